	.target	sm_103a

	.elftype	@"ET_EXEC"


//--------------------- .note.nv.tkinfo           --------------------------
	.section	.note.nv.tkinfo,"",@"SHT_NOTE"
	.sectionflags	@"SHF_NOTE_NV_TKINFO"
	.tkinfo
        /*0018*/ 	.word	0x00000002
        /*0030*/ 	.string	""
        /*0030*/ 	.string	"ptxas"
        /*0030*/ 	.string	"Cuda compilation tools, release 13.0, V13.0.88"
        /*0030*/ 	.string	"Build cuda_13.0.r13.0/compiler.36424714_0"
        /*0030*/ 	.string	"-arch sm_103a -m 64 "



//--------------------- .note.nv.cuinfo           --------------------------
	.section	.note.nv.cuinfo,"",@"SHT_NOTE"
	.sectionflags	@"SHF_NOTE_NV_CUINFO"
        /*0018*/ 	.short	0x0002
        /*001a*/ 	.short	0x0067
        /*001c*/ 	.short	0x0082
	.zero		2


//--------------------- .nv.info                  --------------------------
	.section	.nv.info,"",@"SHT_CUDA_INFO"
	.align	4


	//----- nvinfo : EIATTR_REGCOUNT
	.align		4
        /*0000*/ 	.byte	0x04, 0x2f
        /*0002*/ 	.short	(.L_1 - .L_0)
	.align		4
.L_0:
        /*0004*/ 	.word	index@(_ZN10layer_norm13ln_bwd_kernelINS_13Kernel_traitsIfffffjLj1536ELj1ELj1ELj4ELj16ENS_18Kernel_traits_baseILj1536EfffffjLj128EEEEELb1ELb1ELb1ELb1EEEvNS_9BwdParamsE)
        /*0008*/ 	.word	0x00000080


	//----- nvinfo : EIATTR_FRAME_SIZE
	.align		4
.L_1:
        /*000c*/ 	.byte	0x04, 0x11
        /*000e*/ 	.short	(.L_3 - .L_2)
	.align		4
.L_2:
        /*0010*/ 	.word	index@(_ZN10layer_norm13ln_bwd_kernelINS_13Kernel_traitsIfffffjLj1536ELj1ELj1ELj4ELj16ENS_18Kernel_traits_baseILj1536EfffffjLj128EEEEELb1ELb1ELb1ELb1EEEvNS_9BwdParamsE)
        /*0014*/ 	.word	0x00000000


	//----- nvinfo : EIATTR_REGCOUNT
	.align		4
.L_3:
        /*0018*/ 	.byte	0x04, 0x2f
        /*001a*/ 	.short	(.L_5 - .L_4)
	.align		4
.L_4:
        /*001c*/ 	.word	index@(_ZN10layer_norm22ln_bwd_finalize_kernelINS_22Kernel_traits_finalizeILj1536EfffffjLb1ELj1024ELj4ENS_18Kernel_traits_baseILj1536EfffffjLj1024EEEEELb1ELb1EEEvNS_9BwdParamsE)
        /*0020*/ 	.word	0x00000020


	//----- nvinfo : EIATTR_FRAME_SIZE
	.align		4
.L_5:
        /*0024*/ 	.byte	0x04, 0x11
        /*0026*/ 	.short	(.L_7 - .L_6)
	.align		4
.L_6:
        /*0028*/ 	.word	index@(_ZN10layer_norm22ln_bwd_finalize_kernelINS_22Kernel_traits_finalizeILj1536EfffffjLb1ELj1024ELj4ENS_18Kernel_traits_baseILj1536EfffffjLj1024EEEEELb1ELb1EEEvNS_9BwdParamsE)
        /*002c*/ 	.word	0x00000000


	//----- nvinfo : EIATTR_REGCOUNT
	.align		4
.L_7:
        /*0030*/ 	.byte	0x04, 0x2f
        /*0032*/ 	.short	(.L_9 - .L_8)
	.align		4
.L_8:
        /*0034*/ 	.word	index@(_ZN10layer_norm13ln_bwd_kernelINS_13Kernel_traitsIfffffjLj1536ELj1ELj1ELj4ELj16ENS_18Kernel_traits_baseILj1536EfffffjLj128EEEEELb1ELb1ELb1ELb0EEEvNS_9BwdParamsE)
        /*0038*/ 	.word	0x00000088


	//----- nvinfo : EIATTR_FRAME_SIZE
	.align		4
.L_9:
        /*003c*/ 	.byte	0x04, 0x11
        /*003e*/ 	.short	(.L_11 - .L_10)
	.align		4
.L_10:
        /*0040*/ 	.word	index@(_ZN10layer_norm13ln_bwd_kernelINS_13Kernel_traitsIfffffjLj1536ELj1ELj1ELj4ELj16ENS_18Kernel_traits_baseILj1536EfffffjLj128EEEEELb1ELb1ELb1ELb0EEEvNS_9BwdParamsE)
        /*0044*/ 	.word	0x00000000


	//----- nvinfo : EIATTR_REGCOUNT
	.align		4
.L_11:
        /*0048*/ 	.byte	0x04, 0x2f
        /*004a*/ 	.short	(.L_13 - .L_12)
	.align		4
.L_12:
        /*004c*/ 	.word	index@(_ZN10layer_norm22ln_bwd_finalize_kernelINS_22Kernel_traits_finalizeILj1536EfffffjLb1ELj1024ELj4ENS_18Kernel_traits_baseILj1536EfffffjLj1024EEEEELb1ELb0EEEvNS_9BwdParamsE)
        /*0050*/ 	.word	0x00000020


	//----- nvinfo : EIATTR_FRAME_SIZE
	.align		4
.L_13:
        /*0054*/ 	.byte	0x04, 0x11
        /*0056*/ 	.short	(.L_15 - .L_14)
	.align		4
.L_14:
        /*0058*/ 	.word	index@(_ZN10layer_norm22ln_bwd_finalize_kernelINS_22Kernel_traits_finalizeILj1536EfffffjLb1ELj1024ELj4ENS_18Kernel_traits_baseILj1536EfffffjLj1024EEEEELb1ELb0EEEvNS_9BwdParamsE)
        /*005c*/ 	.word	0x00000000


	//----- nvinfo : EIATTR_REGCOUNT
	.align		4
.L_15:
        /*0060*/ 	.byte	0x04, 0x2f
        /*0062*/ 	.short	(.L_17 - .L_16)
	.align		4
.L_16:
        /*0064*/ 	.word	index@(_ZN10layer_norm13ln_bwd_kernelINS_13Kernel_traitsIfffffjLj1536ELj1ELj1ELj4ELj16ENS_18Kernel_traits_baseILj1536EfffffjLj128EEEEELb1ELb1ELb0ELb1EEEvNS_9BwdParamsE)
        /*0068*/ 	.word	0x00000080


	//----- nvinfo : EIATTR_FRAME_SIZE
	.align		4
.L_17:
        /*006c*/ 	.byte	0x04, 0x11
        /*006e*/ 	.short	(.L_19 - .L_18)
	.align		4
.L_18:
        /*0070*/ 	.word	index@(_ZN10layer_norm13ln_bwd_kernelINS_13Kernel_traitsIfffffjLj1536ELj1ELj1ELj4ELj16ENS_18Kernel_traits_baseILj1536EfffffjLj128EEEEELb1ELb1ELb0ELb1EEEvNS_9BwdParamsE)
        /*0074*/ 	.word	0x00000000


	//----- nvinfo : EIATTR_REGCOUNT
	.align		4
.L_19:
        /*0078*/ 	.byte	0x04, 0x2f
        /*007a*/ 	.short	(.L_21 - .L_20)
	.align		4
.L_20:
        /*007c*/ 	.word	index@(_ZN10layer_norm13ln_bwd_kernelINS_13Kernel_traitsIfffffjLj1536ELj1ELj1ELj4ELj16ENS_18Kernel_traits_baseILj1536EfffffjLj128EEEEELb1ELb1ELb0ELb0EEEvNS_9BwdParamsE)
        /*0080*/ 	.word	0x0000007e


	//----- nvinfo : EIATTR_FRAME_SIZE
	.align		4
.L_21:
        /*0084*/ 	.byte	0x04, 0x11
        /*0086*/ 	.short	(.L_23 - .L_22)
	.align		4
.L_22:
        /*0088*/ 	.word	index@(_ZN10layer_norm13ln_bwd_kernelINS_13Kernel_traitsIfffffjLj1536ELj1ELj1ELj4ELj16ENS_18Kernel_traits_baseILj1536EfffffjLj128EEEEELb1ELb1ELb0ELb0EEEvNS_9BwdParamsE)
        /*008c*/ 	.word	0x00000000


	//----- nvinfo : EIATTR_REGCOUNT
	.align		4
.L_23:
        /*0090*/ 	.byte	0x04, 0x2f
        /*0092*/ 	.short	(.L_25 - .L_24)
	.align		4
.L_24:
        /*0094*/ 	.word	index@(_ZN10layer_norm13ln_bwd_kernelINS_13Kernel_traitsIfffffjLj1536ELj1ELj1ELj4ELj16ENS_18Kernel_traits_baseILj1536EfffffjLj128EEEEELb1ELb0ELb1ELb1EEEvNS_9BwdParamsE)
        /*0098*/ 	.word	0x0000006a


	//----- nvinfo : EIATTR_FRAME_SIZE
	.align		4
.L_25:
        /*009c*/ 	.byte	0x04, 0x11
        /*009e*/ 	.short	(.L_27 - .L_26)
	.align		4
.L_26:
        /*00a0*/ 	.word	index@(_ZN10layer_norm13ln_bwd_kernelINS_13Kernel_traitsIfffffjLj1536ELj1ELj1ELj4ELj16ENS_18Kernel_traits_baseILj1536EfffffjLj128EEEEELb1ELb0ELb1ELb1EEEvNS_9BwdParamsE)
        /*00a4*/ 	.word	0x00000000


	//----- nvinfo : EIATTR_REGCOUNT
	.align		4
.L_27:
        /*00a8*/ 	.byte	0x04, 0x2f
        /*00aa*/ 	.short	(.L_29 - .L_28)
	.align		4
.L_28:
        /*00ac*/ 	.word	index@(_ZN10layer_norm22ln_bwd_finalize_kernelINS_22Kernel_traits_finalizeILj1536EfffffjLb0ELj1024ELj4ENS_18Kernel_traits_baseILj1536EfffffjLj1024EEEEELb0ELb1EEEvNS_9BwdParamsE)
        /*00b0*/ 	.word	0x00000020


	//----- nvinfo : EIATTR_FRAME_SIZE
	.align		4
.L_29:
        /*00b4*/ 	.byte	0x04, 0x11
        /*00b6*/ 	.short	(.L_31 - .L_30)
	.align		4
.L_30:
        /*00b8*/ 	.word	index@(_ZN10layer_norm22ln_bwd_finalize_kernelINS_22Kernel_traits_finalizeILj1536EfffffjLb0ELj1024ELj4ENS_18Kernel_traits_baseILj1536EfffffjLj1024EEEEELb0ELb1EEEvNS_9BwdParamsE)
        /*00bc*/ 	.word	0x00000000


	//----- nvinfo : EIATTR_REGCOUNT
	.align		4
.L_31:
        /*00c0*/ 	.byte	0x04, 0x2f
        /*00c2*/ 	.short	(.L_33 - .L_32)
	.align		4
.L_32:
        /*00c4*/ 	.word	index@(_ZN10layer_norm13ln_bwd_kernelINS_13Kernel_traitsIfffffjLj1536ELj1ELj1ELj4ELj16ENS_18Kernel_traits_baseILj1536EfffffjLj128EEEEELb1ELb0ELb1ELb0EEEvNS_9BwdParamsE)
        /*00c8*/ 	.word	0x0000006c


	//----- nvinfo : EIATTR_FRAME_SIZE
	.align		4
.L_33:
        /*00cc*/ 	.byte	0x04, 0x11
        /*00ce*/ 	.short	(.L_35 - .L_34)
	.align		4
.L_34:
        /*00d0*/ 	.word	index@(_ZN10layer_norm13ln_bwd_kernelINS_13Kernel_traitsIfffffjLj1536ELj1ELj1ELj4ELj16ENS_18Kernel_traits_baseILj1536EfffffjLj128EEEEELb1ELb0ELb1ELb0EEEvNS_9BwdParamsE)
        /*00d4*/ 	.word	0x00000000


	//----- nvinfo : EIATTR_REGCOUNT
	.align		4
.L_35:
        /*00d8*/ 	.byte	0x04, 0x2f
        /*00da*/ 	.short	(.L_37 - .L_36)
	.align		4
.L_36:
        /*00dc*/ 	.word	index@(_ZN10layer_norm22ln_bwd_finalize_kernelINS_22Kernel_traits_finalizeILj1536EfffffjLb0ELj1024ELj4ENS_18Kernel_traits_baseILj1536EfffffjLj1024EEEEELb0ELb0EEEvNS_9BwdParamsE)
        /*00e0*/ 	.word	0x0000003f


	//----- nvinfo : EIATTR_FRAME_SIZE
	.align		4
.L_37:
        /*00e4*/ 	.byte	0x04, 0x11
        /*00e6*/ 	.short	(.L_39 - .L_38)
	.align		4
.L_38:
        /*00e8*/ 	.word	index@(_ZN10layer_norm22ln_bwd_finalize_kernelINS_22Kernel_traits_finalizeILj1536EfffffjLb0ELj1024ELj4ENS_18Kernel_traits_baseILj1536EfffffjLj1024EEEEELb0ELb0EEEvNS_9BwdParamsE)
        /*00ec*/ 	.word	0x00000000


	//----- nvinfo : EIATTR_REGCOUNT
	.align		4
.L_39:
        /*00f0*/ 	.byte	0x04, 0x2f
        /*00f2*/ 	.short	(.L_41 - .L_40)
	.align		4
.L_40:
        /*00f4*/ 	.word	index@(_ZN10layer_norm13ln_bwd_kernelINS_13Kernel_traitsIfffffjLj1536ELj1ELj1ELj4ELj16ENS_18Kernel_traits_baseILj1536EfffffjLj128EEEEELb1ELb0ELb0ELb1EEEvNS_9BwdParamsE)
        /*00f8*/ 	.word	0x00000060


	//----- nvinfo : EIATTR_FRAME_SIZE
	.align		4
.L_41:
        /*00fc*/ 	.byte	0x04, 0x11
        /*00fe*/ 	.short	(.L_43 - .L_42)
	.align		4
.L_42:
        /*0100*/ 	.word	index@(_ZN10layer_norm13ln_bwd_kernelINS_13Kernel_traitsIfffffjLj1536ELj1ELj1ELj4ELj16ENS_18Kernel_traits_baseILj1536EfffffjLj128EEEEELb1ELb0ELb0ELb1EEEvNS_9BwdParamsE)
        /*0104*/ 	.word	0x00000000


	//----- nvinfo : EIATTR_REGCOUNT
	.align		4
.L_43:
        /*0108*/ 	.byte	0x04, 0x2f
        /*010a*/ 	.short	(.L_45 - .L_44)
	.align		4
.L_44:
        /*010c*/ 	.word	index@(_ZN10layer_norm13ln_bwd_kernelINS_13Kernel_traitsIfffffjLj1536ELj1ELj1ELj4ELj16ENS_18Kernel_traits_baseILj1536EfffffjLj128EEEEELb1ELb0ELb0ELb0EEEvNS_9BwdParamsE)
        /*0110*/ 	.word	0x00000060


	//----- nvinfo : EIATTR_FRAME_SIZE
	.align		4
.L_45:
        /*0114*/ 	.byte	0x04, 0x11
        /*0116*/ 	.short	(.L_47 - .L_46)
	.align		4
.L_46:
        /*0118*/ 	.word	index@(_ZN10layer_norm13ln_bwd_kernelINS_13Kernel_traitsIfffffjLj1536ELj1ELj1ELj4ELj16ENS_18Kernel_traits_baseILj1536EfffffjLj128EEEEELb1ELb0ELb0ELb0EEEvNS_9BwdParamsE)
        /*011c*/ 	.word	0x00000020


	//----- nvinfo : EIATTR_REGCOUNT
	.align		4
.L_47:
        /*0120*/ 	.byte	0x04, 0x2f
        /*0122*/ 	.short	(.L_49 - .L_48)
	.align		4
.L_48:
        /*0124*/ 	.word	index@(_ZN10layer_norm13ln_bwd_kernelINS_13Kernel_traitsIfffffjLj1536ELj1ELj1ELj4ELj16ENS_18Kernel_traits_baseILj1536EfffffjLj128EEEEELb0ELb1ELb1ELb1EEEvNS_9BwdParamsE)
        /*0128*/ 	.word	0x00000080


	//----- nvinfo : EIATTR_FRAME_SIZE
	.align		4
.L_49:
        /*012c*/ 	.byte	0x04, 0x11
        /*012e*/ 	.short	(.L_51 - .L_50)
	.align		4
.L_50:
        /*0130*/ 	.word	index@(_ZN10layer_norm13ln_bwd_kernelINS_13Kernel_traitsIfffffjLj1536ELj1ELj1ELj4ELj16ENS_18Kernel_traits_baseILj1536EfffffjLj128EEEEELb0ELb1ELb1ELb1EEEvNS_9BwdParamsE)
        /*0134*/ 	.word	0x00000000


	//----- nvinfo : EIATTR_REGCOUNT
	.align		4
.L_51:
        /*0138*/ 	.byte	0x04, 0x2f
        /*013a*/ 	.short	(.L_53 - .L_52)
	.align		4
.L_52:
        /*013c*/ 	.word	index@(_ZN10layer_norm13ln_bwd_kernelINS_13Kernel_traitsIfffffjLj1536ELj1ELj1ELj4ELj16ENS_18Kernel_traits_baseILj1536EfffffjLj128EEEEELb0ELb1ELb1ELb0EEEvNS_9BwdParamsE)
        /*0140*/ 	.word	0x0000007e


	//----- nvinfo : EIATTR_FRAME_SIZE
	.align		4
.L_53:
        /*0144*/ 	.byte	0x04, 0x11
        /*0146*/ 	.short	(.L_55 - .L_54)
	.align		4
.L_54:
        /*0148*/ 	.word	index@(_ZN10layer_norm13ln_bwd_kernelINS_13Kernel_traitsIfffffjLj1536ELj1ELj1ELj4ELj16ENS_18Kernel_traits_baseILj1536EfffffjLj128EEEEELb0ELb1ELb1ELb0EEEvNS_9BwdParamsE)
        /*014c*/ 	.word	0x00000000


	//----- nvinfo : EIATTR_REGCOUNT
	.align		4
.L_55:
        /*0150*/ 	.byte	0x04, 0x2f
        /*0152*/ 	.short	(.L_57 - .L_56)
	.align		4
.L_56:
        /*0154*/ 	.word	index@(_ZN10layer_norm13ln_bwd_kernelINS_13Kernel_traitsIfffffjLj1536ELj1ELj1ELj4ELj16ENS_18Kernel_traits_baseILj1536EfffffjLj128EEEEELb0ELb1ELb0ELb1EEEvNS_9BwdParamsE)
        /*0158*/ 	.word	0x00000080


	//----- nvinfo : EIATTR_FRAME_SIZE
	.align		4
.L_57:
        /*015c*/ 	.byte	0x04, 0x11
        /*015e*/ 	.short	(.L_59 - .L_58)
	.align		4
.L_58:
        /*0160*/ 	.word	index@(_ZN10layer_norm13ln_bwd_kernelINS_13Kernel_traitsIfffffjLj1536ELj1ELj1ELj4ELj16ENS_18Kernel_traits_baseILj1536EfffffjLj128EEEEELb0ELb1ELb0ELb1EEEvNS_9BwdParamsE)
        /*0164*/ 	.word	0x00000000


	//----- nvinfo : EIATTR_REGCOUNT
	.align		4
.L_59:
        /*0168*/ 	.byte	0x04, 0x2f
        /*016a*/ 	.short	(.L_61 - .L_60)
	.align		4
.L_60:
        /*016c*/ 	.word	index@(_ZN10layer_norm13ln_bwd_kernelINS_13Kernel_traitsIfffffjLj1536ELj1ELj1ELj4ELj16ENS_18Kernel_traits_baseILj1536EfffffjLj128EEEEELb0ELb1ELb0ELb0EEEvNS_9BwdParamsE)
        /*0170*/ 	.word	0x0000007b


	//----- nvinfo : EIATTR_FRAME_SIZE
	.align		4
.L_61:
        /*0174*/ 	.byte	0x04, 0x11
        /*0176*/ 	.short	(.L_63 - .L_62)
	.align		4
.L_62:
        /*0178*/ 	.word	index@(_ZN10layer_norm13ln_bwd_kernelINS_13Kernel_traitsIfffffjLj1536ELj1ELj1ELj4ELj16ENS_18Kernel_traits_baseILj1536EfffffjLj128EEEEELb0ELb1ELb0ELb0EEEvNS_9BwdParamsE)
        /*017c*/ 	.word	0x00000000


	//----- nvinfo : EIATTR_REGCOUNT
	.align		4
.L_63:
        /*0180*/ 	.byte	0x04, 0x2f
        /*0182*/ 	.short	(.L_65 - .L_64)
	.align		4
.L_64:
        /*0184*/ 	.word	index@(_ZN10layer_norm13ln_bwd_kernelINS_13Kernel_traitsIfffffjLj1536ELj1ELj1ELj4ELj16ENS_18Kernel_traits_baseILj1536EfffffjLj128EEEEELb0ELb0ELb1ELb1EEEvNS_9BwdParamsE)
        /*0188*/ 	.word	0x00000060


	//----- nvinfo : EIATTR_FRAME_SIZE
	.align		4
.L_65:
        /*018c*/ 	.byte	0x04, 0x11
        /*018e*/ 	.short	(.L_67 - .L_66)
	.align		4
.L_66:
        /*0190*/ 	.word	index@(_ZN10layer_norm13ln_bwd_kernelINS_13Kernel_traitsIfffffjLj1536ELj1ELj1ELj4ELj16ENS_18Kernel_traits_baseILj1536EfffffjLj128EEEEELb0ELb0ELb1ELb1EEEvNS_9BwdParamsE)
        /*0194*/ 	.word	0x00000000


	//----- nvinfo : EIATTR_REGCOUNT
	.align		4
.L_67:
        /*0198*/ 	.byte	0x04, 0x2f
        /*019a*/ 	.short	(.L_69 - .L_68)
	.align		4
.L_68:
        /*019c*/ 	.word	index@(_ZN10layer_norm13ln_bwd_kernelINS_13Kernel_traitsIfffffjLj1536ELj1ELj1ELj4ELj16ENS_18Kernel_traits_baseILj1536EfffffjLj128EEEEELb0ELb0ELb1ELb0EEEvNS_9BwdParamsE)
        /*01a0*/ 	.word	0x00000064


	//----- nvinfo : EIATTR_FRAME_SIZE
	.align		4
.L_69:
        /*01a4*/ 	.byte	0x04, 0x11
        /*01a6*/ 	.short	(.L_71 - .L_70)
	.align		4
.L_70:
        /*01a8*/ 	.word	index@(_ZN10layer_norm13ln_bwd_kernelINS_13Kernel_traitsIfffffjLj1536ELj1ELj1ELj4ELj16ENS_18Kernel_traits_baseILj1536EfffffjLj128EEEEELb0ELb0ELb1ELb0EEEvNS_9BwdParamsE)
        /*01ac*/ 	.word	0x00000000


	//----- nvinfo : EIATTR_REGCOUNT
	.align		4
.L_71:
        /*01b0*/ 	.byte	0x04, 0x2f
        /*01b2*/ 	.short	(.L_73 - .L_72)
	.align		4
.L_72:
        /*01b4*/ 	.word	index@(_ZN10layer_norm13ln_bwd_kernelINS_13Kernel_traitsIfffffjLj1536ELj1ELj1ELj4ELj16ENS_18Kernel_traits_baseILj1536EfffffjLj128EEEEELb0ELb0ELb0ELb1EEEvNS_9BwdParamsE)
        /*01b8*/ 	.word	0x00000060


	//----- nvinfo : EIATTR_FRAME_SIZE
	.align		4
.L_73:
        /*01bc*/ 	.byte	0x04, 0x11
        /*01be*/ 	.short	(.L_75 - .L_74)
	.align		4
.L_74:
        /*01c0*/ 	.word	index@(_ZN10layer_norm13ln_bwd_kernelINS_13Kernel_traitsIfffffjLj1536ELj1ELj1ELj4ELj16ENS_18Kernel_traits_baseILj1536EfffffjLj128EEEEELb0ELb0ELb0ELb1EEEvNS_9BwdParamsE)
        /*01c4*/ 	.word	0x00000000


	//----- nvinfo : EIATTR_REGCOUNT
	.align		4
.L_75:
        /*01c8*/ 	.byte	0x04, 0x2f
        /*01ca*/ 	.short	(.L_77 - .L_76)
	.align		4
.L_76:
        /*01cc*/ 	.word	index@(_ZN10layer_norm13ln_bwd_kernelINS_13Kernel_traitsIfffffjLj1536ELj1ELj1ELj4ELj16ENS_18Kernel_traits_baseILj1536EfffffjLj128EEEEELb0ELb0ELb0ELb0EEEvNS_9BwdParamsE)
        /*01d0*/ 	.word	0x0000005f


	//----- nvinfo : EIATTR_FRAME_SIZE
	.align		4
.L_77:
        /*01d4*/ 	.byte	0x04, 0x11
        /*01d6*/ 	.short	(.L_79 - .L_78)
	.align		4
.L_78:
        /*01d8*/ 	.word	index@(_ZN10layer_norm13ln_bwd_kernelINS_13Kernel_traitsIfffffjLj1536ELj1ELj1ELj4ELj16ENS_18Kernel_traits_baseILj1536EfffffjLj128EEEEELb0ELb0ELb0ELb0EEEvNS_9BwdParamsE)
        /*01dc*/ 	.word	0x00000000


	//----- nvinfo : EIATTR_REGCOUNT
	.align		4
.L_79:
        /*01e0*/ 	.byte	0x04, 0x2f
        /*01e2*/ 	.short	(.L_81 - .L_80)
	.align		4
.L_80:
        /*01e4*/ 	.word	index@(_ZN10layer_norm13ln_bwd_kernelINS_13Kernel_traitsI6__halfffffjLj1536ELj1ELj1ELj4ELj16ENS_18Kernel_traits_baseILj1536ES2_ffffjLj128EEEEELb1ELb1ELb1ELb1EEEvNS_9BwdParamsE)
        /*01e8*/ 	.word	0x0000007e


	//----- nvinfo : EIATTR_FRAME_SIZE
	.align		4
.L_81:
        /*01ec*/ 	.byte	0x04, 0x11
        /*01ee*/ 	.short	(.L_83 - .L_82)
	.align		4
.L_82:
        /*01f0*/ 	.word	index@(_ZN10layer_norm13ln_bwd_kernelINS_13Kernel_traitsI6__halfffffjLj1536ELj1ELj1ELj4ELj16ENS_18Kernel_traits_baseILj1536ES2_ffffjLj128EEEEELb1ELb1ELb1ELb1EEEvNS_9BwdParamsE)
        /*01f4*/ 	.word	0x00000000


	//----- nvinfo : EIATTR_REGCOUNT
	.align		4
.L_83:
        /*01f8*/ 	.byte	0x04, 0x2f
        /*01fa*/ 	.short	(.L_85 - .L_84)
	.align		4
.L_84:
        /*01fc*/ 	.word	index@(_ZN10layer_norm22ln_bwd_finalize_kernelINS_22Kernel_traits_finalizeILj1536E6__halfffffjLb1ELj1024ELj4ENS_18Kernel_traits_baseILj1536ES2_ffffjLj1024EEEEELb1ELb1EEEvNS_9BwdParamsE)
        /*0200*/ 	.word	0x00000020


	//----- nvinfo : EIATTR_FRAME_SIZE
	.align		4
.L_85:
        /*0204*/ 	.byte	0x04, 0x11
        /*0206*/ 	.short	(.L_87 - .L_86)
	.align		4
.L_86:
        /*0208*/ 	.word	index@(_ZN10layer_norm22ln_bwd_finalize_kernelINS_22Kernel_traits_finalizeILj1536E6__halfffffjLb1ELj1024ELj4ENS_18Kernel_traits_baseILj1536ES2_ffffjLj1024EEEEELb1ELb1EEEvNS_9BwdParamsE)
        /*020c*/ 	.word	0x00000000


	//----- nvinfo : EIATTR_REGCOUNT
	.align		4
.L_87:
        /*0210*/ 	.byte	0x04, 0x2f
        /*0212*/ 	.short	(.L_89 - .L_88)
	.align		4
.L_88:
        /*0214*/ 	.word	index@(_ZN10layer_norm13ln_bwd_kernelINS_13Kernel_traitsI6__halfffffjLj1536ELj1ELj1ELj4ELj16ENS_18Kernel_traits_baseILj1536ES2_ffffjLj128EEEEELb1ELb1ELb1ELb0EEEvNS_9BwdParamsE)
        /*0218*/ 	.word	0x0000007c


	//----- nvinfo : EIATTR_FRAME_SIZE
	.align		4
.L_89:
        /*021c*/ 	.byte	0x04, 0x11
        /*021e*/ 	.short	(.L_91 - .L_90)
	.align		4
.L_90:
        /*0220*/ 	.word	index@(_ZN10layer_norm13ln_bwd_kernelINS_13Kernel_traitsI6__halfffffjLj1536ELj1ELj1ELj4ELj16ENS_18Kernel_traits_baseILj1536ES2_ffffjLj128EEEEELb1ELb1ELb1ELb0EEEvNS_9BwdParamsE)
        /*0224*/ 	.word	0x00000000


	//----- nvinfo : EIATTR_REGCOUNT
	.align		4
.L_91:
        /*0228*/ 	.byte	0x04, 0x2f
        /*022a*/ 	.short	(.L_93 - .L_92)
	.align		4
.L_92:
        /*022c*/ 	.word	index@(_ZN10layer_norm22ln_bwd_finalize_kernelINS_22Kernel_traits_finalizeILj1536E6__halfffffjLb1ELj1024ELj4ENS_18Kernel_traits_baseILj1536ES2_ffffjLj1024EEEEELb1ELb0EEEvNS_9BwdParamsE)
        /*0230*/ 	.word	0x00000020


	//----- nvinfo : EIATTR_FRAME_SIZE
	.align		4
.L_93:
        /*0234*/ 	.byte	0x04, 0x11
        /*0236*/ 	.short	(.L_95 - .L_94)
	.align		4
.L_94:
        /*0238*/ 	.word	index@(_ZN10layer_norm22ln_bwd_finalize_kernelINS_22Kernel_traits_finalizeILj1536E6__halfffffjLb1ELj1024ELj4ENS_18Kernel_traits_baseILj1536ES2_ffffjLj1024EEEEELb1ELb0EEEvNS_9BwdParamsE)
        /*023c*/ 	.word	0x00000000


	//----- nvinfo : EIATTR_REGCOUNT
	.align		4
.L_95:
        /*0240*/ 	.byte	0x04, 0x2f
        /*0242*/ 	.short	(.L_97 - .L_96)
	.align		4
.L_96:
        /*0244*/ 	.word	index@(_ZN10layer_norm13ln_bwd_kernelINS_13Kernel_traitsI6__halfffffjLj1536ELj1ELj1ELj4ELj16ENS_18Kernel_traits_baseILj1536ES2_ffffjLj128EEEEELb1ELb1ELb0ELb1EEEvNS_9BwdParamsE)
        /*0248*/ 	.word	0x00000080


	//----- nvinfo : EIATTR_FRAME_SIZE
	.align		4
.L_97:
        /*024c*/ 	.byte	0x04, 0x11
        /*024e*/ 	.short	(.L_99 - .L_98)
	.align		4
.L_98:
        /*0250*/ 	.word	index@(_ZN10layer_norm13ln_bwd_kernelINS_13Kernel_traitsI6__halfffffjLj1536ELj1ELj1ELj4ELj16ENS_18Kernel_traits_baseILj1536ES2_ffffjLj128EEEEELb1ELb1ELb0ELb1EEEvNS_9BwdParamsE)
        /*0254*/ 	.word	0x00000000


	//----- nvinfo : EIATTR_REGCOUNT
	.align		4
.L_99:
        /*0258*/ 	.byte	0x04, 0x2f
        /*025a*/ 	.short	(.L_101 - .L_100)
	.align		4
.L_100:
        /*025c*/ 	.word	index@(_ZN10layer_norm13ln_bwd_kernelINS_13Kernel_traitsI6__halfffffjLj1536ELj1ELj1ELj4ELj16ENS_18Kernel_traits_baseILj1536ES2_ffffjLj128EEEEELb1ELb1ELb0ELb0EEEvNS_9BwdParamsE)
        /*0260*/ 	.word	0x00000071


	//----- nvinfo : EIATTR_FRAME_SIZE
	.align		4
.L_101:
        /*0264*/ 	.byte	0x04, 0x11
        /*0266*/ 	.short	(.L_103 - .L_102)
	.align		4
.L_102:
        /*0268*/ 	.word	index@(_ZN10layer_norm13ln_bwd_kernelINS_13Kernel_traitsI6__halfffffjLj1536ELj1ELj1ELj4ELj16ENS_18Kernel_traits_baseILj1536ES2_ffffjLj128EEEEELb1ELb1ELb0ELb0EEEvNS_9BwdParamsE)
        /*026c*/ 	.word	0x00000000


	//----- nvinfo : EIATTR_REGCOUNT
	.align		4
.L_103:
        /*0270*/ 	.byte	0x04, 0x2f
        /*0272*/ 	.short	(.L_105 - .L_104)
	.align		4
.L_104:
        /*0274*/ 	.word	index@(_ZN10layer_norm13ln_bwd_kernelINS_13Kernel_traitsI6__halfffffjLj1536ELj1ELj1ELj4ELj16ENS_18Kernel_traits_baseILj1536ES2_ffffjLj128EEEEELb1ELb0ELb1ELb1EEEvNS_9BwdParamsE)
        /*0278*/ 	.word	0x00000060


	//----- nvinfo : EIATTR_FRAME_SIZE
	.align		4
.L_105:
        /*027c*/ 	.byte	0x04, 0x11
        /*027e*/ 	.short	(.L_107 - .L_106)
	.align		4
.L_106:
        /*0280*/ 	.word	index@(_ZN10layer_norm13ln_bwd_kernelINS_13Kernel_traitsI6__halfffffjLj1536ELj1ELj1ELj4ELj16ENS_18Kernel_traits_baseILj1536ES2_ffffjLj128EEEEELb1ELb0ELb1ELb1EEEvNS_9BwdParamsE)
        /*0284*/ 	.word	0x00000000


	//----- nvinfo : EIATTR_REGCOUNT
	.align		4
.L_107:
        /*0288*/ 	.byte	0x04, 0x2f
        /*028a*/ 	.short	(.L_109 - .L_108)
	.align		4
.L_108:
        /*028c*/ 	.word	index@(_ZN10layer_norm22ln_bwd_finalize_kernelINS_22Kernel_traits_finalizeILj1536E6__halfffffjLb0ELj1024ELj4ENS_18Kernel_traits_baseILj1536ES2_ffffjLj1024EEEEELb0ELb1EEEvNS_9BwdParamsE)
        /*0290*/ 	.word	0x00000020


	//----- nvinfo : EIATTR_FRAME_SIZE
	.align		4
.L_109:
        /*0294*/ 	.byte	0x04, 0x11
        /*0296*/ 	.short	(.L_111 - .L_110)
	.align		4
.L_110:
        /*0298*/ 	.word	index@(_ZN10layer_norm22ln_bwd_finalize_kernelINS_22Kernel_traits_finalizeILj1536E6__halfffffjLb0ELj1024ELj4ENS_18Kernel_traits_baseILj1536ES2_ffffjLj1024EEEEELb0ELb1EEEvNS_9BwdParamsE)
        /*029c*/ 	.word	0x00000000


	//----- nvinfo : EIATTR_REGCOUNT
	.align		4
.L_111:
        /*02a0*/ 	.byte	0x04, 0x2f
        /*02a2*/ 	.short	(.L_113 - .L_112)
	.align		4
.L_112:
        /*02a4*/ 	.word	index@(_ZN10layer_norm13ln_bwd_kernelINS_13Kernel_traitsI6__halfffffjLj1536ELj1ELj1ELj4ELj16ENS_18Kernel_traits_baseILj1536ES2_ffffjLj128EEEEELb1ELb0ELb1ELb0EEEvNS_9BwdParamsE)
        /*02a8*/ 	.word	0x00000068


	//----- nvinfo : EIATTR_FRAME_SIZE
	.align		4
.L_113:
        /*02ac*/ 	.byte	0x04, 0x11
        /*02ae*/ 	.short	(.L_115 - .L_114)
	.align		4
.L_114:
        /*02b0*/ 	.word	index@(_ZN10layer_norm13ln_bwd_kernelINS_13Kernel_traitsI6__halfffffjLj1536ELj1ELj1ELj4ELj16ENS_18Kernel_traits_baseILj1536ES2_ffffjLj128EEEEELb1ELb0ELb1ELb0EEEvNS_9BwdParamsE)
        /*02b4*/ 	.word	0x00000000


	//----- nvinfo : EIATTR_REGCOUNT
	.align		4
.L_115:
        /*02b8*/ 	.byte	0x04, 0x2f
        /*02ba*/ 	.short	(.L_117 - .L_116)
	.align		4
.L_116:
        /*02bc*/ 	.word	index@(_ZN10layer_norm22ln_bwd_finalize_kernelINS_22Kernel_traits_finalizeILj1536E6__halfffffjLb0ELj1024ELj4ENS_18Kernel_traits_baseILj1536ES2_ffffjLj1024EEEEELb0ELb0EEEvNS_9BwdParamsE)
        /*02c0*/ 	.word	0x0000003f


	//----- nvinfo : EIATTR_FRAME_SIZE
	.align		4
.L_117:
        /*02c4*/ 	.byte	0x04, 0x11
        /*02c6*/ 	.short	(.L_119 - .L_118)
	.align		4
.L_118:
        /*02c8*/ 	.word	index@(_ZN10layer_norm22ln_bwd_finalize_kernelINS_22Kernel_traits_finalizeILj1536E6__halfffffjLb0ELj1024ELj4ENS_18Kernel_traits_baseILj1536ES2_ffffjLj1024EEEEELb0ELb0EEEvNS_9BwdParamsE)
        /*02cc*/ 	.word	0x00000000


	//----- nvinfo : EIATTR_REGCOUNT
	.align		4
.L_119:
        /*02d0*/ 	.byte	0x04, 0x2f
        /*02d2*/ 	.short	(.L_121 - .L_120)
	.align		4
.L_120:
        /*02d4*/ 	.word	index@(_ZN10layer_norm13ln_bwd_kernelINS_13Kernel_traitsI6__halfffffjLj1536ELj1ELj1ELj4ELj16ENS_18Kernel_traits_baseILj1536ES2_ffffjLj128EEEEELb1ELb0ELb0ELb1EEEvNS_9BwdParamsE)
        /*02d8*/ 	.word	0x00000060


	//----- nvinfo : EIATTR_FRAME_SIZE
	.align		4
.L_121:
        /*02dc*/ 	.byte	0x04, 0x11
        /*02de*/ 	.short	(.L_123 - .L_122)
	.align		4
.L_122:
        /*02e0*/ 	.word	index@(_ZN10layer_norm13ln_bwd_kernelINS_13Kernel_traitsI6__halfffffjLj1536ELj1ELj1ELj4ELj16ENS_18Kernel_traits_baseILj1536ES2_ffffjLj128EEEEELb1ELb0ELb0ELb1EEEvNS_9BwdParamsE)
        /*02e4*/ 	.word	0x00000000


	//----- nvinfo : EIATTR_REGCOUNT
	.align		4
.L_123:
        /*02e8*/ 	.byte	0x04, 0x2f
        /*02ea*/ 	.short	(.L_125 - .L_124)
	.align		4
.L_124:
        /*02ec*/ 	.word	index@(_ZN10layer_norm13ln_bwd_kernelINS_13Kernel_traitsI6__halfffffjLj1536ELj1ELj1ELj4ELj16ENS_18Kernel_traits_baseILj1536ES2_ffffjLj128EEEEELb1ELb0ELb0ELb0EEEvNS_9BwdParamsE)
        /*02f0*/ 	.word	0x00000060


	//----- nvinfo : EIATTR_FRAME_SIZE
	.align		4
.L_125:
        /*02f4*/ 	.byte	0x04, 0x11
        /*02f6*/ 	.short	(.L_127 - .L_126)
	.align		4
.L_126:
        /*02f8*/ 	.word	index@(_ZN10layer_norm13ln_bwd_kernelINS_13Kernel_traitsI6__halfffffjLj1536ELj1ELj1ELj4ELj16ENS_18Kernel_traits_baseILj1536ES2_ffffjLj128EEEEELb1ELb0ELb0ELb0EEEvNS_9BwdParamsE)
        /*02fc*/ 	.word	0x00000000


	//----- nvinfo : EIATTR_REGCOUNT
	.align		4
.L_127:
        /*0300*/ 	.byte	0x04, 0x2f
        /*0302*/ 	.short	(.L_129 - .L_128)
	.align		4
.L_128:
        /*0304*/ 	.word	index@(_ZN10layer_norm13ln_bwd_kernelINS_13Kernel_traitsI6__halfffffjLj1536ELj1ELj1ELj4ELj16ENS_18Kernel_traits_baseILj1536ES2_ffffjLj128EEEEELb0ELb1ELb1ELb1EEEvNS_9BwdParamsE)
        /*0308*/ 	.word	0x0000007a


	//----- nvinfo : EIATTR_FRAME_SIZE
	.align		4
.L_129:
        /*030c*/ 	.byte	0x04, 0x11
        /*030e*/ 	.short	(.L_131 - .L_130)
	.align		4
.L_130:
        /*0310*/ 	.word	index@(_ZN10layer_norm13ln_bwd_kernelINS_13Kernel_traitsI6__halfffffjLj1536ELj1ELj1ELj4ELj16ENS_18Kernel_traits_baseILj1536ES2_ffffjLj128EEEEELb0ELb1ELb1ELb1EEEvNS_9BwdParamsE)
        /*0314*/ 	.word	0x00000000


	//----- nvinfo : EIATTR_REGCOUNT
	.align		4
.L_131:
        /*0318*/ 	.byte	0x04, 0x2f
        /*031a*/ 	.short	(.L_133 - .L_132)
	.align		4
.L_132:
        /*031c*/ 	.word	index@(_ZN10layer_norm13ln_bwd_kernelINS_13Kernel_traitsI6__halfffffjLj1536ELj1ELj1ELj4ELj16ENS_18Kernel_traits_baseILj1536ES2_ffffjLj128EEEEELb0ELb1ELb1ELb0EEEvNS_9BwdParamsE)
        /*0320*/ 	.word	0x00000075


	//----- nvinfo : EIATTR_FRAME_SIZE
	.align		4
.L_133:
        /*0324*/ 	.byte	0x04, 0x11
        /*0326*/ 	.short	(.L_135 - .L_134)
	.align		4
.L_134:
        /*0328*/ 	.word	index@(_ZN10layer_norm13ln_bwd_kernelINS_13Kernel_traitsI6__halfffffjLj1536ELj1ELj1ELj4ELj16ENS_18Kernel_traits_baseILj1536ES2_ffffjLj128EEEEELb0ELb1ELb1ELb0EEEvNS_9BwdParamsE)
        /*032c*/ 	.word	0x00000000


	//----- nvinfo : EIATTR_REGCOUNT
	.align		4
.L_135:
        /*0330*/ 	.byte	0x04, 0x2f
        /*0332*/ 	.short	(.L_137 - .L_136)
	.align		4
.L_136:
        /*0334*/ 	.word	index@(_ZN10layer_norm13ln_bwd_kernelINS_13Kernel_traitsI6__halfffffjLj1536ELj1ELj1ELj4ELj16ENS_18Kernel_traits_baseILj1536ES2_ffffjLj128EEEEELb0ELb1ELb0ELb1EEEvNS_9BwdParamsE)
        /*0338*/ 	.word	0x0000007d


	//----- nvinfo : EIATTR_FRAME_SIZE
	.align		4
.L_137:
        /*033c*/ 	.byte	0x04, 0x11
        /*033e*/ 	.short	(.L_139 - .L_138)
	.align		4
.L_138:
        /*0340*/ 	.word	index@(_ZN10layer_norm13ln_bwd_kernelINS_13Kernel_traitsI6__halfffffjLj1536ELj1ELj1ELj4ELj16ENS_18Kernel_traits_baseILj1536ES2_ffffjLj128EEEEELb0ELb1ELb0ELb1EEEvNS_9BwdParamsE)
        /*0344*/ 	.word	0x00000000


	//----- nvinfo : EIATTR_REGCOUNT
	.align		4
.L_139:
        /*0348*/ 	.byte	0x04, 0x2f
        /*034a*/ 	.short	(.L_141 - .L_140)
	.align		4
.L_140:
        /*034c*/ 	.word	index@(_ZN10layer_norm13ln_bwd_kernelINS_13Kernel_traitsI6__halfffffjLj1536ELj1ELj1ELj4ELj16ENS_18Kernel_traits_baseILj1536ES2_ffffjLj128EEEEELb0ELb1ELb0ELb0EEEvNS_9BwdParamsE)
        /*0350*/ 	.word	0x0000006e


	//----- nvinfo : EIATTR_FRAME_SIZE
	.align		4
.L_141:
        /*0354*/ 	.byte	0x04, 0x11
        /*0356*/ 	.short	(.L_143 - .L_142)
	.align		4
.L_142:
        /*0358*/ 	.word	index@(_ZN10layer_norm13ln_bwd_kernelINS_13Kernel_traitsI6__halfffffjLj1536ELj1ELj1ELj4ELj16ENS_18Kernel_traits_baseILj1536ES2_ffffjLj128EEEEELb0ELb1ELb0ELb0EEEvNS_9BwdParamsE)
        /*035c*/ 	.word	0x00000000


	//----- nvinfo : EIATTR_REGCOUNT
	.align		4
.L_143:
        /*0360*/ 	.byte	0x04, 0x2f
        /*0362*/ 	.short	(.L_145 - .L_144)
	.align		4
.L_144:
        /*0364*/ 	.word	index@(_ZN10layer_norm13ln_bwd_kernelINS_13Kernel_traitsI6__halfffffjLj1536ELj1ELj1ELj4ELj16ENS_18Kernel_traits_baseILj1536ES2_ffffjLj128EEEEELb0ELb0ELb1ELb1EEEvNS_9BwdParamsE)
        /*0368*/ 	.word	0x0000005a


	//----- nvinfo : EIATTR_FRAME_SIZE
	.align		4
.L_145:
        /*036c*/ 	.byte	0x04, 0x11
        /*036e*/ 	.short	(.L_147 - .L_146)
	.align		4
.L_146:
        /*0370*/ 	.word	index@(_ZN10layer_norm13ln_bwd_kernelINS_13Kernel_traitsI6__halfffffjLj1536ELj1ELj1ELj4ELj16ENS_18Kernel_traits_baseILj1536ES2_ffffjLj128EEEEELb0ELb0ELb1ELb1EEEvNS_9BwdParamsE)
        /*0374*/ 	.word	0x00000000


	//----- nvinfo : EIATTR_REGCOUNT
	.align		4
.L_147:
        /*0378*/ 	.byte	0x04, 0x2f
        /*037a*/ 	.short	(.L_149 - .L_148)
	.align		4
.L_148:
        /*037c*/ 	.word	index@(_ZN10layer_norm13ln_bwd_kernelINS_13Kernel_traitsI6__halfffffjLj1536ELj1ELj1ELj4ELj16ENS_18Kernel_traits_baseILj1536ES2_ffffjLj128EEEEELb0ELb0ELb1ELb0EEEvNS_9BwdParamsE)
        /*0380*/ 	.word	0x00000060


	//----- nvinfo : EIATTR_FRAME_SIZE
	.align		4
.L_149:
        /*0384*/ 	.byte	0x04, 0x11
        /*0386*/ 	.short	(.L_151 - .L_150)
	.align		4
.L_150:
        /*0388*/ 	.word	index@(_ZN10layer_norm13ln_bwd_kernelINS_13Kernel_traitsI6__halfffffjLj1536ELj1ELj1ELj4ELj16ENS_18Kernel_traits_baseILj1536ES2_ffffjLj128EEEEELb0ELb0ELb1ELb0EEEvNS_9BwdParamsE)
        /*038c*/ 	.word	0x00000000


	//----- nvinfo : EIATTR_REGCOUNT
	.align		4
.L_151:
        /*0390*/ 	.byte	0x04, 0x2f
        /*0392*/ 	.short	(.L_153 - .L_152)
	.align		4
.L_152:
        /*0394*/ 	.word	index@(_ZN10layer_norm13ln_bwd_kernelINS_13Kernel_traitsI6__halfffffjLj1536ELj1ELj1ELj4ELj16ENS_18Kernel_traits_baseILj1536ES2_ffffjLj128EEEEELb0ELb0ELb0ELb1EEEvNS_9BwdParamsE)
        /*0398*/ 	.word	0x00000060


	//----- nvinfo : EIATTR_FRAME_SIZE
	.align		4
.L_153:
        /*039c*/ 	.byte	0x04, 0x11
        /*039e*/ 	.short	(.L_155 - .L_154)
	.align		4
.L_154:
        /*03a0*/ 	.word	index@(_ZN10layer_norm13ln_bwd_kernelINS_13Kernel_traitsI6__halfffffjLj1536ELj1ELj1ELj4ELj16ENS_18Kernel_traits_baseILj1536ES2_ffffjLj128EEEEELb0ELb0ELb0ELb1EEEvNS_9BwdParamsE)
        /*03a4*/ 	.word	0x00000000


	//----- nvinfo : EIATTR_REGCOUNT
	.align		4
.L_155:
        /*03a8*/ 	.byte	0x04, 0x2f
        /*03aa*/ 	.short	(.L_157 - .L_156)
	.align		4
.L_156:
        /*03ac*/ 	.word	index@(_ZN10layer_norm13ln_bwd_kernelINS_13Kernel_traitsI6__halfffffjLj1536ELj1ELj1ELj4ELj16ENS_18Kernel_traits_baseILj1536ES2_ffffjLj128EEEEELb0ELb0ELb0ELb0EEEvNS_9BwdParamsE)
        /*03b0*/ 	.word	0x0000005c


	//----- nvinfo : EIATTR_FRAME_SIZE
	.align		4
.L_157:
        /*03b4*/ 	.byte	0x04, 0x11
        /*03b6*/ 	.short	(.L_159 - .L_158)
	.align		4
.L_158:
        /*03b8*/ 	.word	index@(_ZN10layer_norm13ln_bwd_kernelINS_13Kernel_traitsI6__halfffffjLj1536ELj1ELj1ELj4ELj16ENS_18Kernel_traits_baseILj1536ES2_ffffjLj128EEEEELb0ELb0ELb0ELb0EEEvNS_9BwdParamsE)
        /*03bc*/ 	.word	0x00000000


	//----- nvinfo : EIATTR_REGCOUNT
	.align		4
.L_159:
        /*03c0*/ 	.byte	0x04, 0x2f
        /*03c2*/ 	.short	(.L_161 - .L_160)
	.align		4
.L_160:
        /*03c4*/ 	.word	index@(_ZN10layer_norm13ln_bwd_kernelINS_13Kernel_traitsIf6__halffS2_fjLj1536ELj1ELj1ELj4ELj8ENS_18Kernel_traits_baseILj1536EfS2_fS2_fjLj128EEEEELb1ELb1ELb1ELb1EEEvNS_9BwdParamsE)
        /*03c8*/ 	.word	0x0000007e


	//----- nvinfo : EIATTR_FRAME_SIZE
	.align		4
.L_161:
        /*03cc*/ 	.byte	0x04, 0x11
        /*03ce*/ 	.short	(.L_163 - .L_162)
	.align		4
.L_162:
        /*03d0*/ 	.word	index@(_ZN10layer_norm13ln_bwd_kernelINS_13Kernel_traitsIf6__halffS2_fjLj1536ELj1ELj1ELj4ELj8ENS_18Kernel_traits_baseILj1536EfS2_fS2_fjLj128EEEEELb1ELb1ELb1ELb1EEEvNS_9BwdParamsE)
        /*03d4*/ 	.word	0x00000000


	//----- nvinfo : EIATTR_REGCOUNT
	.align		4
.L_163:
        /*03d8*/ 	.byte	0x04, 0x2f
        /*03da*/ 	.short	(.L_165 - .L_164)
	.align		4
.L_164:
        /*03dc*/ 	.word	index@(_ZN10layer_norm22ln_bwd_finalize_kernelINS_22Kernel_traits_finalizeILj1536Ef6__halffS2_fjLb1ELj1024ELj4ENS_18Kernel_traits_baseILj1536EfS2_fS2_fjLj1024EEEEELb1ELb1EEEvNS_9BwdParamsE)
        /*03e0*/ 	.word	0x00000020


	//----- nvinfo : EIATTR_FRAME_SIZE
	.align		4
.L_165:
        /*03e4*/ 	.byte	0x04, 0x11
        /*03e6*/ 	.short	(.L_167 - .L_166)
	.align		4
.L_166:
        /*03e8*/ 	.word	index@(_ZN10layer_norm22ln_bwd_finalize_kernelINS_22Kernel_traits_finalizeILj1536Ef6__halffS2_fjLb1ELj1024ELj4ENS_18Kernel_traits_baseILj1536EfS2_fS2_fjLj1024EEEEELb1ELb1EEEvNS_9BwdParamsE)
        /*03ec*/ 	.word	0x00000000


	//----- nvinfo : EIATTR_REGCOUNT
	.align		4
.L_167:
        /*03f0*/ 	.byte	0x04, 0x2f
        /*03f2*/ 	.short	(.L_169 - .L_168)
	.align		4
.L_168:
        /*03f4*/ 	.word	index@(_ZN10layer_norm13ln_bwd_kernelINS_13Kernel_traitsIf6__halffS2_fjLj1536ELj1ELj1ELj4ELj8ENS_18Kernel_traits_baseILj1536EfS2_fS2_fjLj128EEEEELb1ELb1ELb1ELb0EEEvNS_9BwdParamsE)
        /*03f8*/ 	.word	0x00000080


	//----- nvinfo : EIATTR_FRAME_SIZE
	.align		4
.L_169:
        /*03fc*/ 	.byte	0x04, 0x11
        /*03fe*/ 	.short	(.L_171 - .L_170)
	.align		4
.L_170:
        /*0400*/ 	.word	index@(_ZN10layer_norm13ln_bwd_kernelINS_13Kernel_traitsIf6__halffS2_fjLj1536ELj1ELj1ELj4ELj8ENS_18Kernel_traits_baseILj1536EfS2_fS2_fjLj128EEEEELb1ELb1ELb1ELb0EEEvNS_9BwdParamsE)
        /*0404*/ 	.word	0x00000000


	//----- nvinfo : EIATTR_REGCOUNT
	.align		4
.L_171:
        /*0408*/ 	.byte	0x04, 0x2f
        /*040a*/ 	.short	(.L_173 - .L_172)
	.align		4
.L_172:
        /*040c*/ 	.word	index@(_ZN10layer_norm22ln_bwd_finalize_kernelINS_22Kernel_traits_finalizeILj1536Ef6__halffS2_fjLb1ELj1024ELj4ENS_18Kernel_traits_baseILj1536EfS2_fS2_fjLj1024EEEEELb1ELb0EEEvNS_9BwdParamsE)
        /*0410*/ 	.word	0x00000020


	//----- nvinfo : EIATTR_FRAME_SIZE
	.align		4
.L_173:
        /*0414*/ 	.byte	0x04, 0x11
        /*0416*/ 	.short	(.L_175 - .L_174)
	.align		4
.L_174:
        /*0418*/ 	.word	index@(_ZN10layer_norm22ln_bwd_finalize_kernelINS_22Kernel_traits_finalizeILj1536Ef6__halffS2_fjLb1ELj1024ELj4ENS_18Kernel_traits_baseILj1536EfS2_fS2_fjLj1024EEEEELb1ELb0EEEvNS_9BwdParamsE)
        /*041c*/ 	.word	0x00000000


	//----- nvinfo : EIATTR_REGCOUNT
	.align		4
.L_175:
        /*0420*/ 	.byte	0x04, 0x2f
        /*0422*/ 	.short	(.L_177 - .L_176)
	.align		4
.L_176:
        /*0424*/ 	.word	index@(_ZN10layer_norm13ln_bwd_kernelINS_13Kernel_traitsIf6__halffS2_fjLj1536ELj1ELj1ELj4ELj8ENS_18Kernel_traits_baseILj1536EfS2_fS2_fjLj128EEEEELb1ELb1ELb0ELb1EEEvNS_9BwdParamsE)
        /*0428*/ 	.word	0x00000080


	//----- nvinfo : EIATTR_FRAME_SIZE
	.align		4
.L_177:
        /*042c*/ 	.byte	0x04, 0x11
        /*042e*/ 	.short	(.L_179 - .L_178)
	.align		4
.L_178:
        /*0430*/ 	.word	index@(_ZN10layer_norm13ln_bwd_kernelINS_13Kernel_traitsIf6__halffS2_fjLj1536ELj1ELj1ELj4ELj8ENS_18Kernel_traits_baseILj1536EfS2_fS2_fjLj128EEEEELb1ELb1ELb0ELb1EEEvNS_9BwdParamsE)
        /*0434*/ 	.word	0x00000000


	//----- nvinfo : EIATTR_REGCOUNT
	.align		4
.L_179:
        /*0438*/ 	.byte	0x04, 0x2f
        /*043a*/ 	.short	(.L_181 - .L_180)
	.align		4
.L_180:
        /*043c*/ 	.word	index@(_ZN10layer_norm13ln_bwd_kernelINS_13Kernel_traitsIf6__halffS2_fjLj1536ELj1ELj1ELj4ELj8ENS_18Kernel_traits_baseILj1536EfS2_fS2_fjLj128EEEEELb1ELb1ELb0ELb0EEEvNS_9BwdParamsE)
        /*0440*/ 	.word	0x0000007e


	//----- nvinfo : EIATTR_FRAME_SIZE
	.align		4
.L_181:
        /*0444*/ 	.byte	0x04, 0x11
        /*0446*/ 	.short	(.L_183 - .L_182)
	.align		4
.L_182:
        /*0448*/ 	.word	index@(_ZN10layer_norm13ln_bwd_kernelINS_13Kernel_traitsIf6__halffS2_fjLj1536ELj1ELj1ELj4ELj8ENS_18Kernel_traits_baseILj1536EfS2_fS2_fjLj128EEEEELb1ELb1ELb0ELb0EEEvNS_9BwdParamsE)
        /*044c*/ 	.word	0x00000000


	//----- nvinfo : EIATTR_REGCOUNT
	.align		4
.L_183:
        /*0450*/ 	.byte	0x04, 0x2f
        /*0452*/ 	.short	(.L_185 - .L_184)
	.align		4
.L_184:
        /*0454*/ 	.word	index@(_ZN10layer_norm13ln_bwd_kernelINS_13Kernel_traitsIf6__halffS2_fjLj1536ELj1ELj1ELj4ELj8ENS_18Kernel_traits_baseILj1536EfS2_fS2_fjLj128EEEEELb1ELb0ELb1ELb1EEEvNS_9BwdParamsE)
        /*0458*/ 	.word	0x00000060


	//----- nvinfo : EIATTR_FRAME_SIZE
	.align		4
.L_185:
        /*045c*/ 	.byte	0x04, 0x11
        /*045e*/ 	.short	(.L_187 - .L_186)
	.align		4
.L_186:
        /*0460*/ 	.word	index@(_ZN10layer_norm13ln_bwd_kernelINS_13Kernel_traitsIf6__halffS2_fjLj1536ELj1ELj1ELj4ELj8ENS_18Kernel_traits_baseILj1536EfS2_fS2_fjLj128EEEEELb1ELb0ELb1ELb1EEEvNS_9BwdParamsE)
        /*0464*/ 	.word	0x00000000


	//----- nvinfo : EIATTR_REGCOUNT
	.align		4
.L_187:
        /*0468*/ 	.byte	0x04, 0x2f
        /*046a*/ 	.short	(.L_189 - .L_188)
	.align		4
.L_188:
        /*046c*/ 	.word	index@(_ZN10layer_norm22ln_bwd_finalize_kernelINS_22Kernel_traits_finalizeILj1536Ef6__halffS2_fjLb0ELj1024ELj4ENS_18Kernel_traits_baseILj1536EfS2_fS2_fjLj1024EEEEELb0ELb1EEEvNS_9BwdParamsE)
        /*0470*/ 	.word	0x00000020


	//----- nvinfo : EIATTR_FRAME_SIZE
	.align		4
.L_189:
        /*0474*/ 	.byte	0x04, 0x11
        /*0476*/ 	.short	(.L_191 - .L_190)
	.align		4
.L_190:
        /*0478*/ 	.word	index@(_ZN10layer_norm22ln_bwd_finalize_kernelINS_22Kernel_traits_finalizeILj1536Ef6__halffS2_fjLb0ELj1024ELj4ENS_18Kernel_traits_baseILj1536EfS2_fS2_fjLj1024EEEEELb0ELb1EEEvNS_9BwdParamsE)
        /*047c*/ 	.word	0x00000000


	//----- nvinfo : EIATTR_REGCOUNT
	.align		4
.L_191:
        /*0480*/ 	.byte	0x04, 0x2f
        /*0482*/ 	.short	(.L_193 - .L_192)
	.align		4
.L_192:
        /*0484*/ 	.word	index@(_ZN10layer_norm13ln_bwd_kernelINS_13Kernel_traitsIf6__halffS2_fjLj1536ELj1ELj1ELj4ELj8ENS_18Kernel_traits_baseILj1536EfS2_fS2_fjLj128EEEEELb1ELb0ELb1ELb0EEEvNS_9BwdParamsE)
        /*0488*/ 	.word	0x0000006a


	//----- nvinfo : EIATTR_FRAME_SIZE
	.align		4
.L_193:
        /*048c*/ 	.byte	0x04, 0x11
        /*048e*/ 	.short	(.L_195 - .L_194)
	.align		4
.L_194:
        /*0490*/ 	.word	index@(_ZN10layer_norm13ln_bwd_kernelINS_13Kernel_traitsIf6__halffS2_fjLj1536ELj1ELj1ELj4ELj8ENS_18Kernel_traits_baseILj1536EfS2_fS2_fjLj128EEEEELb1ELb0ELb1ELb0EEEvNS_9BwdParamsE)
        /*0494*/ 	.word	0x00000000


	//----- nvinfo : EIATTR_REGCOUNT
	.align		4
.L_195:
        /*0498*/ 	.byte	0x04, 0x2f
        /*049a*/ 	.short	(.L_197 - .L_196)
	.align		4
.L_196:
        /*049c*/ 	.word	index@(_ZN10layer_norm22ln_bwd_finalize_kernelINS_22Kernel_traits_finalizeILj1536Ef6__halffS2_fjLb0ELj1024ELj4ENS_18Kernel_traits_baseILj1536EfS2_fS2_fjLj1024EEEEELb0ELb0EEEvNS_9BwdParamsE)
        /*04a0*/ 	.word	0x0000003f


	//----- nvinfo : EIATTR_FRAME_SIZE
	.align		4
.L_197:
        /*04a4*/ 	.byte	0x04, 0x11
        /*04a6*/ 	.short	(.L_199 - .L_198)
	.align		4
.L_198:
        /*04a8*/ 	.word	index@(_ZN10layer_norm22ln_bwd_finalize_kernelINS_22Kernel_traits_finalizeILj1536Ef6__halffS2_fjLb0ELj1024ELj4ENS_18Kernel_traits_baseILj1536EfS2_fS2_fjLj1024EEEEELb0ELb0EEEvNS_9BwdParamsE)
        /*04ac*/ 	.word	0x00000000


	//----- nvinfo : EIATTR_REGCOUNT
	.align		4
.L_199:
        /*04b0*/ 	.byte	0x04, 0x2f
        /*04b2*/ 	.short	(.L_201 - .L_200)
	.align		4
.L_200:
        /*04b4*/ 	.word	index@(_ZN10layer_norm13ln_bwd_kernelINS_13Kernel_traitsIf6__halffS2_fjLj1536ELj1ELj1ELj4ELj8ENS_18Kernel_traits_baseILj1536EfS2_fS2_fjLj128EEEEELb1ELb0ELb0ELb1EEEvNS_9BwdParamsE)
        /*04b8*/ 	.word	0x00000060


	//----- nvinfo : EIATTR_FRAME_SIZE
	.align		4
.L_201:
        /*04bc*/ 	.byte	0x04, 0x11
        /*04be*/ 	.short	(.L_203 - .L_202)
	.align		4
.L_202:
        /*04c0*/ 	.word	index@(_ZN10layer_norm13ln_bwd_kernelINS_13Kernel_traitsIf6__halffS2_fjLj1536ELj1ELj1ELj4ELj8ENS_18Kernel_traits_baseILj1536EfS2_fS2_fjLj128EEEEELb1ELb0ELb0ELb1EEEvNS_9BwdParamsE)
        /*04c4*/ 	.word	0x00000000


	//----- nvinfo : EIATTR_REGCOUNT
	.align		4
.L_203:
        /*04c8*/ 	.byte	0x04, 0x2f
        /*04ca*/ 	.short	(.L_205 - .L_204)
	.align		4
.L_204:
        /*04cc*/ 	.word	index@(_ZN10layer_norm13ln_bwd_kernelINS_13Kernel_traitsIf6__halffS2_fjLj1536ELj1ELj1ELj4ELj8ENS_18Kernel_traits_baseILj1536EfS2_fS2_fjLj128EEEEELb1ELb0ELb0ELb0EEEvNS_9BwdParamsE)
        /*04d0*/ 	.word	0x0000005f


	//----- nvinfo : EIATTR_FRAME_SIZE
	.align		4
.L_205:
        /*04d4*/ 	.byte	0x04, 0x11
        /*04d6*/ 	.short	(.L_207 - .L_206)
	.align		4
.L_206:
        /*04d8*/ 	.word	index@(_ZN10layer_norm13ln_bwd_kernelINS_13Kernel_traitsIf6__halffS2_fjLj1536ELj1ELj1ELj4ELj8ENS_18Kernel_traits_baseILj1536EfS2_fS2_fjLj128EEEEELb1ELb0ELb0ELb0EEEvNS_9BwdParamsE)
        /*04dc*/ 	.word	0x00000000


	//----- nvinfo : EIATTR_REGCOUNT
	.align		4
.L_207:
        /*04e0*/ 	.byte	0x04, 0x2f
        /*04e2*/ 	.short	(.L_209 - .L_208)
	.align		4
.L_208:
        /*04e4*/ 	.word	index@(_ZN10layer_norm13ln_bwd_kernelINS_13Kernel_traitsIf6__halffS2_fjLj1536ELj1ELj1ELj4ELj8ENS_18Kernel_traits_baseILj1536EfS2_fS2_fjLj128EEEEELb0ELb1ELb1ELb1EEEvNS_9BwdParamsE)
        /*04e8*/ 	.word	0x0000007b


	//----- nvinfo : EIATTR_FRAME_SIZE
	.align		4
.L_209:
        /*04ec*/ 	.byte	0x04, 0x11
        /*04ee*/ 	.short	(.L_211 - .L_210)
	.align		4
.L_210:
        /*04f0*/ 	.word	index@(_ZN10layer_norm13ln_bwd_kernelINS_13Kernel_traitsIf6__halffS2_fjLj1536ELj1ELj1ELj4ELj8ENS_18Kernel_traits_baseILj1536EfS2_fS2_fjLj128EEEEELb0ELb1ELb1ELb1EEEvNS_9BwdParamsE)
        /*04f4*/ 	.word	0x00000000


	//----- nvinfo : EIATTR_REGCOUNT
	.align		4
.L_211:
        /*04f8*/ 	.byte	0x04, 0x2f
        /*04fa*/ 	.short	(.L_213 - .L_212)
	.align		4
.L_212:
        /*04fc*/ 	.word	index@(_ZN10layer_norm13ln_bwd_kernelINS_13Kernel_traitsIf6__halffS2_fjLj1536ELj1ELj1ELj4ELj8ENS_18Kernel_traits_baseILj1536EfS2_fS2_fjLj128EEEEELb0ELb1ELb1ELb0EEEvNS_9BwdParamsE)
        /*0500*/ 	.word	0x0000007c


	//----- nvinfo : EIATTR_FRAME_SIZE
	.align		4
.L_213:
        /*0504*/ 	.byte	0x04, 0x11
        /*0506*/ 	.short	(.L_215 - .L_214)
	.align		4
.L_214:
        /*0508*/ 	.word	index@(_ZN10layer_norm13ln_bwd_kernelINS_13Kernel_traitsIf6__halffS2_fjLj1536ELj1ELj1ELj4ELj8ENS_18Kernel_traits_baseILj1536EfS2_fS2_fjLj128EEEEELb0ELb1ELb1ELb0EEEvNS_9BwdParamsE)
        /*050c*/ 	.word	0x00000000


	//----- nvinfo : EIATTR_REGCOUNT
	.align		4
.L_215:
        /*0510*/ 	.byte	0x04, 0x2f
        /*0512*/ 	.short	(.L_217 - .L_216)
	.align		4
.L_216:
        /*0514*/ 	.word	index@(_ZN10layer_norm13ln_bwd_kernelINS_13Kernel_traitsIf6__halffS2_fjLj1536ELj1ELj1ELj4ELj8ENS_18Kernel_traits_baseILj1536EfS2_fS2_fjLj128EEEEELb0ELb1ELb0ELb1EEEvNS_9BwdParamsE)
        /*0518*/ 	.word	0x0000007f


	//----- nvinfo : EIATTR_FRAME_SIZE
	.align		4
.L_217:
        /*051c*/ 	.byte	0x04, 0x11
        /*051e*/ 	.short	(.L_219 - .L_218)
	.align		4
.L_218:
        /*0520*/ 	.word	index@(_ZN10layer_norm13ln_bwd_kernelINS_13Kernel_traitsIf6__halffS2_fjLj1536ELj1ELj1ELj4ELj8ENS_18Kernel_traits_baseILj1536EfS2_fS2_fjLj128EEEEELb0ELb1ELb0ELb1EEEvNS_9BwdParamsE)
        /*0524*/ 	.word	0x00000000


	//----- nvinfo : EIATTR_REGCOUNT
	.align		4
.L_219:
        /*0528*/ 	.byte	0x04, 0x2f
        /*052a*/ 	.short	(.L_221 - .L_220)
	.align		4
.L_220:
        /*052c*/ 	.word	index@(_ZN10layer_norm13ln_bwd_kernelINS_13Kernel_traitsIf6__halffS2_fjLj1536ELj1ELj1ELj4ELj8ENS_18Kernel_traits_baseILj1536EfS2_fS2_fjLj128EEEEELb0ELb1ELb0ELb0EEEvNS_9BwdParamsE)
        /*0530*/ 	.word	0x0000007c


	//----- nvinfo : EIATTR_FRAME_SIZE
	.align		4
.L_221:
        /*0534*/ 	.byte	0x04, 0x11
        /*0536*/ 	.short	(.L_223 - .L_222)
	.align		4
.L_222:
        /*0538*/ 	.word	index@(_ZN10layer_norm13ln_bwd_kernelINS_13Kernel_traitsIf6__halffS2_fjLj1536ELj1ELj1ELj4ELj8ENS_18Kernel_traits_baseILj1536EfS2_fS2_fjLj128EEEEELb0ELb1ELb0ELb0EEEvNS_9BwdParamsE)
        /*053c*/ 	.word	0x00000000


	//----- nvinfo : EIATTR_REGCOUNT
	.align		4
.L_223:
        /*0540*/ 	.byte	0x04, 0x2f
        /*0542*/ 	.short	(.L_225 - .L_224)
	.align		4
.L_224:
        /*0544*/ 	.word	index@(_ZN10layer_norm13ln_bwd_kernelINS_13Kernel_traitsIf6__halffS2_fjLj1536ELj1ELj1ELj4ELj8ENS_18Kernel_traits_baseILj1536EfS2_fS2_fjLj128EEEEELb0ELb0ELb1ELb1EEEvNS_9BwdParamsE)
        /*0548*/ 	.word	0x00000060


	//----- nvinfo : EIATTR_FRAME_SIZE
	.align		4
.L_225:
        /*054c*/ 	.byte	0x04, 0x11
        /*054e*/ 	.short	(.L_227 - .L_226)
	.align		4
.L_226:
        /*0550*/ 	.word	index@(_ZN10layer_norm13ln_bwd_kernelINS_13Kernel_traitsIf6__halffS2_fjLj1536ELj1ELj1ELj4ELj8ENS_18Kernel_traits_baseILj1536EfS2_fS2_fjLj128EEEEELb0ELb0ELb1ELb1EEEvNS_9BwdParamsE)
        /*0554*/ 	.word	0x00000000


	//----- nvinfo : EIATTR_REGCOUNT
	.align		4
.L_227:
        /*0558*/ 	.byte	0x04, 0x2f
        /*055a*/ 	.short	(.L_229 - .L_228)
	.align		4
.L_228:
        /*055c*/ 	.word	index@(_ZN10layer_norm13ln_bwd_kernelINS_13Kernel_traitsIf6__halffS2_fjLj1536ELj1ELj1ELj4ELj8ENS_18Kernel_traits_baseILj1536EfS2_fS2_fjLj128EEEEELb0ELb0ELb1ELb0EEEvNS_9BwdParamsE)
        /*0560*/ 	.word	0x0000005f


	//----- nvinfo : EIATTR_FRAME_SIZE
	.align		4
.L_229:
        /*0564*/ 	.byte	0x04, 0x11
        /*0566*/ 	.short	(.L_231 - .L_230)
	.align		4
.L_230:
        /*0568*/ 	.word	index@(_ZN10layer_norm13ln_bwd_kernelINS_13Kernel_traitsIf6__halffS2_fjLj1536ELj1ELj1ELj4ELj8ENS_18Kernel_traits_baseILj1536EfS2_fS2_fjLj128EEEEELb0ELb0ELb1ELb0EEEvNS_9BwdParamsE)
        /*056c*/ 	.word	0x00000000


	//----- nvinfo : EIATTR_REGCOUNT
	.align		4
.L_231:
        /*0570*/ 	.byte	0x04, 0x2f
        /*0572*/ 	.short	(.L_233 - .L_232)
	.align		4
.L_232:
        /*0574*/ 	.word	index@(_ZN10layer_norm13ln_bwd_kernelINS_13Kernel_traitsIf6__halffS2_fjLj1536ELj1ELj1ELj4ELj8ENS_18Kernel_traits_baseILj1536EfS2_fS2_fjLj128EEEEELb0ELb0ELb0ELb1EEEvNS_9BwdParamsE)
        /*0578*/ 	.word	0x00000060


	//----- nvinfo : EIATTR_FRAME_SIZE
	.align		4
.L_233:
        /*057c*/ 	.byte	0x04, 0x11
        /*057e*/ 	.short	(.L_235 - .L_234)
	.align		4
.L_234:
        /*0580*/ 	.word	index@(_ZN10layer_norm13ln_bwd_kernelINS_13Kernel_traitsIf6__halffS2_fjLj1536ELj1ELj1ELj4ELj8ENS_18Kernel_traits_baseILj1536EfS2_fS2_fjLj128EEEEELb0ELb0ELb0ELb1EEEvNS_9BwdParamsE)
        /*0584*/ 	.word	0x00000000


	//----- nvinfo : EIATTR_REGCOUNT
	.align		4
.L_235:
        /*0588*/ 	.byte	0x04, 0x2f
        /*058a*/ 	.short	(.L_237 - .L_236)
	.align		4
.L_236:
        /*058c*/ 	.word	index@(_ZN10layer_norm13ln_bwd_kernelINS_13Kernel_traitsIf6__halffS2_fjLj1536ELj1ELj1ELj4ELj8ENS_18Kernel_traits_baseILj1536EfS2_fS2_fjLj128EEEEELb0ELb0ELb0ELb0EEEvNS_9BwdParamsE)
        /*0590*/ 	.word	0x0000005e


	//----- nvinfo : EIATTR_FRAME_SIZE
	.align		4
.L_237:
        /*0594*/ 	.byte	0x04, 0x11
        /*0596*/ 	.short	(.L_239 - .L_238)
	.align		4
.L_238:
        /*0598*/ 	.word	index@(_ZN10layer_norm13ln_bwd_kernelINS_13Kernel_traitsIf6__halffS2_fjLj1536ELj1ELj1ELj4ELj8ENS_18Kernel_traits_baseILj1536EfS2_fS2_fjLj128EEEEELb0ELb0ELb0ELb0EEEvNS_9BwdParamsE)
        /*059c*/ 	.word	0x00000000


	//----- nvinfo : EIATTR_REGCOUNT
	.align		4
.L_239:
        /*05a0*/ 	.byte	0x04, 0x2f
        /*05a2*/ 	.short	(.L_241 - .L_240)
	.align		4
.L_240:
        /*05a4*/ 	.word	index@(_ZN10layer_norm13ln_bwd_kernelINS_13Kernel_traitsI6__halfS2_fS2_fjLj1536ELj1ELj1ELj4ELj8ENS_18Kernel_traits_baseILj1536ES2_S2_fS2_fjLj128EEEEELb1ELb1ELb1ELb1EEEvNS_9BwdParamsE)
        /*05a8*/ 	.word	0x00000074


	//----- nvinfo : EIATTR_FRAME_SIZE
	.align		4
.L_241:
        /*05ac*/ 	.byte	0x04, 0x11
        /*05ae*/ 	.short	(.L_243 - .L_242)
	.align		4
.L_242:
        /*05b0*/ 	.word	index@(_ZN10layer_norm13ln_bwd_kernelINS_13Kernel_traitsI6__halfS2_fS2_fjLj1536ELj1ELj1ELj4ELj8ENS_18Kernel_traits_baseILj1536ES2_S2_fS2_fjLj128EEEEELb1ELb1ELb1ELb1EEEvNS_9BwdParamsE)
        /*05b4*/ 	.word	0x00000000


	//----- nvinfo : EIATTR_REGCOUNT
	.align		4
.L_243:
        /*05b8*/ 	.byte	0x04, 0x2f
        /*05ba*/ 	.short	(.L_245 - .L_244)
	.align		4
.L_244:
        /*05bc*/ 	.word	index@(_ZN10layer_norm22ln_bwd_finalize_kernelINS_22Kernel_traits_finalizeILj1536E6__halfS2_fS2_fjLb1ELj1024ELj4ENS_18Kernel_traits_baseILj1536ES2_S2_fS2_fjLj1024EEEEELb1ELb1EEEvNS_9BwdParamsE)
        /*05c0*/ 	.word	0x00000020


	//----- nvinfo : EIATTR_FRAME_SIZE
	.align		4
.L_245:
        /*05c4*/ 	.byte	0x04, 0x11
        /*05c6*/ 	.short	(.L_247 - .L_246)
	.align		4
.L_246:
        /*05c8*/ 	.word	index@(_ZN10layer_norm22ln_bwd_finalize_kernelINS_22Kernel_traits_finalizeILj1536E6__halfS2_fS2_fjLb1ELj1024ELj4ENS_18Kernel_traits_baseILj1536ES2_S2_fS2_fjLj1024EEEEELb1ELb1EEEvNS_9BwdParamsE)
        /*05cc*/ 	.word	0x00000000


	//----- nvinfo : EIATTR_REGCOUNT
	.align		4
.L_247:
        /*05d0*/ 	.byte	0x04, 0x2f
        /*05d2*/ 	.short	(.L_249 - .L_248)
	.align		4
.L_248:
        /*05d4*/ 	.word	index@(_ZN10layer_norm13ln_bwd_kernelINS_13Kernel_traitsI6__halfS2_fS2_fjLj1536ELj1ELj1ELj4ELj8ENS_18Kernel_traits_baseILj1536ES2_S2_fS2_fjLj128EEEEELb1ELb1ELb1ELb0EEEvNS_9BwdParamsE)
        /*05d8*/ 	.word	0x00000074


	//----- nvinfo : EIATTR_FRAME_SIZE
	.align		4
.L_249:
        /*05dc*/ 	.byte	0x04, 0x11
        /*05de*/ 	.short	(.L_251 - .L_250)
	.align		4
.L_250:
        /*05e0*/ 	.word	index@(_ZN10layer_norm13ln_bwd_kernelINS_13Kernel_traitsI6__halfS2_fS2_fjLj1536ELj1ELj1ELj4ELj8ENS_18Kernel_traits_baseILj1536ES2_S2_fS2_fjLj128EEEEELb1ELb1ELb1ELb0EEEvNS_9BwdParamsE)
        /*05e4*/ 	.word	0x00000000


	//----- nvinfo : EIATTR_REGCOUNT
	.align		4
.L_251:
        /*05e8*/ 	.byte	0x04, 0x2f
        /*05ea*/ 	.short	(.L_253 - .L_252)
	.align		4
.L_252:
        /*05ec*/ 	.word	index@(_ZN10layer_norm22ln_bwd_finalize_kernelINS_22Kernel_traits_finalizeILj1536E6__halfS2_fS2_fjLb1ELj1024ELj4ENS_18Kernel_traits_baseILj1536ES2_S2_fS2_fjLj1024EEEEELb1ELb0EEEvNS_9BwdParamsE)
        /*05f0*/ 	.word	0x00000020


	//----- nvinfo : EIATTR_FRAME_SIZE
	.align		4
.L_253:
        /*05f4*/ 	.byte	0x04, 0x11
        /*05f6*/ 	.short	(.L_255 - .L_254)
	.align		4
.L_254:
        /*05f8*/ 	.word	index@(_ZN10layer_norm22ln_bwd_finalize_kernelINS_22Kernel_traits_finalizeILj1536E6__halfS2_fS2_fjLb1ELj1024ELj4ENS_18Kernel_traits_baseILj1536ES2_S2_fS2_fjLj1024EEEEELb1ELb0EEEvNS_9BwdParamsE)
        /*05fc*/ 	.word	0x00000000


	//----- nvinfo : EIATTR_REGCOUNT
	.align		4
.L_255:
        /*0600*/ 	.byte	0x04, 0x2f
        /*0602*/ 	.short	(.L_257 - .L_256)
	.align		4
.L_256:
        /*0604*/ 	.word	index@(_ZN10layer_norm13ln_bwd_kernelINS_13Kernel_traitsI6__halfS2_fS2_fjLj1536ELj1ELj1ELj4ELj8ENS_18Kernel_traits_baseILj1536ES2_S2_fS2_fjLj128EEEEELb1ELb1ELb0ELb1EEEvNS_9BwdParamsE)
        /*0608*/ 	.word	0x00000080


	//----- nvinfo : EIATTR_FRAME_SIZE
	.align		4
.L_257:
        /*060c*/ 	.byte	0x04, 0x11
        /*060e*/ 	.short	(.L_259 - .L_258)
	.align		4
.L_258:
        /*0610*/ 	.word	index@(_ZN10layer_norm13ln_bwd_kernelINS_13Kernel_traitsI6__halfS2_fS2_fjLj1536ELj1ELj1ELj4ELj8ENS_18Kernel_traits_baseILj1536ES2_S2_fS2_fjLj128EEEEELb1ELb1ELb0ELb1EEEvNS_9BwdParamsE)
        /*0614*/ 	.word	0x00000000


	//----- nvinfo : EIATTR_REGCOUNT
	.align		4
.L_259:
        /*0618*/ 	.byte	0x04, 0x2f
        /*061a*/ 	.short	(.L_261 - .L_260)
	.align		4
.L_260:
        /*061c*/ 	.word	index@(_ZN10layer_norm13ln_bwd_kernelINS_13Kernel_traitsI6__halfS2_fS2_fjLj1536ELj1ELj1ELj4ELj8ENS_18Kernel_traits_baseILj1536ES2_S2_fS2_fjLj128EEEEELb1ELb1ELb0ELb0EEEvNS_9BwdParamsE)
        /*0620*/ 	.word	0x00000076


	//----- nvinfo : EIATTR_FRAME_SIZE
	.align		4
.L_261:
        /*0624*/ 	.byte	0x04, 0x11
        /*0626*/ 	.short	(.L_263 - .L_262)
	.align		4
.L_262:
        /*0628*/ 	.word	index@(_ZN10layer_norm13ln_bwd_kernelINS_13Kernel_traitsI6__halfS2_fS2_fjLj1536ELj1ELj1ELj4ELj8ENS_18Kernel_traits_baseILj1536ES2_S2_fS2_fjLj128EEEEELb1ELb1ELb0ELb0EEEvNS_9BwdParamsE)
        /*062c*/ 	.word	0x00000000


	//----- nvinfo : EIATTR_REGCOUNT
	.align		4
.L_263:
        /*0630*/ 	.byte	0x04, 0x2f
        /*0632*/ 	.short	(.L_265 - .L_264)
	.align		4
.L_264:
        /*0634*/ 	.word	index@(_ZN10layer_norm13ln_bwd_kernelINS_13Kernel_traitsI6__halfS2_fS2_fjLj1536ELj1ELj1ELj4ELj8ENS_18Kernel_traits_baseILj1536ES2_S2_fS2_fjLj128EEEEELb1ELb0ELb1ELb1EEEvNS_9BwdParamsE)
        /*0638*/ 	.word	0x00000060


	//----- nvinfo : EIATTR_FRAME_SIZE
	.align		4
.L_265:
        /*063c*/ 	.byte	0x04, 0x11
        /*063e*/ 	.short	(.L_267 - .L_266)
	.align		4
.L_266:
        /*0640*/ 	.word	index@(_ZN10layer_norm13ln_bwd_kernelINS_13Kernel_traitsI6__halfS2_fS2_fjLj1536ELj1ELj1ELj4ELj8ENS_18Kernel_traits_baseILj1536ES2_S2_fS2_fjLj128EEEEELb1ELb0ELb1ELb1EEEvNS_9BwdParamsE)
        /*0644*/ 	.word	0x00000000


	//----- nvinfo : EIATTR_REGCOUNT
	.align		4
.L_267:
        /*0648*/ 	.byte	0x04, 0x2f
        /*064a*/ 	.short	(.L_269 - .L_268)
	.align		4
.L_268:
        /*064c*/ 	.word	index@(_ZN10layer_norm22ln_bwd_finalize_kernelINS_22Kernel_traits_finalizeILj1536E6__halfS2_fS2_fjLb0ELj1024ELj4ENS_18Kernel_traits_baseILj1536ES2_S2_fS2_fjLj1024EEEEELb0ELb1EEEvNS_9BwdParamsE)
        /*0650*/ 	.word	0x00000020


	//----- nvinfo : EIATTR_FRAME_SIZE
	.align		4
.L_269:
        /*0654*/ 	.byte	0x04, 0x11
        /*0656*/ 	.short	(.L_271 - .L_270)
	.align		4
.L_270:
        /*0658*/ 	.word	index@(_ZN10layer_norm22ln_bwd_finalize_kernelINS_22Kernel_traits_finalizeILj1536E6__halfS2_fS2_fjLb0ELj1024ELj4ENS_18Kernel_traits_baseILj1536ES2_S2_fS2_fjLj1024EEEEELb0ELb1EEEvNS_9BwdParamsE)
        /*065c*/ 	.word	0x00000000


	//----- nvinfo : EIATTR_REGCOUNT
	.align		4
.L_271:
        /*0660*/ 	.byte	0x04, 0x2f
        /*0662*/ 	.short	(.L_273 - .L_272)
	.align		4
.L_272:
        /*0664*/ 	.word	index@(_ZN10layer_norm13ln_bwd_kernelINS_13Kernel_traitsI6__halfS2_fS2_fjLj1536ELj1ELj1ELj4ELj8ENS_18Kernel_traits_baseILj1536ES2_S2_fS2_fjLj128EEEEELb1ELb0ELb1ELb0EEEvNS_9BwdParamsE)
        /*0668*/ 	.word	0x0000005f


	//----- nvinfo : EIATTR_FRAME_SIZE
	.align		4
.L_273:
        /*066c*/ 	.byte	0x04, 0x11
        /*066e*/ 	.short	(.L_275 - .L_274)
	.align		4
.L_274:
        /*0670*/ 	.word	index@(_ZN10layer_norm13ln_bwd_kernelINS_13Kernel_traitsI6__halfS2_fS2_fjLj1536ELj1ELj1ELj4ELj8ENS_18Kernel_traits_baseILj1536ES2_S2_fS2_fjLj128EEEEELb1ELb0ELb1ELb0EEEvNS_9BwdParamsE)
        /*0674*/ 	.word	0x00000000


	//----- nvinfo : EIATTR_REGCOUNT
	.align		4
.L_275:
        /*0678*/ 	.byte	0x04, 0x2f
        /*067a*/ 	.short	(.L_277 - .L_276)
	.align		4
.L_276:
        /*067c*/ 	.word	index@(_ZN10layer_norm22ln_bwd_finalize_kernelINS_22Kernel_traits_finalizeILj1536E6__halfS2_fS2_fjLb0ELj1024ELj4ENS_18Kernel_traits_baseILj1536ES2_S2_fS2_fjLj1024EEEEELb0ELb0EEEvNS_9BwdParamsE)
        /*0680*/ 	.word	0x0000003f


	//----- nvinfo : EIATTR_FRAME_SIZE
	.align		4
.L_277:
        /*0684*/ 	.byte	0x04, 0x11
        /*0686*/ 	.short	(.L_279 - .L_278)
	.align		4
.L_278:
        /*0688*/ 	.word	index@(_ZN10layer_norm22ln_bwd_finalize_kernelINS_22Kernel_traits_finalizeILj1536E6__halfS2_fS2_fjLb0ELj1024ELj4ENS_18Kernel_traits_baseILj1536ES2_S2_fS2_fjLj1024EEEEELb0ELb0EEEvNS_9BwdParamsE)
        /*068c*/ 	.word	0x00000000


	//----- nvinfo : EIATTR_REGCOUNT
	.align		4
.L_279:
        /*0690*/ 	.byte	0x04, 0x2f
        /*0692*/ 	.short	(.L_281 - .L_280)
	.align		4
.L_280:
        /*0694*/ 	.word	index@(_ZN10layer_norm13ln_bwd_kernelINS_13Kernel_traitsI6__halfS2_fS2_fjLj1536ELj1ELj1ELj4ELj8ENS_18Kernel_traits_baseILj1536ES2_S2_fS2_fjLj128EEEEELb1ELb0ELb0ELb1EEEvNS_9BwdParamsE)
        /*0698*/ 	.word	0x00000060


	//----- nvinfo : EIATTR_FRAME_SIZE
	.align		4
.L_281:
        /*069c*/ 	.byte	0x04, 0x11
        /*069e*/ 	.short	(.L_283 - .L_282)
	.align		4
.L_282:
        /*06a0*/ 	.word	index@(_ZN10layer_norm13ln_bwd_kernelINS_13Kernel_traitsI6__halfS2_fS2_fjLj1536ELj1ELj1ELj4ELj8ENS_18Kernel_traits_baseILj1536ES2_S2_fS2_fjLj128EEEEELb1ELb0ELb0ELb1EEEvNS_9BwdParamsE)
        /*06a4*/ 	.word	0x00000000


	//----- nvinfo : EIATTR_REGCOUNT
	.align		4
.L_283:
        /*06a8*/ 	.byte	0x04, 0x2f
        /*06aa*/ 	.short	(.L_285 - .L_284)
	.align		4
.L_284:
        /*06ac*/ 	.word	index@(_ZN10layer_norm13ln_bwd_kernelINS_13Kernel_traitsI6__halfS2_fS2_fjLj1536ELj1ELj1ELj4ELj8ENS_18Kernel_traits_baseILj1536ES2_S2_fS2_fjLj128EEEEELb1ELb0ELb0ELb0EEEvNS_9BwdParamsE)
        /*06b0*/ 	.word	0x0000005b


	//----- nvinfo : EIATTR_FRAME_SIZE
	.align		4
.L_285:
        /*06b4*/ 	.byte	0x04, 0x11
        /*06b6*/ 	.short	(.L_287 - .L_286)
	.align		4
.L_286:
        /*06b8*/ 	.word	index@(_ZN10layer_norm13ln_bwd_kernelINS_13Kernel_traitsI6__halfS2_fS2_fjLj1536ELj1ELj1ELj4ELj8ENS_18Kernel_traits_baseILj1536ES2_S2_fS2_fjLj128EEEEELb1ELb0ELb0ELb0EEEvNS_9BwdParamsE)
        /*06bc*/ 	.word	0x00000000


	//----- nvinfo : EIATTR_REGCOUNT
	.align		4
.L_287:
        /*06c0*/ 	.byte	0x04, 0x2f
        /*06c2*/ 	.short	(.L_289 - .L_288)
	.align		4
.L_288:
        /*06c4*/ 	.word	index@(_ZN10layer_norm13ln_bwd_kernelINS_13Kernel_traitsI6__halfS2_fS2_fjLj1536ELj1ELj1ELj4ELj8ENS_18Kernel_traits_baseILj1536ES2_S2_fS2_fjLj128EEEEELb0ELb1ELb1ELb1EEEvNS_9BwdParamsE)
        /*06c8*/ 	.word	0x0000006f


	//----- nvinfo : EIATTR_FRAME_SIZE
	.align		4
.L_289:
        /*06cc*/ 	.byte	0x04, 0x11
        /*06ce*/ 	.short	(.L_291 - .L_290)
	.align		4
.L_290:
        /*06d0*/ 	.word	index@(_ZN10layer_norm13ln_bwd_kernelINS_13Kernel_traitsI6__halfS2_fS2_fjLj1536ELj1ELj1ELj4ELj8ENS_18Kernel_traits_baseILj1536ES2_S2_fS2_fjLj128EEEEELb0ELb1ELb1ELb1EEEvNS_9BwdParamsE)
        /*06d4*/ 	.word	0x00000000


	//----- nvinfo : EIATTR_REGCOUNT
	.align		4
.L_291:
        /*06d8*/ 	.byte	0x04, 0x2f
        /*06da*/ 	.short	(.L_293 - .L_292)
	.align		4
.L_292:
        /*06dc*/ 	.word	index@(_ZN10layer_norm13ln_bwd_kernelINS_13Kernel_traitsI6__halfS2_fS2_fjLj1536ELj1ELj1ELj4ELj8ENS_18Kernel_traits_baseILj1536ES2_S2_fS2_fjLj128EEEEELb0ELb1ELb1ELb0EEEvNS_9BwdParamsE)
        /*06e0*/ 	.word	0x0000006d


	//----- nvinfo : EIATTR_FRAME_SIZE
	.align		4
.L_293:
        /*06e4*/ 	.byte	0x04, 0x11
        /*06e6*/ 	.short	(.L_295 - .L_294)
	.align		4
.L_294:
        /*06e8*/ 	.word	index@(_ZN10layer_norm13ln_bwd_kernelINS_13Kernel_traitsI6__halfS2_fS2_fjLj1536ELj1ELj1ELj4ELj8ENS_18Kernel_traits_baseILj1536ES2_S2_fS2_fjLj128EEEEELb0ELb1ELb1ELb0EEEvNS_9BwdParamsE)
        /*06ec*/ 	.word	0x00000000


	//----- nvinfo : EIATTR_REGCOUNT
	.align		4
.L_295:
        /*06f0*/ 	.byte	0x04, 0x2f
        /*06f2*/ 	.short	(.L_297 - .L_296)
	.align		4
.L_296:
        /*06f4*/ 	.word	index@(_ZN10layer_norm13ln_bwd_kernelINS_13Kernel_traitsI6__halfS2_fS2_fjLj1536ELj1ELj1ELj4ELj8ENS_18Kernel_traits_baseILj1536ES2_S2_fS2_fjLj128EEEEELb0ELb1ELb0ELb1EEEvNS_9BwdParamsE)
        /*06f8*/ 	.word	0x0000007b


	//----- nvinfo : EIATTR_FRAME_SIZE
	.align		4
.L_297:
        /*06fc*/ 	.byte	0x04, 0x11
        /*06fe*/ 	.short	(.L_299 - .L_298)
	.align		4
.L_298:
        /*0700*/ 	.word	index@(_ZN10layer_norm13ln_bwd_kernelINS_13Kernel_traitsI6__halfS2_fS2_fjLj1536ELj1ELj1ELj4ELj8ENS_18Kernel_traits_baseILj1536ES2_S2_fS2_fjLj128EEEEELb0ELb1ELb0ELb1EEEvNS_9BwdParamsE)
        /*0704*/ 	.word	0x00000000


	//----- nvinfo : EIATTR_REGCOUNT
	.align		4
.L_299:
        /*0708*/ 	.byte	0x04, 0x2f
        /*070a*/ 	.short	(.L_301 - .L_300)
	.align		4
.L_300:
        /*070c*/ 	.word	index@(_ZN10layer_norm13ln_bwd_kernelINS_13Kernel_traitsI6__halfS2_fS2_fjLj1536ELj1ELj1ELj4ELj8ENS_18Kernel_traits_baseILj1536ES2_S2_fS2_fjLj128EEEEELb0ELb1ELb0ELb0EEEvNS_9BwdParamsE)
        /*0710*/ 	.word	0x00000073


	//----- nvinfo : EIATTR_FRAME_SIZE
	.align		4
.L_301:
        /*0714*/ 	.byte	0x04, 0x11
        /*0716*/ 	.short	(.L_303 - .L_302)
	.align		4
.L_302:
        /*0718*/ 	.word	index@(_ZN10layer_norm13ln_bwd_kernelINS_13Kernel_traitsI6__halfS2_fS2_fjLj1536ELj1ELj1ELj4ELj8ENS_18Kernel_traits_baseILj1536ES2_S2_fS2_fjLj128EEEEELb0ELb1ELb0ELb0EEEvNS_9BwdParamsE)
        /*071c*/ 	.word	0x00000000


	//----- nvinfo : EIATTR_REGCOUNT
	.align		4
.L_303:
        /*0720*/ 	.byte	0x04, 0x2f
        /*0722*/ 	.short	(.L_305 - .L_304)
	.align		4
.L_304:
        /*0724*/ 	.word	index@(_ZN10layer_norm13ln_bwd_kernelINS_13Kernel_traitsI6__halfS2_fS2_fjLj1536ELj1ELj1ELj4ELj8ENS_18Kernel_traits_baseILj1536ES2_S2_fS2_fjLj128EEEEELb0ELb0ELb1ELb1EEEvNS_9BwdParamsE)
        /*0728*/ 	.word	0x0000005b


	//----- nvinfo : EIATTR_FRAME_SIZE
	.align		4
.L_305:
        /*072c*/ 	.byte	0x04, 0x11
        /*072e*/ 	.short	(.L_307 - .L_306)
	.align		4
.L_306:
        /*0730*/ 	.word	index@(_ZN10layer_norm13ln_bwd_kernelINS_13Kernel_traitsI6__halfS2_fS2_fjLj1536ELj1ELj1ELj4ELj8ENS_18Kernel_traits_baseILj1536ES2_S2_fS2_fjLj128EEEEELb0ELb0ELb1ELb1EEEvNS_9BwdParamsE)
        /*0734*/ 	.word	0x00000000


	//----- nvinfo : EIATTR_REGCOUNT
	.align		4
.L_307:
        /*0738*/ 	.byte	0x04, 0x2f
        /*073a*/ 	.short	(.L_309 - .L_308)
	.align		4
.L_308:
        /*073c*/ 	.word	index@(_ZN10layer_norm13ln_bwd_kernelINS_13Kernel_traitsI6__halfS2_fS2_fjLj1536ELj1ELj1ELj4ELj8ENS_18Kernel_traits_baseILj1536ES2_S2_fS2_fjLj128EEEEELb0ELb0ELb1ELb0EEEvNS_9BwdParamsE)
        /*0740*/ 	.word	0x00000059


	//----- nvinfo : EIATTR_FRAME_SIZE
	.align		4
.L_309:
        /*0744*/ 	.byte	0x04, 0x11
        /*0746*/ 	.short	(.L_311 - .L_310)
	.align		4
.L_310:
        /*0748*/ 	.word	index@(_ZN10layer_norm13ln_bwd_kernelINS_13Kernel_traitsI6__halfS2_fS2_fjLj1536ELj1ELj1ELj4ELj8ENS_18Kernel_traits_baseILj1536ES2_S2_fS2_fjLj128EEEEELb0ELb0ELb1ELb0EEEvNS_9BwdParamsE)
        /*074c*/ 	.word	0x00000000


	//----- nvinfo : EIATTR_REGCOUNT
	.align		4
.L_311:
        /*0750*/ 	.byte	0x04, 0x2f
        /*0752*/ 	.short	(.L_313 - .L_312)
	.align		4
.L_312:
        /*0754*/ 	.word	index@(_ZN10layer_norm13ln_bwd_kernelINS_13Kernel_traitsI6__halfS2_fS2_fjLj1536ELj1ELj1ELj4ELj8ENS_18Kernel_traits_baseILj1536ES2_S2_fS2_fjLj128EEEEELb0ELb0ELb0ELb1EEEvNS_9BwdParamsE)
        /*0758*/ 	.word	0x00000060


	//----- nvinfo : EIATTR_FRAME_SIZE
	.align		4
.L_313:
        /*075c*/ 	.byte	0x04, 0x11
        /*075e*/ 	.short	(.L_315 - .L_314)
	.align		4
.L_314:
        /*0760*/ 	.word	index@(_ZN10layer_norm13ln_bwd_kernelINS_13Kernel_traitsI6__halfS2_fS2_fjLj1536ELj1ELj1ELj4ELj8ENS_18Kernel_traits_baseILj1536ES2_S2_fS2_fjLj128EEEEELb0ELb0ELb0ELb1EEEvNS_9BwdParamsE)
        /*0764*/ 	.word	0x00000000


	//----- nvinfo : EIATTR_REGCOUNT
	.align		4
.L_315:
        /*0768*/ 	.byte	0x04, 0x2f
        /*076a*/ 	.short	(.L_317 - .L_316)
	.align		4
.L_316:
        /*076c*/ 	.word	index@(_ZN10layer_norm13ln_bwd_kernelINS_13Kernel_traitsI6__halfS2_fS2_fjLj1536ELj1ELj1ELj4ELj8ENS_18Kernel_traits_baseILj1536ES2_S2_fS2_fjLj128EEEEELb0ELb0ELb0ELb0EEEvNS_9BwdParamsE)
        /*0770*/ 	.word	0x00000058


	//----- nvinfo : EIATTR_FRAME_SIZE
	.align		4
.L_317:
        /*0774*/ 	.byte	0x04, 0x11
        /*0776*/ 	.short	(.L_319 - .L_318)
	.align		4
.L_318:
        /*0778*/ 	.word	index@(_ZN10layer_norm13ln_bwd_kernelINS_13Kernel_traitsI6__halfS2_fS2_fjLj1536ELj1ELj1ELj4ELj8ENS_18Kernel_traits_baseILj1536ES2_S2_fS2_fjLj128EEEEELb0ELb0ELb0ELb0EEEvNS_9BwdParamsE)
        /*077c*/ 	.word	0x00000000


	//----- nvinfo : EIATTR_REGCOUNT
	.align		4
.L_319:
        /*0780*/ 	.byte	0x04, 0x2f
        /*0782*/ 	.short	(.L_321 - .L_320)
	.align		4
.L_320:
        /*0784*/ 	.word	index@(_ZN10layer_norm13ln_bwd_kernelINS_13Kernel_traitsIf6__halfS2_S2_fjLj1536ELj1ELj1ELj4ELj8ENS_18Kernel_traits_baseILj1536EfS2_S2_S2_fjLj128EEEEELb1ELb1ELb1ELb1EEEvNS_9BwdParamsE)
        /*0788*/ 	.word	0x00000077


	//----- nvinfo : EIATTR_FRAME_SIZE
	.align		4
.L_321:
        /*078c*/ 	.byte	0x04, 0x11
        /*078e*/ 	.short	(.L_323 - .L_322)
	.align		4
.L_322:
        /*0790*/ 	.word	index@(_ZN10layer_norm13ln_bwd_kernelINS_13Kernel_traitsIf6__halfS2_S2_fjLj1536ELj1ELj1ELj4ELj8ENS_18Kernel_traits_baseILj1536EfS2_S2_S2_fjLj128EEEEELb1ELb1ELb1ELb1EEEvNS_9BwdParamsE)
        /*0794*/ 	.word	0x00000000


	//----- nvinfo : EIATTR_REGCOUNT
	.align		4
.L_323:
        /*0798*/ 	.byte	0x04, 0x2f
        /*079a*/ 	.short	(.L_325 - .L_324)
	.align		4
.L_324:
        /*079c*/ 	.word	index@(_ZN10layer_norm22ln_bwd_finalize_kernelINS_22Kernel_traits_finalizeILj1536Ef6__halfS2_S2_fjLb1ELj1024ELj4ENS_18Kernel_traits_baseILj1536EfS2_S2_S2_fjLj1024EEEEELb1ELb1EEEvNS_9BwdParamsE)
        /*07a0*/ 	.word	0x00000020


	//----- nvinfo : EIATTR_FRAME_SIZE
	.align		4
.L_325:
        /*07a4*/ 	.byte	0x04, 0x11
        /*07a6*/ 	.short	(.L_327 - .L_326)
	.align		4
.L_326:
        /*07a8*/ 	.word	index@(_ZN10layer_norm22ln_bwd_finalize_kernelINS_22Kernel_traits_finalizeILj1536Ef6__halfS2_S2_fjLb1ELj1024ELj4ENS_18Kernel_traits_baseILj1536EfS2_S2_S2_fjLj1024EEEEELb1ELb1EEEvNS_9BwdParamsE)
        /*07ac*/ 	.word	0x00000000


	//----- nvinfo : EIATTR_REGCOUNT
	.align		4
.L_327:
        /*07b0*/ 	.byte	0x04, 0x2f
        /*07b2*/ 	.short	(.L_329 - .L_328)
	.align		4
.L_328:
        /*07b4*/ 	.word	index@(_ZN10layer_norm13ln_bwd_kernelINS_13Kernel_traitsIf6__halfS2_S2_fjLj1536ELj1ELj1ELj4ELj8ENS_18Kernel_traits_baseILj1536EfS2_S2_S2_fjLj128EEEEELb1ELb1ELb1ELb0EEEvNS_9BwdParamsE)
        /*07b8*/ 	.word	0x0000007b


	//----- nvinfo : EIATTR_FRAME_SIZE
	.align		4
.L_329:
        /*07bc*/ 	.byte	0x04, 0x11
        /*07be*/ 	.short	(.L_331 - .L_330)
	.align		4
.L_330:
        /*07c0*/ 	.word	index@(_ZN10layer_norm13ln_bwd_kernelINS_13Kernel_traitsIf6__halfS2_S2_fjLj1536ELj1ELj1ELj4ELj8ENS_18Kernel_traits_baseILj1536EfS2_S2_S2_fjLj128EEEEELb1ELb1ELb1ELb0EEEvNS_9BwdParamsE)
        /*07c4*/ 	.word	0x00000000


	//----- nvinfo : EIATTR_REGCOUNT
	.align		4
.L_331:
        /*07c8*/ 	.byte	0x04, 0x2f
        /*07ca*/ 	.short	(.L_333 - .L_332)
	.align		4
.L_332:
        /*07cc*/ 	.word	index@(_ZN10layer_norm22ln_bwd_finalize_kernelINS_22Kernel_traits_finalizeILj1536Ef6__halfS2_S2_fjLb1ELj1024ELj4ENS_18Kernel_traits_baseILj1536EfS2_S2_S2_fjLj1024EEEEELb1ELb0EEEvNS_9BwdParamsE)
        /*07d0*/ 	.word	0x00000020


	//----- nvinfo : EIATTR_FRAME_SIZE
	.align		4
.L_333:
        /*07d4*/ 	.byte	0x04, 0x11
        /*07d6*/ 	.short	(.L_335 - .L_334)
	.align		4
.L_334:
        /*07d8*/ 	.word	index@(_ZN10layer_norm22ln_bwd_finalize_kernelINS_22Kernel_traits_finalizeILj1536Ef6__halfS2_S2_fjLb1ELj1024ELj4ENS_18Kernel_traits_baseILj1536EfS2_S2_S2_fjLj1024EEEEELb1ELb0EEEvNS_9BwdParamsE)
        /*07dc*/ 	.word	0x00000000


	//----- nvinfo : EIATTR_REGCOUNT
	.align		4
.L_335:
        /*07e0*/ 	.byte	0x04, 0x2f
        /*07e2*/ 	.short	(.L_337 - .L_336)
	.align		4
.L_336:
        /*07e4*/ 	.word	index@(_ZN10layer_norm13ln_bwd_kernelINS_13Kernel_traitsIf6__halfS2_S2_fjLj1536ELj1ELj1ELj4ELj8ENS_18Kernel_traits_baseILj1536EfS2_S2_S2_fjLj128EEEEELb1ELb1ELb0ELb1EEEvNS_9BwdParamsE)
        /*07e8*/ 	.word	0x00000080


	//----- nvinfo : EIATTR_FRAME_SIZE
	.align		4
.L_337:
        /*07ec*/ 	.byte	0x04, 0x11
        /*07ee*/ 	.short	(.L_339 - .L_338)
	.align		4
.L_338:
        /*07f0*/ 	.word	index@(_ZN10layer_norm13ln_bwd_kernelINS_13Kernel_traitsIf6__halfS2_S2_fjLj1536ELj1ELj1ELj4ELj8ENS_18Kernel_traits_baseILj1536EfS2_S2_S2_fjLj128EEEEELb1ELb1ELb0ELb1EEEvNS_9BwdParamsE)
        /*07f4*/ 	.word	0x00000000


	//----- nvinfo : EIATTR_REGCOUNT
	.align		4
.L_339:
        /*07f8*/ 	.byte	0x04, 0x2f
        /*07fa*/ 	.short	(.L_341 - .L_340)
	.align		4
.L_340:
        /*07fc*/ 	.word	index@(_ZN10layer_norm13ln_bwd_kernelINS_13Kernel_traitsIf6__halfS2_S2_fjLj1536ELj1ELj1ELj4ELj8ENS_18Kernel_traits_baseILj1536EfS2_S2_S2_fjLj128EEEEELb1ELb1ELb0ELb0EEEvNS_9BwdParamsE)
        /*0800*/ 	.word	0x0000007a


	//----- nvinfo : EIATTR_FRAME_SIZE
	.align		4
.L_341:
        /*0804*/ 	.byte	0x04, 0x11
        /*0806*/ 	.short	(.L_343 - .L_342)
	.align		4
.L_342:
        /*0808*/ 	.word	index@(_ZN10layer_norm13ln_bwd_kernelINS_13Kernel_traitsIf6__halfS2_S2_fjLj1536ELj1ELj1ELj4ELj8ENS_18Kernel_traits_baseILj1536EfS2_S2_S2_fjLj128EEEEELb1ELb1ELb0ELb0EEEvNS_9BwdParamsE)
        /*080c*/ 	.word	0x00000000


	//----- nvinfo : EIATTR_REGCOUNT
	.align		4
.L_343:
        /*0810*/ 	.byte	0x04, 0x2f
        /*0812*/ 	.short	(.L_345 - .L_344)
	.align		4
.L_344:
        /*0814*/ 	.word	index@(_ZN10layer_norm13ln_bwd_kernelINS_13Kernel_traitsIf6__halfS2_S2_fjLj1536ELj1ELj1ELj4ELj8ENS_18Kernel_traits_baseILj1536EfS2_S2_S2_fjLj128EEEEELb1ELb0ELb1ELb1EEEvNS_9BwdParamsE)
        /*0818*/ 	.word	0x0000005c


	//----- nvinfo : EIATTR_FRAME_SIZE
	.align		4
.L_345:
        /*081c*/ 	.byte	0x04, 0x11
        /*081e*/ 	.short	(.L_347 - .L_346)
	.align		4
.L_346:
        /*0820*/ 	.word	index@(_ZN10layer_norm13ln_bwd_kernelINS_13Kernel_traitsIf6__halfS2_S2_fjLj1536ELj1ELj1ELj4ELj8ENS_18Kernel_traits_baseILj1536EfS2_S2_S2_fjLj128EEEEELb1ELb0ELb1ELb1EEEvNS_9BwdParamsE)
        /*0824*/ 	.word	0x00000000


	//----- nvinfo : EIATTR_REGCOUNT
	.align		4
.L_347:
        /*0828*/ 	.byte	0x04, 0x2f
        /*082a*/ 	.short	(.L_349 - .L_348)
	.align		4
.L_348:
        /*082c*/ 	.word	index@(_ZN10layer_norm22ln_bwd_finalize_kernelINS_22Kernel_traits_finalizeILj1536Ef6__halfS2_S2_fjLb0ELj1024ELj4ENS_18Kernel_traits_baseILj1536EfS2_S2_S2_fjLj1024EEEEELb0ELb1EEEvNS_9BwdParamsE)
        /*0830*/ 	.word	0x00000020


	//----- nvinfo : EIATTR_FRAME_SIZE
	.align		4
.L_349:
        /*0834*/ 	.byte	0x04, 0x11
        /*0836*/ 	.short	(.L_351 - .L_350)
	.align		4
.L_350:
        /*0838*/ 	.word	index@(_ZN10layer_norm22ln_bwd_finalize_kernelINS_22Kernel_traits_finalizeILj1536Ef6__halfS2_S2_fjLb0ELj1024ELj4ENS_18Kernel_traits_baseILj1536EfS2_S2_S2_fjLj1024EEEEELb0ELb1EEEvNS_9BwdParamsE)
        /*083c*/ 	.word	0x00000000


	//----- nvinfo : EIATTR_REGCOUNT
	.align		4
.L_351:
        /*0840*/ 	.byte	0x04, 0x2f
        /*0842*/ 	.short	(.L_353 - .L_352)
	.align		4
.L_352:
        /*0844*/ 	.word	index@(_ZN10layer_norm13ln_bwd_kernelINS_13Kernel_traitsIf6__halfS2_S2_fjLj1536ELj1ELj1ELj4ELj8ENS_18Kernel_traits_baseILj1536EfS2_S2_S2_fjLj128EEEEELb1ELb0ELb1ELb0EEEvNS_9BwdParamsE)
        /*0848*/ 	.word	0x00000060


	//----- nvinfo : EIATTR_FRAME_SIZE
	.align		4
.L_353:
        /*084c*/ 	.byte	0x04, 0x11
        /*084e*/ 	.short	(.L_355 - .L_354)
	.align		4
.L_354:
        /*0850*/ 	.word	index@(_ZN10layer_norm13ln_bwd_kernelINS_13Kernel_traitsIf6__halfS2_S2_fjLj1536ELj1ELj1ELj4ELj8ENS_18Kernel_traits_baseILj1536EfS2_S2_S2_fjLj128EEEEELb1ELb0ELb1ELb0EEEvNS_9BwdParamsE)
        /*0854*/ 	.word	0x00000000


	//----- nvinfo : EIATTR_REGCOUNT
	.align		4
.L_355:
        /*0858*/ 	.byte	0x04, 0x2f
        /*085a*/ 	.short	(.L_357 - .L_356)
	.align		4
.L_356:
        /*085c*/ 	.word	index@(_ZN10layer_norm22ln_bwd_finalize_kernelINS_22Kernel_traits_finalizeILj1536Ef6__halfS2_S2_fjLb0ELj1024ELj4ENS_18Kernel_traits_baseILj1536EfS2_S2_S2_fjLj1024EEEEELb0ELb0EEEvNS_9BwdParamsE)
        /*0860*/ 	.word	0x0000003f


	//----- nvinfo : EIATTR_FRAME_SIZE
	.align		4
.L_357:
        /*0864*/ 	.byte	0x04, 0x11
        /*0866*/ 	.short	(.L_359 - .L_358)
	.align		4
.L_358:
        /*0868*/ 	.word	index@(_ZN10layer_norm22ln_bwd_finalize_kernelINS_22Kernel_traits_finalizeILj1536Ef6__halfS2_S2_fjLb0ELj1024ELj4ENS_18Kernel_traits_baseILj1536EfS2_S2_S2_fjLj1024EEEEELb0ELb0EEEvNS_9BwdParamsE)
        /*086c*/ 	.word	0x00000000


	//----- nvinfo : EIATTR_REGCOUNT
	.align		4
.L_359:
        /*0870*/ 	.byte	0x04, 0x2f
        /*0872*/ 	.short	(.L_361 - .L_360)
	.align		4
.L_360:
        /*0874*/ 	.word	index@(_ZN10layer_norm13ln_bwd_kernelINS_13Kernel_traitsIf6__halfS2_S2_fjLj1536ELj1ELj1ELj4ELj8ENS_18Kernel_traits_baseILj1536EfS2_S2_S2_fjLj128EEEEELb1ELb0ELb0ELb1EEEvNS_9BwdParamsE)
        /*0878*/ 	.word	0x00000060


	//----- nvinfo : EIATTR_FRAME_SIZE
	.align		4
.L_361:
        /*087c*/ 	.byte	0x04, 0x11
        /*087e*/ 	.short	(.L_363 - .L_362)
	.align		4
.L_362:
        /*0880*/ 	.word	index@(_ZN10layer_norm13ln_bwd_kernelINS_13Kernel_traitsIf6__halfS2_S2_fjLj1536ELj1ELj1ELj4ELj8ENS_18Kernel_traits_baseILj1536EfS2_S2_S2_fjLj128EEEEELb1ELb0ELb0ELb1EEEvNS_9BwdParamsE)
        /*0884*/ 	.word	0x00000000


	//----- nvinfo : EIATTR_REGCOUNT
	.align		4
.L_363:
        /*0888*/ 	.byte	0x04, 0x2f
        /*088a*/ 	.short	(.L_365 - .L_364)
	.align		4
.L_364:
        /*088c*/ 	.word	index@(_ZN10layer_norm13ln_bwd_kernelINS_13Kernel_traitsIf6__halfS2_S2_fjLj1536ELj1ELj1ELj4ELj8ENS_18Kernel_traits_baseILj1536EfS2_S2_S2_fjLj128EEEEELb1ELb0ELb0ELb0EEEvNS_9BwdParamsE)
        /*0890*/ 	.word	0x0000005a


	//----- nvinfo : EIATTR_FRAME_SIZE
	.align		4
.L_365:
        /*0894*/ 	.byte	0x04, 0x11
        /*0896*/ 	.short	(.L_367 - .L_366)
	.align		4
.L_366:
        /*0898*/ 	.word	index@(_ZN10layer_norm13ln_bwd_kernelINS_13Kernel_traitsIf6__halfS2_S2_fjLj1536ELj1ELj1ELj4ELj8ENS_18Kernel_traits_baseILj1536EfS2_S2_S2_fjLj128EEEEELb1ELb0ELb0ELb0EEEvNS_9BwdParamsE)
        /*089c*/ 	.word	0x00000000


	//----- nvinfo : EIATTR_REGCOUNT
	.align		4
.L_367:
        /*08a0*/ 	.byte	0x04, 0x2f
        /*08a2*/ 	.short	(.L_369 - .L_368)
	.align		4
.L_368:
        /*08a4*/ 	.word	index@(_ZN10layer_norm13ln_bwd_kernelINS_13Kernel_traitsIf6__halfS2_S2_fjLj1536ELj1ELj1ELj4ELj8ENS_18Kernel_traits_baseILj1536EfS2_S2_S2_fjLj128EEEEELb0ELb1ELb1ELb1EEEvNS_9BwdParamsE)
        /*08a8*/ 	.word	0x00000075


	//----- nvinfo : EIATTR_FRAME_SIZE
	.align		4
.L_369:
        /*08ac*/ 	.byte	0x04, 0x11
        /*08ae*/ 	.short	(.L_371 - .L_370)
	.align		4
.L_370:
        /*08b0*/ 	.word	index@(_ZN10layer_norm13ln_bwd_kernelINS_13Kernel_traitsIf6__halfS2_S2_fjLj1536ELj1ELj1ELj4ELj8ENS_18Kernel_traits_baseILj1536EfS2_S2_S2_fjLj128EEEEELb0ELb1ELb1ELb1EEEvNS_9BwdParamsE)
        /*08b4*/ 	.word	0x00000000


	//----- nvinfo : EIATTR_REGCOUNT
	.align		4
.L_371:
        /*08b8*/ 	.byte	0x04, 0x2f
        /*08ba*/ 	.short	(.L_373 - .L_372)
	.align		4
.L_372:
        /*08bc*/ 	.word	index@(_ZN10layer_norm13ln_bwd_kernelINS_13Kernel_traitsIf6__halfS2_S2_fjLj1536ELj1ELj1ELj4ELj8ENS_18Kernel_traits_baseILj1536EfS2_S2_S2_fjLj128EEEEELb0ELb1ELb1ELb0EEEvNS_9BwdParamsE)
        /*08c0*/ 	.word	0x00000075


	//----- nvinfo : EIATTR_FRAME_SIZE
	.align		4
.L_373:
        /*08c4*/ 	.byte	0x04, 0x11
        /*08c6*/ 	.short	(.L_375 - .L_374)
	.align		4
.L_374:
        /*08c8*/ 	.word	index@(_ZN10layer_norm13ln_bwd_kernelINS_13Kernel_traitsIf6__halfS2_S2_fjLj1536ELj1ELj1ELj4ELj8ENS_18Kernel_traits_baseILj1536EfS2_S2_S2_fjLj128EEEEELb0ELb1ELb1ELb0EEEvNS_9BwdParamsE)
        /*08cc*/ 	.word	0x00000000


	//----- nvinfo : EIATTR_REGCOUNT
	.align		4
.L_375:
        /*08d0*/ 	.byte	0x04, 0x2f
        /*08d2*/ 	.short	(.L_377 - .L_376)
	.align		4
.L_376:
        /*08d4*/ 	.word	index@(_ZN10layer_norm13ln_bwd_kernelINS_13Kernel_traitsIf6__halfS2_S2_fjLj1536ELj1ELj1ELj4ELj8ENS_18Kernel_traits_baseILj1536EfS2_S2_S2_fjLj128EEEEELb0ELb1ELb0ELb1EEEvNS_9BwdParamsE)
        /*08d8*/ 	.word	0x00000080


	//----- nvinfo : EIATTR_FRAME_SIZE
	.align		4
.L_377:
        /*08dc*/ 	.byte	0x04, 0x11
        /*08de*/ 	.short	(.L_379 - .L_378)
	.align		4
.L_378:
        /*08e0*/ 	.word	index@(_ZN10layer_norm13ln_bwd_kernelINS_13Kernel_traitsIf6__halfS2_S2_fjLj1536ELj1ELj1ELj4ELj8ENS_18Kernel_traits_baseILj1536EfS2_S2_S2_fjLj128EEEEELb0ELb1ELb0ELb1EEEvNS_9BwdParamsE)
        /*08e4*/ 	.word	0x00000000


	//----- nvinfo : EIATTR_REGCOUNT
	.align		4
.L_379:
        /*08e8*/ 	.byte	0x04, 0x2f
        /*08ea*/ 	.short	(.L_381 - .L_380)
	.align		4
.L_380:
        /*08ec*/ 	.word	index@(_ZN10layer_norm13ln_bwd_kernelINS_13Kernel_traitsIf6__halfS2_S2_fjLj1536ELj1ELj1ELj4ELj8ENS_18Kernel_traits_baseILj1536EfS2_S2_S2_fjLj128EEEEELb0ELb1ELb0ELb0EEEvNS_9BwdParamsE)
        /*08f0*/ 	.word	0x0000007b


	//----- nvinfo : EIATTR_FRAME_SIZE
	.align		4
.L_381:
        /*08f4*/ 	.byte	0x04, 0x11
        /*08f6*/ 	.short	(.L_383 - .L_382)
	.align		4
.L_382:
        /*08f8*/ 	.word	index@(_ZN10layer_norm13ln_bwd_kernelINS_13Kernel_traitsIf6__halfS2_S2_fjLj1536ELj1ELj1ELj4ELj8ENS_18Kernel_traits_baseILj1536EfS2_S2_S2_fjLj128EEEEELb0ELb1ELb0ELb0EEEvNS_9BwdParamsE)
        /*08fc*/ 	.word	0x00000000


	//----- nvinfo : EIATTR_REGCOUNT
	.align		4
.L_383:
        /*0900*/ 	.byte	0x04, 0x2f
        /*0902*/ 	.short	(.L_385 - .L_384)
	.align		4
.L_384:
        /*0904*/ 	.word	index@(_ZN10layer_norm13ln_bwd_kernelINS_13Kernel_traitsIf6__halfS2_S2_fjLj1536ELj1ELj1ELj4ELj8ENS_18Kernel_traits_baseILj1536EfS2_S2_S2_fjLj128EEEEELb0ELb0ELb1ELb1EEEvNS_9BwdParamsE)
        /*0908*/ 	.word	0x00000058


	//----- nvinfo : EIATTR_FRAME_SIZE
	.align		4
.L_385:
        /*090c*/ 	.byte	0x04, 0x11
        /*090e*/ 	.short	(.L_387 - .L_386)
	.align		4
.L_386:
        /*0910*/ 	.word	index@(_ZN10layer_norm13ln_bwd_kernelINS_13Kernel_traitsIf6__halfS2_S2_fjLj1536ELj1ELj1ELj4ELj8ENS_18Kernel_traits_baseILj1536EfS2_S2_S2_fjLj128EEEEELb0ELb0ELb1ELb1EEEvNS_9BwdParamsE)
        /*0914*/ 	.word	0x00000000


	//----- nvinfo : EIATTR_REGCOUNT
	.align		4
.L_387:
        /*0918*/ 	.byte	0x04, 0x2f
        /*091a*/ 	.short	(.L_389 - .L_388)
	.align		4
.L_388:
        /*091c*/ 	.word	index@(_ZN10layer_norm13ln_bwd_kernelINS_13Kernel_traitsIf6__halfS2_S2_fjLj1536ELj1ELj1ELj4ELj8ENS_18Kernel_traits_baseILj1536EfS2_S2_S2_fjLj128EEEEELb0ELb0ELb1ELb0EEEvNS_9BwdParamsE)
        /*0920*/ 	.word	0x0000005b


	//----- nvinfo : EIATTR_FRAME_SIZE
	.align		4
.L_389:
        /*0924*/ 	.byte	0x04, 0x11
        /*0926*/ 	.short	(.L_391 - .L_390)
	.align		4
.L_390:
        /*0928*/ 	.word	index@(_ZN10layer_norm13ln_bwd_kernelINS_13Kernel_traitsIf6__halfS2_S2_fjLj1536ELj1ELj1ELj4ELj8ENS_18Kernel_traits_baseILj1536EfS2_S2_S2_fjLj128EEEEELb0ELb0ELb1ELb0EEEvNS_9BwdParamsE)
        /*092c*/ 	.word	0x00000000


	//----- nvinfo : EIATTR_REGCOUNT
	.align		4
.L_391:
        /*0930*/ 	.byte	0x04, 0x2f
        /*0932*/ 	.short	(.L_393 - .L_392)
	.align		4
.L_392:
        /*0934*/ 	.word	index@(_ZN10layer_norm13ln_bwd_kernelINS_13Kernel_traitsIf6__halfS2_S2_fjLj1536ELj1ELj1ELj4ELj8ENS_18Kernel_traits_baseILj1536EfS2_S2_S2_fjLj128EEEEELb0ELb0ELb0ELb1EEEvNS_9BwdParamsE)
        /*0938*/ 	.word	0x00000071


	//----- nvinfo : EIATTR_FRAME_SIZE
	.align		4
.L_393:
        /*093c*/ 	.byte	0x04, 0x11
        /*093e*/ 	.short	(.L_395 - .L_394)
	.align		4
.L_394:
        /*0940*/ 	.word	index@(_ZN10layer_norm13ln_bwd_kernelINS_13Kernel_traitsIf6__halfS2_S2_fjLj1536ELj1ELj1ELj4ELj8ENS_18Kernel_traits_baseILj1536EfS2_S2_S2_fjLj128EEEEELb0ELb0ELb0ELb1EEEvNS_9BwdParamsE)
        /*0944*/ 	.word	0x00000000


	//----- nvinfo : EIATTR_REGCOUNT
	.align		4
.L_395:
        /*0948*/ 	.byte	0x04, 0x2f
        /*094a*/ 	.short	(.L_397 - .L_396)
	.align		4
.L_396:
        /*094c*/ 	.word	index@(_ZN10layer_norm13ln_bwd_kernelINS_13Kernel_traitsIf6__halfS2_S2_fjLj1536ELj1ELj1ELj4ELj8ENS_18Kernel_traits_baseILj1536EfS2_S2_S2_fjLj128EEEEELb0ELb0ELb0ELb0EEEvNS_9BwdParamsE)
        /*0950*/ 	.word	0x0000005a


	//----- nvinfo : EIATTR_FRAME_SIZE
	.align		4
.L_397:
        /*0954*/ 	.byte	0x04, 0x11
        /*0956*/ 	.short	(.L_399 - .L_398)
	.align		4
.L_398:
        /*0958*/ 	.word	index@(_ZN10layer_norm13ln_bwd_kernelINS_13Kernel_traitsIf6__halfS2_S2_fjLj1536ELj1ELj1ELj4ELj8ENS_18Kernel_traits_baseILj1536EfS2_S2_S2_fjLj128EEEEELb0ELb0ELb0ELb0EEEvNS_9BwdParamsE)
        /*095c*/ 	.word	0x00000000


	//----- nvinfo : EIATTR_REGCOUNT
	.align		4
.L_399:
        /*0960*/ 	.byte	0x04, 0x2f
        /*0962*/ 	.short	(.L_401 - .L_400)
	.align		4
.L_400:
        /*0964*/ 	.word	index@(_ZN10layer_norm13ln_bwd_kernelINS_13Kernel_traitsIf13__nv_bfloat16fS2_fjLj1536ELj1ELj1ELj4ELj8ENS_18Kernel_traits_baseILj1536EfS2_fS2_fjLj128EEEEELb1ELb1ELb1ELb1EEEvNS_9BwdParamsE)
        /*0968*/ 	.word	0x00000080


	//----- nvinfo : EIATTR_FRAME_SIZE
	.align		4
.L_401:
        /*096c*/ 	.byte	0x04, 0x11
        /*096e*/ 	.short	(.L_403 - .L_402)
	.align		4
.L_402:
        /*0970*/ 	.word	index@(_ZN10layer_norm13ln_bwd_kernelINS_13Kernel_traitsIf13__nv_bfloat16fS2_fjLj1536ELj1ELj1ELj4ELj8ENS_18Kernel_traits_baseILj1536EfS2_fS2_fjLj128EEEEELb1ELb1ELb1ELb1EEEvNS_9BwdParamsE)
        /*0974*/ 	.word	0x00000000


	//----- nvinfo : EIATTR_REGCOUNT
	.align		4
.L_403:
        /*0978*/ 	.byte	0x04, 0x2f
        /*097a*/ 	.short	(.L_405 - .L_404)
	.align		4
.L_404:
        /*097c*/ 	.word	index@(_ZN10layer_norm22ln_bwd_finalize_kernelINS_22Kernel_traits_finalizeILj1536Ef13__nv_bfloat16fS2_fjLb1ELj1024ELj4ENS_18Kernel_traits_baseILj1536EfS2_fS2_fjLj1024EEEEELb1ELb1EEEvNS_9BwdParamsE)
        /*0980*/ 	.word	0x00000020


	//----- nvinfo : EIATTR_FRAME_SIZE
	.align		4
.L_405:
        /*0984*/ 	.byte	0x04, 0x11
        /*0986*/ 	.short	(.L_407 - .L_406)
	.align		4
.L_406:
        /*0988*/ 	.word	index@(_ZN10layer_norm22ln_bwd_finalize_kernelINS_22Kernel_traits_finalizeILj1536Ef13__nv_bfloat16fS2_fjLb1ELj1024ELj4ENS_18Kernel_traits_baseILj1536EfS2_fS2_fjLj1024EEEEELb1ELb1EEEvNS_9BwdParamsE)
        /*098c*/ 	.word	0x00000000


	//----- nvinfo : EIATTR_REGCOUNT
	.align		4
.L_407:
        /*0990*/ 	.byte	0x04, 0x2f
        /*0992*/ 	.short	(.L_409 - .L_408)
	.align		4
.L_408:
        /*0994*/ 	.word	index@(_ZN10layer_norm13ln_bwd_kernelINS_13Kernel_traitsIf13__nv_bfloat16fS2_fjLj1536ELj1ELj1ELj4ELj8ENS_18Kernel_traits_baseILj1536EfS2_fS2_fjLj128EEEEELb1ELb1ELb1ELb0EEEvNS_9BwdParamsE)
        /*0998*/ 	.word	0x00000080


	//----- nvinfo : EIATTR_FRAME_SIZE
	.align		4
.L_409:
        /*099c*/ 	.byte	0x04, 0x11
        /*099e*/ 	.short	(.L_411 - .L_410)
	.align		4
.L_410:
        /*09a0*/ 	.word	index@(_ZN10layer_norm13ln_bwd_kernelINS_13Kernel_traitsIf13__nv_bfloat16fS2_fjLj1536ELj1ELj1ELj4ELj8ENS_18Kernel_traits_baseILj1536EfS2_fS2_fjLj128EEEEELb1ELb1ELb1ELb0EEEvNS_9BwdParamsE)
        /*09a4*/ 	.word	0x00000000


	//----- nvinfo : EIATTR_REGCOUNT
	.align		4
.L_411:
        /*09a8*/ 	.byte	0x04, 0x2f
        /*09aa*/ 	.short	(.L_413 - .L_412)
	.align		4
.L_412:
        /*09ac*/ 	.word	index@(_ZN10layer_norm22ln_bwd_finalize_kernelINS_22Kernel_traits_finalizeILj1536Ef13__nv_bfloat16fS2_fjLb1ELj1024ELj4ENS_18Kernel_traits_baseILj1536EfS2_fS2_fjLj1024EEEEELb1ELb0EEEvNS_9BwdParamsE)
        /*09b0*/ 	.word	0x00000020


	//----- nvinfo : EIATTR_FRAME_SIZE
	.align		4
.L_413:
        /*09b4*/ 	.byte	0x04, 0x11
        /*09b6*/ 	.short	(.L_415 - .L_414)
	.align		4
.L_414:
        /*09b8*/ 	.word	index@(_ZN10layer_norm22ln_bwd_finalize_kernelINS_22Kernel_traits_finalizeILj1536Ef13__nv_bfloat16fS2_fjLb1ELj1024ELj4ENS_18Kernel_traits_baseILj1536EfS2_fS2_fjLj1024EEEEELb1ELb0EEEvNS_9BwdParamsE)
        /*09bc*/ 	.word	0x00000000


	//----- nvinfo : EIATTR_REGCOUNT
	.align		4
.L_415:
        /*09c0*/ 	.byte	0x04, 0x2f
        /*09c2*/ 	.short	(.L_417 - .L_416)
	.align		4
.L_416:
        /*09c4*/ 	.word	index@(_ZN10layer_norm13ln_bwd_kernelINS_13Kernel_traitsIf13__nv_bfloat16fS2_fjLj1536ELj1ELj1ELj4ELj8ENS_18Kernel_traits_baseILj1536EfS2_fS2_fjLj128EEEEELb1ELb1ELb0ELb1EEEvNS_9BwdParamsE)
        /*09c8*/ 	.word	0x00000080


	//----- nvinfo : EIATTR_FRAME_SIZE
	.align		4
.L_417:
        /*09cc*/ 	.byte	0x04, 0x11
        /*09ce*/ 	.short	(.L_419 - .L_418)
	.align		4
.L_418:
        /*09d0*/ 	.word	index@(_ZN10layer_norm13ln_bwd_kernelINS_13Kernel_traitsIf13__nv_bfloat16fS2_fjLj1536ELj1ELj1ELj4ELj8ENS_18Kernel_traits_baseILj1536EfS2_fS2_fjLj128EEEEELb1ELb1ELb0ELb1EEEvNS_9BwdParamsE)
        /*09d4*/ 	.word	0x00000000


	//----- nvinfo : EIATTR_REGCOUNT
	.align		4
.L_419:
        /*09d8*/ 	.byte	0x04, 0x2f
        /*09da*/ 	.short	(.L_421 - .L_420)
	.align		4
.L_420:
        /*09dc*/ 	.word	index@(_ZN10layer_norm13ln_bwd_kernelINS_13Kernel_traitsIf13__nv_bfloat16fS2_fjLj1536ELj1ELj1ELj4ELj8ENS_18Kernel_traits_baseILj1536EfS2_fS2_fjLj128EEEEELb1ELb1ELb0ELb0EEEvNS_9BwdParamsE)
        /*09e0*/ 	.word	0x0000007e


	//----- nvinfo : EIATTR_FRAME_SIZE
	.align		4
.L_421:
        /*09e4*/ 	.byte	0x04, 0x11
        /*09e6*/ 	.short	(.L_423 - .L_422)
	.align		4
.L_422:
        /*09e8*/ 	.word	index@(_ZN10layer_norm13ln_bwd_kernelINS_13Kernel_traitsIf13__nv_bfloat16fS2_fjLj1536ELj1ELj1ELj4ELj8ENS_18Kernel_traits_baseILj1536EfS2_fS2_fjLj128EEEEELb1ELb1ELb0ELb0EEEvNS_9BwdParamsE)
        /*09ec*/ 	.word	0x00000000


	//----- nvinfo : EIATTR_REGCOUNT
	.align		4
.L_423:
        /*09f0*/ 	.byte	0x04, 0x2f
        /*09f2*/ 	.short	(.L_425 - .L_424)
	.align		4
.L_424:
        /*09f4*/ 	.word	index@(_ZN10layer_norm13ln_bwd_kernelINS_13Kernel_traitsIf13__nv_bfloat16fS2_fjLj1536ELj1ELj1ELj4ELj8ENS_18Kernel_traits_baseILj1536EfS2_fS2_fjLj128EEEEELb1ELb0ELb1ELb1EEEvNS_9BwdParamsE)
        /*09f8*/ 	.word	0x00000060


	//----- nvinfo : EIATTR_FRAME_SIZE
	.align		4
.L_425:
        /*09fc*/ 	.byte	0x04, 0x11
        /*09fe*/ 	.short	(.L_427 - .L_426)
	.align		4
.L_426:
        /*0a00*/ 	.word	index@(_ZN10layer_norm13ln_bwd_kernelINS_13Kernel_traitsIf13__nv_bfloat16fS2_fjLj1536ELj1ELj1ELj4ELj8ENS_18Kernel_traits_baseILj1536EfS2_fS2_fjLj128EEEEELb1ELb0ELb1ELb1EEEvNS_9BwdParamsE)
        /*0a04*/ 	.word	0x00000000


	//----- nvinfo : EIATTR_REGCOUNT
	.align		4
.L_427:
        /*0a08*/ 	.byte	0x04, 0x2f
        /*0a0a*/ 	.short	(.L_429 - .L_428)
	.align		4
.L_428:
        /*0a0c*/ 	.word	index@(_ZN10layer_norm22ln_bwd_finalize_kernelINS_22Kernel_traits_finalizeILj1536Ef13__nv_bfloat16fS2_fjLb0ELj1024ELj4ENS_18Kernel_traits_baseILj1536EfS2_fS2_fjLj1024EEEEELb0ELb1EEEvNS_9BwdParamsE)
        /*0a10*/ 	.word	0x00000020


	//----- nvinfo : EIATTR_FRAME_SIZE
	.align		4
.L_429:
        /*0a14*/ 	.byte	0x04, 0x11
        /*0a16*/ 	.short	(.L_431 - .L_430)
	.align		4
.L_430:
        /*0a18*/ 	.word	index@(_ZN10layer_norm22ln_bwd_finalize_kernelINS_22Kernel_traits_finalizeILj1536Ef13__nv_bfloat16fS2_fjLb0ELj1024ELj4ENS_18Kernel_traits_baseILj1536EfS2_fS2_fjLj1024EEEEELb0ELb1EEEvNS_9BwdParamsE)
        /*0a1c*/ 	.word	0x00000000


	//----- nvinfo : EIATTR_REGCOUNT
	.align		4
.L_431:
        /*0a20*/ 	.byte	0x04, 0x2f
        /*0a22*/ 	.short	(.L_433 - .L_432)
	.align		4
.L_432:
        /*0a24*/ 	.word	index@(_ZN10layer_norm13ln_bwd_kernelINS_13Kernel_traitsIf13__nv_bfloat16fS2_fjLj1536ELj1ELj1ELj4ELj8ENS_18Kernel_traits_baseILj1536EfS2_fS2_fjLj128EEEEELb1ELb0ELb1ELb0EEEvNS_9BwdParamsE)
        /*0a28*/ 	.word	0x0000006a


	//----- nvinfo : EIATTR_FRAME_SIZE
	.align		4
.L_433:
        /*0a2c*/ 	.byte	0x04, 0x11
        /*0a2e*/ 	.short	(.L_435 - .L_434)
	.align		4
.L_434:
        /*0a30*/ 	.word	index@(_ZN10layer_norm13ln_bwd_kernelINS_13Kernel_traitsIf13__nv_bfloat16fS2_fjLj1536ELj1ELj1ELj4ELj8ENS_18Kernel_traits_baseILj1536EfS2_fS2_fjLj128EEEEELb1ELb0ELb1ELb0EEEvNS_9BwdParamsE)
        /*0a34*/ 	.word	0x00000000


	//----- nvinfo : EIATTR_REGCOUNT
	.align		4
.L_435:
        /*0a38*/ 	.byte	0x04, 0x2f
        /*0a3a*/ 	.short	(.L_437 - .L_436)
	.align		4
.L_436:
        /*0a3c*/ 	.word	index@(_ZN10layer_norm22ln_bwd_finalize_kernelINS_22Kernel_traits_finalizeILj1536Ef13__nv_bfloat16fS2_fjLb0ELj1024ELj4ENS_18Kernel_traits_baseILj1536EfS2_fS2_fjLj1024EEEEELb0ELb0EEEvNS_9BwdParamsE)
        /*0a40*/ 	.word	0x0000003f


	//----- nvinfo : EIATTR_FRAME_SIZE
	.align		4
.L_437:
        /*0a44*/ 	.byte	0x04, 0x11
        /*0a46*/ 	.short	(.L_439 - .L_438)
	.align		4
.L_438:
        /*0a48*/ 	.word	index@(_ZN10layer_norm22ln_bwd_finalize_kernelINS_22Kernel_traits_finalizeILj1536Ef13__nv_bfloat16fS2_fjLb0ELj1024ELj4ENS_18Kernel_traits_baseILj1536EfS2_fS2_fjLj1024EEEEELb0ELb0EEEvNS_9BwdParamsE)
        /*0a4c*/ 	.word	0x00000000


	//----- nvinfo : EIATTR_REGCOUNT
	.align		4
.L_439:
        /*0a50*/ 	.byte	0x04, 0x2f
        /*0a52*/ 	.short	(.L_441 - .L_440)
	.align		4
.L_440:
        /*0a54*/ 	.word	index@(_ZN10layer_norm13ln_bwd_kernelINS_13Kernel_traitsIf13__nv_bfloat16fS2_fjLj1536ELj1ELj1ELj4ELj8ENS_18Kernel_traits_baseILj1536EfS2_fS2_fjLj128EEEEELb1ELb0ELb0ELb1EEEvNS_9BwdParamsE)
        /*0a58*/ 	.word	0x00000060


	//----- nvinfo : EIATTR_FRAME_SIZE
	.align		4
.L_441:
        /*0a5c*/ 	.byte	0x04, 0x11
        /*0a5e*/ 	.short	(.L_443 - .L_442)
	.align		4
.L_442:
        /*0a60*/ 	.word	index@(_ZN10layer_norm13ln_bwd_kernelINS_13Kernel_traitsIf13__nv_bfloat16fS2_fjLj1536ELj1ELj1ELj4ELj8ENS_18Kernel_traits_baseILj1536EfS2_fS2_fjLj128EEEEELb1ELb0ELb0ELb1EEEvNS_9BwdParamsE)
        /*0a64*/ 	.word	0x00000000


	//----- nvinfo : EIATTR_REGCOUNT
	.align		4
.L_443:
        /*0a68*/ 	.byte	0x04, 0x2f
        /*0a6a*/ 	.short	(.L_445 - .L_444)
	.align		4
.L_444:
        /*0a6c*/ 	.word	index@(_ZN10layer_norm13ln_bwd_kernelINS_13Kernel_traitsIf13__nv_bfloat16fS2_fjLj1536ELj1ELj1ELj4ELj8ENS_18Kernel_traits_baseILj1536EfS2_fS2_fjLj128EEEEELb1ELb0ELb0ELb0EEEvNS_9BwdParamsE)
        /*0a70*/ 	.word	0x0000005f


	//----- nvinfo : EIATTR_FRAME_SIZE
	.align		4
.L_445:
        /*0a74*/ 	.byte	0x04, 0x11
        /*0a76*/ 	.short	(.L_447 - .L_446)
	.align		4
.L_446:
        /*0a78*/ 	.word	index@(_ZN10layer_norm13ln_bwd_kernelINS_13Kernel_traitsIf13__nv_bfloat16fS2_fjLj1536ELj1ELj1ELj4ELj8ENS_18Kernel_traits_baseILj1536EfS2_fS2_fjLj128EEEEELb1ELb0ELb0ELb0EEEvNS_9BwdParamsE)
        /*0a7c*/ 	.word	0x00000000


	//----- nvinfo : EIATTR_REGCOUNT
	.align		4
.L_447:
        /*0a80*/ 	.byte	0x04, 0x2f
        /*0a82*/ 	.short	(.L_449 - .L_448)
	.align		4
.L_448:
        /*0a84*/ 	.word	index@(_ZN10layer_norm13ln_bwd_kernelINS_13Kernel_traitsIf13__nv_bfloat16fS2_fjLj1536ELj1ELj1ELj4ELj8ENS_18Kernel_traits_baseILj1536EfS2_fS2_fjLj128EEEEELb0ELb1ELb1ELb1EEEvNS_9BwdParamsE)
        /*0a88*/ 	.word	0x0000007d


	//----- nvinfo : EIATTR_FRAME_SIZE
	.align		4
.L_449:
        /*0a8c*/ 	.byte	0x04, 0x11
        /*0a8e*/ 	.short	(.L_451 - .L_450)
	.align		4
.L_450:
        /*0a90*/ 	.word	index@(_ZN10layer_norm13ln_bwd_kernelINS_13Kernel_traitsIf13__nv_bfloat16fS2_fjLj1536ELj1ELj1ELj4ELj8ENS_18Kernel_traits_baseILj1536EfS2_fS2_fjLj128EEEEELb0ELb1ELb1ELb1EEEvNS_9BwdParamsE)
        /*0a94*/ 	.word	0x00000000


	//----- nvinfo : EIATTR_REGCOUNT
	.align		4
.L_451:
        /*0a98*/ 	.byte	0x04, 0x2f
        /*0a9a*/ 	.short	(.L_453 - .L_452)
	.align		4
.L_452:
        /*0a9c*/ 	.word	index@(_ZN10layer_norm13ln_bwd_kernelINS_13Kernel_traitsIf13__nv_bfloat16fS2_fjLj1536ELj1ELj1ELj4ELj8ENS_18Kernel_traits_baseILj1536EfS2_fS2_fjLj128EEEEELb0ELb1ELb1ELb0EEEvNS_9BwdParamsE)
        /*0aa0*/ 	.word	0x0000007e


	//----- nvinfo : EIATTR_FRAME_SIZE
	.align		4
.L_453:
        /*0aa4*/ 	.byte	0x04, 0x11
        /*0aa6*/ 	.short	(.L_455 - .L_454)
	.align		4
.L_454:
        /*0aa8*/ 	.word	index@(_ZN10layer_norm13ln_bwd_kernelINS_13Kernel_traitsIf13__nv_bfloat16fS2_fjLj1536ELj1ELj1ELj4ELj8ENS_18Kernel_traits_baseILj1536EfS2_fS2_fjLj128EEEEELb0ELb1ELb1ELb0EEEvNS_9BwdParamsE)
        /*0aac*/ 	.word	0x00000000


	//----- nvinfo : EIATTR_REGCOUNT
	.align		4
.L_455:
        /*0ab0*/ 	.byte	0x04, 0x2f
        /*0ab2*/ 	.short	(.L_457 - .L_456)
	.align		4
.L_456:
        /*0ab4*/ 	.word	index@(_ZN10layer_norm13ln_bwd_kernelINS_13Kernel_traitsIf13__nv_bfloat16fS2_fjLj1536ELj1ELj1ELj4ELj8ENS_18Kernel_traits_baseILj1536EfS2_fS2_fjLj128EEEEELb0ELb1ELb0ELb1EEEvNS_9BwdParamsE)
        /*0ab8*/ 	.word	0x0000007f


	//----- nvinfo : EIATTR_FRAME_SIZE
	.align		4
.L_457:
        /*0abc*/ 	.byte	0x04, 0x11
        /*0abe*/ 	.short	(.L_459 - .L_458)
	.align		4
.L_458:
        /*0ac0*/ 	.word	index@(_ZN10layer_norm13ln_bwd_kernelINS_13Kernel_traitsIf13__nv_bfloat16fS2_fjLj1536ELj1ELj1ELj4ELj8ENS_18Kernel_traits_baseILj1536EfS2_fS2_fjLj128EEEEELb0ELb1ELb0ELb1EEEvNS_9BwdParamsE)
        /*0ac4*/ 	.word	0x00000000


	//----- nvinfo : EIATTR_REGCOUNT
	.align		4
.L_459:
        /*0ac8*/ 	.byte	0x04, 0x2f
        /*0aca*/ 	.short	(.L_461 - .L_460)
	.align		4
.L_460:
        /*0acc*/ 	.word	index@(_ZN10layer_norm13ln_bwd_kernelINS_13Kernel_traitsIf13__nv_bfloat16fS2_fjLj1536ELj1ELj1ELj4ELj8ENS_18Kernel_traits_baseILj1536EfS2_fS2_fjLj128EEEEELb0ELb1ELb0ELb0EEEvNS_9BwdParamsE)
        /*0ad0*/ 	.word	0x0000007c


	//----- nvinfo : EIATTR_FRAME_SIZE
	.align		4
.L_461:
        /*0ad4*/ 	.byte	0x04, 0x11
        /*0ad6*/ 	.short	(.L_463 - .L_462)
	.align		4
.L_462:
        /*0ad8*/ 	.word	index@(_ZN10layer_norm13ln_bwd_kernelINS_13Kernel_traitsIf13__nv_bfloat16fS2_fjLj1536ELj1ELj1ELj4ELj8ENS_18Kernel_traits_baseILj1536EfS2_fS2_fjLj128EEEEELb0ELb1ELb0ELb0EEEvNS_9BwdParamsE)
        /*0adc*/ 	.word	0x00000000


	//----- nvinfo : EIATTR_REGCOUNT
	.align		4
.L_463:
        /*0ae0*/ 	.byte	0x04, 0x2f
        /*0ae2*/ 	.short	(.L_465 - .L_464)
	.align		4
.L_464:
        /*0ae4*/ 	.word	index@(_ZN10layer_norm13ln_bwd_kernelINS_13Kernel_traitsIf13__nv_bfloat16fS2_fjLj1536ELj1ELj1ELj4ELj8ENS_18Kernel_traits_baseILj1536EfS2_fS2_fjLj128EEEEELb0ELb0ELb1ELb1EEEvNS_9BwdParamsE)
        /*0ae8*/ 	.word	0x00000060


	//----- nvinfo : EIATTR_FRAME_SIZE
	.align		4
.L_465:
        /*0aec*/ 	.byte	0x04, 0x11
        /*0aee*/ 	.short	(.L_467 - .L_466)
	.align		4
.L_466:
        /*0af0*/ 	.word	index@(_ZN10layer_norm13ln_bwd_kernelINS_13Kernel_traitsIf13__nv_bfloat16fS2_fjLj1536ELj1ELj1ELj4ELj8ENS_18Kernel_traits_baseILj1536EfS2_fS2_fjLj128EEEEELb0ELb0ELb1ELb1EEEvNS_9BwdParamsE)
        /*0af4*/ 	.word	0x00000000


	//----- nvinfo : EIATTR_REGCOUNT
	.align		4
.L_467:
        /*0af8*/ 	.byte	0x04, 0x2f
        /*0afa*/ 	.short	(.L_469 - .L_468)
	.align		4
.L_468:
        /*0afc*/ 	.word	index@(_ZN10layer_norm13ln_bwd_kernelINS_13Kernel_traitsIf13__nv_bfloat16fS2_fjLj1536ELj1ELj1ELj4ELj8ENS_18Kernel_traits_baseILj1536EfS2_fS2_fjLj128EEEEELb0ELb0ELb1ELb0EEEvNS_9BwdParamsE)
        /*0b00*/ 	.word	0x0000005f


	//----- nvinfo : EIATTR_FRAME_SIZE
	.align		4
.L_469:
        /*0b04*/ 	.byte	0x04, 0x11
        /*0b06*/ 	.short	(.L_471 - .L_470)
	.align		4
.L_470:
        /*0b08*/ 	.word	index@(_ZN10layer_norm13ln_bwd_kernelINS_13Kernel_traitsIf13__nv_bfloat16fS2_fjLj1536ELj1ELj1ELj4ELj8ENS_18Kernel_traits_baseILj1536EfS2_fS2_fjLj128EEEEELb0ELb0ELb1ELb0EEEvNS_9BwdParamsE)
        /*0b0c*/ 	.word	0x00000000


	//----- nvinfo : EIATTR_REGCOUNT
	.align		4
.L_471:
        /*0b10*/ 	.byte	0x04, 0x2f
        /*0b12*/ 	.short	(.L_473 - .L_472)
	.align		4
.L_472:
        /*0b14*/ 	.word	index@(_ZN10layer_norm13ln_bwd_kernelINS_13Kernel_traitsIf13__nv_bfloat16fS2_fjLj1536ELj1ELj1ELj4ELj8ENS_18Kernel_traits_baseILj1536EfS2_fS2_fjLj128EEEEELb0ELb0ELb0ELb1EEEvNS_9BwdParamsE)
        /*0b18*/ 	.word	0x00000060


	//----- nvinfo : EIATTR_FRAME_SIZE
	.align		4
.L_473:
        /*0b1c*/ 	.byte	0x04, 0x11
        /*0b1e*/ 	.short	(.L_475 - .L_474)
	.align		4
.L_474:
        /*0b20*/ 	.word	index@(_ZN10layer_norm13ln_bwd_kernelINS_13Kernel_traitsIf13__nv_bfloat16fS2_fjLj1536ELj1ELj1ELj4ELj8ENS_18Kernel_traits_baseILj1536EfS2_fS2_fjLj128EEEEELb0ELb0ELb0ELb1EEEvNS_9BwdParamsE)
        /*0b24*/ 	.word	0x00000000


	//----- nvinfo : EIATTR_REGCOUNT
	.align		4
.L_475:
        /*0b28*/ 	.byte	0x04, 0x2f
        /*0b2a*/ 	.short	(.L_477 - .L_476)
	.align		4
.L_476:
        /*0b2c*/ 	.word	index@(_ZN10layer_norm13ln_bwd_kernelINS_13Kernel_traitsIf13__nv_bfloat16fS2_fjLj1536ELj1ELj1ELj4ELj8ENS_18Kernel_traits_baseILj1536EfS2_fS2_fjLj128EEEEELb0ELb0ELb0ELb0EEEvNS_9BwdParamsE)
        /*0b30*/ 	.word	0x0000005e


	//----- nvinfo : EIATTR_FRAME_SIZE
	.align		4
.L_477:
        /*0b34*/ 	.byte	0x04, 0x11
        /*0b36*/ 	.short	(.L_479 - .L_478)
	.align		4
.L_478:
        /*0b38*/ 	.word	index@(_ZN10layer_norm13ln_bwd_kernelINS_13Kernel_traitsIf13__nv_bfloat16fS2_fjLj1536ELj1ELj1ELj4ELj8ENS_18Kernel_traits_baseILj1536EfS2_fS2_fjLj128EEEEELb0ELb0ELb0ELb0EEEvNS_9BwdParamsE)
        /*0b3c*/ 	.word	0x00000000


	//----- nvinfo : EIATTR_REGCOUNT
	.align		4
.L_479:
        /*0b40*/ 	.byte	0x04, 0x2f
        /*0b42*/ 	.short	(.L_481 - .L_480)
	.align		4
.L_480:
        /*0b44*/ 	.word	index@(_ZN10layer_norm13ln_bwd_kernelINS_13Kernel_traitsI13__nv_bfloat16S2_fS2_fjLj1536ELj1ELj1ELj4ELj8ENS_18Kernel_traits_baseILj1536ES2_S2_fS2_fjLj128EEEEELb1ELb1ELb1ELb1EEEvNS_9BwdParamsE)
        /*0b48*/ 	.word	0x0000007a


	//----- nvinfo : EIATTR_FRAME_SIZE
	.align		4
.L_481:
        /*0b4c*/ 	.byte	0x04, 0x11
        /*0b4e*/ 	.short	(.L_483 - .L_482)
	.align		4
.L_482:
        /*0b50*/ 	.word	index@(_ZN10layer_norm13ln_bwd_kernelINS_13Kernel_traitsI13__nv_bfloat16S2_fS2_fjLj1536ELj1ELj1ELj4ELj8ENS_18Kernel_traits_baseILj1536ES2_S2_fS2_fjLj128EEEEELb1ELb1ELb1ELb1EEEvNS_9BwdParamsE)
        /*0b54*/ 	.word	0x00000000


	//----- nvinfo : EIATTR_REGCOUNT
	.align		4
.L_483:
        /*0b58*/ 	.byte	0x04, 0x2f
        /*0b5a*/ 	.short	(.L_485 - .L_484)
	.align		4
.L_484:
        /*0b5c*/ 	.word	index@(_ZN10layer_norm22ln_bwd_finalize_kernelINS_22Kernel_traits_finalizeILj1536E13__nv_bfloat16S2_fS2_fjLb1ELj1024ELj4ENS_18Kernel_traits_baseILj1536ES2_S2_fS2_fjLj1024EEEEELb1ELb1EEEvNS_9BwdParamsE)
        /*0b60*/ 	.word	0x00000020


	//----- nvinfo : EIATTR_FRAME_SIZE
	.align		4
.L_485:
        /*0b64*/ 	.byte	0x04, 0x11
        /*0b66*/ 	.short	(.L_487 - .L_486)
	.align		4
.L_486:
        /*0b68*/ 	.word	index@(_ZN10layer_norm22ln_bwd_finalize_kernelINS_22Kernel_traits_finalizeILj1536E13__nv_bfloat16S2_fS2_fjLb1ELj1024ELj4ENS_18Kernel_traits_baseILj1536ES2_S2_fS2_fjLj1024EEEEELb1ELb1EEEvNS_9BwdParamsE)
        /*0b6c*/ 	.word	0x00000000


	//----- nvinfo : EIATTR_REGCOUNT
	.align		4
.L_487:
        /*0b70*/ 	.byte	0x04, 0x2f
        /*0b72*/ 	.short	(.L_489 - .L_488)
	.align		4
.L_488:
        /*0b74*/ 	.word	index@(_ZN10layer_norm13ln_bwd_kernelINS_13Kernel_traitsI13__nv_bfloat16S2_fS2_fjLj1536ELj1ELj1ELj4ELj8ENS_18Kernel_traits_baseILj1536ES2_S2_fS2_fjLj128EEEEELb1ELb1ELb1ELb0EEEvNS_9BwdParamsE)
        /*0b78*/ 	.word	0x00000080


	//----- nvinfo : EIATTR_FRAME_SIZE
	.align		4
.L_489:
        /*0b7c*/ 	.byte	0x04, 0x11
        /*0b7e*/ 	.short	(.L_491 - .L_490)
	.align		4
.L_490:
        /*0b80*/ 	.word	index@(_ZN10layer_norm13ln_bwd_kernelINS_13Kernel_traitsI13__nv_bfloat16S2_fS2_fjLj1536ELj1ELj1ELj4ELj8ENS_18Kernel_traits_baseILj1536ES2_S2_fS2_fjLj128EEEEELb1ELb1ELb1ELb0EEEvNS_9BwdParamsE)
        /*0b84*/ 	.word	0x00000000


	//----- nvinfo : EIATTR_REGCOUNT
	.align		4
.L_491:
        /*0b88*/ 	.byte	0x04, 0x2f
        /*0b8a*/ 	.short	(.L_493 - .L_492)
	.align		4
.L_492:
        /*0b8c*/ 	.word	index@(_ZN10layer_norm22ln_bwd_finalize_kernelINS_22Kernel_traits_finalizeILj1536E13__nv_bfloat16S2_fS2_fjLb1ELj1024ELj4ENS_18Kernel_traits_baseILj1536ES2_S2_fS2_fjLj1024EEEEELb1ELb0EEEvNS_9BwdParamsE)
        /*0b90*/ 	.word	0x00000020


	//----- nvinfo : EIATTR_FRAME_SIZE
	.align		4
.L_493:
        /*0b94*/ 	.byte	0x04, 0x11
        /*0b96*/ 	.short	(.L_495 - .L_494)
	.align		4
.L_494:
        /*0b98*/ 	.word	index@(_ZN10layer_norm22ln_bwd_finalize_kernelINS_22Kernel_traits_finalizeILj1536E13__nv_bfloat16S2_fS2_fjLb1ELj1024ELj4ENS_18Kernel_traits_baseILj1536ES2_S2_fS2_fjLj1024EEEEELb1ELb0EEEvNS_9BwdParamsE)
        /*0b9c*/ 	.word	0x00000000


	//----- nvinfo : EIATTR_REGCOUNT
	.align		4
.L_495:
        /*0ba0*/ 	.byte	0x04, 0x2f
        /*0ba2*/ 	.short	(.L_497 - .L_496)
	.align		4
.L_496:
        /*0ba4*/ 	.word	index@(_ZN10layer_norm13ln_bwd_kernelINS_13Kernel_traitsI13__nv_bfloat16S2_fS2_fjLj1536ELj1ELj1ELj4ELj8ENS_18Kernel_traits_baseILj1536ES2_S2_fS2_fjLj128EEEEELb1ELb1ELb0ELb1EEEvNS_9BwdParamsE)
        /*0ba8*/ 	.word	0x00000080


	//----- nvinfo : EIATTR_FRAME_SIZE
	.align		4
.L_497:
        /*0bac*/ 	.byte	0x04, 0x11
        /*0bae*/ 	.short	(.L_499 - .L_498)
	.align		4
.L_498:
        /*0bb0*/ 	.word	index@(_ZN10layer_norm13ln_bwd_kernelINS_13Kernel_traitsI13__nv_bfloat16S2_fS2_fjLj1536ELj1ELj1ELj4ELj8ENS_18Kernel_traits_baseILj1536ES2_S2_fS2_fjLj128EEEEELb1ELb1ELb0ELb1EEEvNS_9BwdParamsE)
        /*0bb4*/ 	.word	0x00000000


	//----- nvinfo : EIATTR_REGCOUNT
	.align		4
.L_499:
        /*0bb8*/ 	.byte	0x04, 0x2f
        /*0bba*/ 	.short	(.L_501 - .L_500)
	.align		4
.L_500:
        /*0bbc*/ 	.word	index@(_ZN10layer_norm13ln_bwd_kernelINS_13Kernel_traitsI13__nv_bfloat16S2_fS2_fjLj1536ELj1ELj1ELj4ELj8ENS_18Kernel_traits_baseILj1536ES2_S2_fS2_fjLj128EEEEELb1ELb1ELb0ELb0EEEvNS_9BwdParamsE)
        /*0bc0*/ 	.word	0x00000080


	//----- nvinfo : EIATTR_FRAME_SIZE
	.align		4
.L_501:
        /*0bc4*/ 	.byte	0x04, 0x11
        /*0bc6*/ 	.short	(.L_503 - .L_502)
	.align		4
.L_502:
        /*0bc8*/ 	.word	index@(_ZN10layer_norm13ln_bwd_kernelINS_13Kernel_traitsI13__nv_bfloat16S2_fS2_fjLj1536ELj1ELj1ELj4ELj8ENS_18Kernel_traits_baseILj1536ES2_S2_fS2_fjLj128EEEEELb1ELb1ELb0ELb0EEEvNS_9BwdParamsE)
        /*0bcc*/ 	.word	0x00000000


	//----- nvinfo : EIATTR_REGCOUNT
	.align		4
.L_503:
        /*0bd0*/ 	.byte	0x04, 0x2f
        /*0bd2*/ 	.short	(.L_505 - .L_504)
	.align		4
.L_504:
        /*0bd4*/ 	.word	index@(_ZN10layer_norm13ln_bwd_kernelINS_13Kernel_traitsI13__nv_bfloat16S2_fS2_fjLj1536ELj1ELj1ELj4ELj8ENS_18Kernel_traits_baseILj1536ES2_S2_fS2_fjLj128EEEEELb1ELb0ELb1ELb1EEEvNS_9BwdParamsE)
        /*0bd8*/ 	.word	0x00000060


	//----- nvinfo : EIATTR_FRAME_SIZE
	.align		4
.L_505:
        /*0bdc*/ 	.byte	0x04, 0x11
        /*0bde*/ 	.short	(.L_507 - .L_506)
	.align		4
.L_506:
        /*0be0*/ 	.word	index@(_ZN10layer_norm13ln_bwd_kernelINS_13Kernel_traitsI13__nv_bfloat16S2_fS2_fjLj1536ELj1ELj1ELj4ELj8ENS_18Kernel_traits_baseILj1536ES2_S2_fS2_fjLj128EEEEELb1ELb0ELb1ELb1EEEvNS_9BwdParamsE)
        /*0be4*/ 	.word	0x00000000


	//----- nvinfo : EIATTR_REGCOUNT
	.align		4
.L_507:
        /*0be8*/ 	.byte	0x04, 0x2f
        /*0bea*/ 	.short	(.L_509 - .L_508)
	.align		4
.L_508:
        /*0bec*/ 	.word	index@(_ZN10layer_norm22ln_bwd_finalize_kernelINS_22Kernel_traits_finalizeILj1536E13__nv_bfloat16S2_fS2_fjLb0ELj1024ELj4ENS_18Kernel_traits_baseILj1536ES2_S2_fS2_fjLj1024EEEEELb0ELb1EEEvNS_9BwdParamsE)
        /*0bf0*/ 	.word	0x00000020


	//----- nvinfo : EIATTR_FRAME_SIZE
	.align		4
.L_509:
        /*0bf4*/ 	.byte	0x04, 0x11
        /*0bf6*/ 	.short	(.L_511 - .L_510)
	.align		4
.L_510:
        /*0bf8*/ 	.word	index@(_ZN10layer_norm22ln_bwd_finalize_kernelINS_22Kernel_traits_finalizeILj1536E13__nv_bfloat16S2_fS2_fjLb0ELj1024ELj4ENS_18Kernel_traits_baseILj1536ES2_S2_fS2_fjLj1024EEEEELb0ELb1EEEvNS_9BwdParamsE)
        /*0bfc*/ 	.word	0x00000000


	//----- nvinfo : EIATTR_REGCOUNT
	.align		4
.L_511:
        /*0c00*/ 	.byte	0x04, 0x2f
        /*0c02*/ 	.short	(.L_513 - .L_512)
	.align		4
.L_512:
        /*0c04*/ 	.word	index@(_ZN10layer_norm13ln_bwd_kernelINS_13Kernel_traitsI13__nv_bfloat16S2_fS2_fjLj1536ELj1ELj1ELj4ELj8ENS_18Kernel_traits_baseILj1536ES2_S2_fS2_fjLj128EEEEELb1ELb0ELb1ELb0EEEvNS_9BwdParamsE)
        /*0c08*/ 	.word	0x0000006a


	//----- nvinfo : EIATTR_FRAME_SIZE
	.align		4
.L_513:
        /*0c0c*/ 	.byte	0x04, 0x11
        /*0c0e*/ 	.short	(.L_515 - .L_514)
	.align		4
.L_514:
        /*0c10*/ 	.word	index@(_ZN10layer_norm13ln_bwd_kernelINS_13Kernel_traitsI13__nv_bfloat16S2_fS2_fjLj1536ELj1ELj1ELj4ELj8ENS_18Kernel_traits_baseILj1536ES2_S2_fS2_fjLj128EEEEELb1ELb0ELb1ELb0EEEvNS_9BwdParamsE)
        /*0c14*/ 	.word	0x00000000


	//----- nvinfo : EIATTR_REGCOUNT
	.align		4
.L_515:
        /*0c18*/ 	.byte	0x04, 0x2f
        /*0c1a*/ 	.short	(.L_517 - .L_516)
	.align		4
.L_516:
        /*0c1c*/ 	.word	index@(_ZN10layer_norm22ln_bwd_finalize_kernelINS_22Kernel_traits_finalizeILj1536E13__nv_bfloat16S2_fS2_fjLb0ELj1024ELj4ENS_18Kernel_traits_baseILj1536ES2_S2_fS2_fjLj1024EEEEELb0ELb0EEEvNS_9BwdParamsE)
        /*0c20*/ 	.word	0x0000003f


	//----- nvinfo : EIATTR_FRAME_SIZE
	.align		4
.L_517:
        /*0c24*/ 	.byte	0x04, 0x11
        /*0c26*/ 	.short	(.L_519 - .L_518)
	.align		4
.L_518:
        /*0c28*/ 	.word	index@(_ZN10layer_norm22ln_bwd_finalize_kernelINS_22Kernel_traits_finalizeILj1536E13__nv_bfloat16S2_fS2_fjLb0ELj1024ELj4ENS_18Kernel_traits_baseILj1536ES2_S2_fS2_fjLj1024EEEEELb0ELb0EEEvNS_9BwdParamsE)
        /*0c2c*/ 	.word	0x00000000


	//----- nvinfo : EIATTR_REGCOUNT
	.align		4
.L_519:
        /*0c30*/ 	.byte	0x04, 0x2f
        /*0c32*/ 	.short	(.L_521 - .L_520)
	.align		4
.L_520:
        /*0c34*/ 	.word	index@(_ZN10layer_norm13ln_bwd_kernelINS_13Kernel_traitsI13__nv_bfloat16S2_fS2_fjLj1536ELj1ELj1ELj4ELj8ENS_18Kernel_traits_baseILj1536ES2_S2_fS2_fjLj128EEEEELb1ELb0ELb0ELb1EEEvNS_9BwdParamsE)
        /*0c38*/ 	.word	0x00000060


	//----- nvinfo : EIATTR_FRAME_SIZE
	.align		4
.L_521:
        /*0c3c*/ 	.byte	0x04, 0x11
        /*0c3e*/ 	.short	(.L_523 - .L_522)
	.align		4
.L_522:
        /*0c40*/ 	.word	index@(_ZN10layer_norm13ln_bwd_kernelINS_13Kernel_traitsI13__nv_bfloat16S2_fS2_fjLj1536ELj1ELj1ELj4ELj8ENS_18Kernel_traits_baseILj1536ES2_S2_fS2_fjLj128EEEEELb1ELb0ELb0ELb1EEEvNS_9BwdParamsE)
        /*0c44*/ 	.word	0x00000000


	//----- nvinfo : EIATTR_REGCOUNT
	.align		4
.L_523:
        /*0c48*/ 	.byte	0x04, 0x2f
        /*0c4a*/ 	.short	(.L_525 - .L_524)
	.align		4
.L_524:
        /*0c4c*/ 	.word	index@(_ZN10layer_norm13ln_bwd_kernelINS_13Kernel_traitsI13__nv_bfloat16S2_fS2_fjLj1536ELj1ELj1ELj4ELj8ENS_18Kernel_traits_baseILj1536ES2_S2_fS2_fjLj128EEEEELb1ELb0ELb0ELb0EEEvNS_9BwdParamsE)
        /*0c50*/ 	.word	0x0000005f


	//----- nvinfo : EIATTR_FRAME_SIZE
	.align		4
.L_525:
        /*0c54*/ 	.byte	0x04, 0x11
        /*0c56*/ 	.short	(.L_527 - .L_526)
	.align		4
.L_526:
        /*0c58*/ 	.word	index@(_ZN10layer_norm13ln_bwd_kernelINS_13Kernel_traitsI13__nv_bfloat16S2_fS2_fjLj1536ELj1ELj1ELj4ELj8ENS_18Kernel_traits_baseILj1536ES2_S2_fS2_fjLj128EEEEELb1ELb0ELb0ELb0EEEvNS_9BwdParamsE)
        /*0c5c*/ 	.word	0x00000000


	//----- nvinfo : EIATTR_REGCOUNT
	.align		4
.L_527:
        /*0c60*/ 	.byte	0x04, 0x2f
        /*0c62*/ 	.short	(.L_529 - .L_528)
	.align		4
.L_528:
        /*0c64*/ 	.word	index@(_ZN10layer_norm13ln_bwd_kernelINS_13Kernel_traitsI13__nv_bfloat16S2_fS2_fjLj1536ELj1ELj1ELj4ELj8ENS_18Kernel_traits_baseILj1536ES2_S2_fS2_fjLj128EEEEELb0ELb1ELb1ELb1EEEvNS_9BwdParamsE)
        /*0c68*/ 	.word	0x00000077


	//----- nvinfo : EIATTR_FRAME_SIZE
	.align		4
.L_529:
        /*0c6c*/ 	.byte	0x04, 0x11
        /*0c6e*/ 	.short	(.L_531 - .L_530)
	.align		4
.L_530:
        /*0c70*/ 	.word	index@(_ZN10layer_norm13ln_bwd_kernelINS_13Kernel_traitsI13__nv_bfloat16S2_fS2_fjLj1536ELj1ELj1ELj4ELj8ENS_18Kernel_traits_baseILj1536ES2_S2_fS2_fjLj128EEEEELb0ELb1ELb1ELb1EEEvNS_9BwdParamsE)
        /*0c74*/ 	.word	0x00000000


	//----- nvinfo : EIATTR_REGCOUNT
	.align		4
.L_531:
        /*0c78*/ 	.byte	0x04, 0x2f
        /*0c7a*/ 	.short	(.L_533 - .L_532)
	.align		4
.L_532:
        /*0c7c*/ 	.word	index@(_ZN10layer_norm13ln_bwd_kernelINS_13Kernel_traitsI13__nv_bfloat16S2_fS2_fjLj1536ELj1ELj1ELj4ELj8ENS_18Kernel_traits_baseILj1536ES2_S2_fS2_fjLj128EEEEELb0ELb1ELb1ELb0EEEvNS_9BwdParamsE)
        /*0c80*/ 	.word	0x0000007d


	//----- nvinfo : EIATTR_FRAME_SIZE
	.align		4
.L_533:
        /*0c84*/ 	.byte	0x04, 0x11
        /*0c86*/ 	.short	(.L_535 - .L_534)
	.align		4
.L_534:
        /*0c88*/ 	.word	index@(_ZN10layer_norm13ln_bwd_kernelINS_13Kernel_traitsI13__nv_bfloat16S2_fS2_fjLj1536ELj1ELj1ELj4ELj8ENS_18Kernel_traits_baseILj1536ES2_S2_fS2_fjLj128EEEEELb0ELb1ELb1ELb0EEEvNS_9BwdParamsE)
        /*0c8c*/ 	.word	0x00000000


	//----- nvinfo : EIATTR_REGCOUNT
	.align		4
.L_535:
        /*0c90*/ 	.byte	0x04, 0x2f
        /*0c92*/ 	.short	(.L_537 - .L_536)
	.align		4
.L_536:
        /*0c94*/ 	.word	index@(_ZN10layer_norm13ln_bwd_kernelINS_13Kernel_traitsI13__nv_bfloat16S2_fS2_fjLj1536ELj1ELj1ELj4ELj8ENS_18Kernel_traits_baseILj1536ES2_S2_fS2_fjLj128EEEEELb0ELb1ELb0ELb1EEEvNS_9BwdParamsE)
        /*0c98*/ 	.word	0x0000007e


	//----- nvinfo : EIATTR_FRAME_SIZE
	.align		4
.L_537:
        /*0c9c*/ 	.byte	0x04, 0x11
        /*0c9e*/ 	.short	(.L_539 - .L_538)
	.align		4
.L_538:
        /*0ca0*/ 	.word	index@(_ZN10layer_norm13ln_bwd_kernelINS_13Kernel_traitsI13__nv_bfloat16S2_fS2_fjLj1536ELj1ELj1ELj4ELj8ENS_18Kernel_traits_baseILj1536ES2_S2_fS2_fjLj128EEEEELb0ELb1ELb0ELb1EEEvNS_9BwdParamsE)
        /*0ca4*/ 	.word	0x00000000


	//----- nvinfo : EIATTR_REGCOUNT
	.align		4
.L_539:
        /*0ca8*/ 	.byte	0x04, 0x2f
        /*0caa*/ 	.short	(.L_541 - .L_540)
	.align		4
.L_540:
        /*0cac*/ 	.word	index@(_ZN10layer_norm13ln_bwd_kernelINS_13Kernel_traitsI13__nv_bfloat16S2_fS2_fjLj1536ELj1ELj1ELj4ELj8ENS_18Kernel_traits_baseILj1536ES2_S2_fS2_fjLj128EEEEELb0ELb1ELb0ELb0EEEvNS_9BwdParamsE)
        /*0cb0*/ 	.word	0x0000007c


	//----- nvinfo : EIATTR_FRAME_SIZE
	.align		4
.L_541:
        /*0cb4*/ 	.byte	0x04, 0x11
        /*0cb6*/ 	.short	(.L_543 - .L_542)
	.align		4
.L_542:
        /*0cb8*/ 	.word	index@(_ZN10layer_norm13ln_bwd_kernelINS_13Kernel_traitsI13__nv_bfloat16S2_fS2_fjLj1536ELj1ELj1ELj4ELj8ENS_18Kernel_traits_baseILj1536ES2_S2_fS2_fjLj128EEEEELb0ELb1ELb0ELb0EEEvNS_9BwdParamsE)
        /*0cbc*/ 	.word	0x00000000


	//----- nvinfo : EIATTR_REGCOUNT
	.align		4
.L_543:
        /*0cc0*/ 	.byte	0x04, 0x2f
        /*0cc2*/ 	.short	(.L_545 - .L_544)
	.align		4
.L_544:
        /*0cc4*/ 	.word	index@(_ZN10layer_norm13ln_bwd_kernelINS_13Kernel_traitsI13__nv_bfloat16S2_fS2_fjLj1536ELj1ELj1ELj4ELj8ENS_18Kernel_traits_baseILj1536ES2_S2_fS2_fjLj128EEEEELb0ELb0ELb1ELb1EEEvNS_9BwdParamsE)
        /*0cc8*/ 	.word	0x0000005b


	//----- nvinfo : EIATTR_FRAME_SIZE
	.align		4
.L_545:
        /*0ccc*/ 	.byte	0x04, 0x11
        /*0cce*/ 	.short	(.L_547 - .L_546)
	.align		4
.L_546:
        /*0cd0*/ 	.word	index@(_ZN10layer_norm13ln_bwd_kernelINS_13Kernel_traitsI13__nv_bfloat16S2_fS2_fjLj1536ELj1ELj1ELj4ELj8ENS_18Kernel_traits_baseILj1536ES2_S2_fS2_fjLj128EEEEELb0ELb0ELb1ELb1EEEvNS_9BwdParamsE)
        /*0cd4*/ 	.word	0x00000000


	//----- nvinfo : EIATTR_REGCOUNT
	.align		4
.L_547:
        /*0cd8*/ 	.byte	0x04, 0x2f
        /*0cda*/ 	.short	(.L_549 - .L_548)
	.align		4
.L_548:
        /*0cdc*/ 	.word	index@(_ZN10layer_norm13ln_bwd_kernelINS_13Kernel_traitsI13__nv_bfloat16S2_fS2_fjLj1536ELj1ELj1ELj4ELj8ENS_18Kernel_traits_baseILj1536ES2_S2_fS2_fjLj128EEEEELb0ELb0ELb1ELb0EEEvNS_9BwdParamsE)
        /*0ce0*/ 	.word	0x00000060


	//----- nvinfo : EIATTR_FRAME_SIZE
	.align		4
.L_549:
        /*0ce4*/ 	.byte	0x04, 0x11
        /*0ce6*/ 	.short	(.L_551 - .L_550)
	.align		4
.L_550:
        /*0ce8*/ 	.word	index@(_ZN10layer_norm13ln_bwd_kernelINS_13Kernel_traitsI13__nv_bfloat16S2_fS2_fjLj1536ELj1ELj1ELj4ELj8ENS_18Kernel_traits_baseILj1536ES2_S2_fS2_fjLj128EEEEELb0ELb0ELb1ELb0EEEvNS_9BwdParamsE)
        /*0cec*/ 	.word	0x00000000


	//----- nvinfo : EIATTR_REGCOUNT
	.align		4
.L_551:
        /*0cf0*/ 	.byte	0x04, 0x2f
        /*0cf2*/ 	.short	(.L_553 - .L_552)
	.align		4
.L_552:
        /*0cf4*/ 	.word	index@(_ZN10layer_norm13ln_bwd_kernelINS_13Kernel_traitsI13__nv_bfloat16S2_fS2_fjLj1536ELj1ELj1ELj4ELj8ENS_18Kernel_traits_baseILj1536ES2_S2_fS2_fjLj128EEEEELb0ELb0ELb0ELb1EEEvNS_9BwdParamsE)
        /*0cf8*/ 	.word	0x00000060


	//----- nvinfo : EIATTR_FRAME_SIZE
	.align		4
.L_553:
        /*0cfc*/ 	.byte	0x04, 0x11
        /*0cfe*/ 	.short	(.L_555 - .L_554)
	.align		4
.L_554:
        /*0d00*/ 	.word	index@(_ZN10layer_norm13ln_bwd_kernelINS_13Kernel_traitsI13__nv_bfloat16S2_fS2_fjLj1536ELj1ELj1ELj4ELj8ENS_18Kernel_traits_baseILj1536ES2_S2_fS2_fjLj128EEEEELb0ELb0ELb0ELb1EEEvNS_9BwdParamsE)
        /*0d04*/ 	.word	0x00000000


	//----- nvinfo : EIATTR_REGCOUNT
	.align		4
.L_555:
        /*0d08*/ 	.byte	0x04, 0x2f
        /*0d0a*/ 	.short	(.L_557 - .L_556)
	.align		4
.L_556:
        /*0d0c*/ 	.word	index@(_ZN10layer_norm13ln_bwd_kernelINS_13Kernel_traitsI13__nv_bfloat16S2_fS2_fjLj1536ELj1ELj1ELj4ELj8ENS_18Kernel_traits_baseILj1536ES2_S2_fS2_fjLj128EEEEELb0ELb0ELb0ELb0EEEvNS_9BwdParamsE)
        /*0d10*/ 	.word	0x0000005e


	//----- nvinfo : EIATTR_FRAME_SIZE
	.align		4
.L_557:
        /*0d14*/ 	.byte	0x04, 0x11
        /*0d16*/ 	.short	(.L_559 - .L_558)
	.align		4
.L_558:
        /*0d18*/ 	.word	index@(_ZN10layer_norm13ln_bwd_kernelINS_13Kernel_traitsI13__nv_bfloat16S2_fS2_fjLj1536ELj1ELj1ELj4ELj8ENS_18Kernel_traits_baseILj1536ES2_S2_fS2_fjLj128EEEEELb0ELb0ELb0ELb0EEEvNS_9BwdParamsE)
        /*0d1c*/ 	.word	0x00000000


	//----- nvinfo : EIATTR_REGCOUNT
	.align		4
.L_559:
        /*0d20*/ 	.byte	0x04, 0x2f
        /*0d22*/ 	.short	(.L_561 - .L_560)
	.align		4
.L_560:
        /*0d24*/ 	.word	index@(_ZN10layer_norm13ln_bwd_kernelINS_13Kernel_traitsIf13__nv_bfloat16S2_S2_fjLj1536ELj1ELj1ELj4ELj8ENS_18Kernel_traits_baseILj1536EfS2_S2_S2_fjLj128EEEEELb1ELb1ELb1ELb1EEEvNS_9BwdParamsE)
        /*0d28*/ 	.word	0x00000079


	//----- nvinfo : EIATTR_FRAME_SIZE
	.align		4
.L_561:
        /*0d2c*/ 	.byte	0x04, 0x11
        /*0d2e*/ 	.short	(.L_563 - .L_562)
	.align		4
.L_562:
        /*0d30*/ 	.word	index@(_ZN10layer_norm13ln_bwd_kernelINS_13Kernel_traitsIf13__nv_bfloat16S2_S2_fjLj1536ELj1ELj1ELj4ELj8ENS_18Kernel_traits_baseILj1536EfS2_S2_S2_fjLj128EEEEELb1ELb1ELb1ELb1EEEvNS_9BwdParamsE)
        /*0d34*/ 	.word	0x00000000


	//----- nvinfo : EIATTR_REGCOUNT
	.align		4
.L_563:
        /*0d38*/ 	.byte	0x04, 0x2f
        /*0d3a*/ 	.short	(.L_565 - .L_564)
	.align		4
.L_564:
        /*0d3c*/ 	.word	index@(_ZN10layer_norm22ln_bwd_finalize_kernelINS_22Kernel_traits_finalizeILj1536Ef13__nv_bfloat16S2_S2_fjLb1ELj1024ELj4ENS_18Kernel_traits_baseILj1536EfS2_S2_S2_fjLj1024EEEEELb1ELb1EEEvNS_9BwdParamsE)
        /*0d40*/ 	.word	0x00000020


	//----- nvinfo : EIATTR_FRAME_SIZE
	.align		4
.L_565:
        /*0d44*/ 	.byte	0x04, 0x11
        /*0d46*/ 	.short	(.L_567 - .L_566)
	.align		4
.L_566:
        /*0d48*/ 	.word	index@(_ZN10layer_norm22ln_bwd_finalize_kernelINS_22Kernel_traits_finalizeILj1536Ef13__nv_bfloat16S2_S2_fjLb1ELj1024ELj4ENS_18Kernel_traits_baseILj1536EfS2_S2_S2_fjLj1024EEEEELb1ELb1EEEvNS_9BwdParamsE)
        /*0d4c*/ 	.word	0x00000000


	//----- nvinfo : EIATTR_REGCOUNT
	.align		4
.L_567:
        /*0d50*/ 	.byte	0x04, 0x2f
        /*0d52*/ 	.short	(.L_569 - .L_568)
	.align		4
.L_568:
        /*0d54*/ 	.word	index@(_ZN10layer_norm13ln_bwd_kernelINS_13Kernel_traitsIf13__nv_bfloat16S2_S2_fjLj1536ELj1ELj1ELj4ELj8ENS_18Kernel_traits_baseILj1536EfS2_S2_S2_fjLj128EEEEELb1ELb1ELb1ELb0EEEvNS_9BwdParamsE)
        /*0d58*/ 	.word	0x0000007e


	//----- nvinfo : EIATTR_FRAME_SIZE
	.align		4
.L_569:
        /*0d5c*/ 	.byte	0x04, 0x11
        /*0d5e*/ 	.short	(.L_571 - .L_570)
	.align		4
.L_570:
        /*0d60*/ 	.word	index@(_ZN10layer_norm13ln_bwd_kernelINS_13Kernel_traitsIf13__nv_bfloat16S2_S2_fjLj1536ELj1ELj1ELj4ELj8ENS_18Kernel_traits_baseILj1536EfS2_S2_S2_fjLj128EEEEELb1ELb1ELb1ELb0EEEvNS_9BwdParamsE)
        /*0d64*/ 	.word	0x00000000


	//----- nvinfo : EIATTR_REGCOUNT
	.align		4
.L_571:
        /*0d68*/ 	.byte	0x04, 0x2f
        /*0d6a*/ 	.short	(.L_573 - .L_572)
	.align		4
.L_572:
        /*0d6c*/ 	.word	index@(_ZN10layer_norm22ln_bwd_finalize_kernelINS_22Kernel_traits_finalizeILj1536Ef13__nv_bfloat16S2_S2_fjLb1ELj1024ELj4ENS_18Kernel_traits_baseILj1536EfS2_S2_S2_fjLj1024EEEEELb1ELb0EEEvNS_9BwdParamsE)
        /*0d70*/ 	.word	0x00000020


	//----- nvinfo : EIATTR_FRAME_SIZE
	.align		4
.L_573:
        /*0d74*/ 	.byte	0x04, 0x11
        /*0d76*/ 	.short	(.L_575 - .L_574)
	.align		4
.L_574:
        /*0d78*/ 	.word	index@(_ZN10layer_norm22ln_bwd_finalize_kernelINS_22Kernel_traits_finalizeILj1536Ef13__nv_bfloat16S2_S2_fjLb1ELj1024ELj4ENS_18Kernel_traits_baseILj1536EfS2_S2_S2_fjLj1024EEEEELb1ELb0EEEvNS_9BwdParamsE)
        /*0d7c*/ 	.word	0x00000000


	//----- nvinfo : EIATTR_REGCOUNT
	.align		4
.L_575:
        /*0d80*/ 	.byte	0x04, 0x2f
        /*0d82*/ 	.short	(.L_577 - .L_576)
	.align		4
.L_576:
        /*0d84*/ 	.word	index@(_ZN10layer_norm13ln_bwd_kernelINS_13Kernel_traitsIf13__nv_bfloat16S2_S2_fjLj1536ELj1ELj1ELj4ELj8ENS_18Kernel_traits_baseILj1536EfS2_S2_S2_fjLj128EEEEELb1ELb1ELb0ELb1EEEvNS_9BwdParamsE)
        /*0d88*/ 	.word	0x0000007f


	//----- nvinfo : EIATTR_FRAME_SIZE
	.align		4
.L_577:
        /*0d8c*/ 	.byte	0x04, 0x11
        /*0d8e*/ 	.short	(.L_579 - .L_578)
	.align		4
.L_578:
        /*0d90*/ 	.word	index@(_ZN10layer_norm13ln_bwd_kernelINS_13Kernel_traitsIf13__nv_bfloat16S2_S2_fjLj1536ELj1ELj1ELj4ELj8ENS_18Kernel_traits_baseILj1536EfS2_S2_S2_fjLj128EEEEELb1ELb1ELb0ELb1EEEvNS_9BwdParamsE)
        /*0d94*/ 	.word	0x00000000


	//----- nvinfo : EIATTR_REGCOUNT
	.align		4
.L_579:
        /*0d98*/ 	.byte	0x04, 0x2f
        /*0d9a*/ 	.short	(.L_581 - .L_580)
	.align		4
.L_580:
        /*0d9c*/ 	.word	index@(_ZN10layer_norm13ln_bwd_kernelINS_13Kernel_traitsIf13__nv_bfloat16S2_S2_fjLj1536ELj1ELj1ELj4ELj8ENS_18Kernel_traits_baseILj1536EfS2_S2_S2_fjLj128EEEEELb1ELb1ELb0ELb0EEEvNS_9BwdParamsE)
        /*0da0*/ 	.word	0x0000007a


	//----- nvinfo : EIATTR_FRAME_SIZE
	.align		4
.L_581:
        /*0da4*/ 	.byte	0x04, 0x11
        /*0da6*/ 	.short	(.L_583 - .L_582)
	.align		4
.L_582:
        /*0da8*/ 	.word	index@(_ZN10layer_norm13ln_bwd_kernelINS_13Kernel_traitsIf13__nv_bfloat16S2_S2_fjLj1536ELj1ELj1ELj4ELj8ENS_18Kernel_traits_baseILj1536EfS2_S2_S2_fjLj128EEEEELb1ELb1ELb0ELb0EEEvNS_9BwdParamsE)
        /*0dac*/ 	.word	0x00000000


	//----- nvinfo : EIATTR_REGCOUNT
	.align		4
.L_583:
        /*0db0*/ 	.byte	0x04, 0x2f
        /*0db2*/ 	.short	(.L_585 - .L_584)
	.align		4
.L_584:
        /*0db4*/ 	.word	index@(_ZN10layer_norm13ln_bwd_kernelINS_13Kernel_traitsIf13__nv_bfloat16S2_S2_fjLj1536ELj1ELj1ELj4ELj8ENS_18Kernel_traits_baseILj1536EfS2_S2_S2_fjLj128EEEEELb1ELb0ELb1ELb1EEEvNS_9BwdParamsE)
        /*0db8*/ 	.word	0x0000005c


	//----- nvinfo : EIATTR_FRAME_SIZE
	.align		4
.L_585:
        /*0dbc*/ 	.byte	0x04, 0x11
        /*0dbe*/ 	.short	(.L_587 - .L_586)
	.align		4
.L_586:
        /*0dc0*/ 	.word	index@(_ZN10layer_norm13ln_bwd_kernelINS_13Kernel_traitsIf13__nv_bfloat16S2_S2_fjLj1536ELj1ELj1ELj4ELj8ENS_18Kernel_traits_baseILj1536EfS2_S2_S2_fjLj128EEEEELb1ELb0ELb1ELb1EEEvNS_9BwdParamsE)
        /*0dc4*/ 	.word	0x00000000


	//----- nvinfo : EIATTR_REGCOUNT
	.align		4
.L_587:
        /*0dc8*/ 	.byte	0x04, 0x2f
        /*0dca*/ 	.short	(.L_589 - .L_588)
	.align		4
.L_588:
        /*0dcc*/ 	.word	index@(_ZN10layer_norm22ln_bwd_finalize_kernelINS_22Kernel_traits_finalizeILj1536Ef13__nv_bfloat16S2_S2_fjLb0ELj1024ELj4ENS_18Kernel_traits_baseILj1536EfS2_S2_S2_fjLj1024EEEEELb0ELb1EEEvNS_9BwdParamsE)
        /*0dd0*/ 	.word	0x00000020


	//----- nvinfo : EIATTR_FRAME_SIZE
	.align		4
.L_589:
        /*0dd4*/ 	.byte	0x04, 0x11
        /*0dd6*/ 	.short	(.L_591 - .L_590)
	.align		4
.L_590:
        /*0dd8*/ 	.word	index@(_ZN10layer_norm22ln_bwd_finalize_kernelINS_22Kernel_traits_finalizeILj1536Ef13__nv_bfloat16S2_S2_fjLb0ELj1024ELj4ENS_18Kernel_traits_baseILj1536EfS2_S2_S2_fjLj1024EEEEELb0ELb1EEEvNS_9BwdParamsE)
        /*0ddc*/ 	.word	0x00000000


	//----- nvinfo : EIATTR_REGCOUNT
	.align		4
.L_591:
        /*0de0*/ 	.byte	0x04, 0x2f
        /*0de2*/ 	.short	(.L_593 - .L_592)
	.align		4
.L_592:
        /*0de4*/ 	.word	index@(_ZN10layer_norm13ln_bwd_kernelINS_13Kernel_traitsIf13__nv_bfloat16S2_S2_fjLj1536ELj1ELj1ELj4ELj8ENS_18Kernel_traits_baseILj1536EfS2_S2_S2_fjLj128EEEEELb1ELb0ELb1ELb0EEEvNS_9BwdParamsE)
        /*0de8*/ 	.word	0x00000060


	//----- nvinfo : EIATTR_FRAME_SIZE
	.align		4
.L_593:
        /*0dec*/ 	.byte	0x04, 0x11
        /*0dee*/ 	.short	(.L_595 - .L_594)
	.align		4
.L_594:
        /*0df0*/ 	.word	index@(_ZN10layer_norm13ln_bwd_kernelINS_13Kernel_traitsIf13__nv_bfloat16S2_S2_fjLj1536ELj1ELj1ELj4ELj8ENS_18Kernel_traits_baseILj1536EfS2_S2_S2_fjLj128EEEEELb1ELb0ELb1ELb0EEEvNS_9BwdParamsE)
        /*0df4*/ 	.word	0x00000000


	//----- nvinfo : EIATTR_REGCOUNT
	.align		4
.L_595:
        /*0df8*/ 	.byte	0x04, 0x2f
        /*0dfa*/ 	.short	(.L_597 - .L_596)
	.align		4
.L_596:
        /*0dfc*/ 	.word	index@(_ZN10layer_norm22ln_bwd_finalize_kernelINS_22Kernel_traits_finalizeILj1536Ef13__nv_bfloat16S2_S2_fjLb0ELj1024ELj4ENS_18Kernel_traits_baseILj1536EfS2_S2_S2_fjLj1024EEEEELb0ELb0EEEvNS_9BwdParamsE)
        /*0e00*/ 	.word	0x0000003f


	//----- nvinfo : EIATTR_FRAME_SIZE
	.align		4
.L_597:
        /*0e04*/ 	.byte	0x04, 0x11
        /*0e06*/ 	.short	(.L_599 - .L_598)
	.align		4
.L_598:
        /*0e08*/ 	.word	index@(_ZN10layer_norm22ln_bwd_finalize_kernelINS_22Kernel_traits_finalizeILj1536Ef13__nv_bfloat16S2_S2_fjLb0ELj1024ELj4ENS_18Kernel_traits_baseILj1536EfS2_S2_S2_fjLj1024EEEEELb0ELb0EEEvNS_9BwdParamsE)
        /*0e0c*/ 	.word	0x00000000


	//----- nvinfo : EIATTR_REGCOUNT
	.align		4
.L_599:
        /*0e10*/ 	.byte	0x04, 0x2f
        /*0e12*/ 	.short	(.L_601 - .L_600)
	.align		4
.L_600:
        /*0e14*/ 	.word	index@(_ZN10layer_norm13ln_bwd_kernelINS_13Kernel_traitsIf13__nv_bfloat16S2_S2_fjLj1536ELj1ELj1ELj4ELj8ENS_18Kernel_traits_baseILj1536EfS2_S2_S2_fjLj128EEEEELb1ELb0ELb0ELb1EEEvNS_9BwdParamsE)
        /*0e18*/ 	.word	0x00000060


	//----- nvinfo : EIATTR_FRAME_SIZE
	.align		4
.L_601:
        /*0e1c*/ 	.byte	0x04, 0x11
        /*0e1e*/ 	.short	(.L_603 - .L_602)
	.align		4
.L_602:
        /*0e20*/ 	.word	index@(_ZN10layer_norm13ln_bwd_kernelINS_13Kernel_traitsIf13__nv_bfloat16S2_S2_fjLj1536ELj1ELj1ELj4ELj8ENS_18Kernel_traits_baseILj1536EfS2_S2_S2_fjLj128EEEEELb1ELb0ELb0ELb1EEEvNS_9BwdParamsE)
        /*0e24*/ 	.word	0x00000000


	//----- nvinfo : EIATTR_REGCOUNT
	.align		4
.L_603:
        /*0e28*/ 	.byte	0x04, 0x2f
        /*0e2a*/ 	.short	(.L_605 - .L_604)
	.align		4
.L_604:
        /*0e2c*/ 	.word	index@(_ZN10layer_norm13ln_bwd_kernelINS_13Kernel_traitsIf13__nv_bfloat16S2_S2_fjLj1536ELj1ELj1ELj4ELj8ENS_18Kernel_traits_baseILj1536EfS2_S2_S2_fjLj128EEEEELb1ELb0ELb0ELb0EEEvNS_9BwdParamsE)
        /*0e30*/ 	.word	0x0000005a


	//----- nvinfo : EIATTR_FRAME_SIZE
	.align		4
.L_605:
        /*0e34*/ 	.byte	0x04, 0x11
        /*0e36*/ 	.short	(.L_607 - .L_606)
	.align		4
.L_606:
        /*0e38*/ 	.word	index@(_ZN10layer_norm13ln_bwd_kernelINS_13Kernel_traitsIf13__nv_bfloat16S2_S2_fjLj1536ELj1ELj1ELj4ELj8ENS_18Kernel_traits_baseILj1536EfS2_S2_S2_fjLj128EEEEELb1ELb0ELb0ELb0EEEvNS_9BwdParamsE)
        /*0e3c*/ 	.word	0x00000000


	//----- nvinfo : EIATTR_REGCOUNT
	.align		4
.L_607:
        /*0e40*/ 	.byte	0x04, 0x2f
        /*0e42*/ 	.short	(.L_609 - .L_608)
	.align		4
.L_608:
        /*0e44*/ 	.word	index@(_ZN10layer_norm13ln_bwd_kernelINS_13Kernel_traitsIf13__nv_bfloat16S2_S2_fjLj1536ELj1ELj1ELj4ELj8ENS_18Kernel_traits_baseILj1536EfS2_S2_S2_fjLj128EEEEELb0ELb1ELb1ELb1EEEvNS_9BwdParamsE)
        /*0e48*/ 	.word	0x00000077


	//----- nvinfo : EIATTR_FRAME_SIZE
	.align		4
.L_609:
        /*0e4c*/ 	.byte	0x04, 0x11
        /*0e4e*/ 	.short	(.L_611 - .L_610)
	.align		4
.L_610:
        /*0e50*/ 	.word	index@(_ZN10layer_norm13ln_bwd_kernelINS_13Kernel_traitsIf13__nv_bfloat16S2_S2_fjLj1536ELj1ELj1ELj4ELj8ENS_18Kernel_traits_baseILj1536EfS2_S2_S2_fjLj128EEEEELb0ELb1ELb1ELb1EEEvNS_9BwdParamsE)
        /*0e54*/ 	.word	0x00000000


	//----- nvinfo : EIATTR_REGCOUNT
	.align		4
.L_611:
        /*0e58*/ 	.byte	0x04, 0x2f
        /*0e5a*/ 	.short	(.L_613 - .L_612)
	.align		4
.L_612:
        /*0e5c*/ 	.word	index@(_ZN10layer_norm13ln_bwd_kernelINS_13Kernel_traitsIf13__nv_bfloat16S2_S2_fjLj1536ELj1ELj1ELj4ELj8ENS_18Kernel_traits_baseILj1536EfS2_S2_S2_fjLj128EEEEELb0ELb1ELb1ELb0EEEvNS_9BwdParamsE)
        /*0e60*/ 	.word	0x00000078


	//----- nvinfo : EIATTR_FRAME_SIZE
	.align		4
.L_613:
        /*0e64*/ 	.byte	0x04, 0x11
        /*0e66*/ 	.short	(.L_615 - .L_614)
	.align		4
.L_614:
        /*0e68*/ 	.word	index@(_ZN10layer_norm13ln_bwd_kernelINS_13Kernel_traitsIf13__nv_bfloat16S2_S2_fjLj1536ELj1ELj1ELj4ELj8ENS_18Kernel_traits_baseILj1536EfS2_S2_S2_fjLj128EEEEELb0ELb1ELb1ELb0EEEvNS_9BwdParamsE)
        /*0e6c*/ 	.word	0x00000000


	//----- nvinfo : EIATTR_REGCOUNT
	.align		4
.L_615:
        /*0e70*/ 	.byte	0x04, 0x2f
        /*0e72*/ 	.short	(.L_617 - .L_616)
	.align		4
.L_616:
        /*0e74*/ 	.word	index@(_ZN10layer_norm13ln_bwd_kernelINS_13Kernel_traitsIf13__nv_bfloat16S2_S2_fjLj1536ELj1ELj1ELj4ELj8ENS_18Kernel_traits_baseILj1536EfS2_S2_S2_fjLj128EEEEELb0ELb1ELb0ELb1EEEvNS_9BwdParamsE)
        /*0e78*/ 	.word	0x00000080


	//----- nvinfo : EIATTR_FRAME_SIZE
	.align		4
.L_617:
        /*0e7c*/ 	.byte	0x04, 0x11
        /*0e7e*/ 	.short	(.L_619 - .L_618)
	.align		4
.L_618:
        /*0e80*/ 	.word	index@(_ZN10layer_norm13ln_bwd_kernelINS_13Kernel_traitsIf13__nv_bfloat16S2_S2_fjLj1536ELj1ELj1ELj4ELj8ENS_18Kernel_traits_baseILj1536EfS2_S2_S2_fjLj128EEEEELb0ELb1ELb0ELb1EEEvNS_9BwdParamsE)
        /*0e84*/ 	.word	0x00000000


	//----- nvinfo : EIATTR_REGCOUNT
	.align		4
.L_619:
        /*0e88*/ 	.byte	0x04, 0x2f
        /*0e8a*/ 	.short	(.L_621 - .L_620)
	.align		4
.L_620:
        /*0e8c*/ 	.word	index@(_ZN10layer_norm13ln_bwd_kernelINS_13Kernel_traitsIf13__nv_bfloat16S2_S2_fjLj1536ELj1ELj1ELj4ELj8ENS_18Kernel_traits_baseILj1536EfS2_S2_S2_fjLj128EEEEELb0ELb1ELb0ELb0EEEvNS_9BwdParamsE)
        /*0e90*/ 	.word	0x0000007a


	//----- nvinfo : EIATTR_FRAME_SIZE
	.align		4
.L_621:
        /*0e94*/ 	.byte	0x04, 0x11
        /*0e96*/ 	.short	(.L_623 - .L_622)
	.align		4
.L_622:
        /*0e98*/ 	.word	index@(_ZN10layer_norm13ln_bwd_kernelINS_13Kernel_traitsIf13__nv_bfloat16S2_S2_fjLj1536ELj1ELj1ELj4ELj8ENS_18Kernel_traits_baseILj1536EfS2_S2_S2_fjLj128EEEEELb0ELb1ELb0ELb0EEEvNS_9BwdParamsE)
        /*0e9c*/ 	.word	0x00000000


	//----- nvinfo : EIATTR_REGCOUNT
	.align		4
.L_623:
        /*0ea0*/ 	.byte	0x04, 0x2f
        /*0ea2*/ 	.short	(.L_625 - .L_624)
	.align		4
.L_624:
        /*0ea4*/ 	.word	index@(_ZN10layer_norm13ln_bwd_kernelINS_13Kernel_traitsIf13__nv_bfloat16S2_S2_fjLj1536ELj1ELj1ELj4ELj8ENS_18Kernel_traits_baseILj1536EfS2_S2_S2_fjLj128EEEEELb0ELb0ELb1ELb1EEEvNS_9BwdParamsE)
        /*0ea8*/ 	.word	0x00000058


	//----- nvinfo : EIATTR_FRAME_SIZE
	.align		4
.L_625:
        /*0eac*/ 	.byte	0x04, 0x11
        /*0eae*/ 	.short	(.L_627 - .L_626)
	.align		4
.L_626:
        /*0eb0*/ 	.word	index@(_ZN10layer_norm13ln_bwd_kernelINS_13Kernel_traitsIf13__nv_bfloat16S2_S2_fjLj1536ELj1ELj1ELj4ELj8ENS_18Kernel_traits_baseILj1536EfS2_S2_S2_fjLj128EEEEELb0ELb0ELb1ELb1EEEvNS_9BwdParamsE)
        /*0eb4*/ 	.word	0x00000000


	//----- nvinfo : EIATTR_REGCOUNT
	.align		4
.L_627:
        /*0eb8*/ 	.byte	0x04, 0x2f
        /*0eba*/ 	.short	(.L_629 - .L_628)
	.align		4
.L_628:
        /*0ebc*/ 	.word	index@(_ZN10layer_norm13ln_bwd_kernelINS_13Kernel_traitsIf13__nv_bfloat16S2_S2_fjLj1536ELj1ELj1ELj4ELj8ENS_18Kernel_traits_baseILj1536EfS2_S2_S2_fjLj128EEEEELb0ELb0ELb1ELb0EEEvNS_9BwdParamsE)
        /*0ec0*/ 	.word	0x0000005b


	//----- nvinfo : EIATTR_FRAME_SIZE
	.align		4
.L_629:
        /*0ec4*/ 	.byte	0x04, 0x11
        /*0ec6*/ 	.short	(.L_631 - .L_630)
	.align		4
.L_630:
        /*0ec8*/ 	.word	index@(_ZN10layer_norm13ln_bwd_kernelINS_13Kernel_traitsIf13__nv_bfloat16S2_S2_fjLj1536ELj1ELj1ELj4ELj8ENS_18Kernel_traits_baseILj1536EfS2_S2_S2_fjLj128EEEEELb0ELb0ELb1ELb0EEEvNS_9BwdParamsE)
        /*0ecc*/ 	.word	0x00000000


	//----- nvinfo : EIATTR_REGCOUNT
	.align		4
.L_631:
        /*0ed0*/ 	.byte	0x04, 0x2f
        /*0ed2*/ 	.short	(.L_633 - .L_632)
	.align		4
.L_632:
        /*0ed4*/ 	.word	index@(_ZN10layer_norm13ln_bwd_kernelINS_13Kernel_traitsIf13__nv_bfloat16S2_S2_fjLj1536ELj1ELj1ELj4ELj8ENS_18Kernel_traits_baseILj1536EfS2_S2_S2_fjLj128EEEEELb0ELb0ELb0ELb1EEEvNS_9BwdParamsE)
        /*0ed8*/ 	.word	0x00000071


	//----- nvinfo : EIATTR_FRAME_SIZE
	.align		4
.L_633:
        /*0edc*/ 	.byte	0x04, 0x11
        /*0ede*/ 	.short	(.L_635 - .L_634)
	.align		4
.L_634:
        /*0ee0*/ 	.word	index@(_ZN10layer_norm13ln_bwd_kernelINS_13Kernel_traitsIf13__nv_bfloat16S2_S2_fjLj1536ELj1ELj1ELj4ELj8ENS_18Kernel_traits_baseILj1536EfS2_S2_S2_fjLj128EEEEELb0ELb0ELb0ELb1EEEvNS_9BwdParamsE)
        /*0ee4*/ 	.word	0x00000000


	//----- nvinfo : EIATTR_REGCOUNT
	.align		4
.L_635:
        /*0ee8*/ 	.byte	0x04, 0x2f
        /*0eea*/ 	.short	(.L_637 - .L_636)
	.align		4
.L_636:
        /*0eec*/ 	.word	index@(_ZN10layer_norm13ln_bwd_kernelINS_13Kernel_traitsIf13__nv_bfloat16S2_S2_fjLj1536ELj1ELj1ELj4ELj8ENS_18Kernel_traits_baseILj1536EfS2_S2_S2_fjLj128EEEEELb0ELb0ELb0ELb0EEEvNS_9BwdParamsE)
        /*0ef0*/ 	.word	0x0000005a


	//----- nvinfo : EIATTR_FRAME_SIZE
	.align		4
.L_637:
        /*0ef4*/ 	.byte	0x04, 0x11
        /*0ef6*/ 	.short	(.L_639 - .L_638)
	.align		4
.L_638:
        /*0ef8*/ 	.word	index@(_ZN10layer_norm13ln_bwd_kernelINS_13Kernel_traitsIf13__nv_bfloat16S2_S2_fjLj1536ELj1ELj1ELj4ELj8ENS_18Kernel_traits_baseILj1536EfS2_S2_S2_fjLj128EEEEELb0ELb0ELb0ELb0EEEvNS_9BwdParamsE)
        /*0efc*/ 	.word	0x00000000


	//----- nvinfo : EIATTR_REGCOUNT
	.align		4
.L_639:
        /*0f00*/ 	.byte	0x04, 0x2f
        /*0f02*/ 	.short	(.L_641 - .L_640)
	.align		4
.L_640:
        /*0f04*/ 	.word	index@(_ZN10layer_norm13ln_bwd_kernelINS_13Kernel_traitsI6__halfS2_S2_S2_fjLj1536ELj1ELj1ELj4ELj8ENS_18Kernel_traits_baseILj1536ES2_S2_S2_S2_fjLj128EEEEELb1ELb1ELb1ELb1EEEvNS_9BwdParamsE)
        /*0f08*/ 	.word	0x0000006f


	//----- nvinfo : EIATTR_FRAME_SIZE
	.align		4
.L_641:
        /*0f0c*/ 	.byte	0x04, 0x11
        /*0f0e*/ 	.short	(.L_643 - .L_642)
	.align		4
.L_642:
        /*0f10*/ 	.word	index@(_ZN10layer_norm13ln_bwd_kernelINS_13Kernel_traitsI6__halfS2_S2_S2_fjLj1536ELj1ELj1ELj4ELj8ENS_18Kernel_traits_baseILj1536ES2_S2_S2_S2_fjLj128EEEEELb1ELb1ELb1ELb1EEEvNS_9BwdParamsE)
        /*0f14*/ 	.word	0x00000000


	//----- nvinfo : EIATTR_REGCOUNT
	.align		4
.L_643:
        /*0f18*/ 	.byte	0x04, 0x2f
        /*0f1a*/ 	.short	(.L_645 - .L_644)
	.align		4
.L_644:
        /*0f1c*/ 	.word	index@(_ZN10layer_norm22ln_bwd_finalize_kernelINS_22Kernel_traits_finalizeILj1536E6__halfS2_S2_S2_fjLb1ELj1024ELj4ENS_18Kernel_traits_baseILj1536ES2_S2_S2_S2_fjLj1024EEEEELb1ELb1EEEvNS_9BwdParamsE)
        /*0f20*/ 	.word	0x00000020


	//----- nvinfo : EIATTR_FRAME_SIZE
	.align		4
.L_645:
        /*0f24*/ 	.byte	0x04, 0x11
        /*0f26*/ 	.short	(.L_647 - .L_646)
	.align		4
.L_646:
        /*0f28*/ 	.word	index@(_ZN10layer_norm22ln_bwd_finalize_kernelINS_22Kernel_traits_finalizeILj1536E6__halfS2_S2_S2_fjLb1ELj1024ELj4ENS_18Kernel_traits_baseILj1536ES2_S2_S2_S2_fjLj1024EEEEELb1ELb1EEEvNS_9BwdParamsE)
        /*0f2c*/ 	.word	0x00000000


	//----- nvinfo : EIATTR_REGCOUNT
	.align		4
.L_647:
        /*0f30*/ 	.byte	0x04, 0x2f
        /*0f32*/ 	.short	(.L_649 - .L_648)
	.align		4
.L_648:
        /*0f34*/ 	.word	index@(_ZN10layer_norm13ln_bwd_kernelINS_13Kernel_traitsI6__halfS2_S2_S2_fjLj1536ELj1ELj1ELj4ELj8ENS_18Kernel_traits_baseILj1536ES2_S2_S2_S2_fjLj128EEEEELb1ELb1ELb1ELb0EEEvNS_9BwdParamsE)
        /*0f38*/ 	.word	0x0000006f


	//----- nvinfo : EIATTR_FRAME_SIZE
	.align		4
.L_649:
        /*0f3c*/ 	.byte	0x04, 0x11
        /*0f3e*/ 	.short	(.L_651 - .L_650)
	.align		4
.L_650:
        /*0f40*/ 	.word	index@(_ZN10layer_norm13ln_bwd_kernelINS_13Kernel_traitsI6__halfS2_S2_S2_fjLj1536ELj1ELj1ELj4ELj8ENS_18Kernel_traits_baseILj1536ES2_S2_S2_S2_fjLj128EEEEELb1ELb1ELb1ELb0EEEvNS_9BwdParamsE)
        /*0f44*/ 	.word	0x00000000


	//----- nvinfo : EIATTR_REGCOUNT
	.align		4
.L_651:
        /*0f48*/ 	.byte	0x04, 0x2f
        /*0f4a*/ 	.short	(.L_653 - .L_652)
	.align		4
.L_652:
        /*0f4c*/ 	.word	index@(_ZN10layer_norm22ln_bwd_finalize_kernelINS_22Kernel_traits_finalizeILj1536E6__halfS2_S2_S2_fjLb1ELj1024ELj4ENS_18Kernel_traits_baseILj1536ES2_S2_S2_S2_fjLj1024EEEEELb1ELb0EEEvNS_9BwdParamsE)
        /*0f50*/ 	.word	0x00000020


	//----- nvinfo : EIATTR_FRAME_SIZE
	.align		4
.L_653:
        /*0f54*/ 	.byte	0x04, 0x11
        /*0f56*/ 	.short	(.L_655 - .L_654)
	.align		4
.L_654:
        /*0f58*/ 	.word	index@(_ZN10layer_norm22ln_bwd_finalize_kernelINS_22Kernel_traits_finalizeILj1536E6__halfS2_S2_S2_fjLb1ELj1024ELj4ENS_18Kernel_traits_baseILj1536ES2_S2_S2_S2_fjLj1024EEEEELb1ELb0EEEvNS_9BwdParamsE)
        /*0f5c*/ 	.word	0x00000000


	//----- nvinfo : EIATTR_REGCOUNT
	.align		4
.L_655:
        /*0f60*/ 	.byte	0x04, 0x2f
        /*0f62*/ 	.short	(.L_657 - .L_656)
	.align		4
.L_656:
        /*0f64*/ 	.word	index@(_ZN10layer_norm13ln_bwd_kernelINS_13Kernel_traitsI6__halfS2_S2_S2_fjLj1536ELj1ELj1ELj4ELj8ENS_18Kernel_traits_baseILj1536ES2_S2_S2_S2_fjLj128EEEEELb1ELb1ELb0ELb1EEEvNS_9BwdParamsE)
        /*0f68*/ 	.word	0x0000007b


	//----- nvinfo : EIATTR_FRAME_SIZE
	.align		4
.L_657:
        /*0f6c*/ 	.byte	0x04, 0x11
        /*0f6e*/ 	.short	(.L_659 - .L_658)
	.align		4
.L_658:
        /*0f70*/ 	.word	index@(_ZN10layer_norm13ln_bwd_kernelINS_13Kernel_traitsI6__halfS2_S2_S2_fjLj1536ELj1ELj1ELj4ELj8ENS_18Kernel_traits_baseILj1536ES2_S2_S2_S2_fjLj128EEEEELb1ELb1ELb0ELb1EEEvNS_9BwdParamsE)
        /*0f74*/ 	.word	0x00000000


	//----- nvinfo : EIATTR_REGCOUNT
	.align		4
.L_659:
        /*0f78*/ 	.byte	0x04, 0x2f
        /*0f7a*/ 	.short	(.L_661 - .L_660)
	.align		4
.L_660:
        /*0f7c*/ 	.word	index@(_ZN10layer_norm13ln_bwd_kernelINS_13Kernel_traitsI6__halfS2_S2_S2_fjLj1536ELj1ELj1ELj4ELj8ENS_18Kernel_traits_baseILj1536ES2_S2_S2_S2_fjLj128EEEEELb1ELb1ELb0ELb0EEEvNS_9BwdParamsE)
        /*0f80*/ 	.word	0x00000076


	//----- nvinfo : EIATTR_FRAME_SIZE
	.align		4
.L_661:
        /*0f84*/ 	.byte	0x04, 0x11
        /*0f86*/ 	.short	(.L_663 - .L_662)
	.align		4
.L_662:
        /*0f88*/ 	.word	index@(_ZN10layer_norm13ln_bwd_kernelINS_13Kernel_traitsI6__halfS2_S2_S2_fjLj1536ELj1ELj1ELj4ELj8ENS_18Kernel_traits_baseILj1536ES2_S2_S2_S2_fjLj128EEEEELb1ELb1ELb0ELb0EEEvNS_9BwdParamsE)
        /*0f8c*/ 	.word	0x00000000


	//----- nvinfo : EIATTR_REGCOUNT
	.align		4
.L_663:
        /*0f90*/ 	.byte	0x04, 0x2f
        /*0f92*/ 	.short	(.L_665 - .L_664)
	.align		4
.L_664:
        /*0f94*/ 	.word	index@(_ZN10layer_norm13ln_bwd_kernelINS_13Kernel_traitsI6__halfS2_S2_S2_fjLj1536ELj1ELj1ELj4ELj8ENS_18Kernel_traits_baseILj1536ES2_S2_S2_S2_fjLj128EEEEELb1ELb0ELb1ELb1EEEvNS_9BwdParamsE)
        /*0f98*/ 	.word	0x00000056


	//----- nvinfo : EIATTR_FRAME_SIZE
	.align		4
.L_665:
        /*0f9c*/ 	.byte	0x04, 0x11
        /*0f9e*/ 	.short	(.L_667 - .L_666)
	.align		4
.L_666:
        /*0fa0*/ 	.word	index@(_ZN10layer_norm13ln_bwd_kernelINS_13Kernel_traitsI6__halfS2_S2_S2_fjLj1536ELj1ELj1ELj4ELj8ENS_18Kernel_traits_baseILj1536ES2_S2_S2_S2_fjLj128EEEEELb1ELb0ELb1ELb1EEEvNS_9BwdParamsE)
        /*0fa4*/ 	.word	0x00000000


	//----- nvinfo : EIATTR_REGCOUNT
	.align		4
.L_667:
        /*0fa8*/ 	.byte	0x04, 0x2f
        /*0faa*/ 	.short	(.L_669 - .L_668)
	.align		4
.L_668:
        /*0fac*/ 	.word	index@(_ZN10layer_norm22ln_bwd_finalize_kernelINS_22Kernel_traits_finalizeILj1536E6__halfS2_S2_S2_fjLb0ELj1024ELj4ENS_18Kernel_traits_baseILj1536ES2_S2_S2_S2_fjLj1024EEEEELb0ELb1EEEvNS_9BwdParamsE)
        /*0fb0*/ 	.word	0x00000020


	//----- nvinfo : EIATTR_FRAME_SIZE
	.align		4
.L_669:
        /*0fb4*/ 	.byte	0x04, 0x11
        /*0fb6*/ 	.short	(.L_671 - .L_670)
	.align		4
.L_670:
        /*0fb8*/ 	.word	index@(_ZN10layer_norm22ln_bwd_finalize_kernelINS_22Kernel_traits_finalizeILj1536E6__halfS2_S2_S2_fjLb0ELj1024ELj4ENS_18Kernel_traits_baseILj1536ES2_S2_S2_S2_fjLj1024EEEEELb0ELb1EEEvNS_9BwdParamsE)
        /*0fbc*/ 	.word	0x00000000


	//----- nvinfo : EIATTR_REGCOUNT
	.align		4
.L_671:
        /*0fc0*/ 	.byte	0x04, 0x2f
        /*0fc2*/ 	.short	(.L_673 - .L_672)
	.align		4
.L_672:
        /*0fc4*/ 	.word	index@(_ZN10layer_norm13ln_bwd_kernelINS_13Kernel_traitsI6__halfS2_S2_S2_fjLj1536ELj1ELj1ELj4ELj8ENS_18Kernel_traits_baseILj1536ES2_S2_S2_S2_fjLj128EEEEELb1ELb0ELb1ELb0EEEvNS_9BwdParamsE)
        /*0fc8*/ 	.word	0x00000058


	//----- nvinfo : EIATTR_FRAME_SIZE
	.align		4
.L_673:
        /*0fcc*/ 	.byte	0x04, 0x11
        /*0fce*/ 	.short	(.L_675 - .L_674)
	.align		4
.L_674:
        /*0fd0*/ 	.word	index@(_ZN10layer_norm13ln_bwd_kernelINS_13Kernel_traitsI6__halfS2_S2_S2_fjLj1536ELj1ELj1ELj4ELj8ENS_18Kernel_traits_baseILj1536ES2_S2_S2_S2_fjLj128EEEEELb1ELb0ELb1ELb0EEEvNS_9BwdParamsE)
        /*0fd4*/ 	.word	0x00000000


	//----- nvinfo : EIATTR_REGCOUNT
	.align		4
.L_675:
        /*0fd8*/ 	.byte	0x04, 0x2f
        /*0fda*/ 	.short	(.L_677 - .L_676)
	.align		4
.L_676:
        /*0fdc*/ 	.word	index@(_ZN10layer_norm22ln_bwd_finalize_kernelINS_22Kernel_traits_finalizeILj1536E6__halfS2_S2_S2_fjLb0ELj1024ELj4ENS_18Kernel_traits_baseILj1536ES2_S2_S2_S2_fjLj1024EEEEELb0ELb0EEEvNS_9BwdParamsE)
        /*0fe0*/ 	.word	0x0000003f


	//----- nvinfo : EIATTR_FRAME_SIZE
	.align		4
.L_677:
        /*0fe4*/ 	.byte	0x04, 0x11
        /*0fe6*/ 	.short	(.L_679 - .L_678)
	.align		4
.L_678:
        /*0fe8*/ 	.word	index@(_ZN10layer_norm22ln_bwd_finalize_kernelINS_22Kernel_traits_finalizeILj1536E6__halfS2_S2_S2_fjLb0ELj1024ELj4ENS_18Kernel_traits_baseILj1536ES2_S2_S2_S2_fjLj1024EEEEELb0ELb0EEEvNS_9BwdParamsE)
        /*0fec*/ 	.word	0x00000000


	//----- nvinfo : EIATTR_REGCOUNT
	.align		4
.L_679:
        /*0ff0*/ 	.byte	0x04, 0x2f
        /*0ff2*/ 	.short	(.L_681 - .L_680)
	.align		4
.L_680:
        /*0ff4*/ 	.word	index@(_ZN10layer_norm13ln_bwd_kernelINS_13Kernel_traitsI6__halfS2_S2_S2_fjLj1536ELj1ELj1ELj4ELj8ENS_18Kernel_traits_baseILj1536ES2_S2_S2_S2_fjLj128EEEEELb1ELb0ELb0ELb1EEEvNS_9BwdParamsE)
        /*0ff8*/ 	.word	0x00000060


	//----- nvinfo : EIATTR_FRAME_SIZE
	.align		4
.L_681:
        /*0ffc*/ 	.byte	0x04, 0x11
        /*0ffe*/ 	.short	(.L_683 - .L_682)
	.align		4
.L_682:
        /*1000*/ 	.word	index@(_ZN10layer_norm13ln_bwd_kernelINS_13Kernel_traitsI6__halfS2_S2_S2_fjLj1536ELj1ELj1ELj4ELj8ENS_18Kernel_traits_baseILj1536ES2_S2_S2_S2_fjLj128EEEEELb1ELb0ELb0ELb1EEEvNS_9BwdParamsE)
        /*1004*/ 	.word	0x00000000


	//----- nvinfo : EIATTR_REGCOUNT
	.align		4
.L_683:
        /*1008*/ 	.byte	0x04, 0x2f
        /*100a*/ 	.short	(.L_685 - .L_684)
	.align		4
.L_684:
        /*100c*/ 	.word	index@(_ZN10layer_norm13ln_bwd_kernelINS_13Kernel_traitsI6__halfS2_S2_S2_fjLj1536ELj1ELj1ELj4ELj8ENS_18Kernel_traits_baseILj1536ES2_S2_S2_S2_fjLj128EEEEELb1ELb0ELb0ELb0EEEvNS_9BwdParamsE)
        /*1010*/ 	.word	0x00000050


	//----- nvinfo : EIATTR_FRAME_SIZE
	.align		4
.L_685:
        /*1014*/ 	.byte	0x04, 0x11
        /*1016*/ 	.short	(.L_687 - .L_686)
	.align		4
.L_686:
        /*1018*/ 	.word	index@(_ZN10layer_norm13ln_bwd_kernelINS_13Kernel_traitsI6__halfS2_S2_S2_fjLj1536ELj1ELj1ELj4ELj8ENS_18Kernel_traits_baseILj1536ES2_S2_S2_S2_fjLj128EEEEELb1ELb0ELb0ELb0EEEvNS_9BwdParamsE)
        /*101c*/ 	.word	0x00000000


	//----- nvinfo : EIATTR_REGCOUNT
	.align		4
.L_687:
        /*1020*/ 	.byte	0x04, 0x2f
        /*1022*/ 	.short	(.L_689 - .L_688)
	.align		4
.L_688:
        /*1024*/ 	.word	index@(_ZN10layer_norm13ln_bwd_kernelINS_13Kernel_traitsI6__halfS2_S2_S2_fjLj1536ELj1ELj1ELj4ELj8ENS_18Kernel_traits_baseILj1536ES2_S2_S2_S2_fjLj128EEEEELb0ELb1ELb1ELb1EEEvNS_9BwdParamsE)
        /*1028*/ 	.word	0x0000006b


	//----- nvinfo : EIATTR_FRAME_SIZE
	.align		4
.L_689:
        /*102c*/ 	.byte	0x04, 0x11
        /*102e*/ 	.short	(.L_691 - .L_690)
	.align		4
.L_690:
        /*1030*/ 	.word	index@(_ZN10layer_norm13ln_bwd_kernelINS_13Kernel_traitsI6__halfS2_S2_S2_fjLj1536ELj1ELj1ELj4ELj8ENS_18Kernel_traits_baseILj1536ES2_S2_S2_S2_fjLj128EEEEELb0ELb1ELb1ELb1EEEvNS_9BwdParamsE)
        /*1034*/ 	.word	0x00000000


	//----- nvinfo : EIATTR_REGCOUNT
	.align		4
.L_691:
        /*1038*/ 	.byte	0x04, 0x2f
        /*103a*/ 	.short	(.L_693 - .L_692)
	.align		4
.L_692:
        /*103c*/ 	.word	index@(_ZN10layer_norm13ln_bwd_kernelINS_13Kernel_traitsI6__halfS2_S2_S2_fjLj1536ELj1ELj1ELj4ELj8ENS_18Kernel_traits_baseILj1536ES2_S2_S2_S2_fjLj128EEEEELb0ELb1ELb1ELb0EEEvNS_9BwdParamsE)
        /*1040*/ 	.word	0x00000069


	//----- nvinfo : EIATTR_FRAME_SIZE
	.align		4
.L_693:
        /*1044*/ 	.byte	0x04, 0x11
        /*1046*/ 	.short	(.L_695 - .L_694)
	.align		4
.L_694:
        /*1048*/ 	.word	index@(_ZN10layer_norm13ln_bwd_kernelINS_13Kernel_traitsI6__halfS2_S2_S2_fjLj1536ELj1ELj1ELj4ELj8ENS_18Kernel_traits_baseILj1536ES2_S2_S2_S2_fjLj128EEEEELb0ELb1ELb1ELb0EEEvNS_9BwdParamsE)
        /*104c*/ 	.word	0x00000000


	//----- nvinfo : EIATTR_REGCOUNT
	.align		4
.L_695:
        /*1050*/ 	.byte	0x04, 0x2f
        /*1052*/ 	.short	(.L_697 - .L_696)
	.align		4
.L_696:
        /*1054*/ 	.word	index@(_ZN10layer_norm13ln_bwd_kernelINS_13Kernel_traitsI6__halfS2_S2_S2_fjLj1536ELj1ELj1ELj4ELj8ENS_18Kernel_traits_baseILj1536ES2_S2_S2_S2_fjLj128EEEEELb0ELb1ELb0ELb1EEEvNS_9BwdParamsE)
        /*1058*/ 	.word	0x00000080


	//----- nvinfo : EIATTR_FRAME_SIZE
	.align		4
.L_697:
        /*105c*/ 	.byte	0x04, 0x11
        /*105e*/ 	.short	(.L_699 - .L_698)
	.align		4
.L_698:
        /*1060*/ 	.word	index@(_ZN10layer_norm13ln_bwd_kernelINS_13Kernel_traitsI6__halfS2_S2_S2_fjLj1536ELj1ELj1ELj4ELj8ENS_18Kernel_traits_baseILj1536ES2_S2_S2_S2_fjLj128EEEEELb0ELb1ELb0ELb1EEEvNS_9BwdParamsE)
        /*1064*/ 	.word	0x00000000


	//----- nvinfo : EIATTR_REGCOUNT
	.align		4
.L_699:
        /*1068*/ 	.byte	0x04, 0x2f
        /*106a*/ 	.short	(.L_701 - .L_700)
	.align		4
.L_700:
        /*106c*/ 	.word	index@(_ZN10layer_norm13ln_bwd_kernelINS_13Kernel_traitsI6__halfS2_S2_S2_fjLj1536ELj1ELj1ELj4ELj8ENS_18Kernel_traits_baseILj1536ES2_S2_S2_S2_fjLj128EEEEELb0ELb1ELb0ELb0EEEvNS_9BwdParamsE)
        /*1070*/ 	.word	0x00000072


	//----- nvinfo : EIATTR_FRAME_SIZE
	.align		4
.L_701:
        /*1074*/ 	.byte	0x04, 0x11
        /*1076*/ 	.short	(.L_703 - .L_702)
	.align		4
.L_702:
        /*1078*/ 	.word	index@(_ZN10layer_norm13ln_bwd_kernelINS_13Kernel_traitsI6__halfS2_S2_S2_fjLj1536ELj1ELj1ELj4ELj8ENS_18Kernel_traits_baseILj1536ES2_S2_S2_S2_fjLj128EEEEELb0ELb1ELb0ELb0EEEvNS_9BwdParamsE)
        /*107c*/ 	.word	0x00000000


	//----- nvinfo : EIATTR_REGCOUNT
	.align		4
.L_703:
        /*1080*/ 	.byte	0x04, 0x2f
        /*1082*/ 	.short	(.L_705 - .L_704)
	.align		4
.L_704:
        /*1084*/ 	.word	index@(_ZN10layer_norm13ln_bwd_kernelINS_13Kernel_traitsI6__halfS2_S2_S2_fjLj1536ELj1ELj1ELj4ELj8ENS_18Kernel_traits_baseILj1536ES2_S2_S2_S2_fjLj128EEEEELb0ELb0ELb1ELb1EEEvNS_9BwdParamsE)
        /*1088*/ 	.word	0x00000054


	//----- nvinfo : EIATTR_FRAME_SIZE
	.align		4
.L_705:
        /*108c*/ 	.byte	0x04, 0x11
        /*108e*/ 	.short	(.L_707 - .L_706)
	.align		4
.L_706:
        /*1090*/ 	.word	index@(_ZN10layer_norm13ln_bwd_kernelINS_13Kernel_traitsI6__halfS2_S2_S2_fjLj1536ELj1ELj1ELj4ELj8ENS_18Kernel_traits_baseILj1536ES2_S2_S2_S2_fjLj128EEEEELb0ELb0ELb1ELb1EEEvNS_9BwdParamsE)
        /*1094*/ 	.word	0x00000000


	//----- nvinfo : EIATTR_REGCOUNT
	.align		4
.L_707:
        /*1098*/ 	.byte	0x04, 0x2f
        /*109a*/ 	.short	(.L_709 - .L_708)
	.align		4
.L_708:
        /*109c*/ 	.word	index@(_ZN10layer_norm13ln_bwd_kernelINS_13Kernel_traitsI6__halfS2_S2_S2_fjLj1536ELj1ELj1ELj4ELj8ENS_18Kernel_traits_baseILj1536ES2_S2_S2_S2_fjLj128EEEEELb0ELb0ELb1ELb0EEEvNS_9BwdParamsE)
        /*10a0*/ 	.word	0x00000051


	//----- nvinfo : EIATTR_FRAME_SIZE
	.align		4
.L_709:
        /*10a4*/ 	.byte	0x04, 0x11
        /*10a6*/ 	.short	(.L_711 - .L_710)
	.align		4
.L_710:
        /*10a8*/ 	.word	index@(_ZN10layer_norm13ln_bwd_kernelINS_13Kernel_traitsI6__halfS2_S2_S2_fjLj1536ELj1ELj1ELj4ELj8ENS_18Kernel_traits_baseILj1536ES2_S2_S2_S2_fjLj128EEEEELb0ELb0ELb1ELb0EEEvNS_9BwdParamsE)
        /*10ac*/ 	.word	0x00000000


	//----- nvinfo : EIATTR_REGCOUNT
	.align		4
.L_711:
        /*10b0*/ 	.byte	0x04, 0x2f
        /*10b2*/ 	.short	(.L_713 - .L_712)
	.align		4
.L_712:
        /*10b4*/ 	.word	index@(_ZN10layer_norm13ln_bwd_kernelINS_13Kernel_traitsI6__halfS2_S2_S2_fjLj1536ELj1ELj1ELj4ELj8ENS_18Kernel_traits_baseILj1536ES2_S2_S2_S2_fjLj128EEEEELb0ELb0ELb0ELb1EEEvNS_9BwdParamsE)
        /*10b8*/ 	.word	0x0000006e


	//----- nvinfo : EIATTR_FRAME_SIZE
	.align		4
.L_713:
        /*10bc*/ 	.byte	0x04, 0x11
        /*10be*/ 	.short	(.L_715 - .L_714)
	.align		4
.L_714:
        /*10c0*/ 	.word	index@(_ZN10layer_norm13ln_bwd_kernelINS_13Kernel_traitsI6__halfS2_S2_S2_fjLj1536ELj1ELj1ELj4ELj8ENS_18Kernel_traits_baseILj1536ES2_S2_S2_S2_fjLj128EEEEELb0ELb0ELb0ELb1EEEvNS_9BwdParamsE)
        /*10c4*/ 	.word	0x00000000


	//----- nvinfo : EIATTR_REGCOUNT
	.align		4
.L_715:
        /*10c8*/ 	.byte	0x04, 0x2f
        /*10ca*/ 	.short	(.L_717 - .L_716)
	.align		4
.L_716:
        /*10cc*/ 	.word	index@(_ZN10layer_norm13ln_bwd_kernelINS_13Kernel_traitsI6__halfS2_S2_S2_fjLj1536ELj1ELj1ELj4ELj8ENS_18Kernel_traits_baseILj1536ES2_S2_S2_S2_fjLj128EEEEELb0ELb0ELb0ELb0EEEvNS_9BwdParamsE)
        /*10d0*/ 	.word	0x00000050


	//----- nvinfo : EIATTR_FRAME_SIZE
	.align		4
.L_717:
        /*10d4*/ 	.byte	0x04, 0x11
        /*10d6*/ 	.short	(.L_719 - .L_718)
	.align		4
.L_718:
        /*10d8*/ 	.word	index@(_ZN10layer_norm13ln_bwd_kernelINS_13Kernel_traitsI6__halfS2_S2_S2_fjLj1536ELj1ELj1ELj4ELj8ENS_18Kernel_traits_baseILj1536ES2_S2_S2_S2_fjLj128EEEEELb0ELb0ELb0ELb0EEEvNS_9BwdParamsE)
        /*10dc*/ 	.word	0x00000000


	//----- nvinfo : EIATTR_REGCOUNT
	.align		4
.L_719:
        /*10e0*/ 	.byte	0x04, 0x2f
        /*10e2*/ 	.short	(.L_721 - .L_720)
	.align		4
.L_720:
        /*10e4*/ 	.word	index@(_ZN10layer_norm13ln_bwd_kernelINS_13Kernel_traitsI13__nv_bfloat16S2_S2_S2_fjLj1536ELj1ELj1ELj4ELj8ENS_18Kernel_traits_baseILj1536ES2_S2_S2_S2_fjLj128EEEEELb1ELb1ELb1ELb1EEEvNS_9BwdParamsE)
        /*10e8*/ 	.word	0x00000079


	//----- nvinfo : EIATTR_FRAME_SIZE
	.align		4
.L_721:
        /*10ec*/ 	.byte	0x04, 0x11
        /*10ee*/ 	.short	(.L_723 - .L_722)
	.align		4
.L_722:
        /*10f0*/ 	.word	index@(_ZN10layer_norm13ln_bwd_kernelINS_13Kernel_traitsI13__nv_bfloat16S2_S2_S2_fjLj1536ELj1ELj1ELj4ELj8ENS_18Kernel_traits_baseILj1536ES2_S2_S2_S2_fjLj128EEEEELb1ELb1ELb1ELb1EEEvNS_9BwdParamsE)
        /*10f4*/ 	.word	0x00000000


	//----- nvinfo : EIATTR_REGCOUNT
	.align		4
.L_723:
        /*10f8*/ 	.byte	0x04, 0x2f
        /*10fa*/ 	.short	(.L_725 - .L_724)
	.align		4
.L_724:
        /*10fc*/ 	.word	index@(_ZN10layer_norm22ln_bwd_finalize_kernelINS_22Kernel_traits_finalizeILj1536E13__nv_bfloat16S2_S2_S2_fjLb1ELj1024ELj4ENS_18Kernel_traits_baseILj1536ES2_S2_S2_S2_fjLj1024EEEEELb1ELb1EEEvNS_9BwdParamsE)
        /*1100*/ 	.word	0x00000020


	//----- nvinfo : EIATTR_FRAME_SIZE
	.align		4
.L_725:
        /*1104*/ 	.byte	0x04, 0x11
        /*1106*/ 	.short	(.L_727 - .L_726)
	.align		4
.L_726:
        /*1108*/ 	.word	index@(_ZN10layer_norm22ln_bwd_finalize_kernelINS_22Kernel_traits_finalizeILj1536E13__nv_bfloat16S2_S2_S2_fjLb1ELj1024ELj4ENS_18Kernel_traits_baseILj1536ES2_S2_S2_S2_fjLj1024EEEEELb1ELb1EEEvNS_9BwdParamsE)
        /*110c*/ 	.word	0x00000000


	//----- nvinfo : EIATTR_REGCOUNT
	.align		4
.L_727:
        /*1110*/ 	.byte	0x04, 0x2f
        /*1112*/ 	.short	(.L_729 - .L_728)
	.align		4
.L_728:
        /*1114*/ 	.word	index@(_ZN10layer_norm13ln_bwd_kernelINS_13Kernel_traitsI13__nv_bfloat16S2_S2_S2_fjLj1536ELj1ELj1ELj4ELj8ENS_18Kernel_traits_baseILj1536ES2_S2_S2_S2_fjLj128EEEEELb1ELb1ELb1ELb0EEEvNS_9BwdParamsE)
        /*1118*/ 	.word	0x0000007e


	//----- nvinfo : EIATTR_FRAME_SIZE
	.align		4
.L_729:
        /*111c*/ 	.byte	0x04, 0x11
        /*111e*/ 	.short	(.L_731 - .L_730)
	.align		4
.L_730:
        /*1120*/ 	.word	index@(_ZN10layer_norm13ln_bwd_kernelINS_13Kernel_traitsI13__nv_bfloat16S2_S2_S2_fjLj1536ELj1ELj1ELj4ELj8ENS_18Kernel_traits_baseILj1536ES2_S2_S2_S2_fjLj128EEEEELb1ELb1ELb1ELb0EEEvNS_9BwdParamsE)
        /*1124*/ 	.word	0x00000000


	//----- nvinfo : EIATTR_REGCOUNT
	.align		4
.L_731:
        /*1128*/ 	.byte	0x04, 0x2f
        /*112a*/ 	.short	(.L_733 - .L_732)
	.align		4
.L_732:
        /*112c*/ 	.word	index@(_ZN10layer_norm22ln_bwd_finalize_kernelINS_22Kernel_traits_finalizeILj1536E13__nv_bfloat16S2_S2_S2_fjLb1ELj1024ELj4ENS_18Kernel_traits_baseILj1536ES2_S2_S2_S2_fjLj1024EEEEELb1ELb0EEEvNS_9BwdParamsE)
        /*1130*/ 	.word	0x00000020


	//----- nvinfo : EIATTR_FRAME_SIZE
	.align		4
.L_733:
        /*1134*/ 	.byte	0x04, 0x11
        /*1136*/ 	.short	(.L_735 - .L_734)
	.align		4
.L_734:
        /*1138*/ 	.word	index@(_ZN10layer_norm22ln_bwd_finalize_kernelINS_22Kernel_traits_finalizeILj1536E13__nv_bfloat16S2_S2_S2_fjLb1ELj1024ELj4ENS_18Kernel_traits_baseILj1536ES2_S2_S2_S2_fjLj1024EEEEELb1ELb0EEEvNS_9BwdParamsE)
        /*113c*/ 	.word	0x00000000


	//----- nvinfo : EIATTR_REGCOUNT
	.align		4
.L_735:
        /*1140*/ 	.byte	0x04, 0x2f
        /*1142*/ 	.short	(.L_737 - .L_736)
	.align		4
.L_736:
        /*1144*/ 	.word	index@(_ZN10layer_norm13ln_bwd_kernelINS_13Kernel_traitsI13__nv_bfloat16S2_S2_S2_fjLj1536ELj1ELj1ELj4ELj8ENS_18Kernel_traits_baseILj1536ES2_S2_S2_S2_fjLj128EEEEELb1ELb1ELb0ELb1EEEvNS_9BwdParamsE)
        /*1148*/ 	.word	0x0000007f


	//----- nvinfo : EIATTR_FRAME_SIZE
	.align		4
.L_737:
        /*114c*/ 	.byte	0x04, 0x11
        /*114e*/ 	.short	(.L_739 - .L_738)
	.align		4
.L_738:
        /*1150*/ 	.word	index@(_ZN10layer_norm13ln_bwd_kernelINS_13Kernel_traitsI13__nv_bfloat16S2_S2_S2_fjLj1536ELj1ELj1ELj4ELj8ENS_18Kernel_traits_baseILj1536ES2_S2_S2_S2_fjLj128EEEEELb1ELb1ELb0ELb1EEEvNS_9BwdParamsE)
        /*1154*/ 	.word	0x00000000


	//----- nvinfo : EIATTR_REGCOUNT
	.align		4
.L_739:
        /*1158*/ 	.byte	0x04, 0x2f
        /*115a*/ 	.short	(.L_741 - .L_740)
	.align		4
.L_740:
        /*115c*/ 	.word	index@(_ZN10layer_norm13ln_bwd_kernelINS_13Kernel_traitsI13__nv_bfloat16S2_S2_S2_fjLj1536ELj1ELj1ELj4ELj8ENS_18Kernel_traits_baseILj1536ES2_S2_S2_S2_fjLj128EEEEELb1ELb1ELb0ELb0EEEvNS_9BwdParamsE)
        /*1160*/ 	.word	0x0000007a


	//----- nvinfo : EIATTR_FRAME_SIZE
	.align		4
.L_741:
        /*1164*/ 	.byte	0x04, 0x11
        /*1166*/ 	.short	(.L_743 - .L_742)
	.align		4
.L_742:
        /*1168*/ 	.word	index@(_ZN10layer_norm13ln_bwd_kernelINS_13Kernel_traitsI13__nv_bfloat16S2_S2_S2_fjLj1536ELj1ELj1ELj4ELj8ENS_18Kernel_traits_baseILj1536ES2_S2_S2_S2_fjLj128EEEEELb1ELb1ELb0ELb0EEEvNS_9BwdParamsE)
        /*116c*/ 	.word	0x00000000


	//----- nvinfo : EIATTR_REGCOUNT
	.align		4
.L_743:
        /*1170*/ 	.byte	0x04, 0x2f
        /*1172*/ 	.short	(.L_745 - .L_744)
	.align		4
.L_744:
        /*1174*/ 	.word	index@(_ZN10layer_norm13ln_bwd_kernelINS_13Kernel_traitsI13__nv_bfloat16S2_S2_S2_fjLj1536ELj1ELj1ELj4ELj8ENS_18Kernel_traits_baseILj1536ES2_S2_S2_S2_fjLj128EEEEELb1ELb0ELb1ELb1EEEvNS_9BwdParamsE)
        /*1178*/ 	.word	0x0000005b


	//----- nvinfo : EIATTR_FRAME_SIZE
	.align		4
.L_745:
        /*117c*/ 	.byte	0x04, 0x11
        /*117e*/ 	.short	(.L_747 - .L_746)
	.align		4
.L_746:
        /*1180*/ 	.word	index@(_ZN10layer_norm13ln_bwd_kernelINS_13Kernel_traitsI13__nv_bfloat16S2_S2_S2_fjLj1536ELj1ELj1ELj4ELj8ENS_18Kernel_traits_baseILj1536ES2_S2_S2_S2_fjLj128EEEEELb1ELb0ELb1ELb1EEEvNS_9BwdParamsE)
        /*1184*/ 	.word	0x00000000


	//----- nvinfo : EIATTR_REGCOUNT
	.align		4
.L_747:
        /*1188*/ 	.byte	0x04, 0x2f
        /*118a*/ 	.short	(.L_749 - .L_748)
	.align		4
.L_748:
        /*118c*/ 	.word	index@(_ZN10layer_norm22ln_bwd_finalize_kernelINS_22Kernel_traits_finalizeILj1536E13__nv_bfloat16S2_S2_S2_fjLb0ELj1024ELj4ENS_18Kernel_traits_baseILj1536ES2_S2_S2_S2_fjLj1024EEEEELb0ELb1EEEvNS_9BwdParamsE)
        /*1190*/ 	.word	0x00000020


	//----- nvinfo : EIATTR_FRAME_SIZE
	.align		4
.L_749:
        /*1194*/ 	.byte	0x04, 0x11
        /*1196*/ 	.short	(.L_751 - .L_750)
	.align		4
.L_750:
        /*1198*/ 	.word	index@(_ZN10layer_norm22ln_bwd_finalize_kernelINS_22Kernel_traits_finalizeILj1536E13__nv_bfloat16S2_S2_S2_fjLb0ELj1024ELj4ENS_18Kernel_traits_baseILj1536ES2_S2_S2_S2_fjLj1024EEEEELb0ELb1EEEvNS_9BwdParamsE)
        /*119c*/ 	.word	0x00000000


	//----- nvinfo : EIATTR_REGCOUNT
	.align		4
.L_751:
        /*11a0*/ 	.byte	0x04, 0x2f
        /*11a2*/ 	.short	(.L_753 - .L_752)
	.align		4
.L_752:
        /*11a4*/ 	.word	index@(_ZN10layer_norm13ln_bwd_kernelINS_13Kernel_traitsI13__nv_bfloat16S2_S2_S2_fjLj1536ELj1ELj1ELj4ELj8ENS_18Kernel_traits_baseILj1536ES2_S2_S2_S2_fjLj128EEEEELb1ELb0ELb1ELb0EEEvNS_9BwdParamsE)
        /*11a8*/ 	.word	0x00000060


	//----- nvinfo : EIATTR_FRAME_SIZE
	.align		4
.L_753:
        /*11ac*/ 	.byte	0x04, 0x11
        /*11ae*/ 	.short	(.L_755 - .L_754)
	.align		4
.L_754:
        /*11b0*/ 	.word	index@(_ZN10layer_norm13ln_bwd_kernelINS_13Kernel_traitsI13__nv_bfloat16S2_S2_S2_fjLj1536ELj1ELj1ELj4ELj8ENS_18Kernel_traits_baseILj1536ES2_S2_S2_S2_fjLj128EEEEELb1ELb0ELb1ELb0EEEvNS_9BwdParamsE)
        /*11b4*/ 	.word	0x00000000


	//----- nvinfo : EIATTR_REGCOUNT
	.align		4
.L_755:
        /*11b8*/ 	.byte	0x04, 0x2f
        /*11ba*/ 	.short	(.L_757 - .L_756)
	.align		4
.L_756:
        /*11bc*/ 	.word	index@(_ZN10layer_norm22ln_bwd_finalize_kernelINS_22Kernel_traits_finalizeILj1536E13__nv_bfloat16S2_S2_S2_fjLb0ELj1024ELj4ENS_18Kernel_traits_baseILj1536ES2_S2_S2_S2_fjLj1024EEEEELb0ELb0EEEvNS_9BwdParamsE)
        /*11c0*/ 	.word	0x0000003f


	//----- nvinfo : EIATTR_FRAME_SIZE
	.align		4
.L_757:
        /*11c4*/ 	.byte	0x04, 0x11
        /*11c6*/ 	.short	(.L_759 - .L_758)
	.align		4
.L_758:
        /*11c8*/ 	.word	index@(_ZN10layer_norm22ln_bwd_finalize_kernelINS_22Kernel_traits_finalizeILj1536E13__nv_bfloat16S2_S2_S2_fjLb0ELj1024ELj4ENS_18Kernel_traits_baseILj1536ES2_S2_S2_S2_fjLj1024EEEEELb0ELb0EEEvNS_9BwdParamsE)
        /*11cc*/ 	.word	0x00000000


	//----- nvinfo : EIATTR_REGCOUNT
	.align		4
.L_759:
        /*11d0*/ 	.byte	0x04, 0x2f
        /*11d2*/ 	.short	(.L_761 - .L_760)
	.align		4
.L_760:
        /*11d4*/ 	.word	index@(_ZN10layer_norm13ln_bwd_kernelINS_13Kernel_traitsI13__nv_bfloat16S2_S2_S2_fjLj1536ELj1ELj1ELj4ELj8ENS_18Kernel_traits_baseILj1536ES2_S2_S2_S2_fjLj128EEEEELb1ELb0ELb0ELb1EEEvNS_9BwdParamsE)
        /*11d8*/ 	.word	0x00000060


	//----- nvinfo : EIATTR_FRAME_SIZE
	.align		4
.L_761:
        /*11dc*/ 	.byte	0x04, 0x11
        /*11de*/ 	.short	(.L_763 - .L_762)
	.align		4
.L_762:
        /*11e0*/ 	.word	index@(_ZN10layer_norm13ln_bwd_kernelINS_13Kernel_traitsI13__nv_bfloat16S2_S2_S2_fjLj1536ELj1ELj1ELj4ELj8ENS_18Kernel_traits_baseILj1536ES2_S2_S2_S2_fjLj128EEEEELb1ELb0ELb0ELb1EEEvNS_9BwdParamsE)
        /*11e4*/ 	.word	0x00000000


	//----- nvinfo : EIATTR_REGCOUNT
	.align		4
.L_763:
        /*11e8*/ 	.byte	0x04, 0x2f
        /*11ea*/ 	.short	(.L_765 - .L_764)
	.align		4
.L_764:
        /*11ec*/ 	.word	index@(_ZN10layer_norm13ln_bwd_kernelINS_13Kernel_traitsI13__nv_bfloat16S2_S2_S2_fjLj1536ELj1ELj1ELj4ELj8ENS_18Kernel_traits_baseILj1536ES2_S2_S2_S2_fjLj128EEEEELb1ELb0ELb0ELb0EEEvNS_9BwdParamsE)
        /*11f0*/ 	.word	0x0000005a


	//----- nvinfo : EIATTR_FRAME_SIZE
	.align		4
.L_765:
        /*11f4*/ 	.byte	0x04, 0x11
        /*11f6*/ 	.short	(.L_767 - .L_766)
	.align		4
.L_766:
        /*11f8*/ 	.word	index@(_ZN10layer_norm13ln_bwd_kernelINS_13Kernel_traitsI13__nv_bfloat16S2_S2_S2_fjLj1536ELj1ELj1ELj4ELj8ENS_18Kernel_traits_baseILj1536ES2_S2_S2_S2_fjLj128EEEEELb1ELb0ELb0ELb0EEEvNS_9BwdParamsE)
        /*11fc*/ 	.word	0x00000000


	//----- nvinfo : EIATTR_REGCOUNT
	.align		4
.L_767:
        /*1200*/ 	.byte	0x04, 0x2f
        /*1202*/ 	.short	(.L_769 - .L_768)
	.align		4
.L_768:
        /*1204*/ 	.word	index@(_ZN10layer_norm13ln_bwd_kernelINS_13Kernel_traitsI13__nv_bfloat16S2_S2_S2_fjLj1536ELj1ELj1ELj4ELj8ENS_18Kernel_traits_baseILj1536ES2_S2_S2_S2_fjLj128EEEEELb0ELb1ELb1ELb1EEEvNS_9BwdParamsE)
        /*1208*/ 	.word	0x00000077


	//----- nvinfo : EIATTR_FRAME_SIZE
	.align		4
.L_769:
        /*120c*/ 	.byte	0x04, 0x11
        /*120e*/ 	.short	(.L_771 - .L_770)
	.align		4
.L_770:
        /*1210*/ 	.word	index@(_ZN10layer_norm13ln_bwd_kernelINS_13Kernel_traitsI13__nv_bfloat16S2_S2_S2_fjLj1536ELj1ELj1ELj4ELj8ENS_18Kernel_traits_baseILj1536ES2_S2_S2_S2_fjLj128EEEEELb0ELb1ELb1ELb1EEEvNS_9BwdParamsE)
        /*1214*/ 	.word	0x00000000


	//----- nvinfo : EIATTR_REGCOUNT
	.align		4
.L_771:
        /*1218*/ 	.byte	0x04, 0x2f
        /*121a*/ 	.short	(.L_773 - .L_772)
	.align		4
.L_772:
        /*121c*/ 	.word	index@(_ZN10layer_norm13ln_bwd_kernelINS_13Kernel_traitsI13__nv_bfloat16S2_S2_S2_fjLj1536ELj1ELj1ELj4ELj8ENS_18Kernel_traits_baseILj1536ES2_S2_S2_S2_fjLj128EEEEELb0ELb1ELb1ELb0EEEvNS_9BwdParamsE)
        /*1220*/ 	.word	0x00000076


	//----- nvinfo : EIATTR_FRAME_SIZE
	.align		4
.L_773:
        /*1224*/ 	.byte	0x04, 0x11
        /*1226*/ 	.short	(.L_775 - .L_774)
	.align		4
.L_774:
        /*1228*/ 	.word	index@(_ZN10layer_norm13ln_bwd_kernelINS_13Kernel_traitsI13__nv_bfloat16S2_S2_S2_fjLj1536ELj1ELj1ELj4ELj8ENS_18Kernel_traits_baseILj1536ES2_S2_S2_S2_fjLj128EEEEELb0ELb1ELb1ELb0EEEvNS_9BwdParamsE)
        /*122c*/ 	.word	0x00000000


	//----- nvinfo : EIATTR_REGCOUNT
	.align		4
.L_775:
        /*1230*/ 	.byte	0x04, 0x2f
        /*1232*/ 	.short	(.L_777 - .L_776)
	.align		4
.L_776:
        /*1234*/ 	.word	index@(_ZN10layer_norm13ln_bwd_kernelINS_13Kernel_traitsI13__nv_bfloat16S2_S2_S2_fjLj1536ELj1ELj1ELj4ELj8ENS_18Kernel_traits_baseILj1536ES2_S2_S2_S2_fjLj128EEEEELb0ELb1ELb0ELb1EEEvNS_9BwdParamsE)
        /*1238*/ 	.word	0x0000007e


	//----- nvinfo : EIATTR_FRAME_SIZE
	.align		4
.L_777:
        /*123c*/ 	.byte	0x04, 0x11
        /*123e*/ 	.short	(.L_779 - .L_778)
	.align		4
.L_778:
        /*1240*/ 	.word	index@(_ZN10layer_norm13ln_bwd_kernelINS_13Kernel_traitsI13__nv_bfloat16S2_S2_S2_fjLj1536ELj1ELj1ELj4ELj8ENS_18Kernel_traits_baseILj1536ES2_S2_S2_S2_fjLj128EEEEELb0ELb1ELb0ELb1EEEvNS_9BwdParamsE)
        /*1244*/ 	.word	0x00000000


	//----- nvinfo : EIATTR_REGCOUNT
	.align		4
.L_779:
        /*1248*/ 	.byte	0x04, 0x2f
        /*124a*/ 	.short	(.L_781 - .L_780)
	.align		4
.L_780:
        /*124c*/ 	.word	index@(_ZN10layer_norm13ln_bwd_kernelINS_13Kernel_traitsI13__nv_bfloat16S2_S2_S2_fjLj1536ELj1ELj1ELj4ELj8ENS_18Kernel_traits_baseILj1536ES2_S2_S2_S2_fjLj128EEEEELb0ELb1ELb0ELb0EEEvNS_9BwdParamsE)
        /*1250*/ 	.word	0x0000007a


	//----- nvinfo : EIATTR_FRAME_SIZE
	.align		4
.L_781:
        /*1254*/ 	.byte	0x04, 0x11
        /*1256*/ 	.short	(.L_783 - .L_782)
	.align		4
.L_782:
        /*1258*/ 	.word	index@(_ZN10layer_norm13ln_bwd_kernelINS_13Kernel_traitsI13__nv_bfloat16S2_S2_S2_fjLj1536ELj1ELj1ELj4ELj8ENS_18Kernel_traits_baseILj1536ES2_S2_S2_S2_fjLj128EEEEELb0ELb1ELb0ELb0EEEvNS_9BwdParamsE)
        /*125c*/ 	.word	0x00000000


	//----- nvinfo : EIATTR_REGCOUNT
	.align		4
.L_783:
        /*1260*/ 	.byte	0x04, 0x2f
        /*1262*/ 	.short	(.L_785 - .L_784)
	.align		4
.L_784:
        /*1264*/ 	.word	index@(_ZN10layer_norm13ln_bwd_kernelINS_13Kernel_traitsI13__nv_bfloat16S2_S2_S2_fjLj1536ELj1ELj1ELj4ELj8ENS_18Kernel_traits_baseILj1536ES2_S2_S2_S2_fjLj128EEEEELb0ELb0ELb1ELb1EEEvNS_9BwdParamsE)
        /*1268*/ 	.word	0x00000058


	//----- nvinfo : EIATTR_FRAME_SIZE
	.align		4
.L_785:
        /*126c*/ 	.byte	0x04, 0x11
        /*126e*/ 	.short	(.L_787 - .L_786)
	.align		4
.L_786:
        /*1270*/ 	.word	index@(_ZN10layer_norm13ln_bwd_kernelINS_13Kernel_traitsI13__nv_bfloat16S2_S2_S2_fjLj1536ELj1ELj1ELj4ELj8ENS_18Kernel_traits_baseILj1536ES2_S2_S2_S2_fjLj128EEEEELb0ELb0ELb1ELb1EEEvNS_9BwdParamsE)
        /*1274*/ 	.word	0x00000000


	//----- nvinfo : EIATTR_REGCOUNT
	.align		4
.L_787:
        /*1278*/ 	.byte	0x04, 0x2f
        /*127a*/ 	.short	(.L_789 - .L_788)
	.align		4
.L_788:
        /*127c*/ 	.word	index@(_ZN10layer_norm13ln_bwd_kernelINS_13Kernel_traitsI13__nv_bfloat16S2_S2_S2_fjLj1536ELj1ELj1ELj4ELj8ENS_18Kernel_traits_baseILj1536ES2_S2_S2_S2_fjLj128EEEEELb0ELb0ELb1ELb0EEEvNS_9BwdParamsE)
        /*1280*/ 	.word	0x0000005d


	//----- nvinfo : EIATTR_FRAME_SIZE
	.align		4
.L_789:
        /*1284*/ 	.byte	0x04, 0x11
        /*1286*/ 	.short	(.L_791 - .L_790)
	.align		4
.L_790:
        /*1288*/ 	.word	index@(_ZN10layer_norm13ln_bwd_kernelINS_13Kernel_traitsI13__nv_bfloat16S2_S2_S2_fjLj1536ELj1ELj1ELj4ELj8ENS_18Kernel_traits_baseILj1536ES2_S2_S2_S2_fjLj128EEEEELb0ELb0ELb1ELb0EEEvNS_9BwdParamsE)
        /*128c*/ 	.word	0x00000000


	//----- nvinfo : EIATTR_REGCOUNT
	.align		4
.L_791:
        /*1290*/ 	.byte	0x04, 0x2f
        /*1292*/ 	.short	(.L_793 - .L_792)
	.align		4
.L_792:
        /*1294*/ 	.word	index@(_ZN10layer_norm13ln_bwd_kernelINS_13Kernel_traitsI13__nv_bfloat16S2_S2_S2_fjLj1536ELj1ELj1ELj4ELj8ENS_18Kernel_traits_baseILj1536ES2_S2_S2_S2_fjLj128EEEEELb0ELb0ELb0ELb1EEEvNS_9BwdParamsE)
        /*1298*/ 	.word	0x00000071


	//----- nvinfo : EIATTR_FRAME_SIZE
	.align		4
.L_793:
        /*129c*/ 	.byte	0x04, 0x11
        /*129e*/ 	.short	(.L_795 - .L_794)
	.align		4
.L_794:
        /*12a0*/ 	.word	index@(_ZN10layer_norm13ln_bwd_kernelINS_13Kernel_traitsI13__nv_bfloat16S2_S2_S2_fjLj1536ELj1ELj1ELj4ELj8ENS_18Kernel_traits_baseILj1536ES2_S2_S2_S2_fjLj128EEEEELb0ELb0ELb0ELb1EEEvNS_9BwdParamsE)
        /*12a4*/ 	.word	0x00000000


	//----- nvinfo : EIATTR_REGCOUNT
	.align		4
.L_795:
        /*12a8*/ 	.byte	0x04, 0x2f
        /*12aa*/ 	.short	(.L_797 - .L_796)
	.align		4
.L_796:
        /*12ac*/ 	.word	index@(_ZN10layer_norm13ln_bwd_kernelINS_13Kernel_traitsI13__nv_bfloat16S2_S2_S2_fjLj1536ELj1ELj1ELj4ELj8ENS_18Kernel_traits_baseILj1536ES2_S2_S2_S2_fjLj128EEEEELb0ELb0ELb0ELb0EEEvNS_9BwdParamsE)
        /*12b0*/ 	.word	0x0000005a


	//----- nvinfo : EIATTR_FRAME_SIZE
	.align		4
.L_797:
        /*12b4*/ 	.byte	0x04, 0x11
        /*12b6*/ 	.short	(.L_799 - .L_798)
	.align		4
.L_798:
        /*12b8*/ 	.word	index@(_ZN10layer_norm13ln_bwd_kernelINS_13Kernel_traitsI13__nv_bfloat16S2_S2_S2_fjLj1536ELj1ELj1ELj4ELj8ENS_18Kernel_traits_baseILj1536ES2_S2_S2_S2_fjLj128EEEEELb0ELb0ELb0ELb0EEEvNS_9BwdParamsE)
        /*12bc*/ 	.word	0x00000000


	//----- nvinfo : EIATTR_MIN_STACK_SIZE
	.align		4
.L_799:
        /*12c0*/ 	.byte	0x04, 0x12
        /*12c2*/ 	.short	(.L_801 - .L_800)
	.align		4
.L_800:
        /*12c4*/ 	.word	index@(_ZN10layer_norm13ln_bwd_kernelINS_13Kernel_traitsI13__nv_bfloat16S2_S2_S2_fjLj1536ELj1ELj1ELj4ELj8ENS_18Kernel_traits_baseILj1536ES2_S2_S2_S2_fjLj128EEEEELb0ELb0ELb0ELb0EEEvNS_9BwdParamsE)
        /*12c8*/ 	.word	0x00000000


	//----- nvinfo : EIATTR_MIN_STACK_SIZE
	.align		4
.L_801:
        /*12cc*/ 	.byte	0x04, 0x12
        /*12ce*/ 	.short	(.L_803 - .L_802)
	.align		4
.L_802:
        /*12d0*/ 	.word	index@(_ZN10layer_norm13ln_bwd_kernelINS_13Kernel_traitsI13__nv_bfloat16S2_S2_S2_fjLj1536ELj1ELj1ELj4ELj8ENS_18Kernel_traits_baseILj1536ES2_S2_S2_S2_fjLj128EEEEELb0ELb0ELb0ELb1EEEvNS_9BwdParamsE)
        /*12d4*/ 	.word	0x00000000


	//----- nvinfo : EIATTR_MIN_STACK_SIZE
	.align		4
.L_803:
        /*12d8*/ 	.byte	0x04, 0x12
        /*12da*/ 	.short	(.L_805 - .L_804)
	.align		4
.L_804:
        /*12dc*/ 	.word	index@(_ZN10layer_norm13ln_bwd_kernelINS_13Kernel_traitsI13__nv_bfloat16S2_S2_S2_fjLj1536ELj1ELj1ELj4ELj8ENS_18Kernel_traits_baseILj1536ES2_S2_S2_S2_fjLj128EEEEELb0ELb0ELb1ELb0EEEvNS_9BwdParamsE)
        /*12e0*/ 	.word	0x00000000


	//----- nvinfo : EIATTR_MIN_STACK_SIZE
	.align		4
.L_805:
        /*12e4*/ 	.byte	0x04, 0x12
        /*12e6*/ 	.short	(.L_807 - .L_806)
	.align		4
.L_806:
        /*12e8*/ 	.word	index@(_ZN10layer_norm13ln_bwd_kernelINS_13Kernel_traitsI13__nv_bfloat16S2_S2_S2_fjLj1536ELj1ELj1ELj4ELj8ENS_18Kernel_traits_baseILj1536ES2_S2_S2_S2_fjLj128EEEEELb0ELb0ELb1ELb1EEEvNS_9BwdParamsE)
        /*12ec*/ 	.word	0x00000000


	//----- nvinfo : EIATTR_MIN_STACK_SIZE
	.align		4
.L_807:
        /*12f0*/ 	.byte	0x04, 0x12
        /*12f2*/ 	.short	(.L_809 - .L_808)
	.align		4
.L_808:
        /*12f4*/ 	.word	index@(_ZN10layer_norm13ln_bwd_kernelINS_13Kernel_traitsI13__nv_bfloat16S2_S2_S2_fjLj1536ELj1ELj1ELj4ELj8ENS_18Kernel_traits_baseILj1536ES2_S2_S2_S2_fjLj128EEEEELb0ELb1ELb0ELb0EEEvNS_9BwdParamsE)
        /*12f8*/ 	.word	0x00000000


	//----- nvinfo : EIATTR_MIN_STACK_SIZE
	.align		4
.L_809:
        /*12fc*/ 	.byte	0x04, 0x12
        /*12fe*/ 	.short	(.L_811 - .L_810)
	.align		4
.L_810:
        /*1300*/ 	.word	index@(_ZN10layer_norm13ln_bwd_kernelINS_13Kernel_traitsI13__nv_bfloat16S2_S2_S2_fjLj1536ELj1ELj1ELj4ELj8ENS_18Kernel_traits_baseILj1536ES2_S2_S2_S2_fjLj128EEEEELb0ELb1ELb0ELb1EEEvNS_9BwdParamsE)
        /*1304*/ 	.word	0x00000000


	//----- nvinfo : EIATTR_MIN_STACK_SIZE
	.align		4
.L_811:
        /*1308*/ 	.byte	0x04, 0x12
        /*130a*/ 	.short	(.L_813 - .L_812)
	.align		4
.L_812:
        /*130c*/ 	.word	index@(_ZN10layer_norm13ln_bwd_kernelINS_13Kernel_traitsI13__nv_bfloat16S2_S2_S2_fjLj1536ELj1ELj1ELj4ELj8ENS_18Kernel_traits_baseILj1536ES2_S2_S2_S2_fjLj128EEEEELb0ELb1ELb1ELb0EEEvNS_9BwdParamsE)
        /*1310*/ 	.word	0x00000000


	//----- nvinfo : EIATTR_MIN_STACK_SIZE
	.align		4
.L_813:
        /*1314*/ 	.byte	0x04, 0x12
        /*1316*/ 	.short	(.L_815 - .L_814)
	.align		4
.L_814:
        /*1318*/ 	.word	index@(_ZN10layer_norm13ln_bwd_kernelINS_13Kernel_traitsI13__nv_bfloat16S2_S2_S2_fjLj1536ELj1ELj1ELj4ELj8ENS_18Kernel_traits_baseILj1536ES2_S2_S2_S2_fjLj128EEEEELb0ELb1ELb1ELb1EEEvNS_9BwdParamsE)
        /*131c*/ 	.word	0x00000000


	//----- nvinfo : EIATTR_MIN_STACK_SIZE
	.align		4
.L_815:
        /*1320*/ 	.byte	0x04, 0x12
        /*1322*/ 	.short	(.L_817 - .L_816)
	.align		4
.L_816:
        /*1324*/ 	.word	index@(_ZN10layer_norm13ln_bwd_kernelINS_13Kernel_traitsI13__nv_bfloat16S2_S2_S2_fjLj1536ELj1ELj1ELj4ELj8ENS_18Kernel_traits_baseILj1536ES2_S2_S2_S2_fjLj128EEEEELb1ELb0ELb0ELb0EEEvNS_9BwdParamsE)
        /*1328*/ 	.word	0x00000000


	//----- nvinfo : EIATTR_MIN_STACK_SIZE
	.align		4
.L_817:
        /*132c*/ 	.byte	0x04, 0x12
        /*132e*/ 	.short	(.L_819 - .L_818)
	.align		4
.L_818:
        /*1330*/ 	.word	index@(_ZN10layer_norm13ln_bwd_kernelINS_13Kernel_traitsI13__nv_bfloat16S2_S2_S2_fjLj1536ELj1ELj1ELj4ELj8ENS_18Kernel_traits_baseILj1536ES2_S2_S2_S2_fjLj128EEEEELb1ELb0ELb0ELb1EEEvNS_9BwdParamsE)
        /*1334*/ 	.word	0x00000000


	//----- nvinfo : EIATTR_MIN_STACK_SIZE
	.align		4
.L_819:
        /*1338*/ 	.byte	0x04, 0x12
        /*133a*/ 	.short	(.L_821 - .L_820)
	.align		4
.L_820:
        /*133c*/ 	.word	index@(_ZN10layer_norm22ln_bwd_finalize_kernelINS_22Kernel_traits_finalizeILj1536E13__nv_bfloat16S2_S2_S2_fjLb0ELj1024ELj4ENS_18Kernel_traits_baseILj1536ES2_S2_S2_S2_fjLj1024EEEEELb0ELb0EEEvNS_9BwdParamsE)
        /*1340*/ 	.word	0x00000000


	//----- nvinfo : EIATTR_MIN_STACK_SIZE
	.align		4
.L_821:
        /*1344*/ 	.byte	0x04, 0x12
        /*1346*/ 	.short	(.L_823 - .L_822)
	.align		4
.L_822:
        /*1348*/ 	.word	index@(_ZN10layer_norm13ln_bwd_kernelINS_13Kernel_traitsI13__nv_bfloat16S2_S2_S2_fjLj1536ELj1ELj1ELj4ELj8ENS_18Kernel_traits_baseILj1536ES2_S2_S2_S2_fjLj128EEEEELb1ELb0ELb1ELb0EEEvNS_9BwdParamsE)
        /*134c*/ 	.word	0x00000000


	//----- nvinfo : EIATTR_MIN_STACK_SIZE
	.align		4
.L_823:
        /*1350*/ 	.byte	0x04, 0x12
        /*1352*/ 	.short	(.L_825 - .L_824)
	.align		4
.L_824:
        /*1354*/ 	.word	index@(_ZN10layer_norm22ln_bwd_finalize_kernelINS_22Kernel_traits_finalizeILj1536E13__nv_bfloat16S2_S2_S2_fjLb0ELj1024ELj4ENS_18Kernel_traits_baseILj1536ES2_S2_S2_S2_fjLj1024EEEEELb0ELb1EEEvNS_9BwdParamsE)
        /*1358*/ 	.word	0x00000000


	//----- nvinfo : EIATTR_MIN_STACK_SIZE
	.align		4
.L_825:
        /*135c*/ 	.byte	0x04, 0x12
        /*135e*/ 	.short	(.L_827 - .L_826)
	.align		4
.L_826:
        /*1360*/ 	.word	index@(_ZN10layer_norm13ln_bwd_kernelINS_13Kernel_traitsI13__nv_bfloat16S2_S2_S2_fjLj1536ELj1ELj1ELj4ELj8ENS_18Kernel_traits_baseILj1536ES2_S2_S2_S2_fjLj128EEEEELb1ELb0ELb1ELb1EEEvNS_9BwdParamsE)
        /*1364*/ 	.word	0x00000000


	//----- nvinfo : EIATTR_MIN_STACK_SIZE
	.align		4
.L_827:
        /*1368*/ 	.byte	0x04, 0x12
        /*136a*/ 	.short	(.L_829 - .L_828)
	.align		4
.L_828:
        /*136c*/ 	.word	index@(_ZN10layer_norm13ln_bwd_kernelINS_13Kernel_traitsI13__nv_bfloat16S2_S2_S2_fjLj1536ELj1ELj1ELj4ELj8ENS_18Kernel_traits_baseILj1536ES2_S2_S2_S2_fjLj128EEEEELb1ELb1ELb0ELb0EEEvNS_9BwdParamsE)
        /*1370*/ 	.word	0x00000000


	//----- nvinfo : EIATTR_MIN_STACK_SIZE
	.align		4
.L_829:
        /*1374*/ 	.byte	0x04, 0x12
        /*1376*/ 	.short	(.L_831 - .L_830)
	.align		4
.L_830:
        /*1378*/ 	.word	index@(_ZN10layer_norm13ln_bwd_kernelINS_13Kernel_traitsI13__nv_bfloat16S2_S2_S2_fjLj1536ELj1ELj1ELj4ELj8ENS_18Kernel_traits_baseILj1536ES2_S2_S2_S2_fjLj128EEEEELb1ELb1ELb0ELb1EEEvNS_9BwdParamsE)
        /*137c*/ 	.word	0x00000000


	//----- nvinfo : EIATTR_MIN_STACK_SIZE
	.align		4
.L_831:
        /*1380*/ 	.byte	0x04, 0x12
        /*1382*/ 	.short	(.L_833 - .L_832)
	.align		4
.L_832:
        /*1384*/ 	.word	index@(_ZN10layer_norm22ln_bwd_finalize_kernelINS_22Kernel_traits_finalizeILj1536E13__nv_bfloat16S2_S2_S2_fjLb1ELj1024ELj4ENS_18Kernel_traits_baseILj1536ES2_S2_S2_S2_fjLj1024EEEEELb1ELb0EEEvNS_9BwdParamsE)
        /*1388*/ 	.word	0x00000000


	//----- nvinfo : EIATTR_MIN_STACK_SIZE
	.align		4
.L_833:
        /*138c*/ 	.byte	0x04, 0x12
        /*138e*/ 	.short	(.L_835 - .L_834)
	.align		4
.L_834:
        /*1390*/ 	.word	index@(_ZN10layer_norm13ln_bwd_kernelINS_13Kernel_traitsI13__nv_bfloat16S2_S2_S2_fjLj1536ELj1ELj1ELj4ELj8ENS_18Kernel_traits_baseILj1536ES2_S2_S2_S2_fjLj128EEEEELb1ELb1ELb1ELb0EEEvNS_9BwdParamsE)
        /*1394*/ 	.word	0x00000000


	//----- nvinfo : EIATTR_MIN_STACK_SIZE
	.align		4
.L_835:
        /*1398*/ 	.byte	0x04, 0x12
        /*139a*/ 	.short	(.L_837 - .L_836)
	.align		4
.L_836:
        /*139c*/ 	.word	index@(_ZN10layer_norm22ln_bwd_finalize_kernelINS_22Kernel_traits_finalizeILj1536E13__nv_bfloat16S2_S2_S2_fjLb1ELj1024ELj4ENS_18Kernel_traits_baseILj1536ES2_S2_S2_S2_fjLj1024EEEEELb1ELb1EEEvNS_9BwdParamsE)
        /*13a0*/ 	.word	0x00000000


	//----- nvinfo : EIATTR_MIN_STACK_SIZE
	.align		4
.L_837:
        /*13a4*/ 	.byte	0x04, 0x12
        /*13a6*/ 	.short	(.L_839 - .L_838)
	.align		4
.L_838:
        /*13a8*/ 	.word	index@(_ZN10layer_norm13ln_bwd_kernelINS_13Kernel_traitsI13__nv_bfloat16S2_S2_S2_fjLj1536ELj1ELj1ELj4ELj8ENS_18Kernel_traits_baseILj1536ES2_S2_S2_S2_fjLj128EEEEELb1ELb1ELb1ELb1EEEvNS_9BwdParamsE)
        /*13ac*/ 	.word	0x00000000


	//----- nvinfo : EIATTR_MIN_STACK_SIZE
	.align		4
.L_839:
        /*13b0*/ 	.byte	0x04, 0x12
        /*13b2*/ 	.short	(.L_841 - .L_840)
	.align		4
.L_840:
        /*13b4*/ 	.word	index@(_ZN10layer_norm13ln_bwd_kernelINS_13Kernel_traitsI6__halfS2_S2_S2_fjLj1536ELj1ELj1ELj4ELj8ENS_18Kernel_traits_baseILj1536ES2_S2_S2_S2_fjLj128EEEEELb0ELb0ELb0ELb0EEEvNS_9BwdParamsE)
        /*13b8*/ 	.word	0x00000000


	//----- nvinfo : EIATTR_MIN_STACK_SIZE
	.align		4
.L_841:
        /*13bc*/ 	.byte	0x04, 0x12
        /*13be*/ 	.short	(.L_843 - .L_842)
	.align		4
.L_842:
        /*13c0*/ 	.word	index@(_ZN10layer_norm13ln_bwd_kernelINS_13Kernel_traitsI6__halfS2_S2_S2_fjLj1536ELj1ELj1ELj4ELj8ENS_18Kernel_traits_baseILj1536ES2_S2_S2_S2_fjLj128EEEEELb0ELb0ELb0ELb1EEEvNS_9BwdParamsE)
        /*13c4*/ 	.word	0x00000000


	//----- nvinfo : EIATTR_MIN_STACK_SIZE
	.align		4
.L_843:
        /*13c8*/ 	.byte	0x04, 0x12
        /*13ca*/ 	.short	(.L_845 - .L_844)
	.align		4
.L_844:
        /*13cc*/ 	.word	index@(_ZN10layer_norm13ln_bwd_kernelINS_13Kernel_traitsI6__halfS2_S2_S2_fjLj1536ELj1ELj1ELj4ELj8ENS_18Kernel_traits_baseILj1536ES2_S2_S2_S2_fjLj128EEEEELb0ELb0ELb1ELb0EEEvNS_9BwdParamsE)
        /*13d0*/ 	.word	0x00000000


	//----- nvinfo : EIATTR_MIN_STACK_SIZE
	.align		4
.L_845:
        /*13d4*/ 	.byte	0x04, 0x12
        /*13d6*/ 	.short	(.L_847 - .L_846)
	.align		4
.L_846:
        /*13d8*/ 	.word	index@(_ZN10layer_norm13ln_bwd_kernelINS_13Kernel_traitsI6__halfS2_S2_S2_fjLj1536ELj1ELj1ELj4ELj8ENS_18Kernel_traits_baseILj1536ES2_S2_S2_S2_fjLj128EEEEELb0ELb0ELb1ELb1EEEvNS_9BwdParamsE)
        /*13dc*/ 	.word	0x00000000


	//----- nvinfo : EIATTR_MIN_STACK_SIZE
	.align		4
.L_847:
        /*13e0*/ 	.byte	0x04, 0x12
        /*13e2*/ 	.short	(.L_849 - .L_848)
	.align		4
.L_848:
        /*13e4*/ 	.word	index@(_ZN10layer_norm13ln_bwd_kernelINS_13Kernel_traitsI6__halfS2_S2_S2_fjLj1536ELj1ELj1ELj4ELj8ENS_18Kernel_traits_baseILj1536ES2_S2_S2_S2_fjLj128EEEEELb0ELb1ELb0ELb0EEEvNS_9BwdParamsE)
        /*13e8*/ 	.word	0x00000000


	//----- nvinfo : EIATTR_MIN_STACK_SIZE
	.align		4
.L_849:
        /*13ec*/ 	.byte	0x04, 0x12
        /*13ee*/ 	.short	(.L_851 - .L_850)
	.align		4
.L_850:
        /*13f0*/ 	.word	index@(_ZN10layer_norm13ln_bwd_kernelINS_13Kernel_traitsI6__halfS2_S2_S2_fjLj1536ELj1ELj1ELj4ELj8ENS_18Kernel_traits_baseILj1536ES2_S2_S2_S2_fjLj128EEEEELb0ELb1ELb0ELb1EEEvNS_9BwdParamsE)
        /*13f4*/ 	.word	0x00000000


	//----- nvinfo : EIATTR_MIN_STACK_SIZE
	.align		4
.L_851:
        /*13f8*/ 	.byte	0x04, 0x12
        /*13fa*/ 	.short	(.L_853 - .L_852)
	.align		4
.L_852:
        /*13fc*/ 	.word	index@(_ZN10layer_norm13ln_bwd_kernelINS_13Kernel_traitsI6__halfS2_S2_S2_fjLj1536ELj1ELj1ELj4ELj8ENS_18Kernel_traits_baseILj1536ES2_S2_S2_S2_fjLj128EEEEELb0ELb1ELb1ELb0EEEvNS_9BwdParamsE)
        /*1400*/ 	.word	0x00000000


	//----- nvinfo : EIATTR_MIN_STACK_SIZE
	.align		4
.L_853:
        /*1404*/ 	.byte	0x04, 0x12
        /*1406*/ 	.short	(.L_855 - .L_854)
	.align		4
.L_854:
        /*1408*/ 	.word	index@(_ZN10layer_norm13ln_bwd_kernelINS_13Kernel_traitsI6__halfS2_S2_S2_fjLj1536ELj1ELj1ELj4ELj8ENS_18Kernel_traits_baseILj1536ES2_S2_S2_S2_fjLj128EEEEELb0ELb1ELb1ELb1EEEvNS_9BwdParamsE)
        /*140c*/ 	.word	0x00000000


	//----- nvinfo : EIATTR_MIN_STACK_SIZE
	.align		4
.L_855:
        /*1410*/ 	.byte	0x04, 0x12
        /*1412*/ 	.short	(.L_857 - .L_856)
	.align		4
.L_856:
        /*1414*/ 	.word	index@(_ZN10layer_norm13ln_bwd_kernelINS_13Kernel_traitsI6__halfS2_S2_S2_fjLj1536ELj1ELj1ELj4ELj8ENS_18Kernel_traits_baseILj1536ES2_S2_S2_S2_fjLj128EEEEELb1ELb0ELb0ELb0EEEvNS_9BwdParamsE)
        /*1418*/ 	.word	0x00000000


	//----- nvinfo : EIATTR_MIN_STACK_SIZE
	.align		4
.L_857:
        /*141c*/ 	.byte	0x04, 0x12
        /*141e*/ 	.short	(.L_859 - .L_858)
	.align		4
.L_858:
        /*1420*/ 	.word	index@(_ZN10layer_norm13ln_bwd_kernelINS_13Kernel_traitsI6__halfS2_S2_S2_fjLj1536ELj1ELj1ELj4ELj8ENS_18Kernel_traits_baseILj1536ES2_S2_S2_S2_fjLj128EEEEELb1ELb0ELb0ELb1EEEvNS_9BwdParamsE)
        /*1424*/ 	.word	0x00000000


	//----- nvinfo : EIATTR_MIN_STACK_SIZE
	.align		4
.L_859:
        /*1428*/ 	.byte	0x04, 0x12
        /*142a*/ 	.short	(.L_861 - .L_860)
	.align		4
.L_860:
        /*142c*/ 	.word	index@(_ZN10layer_norm22ln_bwd_finalize_kernelINS_22Kernel_traits_finalizeILj1536E6__halfS2_S2_S2_fjLb0ELj1024ELj4ENS_18Kernel_traits_baseILj1536ES2_S2_S2_S2_fjLj1024EEEEELb0ELb0EEEvNS_9BwdParamsE)
        /*1430*/ 	.word	0x00000000


	//----- nvinfo : EIATTR_MIN_STACK_SIZE
	.align		4
.L_861:
        /*1434*/ 	.byte	0x04, 0x12
        /*1436*/ 	.short	(.L_863 - .L_862)
	.align		4
.L_862:
        /*1438*/ 	.word	index@(_ZN10layer_norm13ln_bwd_kernelINS_13Kernel_traitsI6__halfS2_S2_S2_fjLj1536ELj1ELj1ELj4ELj8ENS_18Kernel_traits_baseILj1536ES2_S2_S2_S2_fjLj128EEEEELb1ELb0ELb1ELb0EEEvNS_9BwdParamsE)
        /*143c*/ 	.word	0x00000000


	//----- nvinfo : EIATTR_MIN_STACK_SIZE
	.align		4
.L_863:
        /*1440*/ 	.byte	0x04, 0x12
        /*1442*/ 	.short	(.L_865 - .L_864)
	.align		4
.L_864:
        /*1444*/ 	.word	index@(_ZN10layer_norm22ln_bwd_finalize_kernelINS_22Kernel_traits_finalizeILj1536E6__halfS2_S2_S2_fjLb0ELj1024ELj4ENS_18Kernel_traits_baseILj1536ES2_S2_S2_S2_fjLj1024EEEEELb0ELb1EEEvNS_9BwdParamsE)
        /*1448*/ 	.word	0x00000000


	//----- nvinfo : EIATTR_MIN_STACK_SIZE
	.align		4
.L_865:
        /*144c*/ 	.byte	0x04, 0x12
        /*144e*/ 	.short	(.L_867 - .L_866)
	.align		4
.L_866:
        /*1450*/ 	.word	index@(_ZN10layer_norm13ln_bwd_kernelINS_13Kernel_traitsI6__halfS2_S2_S2_fjLj1536ELj1ELj1ELj4ELj8ENS_18Kernel_traits_baseILj1536ES2_S2_S2_S2_fjLj128EEEEELb1ELb0ELb1ELb1EEEvNS_9BwdParamsE)
        /*1454*/ 	.word	0x00000000


	//----- nvinfo : EIATTR_MIN_STACK_SIZE
	.align		4
.L_867:
        /*1458*/ 	.byte	0x04, 0x12
        /*145a*/ 	.short	(.L_869 - .L_868)
	.align		4
.L_868:
        /*145c*/ 	.word	index@(_ZN10layer_norm13ln_bwd_kernelINS_13Kernel_traitsI6__halfS2_S2_S2_fjLj1536ELj1ELj1ELj4ELj8ENS_18Kernel_traits_baseILj1536ES2_S2_S2_S2_fjLj128EEEEELb1ELb1ELb0ELb0EEEvNS_9BwdParamsE)
        /*1460*/ 	.word	0x00000000


	//----- nvinfo : EIATTR_MIN_STACK_SIZE
	.align		4
.L_869:
        /*1464*/ 	.byte	0x04, 0x12
        /*1466*/ 	.short	(.L_871 - .L_870)
	.align		4
.L_870:
        /*1468*/ 	.word	index@(_ZN10layer_norm13ln_bwd_kernelINS_13Kernel_traitsI6__halfS2_S2_S2_fjLj1536ELj1ELj1ELj4ELj8ENS_18Kernel_traits_baseILj1536ES2_S2_S2_S2_fjLj128EEEEELb1ELb1ELb0ELb1EEEvNS_9BwdParamsE)
        /*146c*/ 	.word	0x00000000


	//----- nvinfo : EIATTR_MIN_STACK_SIZE
	.align		4
.L_871:
        /*1470*/ 	.byte	0x04, 0x12
        /*1472*/ 	.short	(.L_873 - .L_872)
	.align		4
.L_872:
        /*1474*/ 	.word	index@(_ZN10layer_norm22ln_bwd_finalize_kernelINS_22Kernel_traits_finalizeILj1536E6__halfS2_S2_S2_fjLb1ELj1024ELj4ENS_18Kernel_traits_baseILj1536ES2_S2_S2_S2_fjLj1024EEEEELb1ELb0EEEvNS_9BwdParamsE)
        /*1478*/ 	.word	0x00000000


	//----- nvinfo : EIATTR_MIN_STACK_SIZE
	.align		4
.L_873:
        /*147c*/ 	.byte	0x04, 0x12
        /*147e*/ 	.short	(.L_875 - .L_874)
	.align		4
.L_874:
        /*1480*/ 	.word	index@(_ZN10layer_norm13ln_bwd_kernelINS_13Kernel_traitsI6__halfS2_S2_S2_fjLj1536ELj1ELj1ELj4ELj8ENS_18Kernel_traits_baseILj1536ES2_S2_S2_S2_fjLj128EEEEELb1ELb1ELb1ELb0EEEvNS_9BwdParamsE)
        /*1484*/ 	.word	0x00000000


	//----- nvinfo : EIATTR_MIN_STACK_SIZE
	.align		4
.L_875:
        /*1488*/ 	.byte	0x04, 0x12
        /*148a*/ 	.short	(.L_877 - .L_876)
	.align		4
.L_876:
        /*148c*/ 	.word	index@(_ZN10layer_norm22ln_bwd_finalize_kernelINS_22Kernel_traits_finalizeILj1536E6__halfS2_S2_S2_fjLb1ELj1024ELj4ENS_18Kernel_traits_baseILj1536ES2_S2_S2_S2_fjLj1024EEEEELb1ELb1EEEvNS_9BwdParamsE)
        /*1490*/ 	.word	0x00000000


	//----- nvinfo : EIATTR_MIN_STACK_SIZE
	.align		4
.L_877:
        /*1494*/ 	.byte	0x04, 0x12
        /*1496*/ 	.short	(.L_879 - .L_878)
	.align		4
.L_878:
        /*1498*/ 	.word	index@(_ZN10layer_norm13ln_bwd_kernelINS_13Kernel_traitsI6__halfS2_S2_S2_fjLj1536ELj1ELj1ELj4ELj8ENS_18Kernel_traits_baseILj1536ES2_S2_S2_S2_fjLj128EEEEELb1ELb1ELb1ELb1EEEvNS_9BwdParamsE)
        /*149c*/ 	.word	0x00000000


	//----- nvinfo : EIATTR_MIN_STACK_SIZE
	.align		4
.L_879:
        /*14a0*/ 	.byte	0x04, 0x12
        /*14a2*/ 	.short	(.L_881 - .L_880)
	.align		4
.L_880:
        /*14a4*/ 	.word	index@(_ZN10layer_norm13ln_bwd_kernelINS_13Kernel_traitsIf13__nv_bfloat16S2_S2_fjLj1536ELj1ELj1ELj4ELj8ENS_18Kernel_traits_baseILj1536EfS2_S2_S2_fjLj128EEEEELb0ELb0ELb0ELb0EEEvNS_9BwdParamsE)
        /*14a8*/ 	.word	0x00000000


	//----- nvinfo : EIATTR_MIN_STACK_SIZE
	.align		4
.L_881:
        /*14ac*/ 	.byte	0x04, 0x12
        /*14ae*/ 	.short	(.L_883 - .L_882)
	.align		4
.L_882:
        /*14b0*/ 	.word	index@(_ZN10layer_norm13ln_bwd_kernelINS_13Kernel_traitsIf13__nv_bfloat16S2_S2_fjLj1536ELj1ELj1ELj4ELj8ENS_18Kernel_traits_baseILj1536EfS2_S2_S2_fjLj128EEEEELb0ELb0ELb0ELb1EEEvNS_9BwdParamsE)
        /*14b4*/ 	.word	0x00000000


	//----- nvinfo : EIATTR_MIN_STACK_SIZE
	.align		4
.L_883:
        /*14b8*/ 	.byte	0x04, 0x12
        /*14ba*/ 	.short	(.L_885 - .L_884)
	.align		4
.L_884:
        /*14bc*/ 	.word	index@(_ZN10layer_norm13ln_bwd_kernelINS_13Kernel_traitsIf13__nv_bfloat16S2_S2_fjLj1536ELj1ELj1ELj4ELj8ENS_18Kernel_traits_baseILj1536EfS2_S2_S2_fjLj128EEEEELb0ELb0ELb1ELb0EEEvNS_9BwdParamsE)
        /*14c0*/ 	.word	0x00000000


	//----- nvinfo : EIATTR_MIN_STACK_SIZE
	.align		4
.L_885:
        /*14c4*/ 	.byte	0x04, 0x12
        /*14c6*/ 	.short	(.L_887 - .L_886)
	.align		4
.L_886:
        /*14c8*/ 	.word	index@(_ZN10layer_norm13ln_bwd_kernelINS_13Kernel_traitsIf13__nv_bfloat16S2_S2_fjLj1536ELj1ELj1ELj4ELj8ENS_18Kernel_traits_baseILj1536EfS2_S2_S2_fjLj128EEEEELb0ELb0ELb1ELb1EEEvNS_9BwdParamsE)
        /*14cc*/ 	.word	0x00000000


	//----- nvinfo : EIATTR_MIN_STACK_SIZE
	.align		4
.L_887:
        /*14d0*/ 	.byte	0x04, 0x12
        /*14d2*/ 	.short	(.L_889 - .L_888)
	.align		4
.L_888:
        /*14d4*/ 	.word	index@(_ZN10layer_norm13ln_bwd_kernelINS_13Kernel_traitsIf13__nv_bfloat16S2_S2_fjLj1536ELj1ELj1ELj4ELj8ENS_18Kernel_traits_baseILj1536EfS2_S2_S2_fjLj128EEEEELb0ELb1ELb0ELb0EEEvNS_9BwdParamsE)
        /*14d8*/ 	.word	0x00000000


	//----- nvinfo : EIATTR_MIN_STACK_SIZE
	.align		4
.L_889:
        /*14dc*/ 	.byte	0x04, 0x12
        /*14de*/ 	.short	(.L_891 - .L_890)
	.align		4
.L_890:
        /*14e0*/ 	.word	index@(_ZN10layer_norm13ln_bwd_kernelINS_13Kernel_traitsIf13__nv_bfloat16S2_S2_fjLj1536ELj1ELj1ELj4ELj8ENS_18Kernel_traits_baseILj1536EfS2_S2_S2_fjLj128EEEEELb0ELb1ELb0ELb1EEEvNS_9BwdParamsE)
        /*14e4*/ 	.word	0x00000000


	//----- nvinfo : EIATTR_MIN_STACK_SIZE
	.align		4
.L_891:
        /*14e8*/ 	.byte	0x04, 0x12
        /*14ea*/ 	.short	(.L_893 - .L_892)
	.align		4
.L_892:
        /*14ec*/ 	.word	index@(_ZN10layer_norm13ln_bwd_kernelINS_13Kernel_traitsIf13__nv_bfloat16S2_S2_fjLj1536ELj1ELj1ELj4ELj8ENS_18Kernel_traits_baseILj1536EfS2_S2_S2_fjLj128EEEEELb0ELb1ELb1ELb0EEEvNS_9BwdParamsE)
        /*14f0*/ 	.word	0x00000000


	//----- nvinfo : EIATTR_MIN_STACK_SIZE
	.align		4
.L_893:
        /*14f4*/ 	.byte	0x04, 0x12
        /*14f6*/ 	.short	(.L_895 - .L_894)
	.align		4
.L_894:
        /*14f8*/ 	.word	index@(_ZN10layer_norm13ln_bwd_kernelINS_13Kernel_traitsIf13__nv_bfloat16S2_S2_fjLj1536ELj1ELj1ELj4ELj8ENS_18Kernel_traits_baseILj1536EfS2_S2_S2_fjLj128EEEEELb0ELb1ELb1ELb1EEEvNS_9BwdParamsE)
        /*14fc*/ 	.word	0x00000000


	//----- nvinfo : EIATTR_MIN_STACK_SIZE
	.align		4
.L_895:
        /*1500*/ 	.byte	0x04, 0x12
        /*1502*/ 	.short	(.L_897 - .L_896)
	.align		4
.L_896:
        /*1504*/ 	.word	index@(_ZN10layer_norm13ln_bwd_kernelINS_13Kernel_traitsIf13__nv_bfloat16S2_S2_fjLj1536ELj1ELj1ELj4ELj8ENS_18Kernel_traits_baseILj1536EfS2_S2_S2_fjLj128EEEEELb1ELb0ELb0ELb0EEEvNS_9BwdParamsE)
        /*1508*/ 	.word	0x00000000


	//----- nvinfo : EIATTR_MIN_STACK_SIZE
	.align		4
.L_897:
        /*150c*/ 	.byte	0x04, 0x12
        /*150e*/ 	.short	(.L_899 - .L_898)
	.align		4
.L_898:
        /*1510*/ 	.word	index@(_ZN10layer_norm13ln_bwd_kernelINS_13Kernel_traitsIf13__nv_bfloat16S2_S2_fjLj1536ELj1ELj1ELj4ELj8ENS_18Kernel_traits_baseILj1536EfS2_S2_S2_fjLj128EEEEELb1ELb0ELb0ELb1EEEvNS_9BwdParamsE)
        /*1514*/ 	.word	0x00000000


	//----- nvinfo : EIATTR_MIN_STACK_SIZE
	.align		4
.L_899:
        /*1518*/ 	.byte	0x04, 0x12
        /*151a*/ 	.short	(.L_901 - .L_900)
	.align		4
.L_900:
        /*151c*/ 	.word	index@(_ZN10layer_norm22ln_bwd_finalize_kernelINS_22Kernel_traits_finalizeILj1536Ef13__nv_bfloat16S2_S2_fjLb0ELj1024ELj4ENS_18Kernel_traits_baseILj1536EfS2_S2_S2_fjLj1024EEEEELb0ELb0EEEvNS_9BwdParamsE)
        /*1520*/ 	.word	0x00000000


	//----- nvinfo : EIATTR_MIN_STACK_SIZE
	.align		4
.L_901:
        /*1524*/ 	.byte	0x04, 0x12
        /*1526*/ 	.short	(.L_903 - .L_902)
	.align		4
.L_902:
        /*1528*/ 	.word	index@(_ZN10layer_norm13ln_bwd_kernelINS_13Kernel_traitsIf13__nv_bfloat16S2_S2_fjLj1536ELj1ELj1ELj4ELj8ENS_18Kernel_traits_baseILj1536EfS2_S2_S2_fjLj128EEEEELb1ELb0ELb1ELb0EEEvNS_9BwdParamsE)
        /*152c*/ 	.word	0x00000000


	//----- nvinfo : EIATTR_MIN_STACK_SIZE
	.align		4
.L_903:
        /*1530*/ 	.byte	0x04, 0x12
        /*1532*/ 	.short	(.L_905 - .L_904)
	.align		4
.L_904:
        /*1534*/ 	.word	index@(_ZN10layer_norm22ln_bwd_finalize_kernelINS_22Kernel_traits_finalizeILj1536Ef13__nv_bfloat16S2_S2_fjLb0ELj1024ELj4ENS_18Kernel_traits_baseILj1536EfS2_S2_S2_fjLj1024EEEEELb0ELb1EEEvNS_9BwdParamsE)
        /*1538*/ 	.word	0x00000000


	//----- nvinfo : EIATTR_MIN_STACK_SIZE
	.align		4
.L_905:
        /*153c*/ 	.byte	0x04, 0x12
        /*153e*/ 	.short	(.L_907 - .L_906)
	.align		4
.L_906:
        /*1540*/ 	.word	index@(_ZN10layer_norm13ln_bwd_kernelINS_13Kernel_traitsIf13__nv_bfloat16S2_S2_fjLj1536ELj1ELj1ELj4ELj8ENS_18Kernel_traits_baseILj1536EfS2_S2_S2_fjLj128EEEEELb1ELb0ELb1ELb1EEEvNS_9BwdParamsE)
        /*1544*/ 	.word	0x00000000


	//----- nvinfo : EIATTR_MIN_STACK_SIZE
	.align		4
.L_907:
        /*1548*/ 	.byte	0x04, 0x12
        /*154a*/ 	.short	(.L_909 - .L_908)
	.align		4
.L_908:
        /*154c*/ 	.word	index@(_ZN10layer_norm13ln_bwd_kernelINS_13Kernel_traitsIf13__nv_bfloat16S2_S2_fjLj1536ELj1ELj1ELj4ELj8ENS_18Kernel_traits_baseILj1536EfS2_S2_S2_fjLj128EEEEELb1ELb1ELb0ELb0EEEvNS_9BwdParamsE)
        /*1550*/ 	.word	0x00000000


	//----- nvinfo : EIATTR_MIN_STACK_SIZE
	.align		4
.L_909:
        /*1554*/ 	.byte	0x04, 0x12
        /*1556*/ 	.short	(.L_911 - .L_910)
	.align		4
.L_910:
        /*1558*/ 	.word	index@(_ZN10layer_norm13ln_bwd_kernelINS_13Kernel_traitsIf13__nv_bfloat16S2_S2_fjLj1536ELj1ELj1ELj4ELj8ENS_18Kernel_traits_baseILj1536EfS2_S2_S2_fjLj128EEEEELb1ELb1ELb0ELb1EEEvNS_9BwdParamsE)
        /*155c*/ 	.word	0x00000000


	//----- nvinfo : EIATTR_MIN_STACK_SIZE
	.align		4
.L_911:
        /*1560*/ 	.byte	0x04, 0x12
        /*1562*/ 	.short	(.L_913 - .L_912)
	.align		4
.L_912:
        /*1564*/ 	.word	index@(_ZN10layer_norm22ln_bwd_finalize_kernelINS_22Kernel_traits_finalizeILj1536Ef13__nv_bfloat16S2_S2_fjLb1ELj1024ELj4ENS_18Kernel_traits_baseILj1536EfS2_S2_S2_fjLj1024EEEEELb1ELb0EEEvNS_9BwdParamsE)
        /*1568*/ 	.word	0x00000000


	//----- nvinfo : EIATTR_MIN_STACK_SIZE
	.align		4
.L_913:
        /*156c*/ 	.byte	0x04, 0x12
        /*156e*/ 	.short	(.L_915 - .L_914)
	.align		4
.L_914:
        /*1570*/ 	.word	index@(_ZN10layer_norm13ln_bwd_kernelINS_13Kernel_traitsIf13__nv_bfloat16S2_S2_fjLj1536ELj1ELj1ELj4ELj8ENS_18Kernel_traits_baseILj1536EfS2_S2_S2_fjLj128EEEEELb1ELb1ELb1ELb0EEEvNS_9BwdParamsE)
        /*1574*/ 	.word	0x00000000


	//----- nvinfo : EIATTR_MIN_STACK_SIZE
	.align		4
.L_915:
        /*1578*/ 	.byte	0x04, 0x12
        /*157a*/ 	.short	(.L_917 - .L_916)
	.align		4
.L_916:
        /*157c*/ 	.word	index@(_ZN10layer_norm22ln_bwd_finalize_kernelINS_22Kernel_traits_finalizeILj1536Ef13__nv_bfloat16S2_S2_fjLb1ELj1024ELj4ENS_18Kernel_traits_baseILj1536EfS2_S2_S2_fjLj1024EEEEELb1ELb1EEEvNS_9BwdParamsE)
        /*1580*/ 	.word	0x00000000


	//----- nvinfo : EIATTR_MIN_STACK_SIZE
	.align		4
.L_917:
        /*1584*/ 	.byte	0x04, 0x12
        /*1586*/ 	.short	(.L_919 - .L_918)
	.align		4
.L_918:
        /*1588*/ 	.word	index@(_ZN10layer_norm13ln_bwd_kernelINS_13Kernel_traitsIf13__nv_bfloat16S2_S2_fjLj1536ELj1ELj1ELj4ELj8ENS_18Kernel_traits_baseILj1536EfS2_S2_S2_fjLj128EEEEELb1ELb1ELb1ELb1EEEvNS_9BwdParamsE)
        /*158c*/ 	.word	0x00000000


	//----- nvinfo : EIATTR_MIN_STACK_SIZE
	.align		4
.L_919:
        /*1590*/ 	.byte	0x04, 0x12
        /*1592*/ 	.short	(.L_921 - .L_920)
	.align		4
.L_920:
        /*1594*/ 	.word	index@(_ZN10layer_norm13ln_bwd_kernelINS_13Kernel_traitsI13__nv_bfloat16S2_fS2_fjLj1536ELj1ELj1ELj4ELj8ENS_18Kernel_traits_baseILj1536ES2_S2_fS2_fjLj128EEEEELb0ELb0ELb0ELb0EEEvNS_9BwdParamsE)
        /*1598*/ 	.word	0x00000000


	//----- nvinfo : EIATTR_MIN_STACK_SIZE
	.align		4
.L_921:
        /*159c*/ 	.byte	0x04, 0x12
        /*159e*/ 	.short	(.L_923 - .L_922)
	.align		4
.L_922:
        /*15a0*/ 	.word	index@(_ZN10layer_norm13ln_bwd_kernelINS_13Kernel_traitsI13__nv_bfloat16S2_fS2_fjLj1536ELj1ELj1ELj4ELj8ENS_18Kernel_traits_baseILj1536ES2_S2_fS2_fjLj128EEEEELb0ELb0ELb0ELb1EEEvNS_9BwdParamsE)
        /*15a4*/ 	.word	0x00000000


	//----- nvinfo : EIATTR_MIN_STACK_SIZE
	.align		4
.L_923:
        /*15a8*/ 	.byte	0x04, 0x12
        /*15aa*/ 	.short	(.L_925 - .L_924)
	.align		4
.L_924:
        /*15ac*/ 	.word	index@(_ZN10layer_norm13ln_bwd_kernelINS_13Kernel_traitsI13__nv_bfloat16S2_fS2_fjLj1536ELj1ELj1ELj4ELj8ENS_18Kernel_traits_baseILj1536ES2_S2_fS2_fjLj128EEEEELb0ELb0ELb1ELb0EEEvNS_9BwdParamsE)
        /*15b0*/ 	.word	0x00000000


	//----- nvinfo : EIATTR_MIN_STACK_SIZE
	.align		4
.L_925:
        /*15b4*/ 	.byte	0x04, 0x12
        /*15b6*/ 	.short	(.L_927 - .L_926)
	.align		4
.L_926:
        /*15b8*/ 	.word	index@(_ZN10layer_norm13ln_bwd_kernelINS_13Kernel_traitsI13__nv_bfloat16S2_fS2_fjLj1536ELj1ELj1ELj4ELj8ENS_18Kernel_traits_baseILj1536ES2_S2_fS2_fjLj128EEEEELb0ELb0ELb1ELb1EEEvNS_9BwdParamsE)
        /*15bc*/ 	.word	0x00000000


	//----- nvinfo : EIATTR_MIN_STACK_SIZE
	.align		4
.L_927:
        /*15c0*/ 	.byte	0x04, 0x12
        /*15c2*/ 	.short	(.L_929 - .L_928)
	.align		4
.L_928:
        /*15c4*/ 	.word	index@(_ZN10layer_norm13ln_bwd_kernelINS_13Kernel_traitsI13__nv_bfloat16S2_fS2_fjLj1536ELj1ELj1ELj4ELj8ENS_18Kernel_traits_baseILj1536ES2_S2_fS2_fjLj128EEEEELb0ELb1ELb0ELb0EEEvNS_9BwdParamsE)
        /*15c8*/ 	.word	0x00000000


	//----- nvinfo : EIATTR_MIN_STACK_SIZE
	.align		4
.L_929:
        /*15cc*/ 	.byte	0x04, 0x12
        /*15ce*/ 	.short	(.L_931 - .L_930)
	.align		4
.L_930:
        /*15d0*/ 	.word	index@(_ZN10layer_norm13ln_bwd_kernelINS_13Kernel_traitsI13__nv_bfloat16S2_fS2_fjLj1536ELj1ELj1ELj4ELj8ENS_18Kernel_traits_baseILj1536ES2_S2_fS2_fjLj128EEEEELb0ELb1ELb0ELb1EEEvNS_9BwdParamsE)
        /*15d4*/ 	.word	0x00000000


	//----- nvinfo : EIATTR_MIN_STACK_SIZE
	.align		4
.L_931:
        /*15d8*/ 	.byte	0x04, 0x12
        /*15da*/ 	.short	(.L_933 - .L_932)
	.align		4
.L_932:
        /*15dc*/ 	.word	index@(_ZN10layer_norm13ln_bwd_kernelINS_13Kernel_traitsI13__nv_bfloat16S2_fS2_fjLj1536ELj1ELj1ELj4ELj8ENS_18Kernel_traits_baseILj1536ES2_S2_fS2_fjLj128EEEEELb0ELb1ELb1ELb0EEEvNS_9BwdParamsE)
        /*15e0*/ 	.word	0x00000000


	//----- nvinfo : EIATTR_MIN_STACK_SIZE
	.align		4
.L_933:
        /*15e4*/ 	.byte	0x04, 0x12
        /*15e6*/ 	.short	(.L_935 - .L_934)
	.align		4
.L_934:
        /*15e8*/ 	.word	index@(_ZN10layer_norm13ln_bwd_kernelINS_13Kernel_traitsI13__nv_bfloat16S2_fS2_fjLj1536ELj1ELj1ELj4ELj8ENS_18Kernel_traits_baseILj1536ES2_S2_fS2_fjLj128EEEEELb0ELb1ELb1ELb1EEEvNS_9BwdParamsE)
        /*15ec*/ 	.word	0x00000000


	//----- nvinfo : EIATTR_MIN_STACK_SIZE
	.align		4
.L_935:
        /*15f0*/ 	.byte	0x04, 0x12
        /*15f2*/ 	.short	(.L_937 - .L_936)
	.align		4
.L_936:
        /*15f4*/ 	.word	index@(_ZN10layer_norm13ln_bwd_kernelINS_13Kernel_traitsI13__nv_bfloat16S2_fS2_fjLj1536ELj1ELj1ELj4ELj8ENS_18Kernel_traits_baseILj1536ES2_S2_fS2_fjLj128EEEEELb1ELb0ELb0ELb0EEEvNS_9BwdParamsE)
        /*15f8*/ 	.word	0x00000000


	//----- nvinfo : EIATTR_MIN_STACK_SIZE
	.align		4
.L_937:
        /*15fc*/ 	.byte	0x04, 0x12
        /*15fe*/ 	.short	(.L_939 - .L_938)
	.align		4
.L_938:
        /*1600*/ 	.word	index@(_ZN10layer_norm13ln_bwd_kernelINS_13Kernel_traitsI13__nv_bfloat16S2_fS2_fjLj1536ELj1ELj1ELj4ELj8ENS_18Kernel_traits_baseILj1536ES2_S2_fS2_fjLj128EEEEELb1ELb0ELb0ELb1EEEvNS_9BwdParamsE)
        /*1604*/ 	.word	0x00000000


	//----- nvinfo : EIATTR_MIN_STACK_SIZE
	.align		4
.L_939:
        /*1608*/ 	.byte	0x04, 0x12
        /*160a*/ 	.short	(.L_941 - .L_940)
	.align		4
.L_940:
        /*160c*/ 	.word	index@(_ZN10layer_norm22ln_bwd_finalize_kernelINS_22Kernel_traits_finalizeILj1536E13__nv_bfloat16S2_fS2_fjLb0ELj1024ELj4ENS_18Kernel_traits_baseILj1536ES2_S2_fS2_fjLj1024EEEEELb0ELb0EEEvNS_9BwdParamsE)
        /*1610*/ 	.word	0x00000000


	//----- nvinfo : EIATTR_MIN_STACK_SIZE
	.align		4
.L_941:
        /*1614*/ 	.byte	0x04, 0x12
        /*1616*/ 	.short	(.L_943 - .L_942)
	.align		4
.L_942:
        /*1618*/ 	.word	index@(_ZN10layer_norm13ln_bwd_kernelINS_13Kernel_traitsI13__nv_bfloat16S2_fS2_fjLj1536ELj1ELj1ELj4ELj8ENS_18Kernel_traits_baseILj1536ES2_S2_fS2_fjLj128EEEEELb1ELb0ELb1ELb0EEEvNS_9BwdParamsE)
        /*161c*/ 	.word	0x00000000


	//----- nvinfo : EIATTR_MIN_STACK_SIZE
	.align		4
.L_943:
        /*1620*/ 	.byte	0x04, 0x12
        /*1622*/ 	.short	(.L_945 - .L_944)
	.align		4
.L_944:
        /*1624*/ 	.word	index@(_ZN10layer_norm22ln_bwd_finalize_kernelINS_22Kernel_traits_finalizeILj1536E13__nv_bfloat16S2_fS2_fjLb0ELj1024ELj4ENS_18Kernel_traits_baseILj1536ES2_S2_fS2_fjLj1024EEEEELb0ELb1EEEvNS_9BwdParamsE)
        /*1628*/ 	.word	0x00000000


	//----- nvinfo : EIATTR_MIN_STACK_SIZE
	.align		4
.L_945:
        /*162c*/ 	.byte	0x04, 0x12
        /*162e*/ 	.short	(.L_947 - .L_946)
	.align		4
.L_946:
        /*1630*/ 	.word	index@(_ZN10layer_norm13ln_bwd_kernelINS_13Kernel_traitsI13__nv_bfloat16S2_fS2_fjLj1536ELj1ELj1ELj4ELj8ENS_18Kernel_traits_baseILj1536ES2_S2_fS2_fjLj128EEEEELb1ELb0ELb1ELb1EEEvNS_9BwdParamsE)
        /*1634*/ 	.word	0x00000000


	//----- nvinfo : EIATTR_MIN_STACK_SIZE
	.align		4
.L_947:
        /*1638*/ 	.byte	0x04, 0x12
        /*163a*/ 	.short	(.L_949 - .L_948)
	.align		4
.L_948:
        /*163c*/ 	.word	index@(_ZN10layer_norm13ln_bwd_kernelINS_13Kernel_traitsI13__nv_bfloat16S2_fS2_fjLj1536ELj1ELj1ELj4ELj8ENS_18Kernel_traits_baseILj1536ES2_S2_fS2_fjLj128EEEEELb1ELb1ELb0ELb0EEEvNS_9BwdParamsE)
        /*1640*/ 	.word	0x00000000


	//----- nvinfo : EIATTR_MIN_STACK_SIZE
	.align		4
.L_949:
        /*1644*/ 	.byte	0x04, 0x12
        /*1646*/ 	.short	(.L_951 - .L_950)
	.align		4
.L_950:
        /*1648*/ 	.word	index@(_ZN10layer_norm13ln_bwd_kernelINS_13Kernel_traitsI13__nv_bfloat16S2_fS2_fjLj1536ELj1ELj1ELj4ELj8ENS_18Kernel_traits_baseILj1536ES2_S2_fS2_fjLj128EEEEELb1ELb1ELb0ELb1EEEvNS_9BwdParamsE)
        /*164c*/ 	.word	0x00000000


	//----- nvinfo : EIATTR_MIN_STACK_SIZE
	.align		4
.L_951:
        /*1650*/ 	.byte	0x04, 0x12
        /*1652*/ 	.short	(.L_953 - .L_952)
	.align		4
.L_952:
        /*1654*/ 	.word	index@(_ZN10layer_norm22ln_bwd_finalize_kernelINS_22Kernel_traits_finalizeILj1536E13__nv_bfloat16S2_fS2_fjLb1ELj1024ELj4ENS_18Kernel_traits_baseILj1536ES2_S2_fS2_fjLj1024EEEEELb1ELb0EEEvNS_9BwdParamsE)
        /*1658*/ 	.word	0x00000000


	//----- nvinfo : EIATTR_MIN_STACK_SIZE
	.align		4
.L_953:
        /*165c*/ 	.byte	0x04, 0x12
        /*165e*/ 	.short	(.L_955 - .L_954)
	.align		4
.L_954:
        /*1660*/ 	.word	index@(_ZN10layer_norm13ln_bwd_kernelINS_13Kernel_traitsI13__nv_bfloat16S2_fS2_fjLj1536ELj1ELj1ELj4ELj8ENS_18Kernel_traits_baseILj1536ES2_S2_fS2_fjLj128EEEEELb1ELb1ELb1ELb0EEEvNS_9BwdParamsE)
        /*1664*/ 	.word	0x00000000


	//----- nvinfo : EIATTR_MIN_STACK_SIZE
	.align		4
.L_955:
        /*1668*/ 	.byte	0x04, 0x12
        /*166a*/ 	.short	(.L_957 - .L_956)
	.align		4
.L_956:
        /*166c*/ 	.word	index@(_ZN10layer_norm22ln_bwd_finalize_kernelINS_22Kernel_traits_finalizeILj1536E13__nv_bfloat16S2_fS2_fjLb1ELj1024ELj4ENS_18Kernel_traits_baseILj1536ES2_S2_fS2_fjLj1024EEEEELb1ELb1EEEvNS_9BwdParamsE)
        /*1670*/ 	.word	0x00000000


	//----- nvinfo : EIATTR_MIN_STACK_SIZE
	.align		4
.L_957:
        /*1674*/ 	.byte	0x04, 0x12
        /*1676*/ 	.short	(.L_959 - .L_958)
	.align		4
.L_958:
        /*1678*/ 	.word	index@(_ZN10layer_norm13ln_bwd_kernelINS_13Kernel_traitsI13__nv_bfloat16S2_fS2_fjLj1536ELj1ELj1ELj4ELj8ENS_18Kernel_traits_baseILj1536ES2_S2_fS2_fjLj128EEEEELb1ELb1ELb1ELb1EEEvNS_9BwdParamsE)
        /*167c*/ 	.word	0x00000000


	//----- nvinfo : EIATTR_MIN_STACK_SIZE
	.align		4
.L_959:
        /*1680*/ 	.byte	0x04, 0x12
        /*1682*/ 	.short	(.L_961 - .L_960)
	.align		4
.L_960:
        /*1684*/ 	.word	index@(_ZN10layer_norm13ln_bwd_kernelINS_13Kernel_traitsIf13__nv_bfloat16fS2_fjLj1536ELj1ELj1ELj4ELj8ENS_18Kernel_traits_baseILj1536EfS2_fS2_fjLj128EEEEELb0ELb0ELb0ELb0EEEvNS_9BwdParamsE)
        /*1688*/ 	.word	0x00000000


	//----- nvinfo : EIATTR_MIN_STACK_SIZE
	.align		4
.L_961:
        /*168c*/ 	.byte	0x04, 0x12
        /*168e*/ 	.short	(.L_963 - .L_962)
	.align		4
.L_962:
        /*1690*/ 	.word	index@(_ZN10layer_norm13ln_bwd_kernelINS_13Kernel_traitsIf13__nv_bfloat16fS2_fjLj1536ELj1ELj1ELj4ELj8ENS_18Kernel_traits_baseILj1536EfS2_fS2_fjLj128EEEEELb0ELb0ELb0ELb1EEEvNS_9BwdParamsE)
        /*1694*/ 	.word	0x00000000


	//----- nvinfo : EIATTR_MIN_STACK_SIZE
	.align		4
.L_963:
        /*1698*/ 	.byte	0x04, 0x12
        /*169a*/ 	.short	(.L_965 - .L_964)
	.align		4
.L_964:
        /*169c*/ 	.word	index@(_ZN10layer_norm13ln_bwd_kernelINS_13Kernel_traitsIf13__nv_bfloat16fS2_fjLj1536ELj1ELj1ELj4ELj8ENS_18Kernel_traits_baseILj1536EfS2_fS2_fjLj128EEEEELb0ELb0ELb1ELb0EEEvNS_9BwdParamsE)
        /*16a0*/ 	.word	0x00000000


	//----- nvinfo : EIATTR_MIN_STACK_SIZE
	.align		4
.L_965:
        /*16a4*/ 	.byte	0x04, 0x12
        /*16a6*/ 	.short	(.L_967 - .L_966)
	.align		4
.L_966:
        /*16a8*/ 	.word	index@(_ZN10layer_norm13ln_bwd_kernelINS_13Kernel_traitsIf13__nv_bfloat16fS2_fjLj1536ELj1ELj1ELj4ELj8ENS_18Kernel_traits_baseILj1536EfS2_fS2_fjLj128EEEEELb0ELb0ELb1ELb1EEEvNS_9BwdParamsE)
        /*16ac*/ 	.word	0x00000000


	//----- nvinfo : EIATTR_MIN_STACK_SIZE
	.align		4
.L_967:
        /*16b0*/ 	.byte	0x04, 0x12
        /*16b2*/ 	.short	(.L_969 - .L_968)
	.align		4
.L_968:
        /*16b4*/ 	.word	index@(_ZN10layer_norm13ln_bwd_kernelINS_13Kernel_traitsIf13__nv_bfloat16fS2_fjLj1536ELj1ELj1ELj4ELj8ENS_18Kernel_traits_baseILj1536EfS2_fS2_fjLj128EEEEELb0ELb1ELb0ELb0EEEvNS_9BwdParamsE)
        /*16b8*/ 	.word	0x00000000


	//----- nvinfo : EIATTR_MIN_STACK_SIZE
	.align		4
.L_969:
        /*16bc*/ 	.byte	0x04, 0x12
        /*16be*/ 	.short	(.L_971 - .L_970)
	.align		4
.L_970:
        /*16c0*/ 	.word	index@(_ZN10layer_norm13ln_bwd_kernelINS_13Kernel_traitsIf13__nv_bfloat16fS2_fjLj1536ELj1ELj1ELj4ELj8ENS_18Kernel_traits_baseILj1536EfS2_fS2_fjLj128EEEEELb0ELb1ELb0ELb1EEEvNS_9BwdParamsE)
        /*16c4*/ 	.word	0x00000000


	//----- nvinfo : EIATTR_MIN_STACK_SIZE
	.align		4
.L_971:
        /*16c8*/ 	.byte	0x04, 0x12
        /*16ca*/ 	.short	(.L_973 - .L_972)
	.align		4
.L_972:
        /*16cc*/ 	.word	index@(_ZN10layer_norm13ln_bwd_kernelINS_13Kernel_traitsIf13__nv_bfloat16fS2_fjLj1536ELj1ELj1ELj4ELj8ENS_18Kernel_traits_baseILj1536EfS2_fS2_fjLj128EEEEELb0ELb1ELb1ELb0EEEvNS_9BwdParamsE)
        /*16d0*/ 	.word	0x00000000


	//----- nvinfo : EIATTR_MIN_STACK_SIZE
	.align		4
.L_973:
        /*16d4*/ 	.byte	0x04, 0x12
        /*16d6*/ 	.short	(.L_975 - .L_974)
	.align		4
.L_974:
        /*16d8*/ 	.word	index@(_ZN10layer_norm13ln_bwd_kernelINS_13Kernel_traitsIf13__nv_bfloat16fS2_fjLj1536ELj1ELj1ELj4ELj8ENS_18Kernel_traits_baseILj1536EfS2_fS2_fjLj128EEEEELb0ELb1ELb1ELb1EEEvNS_9BwdParamsE)
        /*16dc*/ 	.word	0x00000000


	//----- nvinfo : EIATTR_MIN_STACK_SIZE
	.align		4
.L_975:
        /*16e0*/ 	.byte	0x04, 0x12
        /*16e2*/ 	.short	(.L_977 - .L_976)
	.align		4
.L_976:
        /*16e4*/ 	.word	index@(_ZN10layer_norm13ln_bwd_kernelINS_13Kernel_traitsIf13__nv_bfloat16fS2_fjLj1536ELj1ELj1ELj4ELj8ENS_18Kernel_traits_baseILj1536EfS2_fS2_fjLj128EEEEELb1ELb0ELb0ELb0EEEvNS_9BwdParamsE)
        /*16e8*/ 	.word	0x00000000


	//----- nvinfo : EIATTR_MIN_STACK_SIZE
	.align		4
.L_977:
        /*16ec*/ 	.byte	0x04, 0x12
        /*16ee*/ 	.short	(.L_979 - .L_978)
	.align		4
.L_978:
        /*16f0*/ 	.word	index@(_ZN10layer_norm13ln_bwd_kernelINS_13Kernel_traitsIf13__nv_bfloat16fS2_fjLj1536ELj1ELj1ELj4ELj8ENS_18Kernel_traits_baseILj1536EfS2_fS2_fjLj128EEEEELb1ELb0ELb0ELb1EEEvNS_9BwdParamsE)
        /*16f4*/ 	.word	0x00000000


	//----- nvinfo : EIATTR_MIN_STACK_SIZE
	.align		4
.L_979:
        /*16f8*/ 	.byte	0x04, 0x12
        /*16fa*/ 	.short	(.L_981 - .L_980)
	.align		4
.L_980:
        /*16fc*/ 	.word	index@(_ZN10layer_norm22ln_bwd_finalize_kernelINS_22Kernel_traits_finalizeILj1536Ef13__nv_bfloat16fS2_fjLb0ELj1024ELj4ENS_18Kernel_traits_baseILj1536EfS2_fS2_fjLj1024EEEEELb0ELb0EEEvNS_9BwdParamsE)
        /*1700*/ 	.word	0x00000000


	//----- nvinfo : EIATTR_MIN_STACK_SIZE
	.align		4
.L_981:
        /*1704*/ 	.byte	0x04, 0x12
        /*1706*/ 	.short	(.L_983 - .L_982)
	.align		4
.L_982:
        /*1708*/ 	.word	index@(_ZN10layer_norm13ln_bwd_kernelINS_13Kernel_traitsIf13__nv_bfloat16fS2_fjLj1536ELj1ELj1ELj4ELj8ENS_18Kernel_traits_baseILj1536EfS2_fS2_fjLj128EEEEELb1ELb0ELb1ELb0EEEvNS_9BwdParamsE)
        /*170c*/ 	.word	0x00000000


	//----- nvinfo : EIATTR_MIN_STACK_SIZE
	.align		4
.L_983:
        /*1710*/ 	.byte	0x04, 0x12
        /*1712*/ 	.short	(.L_985 - .L_984)
	.align		4
.L_984:
        /*1714*/ 	.word	index@(_ZN10layer_norm22ln_bwd_finalize_kernelINS_22Kernel_traits_finalizeILj1536Ef13__nv_bfloat16fS2_fjLb0ELj1024ELj4ENS_18Kernel_traits_baseILj1536EfS2_fS2_fjLj1024EEEEELb0ELb1EEEvNS_9BwdParamsE)
        /*1718*/ 	.word	0x00000000


	//----- nvinfo : EIATTR_MIN_STACK_SIZE
	.align		4
.L_985:
        /*171c*/ 	.byte	0x04, 0x12
        /*171e*/ 	.short	(.L_987 - .L_986)
	.align		4
.L_986:
        /*1720*/ 	.word	index@(_ZN10layer_norm13ln_bwd_kernelINS_13Kernel_traitsIf13__nv_bfloat16fS2_fjLj1536ELj1ELj1ELj4ELj8ENS_18Kernel_traits_baseILj1536EfS2_fS2_fjLj128EEEEELb1ELb0ELb1ELb1EEEvNS_9BwdParamsE)
        /*1724*/ 	.word	0x00000000


	//----- nvinfo : EIATTR_MIN_STACK_SIZE
	.align		4
.L_987:
        /*1728*/ 	.byte	0x04, 0x12
        /*172a*/ 	.short	(.L_989 - .L_988)
	.align		4
.L_988:
        /*172c*/ 	.word	index@(_ZN10layer_norm13ln_bwd_kernelINS_13Kernel_traitsIf13__nv_bfloat16fS2_fjLj1536ELj1ELj1ELj4ELj8ENS_18Kernel_traits_baseILj1536EfS2_fS2_fjLj128EEEEELb1ELb1ELb0ELb0EEEvNS_9BwdParamsE)
        /*1730*/ 	.word	0x00000000


	//----- nvinfo : EIATTR_MIN_STACK_SIZE
	.align		4
.L_989:
        /*1734*/ 	.byte	0x04, 0x12
        /*1736*/ 	.short	(.L_991 - .L_990)
	.align		4
.L_990:
        /*1738*/ 	.word	index@(_ZN10layer_norm13ln_bwd_kernelINS_13Kernel_traitsIf13__nv_bfloat16fS2_fjLj1536ELj1ELj1ELj4ELj8ENS_18Kernel_traits_baseILj1536EfS2_fS2_fjLj128EEEEELb1ELb1ELb0ELb1EEEvNS_9BwdParamsE)
        /*173c*/ 	.word	0x00000000


	//----- nvinfo : EIATTR_MIN_STACK_SIZE
	.align		4
.L_991:
        /*1740*/ 	.byte	0x04, 0x12
        /*1742*/ 	.short	(.L_993 - .L_992)
	.align		4
.L_992:
        /*1744*/ 	.word	index@(_ZN10layer_norm22ln_bwd_finalize_kernelINS_22Kernel_traits_finalizeILj1536Ef13__nv_bfloat16fS2_fjLb1ELj1024ELj4ENS_18Kernel_traits_baseILj1536EfS2_fS2_fjLj1024EEEEELb1ELb0EEEvNS_9BwdParamsE)
        /*1748*/ 	.word	0x00000000


	//----- nvinfo : EIATTR_MIN_STACK_SIZE
	.align		4
.L_993:
        /*174c*/ 	.byte	0x04, 0x12
        /*174e*/ 	.short	(.L_995 - .L_994)
	.align		4
.L_994:
        /*1750*/ 	.word	index@(_ZN10layer_norm13ln_bwd_kernelINS_13Kernel_traitsIf13__nv_bfloat16fS2_fjLj1536ELj1ELj1ELj4ELj8ENS_18Kernel_traits_baseILj1536EfS2_fS2_fjLj128EEEEELb1ELb1ELb1ELb0EEEvNS_9BwdParamsE)
        /*1754*/ 	.word	0x00000000


	//----- nvinfo : EIATTR_MIN_STACK_SIZE
	.align		4
.L_995:
        /*1758*/ 	.byte	0x04, 0x12
        /*175a*/ 	.short	(.L_997 - .L_996)
	.align		4
.L_996:
        /*175c*/ 	.word	index@(_ZN10layer_norm22ln_bwd_finalize_kernelINS_22Kernel_traits_finalizeILj1536Ef13__nv_bfloat16fS2_fjLb1ELj1024ELj4ENS_18Kernel_traits_baseILj1536EfS2_fS2_fjLj1024EEEEELb1ELb1EEEvNS_9BwdParamsE)
        /*1760*/ 	.word	0x00000000


	//----- nvinfo : EIATTR_MIN_STACK_SIZE
	.align		4
.L_997:
        /*1764*/ 	.byte	0x04, 0x12
        /*1766*/ 	.short	(.L_999 - .L_998)
	.align		4
.L_998:
        /*1768*/ 	.word	index@(_ZN10layer_norm13ln_bwd_kernelINS_13Kernel_traitsIf13__nv_bfloat16fS2_fjLj1536ELj1ELj1ELj4ELj8ENS_18Kernel_traits_baseILj1536EfS2_fS2_fjLj128EEEEELb1ELb1ELb1ELb1EEEvNS_9BwdParamsE)
        /*176c*/ 	.word	0x00000000


	//----- nvinfo : EIATTR_MIN_STACK_SIZE
	.align		4
.L_999:
        /*1770*/ 	.byte	0x04, 0x12
        /*1772*/ 	.short	(.L_1001 - .L_1000)
	.align		4
.L_1000:
        /*1774*/ 	.word	index@(_ZN10layer_norm13ln_bwd_kernelINS_13Kernel_traitsIf6__halfS2_S2_fjLj1536ELj1ELj1ELj4ELj8ENS_18Kernel_traits_baseILj1536EfS2_S2_S2_fjLj128EEEEELb0ELb0ELb0ELb0EEEvNS_9BwdParamsE)
        /*1778*/ 	.word	0x00000000


	//----- nvinfo : EIATTR_MIN_STACK_SIZE
	.align		4
.L_1001:
        /*177c*/ 	.byte	0x04, 0x12
        /*177e*/ 	.short	(.L_1003 - .L_1002)
	.align		4
.L_1002:
        /*1780*/ 	.word	index@(_ZN10layer_norm13ln_bwd_kernelINS_13Kernel_traitsIf6__halfS2_S2_fjLj1536ELj1ELj1ELj4ELj8ENS_18Kernel_traits_baseILj1536EfS2_S2_S2_fjLj128EEEEELb0ELb0ELb0ELb1EEEvNS_9BwdParamsE)
        /*1784*/ 	.word	0x00000000


	//----- nvinfo : EIATTR_MIN_STACK_SIZE
	.align		4
.L_1003:
        /*1788*/ 	.byte	0x04, 0x12
        /*178a*/ 	.short	(.L_1005 - .L_1004)
	.align		4
.L_1004:
        /*178c*/ 	.word	index@(_ZN10layer_norm13ln_bwd_kernelINS_13Kernel_traitsIf6__halfS2_S2_fjLj1536ELj1ELj1ELj4ELj8ENS_18Kernel_traits_baseILj1536EfS2_S2_S2_fjLj128EEEEELb0ELb0ELb1ELb0EEEvNS_9BwdParamsE)
        /*1790*/ 	.word	0x00000000


	//----- nvinfo : EIATTR_MIN_STACK_SIZE
	.align		4
.L_1005:
        /*1794*/ 	.byte	0x04, 0x12
        /*1796*/ 	.short	(.L_1007 - .L_1006)
	.align		4
.L_1006:
        /*1798*/ 	.word	index@(_ZN10layer_norm13ln_bwd_kernelINS_13Kernel_traitsIf6__halfS2_S2_fjLj1536ELj1ELj1ELj4ELj8ENS_18Kernel_traits_baseILj1536EfS2_S2_S2_fjLj128EEEEELb0ELb0ELb1ELb1EEEvNS_9BwdParamsE)
        /*179c*/ 	.word	0x00000000


	//----- nvinfo : EIATTR_MIN_STACK_SIZE
	.align		4
.L_1007:
        /*17a0*/ 	.byte	0x04, 0x12
        /*17a2*/ 	.short	(.L_1009 - .L_1008)
	.align		4
.L_1008:
        /*17a4*/ 	.word	index@(_ZN10layer_norm13ln_bwd_kernelINS_13Kernel_traitsIf6__halfS2_S2_fjLj1536ELj1ELj1ELj4ELj8ENS_18Kernel_traits_baseILj1536EfS2_S2_S2_fjLj128EEEEELb0ELb1ELb0ELb0EEEvNS_9BwdParamsE)
        /*17a8*/ 	.word	0x00000000


	//----- nvinfo : EIATTR_MIN_STACK_SIZE
	.align		4
.L_1009:
        /*17ac*/ 	.byte	0x04, 0x12
        /*17ae*/ 	.short	(.L_1011 - .L_1010)
	.align		4
.L_1010:
        /*17b0*/ 	.word	index@(_ZN10layer_norm13ln_bwd_kernelINS_13Kernel_traitsIf6__halfS2_S2_fjLj1536ELj1ELj1ELj4ELj8ENS_18Kernel_traits_baseILj1536EfS2_S2_S2_fjLj128EEEEELb0ELb1ELb0ELb1EEEvNS_9BwdParamsE)
        /*17b4*/ 	.word	0x00000000


	//----- nvinfo : EIATTR_MIN_STACK_SIZE
	.align		4
.L_1011:
        /*17b8*/ 	.byte	0x04, 0x12
        /*17ba*/ 	.short	(.L_1013 - .L_1012)
	.align		4
.L_1012:
        /*17bc*/ 	.word	index@(_ZN10layer_norm13ln_bwd_kernelINS_13Kernel_traitsIf6__halfS2_S2_fjLj1536ELj1ELj1ELj4ELj8ENS_18Kernel_traits_baseILj1536EfS2_S2_S2_fjLj128EEEEELb0ELb1ELb1ELb0EEEvNS_9BwdParamsE)
        /*17c0*/ 	.word	0x00000000


	//----- nvinfo : EIATTR_MIN_STACK_SIZE
	.align		4
.L_1013:
        /*17c4*/ 	.byte	0x04, 0x12
        /*17c6*/ 	.short	(.L_1015 - .L_1014)
	.align		4
.L_1014:
        /*17c8*/ 	.word	index@(_ZN10layer_norm13ln_bwd_kernelINS_13Kernel_traitsIf6__halfS2_S2_fjLj1536ELj1ELj1ELj4ELj8ENS_18Kernel_traits_baseILj1536EfS2_S2_S2_fjLj128EEEEELb0ELb1ELb1ELb1EEEvNS_9BwdParamsE)
        /*17cc*/ 	.word	0x00000000


	//----- nvinfo : EIATTR_MIN_STACK_SIZE
	.align		4
.L_1015:
        /*17d0*/ 	.byte	0x04, 0x12
        /*17d2*/ 	.short	(.L_1017 - .L_1016)
	.align		4
.L_1016:
        /*17d4*/ 	.word	index@(_ZN10layer_norm13ln_bwd_kernelINS_13Kernel_traitsIf6__halfS2_S2_fjLj1536ELj1ELj1ELj4ELj8ENS_18Kernel_traits_baseILj1536EfS2_S2_S2_fjLj128EEEEELb1ELb0ELb0ELb0EEEvNS_9BwdParamsE)
        /*17d8*/ 	.word	0x00000000


	//----- nvinfo : EIATTR_MIN_STACK_SIZE
	.align		4
.L_1017:
        /*17dc*/ 	.byte	0x04, 0x12
        /*17de*/ 	.short	(.L_1019 - .L_1018)
	.align		4
.L_1018:
        /*17e0*/ 	.word	index@(_ZN10layer_norm13ln_bwd_kernelINS_13Kernel_traitsIf6__halfS2_S2_fjLj1536ELj1ELj1ELj4ELj8ENS_18Kernel_traits_baseILj1536EfS2_S2_S2_fjLj128EEEEELb1ELb0ELb0ELb1EEEvNS_9BwdParamsE)
        /*17e4*/ 	.word	0x00000000


	//----- nvinfo : EIATTR_MIN_STACK_SIZE
	.align		4
.L_1019:
        /*17e8*/ 	.byte	0x04, 0x12
        /*17ea*/ 	.short	(.L_1021 - .L_1020)
	.align		4
.L_1020:
        /*17ec*/ 	.word	index@(_ZN10layer_norm22ln_bwd_finalize_kernelINS_22Kernel_traits_finalizeILj1536Ef6__halfS2_S2_fjLb0ELj1024ELj4ENS_18Kernel_traits_baseILj1536EfS2_S2_S2_fjLj1024EEEEELb0ELb0EEEvNS_9BwdParamsE)
        /*17f0*/ 	.word	0x00000000


	//----- nvinfo : EIATTR_MIN_STACK_SIZE
	.align		4
.L_1021:
        /*17f4*/ 	.byte	0x04, 0x12
        /*17f6*/ 	.short	(.L_1023 - .L_1022)
	.align		4
.L_1022:
        /*17f8*/ 	.word	index@(_ZN10layer_norm13ln_bwd_kernelINS_13Kernel_traitsIf6__halfS2_S2_fjLj1536ELj1ELj1ELj4ELj8ENS_18Kernel_traits_baseILj1536EfS2_S2_S2_fjLj128EEEEELb1ELb0ELb1ELb0EEEvNS_9BwdParamsE)
        /*17fc*/ 	.word	0x00000000


	//----- nvinfo : EIATTR_MIN_STACK_SIZE
	.align		4
.L_1023:
        /*1800*/ 	.byte	0x04, 0x12
        /*1802*/ 	.short	(.L_1025 - .L_1024)
	.align		4
.L_1024:
        /*1804*/ 	.word	index@(_ZN10layer_norm22ln_bwd_finalize_kernelINS_22Kernel_traits_finalizeILj1536Ef6__halfS2_S2_fjLb0ELj1024ELj4ENS_18Kernel_traits_baseILj1536EfS2_S2_S2_fjLj1024EEEEELb0ELb1EEEvNS_9BwdParamsE)
        /*1808*/ 	.word	0x00000000


	//----- nvinfo : EIATTR_MIN_STACK_SIZE
	.align		4
.L_1025:
        /*180c*/ 	.byte	0x04, 0x12
        /*180e*/ 	.short	(.L_1027 - .L_1026)
	.align		4
.L_1026:
        /*1810*/ 	.word	index@(_ZN10layer_norm13ln_bwd_kernelINS_13Kernel_traitsIf6__halfS2_S2_fjLj1536ELj1ELj1ELj4ELj8ENS_18Kernel_traits_baseILj1536EfS2_S2_S2_fjLj128EEEEELb1ELb0ELb1ELb1EEEvNS_9BwdParamsE)
        /*1814*/ 	.word	0x00000000


	//----- nvinfo : EIATTR_MIN_STACK_SIZE
	.align		4
.L_1027:
        /*1818*/ 	.byte	0x04, 0x12
        /*181a*/ 	.short	(.L_1029 - .L_1028)
	.align		4
.L_1028:
        /*181c*/ 	.word	index@(_ZN10layer_norm13ln_bwd_kernelINS_13Kernel_traitsIf6__halfS2_S2_fjLj1536ELj1ELj1ELj4ELj8ENS_18Kernel_traits_baseILj1536EfS2_S2_S2_fjLj128EEEEELb1ELb1ELb0ELb0EEEvNS_9BwdParamsE)
        /*1820*/ 	.word	0x00000000


	//----- nvinfo : EIATTR_MIN_STACK_SIZE
	.align		4
.L_1029:
        /*1824*/ 	.byte	0x04, 0x12
        /*1826*/ 	.short	(.L_1031 - .L_1030)
	.align		4
.L_1030:
        /*1828*/ 	.word	index@(_ZN10layer_norm13ln_bwd_kernelINS_13Kernel_traitsIf6__halfS2_S2_fjLj1536ELj1ELj1ELj4ELj8ENS_18Kernel_traits_baseILj1536EfS2_S2_S2_fjLj128EEEEELb1ELb1ELb0ELb1EEEvNS_9BwdParamsE)
        /*182c*/ 	.word	0x00000000


	//----- nvinfo : EIATTR_MIN_STACK_SIZE
	.align		4
.L_1031:
        /*1830*/ 	.byte	0x04, 0x12
        /*1832*/ 	.short	(.L_1033 - .L_1032)
	.align		4
.L_1032:
        /*1834*/ 	.word	index@(_ZN10layer_norm22ln_bwd_finalize_kernelINS_22Kernel_traits_finalizeILj1536Ef6__halfS2_S2_fjLb1ELj1024ELj4ENS_18Kernel_traits_baseILj1536EfS2_S2_S2_fjLj1024EEEEELb1ELb0EEEvNS_9BwdParamsE)
        /*1838*/ 	.word	0x00000000


	//----- nvinfo : EIATTR_MIN_STACK_SIZE
	.align		4
.L_1033:
        /*183c*/ 	.byte	0x04, 0x12
        /*183e*/ 	.short	(.L_1035 - .L_1034)
	.align		4
.L_1034:
        /*1840*/ 	.word	index@(_ZN10layer_norm13ln_bwd_kernelINS_13Kernel_traitsIf6__halfS2_S2_fjLj1536ELj1ELj1ELj4ELj8ENS_18Kernel_traits_baseILj1536EfS2_S2_S2_fjLj128EEEEELb1ELb1ELb1ELb0EEEvNS_9BwdParamsE)
        /*1844*/ 	.word	0x00000000


	//----- nvinfo : EIATTR_MIN_STACK_SIZE
	.align		4
.L_1035:
        /*1848*/ 	.byte	0x04, 0x12
        /*184a*/ 	.short	(.L_1037 - .L_1036)
	.align		4
.L_1036:
        /*184c*/ 	.word	index@(_ZN10layer_norm22ln_bwd_finalize_kernelINS_22Kernel_traits_finalizeILj1536Ef6__halfS2_S2_fjLb1ELj1024ELj4ENS_18Kernel_traits_baseILj1536EfS2_S2_S2_fjLj1024EEEEELb1ELb1EEEvNS_9BwdParamsE)
        /*1850*/ 	.word	0x00000000


	//----- nvinfo : EIATTR_MIN_STACK_SIZE
	.align		4
.L_1037:
        /*1854*/ 	.byte	0x04, 0x12
        /*1856*/ 	.short	(.L_1039 - .L_1038)
	.align		4
.L_1038:
        /*1858*/ 	.word	index@(_ZN10layer_norm13ln_bwd_kernelINS_13Kernel_traitsIf6__halfS2_S2_fjLj1536ELj1ELj1ELj4ELj8ENS_18Kernel_traits_baseILj1536EfS2_S2_S2_fjLj128EEEEELb1ELb1ELb1ELb1EEEvNS_9BwdParamsE)
        /*185c*/ 	.word	0x00000000


	//----- nvinfo : EIATTR_MIN_STACK_SIZE
	.align		4
.L_1039:
        /*1860*/ 	.byte	0x04, 0x12
        /*1862*/ 	.short	(.L_1041 - .L_1040)
	.align		4
.L_1040:
        /*1864*/ 	.word	index@(_ZN10layer_norm13ln_bwd_kernelINS_13Kernel_traitsI6__halfS2_fS2_fjLj1536ELj1ELj1ELj4ELj8ENS_18Kernel_traits_baseILj1536ES2_S2_fS2_fjLj128EEEEELb0ELb0ELb0ELb0EEEvNS_9BwdParamsE)
        /*1868*/ 	.word	0x00000000


	//----- nvinfo : EIATTR_MIN_STACK_SIZE
	.align		4
.L_1041:
        /*186c*/ 	.byte	0x04, 0x12
        /*186e*/ 	.short	(.L_1043 - .L_1042)
	.align		4
.L_1042:
        /*1870*/ 	.word	index@(_ZN10layer_norm13ln_bwd_kernelINS_13Kernel_traitsI6__halfS2_fS2_fjLj1536ELj1ELj1ELj4ELj8ENS_18Kernel_traits_baseILj1536ES2_S2_fS2_fjLj128EEEEELb0ELb0ELb0ELb1EEEvNS_9BwdParamsE)
        /*1874*/ 	.word	0x00000000


	//----- nvinfo : EIATTR_MIN_STACK_SIZE
	.align		4
.L_1043:
        /*1878*/ 	.byte	0x04, 0x12
        /*187a*/ 	.short	(.L_1045 - .L_1044)
	.align		4
.L_1044:
        /*187c*/ 	.word	index@(_ZN10layer_norm13ln_bwd_kernelINS_13Kernel_traitsI6__halfS2_fS2_fjLj1536ELj1ELj1ELj4ELj8ENS_18Kernel_traits_baseILj1536ES2_S2_fS2_fjLj128EEEEELb0ELb0ELb1ELb0EEEvNS_9BwdParamsE)
        /*1880*/ 	.word	0x00000000


	//----- nvinfo : EIATTR_MIN_STACK_SIZE
	.align		4
.L_1045:
        /*1884*/ 	.byte	0x04, 0x12
        /*1886*/ 	.short	(.L_1047 - .L_1046)
	.align		4
.L_1046:
        /*1888*/ 	.word	index@(_ZN10layer_norm13ln_bwd_kernelINS_13Kernel_traitsI6__halfS2_fS2_fjLj1536ELj1ELj1ELj4ELj8ENS_18Kernel_traits_baseILj1536ES2_S2_fS2_fjLj128EEEEELb0ELb0ELb1ELb1EEEvNS_9BwdParamsE)
        /*188c*/ 	.word	0x00000000


	//----- nvinfo : EIATTR_MIN_STACK_SIZE
	.align		4
.L_1047:
        /*1890*/ 	.byte	0x04, 0x12
        /*1892*/ 	.short	(.L_1049 - .L_1048)
	.align		4
.L_1048:
        /*1894*/ 	.word	index@(_ZN10layer_norm13ln_bwd_kernelINS_13Kernel_traitsI6__halfS2_fS2_fjLj1536ELj1ELj1ELj4ELj8ENS_18Kernel_traits_baseILj1536ES2_S2_fS2_fjLj128EEEEELb0ELb1ELb0ELb0EEEvNS_9BwdParamsE)
        /*1898*/ 	.word	0x00000000


	//----- nvinfo : EIATTR_MIN_STACK_SIZE
	.align		4
.L_1049:
        /*189c*/ 	.byte	0x04, 0x12
        /*189e*/ 	.short	(.L_1051 - .L_1050)
	.align		4
.L_1050:
        /*18a0*/ 	.word	index@(_ZN10layer_norm13ln_bwd_kernelINS_13Kernel_traitsI6__halfS2_fS2_fjLj1536ELj1ELj1ELj4ELj8ENS_18Kernel_traits_baseILj1536ES2_S2_fS2_fjLj128EEEEELb0ELb1ELb0ELb1EEEvNS_9BwdParamsE)
        /*18a4*/ 	.word	0x00000000


	//----- nvinfo : EIATTR_MIN_STACK_SIZE
	.align		4
.L_1051:
        /*18a8*/ 	.byte	0x04, 0x12
        /*18aa*/ 	.short	(.L_1053 - .L_1052)
	.align		4
.L_1052:
        /*18ac*/ 	.word	index@(_ZN10layer_norm13ln_bwd_kernelINS_13Kernel_traitsI6__halfS2_fS2_fjLj1536ELj1ELj1ELj4ELj8ENS_18Kernel_traits_baseILj1536ES2_S2_fS2_fjLj128EEEEELb0ELb1ELb1ELb0EEEvNS_9BwdParamsE)
        /*18b0*/ 	.word	0x00000000


	//----- nvinfo : EIATTR_MIN_STACK_SIZE
	.align		4
.L_1053:
        /*18b4*/ 	.byte	0x04, 0x12
        /*18b6*/ 	.short	(.L_1055 - .L_1054)
	.align		4
.L_1054:
        /*18b8*/ 	.word	index@(_ZN10layer_norm13ln_bwd_kernelINS_13Kernel_traitsI6__halfS2_fS2_fjLj1536ELj1ELj1ELj4ELj8ENS_18Kernel_traits_baseILj1536ES2_S2_fS2_fjLj128EEEEELb0ELb1ELb1ELb1EEEvNS_9BwdParamsE)
        /*18bc*/ 	.word	0x00000000


	//----- nvinfo : EIATTR_MIN_STACK_SIZE
	.align		4
.L_1055:
        /*18c0*/ 	.byte	0x04, 0x12
        /*18c2*/ 	.short	(.L_1057 - .L_1056)
	.align		4
.L_1056:
        /*18c4*/ 	.word	index@(_ZN10layer_norm13ln_bwd_kernelINS_13Kernel_traitsI6__halfS2_fS2_fjLj1536ELj1ELj1ELj4ELj8ENS_18Kernel_traits_baseILj1536ES2_S2_fS2_fjLj128EEEEELb1ELb0ELb0ELb0EEEvNS_9BwdParamsE)
        /*18c8*/ 	.word	0x00000000


	//----- nvinfo : EIATTR_MIN_STACK_SIZE
	.align		4
.L_1057:
        /*18cc*/ 	.byte	0x04, 0x12
        /*18ce*/ 	.short	(.L_1059 - .L_1058)
	.align		4
.L_1058:
        /*18d0*/ 	.word	index@(_ZN10layer_norm13ln_bwd_kernelINS_13Kernel_traitsI6__halfS2_fS2_fjLj1536ELj1ELj1ELj4ELj8ENS_18Kernel_traits_baseILj1536ES2_S2_fS2_fjLj128EEEEELb1ELb0ELb0ELb1EEEvNS_9BwdParamsE)
        /*18d4*/ 	.word	0x00000000


	//----- nvinfo : EIATTR_MIN_STACK_SIZE
	.align		4
.L_1059:
        /*18d8*/ 	.byte	0x04, 0x12
        /*18da*/ 	.short	(.L_1061 - .L_1060)
	.align		4
.L_1060:
        /*18dc*/ 	.word	index@(_ZN10layer_norm22ln_bwd_finalize_kernelINS_22Kernel_traits_finalizeILj1536E6__halfS2_fS2_fjLb0ELj1024ELj4ENS_18Kernel_traits_baseILj1536ES2_S2_fS2_fjLj1024EEEEELb0ELb0EEEvNS_9BwdParamsE)
        /*18e0*/ 	.word	0x00000000


	//----- nvinfo : EIATTR_MIN_STACK_SIZE
	.align		4
.L_1061:
        /*18e4*/ 	.byte	0x04, 0x12
        /*18e6*/ 	.short	(.L_1063 - .L_1062)
	.align		4
.L_1062:
        /*18e8*/ 	.word	index@(_ZN10layer_norm13ln_bwd_kernelINS_13Kernel_traitsI6__halfS2_fS2_fjLj1536ELj1ELj1ELj4ELj8ENS_18Kernel_traits_baseILj1536ES2_S2_fS2_fjLj128EEEEELb1ELb0ELb1ELb0EEEvNS_9BwdParamsE)
        /*18ec*/ 	.word	0x00000000


	//----- nvinfo : EIATTR_MIN_STACK_SIZE
	.align		4
.L_1063:
        /*18f0*/ 	.byte	0x04, 0x12
        /*18f2*/ 	.short	(.L_1065 - .L_1064)
	.align		4
.L_1064:
        /*18f4*/ 	.word	index@(_ZN10layer_norm22ln_bwd_finalize_kernelINS_22Kernel_traits_finalizeILj1536E6__halfS2_fS2_fjLb0ELj1024ELj4ENS_18Kernel_traits_baseILj1536ES2_S2_fS2_fjLj1024EEEEELb0ELb1EEEvNS_9BwdParamsE)
        /*18f8*/ 	.word	0x00000000


	//----- nvinfo : EIATTR_MIN_STACK_SIZE
	.align		4
.L_1065:
        /*18fc*/ 	.byte	0x04, 0x12
        /*18fe*/ 	.short	(.L_1067 - .L_1066)
	.align		4
.L_1066:
        /*1900*/ 	.word	index@(_ZN10layer_norm13ln_bwd_kernelINS_13Kernel_traitsI6__halfS2_fS2_fjLj1536ELj1ELj1ELj4ELj8ENS_18Kernel_traits_baseILj1536ES2_S2_fS2_fjLj128EEEEELb1ELb0ELb1ELb1EEEvNS_9BwdParamsE)
        /*1904*/ 	.word	0x00000000


	//----- nvinfo : EIATTR_MIN_STACK_SIZE
	.align		4
.L_1067:
        /*1908*/ 	.byte	0x04, 0x12
        /*190a*/ 	.short	(.L_1069 - .L_1068)
	.align		4
.L_1068:
        /*190c*/ 	.word	index@(_ZN10layer_norm13ln_bwd_kernelINS_13Kernel_traitsI6__halfS2_fS2_fjLj1536ELj1ELj1ELj4ELj8ENS_18Kernel_traits_baseILj1536ES2_S2_fS2_fjLj128EEEEELb1ELb1ELb0ELb0EEEvNS_9BwdParamsE)
        /*1910*/ 	.word	0x00000000


	//----- nvinfo : EIATTR_MIN_STACK_SIZE
	.align		4
.L_1069:
        /*1914*/ 	.byte	0x04, 0x12
        /*1916*/ 	.short	(.L_1071 - .L_1070)
	.align		4
.L_1070:
        /*1918*/ 	.word	index@(_ZN10layer_norm13ln_bwd_kernelINS_13Kernel_traitsI6__halfS2_fS2_fjLj1536ELj1ELj1ELj4ELj8ENS_18Kernel_traits_baseILj1536ES2_S2_fS2_fjLj128EEEEELb1ELb1ELb0ELb1EEEvNS_9BwdParamsE)
        /*191c*/ 	.word	0x00000000


	//----- nvinfo : EIATTR_MIN_STACK_SIZE
	.align		4
.L_1071:
        /*1920*/ 	.byte	0x04, 0x12
        /*1922*/ 	.short	(.L_1073 - .L_1072)
	.align		4
.L_1072:
        /*1924*/ 	.word	index@(_ZN10layer_norm22ln_bwd_finalize_kernelINS_22Kernel_traits_finalizeILj1536E6__halfS2_fS2_fjLb1ELj1024ELj4ENS_18Kernel_traits_baseILj1536ES2_S2_fS2_fjLj1024EEEEELb1ELb0EEEvNS_9BwdParamsE)
        /*1928*/ 	.word	0x00000000


	//----- nvinfo : EIATTR_MIN_STACK_SIZE
	.align		4
.L_1073:
        /*192c*/ 	.byte	0x04, 0x12
        /*192e*/ 	.short	(.L_1075 - .L_1074)
	.align		4
.L_1074:
        /*1930*/ 	.word	index@(_ZN10layer_norm13ln_bwd_kernelINS_13Kernel_traitsI6__halfS2_fS2_fjLj1536ELj1ELj1ELj4ELj8ENS_18Kernel_traits_baseILj1536ES2_S2_fS2_fjLj128EEEEELb1ELb1ELb1ELb0EEEvNS_9BwdParamsE)
        /*1934*/ 	.word	0x00000000


	//----- nvinfo : EIATTR_MIN_STACK_SIZE
	.align		4
.L_1075:
        /*1938*/ 	.byte	0x04, 0x12
        /*193a*/ 	.short	(.L_1077 - .L_1076)
	.align		4
.L_1076:
        /*193c*/ 	.word	index@(_ZN10layer_norm22ln_bwd_finalize_kernelINS_22Kernel_traits_finalizeILj1536E6__halfS2_fS2_fjLb1ELj1024ELj4ENS_18Kernel_traits_baseILj1536ES2_S2_fS2_fjLj1024EEEEELb1ELb1EEEvNS_9BwdParamsE)
        /*1940*/ 	.word	0x00000000


	//----- nvinfo : EIATTR_MIN_STACK_SIZE
	.align		4
.L_1077:
        /*1944*/ 	.byte	0x04, 0x12
        /*1946*/ 	.short	(.L_1079 - .L_1078)
	.align		4
.L_1078:
        /*1948*/ 	.word	index@(_ZN10layer_norm13ln_bwd_kernelINS_13Kernel_traitsI6__halfS2_fS2_fjLj1536ELj1ELj1ELj4ELj8ENS_18Kernel_traits_baseILj1536ES2_S2_fS2_fjLj128EEEEELb1ELb1ELb1ELb1EEEvNS_9BwdParamsE)
        /*194c*/ 	.word	0x00000000


	//----- nvinfo : EIATTR_MIN_STACK_SIZE
	.align		4
.L_1079:
        /*1950*/ 	.byte	0x04, 0x12
        /*1952*/ 	.short	(.L_1081 - .L_1080)
	.align		4
.L_1080:
        /*1954*/ 	.word	index@(_ZN10layer_norm13ln_bwd_kernelINS_13Kernel_traitsIf6__halffS2_fjLj1536ELj1ELj1ELj4ELj8ENS_18Kernel_traits_baseILj1536EfS2_fS2_fjLj128EEEEELb0ELb0ELb0ELb0EEEvNS_9BwdParamsE)
        /*1958*/ 	.word	0x00000000


	//----- nvinfo : EIATTR_MIN_STACK_SIZE
	.align		4
.L_1081:
        /*195c*/ 	.byte	0x04, 0x12
        /*195e*/ 	.short	(.L_1083 - .L_1082)
	.align		4
.L_1082:
        /*1960*/ 	.word	index@(_ZN10layer_norm13ln_bwd_kernelINS_13Kernel_traitsIf6__halffS2_fjLj1536ELj1ELj1ELj4ELj8ENS_18Kernel_traits_baseILj1536EfS2_fS2_fjLj128EEEEELb0ELb0ELb0ELb1EEEvNS_9BwdParamsE)
        /*1964*/ 	.word	0x00000000


	//----- nvinfo : EIATTR_MIN_STACK_SIZE
	.align		4
.L_1083:
        /*1968*/ 	.byte	0x04, 0x12
        /*196a*/ 	.short	(.L_1085 - .L_1084)
	.align		4
.L_1084:
        /*196c*/ 	.word	index@(_ZN10layer_norm13ln_bwd_kernelINS_13Kernel_traitsIf6__halffS2_fjLj1536ELj1ELj1ELj4ELj8ENS_18Kernel_traits_baseILj1536EfS2_fS2_fjLj128EEEEELb0ELb0ELb1ELb0EEEvNS_9BwdParamsE)
        /*1970*/ 	.word	0x00000000


	//----- nvinfo : EIATTR_MIN_STACK_SIZE
	.align		4
.L_1085:
        /*1974*/ 	.byte	0x04, 0x12
        /*1976*/ 	.short	(.L_1087 - .L_1086)
	.align		4
.L_1086:
        /*1978*/ 	.word	index@(_ZN10layer_norm13ln_bwd_kernelINS_13Kernel_traitsIf6__halffS2_fjLj1536ELj1ELj1ELj4ELj8ENS_18Kernel_traits_baseILj1536EfS2_fS2_fjLj128EEEEELb0ELb0ELb1ELb1EEEvNS_9BwdParamsE)
        /*197c*/ 	.word	0x00000000


	//----- nvinfo : EIATTR_MIN_STACK_SIZE
	.align		4
.L_1087:
        /*1980*/ 	.byte	0x04, 0x12
        /*1982*/ 	.short	(.L_1089 - .L_1088)
	.align		4
.L_1088:
        /*1984*/ 	.word	index@(_ZN10layer_norm13ln_bwd_kernelINS_13Kernel_traitsIf6__halffS2_fjLj1536ELj1ELj1ELj4ELj8ENS_18Kernel_traits_baseILj1536EfS2_fS2_fjLj128EEEEELb0ELb1ELb0ELb0EEEvNS_9BwdParamsE)
        /*1988*/ 	.word	0x00000000


	//----- nvinfo : EIATTR_MIN_STACK_SIZE
	.align		4
.L_1089:
        /*198c*/ 	.byte	0x04, 0x12
        /*198e*/ 	.short	(.L_1091 - .L_1090)
	.align		4
.L_1090:
        /*1990*/ 	.word	index@(_ZN10layer_norm13ln_bwd_kernelINS_13Kernel_traitsIf6__halffS2_fjLj1536ELj1ELj1ELj4ELj8ENS_18Kernel_traits_baseILj1536EfS2_fS2_fjLj128EEEEELb0ELb1ELb0ELb1EEEvNS_9BwdParamsE)
        /*1994*/ 	.word	0x00000000


	//----- nvinfo : EIATTR_MIN_STACK_SIZE
	.align		4
.L_1091:
        /*1998*/ 	.byte	0x04, 0x12
        /*199a*/ 	.short	(.L_1093 - .L_1092)
	.align		4
.L_1092:
        /*199c*/ 	.word	index@(_ZN10layer_norm13ln_bwd_kernelINS_13Kernel_traitsIf6__halffS2_fjLj1536ELj1ELj1ELj4ELj8ENS_18Kernel_traits_baseILj1536EfS2_fS2_fjLj128EEEEELb0ELb1ELb1ELb0EEEvNS_9BwdParamsE)
        /*19a0*/ 	.word	0x00000000


	//----- nvinfo : EIATTR_MIN_STACK_SIZE
	.align		4
.L_1093:
        /*19a4*/ 	.byte	0x04, 0x12
        /*19a6*/ 	.short	(.L_1095 - .L_1094)
	.align		4
.L_1094:
        /*19a8*/ 	.word	index@(_ZN10layer_norm13ln_bwd_kernelINS_13Kernel_traitsIf6__halffS2_fjLj1536ELj1ELj1ELj4ELj8ENS_18Kernel_traits_baseILj1536EfS2_fS2_fjLj128EEEEELb0ELb1ELb1ELb1EEEvNS_9BwdParamsE)
        /*19ac*/ 	.word	0x00000000


	//----- nvinfo : EIATTR_MIN_STACK_SIZE
	.align		4
.L_1095:
        /*19b0*/ 	.byte	0x04, 0x12
        /*19b2*/ 	.short	(.L_1097 - .L_1096)
	.align		4
.L_1096:
        /*19b4*/ 	.word	index@(_ZN10layer_norm13ln_bwd_kernelINS_13Kernel_traitsIf6__halffS2_fjLj1536ELj1ELj1ELj4ELj8ENS_18Kernel_traits_baseILj1536EfS2_fS2_fjLj128EEEEELb1ELb0ELb0ELb0EEEvNS_9BwdParamsE)
        /*19b8*/ 	.word	0x00000000


	//----- nvinfo : EIATTR_MIN_STACK_SIZE
	.align		4
.L_1097:
        /*19bc*/ 	.byte	0x04, 0x12
        /*19be*/ 	.short	(.L_1099 - .L_1098)
	.align		4
.L_1098:
        /*19c0*/ 	.word	index@(_ZN10layer_norm13ln_bwd_kernelINS_13Kernel_traitsIf6__halffS2_fjLj1536ELj1ELj1ELj4ELj8ENS_18Kernel_traits_baseILj1536EfS2_fS2_fjLj128EEEEELb1ELb0ELb0ELb1EEEvNS_9BwdParamsE)
        /*19c4*/ 	.word	0x00000000


	//----- nvinfo : EIATTR_MIN_STACK_SIZE
	.align		4
.L_1099:
        /*19c8*/ 	.byte	0x04, 0x12
        /*19ca*/ 	.short	(.L_1101 - .L_1100)
	.align		4
.L_1100:
        /*19cc*/ 	.word	index@(_ZN10layer_norm22ln_bwd_finalize_kernelINS_22Kernel_traits_finalizeILj1536Ef6__halffS2_fjLb0ELj1024ELj4ENS_18Kernel_traits_baseILj1536EfS2_fS2_fjLj1024EEEEELb0ELb0EEEvNS_9BwdParamsE)
        /*19d0*/ 	.word	0x00000000


	//----- nvinfo : EIATTR_MIN_STACK_SIZE
	.align		4
.L_1101:
        /*19d4*/ 	.byte	0x04, 0x12
        /*19d6*/ 	.short	(.L_1103 - .L_1102)
	.align		4
.L_1102:
        /*19d8*/ 	.word	index@(_ZN10layer_norm13ln_bwd_kernelINS_13Kernel_traitsIf6__halffS2_fjLj1536ELj1ELj1ELj4ELj8ENS_18Kernel_traits_baseILj1536EfS2_fS2_fjLj128EEEEELb1ELb0ELb1ELb0EEEvNS_9BwdParamsE)
        /*19dc*/ 	.word	0x00000000


	//----- nvinfo : EIATTR_MIN_STACK_SIZE
	.align		4
.L_1103:
        /*19e0*/ 	.byte	0x04, 0x12
        /*19e2*/ 	.short	(.L_1105 - .L_1104)
	.align		4
.L_1104:
        /*19e4*/ 	.word	index@(_ZN10layer_norm22ln_bwd_finalize_kernelINS_22Kernel_traits_finalizeILj1536Ef6__halffS2_fjLb0ELj1024ELj4ENS_18Kernel_traits_baseILj1536EfS2_fS2_fjLj1024EEEEELb0ELb1EEEvNS_9BwdParamsE)
        /*19e8*/ 	.word	0x00000000


	//----- nvinfo : EIATTR_MIN_STACK_SIZE
	.align		4
.L_1105:
        /*19ec*/ 	.byte	0x04, 0x12
        /*19ee*/ 	.short	(.L_1107 - .L_1106)
	.align		4
.L_1106:
        /*19f0*/ 	.word	index@(_ZN10layer_norm13ln_bwd_kernelINS_13Kernel_traitsIf6__halffS2_fjLj1536ELj1ELj1ELj4ELj8ENS_18Kernel_traits_baseILj1536EfS2_fS2_fjLj128EEEEELb1ELb0ELb1ELb1EEEvNS_9BwdParamsE)
        /*19f4*/ 	.word	0x00000000


	//----- nvinfo : EIATTR_MIN_STACK_SIZE
	.align		4
.L_1107:
        /*19f8*/ 	.byte	0x04, 0x12
        /*19fa*/ 	.short	(.L_1109 - .L_1108)
	.align		4
.L_1108:
        /*19fc*/ 	.word	index@(_ZN10layer_norm13ln_bwd_kernelINS_13Kernel_traitsIf6__halffS2_fjLj1536ELj1ELj1ELj4ELj8ENS_18Kernel_traits_baseILj1536EfS2_fS2_fjLj128EEEEELb1ELb1ELb0ELb0EEEvNS_9BwdParamsE)
        /*1a00*/ 	.word	0x00000000


	//----- nvinfo : EIATTR_MIN_STACK_SIZE
	.align		4
.L_1109:
        /*1a04*/ 	.byte	0x04, 0x12
        /*1a06*/ 	.short	(.L_1111 - .L_1110)
	.align		4
.L_1110:
        /*1a08*/ 	.word	index@(_ZN10layer_norm13ln_bwd_kernelINS_13Kernel_traitsIf6__halffS2_fjLj1536ELj1ELj1ELj4ELj8ENS_18Kernel_traits_baseILj1536EfS2_fS2_fjLj128EEEEELb1ELb1ELb0ELb1EEEvNS_9BwdParamsE)
        /*1a0c*/ 	.word	0x00000000


	//----- nvinfo : EIATTR_MIN_STACK_SIZE
	.align		4
.L_1111:
        /*1a10*/ 	.byte	0x04, 0x12
        /*1a12*/ 	.short	(.L_1113 - .L_1112)
	.align		4
.L_1112:
        /*1a14*/ 	.word	index@(_ZN10layer_norm22ln_bwd_finalize_kernelINS_22Kernel_traits_finalizeILj1536Ef6__halffS2_fjLb1ELj1024ELj4ENS_18Kernel_traits_baseILj1536EfS2_fS2_fjLj1024EEEEELb1ELb0EEEvNS_9BwdParamsE)
        /*1a18*/ 	.word	0x00000000


	//----- nvinfo : EIATTR_MIN_STACK_SIZE
	.align		4
.L_1113:
        /*1a1c*/ 	.byte	0x04, 0x12
        /*1a1e*/ 	.short	(.L_1115 - .L_1114)
	.align		4
.L_1114:
        /*1a20*/ 	.word	index@(_ZN10layer_norm13ln_bwd_kernelINS_13Kernel_traitsIf6__halffS2_fjLj1536ELj1ELj1ELj4ELj8ENS_18Kernel_traits_baseILj1536EfS2_fS2_fjLj128EEEEELb1ELb1ELb1ELb0EEEvNS_9BwdParamsE)
        /*1a24*/ 	.word	0x00000000


	//----- nvinfo : EIATTR_MIN_STACK_SIZE
	.align		4
.L_1115:
        /*1a28*/ 	.byte	0x04, 0x12
        /*1a2a*/ 	.short	(.L_1117 - .L_1116)
	.align		4
.L_1116:
        /*1a2c*/ 	.word	index@(_ZN10layer_norm22ln_bwd_finalize_kernelINS_22Kernel_traits_finalizeILj1536Ef6__halffS2_fjLb1ELj1024ELj4ENS_18Kernel_traits_baseILj1536EfS2_fS2_fjLj1024EEEEELb1ELb1EEEvNS_9BwdParamsE)
        /*1a30*/ 	.word	0x00000000


	//----- nvinfo : EIATTR_MIN_STACK_SIZE
	.align		4
.L_1117:
        /*1a34*/ 	.byte	0x04, 0x12
        /*1a36*/ 	.short	(.L_1119 - .L_1118)
	.align		4
.L_1118:
        /*1a38*/ 	.word	index@(_ZN10layer_norm13ln_bwd_kernelINS_13Kernel_traitsIf6__halffS2_fjLj1536ELj1ELj1ELj4ELj8ENS_18Kernel_traits_baseILj1536EfS2_fS2_fjLj128EEEEELb1ELb1ELb1ELb1EEEvNS_9BwdParamsE)
        /*1a3c*/ 	.word	0x00000000


	//----- nvinfo : EIATTR_MIN_STACK_SIZE
	.align		4
.L_1119:
        /*1a40*/ 	.byte	0x04, 0x12
        /*1a42*/ 	.short	(.L_1121 - .L_1120)
	.align		4
.L_1120:
        /*1a44*/ 	.word	index@(_ZN10layer_norm13ln_bwd_kernelINS_13Kernel_traitsI6__halfffffjLj1536ELj1ELj1ELj4ELj16ENS_18Kernel_traits_baseILj1536ES2_ffffjLj128EEEEELb0ELb0ELb0ELb0EEEvNS_9BwdParamsE)
        /*1a48*/ 	.word	0x00000000


	//----- nvinfo : EIATTR_MIN_STACK_SIZE
	.align		4
.L_1121:
        /*1a4c*/ 	.byte	0x04, 0x12
        /*1a4e*/ 	.short	(.L_1123 - .L_1122)
	.align		4
.L_1122:
        /*1a50*/ 	.word	index@(_ZN10layer_norm13ln_bwd_kernelINS_13Kernel_traitsI6__halfffffjLj1536ELj1ELj1ELj4ELj16ENS_18Kernel_traits_baseILj1536ES2_ffffjLj128EEEEELb0ELb0ELb0ELb1EEEvNS_9BwdParamsE)
        /*1a54*/ 	.word	0x00000000


	//----- nvinfo : EIATTR_MIN_STACK_SIZE
	.align		4
.L_1123:
        /*1a58*/ 	.byte	0x04, 0x12
        /*1a5a*/ 	.short	(.L_1125 - .L_1124)
	.align		4
.L_1124:
        /*1a5c*/ 	.word	index@(_ZN10layer_norm13ln_bwd_kernelINS_13Kernel_traitsI6__halfffffjLj1536ELj1ELj1ELj4ELj16ENS_18Kernel_traits_baseILj1536ES2_ffffjLj128EEEEELb0ELb0ELb1ELb0EEEvNS_9BwdParamsE)
        /*1a60*/ 	.word	0x00000000


	//----- nvinfo : EIATTR_MIN_STACK_SIZE
	.align		4
.L_1125:
        /*1a64*/ 	.byte	0x04, 0x12
        /*1a66*/ 	.short	(.L_1127 - .L_1126)
	.align		4
.L_1126:
        /*1a68*/ 	.word	index@(_ZN10layer_norm13ln_bwd_kernelINS_13Kernel_traitsI6__halfffffjLj1536ELj1ELj1ELj4ELj16ENS_18Kernel_traits_baseILj1536ES2_ffffjLj128EEEEELb0ELb0ELb1ELb1EEEvNS_9BwdParamsE)
        /*1a6c*/ 	.word	0x00000000


	//----- nvinfo : EIATTR_MIN_STACK_SIZE
	.align		4
.L_1127:
        /*1a70*/ 	.byte	0x04, 0x12
        /*1a72*/ 	.short	(.L_1129 - .L_1128)
	.align		4
.L_1128:
        /*1a74*/ 	.word	index@(_ZN10layer_norm13ln_bwd_kernelINS_13Kernel_traitsI6__halfffffjLj1536ELj1ELj1ELj4ELj16ENS_18Kernel_traits_baseILj1536ES2_ffffjLj128EEEEELb0ELb1ELb0ELb0EEEvNS_9BwdParamsE)
        /*1a78*/ 	.word	0x00000000


	//----- nvinfo : EIATTR_MIN_STACK_SIZE
	.align		4
.L_1129:
        /*1a7c*/ 	.byte	0x04, 0x12
        /*1a7e*/ 	.short	(.L_1131 - .L_1130)
	.align		4
.L_1130:
        /*1a80*/ 	.word	index@(_ZN10layer_norm13ln_bwd_kernelINS_13Kernel_traitsI6__halfffffjLj1536ELj1ELj1ELj4ELj16ENS_18Kernel_traits_baseILj1536ES2_ffffjLj128EEEEELb0ELb1ELb0ELb1EEEvNS_9BwdParamsE)
        /*1a84*/ 	.word	0x00000000


	//----- nvinfo : EIATTR_MIN_STACK_SIZE
	.align		4
.L_1131:
        /*1a88*/ 	.byte	0x04, 0x12
        /*1a8a*/ 	.short	(.L_1133 - .L_1132)
	.align		4
.L_1132:
        /*1a8c*/ 	.word	index@(_ZN10layer_norm13ln_bwd_kernelINS_13Kernel_traitsI6__halfffffjLj1536ELj1ELj1ELj4ELj16ENS_18Kernel_traits_baseILj1536ES2_ffffjLj128EEEEELb0ELb1ELb1ELb0EEEvNS_9BwdParamsE)
        /*1a90*/ 	.word	0x00000000


	//----- nvinfo : EIATTR_MIN_STACK_SIZE
	.align		4
.L_1133:
        /*1a94*/ 	.byte	0x04, 0x12
        /*1a96*/ 	.short	(.L_1135 - .L_1134)
	.align		4
.L_1134:
        /*1a98*/ 	.word	index@(_ZN10layer_norm13ln_bwd_kernelINS_13Kernel_traitsI6__halfffffjLj1536ELj1ELj1ELj4ELj16ENS_18Kernel_traits_baseILj1536ES2_ffffjLj128EEEEELb0ELb1ELb1ELb1EEEvNS_9BwdParamsE)
        /*1a9c*/ 	.word	0x00000000


	//----- nvinfo : EIATTR_MIN_STACK_SIZE
	.align		4
.L_1135:
        /*1aa0*/ 	.byte	0x04, 0x12
        /*1aa2*/ 	.short	(.L_1137 - .L_1136)
	.align		4
.L_1136:
        /*1aa4*/ 	.word	index@(_ZN10layer_norm13ln_bwd_kernelINS_13Kernel_traitsI6__halfffffjLj1536ELj1ELj1ELj4ELj16ENS_18Kernel_traits_baseILj1536ES2_ffffjLj128EEEEELb1ELb0ELb0ELb0EEEvNS_9BwdParamsE)
        /*1aa8*/ 	.word	0x00000000


	//----- nvinfo : EIATTR_MIN_STACK_SIZE
	.align		4
.L_1137:
        /*1aac*/ 	.byte	0x04, 0x12
        /*1aae*/ 	.short	(.L_1139 - .L_1138)
	.align		4
.L_1138:
        /*1ab0*/ 	.word	index@(_ZN10layer_norm13ln_bwd_kernelINS_13Kernel_traitsI6__halfffffjLj1536ELj1ELj1ELj4ELj16ENS_18Kernel_traits_baseILj1536ES2_ffffjLj128EEEEELb1ELb0ELb0ELb1EEEvNS_9BwdParamsE)
        /*1ab4*/ 	.word	0x00000000


	//----- nvinfo : EIATTR_MIN_STACK_SIZE
	.align		4
.L_1139:
        /*1ab8*/ 	.byte	0x04, 0x12
        /*1aba*/ 	.short	(.L_1141 - .L_1140)
	.align		4
.L_1140:
        /*1abc*/ 	.word	index@(_ZN10layer_norm22ln_bwd_finalize_kernelINS_22Kernel_traits_finalizeILj1536E6__halfffffjLb0ELj1024ELj4ENS_18Kernel_traits_baseILj1536ES2_ffffjLj1024EEEEELb0ELb0EEEvNS_9BwdParamsE)
        /*1ac0*/ 	.word	0x00000000


	//----- nvinfo : EIATTR_MIN_STACK_SIZE
	.align		4
.L_1141:
        /*1ac4*/ 	.byte	0x04, 0x12
        /*1ac6*/ 	.short	(.L_1143 - .L_1142)
	.align		4
.L_1142:
        /*1ac8*/ 	.word	index@(_ZN10layer_norm13ln_bwd_kernelINS_13Kernel_traitsI6__halfffffjLj1536ELj1ELj1ELj4ELj16ENS_18Kernel_traits_baseILj1536ES2_ffffjLj128EEEEELb1ELb0ELb1ELb0EEEvNS_9BwdParamsE)
        /*1acc*/ 	.word	0x00000000


	//----- nvinfo : EIATTR_MIN_STACK_SIZE
	.align		4
.L_1143:
        /*1ad0*/ 	.byte	0x04, 0x12
        /*1ad2*/ 	.short	(.L_1145 - .L_1144)
	.align		4
.L_1144:
        /*1ad4*/ 	.word	index@(_ZN10layer_norm22ln_bwd_finalize_kernelINS_22Kernel_traits_finalizeILj1536E6__halfffffjLb0ELj1024ELj4ENS_18Kernel_traits_baseILj1536ES2_ffffjLj1024EEEEELb0ELb1EEEvNS_9BwdParamsE)
        /*1ad8*/ 	.word	0x00000000


	//----- nvinfo : EIATTR_MIN_STACK_SIZE
	.align		4
.L_1145:
        /*1adc*/ 	.byte	0x04, 0x12
        /*1ade*/ 	.short	(.L_1147 - .L_1146)
	.align		4
.L_1146:
        /*1ae0*/ 	.word	index@(_ZN10layer_norm13ln_bwd_kernelINS_13Kernel_traitsI6__halfffffjLj1536ELj1ELj1ELj4ELj16ENS_18Kernel_traits_baseILj1536ES2_ffffjLj128EEEEELb1ELb0ELb1ELb1EEEvNS_9BwdParamsE)
        /*1ae4*/ 	.word	0x00000000


	//----- nvinfo : EIATTR_MIN_STACK_SIZE
	.align		4
.L_1147:
        /*1ae8*/ 	.byte	0x04, 0x12
        /*1aea*/ 	.short	(.L_1149 - .L_1148)
	.align		4
.L_1148:
        /*1aec*/ 	.word	index@(_ZN10layer_norm13ln_bwd_kernelINS_13Kernel_traitsI6__halfffffjLj1536ELj1ELj1ELj4ELj16ENS_18Kernel_traits_baseILj1536ES2_ffffjLj128EEEEELb1ELb1ELb0ELb0EEEvNS_9BwdParamsE)
        /*1af0*/ 	.word	0x00000000


	//----- nvinfo : EIATTR_MIN_STACK_SIZE
	.align		4
.L_1149:
        /*1af4*/ 	.byte	0x04, 0x12
        /*1af6*/ 	.short	(.L_1151 - .L_1150)
	.align		4
.L_1150:
        /*1af8*/ 	.word	index@(_ZN10layer_norm13ln_bwd_kernelINS_13Kernel_traitsI6__halfffffjLj1536ELj1ELj1ELj4ELj16ENS_18Kernel_traits_baseILj1536ES2_ffffjLj128EEEEELb1ELb1ELb0ELb1EEEvNS_9BwdParamsE)
        /*1afc*/ 	.word	0x00000000


	//----- nvinfo : EIATTR_MIN_STACK_SIZE
	.align		4
.L_1151:
        /*1b00*/ 	.byte	0x04, 0x12
        /*1b02*/ 	.short	(.L_1153 - .L_1152)
	.align		4
.L_1152:
        /*1b04*/ 	.word	index@(_ZN10layer_norm22ln_bwd_finalize_kernelINS_22Kernel_traits_finalizeILj1536E6__halfffffjLb1ELj1024ELj4ENS_18Kernel_traits_baseILj1536ES2_ffffjLj1024EEEEELb1ELb0EEEvNS_9BwdParamsE)
        /*1b08*/ 	.word	0x00000000


	//----- nvinfo : EIATTR_MIN_STACK_SIZE
	.align		4
.L_1153:
        /*1b0c*/ 	.byte	0x04, 0x12
        /*1b0e*/ 	.short	(.L_1155 - .L_1154)
	.align		4
.L_1154:
        /*1b10*/ 	.word	index@(_ZN10layer_norm13ln_bwd_kernelINS_13Kernel_traitsI6__halfffffjLj1536ELj1ELj1ELj4ELj16ENS_18Kernel_traits_baseILj1536ES2_ffffjLj128EEEEELb1ELb1ELb1ELb0EEEvNS_9BwdParamsE)
        /*1b14*/ 	.word	0x00000000


	//----- nvinfo : EIATTR_MIN_STACK_SIZE
	.align		4
.L_1155:
        /*1b18*/ 	.byte	0x04, 0x12
        /*1b1a*/ 	.short	(.L_1157 - .L_1156)
	.align		4
.L_1156:
        /*1b1c*/ 	.word	index@(_ZN10layer_norm22ln_bwd_finalize_kernelINS_22Kernel_traits_finalizeILj1536E6__halfffffjLb1ELj1024ELj4ENS_18Kernel_traits_baseILj1536ES2_ffffjLj1024EEEEELb1ELb1EEEvNS_9BwdParamsE)
        /*1b20*/ 	.word	0x00000000


	//----- nvinfo : EIATTR_MIN_STACK_SIZE
	.align		4
.L_1157:
        /*1b24*/ 	.byte	0x04, 0x12
        /*1b26*/ 	.short	(.L_1159 - .L_1158)
	.align		4
.L_1158:
        /*1b28*/ 	.word	index@(_ZN10layer_norm13ln_bwd_kernelINS_13Kernel_traitsI6__halfffffjLj1536ELj1ELj1ELj4ELj16ENS_18Kernel_traits_baseILj1536ES2_ffffjLj128EEEEELb1ELb1ELb1ELb1EEEvNS_9BwdParamsE)
        /*1b2c*/ 	.word	0x00000000


	//----- nvinfo : EIATTR_MIN_STACK_SIZE
	.align		4
.L_1159:
        /*1b30*/ 	.byte	0x04, 0x12
        /*1b32*/ 	.short	(.L_1161 - .L_1160)
	.align		4
.L_1160:
        /*1b34*/ 	.word	index@(_ZN10layer_norm13ln_bwd_kernelINS_13Kernel_traitsIfffffjLj1536ELj1ELj1ELj4ELj16ENS_18Kernel_traits_baseILj1536EfffffjLj128EEEEELb0ELb0ELb0ELb0EEEvNS_9BwdParamsE)
        /*1b38*/ 	.word	0x00000000


	//----- nvinfo : EIATTR_MIN_STACK_SIZE
	.align		4
.L_1161:
        /*1b3c*/ 	.byte	0x04, 0x12
        /*1b3e*/ 	.short	(.L_1163 - .L_1162)
	.align		4
.L_1162:
        /*1b40*/ 	.word	index@(_ZN10layer_norm13ln_bwd_kernelINS_13Kernel_traitsIfffffjLj1536ELj1ELj1ELj4ELj16ENS_18Kernel_traits_baseILj1536EfffffjLj128EEEEELb0ELb0ELb0ELb1EEEvNS_9BwdParamsE)
        /*1b44*/ 	.word	0x00000000


	//----- nvinfo : EIATTR_MIN_STACK_SIZE
	.align		4
.L_1163:
        /*1b48*/ 	.byte	0x04, 0x12
        /*1b4a*/ 	.short	(.L_1165 - .L_1164)
	.align		4
.L_1164:
        /*1b4c*/ 	.word	index@(_ZN10layer_norm13ln_bwd_kernelINS_13Kernel_traitsIfffffjLj1536ELj1ELj1ELj4ELj16ENS_18Kernel_traits_baseILj1536EfffffjLj128EEEEELb0ELb0ELb1ELb0EEEvNS_9BwdParamsE)
        /*1b50*/ 	.word	0x00000000


	//----- nvinfo : EIATTR_MIN_STACK_SIZE
	.align		4
.L_1165:
        /*1b54*/ 	.byte	0x04, 0x12
        /*1b56*/ 	.short	(.L_1167 - .L_1166)
	.align		4
.L_1166:
        /*1b58*/ 	.word	index@(_ZN10layer_norm13ln_bwd_kernelINS_13Kernel_traitsIfffffjLj1536ELj1ELj1ELj4ELj16ENS_18Kernel_traits_baseILj1536EfffffjLj128EEEEELb0ELb0ELb1ELb1EEEvNS_9BwdParamsE)
        /*1b5c*/ 	.word	0x00000000


	//----- nvinfo : EIATTR_MIN_STACK_SIZE
	.align		4
.L_1167:
        /*1b60*/ 	.byte	0x04, 0x12
        /*1b62*/ 	.short	(.L_1169 - .L_1168)
	.align		4
.L_1168:
        /*1b64*/ 	.word	index@(_ZN10layer_norm13ln_bwd_kernelINS_13Kernel_traitsIfffffjLj1536ELj1ELj1ELj4ELj16ENS_18Kernel_traits_baseILj1536EfffffjLj128EEEEELb0ELb1ELb0ELb0EEEvNS_9BwdParamsE)
        /*1b68*/ 	.word	0x00000000


	//----- nvinfo : EIATTR_MIN_STACK_SIZE
	.align		4
.L_1169:
        /*1b6c*/ 	.byte	0x04, 0x12
        /*1b6e*/ 	.short	(.L_1171 - .L_1170)
	.align		4
.L_1170:
        /*1b70*/ 	.word	index@(_ZN10layer_norm13ln_bwd_kernelINS_13Kernel_traitsIfffffjLj1536ELj1ELj1ELj4ELj16ENS_18Kernel_traits_baseILj1536EfffffjLj128EEEEELb0ELb1ELb0ELb1EEEvNS_9BwdParamsE)
        /*1b74*/ 	.word	0x00000000


	//----- nvinfo : EIATTR_MIN_STACK_SIZE
	.align		4
.L_1171:
        /*1b78*/ 	.byte	0x04, 0x12
        /*1b7a*/ 	.short	(.L_1173 - .L_1172)
	.align		4
.L_1172:
        /*1b7c*/ 	.word	index@(_ZN10layer_norm13ln_bwd_kernelINS_13Kernel_traitsIfffffjLj1536ELj1ELj1ELj4ELj16ENS_18Kernel_traits_baseILj1536EfffffjLj128EEEEELb0ELb1ELb1ELb0EEEvNS_9BwdParamsE)
        /*1b80*/ 	.word	0x00000000


	//----- nvinfo : EIATTR_MIN_STACK_SIZE
	.align		4
.L_1173:
        /*1b84*/ 	.byte	0x04, 0x12
        /*1b86*/ 	.short	(.L_1175 - .L_1174)
	.align		4
.L_1174:
        /*1b88*/ 	.word	index@(_ZN10layer_norm13ln_bwd_kernelINS_13Kernel_traitsIfffffjLj1536ELj1ELj1ELj4ELj16ENS_18Kernel_traits_baseILj1536EfffffjLj128EEEEELb0ELb1ELb1ELb1EEEvNS_9BwdParamsE)
        /*1b8c*/ 	.word	0x00000000


	//----- nvinfo : EIATTR_MIN_STACK_SIZE
	.align		4
.L_1175:
        /*1b90*/ 	.byte	0x04, 0x12
        /*1b92*/ 	.short	(.L_1177 - .L_1176)
	.align		4
.L_1176:
        /*1b94*/ 	.word	index@(_ZN10layer_norm13ln_bwd_kernelINS_13Kernel_traitsIfffffjLj1536ELj1ELj1ELj4ELj16ENS_18Kernel_traits_baseILj1536EfffffjLj128EEEEELb1ELb0ELb0ELb0EEEvNS_9BwdParamsE)
        /*1b98*/ 	.word	0x00000020


	//----- nvinfo : EIATTR_MIN_STACK_SIZE
	.align		4
.L_1177:
        /*1b9c*/ 	.byte	0x04, 0x12
        /*1b9e*/ 	.short	(.L_1179 - .L_1178)
	.align		4
.L_1178:
        /*1ba0*/ 	.word	index@(_ZN10layer_norm13ln_bwd_kernelINS_13Kernel_traitsIfffffjLj1536ELj1ELj1ELj4ELj16ENS_18Kernel_traits_baseILj1536EfffffjLj128EEEEELb1ELb0ELb0ELb1EEEvNS_9BwdParamsE)
        /*1ba4*/ 	.word	0x00000000


	//----- nvinfo : EIATTR_MIN_STACK_SIZE
	.align		4
.L_1179:
        /*1ba8*/ 	.byte	0x04, 0x12
        /*1baa*/ 	.short	(.L_1181 - .L_1180)
	.align		4
.L_1180:
        /*1bac*/ 	.word	index@(_ZN10layer_norm22ln_bwd_finalize_kernelINS_22Kernel_traits_finalizeILj1536EfffffjLb0ELj1024ELj4ENS_18Kernel_traits_baseILj1536EfffffjLj1024EEEEELb0ELb0EEEvNS_9BwdParamsE)
        /*1bb0*/ 	.word	0x00000000


	//----- nvinfo : EIATTR_MIN_STACK_SIZE
	.align		4
.L_1181:
        /*1bb4*/ 	.byte	0x04, 0x12
        /*1bb6*/ 	.short	(.L_1183 - .L_1182)
	.align		4
.L_1182:
        /*1bb8*/ 	.word	index@(_ZN10layer_norm13ln_bwd_kernelINS_13Kernel_traitsIfffffjLj1536ELj1ELj1ELj4ELj16ENS_18Kernel_traits_baseILj1536EfffffjLj128EEEEELb1ELb0ELb1ELb0EEEvNS_9BwdParamsE)
        /*1bbc*/ 	.word	0x00000000


	//----- nvinfo : EIATTR_MIN_STACK_SIZE
	.align		4
.L_1183:
        /*1bc0*/ 	.byte	0x04, 0x12
        /*1bc2*/ 	.short	(.L_1185 - .L_1184)
	.align		4
.L_1184:
        /*1bc4*/ 	.word	index@(_ZN10layer_norm22ln_bwd_finalize_kernelINS_22Kernel_traits_finalizeILj1536EfffffjLb0ELj1024ELj4ENS_18Kernel_traits_baseILj1536EfffffjLj1024EEEEELb0ELb1EEEvNS_9BwdParamsE)
        /*1bc8*/ 	.word	0x00000000


	//----- nvinfo : EIATTR_MIN_STACK_SIZE
	.align		4
.L_1185:
        /*1bcc*/ 	.byte	0x04, 0x12
        /*1bce*/ 	.short	(.L_1187 - .L_1186)
	.align		4
.L_1186:
        /*1bd0*/ 	.word	index@(_ZN10layer_norm13ln_bwd_kernelINS_13Kernel_traitsIfffffjLj1536ELj1ELj1ELj4ELj16ENS_18Kernel_traits_baseILj1536EfffffjLj128EEEEELb1ELb0ELb1ELb1EEEvNS_9BwdParamsE)
        /*1bd4*/ 	.word	0x00000000


	//----- nvinfo : EIATTR_MIN_STACK_SIZE
	.align		4
.L_1187:
        /*1bd8*/ 	.byte	0x04, 0x12
        /*1bda*/ 	.short	(.L_1189 - .L_1188)
	.align		4
.L_1188:
        /*1bdc*/ 	.word	index@(_ZN10layer_norm13ln_bwd_kernelINS_13Kernel_traitsIfffffjLj1536ELj1ELj1ELj4ELj16ENS_18Kernel_traits_baseILj1536EfffffjLj128EEEEELb1ELb1ELb0ELb0EEEvNS_9BwdParamsE)
        /*1be0*/ 	.word	0x00000000


	//----- nvinfo : EIATTR_MIN_STACK_SIZE
	.align		4
.L_1189:
        /*1be4*/ 	.byte	0x04, 0x12
        /*1be6*/ 	.short	(.L_1191 - .L_1190)
	.align		4
.L_1190:
        /*1be8*/ 	.word	index@(_ZN10layer_norm13ln_bwd_kernelINS_13Kernel_traitsIfffffjLj1536ELj1ELj1ELj4ELj16ENS_18Kernel_traits_baseILj1536EfffffjLj128EEEEELb1ELb1ELb0ELb1EEEvNS_9BwdParamsE)
        /*1bec*/ 	.word	0x00000000


	//----- nvinfo : EIATTR_MIN_STACK_SIZE
	.align		4
.L_1191:
        /*1bf0*/ 	.byte	0x04, 0x12
        /*1bf2*/ 	.short	(.L_1193 - .L_1192)
	.align		4
.L_1192:
        /*1bf4*/ 	.word	index@(_ZN10layer_norm22ln_bwd_finalize_kernelINS_22Kernel_traits_finalizeILj1536EfffffjLb1ELj1024ELj4ENS_18Kernel_traits_baseILj1536EfffffjLj1024EEEEELb1ELb0EEEvNS_9BwdParamsE)
        /*1bf8*/ 	.word	0x00000000


	//----- nvinfo : EIATTR_MIN_STACK_SIZE
	.align		4
.L_1193:
        /*1bfc*/ 	.byte	0x04, 0x12
        /*1bfe*/ 	.short	(.L_1195 - .L_1194)
	.align		4
.L_1194:
        /*1c00*/ 	.word	index@(_ZN10layer_norm13ln_bwd_kernelINS_13Kernel_traitsIfffffjLj1536ELj1ELj1ELj4ELj16ENS_18Kernel_traits_baseILj1536EfffffjLj128EEEEELb1ELb1ELb1ELb0EEEvNS_9BwdParamsE)
        /*1c04*/ 	.word	0x00000000


	//----- nvinfo : EIATTR_MIN_STACK_SIZE
	.align		4
.L_1195:
        /*1c08*/ 	.byte	0x04, 0x12
        /*1c0a*/ 	.short	(.L_1197 - .L_1196)
	.align		4
.L_1196:
        /*1c0c*/ 	.word	index@(_ZN10layer_norm22ln_bwd_finalize_kernelINS_22Kernel_traits_finalizeILj1536EfffffjLb1ELj1024ELj4ENS_18Kernel_traits_baseILj1536EfffffjLj1024EEEEELb1ELb1EEEvNS_9BwdParamsE)
        /*1c10*/ 	.word	0x00000000


	//----- nvinfo : EIATTR_MIN_STACK_SIZE
	.align		4
.L_1197:
        /*1c14*/ 	.byte	0x04, 0x12
        /*1c16*/ 	.short	(.L_1199 - .L_1198)
	.align		4
.L_1198:
        /*1c18*/ 	.word	index@(_ZN10layer_norm13ln_bwd_kernelINS_13Kernel_traitsIfffffjLj1536ELj1ELj1ELj4ELj16ENS_18Kernel_traits_baseILj1536EfffffjLj128EEEEELb1ELb1ELb1ELb1EEEvNS_9BwdParamsE)
        /*1c1c*/ 	.word	0x00000000
.L_1199:


//--------------------- .nv.compat                --------------------------
	.section	.nv.compat,"",@"SHT_CUDA_COMPAT_INFO"
	.align	4
        /*0000*/ 	.byte	0x02, 0x09, 0x01, 0x00, 0x02, 0x02, 0x01, 0x00, 0x02, 0x05, 0x05, 0x00, 0x03, 0x07, 0x01, 0x01
        /*0010*/ 	.byte	0x02, 0x03, 0x00, 0x00, 0x02, 0x06, 0x01, 0x00, 0x04, 0x0b, 0x08, 0x00, 0x00, 0x00, 0x00, 0x00
        /*0020*/ 	.byte	0x00, 0x00, 0x00, 0x00


//--------------------- .nv.info._ZN10layer_norm13ln_bwd_kernelINS_13Kernel_traitsI13__nv_bfloat16S2_S2_S2_fjLj1536ELj1ELj1ELj4ELj8ENS_18Kernel_traits_baseILj1536ES2_S2_S2_S2_fjLj128EEEEELb0ELb0ELb0ELb0EEEvNS_9BwdParamsE --------------------------
	.section	.nv.info._ZN10layer_norm13ln_bwd_kernelINS_13Kernel_traitsI13__nv_bfloat16S2_S2_S2_fjLj1536ELj1ELj1ELj4ELj8ENS_18Kernel_traits_baseILj1536ES2_S2_S2_S2_fjLj128EEEEELb0ELb0ELb0ELb0EEEvNS_9BwdParamsE,"",@"SHT_CUDA_INFO"
	.sectionflags	@""
	.align	4


	//----- nvinfo : EIATTR_CUDA_API_VERSION
	.align		4
        /*0000*/ 	.byte	0x04, 0x37
        /*0002*/ 	.short	(.L_1201 - .L_1200)
.L_1200:
        /*0004*/ 	.word	0x00000082


	//----- nvinfo : EIATTR_KPARAM_INFO
	.align		4
.L_1201:
        /*0008*/ 	.byte	0x04, 0x17
        /*000a*/ 	.short	(.L_1203 - .L_1202)
.L_1202:
        /*000c*/ 	.word	0x00000000
        /*0010*/ 	.short	0x0000
        /*0012*/ 	.short	0x0000
        /*0014*/ 	.byte	0x00, 0xf0, 0xa1, 0x04


	//----- nvinfo : EIATTR_SPARSE_MMA_MASK
	.align		4
.L_1203:
        /*0018*/ 	.byte	0x03, 0x50
        /*001a*/ 	.short	0x0000


	//----- nvinfo : EIATTR_MAXREG_COUNT
	.align		4
        /*001c*/ 	.byte	0x03, 0x1b
        /*001e*/ 	.short	0x00ff


	//----- nvinfo : EIATTR_NUM_BARRIERS
	.align		4
        /*0020*/ 	.byte	0x02, 0x4c
        /*0022*/ 	.byte	0x01
	.zero		1


	//----- nvinfo : EIATTR_MERCURY_ISA_VERSION
	.align		4
        /*0024*/ 	.byte	0x03, 0x5f
        /*0026*/ 	.short	0x0101


	//----- nvinfo : EIATTR_COOP_GROUP_MASK_REGIDS
	.align		4
        /*0028*/ 	.byte	0x04, 0x29
        /*002a*/ 	.short	(.L_1205 - .L_1204)


	//   ....[0]....
.L_1204:
        /*002c*/ 	.word	0xffffffff


	//   ....[1]....
        /*0030*/ 	.word	0xffffffff


	//   ....[2]....
        /*0034*/ 	.word	0xffffffff


	//   ....[3]....
        /*0038*/ 	.word	0xffffffff


	//   ....[4]....
        /*003c*/ 	.word	0xffffffff


	//   ....[5]....
        /*0040*/ 	.word	0xffffffff


	//   ....[6]....
        /*0044*/ 	.word	0xffffffff


	//   ....[7]....
        /*0048*/ 	.word	0xffffffff


	//   ....[8]....
        /*004c*/ 	.word	0xffffffff


	//   ....[9]....
        /*0050*/ 	.word	0xffffffff


	//----- nvinfo : EIATTR_COOP_GROUP_INSTR_OFFSETS
	.align		4
.L_1205:
        /*0054*/ 	.byte	0x04, 0x28
        /*0056*/ 	.short	(.L_1207 - .L_1206)


	//   ....[0]....
.L_1206:
        /*0058*/ 	.word	0x000011e0


	//   ....[1]....
        /*005c*/ 	.word	0x00001200


	//   ....[2]....
        /*0060*/ 	.word	0x00001230


	//   ....[3]....
        /*0064*/ 	.word	0x00001240


	//   ....[4]....
        /*0068*/ 	.word	0x00001280


	//   ....[5]....
        /*006c*/ 	.word	0x00001290


	//   ....[6]....
        /*0070*/ 	.word	0x000012d0


	//   ....[7]....
        /*0074*/ 	.word	0x000012e0


	//   ....[8]....
        /*0078*/ 	.word	0x00001310


	//   ....[9]....
        /*007c*/ 	.word	0x00001320


	//----- nvinfo : EIATTR_VRC_CTA_INIT_COUNT
	.align		4
.L_1207:
        /*0080*/ 	.byte	0x02, 0x4a
	.zero		1
	.zero		1


	//----- nvinfo : EIATTR_EXIT_INSTR_OFFSETS
	.align		4
        /*0084*/ 	.byte	0x04, 0x1c
        /*0086*/ 	.short	(.L_1209 - .L_1208)


	//   ....[0]....
.L_1208:
        /*0088*/ 	.word	0x00003550


	//   ....[1]....
        /*008c*/ 	.word	0x000035d0


	//----- nvinfo : EIATTR_MAX_THREADS
	.align		4
.L_1209:
        /*0090*/ 	.byte	0x04, 0x05
        /*0092*/ 	.short	(.L_1211 - .L_1210)
.L_1210:
        /*0094*/ 	.word	0x00000080
        /*0098*/ 	.word	0x00000001
        /*009c*/ 	.word	0x00000001


	//----- nvinfo : EIATTR_CRS_STACK_SIZE
	.align		4
.L_1211:
        /*00a0*/ 	.byte	0x04, 0x1e
        /*00a2*/ 	.short	(.L_1213 - .L_1212)
.L_1212:
        /*00a4*/ 	.word	0x00000000


	//----- nvinfo : EIATTR_CBANK_PARAM_SIZE
	.align		4
.L_1213:
        /*00a8*/ 	.byte	0x03, 0x19
        /*00aa*/ 	.short	0x0128


	//----- nvinfo : EIATTR_PARAM_CBANK
	.align		4
        /*00ac*/ 	.byte	0x04, 0x0a
        /*00ae*/ 	.short	(.L_1215 - .L_1214)
	.align		4
.L_1214:
        /*00b0*/ 	.word	index@(.nv.constant0._ZN10layer_norm13ln_bwd_kernelINS_13Kernel_traitsI13__nv_bfloat16S2_S2_S2_fjLj1536ELj1ELj1ELj4ELj8ENS_18Kernel_traits_baseILj1536ES2_S2_S2_S2_fjLj128EEEEELb0ELb0ELb0ELb0EEEvNS_9BwdParamsE)
        /*00b4*/ 	.short	0x0380
        /*00b6*/ 	.short	0x0128


	//----- nvinfo : EIATTR_SW_WAR
	.align		4
.L_1215:
        /*00b8*/ 	.byte	0x04, 0x36
        /*00ba*/ 	.short	(.L_1217 - .L_1216)
.L_1216:
        /*00bc*/ 	.word	0x00000008
.L_1217:


//--------------------- .nv.info._ZN10layer_norm13ln_bwd_kernelINS_13Kernel_traitsI13__nv_bfloat16S2_S2_S2_fjLj1536ELj1ELj1ELj4ELj8ENS_18Kernel_traits_baseILj1536ES2_S2_S2_S2_fjLj128EEEEELb0ELb0ELb0ELb1EEEvNS_9BwdParamsE --------------------------
	.section	.nv.info._ZN10layer_norm13ln_bwd_kernelINS_13Kernel_traitsI13__nv_bfloat16S2_S2_S2_fjLj1536ELj1ELj1ELj4ELj8ENS_18Kernel_traits_baseILj1536ES2_S2_S2_S2_fjLj128EEEEELb0ELb0ELb0ELb1EEEvNS_9BwdParamsE,"",@"SHT_CUDA_INFO"
	.sectionflags	@""
	.align	4


	//----- nvinfo : EIATTR_CUDA_API_VERSION
	.align		4
        /*0000*/ 	.byte	0x04, 0x37
        /*0002*/ 	.short	(.L_1219 - .L_1218)
.L_1218:
        /*0004*/ 	.word	0x00000082


	//----- nvinfo : EIATTR_KPARAM_INFO
	.align		4
.L_1219:
        /*0008*/ 	.byte	0x04, 0x17
        /*000a*/ 	.short	(.L_1221 - .L_1220)
.L_1220:
        /*000c*/ 	.word	0x00000000
        /*0010*/ 	.short	0x0000
        /*0012*/ 	.short	0x0000
        /*0014*/ 	.byte	0x00, 0xf0, 0xa1, 0x04


	//----- nvinfo : EIATTR_SPARSE_MMA_MASK
	.align		4
.L_1221:
        /*0018*/ 	.byte	0x03, 0x50
        /*001a*/ 	.short	0x0000


	//----- nvinfo : EIATTR_MAXREG_COUNT
	.align		4
        /*001c*/ 	.byte	0x03, 0x1b
        /*001e*/ 	.short	0x00ff


	//----- nvinfo : EIATTR_NUM_BARRIERS
	.align		4
        /*0020*/ 	.byte	0x02, 0x4c
        /*0022*/ 	.byte	0x01
	.zero		1


	//----- nvinfo : EIATTR_MERCURY_ISA_VERSION
	.align		4
        /*0024*/ 	.byte	0x03, 0x5f
        /*0026*/ 	.short	0x0101


	//----- nvinfo : EIATTR_COOP_GROUP_MASK_REGIDS
	.align		4
        /*0028*/ 	.byte	0x04, 0x29
        /*002a*/ 	.short	(.L_1223 - .L_1222)


	//   ....[0]....
.L_1222:
        /*002c*/ 	.word	0xffffffff


	//   ....[1]....
        /*0030*/ 	.word	0xffffffff


	//   ....[2]....
        /*0034*/ 	.word	0xffffffff


	//   ....[3]....
        /*0038*/ 	.word	0xffffffff


	//   ....[4]....
        /*003c*/ 	.word	0xffffffff


	//   ....[5]....
        /*0040*/ 	.word	0xffffffff


	//   ....[6]....
        /*0044*/ 	.word	0xffffffff


	//   ....[7]....
        /*0048*/ 	.word	0xffffffff


	//   ....[8]....
        /*004c*/ 	.word	0xffffffff


	//   ....[9]....
        /*0050*/ 	.word	0xffffffff


	//----- nvinfo : EIATTR_COOP_GROUP_INSTR_OFFSETS
	.align		4
.L_1223:
        /*0054*/ 	.byte	0x04, 0x28
        /*0056*/ 	.short	(.L_1225 - .L_1224)


	//   ....[0]....
.L_1224:
        /*0058*/ 	.word	0x00001620


	//   ....[1]....
        /*005c*/ 	.word	0x00001660


	//   ....[2]....
        /*0060*/ 	.word	0x000017f0


	//   ....[3]....
        /*0064*/ 	.word	0x00001830


	//   ....[4]....
        /*0068*/ 	.word	0x00001860


	//   ....[5]....
        /*006c*/ 	.word	0x00001880


	//   ....[6]....
        /*0070*/ 	.word	0x000018b0


	//   ....[7]....
        /*0074*/ 	.word	0x000018d0


	//   ....[8]....
        /*0078*/ 	.word	0x00001970


	//   ....[9]....
        /*007c*/ 	.word	0x00001980


	//----- nvinfo : EIATTR_VRC_CTA_INIT_COUNT
	.align		4
.L_1225:
        /*0080*/ 	.byte	0x02, 0x4a
	.zero		1
	.zero		1


	//----- nvinfo : EIATTR_EXIT_INSTR_OFFSETS
	.align		4
        /*0084*/ 	.byte	0x04, 0x1c
        /*0086*/ 	.short	(.L_1227 - .L_1226)


	//   ....[0]....
.L_1226:
        /*0088*/ 	.word	0x00003880


	//----- nvinfo : EIATTR_MAX_THREADS
	.align		4
.L_1227:
        /*008c*/ 	.byte	0x04, 0x05
        /*008e*/ 	.short	(.L_1229 - .L_1228)
.L_1228:
        /*0090*/ 	.word	0x00000080
        /*0094*/ 	.word	0x00000001
        /*0098*/ 	.word	0x00000001


	//----- nvinfo : EIATTR_CBANK_PARAM_SIZE
	.align		4
.L_1229:
        /*009c*/ 	.byte	0x03, 0x19
        /*009e*/ 	.short	0x0128


	//----- nvinfo : EIATTR_PARAM_CBANK
	.align		4
        /*00a0*/ 	.byte	0x04, 0x0a
        /*00a2*/ 	.short	(.L_1231 - .L_1230)
	.align		4
.L_1230:
        /*00a4*/ 	.word	index@(.nv.constant0._ZN10layer_norm13ln_bwd_kernelINS_13Kernel_traitsI13__nv_bfloat16S2_S2_S2_fjLj1536ELj1ELj1ELj4ELj8ENS_18Kernel_traits_baseILj1536ES2_S2_S2_S2_fjLj128EEEEELb0ELb0ELb0ELb1EEEvNS_9BwdParamsE)
        /*00a8*/ 	.short	0x0380
        /*00aa*/ 	.short	0x0128


	//----- nvinfo : EIATTR_SW_WAR
	.align		4
.L_1231:
        /*00ac*/ 	.byte	0x04, 0x36
        /*00ae*/ 	.short	(.L_1233 - .L_1232)
.L_1232:
        /*00b0*/ 	.word	0x00000008
.L_1233:


//--------------------- .nv.info._ZN10layer_norm13ln_bwd_kernelINS_13Kernel_traitsI13__nv_bfloat16S2_S2_S2_fjLj1536ELj1ELj1ELj4ELj8ENS_18Kernel_traits_baseILj1536ES2_S2_S2_S2_fjLj128EEEEELb0ELb0ELb1ELb0EEEvNS_9BwdParamsE --------------------------
	.section	.nv.info._ZN10layer_norm13ln_bwd_kernelINS_13Kernel_traitsI13__nv_bfloat16S2_S2_S2_fjLj1536ELj1ELj1ELj4ELj8ENS_18Kernel_traits_baseILj1536ES2_S2_S2_S2_fjLj128EEEEELb0ELb0ELb1ELb0EEEvNS_9BwdParamsE,"",@"SHT_CUDA_INFO"
	.sectionflags	@""
	.align	4


	//----- nvinfo : EIATTR_CUDA_API_VERSION
	.align		4
        /*0000*/ 	.byte	0x04, 0x37
        /*0002*/ 	.short	(.L_1235 - .L_1234)
.L_1234:
        /*0004*/ 	.word	0x00000082


	//----- nvinfo : EIATTR_KPARAM_INFO
	.align		4
.L_1235:
        /*0008*/ 	.byte	0x04, 0x17
        /*000a*/ 	.short	(.L_1237 - .L_1236)
.L_1236:
        /*000c*/ 	.word	0x00000000
        /*0010*/ 	.short	0x0000
        /*0012*/ 	.short	0x0000
        /*0014*/ 	.byte	0x00, 0xf0, 0xa1, 0x04


	//----- nvinfo : EIATTR_SPARSE_MMA_MASK
	.align		4
.L_1237:
        /*0018*/ 	.byte	0x03, 0x50
        /*001a*/ 	.short	0x0000


	//----- nvinfo : EIATTR_MAXREG_COUNT
	.align		4
        /*001c*/ 	.byte	0x03, 0x1b
        /*001e*/ 	.short	0x00ff


	//----- nvinfo : EIATTR_NUM_BARRIERS
	.align		4
        /*0020*/ 	.byte	0x02, 0x4c
        /*0022*/ 	.byte	0x01
	.zero		1


	//----- nvinfo : EIATTR_MERCURY_ISA_VERSION
	.align		4
        /*0024*/ 	.byte	0x03, 0x5f
        /*0026*/ 	.short	0x0101


	//----- nvinfo : EIATTR_COOP_GROUP_MASK_REGIDS
	.align		4
        /*0028*/ 	.byte	0x04, 0x29
        /*002a*/ 	.short	(.L_1239 - .L_1238)


	//   ....[0]....
.L_1238:
        /*002c*/ 	.word	0xffffffff


	//   ....[1]....
        /*0030*/ 	.word	0xffffffff


	//   ....[2]....
        /*0034*/ 	.word	0xffffffff


	//   ....[3]....
        /*0038*/ 	.word	0xffffffff


	//   ....[4]....
        /*003c*/ 	.word	0xffffffff


	//   ....[5]....
        /*0040*/ 	.word	0xffffffff


	//   ....[6]....
        /*0044*/ 	.word	0xffffffff


	//   ....[7]....
        /*0048*/ 	.word	0xffffffff


	//   ....[8]....
        /*004c*/ 	.word	0xffffffff


	//   ....[9]....
        /*0050*/ 	.word	0xffffffff


	//----- nvinfo : EIATTR_COOP_GROUP_INSTR_OFFSETS
	.align		4
.L_1239:
        /*0054*/ 	.byte	0x04, 0x28
        /*0056*/ 	.short	(.L_1241 - .L_1240)


	//   ....[0]....
.L_1240:
        /*0058*/ 	.word	0x000014a0


	//   ....[1]....
        /*005c*/ 	.word	0x000014d0


	//   ....[2]....
        /*0060*/ 	.word	0x00001500


	//   ....[3]....
        /*0064*/ 	.word	0x00001510


	//   ....[4]....
        /*0068*/ 	.word	0x00001540


	//   ....[5]....
        /*006c*/ 	.word	0x00001550


	//   ....[6]....
        /*0070*/ 	.word	0x00001580


	//   ....[7]....
        /*0074*/ 	.word	0x00001590


	//   ....[8]....
        /*0078*/ 	.word	0x000015c0


	//   ....[9]....
        /*007c*/ 	.word	0x000015d0


	//----- nvinfo : EIATTR_VRC_CTA_INIT_COUNT
	.align		4
.L_1241:
        /*0080*/ 	.byte	0x02, 0x4a
	.zero		1
	.zero		1


	//----- nvinfo : EIATTR_EXIT_INSTR_OFFSETS
	.align		4
        /*0084*/ 	.byte	0x04, 0x1c
        /*0086*/ 	.short	(.L_1243 - .L_1242)


	//   ....[0]....
.L_1242:
        /*0088*/ 	.word	0x00003d80


	//   ....[1]....
        /*008c*/ 	.word	0x00003e00


	//----- nvinfo : EIATTR_MAX_THREADS
	.align		4
.L_1243:
        /*0090*/ 	.byte	0x04, 0x05
        /*0092*/ 	.short	(.L_1245 - .L_1244)
.L_1244:
        /*0094*/ 	.word	0x00000080
        /*0098*/ 	.word	0x00000001
        /*009c*/ 	.word	0x00000001


	//----- nvinfo : EIATTR_CRS_STACK_SIZE
	.align		4
.L_1245:
        /*00a0*/ 	.byte	0x04, 0x1e
        /*00a2*/ 	.short	(.L_1247 - .L_1246)
.L_1246:
        /*00a4*/ 	.word	0x00000000


	//----- nvinfo : EIATTR_CBANK_PARAM_SIZE
	.align		4
.L_1247:
        /*00a8*/ 	.byte	0x03, 0x19
        /*00aa*/ 	.short	0x0128


	//----- nvinfo : EIATTR_PARAM_CBANK
	.align		4
        /*00ac*/ 	.byte	0x04, 0x0a
        /*00ae*/ 	.short	(.L_1249 - .L_1248)
	.align		4
.L_1248:
        /*00b0*/ 	.word	index@(.nv.constant0._ZN10layer_norm13ln_bwd_kernelINS_13Kernel_traitsI13__nv_bfloat16S2_S2_S2_fjLj1536ELj1ELj1ELj4ELj8ENS_18Kernel_traits_baseILj1536ES2_S2_S2_S2_fjLj128EEEEELb0ELb0ELb1ELb0EEEvNS_9BwdParamsE)
        /*00b4*/ 	.short	0x0380
        /*00b6*/ 	.short	0x0128


	//----- nvinfo : EIATTR_SW_WAR
	.align		4
.L_1249:
        /*00b8*/ 	.byte	0x04, 0x36
        /*00ba*/ 	.short	(.L_1251 - .L_1250)
.L_1250:
        /*00bc*/ 	.word	0x00000008
.L_1251:


//--------------------- .nv.info._ZN10layer_norm13ln_bwd_kernelINS_13Kernel_traitsI13__nv_bfloat16S2_S2_S2_fjLj1536ELj1ELj1ELj4ELj8ENS_18Kernel_traits_baseILj1536ES2_S2_S2_S2_fjLj128EEEEELb0ELb0ELb1ELb1EEEvNS_9BwdParamsE --------------------------
	.section	.nv.info._ZN10layer_norm13ln_bwd_kernelINS_13Kernel_traitsI13__nv_bfloat16S2_S2_S2_fjLj1536ELj1ELj1ELj4ELj8ENS_18Kernel_traits_baseILj1536ES2_S2_S2_S2_fjLj128EEEEELb0ELb0ELb1ELb1EEEvNS_9BwdParamsE,"",@"SHT_CUDA_INFO"
	.sectionflags	@""
	.align	4


	//----- nvinfo : EIATTR_CUDA_API_VERSION
	.align		4
        /*0000*/ 	.byte	0x04, 0x37
        /*0002*/ 	.short	(.L_1253 - .L_1252)
.L_1252:
        /*0004*/ 	.word	0x00000082


	//----- nvinfo : EIATTR_KPARAM_INFO
	.align		4
.L_1253:
        /*0008*/ 	.byte	0x04, 0x17
        /*000a*/ 	.short	(.L_1255 - .L_1254)
.L_1254:
        /*000c*/ 	.word	0x00000000
        /*0010*/ 	.short	0x0000
        /*0012*/ 	.short	0x0000
        /*0014*/ 	.byte	0x00, 0xf0, 0xa1, 0x04


	//----- nvinfo : EIATTR_SPARSE_MMA_MASK
	.align		4
.L_1255:
        /*0018*/ 	.byte	0x03, 0x50
        /*001a*/ 	.short	0x0000


	//----- nvinfo : EIATTR_MAXREG_COUNT
	.align		4
        /*001c*/ 	.byte	0x03, 0x1b
        /*001e*/ 	.short	0x00ff


	//----- nvinfo : EIATTR_NUM_BARRIERS
	.align		4
        /*0020*/ 	.byte	0x02, 0x4c
        /*0022*/ 	.byte	0x01
	.zero		1


	//----- nvinfo : EIATTR_MERCURY_ISA_VERSION
	.align		4
        /*0024*/ 	.byte	0x03, 0x5f
        /*0026*/ 	.short	0x0101


	//----- nvinfo : EIATTR_COOP_GROUP_MASK_REGIDS
	.align		4
        /*0028*/ 	.byte	0x04, 0x29
        /*002a*/ 	.short	(.L_1257 - .L_1256)


	//   ....[0]....
.L_1256:
        /*002c*/ 	.word	0xffffffff


	//   ....[1]....
        /*0030*/ 	.word	0xffffffff


	//   ....[2]....
        /*0034*/ 	.word	0xffffffff


	//   ....[3]....
        /*0038*/ 	.word	0xffffffff


	//   ....[4]....
        /*003c*/ 	.word	0xffffffff


	//   ....[5]....
        /*0040*/ 	.word	0xffffffff


	//   ....[6]....
        /*0044*/ 	.word	0xffffffff


	//   ....[7]....
        /*0048*/ 	.word	0xffffffff


	//   ....[8]....
        /*004c*/ 	.word	0xffffffff


	//   ....[9]....
        /*0050*/ 	.word	0xffffffff


	//----- nvinfo : EIATTR_COOP_GROUP_INSTR_OFFSETS
	.align		4
.L_1257:
        /*0054*/ 	.byte	0x04, 0x28
        /*0056*/ 	.short	(.L_1259 - .L_1258)


	//   ....[0]....
.L_1258:
        /*0058*/ 	.word	0x00001090


	//   ....[1]....
        /*005c*/ 	.word	0x000010b0


	//   ....[2]....
        /*0060*/ 	.word	0x000010e0


	//   ....[3]....
        /*0064*/ 	.word	0x000010f0


	//   ....[4]....
        /*0068*/ 	.word	0x00001120


	//   ....[5]....
        /*006c*/ 	.word	0x00001130


	//   ....[6]....
        /*0070*/ 	.word	0x00001160


	//   ....[7]....
        /*0074*/ 	.word	0x00001170


	//   ....[8]....
        /*0078*/ 	.word	0x000011b0


	//   ....[9]....
        /*007c*/ 	.word	0x000011c0


	//----- nvinfo : EIATTR_VRC_CTA_INIT_COUNT
	.align		4
.L_1259:
        /*0080*/ 	.byte	0x02, 0x4a
	.zero		1
	.zero		1


	//----- nvinfo : EIATTR_EXIT_INSTR_OFFSETS
	.align		4
        /*0084*/ 	.byte	0x04, 0x1c
        /*0086*/ 	.short	(.L_1261 - .L_1260)


	//   ....[0]....
.L_1260:
        /*0088*/ 	.word	0x000037f0


	//----- nvinfo : EIATTR_MAX_THREADS
	.align		4
.L_1261:
        /*008c*/ 	.byte	0x04, 0x05
        /*008e*/ 	.short	(.L_1263 - .L_1262)
.L_1262:
        /*0090*/ 	.word	0x00000080
        /*0094*/ 	.word	0x00000001
        /*0098*/ 	.word	0x00000001


	//----- nvinfo : EIATTR_CRS_STACK_SIZE
	.align		4
.L_1263:
        /*009c*/ 	.byte	0x04, 0x1e
        /*009e*/ 	.short	(.L_1265 - .L_1264)
.L_1264:
        /*00a0*/ 	.word	0x00000000


	//----- nvinfo : EIATTR_CBANK_PARAM_SIZE
	.align		4
.L_1265:
        /*00a4*/ 	.byte	0x03, 0x19
        /*00a6*/ 	.short	0x0128


	//----- nvinfo : EIATTR_PARAM_CBANK
	.align		4
        /*00a8*/ 	.byte	0x04, 0x0a
        /*00aa*/ 	.short	(.L_1267 - .L_1266)
	.align		4
.L_1266:
        /*00ac*/ 	.word	index@(.nv.constant0._ZN10layer_norm13ln_bwd_kernelINS_13Kernel_traitsI13__nv_bfloat16S2_S2_S2_fjLj1536ELj1ELj1ELj4ELj8ENS_18Kernel_traits_baseILj1536ES2_S2_S2_S2_fjLj128EEEEELb0ELb0ELb1ELb1EEEvNS_9BwdParamsE)
        /*00b0*/ 	.short	0x0380
        /*00b2*/ 	.short	0x0128


	//----- nvinfo : EIATTR_SW_WAR
	.align		4
.L_1267:
        /*00b4*/ 	.byte	0x04, 0x36
        /*00b6*/ 	.short	(.L_1269 - .L_1268)
.L_1268:
        /*00b8*/ 	.word	0x00000008
.L_1269:


//--------------------- .nv.info._ZN10layer_norm13ln_bwd_kernelINS_13Kernel_traitsI13__nv_bfloat16S2_S2_S2_fjLj1536ELj1ELj1ELj4ELj8ENS_18Kernel_traits_baseILj1536ES2_S2_S2_S2_fjLj128EEEEELb0ELb1ELb0ELb0EEEvNS_9BwdParamsE --------------------------
	.section	.nv.info._ZN10layer_norm13ln_bwd_kernelINS_13Kernel_traitsI13__nv_bfloat16S2_S2_S2_fjLj1536ELj1ELj1ELj4ELj8ENS_18Kernel_traits_baseILj1536ES2_S2_S2_S2_fjLj128EEEEELb0ELb1ELb0ELb0EEEvNS_9BwdParamsE,"",@"SHT_CUDA_INFO"
	.sectionflags	@""
	.align	4


	//----- nvinfo : EIATTR_CUDA_API_VERSION
	.align		4
        /*0000*/ 	.byte	0x04, 0x37
        /*0002*/ 	.short	(.L_1271 - .L_1270)
.L_1270:
        /*0004*/ 	.word	0x00000082


	//----- nvinfo : EIATTR_KPARAM_INFO
	.align		4
.L_1271:
        /*0008*/ 	.byte	0x04, 0x17
        /*000a*/ 	.short	(.L_1273 - .L_1272)
.L_1272:
        /*000c*/ 	.word	0x00000000
        /*0010*/ 	.short	0x0000
        /*0012*/ 	.short	0x0000
        /*0014*/ 	.byte	0x00, 0xf0, 0xa1, 0x04


	//----- nvinfo : EIATTR_SPARSE_MMA_MASK
	.align		4
.L_1273:
        /*0018*/ 	.byte	0x03, 0x50
        /*001a*/ 	.short	0x0000


	//----- nvinfo : EIATTR_MAXREG_COUNT
	.align		4
        /*001c*/ 	.byte	0x03, 0x1b
        /*001e*/ 	.short	0x00ff


	//----- nvinfo : EIATTR_NUM_BARRIERS
	.align		4
        /*0020*/ 	.byte	0x02, 0x4c
        /*0022*/ 	.byte	0x01
	.zero		1


	//----- nvinfo : EIATTR_MERCURY_ISA_VERSION
	.align		4
        /*0024*/ 	.byte	0x03, 0x5f
        /*0026*/ 	.short	0x0101


	//----- nvinfo : EIATTR_COOP_GROUP_MASK_REGIDS
	.align		4
        /*0028*/ 	.byte	0x04, 0x29
        /*002a*/ 	.short	(.L_1275 - .L_1274)


	//   ....[0]....
.L_1274:
        /*002c*/ 	.word	0xffffffff


	//   ....[1]....
        /*0030*/ 	.word	0xffffffff


	//   ....[2]....
        /*0034*/ 	.word	0xffffffff


	//   ....[3]....
        /*0038*/ 	.word	0xffffffff


	//   ....[4]....
        /*003c*/ 	.word	0xffffffff


	//   ....[5]....
        /*0040*/ 	.word	0xffffffff


	//   ....[6]....
        /*0044*/ 	.word	0xffffffff


	//   ....[7]....
        /*0048*/ 	.word	0xffffffff


	//   ....[8]....
        /*004c*/ 	.word	0xffffffff


	//   ....[9]....
        /*0050*/ 	.word	0xffffffff


	//----- nvinfo : EIATTR_COOP_GROUP_INSTR_OFFSETS
	.align		4
.L_1275:
        /*0054*/ 	.byte	0x04, 0x28
        /*0056*/ 	.short	(.L_1277 - .L_1276)


	//   ....[0]....
.L_1276:
        /*0058*/ 	.word	0x00001340


	//   ....[1]....
        /*005c*/ 	.word	0x00001370


	//   ....[2]....
        /*0060*/ 	.word	0x000013a0


	//   ....[3]....
        /*0064*/ 	.word	0x000013b0


	//   ....[4]....
        /*0068*/ 	.word	0x000013e0


	//   ....[5]....
        /*006c*/ 	.word	0x000013f0


	//   ....[6]....
        /*0070*/ 	.word	0x00001420


	//   ....[7]....
        /*0074*/ 	.word	0x00001430


	//   ....[8]....
        /*0078*/ 	.word	0x00001460


	//   ....[9]....
        /*007c*/ 	.word	0x00001470


	//----- nvinfo : EIATTR_VRC_CTA_INIT_COUNT
	.align		4
.L_1277:
        /*0080*/ 	.byte	0x02, 0x4a
	.zero		1
	.zero		1


	//----- nvinfo : EIATTR_EXIT_INSTR_OFFSETS
	.align		4
        /*0084*/ 	.byte	0x04, 0x1c
        /*0086*/ 	.short	(.L_1279 - .L_1278)


	//   ....[0]....
.L_1278:
        /*0088*/ 	.word	0x00004720


	//   ....[1]....
        /*008c*/ 	.word	0x000047c0


	//----- nvinfo : EIATTR_MAX_THREADS
	.align		4
.L_1279:
        /*0090*/ 	.byte	0x04, 0x05
        /*0092*/ 	.short	(.L_1281 - .L_1280)
.L_1280:
        /*0094*/ 	.word	0x00000080
        /*0098*/ 	.word	0x00000001
        /*009c*/ 	.word	0x00000001


	//----- nvinfo : EIATTR_CRS_STACK_SIZE
	.align		4
.L_1281:
        /*00a0*/ 	.byte	0x04, 0x1e
        /*00a2*/ 	.short	(.L_1283 - .L_1282)
.L_1282:
        /*00a4*/ 	.word	0x00000000


	//----- nvinfo : EIATTR_CBANK_PARAM_SIZE
	.align		4
.L_1283:
        /*00a8*/ 	.byte	0x03, 0x19
        /*00aa*/ 	.short	0x0128


	//----- nvinfo : EIATTR_PARAM_CBANK
	.align		4
        /*00ac*/ 	.byte	0x04, 0x0a
        /*00ae*/ 	.short	(.L_1285 - .L_1284)
	.align		4
.L_1284:
        /*00b0*/ 	.word	index@(.nv.constant0._ZN10layer_norm13ln_bwd_kernelINS_13Kernel_traitsI13__nv_bfloat16S2_S2_S2_fjLj1536ELj1ELj1ELj4ELj8ENS_18Kernel_traits_baseILj1536ES2_S2_S2_S2_fjLj128EEEEELb0ELb1ELb0ELb0EEEvNS_9BwdParamsE)
        /*00b4*/ 	.short	0x0380
        /*00b6*/ 	.short	0x0128


	//----- nvinfo : EIATTR_SW_WAR
	.align		4
.L_1285:
        /*00b8*/ 	.byte	0x04, 0x36
        /*00ba*/ 	.short	(.L_1287 - .L_1286)
.L_1286:
        /*00bc*/ 	.word	0x00000008
.L_1287:


//--------------------- .nv.info._ZN10layer_norm13ln_bwd_kernelINS_13Kernel_traitsI13__nv_bfloat16S2_S2_S2_fjLj1536ELj1ELj1ELj4ELj8ENS_18Kernel_traits_baseILj1536ES2_S2_S2_S2_fjLj128EEEEELb0ELb1ELb0ELb1EEEvNS_9BwdParamsE --------------------------
	.section	.nv.info._ZN10layer_norm13ln_bwd_kernelINS_13Kernel_traitsI13__nv_bfloat16S2_S2_S2_fjLj1536ELj1ELj1ELj4ELj8ENS_18Kernel_traits_baseILj1536ES2_S2_S2_S2_fjLj128EEEEELb0ELb1ELb0ELb1EEEvNS_9BwdParamsE,"",@"SHT_CUDA_INFO"
	.sectionflags	@""
	.align	4


	//----- nvinfo : EIATTR_CUDA_API_VERSION
	.align		4
        /*0000*/ 	.byte	0x04, 0x37
        /*0002*/ 	.short	(.L_1289 - .L_1288)
.L_1288:
        /*0004*/ 	.word	0x00000082


	//----- nvinfo : EIATTR_KPARAM_INFO
	.align		4
.L_1289:
        /*0008*/ 	.byte	0x04, 0x17
        /*000a*/ 	.short	(.L_1291 - .L_1290)
.L_1290:
        /*000c*/ 	.word	0x00000000
        /*0010*/ 	.short	0x0000
        /*0012*/ 	.short	0x0000
        /*0014*/ 	.byte	0x00, 0xf0, 0xa1, 0x04


	//----- nvinfo : EIATTR_SPARSE_MMA_MASK
	.align		4
.L_1291:
        /*0018*/ 	.byte	0x03, 0x50
        /*001a*/ 	.short	0x0000


	//----- nvinfo : EIATTR_MAXREG_COUNT
	.align		4
        /*001c*/ 	.byte	0x03, 0x1b
        /*001e*/ 	.short	0x00ff


	//----- nvinfo : EIATTR_NUM_BARRIERS
	.align		4
        /*0020*/ 	.byte	0x02, 0x4c
        /*0022*/ 	.byte	0x01
	.zero		1


	//----- nvinfo : EIATTR_MERCURY_ISA_VERSION
	.align		4
        /*0024*/ 	.byte	0x03, 0x5f
        /*0026*/ 	.short	0x0101


	//----- nvinfo : EIATTR_COOP_GROUP_MASK_REGIDS
	.align		4
        /*0028*/ 	.byte	0x04, 0x29
        /*002a*/ 	.short	(.L_1293 - .L_1292)


	//   ....[0]....
.L_1292:
        /*002c*/ 	.word	0xffffffff


	//   ....[1]....
        /*0030*/ 	.word	0xffffffff


	//   ....[2]....
        /*0034*/ 	.word	0xffffffff


	//   ....[3]....
        /*0038*/ 	.word	0xffffffff


	//   ....[4]....
        /*003c*/ 	.word	0xffffffff


	//   ....[5]....
        /*0040*/ 	.word	0xffffffff


	//   ....[6]....
        /*0044*/ 	.word	0xffffffff


	//   ....[7]....
        /*0048*/ 	.word	0xffffffff


	//   ....[8]....
        /*004c*/ 	.word	0xffffffff


	//   ....[9]....
        /*0050*/ 	.word	0xffffffff


	//----- nvinfo : EIATTR_COOP_GROUP_INSTR_OFFSETS
	.align		4
.L_1293:
        /*0054*/ 	.byte	0x04, 0x28
        /*0056*/ 	.short	(.L_1295 - .L_1294)


	//   ....[0]....
.L_1294:
        /*0058*/ 	.word	0x000017a0


	//   ....[1]....
        /*005c*/ 	.word	0x000017d0


	//   ....[2]....
        /*0060*/ 	.word	0x00001800


	//   ....[3]....
        /*0064*/ 	.word	0x00001810


	//   ....[4]....
        /*0068*/ 	.word	0x00001840


	//   ....[5]....
        /*006c*/ 	.word	0x00001850


	//   ....[6]....
        /*0070*/ 	.word	0x00001880


	//   ....[7]....
        /*0074*/ 	.word	0x00001890


	//   ....[8]....
        /*0078*/ 	.word	0x000018c0


	//   ....[9]....
        /*007c*/ 	.word	0x000018d0


	//----- nvinfo : EIATTR_VRC_CTA_INIT_COUNT
	.align		4
.L_1295:
        /*0080*/ 	.byte	0x02, 0x4a
	.zero		1
	.zero		1


	//----- nvinfo : EIATTR_EXIT_INSTR_OFFSETS
	.align		4
        /*0084*/ 	.byte	0x04, 0x1c
        /*0086*/ 	.short	(.L_1297 - .L_1296)


	//   ....[0]....
.L_1296:
        /*0088*/ 	.word	0x00004bd0


	//----- nvinfo : EIATTR_MAX_THREADS
	.align		4
.L_1297:
        /*008c*/ 	.byte	0x04, 0x05
        /*008e*/ 	.short	(.L_1299 - .L_1298)
.L_1298:
        /*0090*/ 	.word	0x00000080
        /*0094*/ 	.word	0x00000001
        /*0098*/ 	.word	0x00000001


	//----- nvinfo : EIATTR_CRS_STACK_SIZE
	.align		4
.L_1299:
        /*009c*/ 	.byte	0x04, 0x1e
        /*009e*/ 	.short	(.L_1301 - .L_1300)
.L_1300:
        /*00a0*/ 	.word	0x00000000


	//----- nvinfo : EIATTR_CBANK_PARAM_SIZE
	.align		4
.L_1301:
        /*00a4*/ 	.byte	0x03, 0x19
        /*00a6*/ 	.short	0x0128


	//----- nvinfo : EIATTR_PARAM_CBANK
	.align		4
        /*00a8*/ 	.byte	0x04, 0x0a
        /*00aa*/ 	.short	(.L_1303 - .L_1302)
	.align		4
.L_1302:
        /*00ac*/ 	.word	index@(.nv.constant0._ZN10layer_norm13ln_bwd_kernelINS_13Kernel_traitsI13__nv_bfloat16S2_S2_S2_fjLj1536ELj1ELj1ELj4ELj8ENS_18Kernel_traits_baseILj1536ES2_S2_S2_S2_fjLj128EEEEELb0ELb1ELb0ELb1EEEvNS_9BwdParamsE)
        /*00b0*/ 	.short	0x0380
        /*00b2*/ 	.short	0x0128


	//----- nvinfo : EIATTR_SW_WAR
	.align		4
.L_1303:
        /*00b4*/ 	.byte	0x04, 0x36
        /*00b6*/ 	.short	(.L_1305 - .L_1304)
.L_1304:
        /*00b8*/ 	.word	0x00000008
.L_1305:


//--------------------- .nv.info._ZN10layer_norm13ln_bwd_kernelINS_13Kernel_traitsI13__nv_bfloat16S2_S2_S2_fjLj1536ELj1ELj1ELj4ELj8ENS_18Kernel_traits_baseILj1536ES2_S2_S2_S2_fjLj128EEEEELb0ELb1ELb1ELb0EEEvNS_9BwdParamsE --------------------------
	.section	.nv.info._ZN10layer_norm13ln_bwd_kernelINS_13Kernel_traitsI13__nv_bfloat16S2_S2_S2_fjLj1536ELj1ELj1ELj4ELj8ENS_18Kernel_traits_baseILj1536ES2_S2_S2_S2_fjLj128EEEEELb0ELb1ELb1ELb0EEEvNS_9BwdParamsE,"",@"SHT_CUDA_INFO"
	.sectionflags	@""
	.align	4


	//----- nvinfo : EIATTR_CUDA_API_VERSION
	.align		4
        /*0000*/ 	.byte	0x04, 0x37
        /*0002*/ 	.short	(.L_1307 - .L_1306)
.L_1306:
        /*0004*/ 	.word	0x00000082


	//----- nvinfo : EIATTR_KPARAM_INFO
	.align		4
.L_1307:
        /*0008*/ 	.byte	0x04, 0x17
        /*000a*/ 	.short	(.L_1309 - .L_1308)
.L_1308:
        /*000c*/ 	.word	0x00000000
        /*0010*/ 	.short	0x0000
        /*0012*/ 	.short	0x0000
        /*0014*/ 	.byte	0x00, 0xf0, 0xa1, 0x04


	//----- nvinfo : EIATTR_SPARSE_MMA_MASK
	.align		4
.L_1309:
        /*0018*/ 	.byte	0x03, 0x50
        /*001a*/ 	.short	0x0000


	//----- nvinfo : EIATTR_MAXREG_COUNT
	.align		4
        /*001c*/ 	.byte	0x03, 0x1b
        /*001e*/ 	.short	0x00ff


	//----- nvinfo : EIATTR_NUM_BARRIERS
	.align		4
        /*0020*/ 	.byte	0x02, 0x4c
        /*0022*/ 	.byte	0x01
	.zero		1


	//----- nvinfo : EIATTR_MERCURY_ISA_VERSION
	.align		4
        /*0024*/ 	.byte	0x03, 0x5f
        /*0026*/ 	.short	0x0101


	//----- nvinfo : EIATTR_COOP_GROUP_MASK_REGIDS
	.align		4
        /*0028*/ 	.byte	0x04, 0x29
        /*002a*/ 	.short	(.L_1311 - .L_1310)


	//   ....[0]....
.L_1310:
        /*002c*/ 	.word	0xffffffff


	//   ....[1]....
        /*0030*/ 	.word	0xffffffff


	//   ....[2]....
        /*0034*/ 	.word	0xffffffff


	//   ....[3]....
        /*0038*/ 	.word	0xffffffff


	//   ....[4]....
        /*003c*/ 	.word	0xffffffff


	//   ....[5]....
        /*0040*/ 	.word	0xffffffff


	//   ....[6]....
        /*0044*/ 	.word	0xffffffff


	//   ....[7]....
        /*0048*/ 	.word	0xffffffff


	//   ....[8]....
        /*004c*/ 	.word	0xffffffff


	//   ....[9]....
        /*0050*/ 	.word	0xffffffff


	//----- nvinfo : EIATTR_COOP_GROUP_INSTR_OFFSETS
	.align		4
.L_1311:
        /*0054*/ 	.byte	0x04, 0x28
        /*0056*/ 	.short	(.L_1313 - .L_1312)


	//   ....[0]....
.L_1312:
        /*0058*/ 	.word	0x00001630


	//   ....[1]....
        /*005c*/ 	.word	0x00001650


	//   ....[2]....
        /*0060*/ 	.word	0x00001690


	//   ....[3]....
        /*0064*/ 	.word	0x000016a0


	//   ....[4]....
        /*0068*/ 	.word	0x000016e0


	//   ....[5]....
        /*006c*/ 	.word	0x000016f0


	//   ....[6]....
        /*0070*/ 	.word	0x00001720


	//   ....[7]....
        /*0074*/ 	.word	0x00001730


	//   ....[8]....
        /*0078*/ 	.word	0x00001760


	//   ....[9]....
        /*007c*/ 	.word	0x00001770


	//----- nvinfo : EIATTR_VRC_CTA_INIT_COUNT
	.align		4
.L_1313:
        /*0080*/ 	.byte	0x02, 0x4a
	.zero		1
	.zero		1


	//----- nvinfo : EIATTR_EXIT_INSTR_OFFSETS
	.align		4
        /*0084*/ 	.byte	0x04, 0x1c
        /*0086*/ 	.short	(.L_1315 - .L_1314)


	//   ....[0]....
.L_1314:
        /*0088*/ 	.word	0x00004ce0


	//   ....[1]....
        /*008c*/ 	.word	0x00004d80


	//----- nvinfo : EIATTR_MAX_THREADS
	.align		4
.L_1315:
        /*0090*/ 	.byte	0x04, 0x05
        /*0092*/ 	.short	(.L_1317 - .L_1316)
.L_1316:
        /*0094*/ 	.word	0x00000080
        /*0098*/ 	.word	0x00000001
        /*009c*/ 	.word	0x00000001


	//----- nvinfo : EIATTR_CRS_STACK_SIZE
	.align		4
.L_1317:
        /*00a0*/ 	.byte	0x04, 0x1e
        /*00a2*/ 	.short	(.L_1319 - .L_1318)
.L_1318:
        /*00a4*/ 	.word	0x00000000


	//----- nvinfo : EIATTR_CBANK_PARAM_SIZE
	.align		4
.L_1319:
        /*00a8*/ 	.byte	0x03, 0x19
        /*00aa*/ 	.short	0x0128


	//----- nvinfo : EIATTR_PARAM_CBANK
	.align		4
        /*00ac*/ 	.byte	0x04, 0x0a
        /*00ae*/ 	.short	(.L_1321 - .L_1320)
	.align		4
.L_1320:
        /*00b0*/ 	.word	index@(.nv.constant0._ZN10layer_norm13ln_bwd_kernelINS_13Kernel_traitsI13__nv_bfloat16S2_S2_S2_fjLj1536ELj1ELj1ELj4ELj8ENS_18Kernel_traits_baseILj1536ES2_S2_S2_S2_fjLj128EEEEELb0ELb1ELb1ELb0EEEvNS_9BwdParamsE)
        /*00b4*/ 	.short	0x0380
        /*00b6*/ 	.short	0x0128


	//----- nvinfo : EIATTR_SW_WAR
	.align		4
.L_1321:
        /*00b8*/ 	.byte	0x04, 0x36
        /*00ba*/ 	.short	(.L_1323 - .L_1322)
.L_1322:
        /*00bc*/ 	.word	0x00000008
.L_1323:


//--------------------- .nv.info._ZN10layer_norm13ln_bwd_kernelINS_13Kernel_traitsI13__nv_bfloat16S2_S2_S2_fjLj1536ELj1ELj1ELj4ELj8ENS_18Kernel_traits_baseILj1536ES2_S2_S2_S2_fjLj128EEEEELb0ELb1ELb1ELb1EEEvNS_9BwdParamsE --------------------------
	.section	.nv.info._ZN10layer_norm13ln_bwd_kernelINS_13Kernel_traitsI13__nv_bfloat16S2_S2_S2_fjLj1536ELj1ELj1ELj4ELj8ENS_18Kernel_traits_baseILj1536ES2_S2_S2_S2_fjLj128EEEEELb0ELb1ELb1ELb1EEEvNS_9BwdParamsE,"",@"SHT_CUDA_INFO"
	.sectionflags	@""
	.align	4


	//----- nvinfo : EIATTR_CUDA_API_VERSION
	.align		4
        /*0000*/ 	.byte	0x04, 0x37
        /*0002*/ 	.short	(.L_1325 - .L_1324)
.L_1324:
        /*0004*/ 	.word	0x00000082


	//----- nvinfo : EIATTR_KPARAM_INFO
	.align		4
.L_1325:
        /*0008*/ 	.byte	0x04, 0x17
        /*000a*/ 	.short	(.L_1327 - .L_1326)
.L_1326:
        /*000c*/ 	.word	0x00000000
        /*0010*/ 	.short	0x0000
        /*0012*/ 	.short	0x0000
        /*0014*/ 	.byte	0x00, 0xf0, 0xa1, 0x04


	//----- nvinfo : EIATTR_SPARSE_MMA_MASK
	.align		4
.L_1327:
        /*0018*/ 	.byte	0x03, 0x50
        /*001a*/ 	.short	0x0000


	//----- nvinfo : EIATTR_MAXREG_COUNT
	.align		4
        /*001c*/ 	.byte	0x03, 0x1b
        /*001e*/ 	.short	0x00ff


	//----- nvinfo : EIATTR_NUM_BARRIERS
	.align		4
        /*0020*/ 	.byte	0x02, 0x4c
        /*0022*/ 	.byte	0x01
	.zero		1


	//----- nvinfo : EIATTR_MERCURY_ISA_VERSION
	.align		4
        /*0024*/ 	.byte	0x03, 0x5f
        /*0026*/ 	.short	0x0101


	//----- nvinfo : EIATTR_COOP_GROUP_MASK_REGIDS
	.align		4
        /*0028*/ 	.byte	0x04, 0x29
        /*002a*/ 	.short	(.L_1329 - .L_1328)


	//   ....[0]....
.L_1328:
        /*002c*/ 	.word	0xffffffff


	//   ....[1]....
        /*0030*/ 	.word	0xffffffff


	//   ....[2]....
        /*0034*/ 	.word	0xffffffff


	//   ....[3]....
        /*0038*/ 	.word	0xffffffff


	//   ....[4]....
        /*003c*/ 	.word	0xffffffff


	//   ....[5]....
        /*0040*/ 	.word	0xffffffff


	//   ....[6]....
        /*0044*/ 	.word	0xffffffff


	//   ....[7]....
        /*0048*/ 	.word	0xffffffff


	//   ....[8]....
        /*004c*/ 	.word	0xffffffff


	//   ....[9]....
        /*0050*/ 	.word	0xffffffff


	//----- nvinfo : EIATTR_COOP_GROUP_INSTR_OFFSETS
	.align		4
.L_1329:
        /*0054*/ 	.byte	0x04, 0x28
        /*0056*/ 	.short	(.L_1331 - .L_1330)


	//   ....[0]....
.L_1330:
        /*0058*/ 	.word	0x000011a0


	//   ....[1]....
        /*005c*/ 	.word	0x000011c0


	//   ....[2]....
        /*0060*/ 	.word	0x00001200


	//   ....[3]....
        /*0064*/ 	.word	0x00001210


	//   ....[4]....
        /*0068*/ 	.word	0x00001250


	//   ....[5]....
        /*006c*/ 	.word	0x00001260


	//   ....[6]....
        /*0070*/ 	.word	0x00001290


	//   ....[7]....
        /*0074*/ 	.word	0x000012a0


	//   ....[8]....
        /*0078*/ 	.word	0x000012d0


	//   ....[9]....
        /*007c*/ 	.word	0x000012e0


	//----- nvinfo : EIATTR_VRC_CTA_INIT_COUNT
	.align		4
.L_1331:
        /*0080*/ 	.byte	0x02, 0x4a
	.zero		1
	.zero		1


	//----- nvinfo : EIATTR_EXIT_INSTR_OFFSETS
	.align		4
        /*0084*/ 	.byte	0x04, 0x1c
        /*0086*/ 	.short	(.L_1333 - .L_1332)


	//   ....[0]....
.L_1332:
        /*0088*/ 	.word	0x00004680


	//----- nvinfo : EIATTR_MAX_THREADS
	.align		4
.L_1333:
        /*008c*/ 	.byte	0x04, 0x05
        /*008e*/ 	.short	(.L_1335 - .L_1334)
.L_1334:
        /*0090*/ 	.word	0x00000080
        /*0094*/ 	.word	0x00000001
        /*0098*/ 	.word	0x00000001


	//----- nvinfo : EIATTR_CRS_STACK_SIZE
	.align		4
.L_1335:
        /*009c*/ 	.byte	0x04, 0x1e
        /*009e*/ 	.short	(.L_1337 - .L_1336)
.L_1336:
        /*00a0*/ 	.word	0x00000000


	//----- nvinfo : EIATTR_CBANK_PARAM_SIZE
	.align		4
.L_1337:
        /*00a4*/ 	.byte	0x03, 0x19
        /*00a6*/ 	.short	0x0128


	//----- nvinfo : EIATTR_PARAM_CBANK
	.align		4
        /*00a8*/ 	.byte	0x04, 0x0a
        /*00aa*/ 	.short	(.L_1339 - .L_1338)
	.align		4
.L_1338:
        /*00ac*/ 	.word	index@(.nv.constant0._ZN10layer_norm13ln_bwd_kernelINS_13Kernel_traitsI13__nv_bfloat16S2_S2_S2_fjLj1536ELj1ELj1ELj4ELj8ENS_18Kernel_traits_baseILj1536ES2_S2_S2_S2_fjLj128EEEEELb0ELb1ELb1ELb1EEEvNS_9BwdParamsE)
        /*00b0*/ 	.short	0x0380
        /*00b2*/ 	.short	0x0128


	//----- nvinfo : EIATTR_SW_WAR
	.align		4
.L_1339:
        /*00b4*/ 	.byte	0x04, 0x36
        /*00b6*/ 	.short	(.L_1341 - .L_1340)
.L_1340:
        /*00b8*/ 	.word	0x00000008
.L_1341:


//--------------------- .nv.info._ZN10layer_norm13ln_bwd_kernelINS_13Kernel_traitsI13__nv_bfloat16S2_S2_S2_fjLj1536ELj1ELj1ELj4ELj8ENS_18Kernel_traits_baseILj1536ES2_S2_S2_S2_fjLj128EEEEELb1ELb0ELb0ELb0EEEvNS_9BwdParamsE --------------------------
	.section	.nv.info._ZN10layer_norm13ln_bwd_kernelINS_13Kernel_traitsI13__nv_bfloat16S2_S2_S2_fjLj1536ELj1ELj1ELj4ELj8ENS_18Kernel_traits_baseILj1536ES2_S2_S2_S2_fjLj128EEEEELb1ELb0ELb0ELb0EEEvNS_9BwdParamsE,"",@"SHT_CUDA_INFO"
	.sectionflags	@""
	.align	4


	//----- nvinfo : EIATTR_CUDA_API_VERSION
	.align		4
        /*0000*/ 	.byte	0x04, 0x37
        /*0002*/ 	.short	(.L_1343 - .L_1342)
.L_1342:
        /*0004*/ 	.word	0x00000082


	//----- nvinfo : EIATTR_KPARAM_INFO
	.align		4
.L_1343:
        /*0008*/ 	.byte	0x04, 0x17
        /*000a*/ 	.short	(.L_1345 - .L_1344)
.L_1344:
        /*000c*/ 	.word	0x00000000
        /*0010*/ 	.short	0x0000
        /*0012*/ 	.short	0x0000
        /*0014*/ 	.byte	0x00, 0xf0, 0xa1, 0x04


	//----- nvinfo : EIATTR_SPARSE_MMA_MASK
	.align		4
.L_1345:
        /*0018*/ 	.byte	0x03, 0x50
        /*001a*/ 	.short	0x0000


	//----- nvinfo : EIATTR_MAXREG_COUNT
	.align		4
        /*001c*/ 	.byte	0x03, 0x1b
        /*001e*/ 	.short	0x00ff


	//----- nvinfo : EIATTR_NUM_BARRIERS
	.align		4
        /*0020*/ 	.byte	0x02, 0x4c
        /*0022*/ 	.byte	0x01
	.zero		1


	//----- nvinfo : EIATTR_MERCURY_ISA_VERSION
	.align		4
        /*0024*/ 	.byte	0x03, 0x5f
        /*0026*/ 	.short	0x0101


	//----- nvinfo : EIATTR_COOP_GROUP_MASK_REGIDS
	.align		4
        /*0028*/ 	.byte	0x04, 0x29
        /*002a*/ 	.short	(.L_1347 - .L_1346)


	//   ....[0]....
.L_1346:
        /*002c*/ 	.word	0xffffffff


	//   ....[1]....
        /*0030*/ 	.word	0xffffffff


	//   ....[2]....
        /*0034*/ 	.word	0xffffffff


	//   ....[3]....
        /*0038*/ 	.word	0xffffffff


	//   ....[4]....
        /*003c*/ 	.word	0xffffffff


	//   ....[5]....
        /*0040*/ 	.word	0xffffffff


	//   ....[6]....
        /*0044*/ 	.word	0xffffffff


	//   ....[7]....
        /*0048*/ 	.word	0xffffffff


	//   ....[8]....
        /*004c*/ 	.word	0xffffffff


	//   ....[9]....
        /*0050*/ 	.word	0xffffffff


	//----- nvinfo : EIATTR_COOP_GROUP_INSTR_OFFSETS
	.align		4
.L_1347:
        /*0054*/ 	.byte	0x04, 0x28
        /*0056*/ 	.short	(.L_1349 - .L_1348)


	//   ....[0]....
.L_1348:
        /*0058*/ 	.word	0x000012c0


	//   ....[1]....
        /*005c*/ 	.word	0x000012f0


	//   ....[2]....
        /*0060*/ 	.word	0x00001320


	//   ....[3]....
        /*0064*/ 	.word	0x00001330


	//   ....[4]....
        /*0068*/ 	.word	0x00001360


	//   ....[5]....
        /*006c*/ 	.word	0x00001370


	//   ....[6]....
        /*0070*/ 	.word	0x000013a0


	//   ....[7]....
        /*0074*/ 	.word	0x000013b0


	//   ....[8]....
        /*0078*/ 	.word	0x000013e0


	//   ....[9]....
        /*007c*/ 	.word	0x000013f0


	//----- nvinfo : EIATTR_VRC_CTA_INIT_COUNT
	.align		4
.L_1349:
        /*0080*/ 	.byte	0x02, 0x4a
	.zero		1
	.zero		1


	//----- nvinfo : EIATTR_EXIT_INSTR_OFFSETS
	.align		4
        /*0084*/ 	.byte	0x04, 0x1c
        /*0086*/ 	.short	(.L_1351 - .L_1350)


	//   ....[0]....
.L_1350:
        /*0088*/ 	.word	0x00003f20


	//   ....[1]....
        /*008c*/ 	.word	0x00003fa0


	//----- nvinfo : EIATTR_MAX_THREADS
	.align		4
.L_1351:
        /*0090*/ 	.byte	0x04, 0x05
        /*0092*/ 	.short	(.L_1353 - .L_1352)
.L_1352:
        /*0094*/ 	.word	0x00000080
        /*0098*/ 	.word	0x00000001
        /*009c*/ 	.word	0x00000001


	//----- nvinfo : EIATTR_CRS_STACK_SIZE
	.align		4
.L_1353:
        /*00a0*/ 	.byte	0x04, 0x1e
        /*00a2*/ 	.short	(.L_1355 - .L_1354)
.L_1354:
        /*00a4*/ 	.word	0x00000000


	//----- nvinfo : EIATTR_CBANK_PARAM_SIZE
	.align		4
.L_1355:
        /*00a8*/ 	.byte	0x03, 0x19
        /*00aa*/ 	.short	0x0128


	//----- nvinfo : EIATTR_PARAM_CBANK
	.align		4
        /*00ac*/ 	.byte	0x04, 0x0a
        /*00ae*/ 	.short	(.L_1357 - .L_1356)
	.align		4
.L_1356:
        /*00b0*/ 	.word	index@(.nv.constant0._ZN10layer_norm13ln_bwd_kernelINS_13Kernel_traitsI13__nv_bfloat16S2_S2_S2_fjLj1536ELj1ELj1ELj4ELj8ENS_18Kernel_traits_baseILj1536ES2_S2_S2_S2_fjLj128EEEEELb1ELb0ELb0ELb0EEEvNS_9BwdParamsE)
        /*00b4*/ 	.short	0x0380
        /*00b6*/ 	.short	0x0128


	//----- nvinfo : EIATTR_SW_WAR
	.align		4
.L_1357:
        /*00b8*/ 	.byte	0x04, 0x36
        /*00ba*/ 	.short	(.L_1359 - .L_1358)
.L_1358:
        /*00bc*/ 	.word	0x00000008
.L_1359:


//--------------------- .nv.info._ZN10layer_norm13ln_bwd_kernelINS_13Kernel_traitsI13__nv_bfloat16S2_S2_S2_fjLj1536ELj1ELj1ELj4ELj8ENS_18Kernel_traits_baseILj1536ES2_S2_S2_S2_fjLj128EEEEELb1ELb0ELb0ELb1EEEvNS_9BwdParamsE --------------------------
	.section	.nv.info._ZN10layer_norm13ln_bwd_kernelINS_13Kernel_traitsI13__nv_bfloat16S2_S2_S2_fjLj1536ELj1ELj1ELj4ELj8ENS_18Kernel_traits_baseILj1536ES2_S2_S2_S2_fjLj128EEEEELb1ELb0ELb0ELb1EEEvNS_9BwdParamsE,"",@"SHT_CUDA_INFO"
	.sectionflags	@""
	.align	4


	//----- nvinfo : EIATTR_CUDA_API_VERSION
	.align		4
        /*0000*/ 	.byte	0x04, 0x37
        /*0002*/ 	.short	(.L_1361 - .L_1360)
.L_1360:
        /*0004*/ 	.word	0x00000082


	//----- nvinfo : EIATTR_KPARAM_INFO
	.align		4
.L_1361:
        /*0008*/ 	.byte	0x04, 0x17
        /*000a*/ 	.short	(.L_1363 - .L_1362)
.L_1362:
        /*000c*/ 	.word	0x00000000
        /*0010*/ 	.short	0x0000
        /*0012*/ 	.short	0x0000
        /*0014*/ 	.byte	0x00, 0xf0, 0xa1, 0x04


	//----- nvinfo : EIATTR_SPARSE_MMA_MASK
	.align		4
.L_1363:
        /*0018*/ 	.byte	0x03, 0x50
        /*001a*/ 	.short	0x0000


	//----- nvinfo : EIATTR_MAXREG_COUNT
	.align		4
        /*001c*/ 	.byte	0x03, 0x1b
        /*001e*/ 	.short	0x00ff


	//----- nvinfo : EIATTR_NUM_BARRIERS
	.align		4
        /*0020*/ 	.byte	0x02, 0x4c
        /*0022*/ 	.byte	0x01
	.zero		1


	//----- nvinfo : EIATTR_MERCURY_ISA_VERSION
	.align		4
        /*0024*/ 	.byte	0x03, 0x5f
        /*0026*/ 	.short	0x0101


	//----- nvinfo : EIATTR_COOP_GROUP_MASK_REGIDS
	.align		4
        /*0028*/ 	.byte	0x04, 0x29
        /*002a*/ 	.short	(.L_1365 - .L_1364)


	//   ....[0]....
.L_1364:
        /*002c*/ 	.word	0xffffffff


	//   ....[1]....
        /*0030*/ 	.word	0xffffffff


	//   ....[2]....
        /*0034*/ 	.word	0xffffffff


	//   ....[3]....
        /*0038*/ 	.word	0xffffffff


	//   ....[4]....
        /*003c*/ 	.word	0xffffffff


	//   ....[5]....
        /*0040*/ 	.word	0xffffffff


	//   ....[6]....
        /*0044*/ 	.word	0xffffffff


	//   ....[7]....
        /*0048*/ 	.word	0xffffffff


	//   ....[8]....
        /*004c*/ 	.word	0xffffffff


	//   ....[9]....
        /*0050*/ 	.word	0xffffffff


	//----- nvinfo : EIATTR_COOP_GROUP_INSTR_OFFSETS
	.align		4
.L_1365:
        /*0054*/ 	.byte	0x04, 0x28
        /*0056*/ 	.short	(.L_1367 - .L_1366)


	//   ....[0]....
.L_1366:
        /*0058*/ 	.word	0x00000d20


	//   ....[1]....
        /*005c*/ 	.word	0x00000d30


	//   ....[2]....
        /*0060*/ 	.word	0x00000d90


	//   ....[3]....
        /*0064*/ 	.word	0x00000da0


	//   ....[4]....
        /*0068*/ 	.word	0x00000dd0


	//   ....[5]....
        /*006c*/ 	.word	0x00000de0


	//   ....[6]....
        /*0070*/ 	.word	0x00000ea0


	//   ....[7]....
        /*0074*/ 	.word	0x00000eb0


	//   ....[8]....
        /*0078*/ 	.word	0x00000f10


	//   ....[9]....
        /*007c*/ 	.word	0x00000f20


	//----- nvinfo : EIATTR_VRC_CTA_INIT_COUNT
	.align		4
.L_1367:
        /*0080*/ 	.byte	0x02, 0x4a
	.zero		1
	.zero		1


	//----- nvinfo : EIATTR_EXIT_INSTR_OFFSETS
	.align		4
        /*0084*/ 	.byte	0x04, 0x1c
        /*0086*/ 	.short	(.L_1369 - .L_1368)


	//   ....[0]....
.L_1368:
        /*0088*/ 	.word	0x00003a50


	//----- nvinfo : EIATTR_MAX_THREADS
	.align		4
.L_1369:
        /*008c*/ 	.byte	0x04, 0x05
        /*008e*/ 	.short	(.L_1371 - .L_1370)
.L_1370:
        /*0090*/ 	.word	0x00000080
        /*0094*/ 	.word	0x00000001
        /*0098*/ 	.word	0x00000001


	//----- nvinfo : EIATTR_CBANK_PARAM_SIZE
	.align		4
.L_1371:
        /*009c*/ 	.byte	0x03, 0x19
        /*009e*/ 	.short	0x0128


	//----- nvinfo : EIATTR_PARAM_CBANK
	.align		4
        /*00a0*/ 	.byte	0x04, 0x0a
        /*00a2*/ 	.short	(.L_1373 - .L_1372)
	.align		4
.L_1372:
        /*00a4*/ 	.word	index@(.nv.constant0._ZN10layer_norm13ln_bwd_kernelINS_13Kernel_traitsI13__nv_bfloat16S2_S2_S2_fjLj1536ELj1ELj1ELj4ELj8ENS_18Kernel_traits_baseILj1536ES2_S2_S2_S2_fjLj128EEEEELb1ELb0ELb0ELb1EEEvNS_9BwdParamsE)
        /*00a8*/ 	.short	0x0380
        /*00aa*/ 	.short	0x0128


	//----- nvinfo : EIATTR_SW_WAR
	.align		4
.L_1373:
        /*00ac*/ 	.byte	0x04, 0x36
        /*00ae*/ 	.short	(.L_1375 - .L_1374)
.L_1374:
        /*00b0*/ 	.word	0x00000008
.L_1375:


//--------------------- .nv.info._ZN10layer_norm22ln_bwd_finalize_kernelINS_22Kernel_traits_finalizeILj1536E13__nv_bfloat16S2_S2_S2_fjLb0ELj1024ELj4ENS_18Kernel_traits_baseILj1536ES2_S2_S2_S2_fjLj1024EEEEELb0ELb0EEEvNS_9BwdParamsE --------------------------
	.section	.nv.info._ZN10layer_norm22ln_bwd_finalize_kernelINS_22Kernel_traits_finalizeILj1536E13__nv_bfloat16S2_S2_S2_fjLb0ELj1024ELj4ENS_18Kernel_traits_baseILj1536ES2_S2_S2_S2_fjLj1024EEEEELb0ELb0EEEvNS_9BwdParamsE,"",@"SHT_CUDA_INFO"
	.sectionflags	@""
	.align	4


	//----- nvinfo : EIATTR_CUDA_API_VERSION
	.align		4
        /*0000*/ 	.byte	0x04, 0x37
        /*0002*/ 	.short	(.L_1377 - .L_1376)
.L_1376:
        /*0004*/ 	.word	0x00000082


	//----- nvinfo : EIATTR_KPARAM_INFO
	.align		4
.L_1377:
        /*0008*/ 	.byte	0x04, 0x17
        /*000a*/ 	.short	(.L_1379 - .L_1378)
.L_1378:
        /*000c*/ 	.word	0x00000000
        /*0010*/ 	.short	0x0000
        /*0012*/ 	.short	0x0000
        /*0014*/ 	.byte	0x00, 0xf0, 0xa1, 0x04


	//----- nvinfo : EIATTR_SPARSE_MMA_MASK
	.align		4
.L_1379:
        /*0018*/ 	.byte	0x03, 0x50
        /*001a*/ 	.short	0x0000


	//----- nvinfo : EIATTR_MAXREG_COUNT
	.align		4
        /*001c*/ 	.byte	0x03, 0x1b
        /*001e*/ 	.short	0x0040


	//----- nvinfo : EIATTR_NUM_BARRIERS
	.align		4
        /*0020*/ 	.byte	0x02, 0x4c
        /*0022*/ 	.byte	0x01
	.zero		1


	//----- nvinfo : EIATTR_MERCURY_ISA_VERSION
	.align		4
        /*0024*/ 	.byte	0x03, 0x5f
        /*0026*/ 	.short	0x0101


	//----- nvinfo : EIATTR_COOP_GROUP_MASK_REGIDS
	.align		4
        /*0028*/ 	.byte	0x04, 0x29
        /*002a*/ 	.short	(.L_1381 - .L_1380)


	//   ....[0]....
.L_1380:
        /*002c*/ 	.word	0xffffffff


	//   ....[1]....
        /*0030*/ 	.word	0xffffffff


	//   ....[2]....
        /*0034*/ 	.word	0xffffffff


	//   ....[3]....
        /*0038*/ 	.word	0xffffffff


	//   ....[4]....
        /*003c*/ 	.word	0xffffffff


	//   ....[5]....
        /*0040*/ 	.word	0xffffffff


	//   ....[6]....
        /*0044*/ 	.word	0xffffffff


	//   ....[7]....
        /*0048*/ 	.word	0xffffffff


	//   ....[8]....
        /*004c*/ 	.word	0xffffffff


	//   ....[9]....
        /*0050*/ 	.word	0xffffffff


	//----- nvinfo : EIATTR_COOP_GROUP_INSTR_OFFSETS
	.align		4
.L_1381:
        /*0054*/ 	.byte	0x04, 0x28
        /*0056*/ 	.short	(.L_1383 - .L_1382)


	//   ....[0]....
.L_1382:
        /*0058*/ 	.word	0x000015e0


	//   ....[1]....
        /*005c*/ 	.word	0x000015f0


	//   ....[2]....
        /*0060*/ 	.word	0x00001620


	//   ....[3]....
        /*0064*/ 	.word	0x00001630


	//   ....[4]....
        /*0068*/ 	.word	0x00001660


	//   ....[5]....
        /*006c*/ 	.word	0x00001670


	//   ....[6]....
        /*0070*/ 	.word	0x000016b0


	//   ....[7]....
        /*0074*/ 	.word	0x000016e0


	//   ....[8]....
        /*0078*/ 	.word	0x00001710


	//   ....[9]....
        /*007c*/ 	.word	0x00001720


	//----- nvinfo : EIATTR_VRC_CTA_INIT_COUNT
	.align		4
.L_1383:
        /*0080*/ 	.byte	0x02, 0x4a
	.zero		1
	.zero		1


	//----- nvinfo : EIATTR_EXIT_INSTR_OFFSETS
	.align		4
        /*0084*/ 	.byte	0x04, 0x1c
        /*0086*/ 	.short	(.L_1385 - .L_1384)


	//   ....[0]....
.L_1384:
        /*0088*/ 	.word	0x00000060


	//   ....[1]....
        /*008c*/ 	.word	0x00001780


	//   ....[2]....
        /*0090*/ 	.word	0x000017b0


	//   ....[3]....
        /*0094*/ 	.word	0x00001870


	//----- nvinfo : EIATTR_MAX_THREADS
	.align		4
.L_1385:
        /*0098*/ 	.byte	0x04, 0x05
        /*009a*/ 	.short	(.L_1387 - .L_1386)
.L_1386:
        /*009c*/ 	.word	0x00000400
        /*00a0*/ 	.word	0x00000001
        /*00a4*/ 	.word	0x00000001


	//----- nvinfo : EIATTR_CRS_STACK_SIZE
	.align		4
.L_1387:
        /*00a8*/ 	.byte	0x04, 0x1e
        /*00aa*/ 	.short	(.L_1389 - .L_1388)
.L_1388:
        /*00ac*/ 	.word	0x00000000


	//----- nvinfo : EIATTR_CBANK_PARAM_SIZE
	.align		4
.L_1389:
        /*00b0*/ 	.byte	0x03, 0x19
        /*00b2*/ 	.short	0x0128


	//----- nvinfo : EIATTR_PARAM_CBANK
	.align		4
        /*00b4*/ 	.byte	0x04, 0x0a
        /*00b6*/ 	.short	(.L_1391 - .L_1390)
	.align		4
.L_1390:
        /*00b8*/ 	.word	index@(.nv.constant0._ZN10layer_norm22ln_bwd_finalize_kernelINS_22Kernel_traits_finalizeILj1536E13__nv_bfloat16S2_S2_S2_fjLb0ELj1024ELj4ENS_18Kernel_traits_baseILj1536ES2_S2_S2_S2_fjLj1024EEEEELb0ELb0EEEvNS_9BwdParamsE)
        /*00bc*/ 	.short	0x0380
        /*00be*/ 	.short	0x0128


	//----- nvinfo : EIATTR_SW_WAR
	.align		4
.L_1391:
        /*00c0*/ 	.byte	0x04, 0x36
        /*00c2*/ 	.short	(.L_1393 - .L_1392)
.L_1392:
        /*00c4*/ 	.word	0x00000008
.L_1393:


//--------------------- .nv.info._ZN10layer_norm13ln_bwd_kernelINS_13Kernel_traitsI13__nv_bfloat16S2_S2_S2_fjLj1536ELj1ELj1ELj4ELj8ENS_18Kernel_traits_baseILj1536ES2_S2_S2_S2_fjLj128EEEEELb1ELb0ELb1ELb0EEEvNS_9BwdParamsE --------------------------
	.section	.nv.info._ZN10layer_norm13ln_bwd_kernelINS_13Kernel_traitsI13__nv_bfloat16S2_S2_S2_fjLj1536ELj1ELj1ELj4ELj8ENS_18Kernel_traits_baseILj1536ES2_S2_S2_S2_fjLj128EEEEELb1ELb0ELb1ELb0EEEvNS_9BwdParamsE,"",@"SHT_CUDA_INFO"
	.sectionflags	@""
	.align	4


	//----- nvinfo : EIATTR_CUDA_API_VERSION
	.align		4
        /*0000*/ 	.byte	0x04, 0x37
        /*0002*/ 	.short	(.L_1395 - .L_1394)
.L_1394:
        /*0004*/ 	.word	0x00000082


	//----- nvinfo : EIATTR_KPARAM_INFO
	.align		4
.L_1395:
        /*0008*/ 	.byte	0x04, 0x17
        /*000a*/ 	.short	(.L_1397 - .L_1396)
.L_1396:
        /*000c*/ 	.word	0x00000000
        /*0010*/ 	.short	0x0000
        /*0012*/ 	.short	0x0000
        /*0014*/ 	.byte	0x00, 0xf0, 0xa1, 0x04


	//----- nvinfo : EIATTR_SPARSE_MMA_MASK
	.align		4
.L_1397:
        /*0018*/ 	.byte	0x03, 0x50
        /*001a*/ 	.short	0x0000


	//----- nvinfo : EIATTR_MAXREG_COUNT
	.align		4
        /*001c*/ 	.byte	0x03, 0x1b
        /*001e*/ 	.short	0x00ff


	//----- nvinfo : EIATTR_NUM_BARRIERS
	.align		4
        /*0020*/ 	.byte	0x02, 0x4c
        /*0022*/ 	.byte	0x01
	.zero		1


	//----- nvinfo : EIATTR_MERCURY_ISA_VERSION
	.align		4
        /*0024*/ 	.byte	0x03, 0x5f
        /*0026*/ 	.short	0x0101


	//----- nvinfo : EIATTR_COOP_GROUP_MASK_REGIDS
	.align		4
        /*0028*/ 	.byte	0x04, 0x29
        /*002a*/ 	.short	(.L_1399 - .L_1398)


	//   ....[0]....
.L_1398:
        /*002c*/ 	.word	0xffffffff


	//   ....[1]....
        /*0030*/ 	.word	0xffffffff


	//   ....[2]....
        /*0034*/ 	.word	0xffffffff


	//   ....[3]....
        /*0038*/ 	.word	0xffffffff


	//   ....[4]....
        /*003c*/ 	.word	0xffffffff


	//   ....[5]....
        /*0040*/ 	.word	0xffffffff


	//   ....[6]....
        /*0044*/ 	.word	0xffffffff


	//   ....[7]....
        /*0048*/ 	.word	0xffffffff


	//   ....[8]....
        /*004c*/ 	.word	0xffffffff


	//   ....[9]....
        /*0050*/ 	.word	0xffffffff


	//----- nvinfo : EIATTR_COOP_GROUP_INSTR_OFFSETS
	.align		4
.L_1399:
        /*0054*/ 	.byte	0x04, 0x28
        /*0056*/ 	.short	(.L_1401 - .L_1400)


	//   ....[0]....
.L_1400:
        /*0058*/ 	.word	0x000017e0


	//   ....[1]....
        /*005c*/ 	.word	0x00001810


	//   ....[2]....
        /*0060*/ 	.word	0x00001840


	//   ....[3]....
        /*0064*/ 	.word	0x00001850


	//   ....[4]....
        /*0068*/ 	.word	0x00001880


	//   ....[5]....
        /*006c*/ 	.word	0x00001890


	//   ....[6]....
        /*0070*/ 	.word	0x000018c0


	//   ....[7]....
        /*0074*/ 	.word	0x000018d0


	//   ....[8]....
        /*0078*/ 	.word	0x00001900


	//   ....[9]....
        /*007c*/ 	.word	0x00001910


	//----- nvinfo : EIATTR_VRC_CTA_INIT_COUNT
	.align		4
.L_1401:
        /*0080*/ 	.byte	0x02, 0x4a
	.zero		1
	.zero		1


	//----- nvinfo : EIATTR_EXIT_INSTR_OFFSETS
	.align		4
        /*0084*/ 	.byte	0x04, 0x1c
        /*0086*/ 	.short	(.L_1403 - .L_1402)


	//   ....[0]....
.L_1402:
        /*0088*/ 	.word	0x00004a20


	//   ....[1]....
        /*008c*/ 	.word	0x00004aa0


	//----- nvinfo : EIATTR_MAX_THREADS
	.align		4
.L_1403:
        /*0090*/ 	.byte	0x04, 0x05
        /*0092*/ 	.short	(.L_1405 - .L_1404)
.L_1404:
        /*0094*/ 	.word	0x00000080
        /*0098*/ 	.word	0x00000001
        /*009c*/ 	.word	0x00000001


	//----- nvinfo : EIATTR_CRS_STACK_SIZE
	.align		4
.L_1405:
        /*00a0*/ 	.byte	0x04, 0x1e
        /*00a2*/ 	.short	(.L_1407 - .L_1406)
.L_1406:
        /*00a4*/ 	.word	0x00000000


	//----- nvinfo : EIATTR_CBANK_PARAM_SIZE
	.align		4
.L_1407:
        /*00a8*/ 	.byte	0x03, 0x19
        /*00aa*/ 	.short	0x0128


	//----- nvinfo : EIATTR_PARAM_CBANK
	.align		4
        /*00ac*/ 	.byte	0x04, 0x0a
        /*00ae*/ 	.short	(.L_1409 - .L_1408)
	.align		4
.L_1408:
        /*00b0*/ 	.word	index@(.nv.constant0._ZN10layer_norm13ln_bwd_kernelINS_13Kernel_traitsI13__nv_bfloat16S2_S2_S2_fjLj1536ELj1ELj1ELj4ELj8ENS_18Kernel_traits_baseILj1536ES2_S2_S2_S2_fjLj128EEEEELb1ELb0ELb1ELb0EEEvNS_9BwdParamsE)
        /*00b4*/ 	.short	0x0380
        /*00b6*/ 	.short	0x0128


	//----- nvinfo : EIATTR_SW_WAR
	.align		4
.L_1409:
        /*00b8*/ 	.byte	0x04, 0x36
        /*00ba*/ 	.short	(.L_1411 - .L_1410)
.L_1410:
        /*00bc*/ 	.word	0x00000008
.L_1411:


//--------------------- .nv.info._ZN10layer_norm22ln_bwd_finalize_kernelINS_22Kernel_traits_finalizeILj1536E13__nv_bfloat16S2_S2_S2_fjLb0ELj1024ELj4ENS_18Kernel_traits_baseILj1536ES2_S2_S2_S2_fjLj1024EEEEELb0ELb1EEEvNS_9BwdParamsE --------------------------
	.section	.nv.info._ZN10layer_norm22ln_bwd_finalize_kernelINS_22Kernel_traits_finalizeILj1536E13__nv_bfloat16S2_S2_S2_fjLb0ELj1024ELj4ENS_18Kernel_traits_baseILj1536ES2_S2_S2_S2_fjLj1024EEEEELb0ELb1EEEvNS_9BwdParamsE,"",@"SHT_CUDA_INFO"
	.sectionflags	@""
	.align	4


	//----- nvinfo : EIATTR_CUDA_API_VERSION
	.align		4
        /*0000*/ 	.byte	0x04, 0x37
        /*0002*/ 	.short	(.L_1413 - .L_1412)
.L_1412:
        /*0004*/ 	.word	0x00000082


	//----- nvinfo : EIATTR_KPARAM_INFO
	.align		4
.L_1413:
        /*0008*/ 	.byte	0x04, 0x17
        /*000a*/ 	.short	(.L_1415 - .L_1414)
.L_1414:
        /*000c*/ 	.word	0x00000000
        /*0010*/ 	.short	0x0000
        /*0012*/ 	.short	0x0000
        /*0014*/ 	.byte	0x00, 0xf0, 0xa1, 0x04


	//----- nvinfo : EIATTR_SPARSE_MMA_MASK
	.align		4
.L_1415:
        /*0018*/ 	.byte	0x03, 0x50
        /*001a*/ 	.short	0x0000


	//----- nvinfo : EIATTR_MAXREG_COUNT
	.align		4
        /*001c*/ 	.byte	0x03, 0x1b
        /*001e*/ 	.short	0x0040


	//----- nvinfo : EIATTR_NUM_BARRIERS
	.align		4
        /*0020*/ 	.byte	0x02, 0x4c
        /*0022*/ 	.byte	0x01
	.zero		1


	//----- nvinfo : EIATTR_MERCURY_ISA_VERSION
	.align		4
        /*0024*/ 	.byte	0x03, 0x5f
        /*0026*/ 	.short	0x0101


	//----- nvinfo : EIATTR_COOP_GROUP_MASK_REGIDS
	.align		4
        /*0028*/ 	.byte	0x04, 0x29
        /*002a*/ 	.short	(.L_1417 - .L_1416)


	//   ....[0]....
.L_1416:
        /*002c*/ 	.word	0xffffffff


	//   ....[1]....
        /*0030*/ 	.word	0xffffffff


	//   ....[2]....
        /*0034*/ 	.word	0xffffffff


	//   ....[3]....
        /*0038*/ 	.word	0xffffffff


	//   ....[4]....
        /*003c*/ 	.word	0xffffffff


	//   ....[5]....
        /*0040*/ 	.word	0xffffffff


	//   ....[6]....
        /*0044*/ 	.word	0xffffffff


	//   ....[7]....
        /*0048*/ 	.word	0xffffffff


	//   ....[8]....
        /*004c*/ 	.word	0xffffffff


	//   ....[9]....
        /*0050*/ 	.word	0xffffffff


	//----- nvinfo : EIATTR_COOP_GROUP_INSTR_OFFSETS
	.align		4
.L_1417:
        /*0054*/ 	.byte	0x04, 0x28
        /*0056*/ 	.short	(.L_1419 - .L_1418)


	//   ....[0]....
.L_1418:
        /*0058*/ 	.word	0x00001630


	//   ....[1]....
        /*005c*/ 	.word	0x00001640


	//   ....[2]....
        /*0060*/ 	.word	0x00001670


	//   ....[3]....
        /*0064*/ 	.word	0x00001680


	//   ....[4]....
        /*0068*/ 	.word	0x000016b0


	//   ....[5]....
        /*006c*/ 	.word	0x000016d0


	//   ....[6]....
        /*0070*/ 	.word	0x00001700


	//   ....[7]....
        /*0074*/ 	.word	0x00001710


	//   ....[8]....
        /*0078*/ 	.word	0x00001740


	//   ....[9]....
        /*007c*/ 	.word	0x00001750


	//----- nvinfo : EIATTR_VRC_CTA_INIT_COUNT
	.align		4
.L_1419:
        /*0080*/ 	.byte	0x02, 0x4a
	.zero		1
	.zero		1


	//----- nvinfo : EIATTR_EXIT_INSTR_OFFSETS
	.align		4
        /*0084*/ 	.byte	0x04, 0x1c
        /*0086*/ 	.short	(.L_1421 - .L_1420)


	//   ....[0]....
.L_1420:
        /*0088*/ 	.word	0x00000070


	//   ....[1]....
        /*008c*/ 	.word	0x000017b0


	//   ....[2]....
        /*0090*/ 	.word	0x00001880


	//----- nvinfo : EIATTR_MAX_THREADS
	.align		4
.L_1421:
        /*0094*/ 	.byte	0x04, 0x05
        /*0096*/ 	.short	(.L_1423 - .L_1422)
.L_1422:
        /*0098*/ 	.word	0x00000400
        /*009c*/ 	.word	0x00000001
        /*00a0*/ 	.word	0x00000001


	//----- nvinfo : EIATTR_CRS_STACK_SIZE
	.align		4
.L_1423:
        /*00a4*/ 	.byte	0x04, 0x1e
        /*00a6*/ 	.short	(.L_1425 - .L_1424)
.L_1424:
        /*00a8*/ 	.word	0x00000000


	//----- nvinfo : EIATTR_CBANK_PARAM_SIZE
	.align		4
.L_1425:
        /*00ac*/ 	.byte	0x03, 0x19
        /*00ae*/ 	.short	0x0128


	//----- nvinfo : EIATTR_PARAM_CBANK
	.align		4
        /*00b0*/ 	.byte	0x04, 0x0a
        /*00b2*/ 	.short	(.L_1427 - .L_1426)
	.align		4
.L_1426:
        /*00b4*/ 	.word	index@(.nv.constant0._ZN10layer_norm22ln_bwd_finalize_kernelINS_22Kernel_traits_finalizeILj1536E13__nv_bfloat16S2_S2_S2_fjLb0ELj1024ELj4ENS_18Kernel_traits_baseILj1536ES2_S2_S2_S2_fjLj1024EEEEELb0ELb1EEEvNS_9BwdParamsE)
        /*00b8*/ 	.short	0x0380
        /*00ba*/ 	.short	0x0128


	//----- nvinfo : EIATTR_SW_WAR
	.align		4
.L_1427:
        /*00bc*/ 	.byte	0x04, 0x36
        /*00be*/ 	.short	(.L_1429 - .L_1428)
.L_1428:
        /*00c0*/ 	.word	0x00000008
.L_1429:


//--------------------- .nv.info._ZN10layer_norm13ln_bwd_kernelINS_13Kernel_traitsI13__nv_bfloat16S2_S2_S2_fjLj1536ELj1ELj1ELj4ELj8ENS_18Kernel_traits_baseILj1536ES2_S2_S2_S2_fjLj128EEEEELb1ELb0ELb1ELb1EEEvNS_9BwdParamsE --------------------------
	.section	.nv.info._ZN10layer_norm13ln_bwd_kernelINS_13Kernel_traitsI13__nv_bfloat16S2_S2_S2_fjLj1536ELj1ELj1ELj4ELj8ENS_18Kernel_traits_baseILj1536ES2_S2_S2_S2_fjLj128EEEEELb1ELb0ELb1ELb1EEEvNS_9BwdParamsE,"",@"SHT_CUDA_INFO"
	.sectionflags	@""
	.align	4


	//----- nvinfo : EIATTR_CUDA_API_VERSION
	.align		4
        /*0000*/ 	.byte	0x04, 0x37
        /*0002*/ 	.short	(.L_1431 - .L_1430)
.L_1430:
        /*0004*/ 	.word	0x00000082


	//----- nvinfo : EIATTR_KPARAM_INFO
	.align		4
.L_1431:
        /*0008*/ 	.byte	0x04, 0x17
        /*000a*/ 	.short	(.L_1433 - .L_1432)
.L_1432:
        /*000c*/ 	.word	0x00000000
        /*0010*/ 	.short	0x0000
        /*0012*/ 	.short	0x0000
        /*0014*/ 	.byte	0x00, 0xf0, 0xa1, 0x04


	//----- nvinfo : EIATTR_SPARSE_MMA_MASK
	.align		4
.L_1433:
        /*0018*/ 	.byte	0x03, 0x50
        /*001a*/ 	.short	0x0000


	//----- nvinfo : EIATTR_MAXREG_COUNT
	.align		4
        /*001c*/ 	.byte	0x03, 0x1b
        /*001e*/ 	.short	0x00ff


	//----- nvinfo : EIATTR_NUM_BARRIERS
	.align		4
        /*0020*/ 	.byte	0x02, 0x4c
        /*0022*/ 	.byte	0x01
	.zero		1


	//----- nvinfo : EIATTR_MERCURY_ISA_VERSION
	.align		4
        /*0024*/ 	.byte	0x03, 0x5f
        /*0026*/ 	.short	0x0101


	//----- nvinfo : EIATTR_COOP_GROUP_MASK_REGIDS
	.align		4
        /*0028*/ 	.byte	0x04, 0x29
        /*002a*/ 	.short	(.L_1435 - .L_1434)


	//   ....[0]....
.L_1434:
        /*002c*/ 	.word	0xffffffff


	//   ....[1]....
        /*0030*/ 	.word	0xffffffff


	//   ....[2]....
        /*0034*/ 	.word	0xffffffff


	//   ....[3]....
        /*0038*/ 	.word	0xffffffff


	//   ....[4]....
        /*003c*/ 	.word	0xffffffff


	//   ....[5]....
        /*0040*/ 	.word	0xffffffff


	//   ....[6]....
        /*0044*/ 	.word	0xffffffff


	//   ....[7]....
        /*0048*/ 	.word	0xffffffff


	//   ....[8]....
        /*004c*/ 	.word	0xffffffff


	//   ....[9]....
        /*0050*/ 	.word	0xffffffff


	//----- nvinfo : EIATTR_COOP_GROUP_INSTR_OFFSETS
	.align		4
.L_1435:
        /*0054*/ 	.byte	0x04, 0x28
        /*0056*/ 	.short	(.L_1437 - .L_1436)


	//   ....[0]....
.L_1436:
        /*0058*/ 	.word	0x00001360


	//   ....[1]....
        /*005c*/ 	.word	0x00001380


	//   ....[2]....
        /*0060*/ 	.word	0x000013c0


	//   ....[3]....
        /*0064*/ 	.word	0x000013d0


	//   ....[4]....
        /*0068*/ 	.word	0x00001400


	//   ....[5]....
        /*006c*/ 	.word	0x00001420


	//   ....[6]....
        /*0070*/ 	.word	0x00001450


	//   ....[7]....
        /*0074*/ 	.word	0x00001460


	//   ....[8]....
        /*0078*/ 	.word	0x00001490


	//   ....[9]....
        /*007c*/ 	.word	0x000014a0


	//----- nvinfo : EIATTR_VRC_CTA_INIT_COUNT
	.align		4
.L_1437:
        /*0080*/ 	.byte	0x02, 0x4a
	.zero		1
	.zero		1


	//----- nvinfo : EIATTR_EXIT_INSTR_OFFSETS
	.align		4
        /*0084*/ 	.byte	0x04, 0x1c
        /*0086*/ 	.short	(.L_1439 - .L_1438)


	//   ....[0]....
.L_1438:
        /*0088*/ 	.word	0x000044a0


	//----- nvinfo : EIATTR_MAX_THREADS
	.align		4
.L_1439:
        /*008c*/ 	.byte	0x04, 0x05
        /*008e*/ 	.short	(.L_1441 - .L_1440)
.L_1440:
        /*0090*/ 	.word	0x00000080
        /*0094*/ 	.word	0x00000001
        /*0098*/ 	.word	0x00000001


	//----- nvinfo : EIATTR_CRS_STACK_SIZE
	.align		4
.L_1441:
        /*009c*/ 	.byte	0x04, 0x1e
        /*009e*/ 	.short	(.L_1443 - .L_1442)
.L_1442:
        /*00a0*/ 	.word	0x00000000


	//----- nvinfo : EIATTR_CBANK_PARAM_SIZE
	.align		4
.L_1443:
        /*00a4*/ 	.byte	0x03, 0x19
        /*00a6*/ 	.short	0x0128


	//----- nvinfo : EIATTR_PARAM_CBANK
	.align		4
        /*00a8*/ 	.byte	0x04, 0x0a
        /*00aa*/ 	.short	(.L_1445 - .L_1444)
	.align		4
.L_1444:
        /*00ac*/ 	.word	index@(.nv.constant0._ZN10layer_norm13ln_bwd_kernelINS_13Kernel_traitsI13__nv_bfloat16S2_S2_S2_fjLj1536ELj1ELj1ELj4ELj8ENS_18Kernel_traits_baseILj1536ES2_S2_S2_S2_fjLj128EEEEELb1ELb0ELb1ELb1EEEvNS_9BwdParamsE)
        /*00b0*/ 	.short	0x0380
        /*00b2*/ 	.short	0x0128


	//----- nvinfo : EIATTR_SW_WAR
	.align		4
.L_1445:
        /*00b4*/ 	.byte	0x04, 0x36
        /*00b6*/ 	.short	(.L_1447 - .L_1446)
.L_1446:
        /*00b8*/ 	.word	0x00000008
.L_1447:


//--------------------- .nv.info._ZN10layer_norm13ln_bwd_kernelINS_13Kernel_traitsI13__nv_bfloat16S2_S2_S2_fjLj1536ELj1ELj1ELj4ELj8ENS_18Kernel_traits_baseILj1536ES2_S2_S2_S2_fjLj128EEEEELb1ELb1ELb0ELb0EEEvNS_9BwdParamsE --------------------------
	.section	.nv.info._ZN10layer_norm13ln_bwd_kernelINS_13Kernel_traitsI13__nv_bfloat16S2_S2_S2_fjLj1536ELj1ELj1ELj4ELj8ENS_18Kernel_traits_baseILj1536ES2_S2_S2_S2_fjLj128EEEEELb1ELb1ELb0ELb0EEEvNS_9BwdParamsE,"",@"SHT_CUDA_INFO"
	.sectionflags	@""
	.align	4


	//----- nvinfo : EIATTR_CUDA_API_VERSION
	.align		4
        /*0000*/ 	.byte	0x04, 0x37
        /*0002*/ 	.short	(.L_1449 - .L_1448)
.L_1448:
        /*0004*/ 	.word	0x00000082


	//----- nvinfo : EIATTR_KPARAM_INFO
	.align		4
.L_1449:
        /*0008*/ 	.byte	0x04, 0x17
        /*000a*/ 	.short	(.L_1451 - .L_1450)
.L_1450:
        /*000c*/ 	.word	0x00000000
        /*0010*/ 	.short	0x0000
        /*0012*/ 	.short	0x0000
        /*0014*/ 	.byte	0x00, 0xf0, 0xa1, 0x04


	//----- nvinfo : EIATTR_SPARSE_MMA_MASK
	.align		4
.L_1451:
        /*0018*/ 	.byte	0x03, 0x50
        /*001a*/ 	.short	0x0000


	//----- nvinfo : EIATTR_MAXREG_COUNT
	.align		4
        /*001c*/ 	.byte	0x03, 0x1b
        /*001e*/ 	.short	0x00ff


	//----- nvinfo : EIATTR_NUM_BARRIERS
	.align		4
        /*0020*/ 	.byte	0x02, 0x4c
        /*0022*/ 	.byte	0x01
	.zero		1


	//----- nvinfo : EIATTR_MERCURY_ISA_VERSION
	.align		4
        /*0024*/ 	.byte	0x03, 0x5f
        /*0026*/ 	.short	0x0101


	//----- nvinfo : EIATTR_COOP_GROUP_MASK_REGIDS
	.align		4
        /*0028*/ 	.byte	0x04, 0x29
        /*002a*/ 	.short	(.L_1453 - .L_1452)


	//   ....[0]....
.L_1452:
        /*002c*/ 	.word	0xffffffff


	//   ....[1]....
        /*0030*/ 	.word	0xffffffff


	//   ....[2]....
        /*0034*/ 	.word	0xffffffff


	//   ....[3]....
        /*0038*/ 	.word	0xffffffff


	//   ....[4]....
        /*003c*/ 	.word	0xffffffff


	//   ....[5]....
        /*0040*/ 	.word	0xffffffff


	//   ....[6]....
        /*0044*/ 	.word	0xffffffff


	//   ....[7]....
        /*0048*/ 	.word	0xffffffff


	//   ....[8]....
        /*004c*/ 	.word	0xffffffff


	//   ....[9]....
        /*0050*/ 	.word	0xffffffff


	//----- nvinfo : EIATTR_COOP_GROUP_INSTR_OFFSETS
	.align		4
.L_1453:
        /*0054*/ 	.byte	0x04, 0x28
        /*0056*/ 	.short	(.L_1455 - .L_1454)


	//   ....[0]....
.L_1454:
        /*0058*/ 	.word	0x000013c0


	//   ....[1]....
        /*005c*/ 	.word	0x000013e0


	//   ....[2]....
        /*0060*/ 	.word	0x00001420


	//   ....[3]....
        /*0064*/ 	.word	0x00001430


	//   ....[4]....
        /*0068*/ 	.word	0x00001470


	//   ....[5]....
        /*006c*/ 	.word	0x00001480


	//   ....[6]....
        /*0070*/ 	.word	0x000014b0


	//   ....[7]....
        /*0074*/ 	.word	0x000014c0


	//   ....[8]....
        /*0078*/ 	.word	0x000014f0


	//   ....[9]....
        /*007c*/ 	.word	0x00001500


	//----- nvinfo : EIATTR_VRC_CTA_INIT_COUNT
	.align		4
.L_1455:
        /*0080*/ 	.byte	0x02, 0x4a
	.zero		1
	.zero		1


	//----- nvinfo : EIATTR_EXIT_INSTR_OFFSETS
	.align		4
        /*0084*/ 	.byte	0x04, 0x1c
        /*0086*/ 	.short	(.L_1457 - .L_1456)


	//   ....[0]....
.L_1456:
        /*0088*/ 	.word	0x00005770


	//   ....[1]....
        /*008c*/ 	.word	0x00005810


	//----- nvinfo : EIATTR_MAX_THREADS
	.align		4
.L_1457:
        /*0090*/ 	.byte	0x04, 0x05
        /*0092*/ 	.short	(.L_1459 - .L_1458)
.L_1458:
        /*0094*/ 	.word	0x00000080
        /*0098*/ 	.word	0x00000001
        /*009c*/ 	.word	0x00000001


	//----- nvinfo : EIATTR_CRS_STACK_SIZE
	.align		4
.L_1459:
        /*00a0*/ 	.byte	0x04, 0x1e
        /*00a2*/ 	.short	(.L_1461 - .L_1460)
.L_1460:
        /*00a4*/ 	.word	0x00000000


	//----- nvinfo : EIATTR_CBANK_PARAM_SIZE
	.align		4
.L_1461:
        /*00a8*/ 	.byte	0x03, 0x19
        /*00aa*/ 	.short	0x0128


	//----- nvinfo : EIATTR_PARAM_CBANK
	.align		4
        /*00ac*/ 	.byte	0x04, 0x0a
        /*00ae*/ 	.short	(.L_1463 - .L_1462)
	.align		4
.L_1462:
        /*00b0*/ 	.word	index@(.nv.constant0._ZN10layer_norm13ln_bwd_kernelINS_13Kernel_traitsI13__nv_bfloat16S2_S2_S2_fjLj1536ELj1ELj1ELj4ELj8ENS_18Kernel_traits_baseILj1536ES2_S2_S2_S2_fjLj128EEEEELb1ELb1ELb0ELb0EEEvNS_9BwdParamsE)
        /*00b4*/ 	.short	0x0380
        /*00b6*/ 	.short	0x0128


	//----- nvinfo : EIATTR_SW_WAR
	.align		4
.L_1463:
        /*00b8*/ 	.byte	0x04, 0x36
        /*00ba*/ 	.short	(.L_1465 - .L_1464)
.L_1464:
        /*00bc*/ 	.word	0x00000008
.L_1465:


//--------------------- .nv.info._ZN10layer_norm13ln_bwd_kernelINS_13Kernel_traitsI13__nv_bfloat16S2_S2_S2_fjLj1536ELj1ELj1ELj4ELj8ENS_18Kernel_traits_baseILj1536ES2_S2_S2_S2_fjLj128EEEEELb1ELb1ELb0ELb1EEEvNS_9BwdParamsE --------------------------
	.section	.nv.info._ZN10layer_norm13ln_bwd_kernelINS_13Kernel_traitsI13__nv_bfloat16S2_S2_S2_fjLj1536ELj1ELj1ELj4ELj8ENS_18Kernel_traits_baseILj1536ES2_S2_S2_S2_fjLj128EEEEELb1ELb1ELb0ELb1EEEvNS_9BwdParamsE,"",@"SHT_CUDA_INFO"
	.sectionflags	@""
	.align	4


	//----- nvinfo : EIATTR_CUDA_API_VERSION
	.align		4
        /*0000*/ 	.byte	0x04, 0x37
        /*0002*/ 	.short	(.L_1467 - .L_1466)
.L_1466:
        /*0004*/ 	.word	0x00000082


	//----- nvinfo : EIATTR_KPARAM_INFO
	.align		4
.L_1467:
        /*0008*/ 	.byte	0x04, 0x17
        /*000a*/ 	.short	(.L_1469 - .L_1468)
.L_1468:
        /*000c*/ 	.word	0x00000000
        /*0010*/ 	.short	0x0000
        /*0012*/ 	.short	0x0000
        /*0014*/ 	.byte	0x00, 0xf0, 0xa1, 0x04


	//----- nvinfo : EIATTR_SPARSE_MMA_MASK
	.align		4
.L_1469:
        /*0018*/ 	.byte	0x03, 0x50
        /*001a*/ 	.short	0x0000


	//----- nvinfo : EIATTR_MAXREG_COUNT
	.align		4
        /*001c*/ 	.byte	0x03, 0x1b
        /*001e*/ 	.short	0x00ff


	//----- nvinfo : EIATTR_NUM_BARRIERS
	.align		4
        /*0020*/ 	.byte	0x02, 0x4c
        /*0022*/ 	.byte	0x01
	.zero		1


	//----- nvinfo : EIATTR_MERCURY_ISA_VERSION
	.align		4
        /*0024*/ 	.byte	0x03, 0x5f
        /*0026*/ 	.short	0x0101


	//----- nvinfo : EIATTR_COOP_GROUP_MASK_REGIDS
	.align		4
        /*0028*/ 	.byte	0x04, 0x29
        /*002a*/ 	.short	(.L_1471 - .L_1470)


	//   ....[0]....
.L_1470:
        /*002c*/ 	.word	0xffffffff


	//   ....[1]....
        /*0030*/ 	.word	0xffffffff


	//   ....[2]....
        /*0034*/ 	.word	0xffffffff


	//   ....[3]....
        /*0038*/ 	.word	0xffffffff


	//   ....[4]....
        /*003c*/ 	.word	0xffffffff


	//   ....[5]....
        /*0040*/ 	.word	0xffffffff


	//   ....[6]....
        /*0044*/ 	.word	0xffffffff


	//   ....[7]....
        /*0048*/ 	.word	0xffffffff


	//   ....[8]....
        /*004c*/ 	.word	0xffffffff


	//   ....[9]....
        /*0050*/ 	.word	0xffffffff


	//----- nvinfo : EIATTR_COOP_GROUP_INSTR_OFFSETS
	.align		4
.L_1471:
        /*0054*/ 	.byte	0x04, 0x28
        /*0056*/ 	.short	(.L_1473 - .L_1472)


	//   ....[0]....
.L_1472:
        /*0058*/ 	.word	0x00000f10


	//   ....[1]....
        /*005c*/ 	.word	0x00000f20


	//   ....[2]....
        /*0060*/ 	.word	0x00000f50


	//   ....[3]....
        /*0064*/ 	.word	0x00000f60


	//   ....[4]....
        /*0068*/ 	.word	0x00000f90


	//   ....[5]....
        /*006c*/ 	.word	0x00000fa0


	//   ....[6]....
        /*0070*/ 	.word	0x00000fe0


	//   ....[7]....
        /*0074*/ 	.word	0x00000ff0


	//   ....[8]....
        /*0078*/ 	.word	0x00001050


	//   ....[9]....
        /*007c*/ 	.word	0x00001060


	//----- nvinfo : EIATTR_VRC_CTA_INIT_COUNT
	.align		4
.L_1473:
        /*0080*/ 	.byte	0x02, 0x4a
	.zero		1
	.zero		1


	//----- nvinfo : EIATTR_EXIT_INSTR_OFFSETS
	.align		4
        /*0084*/ 	.byte	0x04, 0x1c
        /*0086*/ 	.short	(.L_1475 - .L_1474)


	//   ....[0]....
.L_1474:
        /*0088*/ 	.word	0x00004fe0


	//----- nvinfo : EIATTR_MAX_THREADS
	.align		4
.L_1475:
        /*008c*/ 	.byte	0x04, 0x05
        /*008e*/ 	.short	(.L_1477 - .L_1476)
.L_1476:
        /*0090*/ 	.word	0x00000080
        /*0094*/ 	.word	0x00000001
        /*0098*/ 	.word	0x00000001


	//----- nvinfo : EIATTR_CBANK_PARAM_SIZE
	.align		4
.L_1477:
        /*009c*/ 	.byte	0x03, 0x19
        /*009e*/ 	.short	0x0128


	//----- nvinfo : EIATTR_PARAM_CBANK
	.align		4
        /*00a0*/ 	.byte	0x04, 0x0a
        /*00a2*/ 	.short	(.L_1479 - .L_1478)
	.align		4
.L_1478:
        /*00a4*/ 	.word	index@(.nv.constant0._ZN10layer_norm13ln_bwd_kernelINS_13Kernel_traitsI13__nv_bfloat16S2_S2_S2_fjLj1536ELj1ELj1ELj4ELj8ENS_18Kernel_traits_baseILj1536ES2_S2_S2_S2_fjLj128EEEEELb1ELb1ELb0ELb1EEEvNS_9BwdParamsE)
        /*00a8*/ 	.short	0x0380
        /*00aa*/ 	.short	0x0128


	//----- nvinfo : EIATTR_SW_WAR
	.align		4
.L_1479:
        /*00ac*/ 	.byte	0x04, 0x36
        /*00ae*/ 	.short	(.L_1481 - .L_1480)
.L_1480:
        /*00b0*/ 	.word	0x00000008
.L_1481:


//--------------------- .nv.info._ZN10layer_norm22ln_bwd_finalize_kernelINS_22Kernel_traits_finalizeILj1536E13__nv_bfloat16S2_S2_S2_fjLb1ELj1024ELj4ENS_18Kernel_traits_baseILj1536ES2_S2_S2_S2_fjLj1024EEEEELb1ELb0EEEvNS_9BwdParamsE --------------------------
	.section	.nv.info._ZN10layer_norm22ln_bwd_finalize_kernelINS_22Kernel_traits_finalizeILj1536E13__nv_bfloat16S2_S2_S2_fjLb1ELj1024ELj4ENS_18Kernel_traits_baseILj1536ES2_S2_S2_S2_fjLj1024EEEEELb1ELb0EEEvNS_9BwdParamsE,"",@"SHT_CUDA_INFO"
	.sectionflags	@""
	.align	4


	//----- nvinfo : EIATTR_CUDA_API_VERSION
	.align		4
        /*0000*/ 	.byte	0x04, 0x37
        /*0002*/ 	.short	(.L_1483 - .L_1482)
.L_1482:
        /*0004*/ 	.word	0x00000082


	//----- nvinfo : EIATTR_KPARAM_INFO
	.align		4
.L_1483:
        /*0008*/ 	.byte	0x04, 0x17
        /*000a*/ 	.short	(.L_1485 - .L_1484)
.L_1484:
        /*000c*/ 	.word	0x00000000
        /*0010*/ 	.short	0x0000
        /*0012*/ 	.short	0x0000
        /*0014*/ 	.byte	0x00, 0xf0, 0xa1, 0x04


	//----- nvinfo : EIATTR_SPARSE_MMA_MASK
	.align		4
.L_1485:
        /*0018*/ 	.byte	0x03, 0x50
        /*001a*/ 	.short	0x0000


	//----- nvinfo : EIATTR_MAXREG_COUNT
	.align		4
        /*001c*/ 	.byte	0x03, 0x1b
        /*001e*/ 	.short	0x0040


	//----- nvinfo : EIATTR_NUM_BARRIERS
	.align		4
        /*0020*/ 	.byte	0x02, 0x4c
        /*0022*/ 	.byte	0x01
	.zero		1


	//----- nvinfo : EIATTR_MERCURY_ISA_VERSION
	.align		4
        /*0024*/ 	.byte	0x03, 0x5f
        /*0026*/ 	.short	0x0101


	//----- nvinfo : EIATTR_COOP_GROUP_MASK_REGIDS
	.align		4
        /*0028*/ 	.byte	0x04, 0x29
        /*002a*/ 	.short	(.L_1487 - .L_1486)


	//   ....[0]....
.L_1486:
        /*002c*/ 	.word	0xffffffff


	//   ....[1]....
        /*0030*/ 	.word	0xffffffff


	//   ....[2]....
        /*0034*/ 	.word	0xffffffff


	//   ....[3]....
        /*0038*/ 	.word	0xffffffff


	//   ....[4]....
        /*003c*/ 	.word	0xffffffff


	//   ....[5]....
        /*0040*/ 	.word	0xffffffff


	//   ....[6]....
        /*0044*/ 	.word	0xffffffff


	//   ....[7]....
        /*0048*/ 	.word	0xffffffff


	//   ....[8]....
        /*004c*/ 	.word	0xffffffff


	//   ....[9]....
        /*0050*/ 	.word	0xffffffff


	//   ....[10]....
        /*0054*/ 	.word	0xffffffff


	//   ....[11]....
        /*0058*/ 	.word	0xffffffff


	//   ....[12]....
        /*005c*/ 	.word	0xffffffff


	//   ....[13]....
        /*0060*/ 	.word	0xffffffff


	//   ....[14]....
        /*0064*/ 	.word	0xffffffff


	//----- nvinfo : EIATTR_COOP_GROUP_INSTR_OFFSETS
	.align		4
.L_1487:
        /*0068*/ 	.byte	0x04, 0x28
        /*006a*/ 	.short	(.L_1489 - .L_1488)


	//   ....[0]....
.L_1488:
        /*006c*/ 	.word	0x00001060


	//   ....[1]....
        /*0070*/ 	.word	0x00001070


	//   ....[2]....
        /*0074*/ 	.word	0x00001080


	//   ....[3]....
        /*0078*/ 	.word	0x000010b0


	//   ....[4]....
        /*007c*/ 	.word	0x000010d0


	//   ....[5]....
        /*0080*/ 	.word	0x000010e0


	//   ....[6]....
        /*0084*/ 	.word	0x00001110


	//   ....[7]....
        /*0088*/ 	.word	0x00001130


	//   ....[8]....
        /*008c*/ 	.word	0x00001140


	//   ....[9]....
        /*0090*/ 	.word	0x00001180


	//   ....[10]....
        /*0094*/ 	.word	0x000011b0


	//   ....[11]....
        /*0098*/ 	.word	0x000011c0


	//   ....[12]....
        /*009c*/ 	.word	0x00001200


	//   ....[13]....
        /*00a0*/ 	.word	0x00001220


	//   ....[14]....
        /*00a4*/ 	.word	0x00001230


	//----- nvinfo : EIATTR_VRC_CTA_INIT_COUNT
	.align		4
.L_1489:
        /*00a8*/ 	.byte	0x02, 0x4a
	.zero		1
	.zero		1


	//----- nvinfo : EIATTR_EXIT_INSTR_OFFSETS
	.align		4
        /*00ac*/ 	.byte	0x04, 0x1c
        /*00ae*/ 	.short	(.L_1491 - .L_1490)


	//   ....[0]....
.L_1490:
        /*00b0*/ 	.word	0x00000060


	//   ....[1]....
        /*00b4*/ 	.word	0x000012b0


	//   ....[2]....
        /*00b8*/ 	.word	0x000012e0


	//   ....[3]....
        /*00bc*/ 	.word	0x000013f0


	//----- nvinfo : EIATTR_MAX_THREADS
	.align		4
.L_1491:
        /*00c0*/ 	.byte	0x04, 0x05
        /*00c2*/ 	.short	(.L_1493 - .L_1492)
.L_1492:
        /*00c4*/ 	.word	0x00000400
        /*00c8*/ 	.word	0x00000001
        /*00cc*/ 	.word	0x00000001


	//----- nvinfo : EIATTR_CRS_STACK_SIZE
	.align		4
.L_1493:
        /*00d0*/ 	.byte	0x04, 0x1e
        /*00d2*/ 	.short	(.L_1495 - .L_1494)
.L_1494:
        /*00d4*/ 	.word	0x00000000


	//----- nvinfo : EIATTR_CBANK_PARAM_SIZE
	.align		4
.L_1495:
        /*00d8*/ 	.byte	0x03, 0x19
        /*00da*/ 	.short	0x0128


	//----- nvinfo : EIATTR_PARAM_CBANK
	.align		4
        /*00dc*/ 	.byte	0x04, 0x0a
        /*00de*/ 	.short	(.L_1497 - .L_1496)
	.align		4
.L_1496:
        /*00e0*/ 	.word	index@(.nv.constant0._ZN10layer_norm22ln_bwd_finalize_kernelINS_22Kernel_traits_finalizeILj1536E13__nv_bfloat16S2_S2_S2_fjLb1ELj1024ELj4ENS_18Kernel_traits_baseILj1536ES2_S2_S2_S2_fjLj1024EEEEELb1ELb0EEEvNS_9BwdParamsE)
        /*00e4*/ 	.short	0x0380
        /*00e6*/ 	.short	0x0128


	//----- nvinfo : EIATTR_SW_WAR
	.align		4
.L_1497:
        /*00e8*/ 	.byte	0x04, 0x36
        /*00ea*/ 	.short	(.L_1499 - .L_1498)
.L_1498:
        /*00ec*/ 	.word	0x00000008
.L_1499:


//--------------------- .nv.info._ZN10layer_norm13ln_bwd_kernelINS_13Kernel_traitsI13__nv_bfloat16S2_S2_S2_fjLj1536ELj1ELj1ELj4ELj8ENS_18Kernel_traits_baseILj1536ES2_S2_S2_S2_fjLj128EEEEELb1ELb1ELb1ELb0EEEvNS_9BwdParamsE --------------------------
	.section	.nv.info._ZN10layer_norm13ln_bwd_kernelINS_13Kernel_traitsI13__nv_bfloat16S2_S2_S2_fjLj1536ELj1ELj1ELj4ELj8ENS_18Kernel_traits_baseILj1536ES2_S2_S2_S2_fjLj128EEEEELb1ELb1ELb1ELb0EEEvNS_9BwdParamsE,"",@"SHT_CUDA_INFO"
	.sectionflags	@""
	.align	4


	//----- nvinfo : EIATTR_CUDA_API_VERSION
	.align		4
        /*0000*/ 	.byte	0x04, 0x37
        /*0002*/ 	.short	(.L_1501 - .L_1500)
.L_1500:
        /*0004*/ 	.word	0x00000082


	//----- nvinfo : EIATTR_KPARAM_INFO
	.align		4
.L_1501:
        /*0008*/ 	.byte	0x04, 0x17
        /*000a*/ 	.short	(.L_1503 - .L_1502)
.L_1502:
        /*000c*/ 	.word	0x00000000
        /*0010*/ 	.short	0x0000
        /*0012*/ 	.short	0x0000
        /*0014*/ 	.byte	0x00, 0xf0, 0xa1, 0x04


	//----- nvinfo : EIATTR_SPARSE_MMA_MASK
	.align		4
.L_1503:
        /*0018*/ 	.byte	0x03, 0x50
        /*001a*/ 	.short	0x0000


	//----- nvinfo : EIATTR_MAXREG_COUNT
	.align		4
        /*001c*/ 	.byte	0x03, 0x1b
        /*001e*/ 	.short	0x00ff


	//----- nvinfo : EIATTR_NUM_BARRIERS
	.align		4
        /*0020*/ 	.byte	0x02, 0x4c
        /*0022*/ 	.byte	0x01
	.zero		1


	//----- nvinfo : EIATTR_MERCURY_ISA_VERSION
	.align		4
        /*0024*/ 	.byte	0x03, 0x5f
        /*0026*/ 	.short	0x0101


	//----- nvinfo : EIATTR_COOP_GROUP_MASK_REGIDS
	.align		4
        /*0028*/ 	.byte	0x04, 0x29
        /*002a*/ 	.short	(.L_1505 - .L_1504)


	//   ....[0]....
.L_1504:
        /*002c*/ 	.word	0xffffffff


	//   ....[1]....
        /*0030*/ 	.word	0xffffffff


	//   ....[2]....
        /*0034*/ 	.word	0xffffffff


	//   ....[3]....
        /*0038*/ 	.word	0xffffffff


	//   ....[4]....
        /*003c*/ 	.word	0xffffffff


	//   ....[5]....
        /*0040*/ 	.word	0xffffffff


	//   ....[6]....
        /*0044*/ 	.word	0xffffffff


	//   ....[7]....
        /*0048*/ 	.word	0xffffffff


	//   ....[8]....
        /*004c*/ 	.word	0xffffffff


	//   ....[9]....
        /*0050*/ 	.word	0xffffffff


	//----- nvinfo : EIATTR_COOP_GROUP_INSTR_OFFSETS
	.align		4
.L_1505:
        /*0054*/ 	.byte	0x04, 0x28
        /*0056*/ 	.short	(.L_1507 - .L_1506)


	//   ....[0]....
.L_1506:
        /*0058*/ 	.word	0x00001980


	//   ....[1]....
        /*005c*/ 	.word	0x000019a0


	//   ....[2]....
        /*0060*/ 	.word	0x000019d0


	//   ....[3]....
        /*0064*/ 	.word	0x000019e0


	//   ....[4]....
        /*0068*/ 	.word	0x00001a20


	//   ....[5]....
        /*006c*/ 	.word	0x00001a30


	//   ....[6]....
        /*0070*/ 	.word	0x00001a70


	//   ....[7]....
        /*0074*/ 	.word	0x00001a80


	//   ....[8]....
        /*0078*/ 	.word	0x00001ab0


	//   ....[9]....
        /*007c*/ 	.word	0x00001ac0


	//----- nvinfo : EIATTR_VRC_CTA_INIT_COUNT
	.align		4
.L_1507:
        /*0080*/ 	.byte	0x02, 0x4a
	.zero		1
	.zero		1


	//----- nvinfo : EIATTR_EXIT_INSTR_OFFSETS
	.align		4
        /*0084*/ 	.byte	0x04, 0x1c
        /*0086*/ 	.short	(.L_1509 - .L_1508)


	//   ....[0]....
.L_1508:
        /*0088*/ 	.word	0x00005d80


	//   ....[1]....
        /*008c*/ 	.word	0x00005e20


	//----- nvinfo : EIATTR_MAX_THREADS
	.align		4
.L_1509:
        /*0090*/ 	.byte	0x04, 0x05
        /*0092*/ 	.short	(.L_1511 - .L_1510)
.L_1510:
        /*0094*/ 	.word	0x00000080
        /*0098*/ 	.word	0x00000001
        /*009c*/ 	.word	0x00000001


	//----- nvinfo : EIATTR_CRS_STACK_SIZE
	.align		4
.L_1511:
        /*00a0*/ 	.byte	0x04, 0x1e
        /*00a2*/ 	.short	(.L_1513 - .L_1512)
.L_1512:
        /*00a4*/ 	.word	0x00000000


	//----- nvinfo : EIATTR_CBANK_PARAM_SIZE
	.align		4
.L_1513:
        /*00a8*/ 	.byte	0x03, 0x19
        /*00aa*/ 	.short	0x0128


	//----- nvinfo : EIATTR_PARAM_CBANK
	.align		4
        /*00ac*/ 	.byte	0x04, 0x0a
        /*00ae*/ 	.short	(.L_1515 - .L_1514)
	.align		4
.L_1514:
        /*00b0*/ 	.word	index@(.nv.constant0._ZN10layer_norm13ln_bwd_kernelINS_13Kernel_traitsI13__nv_bfloat16S2_S2_S2_fjLj1536ELj1ELj1ELj4ELj8ENS_18Kernel_traits_baseILj1536ES2_S2_S2_S2_fjLj128EEEEELb1ELb1ELb1ELb0EEEvNS_9BwdParamsE)
        /*00b4*/ 	.short	0x0380
        /*00b6*/ 	.short	0x0128


	//----- nvinfo : EIATTR_SW_WAR
	.align		4
.L_1515:
        /*00b8*/ 	.byte	0x04, 0x36
        /*00ba*/ 	.short	(.L_1517 - .L_1516)
.L_1516:
        /*00bc*/ 	.word	0x00000008
.L_1517:


//--------------------- .nv.info._ZN10layer_norm22ln_bwd_finalize_kernelINS_22Kernel_traits_finalizeILj1536E13__nv_bfloat16S2_S2_S2_fjLb1ELj1024ELj4ENS_18Kernel_traits_baseILj1536ES2_S2_S2_S2_fjLj1024EEEEELb1ELb1EEEvNS_9BwdParamsE --------------------------
	.section	.nv.info._ZN10layer_norm22ln_bwd_finalize_kernelINS_22Kernel_traits_finalizeILj1536E13__nv_bfloat16S2_S2_S2_fjLb1ELj1024ELj4ENS_18Kernel_traits_baseILj1536ES2_S2_S2_S2_fjLj1024EEEEELb1ELb1EEEvNS_9BwdParamsE,"",@"SHT_CUDA_INFO"
	.sectionflags	@""
	.align	4


	//----- nvinfo : EIATTR_CUDA_API_VERSION
	.align		4
        /*0000*/ 	.byte	0x04, 0x37
        /*0002*/ 	.short	(.L_1519 - .L_1518)
.L_1518:
        /*0004*/ 	.word	0x00000082


	//----- nvinfo : EIATTR_KPARAM_INFO
	.align		4
.L_1519:
        /*0008*/ 	.byte	0x04, 0x17
        /*000a*/ 	.short	(.L_1521 - .L_1520)
.L_1520:
        /*000c*/ 	.word	0x00000000
        /*0010*/ 	.short	0x0000
        /*0012*/ 	.short	0x0000
        /*0014*/ 	.byte	0x00, 0xf0, 0xa1, 0x04


	//----- nvinfo : EIATTR_SPARSE_MMA_MASK
	.align		4
.L_1521:
        /*0018*/ 	.byte	0x03, 0x50
        /*001a*/ 	.short	0x0000


	//----- nvinfo : EIATTR_MAXREG_COUNT
	.align		4
        /*001c*/ 	.byte	0x03, 0x1b
        /*001e*/ 	.short	0x0040


	//----- nvinfo : EIATTR_NUM_BARRIERS
	.align		4
        /*0020*/ 	.byte	0x02, 0x4c
        /*0022*/ 	.byte	0x01
	.zero		1


	//----- nvinfo : EIATTR_MERCURY_ISA_VERSION
	.align		4
        /*0024*/ 	.byte	0x03, 0x5f
        /*0026*/ 	.short	0x0101


	//----- nvinfo : EIATTR_COOP_GROUP_MASK_REGIDS
	.align		4
        /*0028*/ 	.byte	0x04, 0x29
        /*002a*/ 	.short	(.L_1523 - .L_1522)


	//   ....[0]....
.L_1522:
        /*002c*/ 	.word	0xffffffff


	//   ....[1]....
        /*0030*/ 	.word	0xffffffff


	//   ....[2]....
        /*0034*/ 	.word	0xffffffff


	//   ....[3]....
        /*0038*/ 	.word	0xffffffff


	//   ....[4]....
        /*003c*/ 	.word	0xffffffff


	//   ....[5]....
        /*0040*/ 	.word	0xffffffff


	//   ....[6]....
        /*0044*/ 	.word	0xffffffff


	//   ....[7]....
        /*0048*/ 	.word	0xffffffff


	//   ....[8]....
        /*004c*/ 	.word	0xffffffff


	//   ....[9]....
        /*0050*/ 	.word	0xffffffff


	//   ....[10]....
        /*0054*/ 	.word	0xffffffff


	//   ....[11]....
        /*0058*/ 	.word	0xffffffff


	//   ....[12]....
        /*005c*/ 	.word	0xffffffff


	//   ....[13]....
        /*0060*/ 	.word	0xffffffff


	//   ....[14]....
        /*0064*/ 	.word	0xffffffff


	//----- nvinfo : EIATTR_COOP_GROUP_INSTR_OFFSETS
	.align		4
.L_1523:
        /*0068*/ 	.byte	0x04, 0x28
        /*006a*/ 	.short	(.L_1525 - .L_1524)


	//   ....[0]....
.L_1524:
        /*006c*/ 	.word	0x00001070


	//   ....[1]....
        /*0070*/ 	.word	0x00001080


	//   ....[2]....
        /*0074*/ 	.word	0x00001090


	//   ....[3]....
        /*0078*/ 	.word	0x000010c0


	//   ....[4]....
        /*007c*/ 	.word	0x000010e0


	//   ....[5]....
        /*0080*/ 	.word	0x000010f0


	//   ....[6]....
        /*0084*/ 	.word	0x00001120


	//   ....[7]....
        /*0088*/ 	.word	0x00001140


	//   ....[8]....
        /*008c*/ 	.word	0x00001150


	//   ....[9]....
        /*0090*/ 	.word	0x00001180


	//   ....[10]....
        /*0094*/ 	.word	0x000011a0


	//   ....[11]....
        /*0098*/ 	.word	0x000011b0


	//   ....[12]....
        /*009c*/ 	.word	0x000011f0


	//   ....[13]....
        /*00a0*/ 	.word	0x00001210


	//   ....[14]....
        /*00a4*/ 	.word	0x00001220


	//----- nvinfo : EIATTR_VRC_CTA_INIT_COUNT
	.align		4
.L_1525:
        /*00a8*/ 	.byte	0x02, 0x4a
	.zero		1
	.zero		1


	//----- nvinfo : EIATTR_EXIT_INSTR_OFFSETS
	.align		4
        /*00ac*/ 	.byte	0x04, 0x1c
        /*00ae*/ 	.short	(.L_1527 - .L_1526)


	//   ....[0]....
.L_1526:
        /*00b0*/ 	.word	0x00000060


	//   ....[1]....
        /*00b4*/ 	.word	0x000012a0


	//   ....[2]....
        /*00b8*/ 	.word	0x000013c0


	//----- nvinfo : EIATTR_MAX_THREADS
	.align		4
.L_1527:
        /*00bc*/ 	.byte	0x04, 0x05
        /*00be*/ 	.short	(.L_1529 - .L_1528)
.L_1528:
        /*00c0*/ 	.word	0x00000400
        /*00c4*/ 	.word	0x00000001
        /*00c8*/ 	.word	0x00000001


	//----- nvinfo : EIATTR_CRS_STACK_SIZE
	.align		4
.L_1529:
        /*00cc*/ 	.byte	0x04, 0x1e
        /*00ce*/ 	.short	(.L_1531 - .L_1530)
.L_1530:
        /*00d0*/ 	.word	0x00000000


	//----- nvinfo : EIATTR_CBANK_PARAM_SIZE
	.align		4
.L_1531:
        /*00d4*/ 	.byte	0x03, 0x19
        /*00d6*/ 	.short	0x0128


	//----- nvinfo : EIATTR_PARAM_CBANK
	.align		4
        /*00d8*/ 	.byte	0x04, 0x0a
        /*00da*/ 	.short	(.L_1533 - .L_1532)
	.align		4
.L_1532:
        /*00dc*/ 	.word	index@(.nv.constant0._ZN10layer_norm22ln_bwd_finalize_kernelINS_22Kernel_traits_finalizeILj1536E13__nv_bfloat16S2_S2_S2_fjLb1ELj1024ELj4ENS_18Kernel_traits_baseILj1536ES2_S2_S2_S2_fjLj1024EEEEELb1ELb1EEEvNS_9BwdParamsE)
        /*00e0*/ 	.short	0x0380
        /*00e2*/ 	.short	0x0128


	//----- nvinfo : EIATTR_SW_WAR
	.align		4
.L_1533:
        /*00e4*/ 	.byte	0x04, 0x36
        /*00e6*/ 	.short	(.L_1535 - .L_1534)
.L_1534:
        /*00e8*/ 	.word	0x00000008
.L_1535:


//--------------------- .nv.info._ZN10layer_norm13ln_bwd_kernelINS_13Kernel_traitsI13__nv_bfloat16S2_S2_S2_fjLj1536ELj1ELj1ELj4ELj8ENS_18Kernel_traits_baseILj1536ES2_S2_S2_S2_fjLj128EEEEELb1ELb1ELb1ELb1EEEvNS_9BwdParamsE --------------------------
	.section	.nv.info._ZN10layer_norm13ln_bwd_kernelINS_13Kernel_traitsI13__nv_bfloat16S2_S2_S2_fjLj1536ELj1ELj1ELj4ELj8ENS_18Kernel_traits_baseILj1536ES2_S2_S2_S2_fjLj128EEEEELb1ELb1ELb1ELb1EEEvNS_9BwdParamsE,"",@"SHT_CUDA_INFO"
	.sectionflags	@""
	.align	4


	//----- nvinfo : EIATTR_CUDA_API_VERSION
	.align		4
        /*0000*/ 	.byte	0x04, 0x37
        /*0002*/ 	.short	(.L_1537 - .L_1536)
.L_1536:
        /*0004*/ 	.word	0x00000082


	//----- nvinfo : EIATTR_KPARAM_INFO
	.align		4
.L_1537:
        /*0008*/ 	.byte	0x04, 0x17
        /*000a*/ 	.short	(.L_1539 - .L_1538)
.L_1538:
        /*000c*/ 	.word	0x00000000
        /*0010*/ 	.short	0x0000
        /*0012*/ 	.short	0x0000
        /*0014*/ 	.byte	0x00, 0xf0, 0xa1, 0x04


	//----- nvinfo : EIATTR_SPARSE_MMA_MASK
	.align		4
.L_1539:
        /*0018*/ 	.byte	0x03, 0x50
        /*001a*/ 	.short	0x0000


	//----- nvinfo : EIATTR_MAXREG_COUNT
	.align		4
        /*001c*/ 	.byte	0x03, 0x1b
        /*001e*/ 	.short	0x00ff


	//----- nvinfo : EIATTR_NUM_BARRIERS
	.align		4
        /*0020*/ 	.byte	0x02, 0x4c
        /*0022*/ 	.byte	0x01
	.zero		1


	//----- nvinfo : EIATTR_MERCURY_ISA_VERSION
	.align		4
        /*0024*/ 	.byte	0x03, 0x5f
        /*0026*/ 	.short	0x0101


	//----- nvinfo : EIATTR_COOP_GROUP_MASK_REGIDS
	.align		4
        /*0028*/ 	.byte	0x04, 0x29
        /*002a*/ 	.short	(.L_1541 - .L_1540)


	//   ....[0]....
.L_1540:
        /*002c*/ 	.word	0xffffffff


	//   ....[1]....
        /*0030*/ 	.word	0xffffffff


	//   ....[2]....
        /*0034*/ 	.word	0xffffffff


	//   ....[3]....
        /*0038*/ 	.word	0xffffffff


	//   ....[4]....
        /*003c*/ 	.word	0xffffffff


	//   ....[5]....
        /*0040*/ 	.word	0xffffffff


	//   ....[6]....
        /*0044*/ 	.word	0xffffffff


	//   ....[7]....
        /*0048*/ 	.word	0xffffffff


	//   ....[8]....
        /*004c*/ 	.word	0xffffffff


	//   ....[9]....
        /*0050*/ 	.word	0xffffffff


	//----- nvinfo : EIATTR_COOP_GROUP_INSTR_OFFSETS
	.align		4
.L_1541:
        /*0054*/ 	.byte	0x04, 0x28
        /*0056*/ 	.short	(.L_1543 - .L_1542)


	//   ....[0]....
.L_1542:
        /*0058*/ 	.word	0x00001440


	//   ....[1]....
        /*005c*/ 	.word	0x00001460


	//   ....[2]....
        /*0060*/ 	.word	0x000014a0


	//   ....[3]....
        /*0064*/ 	.word	0x000014b0


	//   ....[4]....
        /*0068*/ 	.word	0x000014f0


	//   ....[5]....
        /*006c*/ 	.word	0x00001500


	//   ....[6]....
        /*0070*/ 	.word	0x00001530


	//   ....[7]....
        /*0074*/ 	.word	0x00001540


	//   ....[8]....
        /*0078*/ 	.word	0x00001570


	//   ....[9]....
        /*007c*/ 	.word	0x00001580


	//----- nvinfo : EIATTR_VRC_CTA_INIT_COUNT
	.align		4
.L_1543:
        /*0080*/ 	.byte	0x02, 0x4a
	.zero		1
	.zero		1


	//----- nvinfo : EIATTR_EXIT_INSTR_OFFSETS
	.align		4
        /*0084*/ 	.byte	0x04, 0x1c
        /*0086*/ 	.short	(.L_1545 - .L_1544)


	//   ....[0]....
.L_1544:
        /*0088*/ 	.word	0x000056c0


	//----- nvinfo : EIATTR_MAX_THREADS
	.align		4
.L_1545:
        /*008c*/ 	.byte	0x04, 0x05
        /*008e*/ 	.short	(.L_1547 - .L_1546)
.L_1546:
        /*0090*/ 	.word	0x00000080
        /*0094*/ 	.word	0x00000001
        /*0098*/ 	.word	0x00000001


	//----- nvinfo : EIATTR_CRS_STACK_SIZE
	.align		4
.L_1547:
        /*009c*/ 	.byte	0x04, 0x1e
        /*009e*/ 	.short	(.L_1549 - .L_1548)
.L_1548:
        /*00a0*/ 	.word	0x00000000


	//----- nvinfo : EIATTR_CBANK_PARAM_SIZE
	.align		4
.L_1549:
        /*00a4*/ 	.byte	0x03, 0x19
        /*00a6*/ 	.short	0x0128


	//----- nvinfo : EIATTR_PARAM_CBANK
	.align		4
        /*00a8*/ 	.byte	0x04, 0x0a
        /*00aa*/ 	.short	(.L_1551 - .L_1550)
	.align		4
.L_1550:
        /*00ac*/ 	.word	index@(.nv.constant0._ZN10layer_norm13ln_bwd_kernelINS_13Kernel_traitsI13__nv_bfloat16S2_S2_S2_fjLj1536ELj1ELj1ELj4ELj8ENS_18Kernel_traits_baseILj1536ES2_S2_S2_S2_fjLj128EEEEELb1ELb1ELb1ELb1EEEvNS_9BwdParamsE)
        /*00b0*/ 	.short	0x0380
        /*00b2*/ 	.short	0x0128


	//----- nvinfo : EIATTR_SW_WAR
	.align		4
.L_1551:
        /*00b4*/ 	.byte	0x04, 0x36
        /*00b6*/ 	.short	(.L_1553 - .L_1552)
.L_1552:
        /*00b8*/ 	.word	0x00000008
.L_1553:


//--------------------- .nv.info._ZN10layer_norm13ln_bwd_kernelINS_13Kernel_traitsI6__halfS2_S2_S2_fjLj1536ELj1ELj1ELj4ELj8ENS_18Kernel_traits_baseILj1536ES2_S2_S2_S2_fjLj128EEEEELb0ELb0ELb0ELb0EEEvNS_9BwdParamsE --------------------------
	.section	.nv.info._ZN10layer_norm13ln_bwd_kernelINS_13Kernel_traitsI6__halfS2_S2_S2_fjLj1536ELj1ELj1ELj4ELj8ENS_18Kernel_traits_baseILj1536ES2_S2_S2_S2_fjLj128EEEEELb0ELb0ELb0ELb0EEEvNS_9BwdParamsE,"",@"SHT_CUDA_INFO"
	.sectionflags	@""
	.align	4


	//----- nvinfo : EIATTR_CUDA_API_VERSION
	.align		4
        /*0000*/ 	.byte	0x04, 0x37
        /*0002*/ 	.short	(.L_1555 - .L_1554)
.L_1554:
        /*0004*/ 	.word	0x00000082


	//----- nvinfo : EIATTR_KPARAM_INFO
	.align		4
.L_1555:
        /*0008*/ 	.byte	0x04, 0x17
        /*000a*/ 	.short	(.L_1557 - .L_1556)
.L_1556:
        /*000c*/ 	.word	0x00000000
        /*0010*/ 	.short	0x0000
        /*0012*/ 	.short	0x0000
        /*0014*/ 	.byte	0x00, 0xf0, 0xa1, 0x04


	//----- nvinfo : EIATTR_SPARSE_MMA_MASK
	.align		4
.L_1557:
        /*0018*/ 	.byte	0x03, 0x50
        /*001a*/ 	.short	0x0000


	//----- nvinfo : EIATTR_MAXREG_COUNT
	.align		4
        /*001c*/ 	.byte	0x03, 0x1b
        /*001e*/ 	.short	0x00ff


	//----- nvinfo : EIATTR_NUM_BARRIERS
	.align		4
        /*0020*/ 	.byte	0x02, 0x4c
        /*0022*/ 	.byte	0x01
	.zero		1


	//----- nvinfo : EIATTR_MERCURY_ISA_VERSION
	.align		4
        /*0024*/ 	.byte	0x03, 0x5f
        /*0026*/ 	.short	0x0101


	//----- nvinfo : EIATTR_COOP_GROUP_MASK_REGIDS
	.align		4
        /*0028*/ 	.byte	0x04, 0x29
        /*002a*/ 	.short	(.L_1559 - .L_1558)


	//   ....[0]....
.L_1558:
        /*002c*/ 	.word	0xffffffff


	//   ....[1]....
        /*0030*/ 	.word	0xffffffff


	//   ....[2]....
        /*0034*/ 	.word	0xffffffff


	//   ....[3]....
        /*0038*/ 	.word	0xffffffff


	//   ....[4]....
        /*003c*/ 	.word	0xffffffff


	//   ....[5]....
        /*0040*/ 	.word	0xffffffff


	//   ....[6]....
        /*0044*/ 	.word	0xffffffff


	//   ....[7]....
        /*0048*/ 	.word	0xffffffff


	//   ....[8]....
        /*004c*/ 	.word	0xffffffff


	//   ....[9]....
        /*0050*/ 	.word	0xffffffff


	//----- nvinfo : EIATTR_COOP_GROUP_INSTR_OFFSETS
	.align		4
.L_1559:
        /*0054*/ 	.byte	0x04, 0x28
        /*0056*/ 	.short	(.L_1561 - .L_1560)


	//   ....[0]....
.L_1560:
        /*0058*/ 	.word	0x00001230


	//   ....[1]....
        /*005c*/ 	.word	0x00001250


	//   ....[2]....
        /*0060*/ 	.word	0x00001280


	//   ....[3]....
        /*0064*/ 	.word	0x00001290


	//   ....[4]....
        /*0068*/ 	.word	0x000012c0


	//   ....[5]....
        /*006c*/ 	.word	0x000012d0


	//   ....[6]....
        /*0070*/ 	.word	0x00001310


	//   ....[7]....
        /*0074*/ 	.word	0x00001320


	//   ....[8]....
        /*0078*/ 	.word	0x00001350


	//   ....[9]....
        /*007c*/ 	.word	0x00001370


	//----- nvinfo : EIATTR_VRC_CTA_INIT_COUNT
	.align		4
.L_1561:
        /*0080*/ 	.byte	0x02, 0x4a
	.zero		1
	.zero		1


	//----- nvinfo : EIATTR_EXIT_INSTR_OFFSETS
	.align		4
        /*0084*/ 	.byte	0x04, 0x1c
        /*0086*/ 	.short	(.L_1563 - .L_1562)


	//   ....[0]....
.L_1562:
        /*0088*/ 	.word	0x000035a0


	//   ....[1]....
        /*008c*/ 	.word	0x00003620


	//----- nvinfo : EIATTR_MAX_THREADS
	.align		4
.L_1563:
        /*0090*/ 	.byte	0x04, 0x05
        /*0092*/ 	.short	(.L_1565 - .L_1564)
.L_1564:
        /*0094*/ 	.word	0x00000080
        /*0098*/ 	.word	0x00000001
        /*009c*/ 	.word	0x00000001


	//----- nvinfo : EIATTR_CRS_STACK_SIZE
	.align		4
.L_1565:
        /*00a0*/ 	.byte	0x04, 0x1e
        /*00a2*/ 	.short	(.L_1567 - .L_1566)
.L_1566:
        /*00a4*/ 	.word	0x00000000


	//----- nvinfo : EIATTR_CBANK_PARAM_SIZE
	.align		4
.L_1567:
        /*00a8*/ 	.byte	0x03, 0x19
        /*00aa*/ 	.short	0x0128


	//----- nvinfo : EIATTR_PARAM_CBANK
	.align		4
        /*00ac*/ 	.byte	0x04, 0x0a
        /*00ae*/ 	.short	(.L_1569 - .L_1568)
	.align		4
.L_1568:
        /*00b0*/ 	.word	index@(.nv.constant0._ZN10layer_norm13ln_bwd_kernelINS_13Kernel_traitsI6__halfS2_S2_S2_fjLj1536ELj1ELj1ELj4ELj8ENS_18Kernel_traits_baseILj1536ES2_S2_S2_S2_fjLj128EEEEELb0ELb0ELb0ELb0EEEvNS_9BwdParamsE)
        /*00b4*/ 	.short	0x0380
        /*00b6*/ 	.short	0x0128


	//----- nvinfo : EIATTR_SW_WAR
	.align		4
.L_1569:
        /*00b8*/ 	.byte	0x04, 0x36
        /*00ba*/ 	.short	(.L_1571 - .L_1570)
.L_1570:
        /*00bc*/ 	.word	0x00000008
.L_1571:


//--------------------- .nv.info._ZN10layer_norm13ln_bwd_kernelINS_13Kernel_traitsI6__halfS2_S2_S2_fjLj1536ELj1ELj1ELj4ELj8ENS_18Kernel_traits_baseILj1536ES2_S2_S2_S2_fjLj128EEEEELb0ELb0ELb0ELb1EEEvNS_9BwdParamsE --------------------------
	.section	.nv.info._ZN10layer_norm13ln_bwd_kernelINS_13Kernel_traitsI6__halfS2_S2_S2_fjLj1536ELj1ELj1ELj4ELj8ENS_18Kernel_traits_baseILj1536ES2_S2_S2_S2_fjLj128EEEEELb0ELb0ELb0ELb1EEEvNS_9BwdParamsE,"",@"SHT_CUDA_INFO"
	.sectionflags	@""
	.align	4


	//----- nvinfo : EIATTR_CUDA_API_VERSION
	.align		4
        /*0000*/ 	.byte	0x04, 0x37
        /*0002*/ 	.short	(.L_1573 - .L_1572)
.L_1572:
        /*0004*/ 	.word	0x00000082


	//----- nvinfo : EIATTR_KPARAM_INFO
	.align		4
.L_1573:
        /*0008*/ 	.byte	0x04, 0x17
        /*000a*/ 	.short	(.L_1575 - .L_1574)
.L_1574:
        /*000c*/ 	.word	0x00000000
        /*0010*/ 	.short	0x0000
        /*0012*/ 	.short	0x0000
        /*0014*/ 	.byte	0x00, 0xf0, 0xa1, 0x04


	//----- nvinfo : EIATTR_SPARSE_MMA_MASK
	.align		4
.L_1575:
        /*0018*/ 	.byte	0x03, 0x50
        /*001a*/ 	.short	0x0000


	//----- nvinfo : EIATTR_MAXREG_COUNT
	.align		4
        /*001c*/ 	.byte	0x03, 0x1b
        /*001e*/ 	.short	0x00ff


	//----- nvinfo : EIATTR_NUM_BARRIERS
	.align		4
        /*0020*/ 	.byte	0x02, 0x4c
        /*0022*/ 	.byte	0x01
	.zero		1


	//----- nvinfo : EIATTR_MERCURY_ISA_VERSION
	.align		4
        /*0024*/ 	.byte	0x03, 0x5f
        /*0026*/ 	.short	0x0101


	//----- nvinfo : EIATTR_COOP_GROUP_MASK_REGIDS
	.align		4
        /*0028*/ 	.byte	0x04, 0x29
        /*002a*/ 	.short	(.L_1577 - .L_1576)


	//   ....[0]....
.L_1576:
        /*002c*/ 	.word	0xffffffff


	//   ....[1]....
        /*0030*/ 	.word	0xffffffff


	//   ....[2]....
        /*0034*/ 	.word	0xffffffff


	//   ....[3]....
        /*0038*/ 	.word	0xffffffff


	//   ....[4]....
        /*003c*/ 	.word	0xffffffff


	//   ....[5]....
        /*0040*/ 	.word	0xffffffff


	//   ....[6]....
        /*0044*/ 	.word	0xffffffff


	//   ....[7]....
        /*0048*/ 	.word	0xffffffff


	//   ....[8]....
        /*004c*/ 	.word	0xffffffff


	//   ....[9]....
        /*0050*/ 	.word	0xffffffff


	//----- nvinfo : EIATTR_COOP_GROUP_INSTR_OFFSETS
	.align		4
.L_1577:
        /*0054*/ 	.byte	0x04, 0x28
        /*0056*/ 	.short	(.L_1579 - .L_1578)


	//   ....[0]....
.L_1578:
        /*0058*/ 	.word	0x00001660


	//   ....[1]....
        /*005c*/ 	.word	0x000016a0


	//   ....[2]....
        /*0060*/ 	.word	0x00001830


	//   ....[3]....
        /*0064*/ 	.word	0x00001870


	//   ....[4]....
        /*0068*/ 	.word	0x000018a0


	//   ....[5]....
        /*006c*/ 	.word	0x000018b0


	//   ....[6]....
        /*0070*/ 	.word	0x000018f0


	//   ....[7]....
        /*0074*/ 	.word	0x00001910


	//   ....[8]....
        /*0078*/ 	.word	0x000019b0


	//   ....[9]....
        /*007c*/ 	.word	0x000019c0


	//----- nvinfo : EIATTR_VRC_CTA_INIT_COUNT
	.align		4
.L_1579:
        /*0080*/ 	.byte	0x02, 0x4a
	.zero		1
	.zero		1


	//----- nvinfo : EIATTR_EXIT_INSTR_OFFSETS
	.align		4
        /*0084*/ 	.byte	0x04, 0x1c
        /*0086*/ 	.short	(.L_1581 - .L_1580)


	//   ....[0]....
.L_1580:
        /*0088*/ 	.word	0x000038c0


	//----- nvinfo : EIATTR_MAX_THREADS
	.align		4
.L_1581:
        /*008c*/ 	.byte	0x04, 0x05
        /*008e*/ 	.short	(.L_1583 - .L_1582)
.L_1582:
        /*0090*/ 	.word	0x00000080
        /*0094*/ 	.word	0x00000001
        /*0098*/ 	.word	0x00000001


	//----- nvinfo : EIATTR_CBANK_PARAM_SIZE
	.align		4
.L_1583:
        /*009c*/ 	.byte	0x03, 0x19
        /*009e*/ 	.short	0x0128


	//----- nvinfo : EIATTR_PARAM_CBANK
	.align		4
        /*00a0*/ 	.byte	0x04, 0x0a
        /*00a2*/ 	.short	(.L_1585 - .L_1584)
	.align		4
.L_1584:
        /*00a4*/ 	.word	index@(.nv.constant0._ZN10layer_norm13ln_bwd_kernelINS_13Kernel_traitsI6__halfS2_S2_S2_fjLj1536ELj1ELj1ELj4ELj8ENS_18Kernel_traits_baseILj1536ES2_S2_S2_S2_fjLj128EEEEELb0ELb0ELb0ELb1EEEvNS_9BwdParamsE)
        /*00a8*/ 	.short	0x0380
        /*00aa*/ 	.short	0x0128


	//----- nvinfo : EIATTR_SW_WAR
	.align		4
.L_1585:
        /*00ac*/ 	.byte	0x04, 0x36
        /*00ae*/ 	.short	(.L_1587 - .L_1586)
.L_1586:
        /*00b0*/ 	.word	0x00000008
.L_1587:


//--------------------- .nv.info._ZN10layer_norm13ln_bwd_kernelINS_13Kernel_traitsI6__halfS2_S2_S2_fjLj1536ELj1ELj1ELj4ELj8ENS_18Kernel_traits_baseILj1536ES2_S2_S2_S2_fjLj128EEEEELb0ELb0ELb1ELb0EEEvNS_9BwdParamsE --------------------------
	.section	.nv.info._ZN10layer_norm13ln_bwd_kernelINS_13Kernel_traitsI6__halfS2_S2_S2_fjLj1536ELj1ELj1ELj4ELj8ENS_18Kernel_traits_baseILj1536ES2_S2_S2_S2_fjLj128EEEEELb0ELb0ELb1ELb0EEEvNS_9BwdParamsE,"",@"SHT_CUDA_INFO"
	.sectionflags	@""
	.align	4


	//----- nvinfo : EIATTR_CUDA_API_VERSION
	.align		4
        /*0000*/ 	.byte	0x04, 0x37
        /*0002*/ 	.short	(.L_1589 - .L_1588)
.L_1588:
        /*0004*/ 	.word	0x00000082


	//----- nvinfo : EIATTR_KPARAM_INFO
	.align		4
.L_1589:
        /*0008*/ 	.byte	0x04, 0x17
        /*000a*/ 	.short	(.L_1591 - .L_1590)
.L_1590:
        /*000c*/ 	.word	0x00000000
        /*0010*/ 	.short	0x0000
        /*0012*/ 	.short	0x0000
        /*0014*/ 	.byte	0x00, 0xf0, 0xa1, 0x04


	//----- nvinfo : EIATTR_SPARSE_MMA_MASK
	.align		4
.L_1591:
        /*0018*/ 	.byte	0x03, 0x50
        /*001a*/ 	.short	0x0000


	//----- nvinfo : EIATTR_MAXREG_COUNT
	.align		4
        /*001c*/ 	.byte	0x03, 0x1b
        /*001e*/ 	.short	0x00ff


	//----- nvinfo : EIATTR_NUM_BARRIERS
	.align		4
        /*0020*/ 	.byte	0x02, 0x4c
        /*0022*/ 	.byte	0x01
	.zero		1


	//----- nvinfo : EIATTR_MERCURY_ISA_VERSION
	.align		4
        /*0024*/ 	.byte	0x03, 0x5f
        /*0026*/ 	.short	0x0101


	//----- nvinfo : EIATTR_COOP_GROUP_MASK_REGIDS
	.align		4
        /*0028*/ 	.byte	0x04, 0x29
        /*002a*/ 	.short	(.L_1593 - .L_1592)


	//   ....[0]....
.L_1592:
        /*002c*/ 	.word	0xffffffff


	//   ....[1]....
        /*0030*/ 	.word	0xffffffff


	//   ....[2]....
        /*0034*/ 	.word	0xffffffff


	//   ....[3]....
        /*0038*/ 	.word	0xffffffff


	//   ....[4]....
        /*003c*/ 	.word	0xffffffff


	//   ....[5]....
        /*0040*/ 	.word	0xffffffff


	//   ....[6]....
        /*0044*/ 	.word	0xffffffff


	//   ....[7]....
        /*0048*/ 	.word	0xffffffff


	//   ....[8]....
        /*004c*/ 	.word	0xffffffff


	//   ....[9]....
        /*0050*/ 	.word	0xffffffff


	//----- nvinfo : EIATTR_COOP_GROUP_INSTR_OFFSETS
	.align		4
.L_1593:
        /*0054*/ 	.byte	0x04, 0x28
        /*0056*/ 	.short	(.L_1595 - .L_1594)


	//   ....[0]....
.L_1594:
        /*0058*/ 	.word	0x000014f0


	//   ....[1]....
        /*005c*/ 	.word	0x00001520


	//   ....[2]....
        /*0060*/ 	.word	0x00001550


	//   ....[3]....
        /*0064*/ 	.word	0x00001560


	//   ....[4]....
        /*0068*/ 	.word	0x00001590


	//   ....[5]....
        /*006c*/ 	.word	0x000015a0


	//   ....[6]....
        /*0070*/ 	.word	0x000015d0


	//   ....[7]....
        /*0074*/ 	.word	0x000015e0


	//   ....[8]....
        /*0078*/ 	.word	0x00001610


	//   ....[9]....
        /*007c*/ 	.word	0x00001620


	//----- nvinfo : EIATTR_VRC_CTA_INIT_COUNT
	.align		4
.L_1595:
        /*0080*/ 	.byte	0x02, 0x4a
	.zero		1
	.zero		1


	//----- nvinfo : EIATTR_EXIT_INSTR_OFFSETS
	.align		4
        /*0084*/ 	.byte	0x04, 0x1c
        /*0086*/ 	.short	(.L_1597 - .L_1596)


	//   ....[0]....
.L_1596:
        /*0088*/ 	.word	0x00003e30


	//   ....[1]....
        /*008c*/ 	.word	0x00003eb0


	//----- nvinfo : EIATTR_MAX_THREADS
	.align		4
.L_1597:
        /*0090*/ 	.byte	0x04, 0x05
        /*0092*/ 	.short	(.L_1599 - .L_1598)
.L_1598:
        /*0094*/ 	.word	0x00000080
        /*0098*/ 	.word	0x00000001
        /*009c*/ 	.word	0x00000001


	//----- nvinfo : EIATTR_CRS_STACK_SIZE
	.align		4
.L_1599:
        /*00a0*/ 	.byte	0x04, 0x1e
        /*00a2*/ 	.short	(.L_1601 - .L_1600)
.L_1600:
        /*00a4*/ 	.word	0x00000000


	//----- nvinfo : EIATTR_CBANK_PARAM_SIZE
	.align		4
.L_1601:
        /*00a8*/ 	.byte	0x03, 0x19
        /*00aa*/ 	.short	0x0128


	//----- nvinfo : EIATTR_PARAM_CBANK
	.align		4
        /*00ac*/ 	.byte	0x04, 0x0a
        /*00ae*/ 	.short	(.L_1603 - .L_1602)
	.align		4
.L_1602:
        /*00b0*/ 	.word	index@(.nv.constant0._ZN10layer_norm13ln_bwd_kernelINS_13Kernel_traitsI6__halfS2_S2_S2_fjLj1536ELj1ELj1ELj4ELj8ENS_18Kernel_traits_baseILj1536ES2_S2_S2_S2_fjLj128EEEEELb0ELb0ELb1ELb0EEEvNS_9BwdParamsE)
        /*00b4*/ 	.short	0x0380
        /*00b6*/ 	.short	0x0128


	//----- nvinfo : EIATTR_SW_WAR
	.align		4
.L_1603:
        /*00b8*/ 	.byte	0x04, 0x36
        /*00ba*/ 	.short	(.L_1605 - .L_1604)
.L_1604:
        /*00bc*/ 	.word	0x00000008
.L_1605:


//--------------------- .nv.info._ZN10layer_norm13ln_bwd_kernelINS_13Kernel_traitsI6__halfS2_S2_S2_fjLj1536ELj1ELj1ELj4ELj8ENS_18Kernel_traits_baseILj1536ES2_S2_S2_S2_fjLj128EEEEELb0ELb0ELb1ELb1EEEvNS_9BwdParamsE --------------------------
	.section	.nv.info._ZN10layer_norm13ln_bwd_kernelINS_13Kernel_traitsI6__halfS2_S2_S2_fjLj1536ELj1ELj1ELj4ELj8ENS_18Kernel_traits_baseILj1536ES2_S2_S2_S2_fjLj128EEEEELb0ELb0ELb1ELb1EEEvNS_9BwdParamsE,"",@"SHT_CUDA_INFO"
	.sectionflags	@""
	.align	4


	//----- nvinfo : EIATTR_CUDA_API_VERSION
	.align		4
        /*0000*/ 	.byte	0x04, 0x37
        /*0002*/ 	.short	(.L_1607 - .L_1606)
.L_1606:
        /*0004*/ 	.word	0x00000082


	//----- nvinfo : EIATTR_KPARAM_INFO
	.align		4
.L_1607:
        /*0008*/ 	.byte	0x04, 0x17
        /*000a*/ 	.short	(.L_1609 - .L_1608)
.L_1608:
        /*000c*/ 	.word	0x00000000
        /*0010*/ 	.short	0x0000
        /*0012*/ 	.short	0x0000
        /*0014*/ 	.byte	0x00, 0xf0, 0xa1, 0x04


	//----- nvinfo : EIATTR_SPARSE_MMA_MASK
	.align		4
.L_1609:
        /*0018*/ 	.byte	0x03, 0x50
        /*001a*/ 	.short	0x0000


	//----- nvinfo : EIATTR_MAXREG_COUNT
	.align		4
        /*001c*/ 	.byte	0x03, 0x1b
        /*001e*/ 	.short	0x00ff


	//----- nvinfo : EIATTR_NUM_BARRIERS
	.align		4
        /*0020*/ 	.byte	0x02, 0x4c
        /*0022*/ 	.byte	0x01
	.zero		1


	//----- nvinfo : EIATTR_MERCURY_ISA_VERSION
	.align		4
        /*0024*/ 	.byte	0x03, 0x5f
        /*0026*/ 	.short	0x0101


	//----- nvinfo : EIATTR_COOP_GROUP_MASK_REGIDS
	.align		4
        /*0028*/ 	.byte	0x04, 0x29
        /*002a*/ 	.short	(.L_1611 - .L_1610)


	//   ....[0]....
.L_1610:
        /*002c*/ 	.word	0xffffffff


	//   ....[1]....
        /*0030*/ 	.word	0xffffffff


	//   ....[2]....
        /*0034*/ 	.word	0xffffffff


	//   ....[3]....
        /*0038*/ 	.word	0xffffffff


	//   ....[4]....
        /*003c*/ 	.word	0xffffffff


	//   ....[5]....
        /*0040*/ 	.word	0xffffffff


	//   ....[6]....
        /*0044*/ 	.word	0xffffffff


	//   ....[7]....
        /*0048*/ 	.word	0xffffffff


	//   ....[8]....
        /*004c*/ 	.word	0xffffffff


	//   ....[9]....
        /*0050*/ 	.word	0xffffffff


	//----- nvinfo : EIATTR_COOP_GROUP_INSTR_OFFSETS
	.align		4
.L_1611:
        /*0054*/ 	.byte	0x04, 0x28
        /*0056*/ 	.short	(.L_1613 - .L_1612)


	//   ....[0]....
.L_1612:
        /*0058*/ 	.word	0x000010f0


	//   ....[1]....
        /*005c*/ 	.word	0x00001110


	//   ....[2]....
        /*0060*/ 	.word	0x00001140


	//   ....[3]....
        /*0064*/ 	.word	0x00001150


	//   ....[4]....
        /*0068*/ 	.word	0x00001180


	//   ....[5]....
        /*006c*/ 	.word	0x00001190


	//   ....[6]....
        /*0070*/ 	.word	0x000011c0


	//   ....[7]....
        /*0074*/ 	.word	0x000011d0


	//   ....[8]....
        /*0078*/ 	.word	0x00001210


	//   ....[9]....
        /*007c*/ 	.word	0x00001220


	//----- nvinfo : EIATTR_VRC_CTA_INIT_COUNT
	.align		4
.L_1613:
        /*0080*/ 	.byte	0x02, 0x4a
	.zero		1
	.zero		1


	//----- nvinfo : EIATTR_EXIT_INSTR_OFFSETS
	.align		4
        /*0084*/ 	.byte	0x04, 0x1c
        /*0086*/ 	.short	(.L_1615 - .L_1614)


	//   ....[0]....
.L_1614:
        /*0088*/ 	.word	0x00003850


	//----- nvinfo : EIATTR_MAX_THREADS
	.align		4
.L_1615:
        /*008c*/ 	.byte	0x04, 0x05
        /*008e*/ 	.short	(.L_1617 - .L_1616)
.L_1616:
        /*0090*/ 	.word	0x00000080
        /*0094*/ 	.word	0x00000001
        /*0098*/ 	.word	0x00000001


	//----- nvinfo : EIATTR_CRS_STACK_SIZE
	.align		4
.L_1617:
        /*009c*/ 	.byte	0x04, 0x1e
        /*009e*/ 	.short	(.L_1619 - .L_1618)
.L_1618:
        /*00a0*/ 	.word	0x00000000


	//----- nvinfo : EIATTR_CBANK_PARAM_SIZE
	.align		4
.L_1619:
        /*00a4*/ 	.byte	0x03, 0x19
        /*00a6*/ 	.short	0x0128


	//----- nvinfo : EIATTR_PARAM_CBANK
	.align		4
        /*00a8*/ 	.byte	0x04, 0x0a
        /*00aa*/ 	.short	(.L_1621 - .L_1620)
	.align		4
.L_1620:
        /*00ac*/ 	.word	index@(.nv.constant0._ZN10layer_norm13ln_bwd_kernelINS_13Kernel_traitsI6__halfS2_S2_S2_fjLj1536ELj1ELj1ELj4ELj8ENS_18Kernel_traits_baseILj1536ES2_S2_S2_S2_fjLj128EEEEELb0ELb0ELb1ELb1EEEvNS_9BwdParamsE)
        /*00b0*/ 	.short	0x0380
        /*00b2*/ 	.short	0x0128


	//----- nvinfo : EIATTR_SW_WAR
	.align		4
.L_1621:
        /*00b4*/ 	.byte	0x04, 0x36
        /*00b6*/ 	.short	(.L_1623 - .L_1622)
.L_1622:
        /*00b8*/ 	.word	0x00000008
.L_1623:


//--------------------- .nv.info._ZN10layer_norm13ln_bwd_kernelINS_13Kernel_traitsI6__halfS2_S2_S2_fjLj1536ELj1ELj1ELj4ELj8ENS_18Kernel_traits_baseILj1536ES2_S2_S2_S2_fjLj128EEEEELb0ELb1ELb0ELb0EEEvNS_9BwdParamsE --------------------------
	.section	.nv.info._ZN10layer_norm13ln_bwd_kernelINS_13Kernel_traitsI6__halfS2_S2_S2_fjLj1536ELj1ELj1ELj4ELj8ENS_18Kernel_traits_baseILj1536ES2_S2_S2_S2_fjLj128EEEEELb0ELb1ELb0ELb0EEEvNS_9BwdParamsE,"",@"SHT_CUDA_INFO"
	.sectionflags	@""
	.align	4


	//----- nvinfo : EIATTR_CUDA_API_VERSION
	.align		4
        /*0000*/ 	.byte	0x04, 0x37
        /*0002*/ 	.short	(.L_1625 - .L_1624)
.L_1624:
        /*0004*/ 	.word	0x00000082


	//----- nvinfo : EIATTR_KPARAM_INFO
	.align		4
.L_1625:
        /*0008*/ 	.byte	0x04, 0x17
        /*000a*/ 	.short	(.L_1627 - .L_1626)
.L_1626:
        /*000c*/ 	.word	0x00000000
        /*0010*/ 	.short	0x0000
        /*0012*/ 	.short	0x0000
        /*0014*/ 	.byte	0x00, 0xf0, 0xa1, 0x04


	//----- nvinfo : EIATTR_SPARSE_MMA_MASK
	.align		4
.L_1627:
        /*0018*/ 	.byte	0x03, 0x50
        /*001a*/ 	.short	0x0000


	//----- nvinfo : EIATTR_MAXREG_COUNT
	.align		4
        /*001c*/ 	.byte	0x03, 0x1b
        /*001e*/ 	.short	0x00ff


	//----- nvinfo : EIATTR_NUM_BARRIERS
	.align		4
        /*0020*/ 	.byte	0x02, 0x4c
        /*0022*/ 	.byte	0x01
	.zero		1


	//----- nvinfo : EIATTR_MERCURY_ISA_VERSION
	.align		4
        /*0024*/ 	.byte	0x03, 0x5f
        /*0026*/ 	.short	0x0101


	//----- nvinfo : EIATTR_COOP_GROUP_MASK_REGIDS
	.align		4
        /*0028*/ 	.byte	0x04, 0x29
        /*002a*/ 	.short	(.L_1629 - .L_1628)


	//   ....[0]....
.L_1628:
        /*002c*/ 	.word	0xffffffff


	//   ....[1]....
        /*0030*/ 	.word	0xffffffff


	//   ....[2]....
        /*0034*/ 	.word	0xffffffff


	//   ....[3]....
        /*0038*/ 	.word	0xffffffff


	//   ....[4]....
        /*003c*/ 	.word	0xffffffff


	//   ....[5]....
        /*0040*/ 	.word	0xffffffff


	//   ....[6]....
        /*0044*/ 	.word	0xffffffff


	//   ....[7]....
        /*0048*/ 	.word	0xffffffff


	//   ....[8]....
        /*004c*/ 	.word	0xffffffff


	//   ....[9]....
        /*0050*/ 	.word	0xffffffff


	//----- nvinfo : EIATTR_COOP_GROUP_INSTR_OFFSETS
	.align		4
.L_1629:
        /*0054*/ 	.byte	0x04, 0x28
        /*0056*/ 	.short	(.L_1631 - .L_1630)


	//   ....[0]....
.L_1630:
        /*0058*/ 	.word	0x000013c0


	//   ....[1]....
        /*005c*/ 	.word	0x000013f0


	//   ....[2]....
        /*0060*/ 	.word	0x00001420


	//   ....[3]....
        /*0064*/ 	.word	0x00001430


	//   ....[4]....
        /*0068*/ 	.word	0x00001460


	//   ....[5]....
        /*006c*/ 	.word	0x00001470


	//   ....[6]....
        /*0070*/ 	.word	0x000014a0


	//   ....[7]....
        /*0074*/ 	.word	0x000014b0


	//   ....[8]....
        /*0078*/ 	.word	0x000014e0


	//   ....[9]....
        /*007c*/ 	.word	0x000014f0


	//----- nvinfo : EIATTR_VRC_CTA_INIT_COUNT
	.align		4
.L_1631:
        /*0080*/ 	.byte	0x02, 0x4a
	.zero		1
	.zero		1


	//----- nvinfo : EIATTR_EXIT_INSTR_OFFSETS
	.align		4
        /*0084*/ 	.byte	0x04, 0x1c
        /*0086*/ 	.short	(.L_1633 - .L_1632)


	//   ....[0]....
.L_1632:
        /*0088*/ 	.word	0x000047a0


	//   ....[1]....
        /*008c*/ 	.word	0x00004840


	//----- nvinfo : EIATTR_MAX_THREADS
	.align		4
.L_1633:
        /*0090*/ 	.byte	0x04, 0x05
        /*0092*/ 	.short	(.L_1635 - .L_1634)
.L_1634:
        /*0094*/ 	.word	0x00000080
        /*0098*/ 	.word	0x00000001
        /*009c*/ 	.word	0x00000001


	//----- nvinfo : EIATTR_CRS_STACK_SIZE
	.align		4
.L_1635:
        /*00a0*/ 	.byte	0x04, 0x1e
        /*00a2*/ 	.short	(.L_1637 - .L_1636)
.L_1636:
        /*00a4*/ 	.word	0x00000000


	//----- nvinfo : EIATTR_CBANK_PARAM_SIZE
	.align		4
.L_1637:
        /*00a8*/ 	.byte	0x03, 0x19
        /*00aa*/ 	.short	0x0128


	//----- nvinfo : EIATTR_PARAM_CBANK
	.align		4
        /*00ac*/ 	.byte	0x04, 0x0a
        /*00ae*/ 	.short	(.L_1639 - .L_1638)
	.align		4
.L_1638:
        /*00b0*/ 	.word	index@(.nv.constant0._ZN10layer_norm13ln_bwd_kernelINS_13Kernel_traitsI6__halfS2_S2_S2_fjLj1536ELj1ELj1ELj4ELj8ENS_18Kernel_traits_baseILj1536ES2_S2_S2_S2_fjLj128EEEEELb0ELb1ELb0ELb0EEEvNS_9BwdParamsE)
        /*00b4*/ 	.short	0x0380
        /*00b6*/ 	.short	0x0128


	//----- nvinfo : EIATTR_SW_WAR
	.align		4
.L_1639:
        /*00b8*/ 	.byte	0x04, 0x36
        /*00ba*/ 	.short	(.L_1641 - .L_1640)
.L_1640:
        /*00bc*/ 	.word	0x00000008
.L_1641:


//--------------------- .nv.info._ZN10layer_norm13ln_bwd_kernelINS_13Kernel_traitsI6__halfS2_S2_S2_fjLj1536ELj1ELj1ELj4ELj8ENS_18Kernel_traits_baseILj1536ES2_S2_S2_S2_fjLj128EEEEELb0ELb1ELb0ELb1EEEvNS_9BwdParamsE --------------------------
	.section	.nv.info._ZN10layer_norm13ln_bwd_kernelINS_13Kernel_traitsI6__halfS2_S2_S2_fjLj1536ELj1ELj1ELj4ELj8ENS_18Kernel_traits_baseILj1536ES2_S2_S2_S2_fjLj128EEEEELb0ELb1ELb0ELb1EEEvNS_9BwdParamsE,"",@"SHT_CUDA_INFO"
	.sectionflags	@""
	.align	4


	//----- nvinfo : EIATTR_CUDA_API_VERSION
	.align		4
        /*0000*/ 	.byte	0x04, 0x37
        /*0002*/ 	.short	(.L_1643 - .L_1642)
.L_1642:
        /*0004*/ 	.word	0x00000082


	//----- nvinfo : EIATTR_KPARAM_INFO
	.align		4
.L_1643:
        /*0008*/ 	.byte	0x04, 0x17
        /*000a*/ 	.short	(.L_1645 - .L_1644)
.L_1644:
        /*000c*/ 	.word	0x00000000
        /*0010*/ 	.short	0x0000
        /*0012*/ 	.short	0x0000
        /*0014*/ 	.byte	0x00, 0xf0, 0xa1, 0x04


	//----- nvinfo : EIATTR_SPARSE_MMA_MASK
	.align		4
.L_1645:
        /*0018*/ 	.byte	0x03, 0x50
        /*001a*/ 	.short	0x0000


	//----- nvinfo : EIATTR_MAXREG_COUNT
	.align		4
        /*001c*/ 	.byte	0x03, 0x1b
        /*001e*/ 	.short	0x00ff


	//----- nvinfo : EIATTR_NUM_BARRIERS
	.align		4
        /*0020*/ 	.byte	0x02, 0x4c
        /*0022*/ 	.byte	0x01
	.zero		1


	//----- nvinfo : EIATTR_MERCURY_ISA_VERSION
	.align		4
        /*0024*/ 	.byte	0x03, 0x5f
        /*0026*/ 	.short	0x0101


	//----- nvinfo : EIATTR_COOP_GROUP_MASK_REGIDS
	.align		4
        /*0028*/ 	.byte	0x04, 0x29
        /*002a*/ 	.short	(.L_1647 - .L_1646)


	//   ....[0]....
.L_1646:
        /*002c*/ 	.word	0xffffffff


	//   ....[1]....
        /*0030*/ 	.word	0xffffffff


	//   ....[2]....
        /*0034*/ 	.word	0xffffffff


	//   ....[3]....
        /*0038*/ 	.word	0xffffffff


	//   ....[4]....
        /*003c*/ 	.word	0xffffffff


	//   ....[5]....
        /*0040*/ 	.word	0xffffffff


	//   ....[6]....
        /*0044*/ 	.word	0xffffffff


	//   ....[7]....
        /*0048*/ 	.word	0xffffffff


	//   ....[8]....
        /*004c*/ 	.word	0xffffffff


	//   ....[9]....
        /*0050*/ 	.word	0xffffffff


	//----- nvinfo : EIATTR_COOP_GROUP_INSTR_OFFSETS
	.align		4
.L_1647:
        /*0054*/ 	.byte	0x04, 0x28
        /*0056*/ 	.short	(.L_1649 - .L_1648)


	//   ....[0]....
.L_1648:
        /*0058*/ 	.word	0x000017a0


	//   ....[1]....
        /*005c*/ 	.word	0x000017d0


	//   ....[2]....
        /*0060*/ 	.word	0x00001800


	//   ....[3]....
        /*0064*/ 	.word	0x00001810


	//   ....[4]....
        /*0068*/ 	.word	0x00001840


	//   ....[5]....
        /*006c*/ 	.word	0x00001850


	//   ....[6]....
        /*0070*/ 	.word	0x00001880


	//   ....[7]....
        /*0074*/ 	.word	0x00001890


	//   ....[8]....
        /*0078*/ 	.word	0x000018c0


	//   ....[9]....
        /*007c*/ 	.word	0x000018d0


	//----- nvinfo : EIATTR_VRC_CTA_INIT_COUNT
	.align		4
.L_1649:
        /*0080*/ 	.byte	0x02, 0x4a
	.zero		1
	.zero		1


	//----- nvinfo : EIATTR_EXIT_INSTR_OFFSETS
	.align		4
        /*0084*/ 	.byte	0x04, 0x1c
        /*0086*/ 	.short	(.L_1651 - .L_1650)


	//   ....[0]....
.L_1650:
        /*0088*/ 	.word	0x00004c20


	//----- nvinfo : EIATTR_MAX_THREADS
	.align		4
.L_1651:
        /*008c*/ 	.byte	0x04, 0x05
        /*008e*/ 	.short	(.L_1653 - .L_1652)
.L_1652:
        /*0090*/ 	.word	0x00000080
        /*0094*/ 	.word	0x00000001
        /*0098*/ 	.word	0x00000001


	//----- nvinfo : EIATTR_CRS_STACK_SIZE
	.align		4
.L_1653:
        /*009c*/ 	.byte	0x04, 0x1e
        /*009e*/ 	.short	(.L_1655 - .L_1654)
.L_1654:
        /*00a0*/ 	.word	0x00000000


	//----- nvinfo : EIATTR_CBANK_PARAM_SIZE
	.align		4
.L_1655:
        /*00a4*/ 	.byte	0x03, 0x19
        /*00a6*/ 	.short	0x0128


	//----- nvinfo : EIATTR_PARAM_CBANK
	.align		4
        /*00a8*/ 	.byte	0x04, 0x0a
        /*00aa*/ 	.short	(.L_1657 - .L_1656)
	.align		4
.L_1656:
        /*00ac*/ 	.word	index@(.nv.constant0._ZN10layer_norm13ln_bwd_kernelINS_13Kernel_traitsI6__halfS2_S2_S2_fjLj1536ELj1ELj1ELj4ELj8ENS_18Kernel_traits_baseILj1536ES2_S2_S2_S2_fjLj128EEEEELb0ELb1ELb0ELb1EEEvNS_9BwdParamsE)
        /*00b0*/ 	.short	0x0380
        /*00b2*/ 	.short	0x0128


	//----- nvinfo : EIATTR_SW_WAR
	.align		4
.L_1657:
        /*00b4*/ 	.byte	0x04, 0x36
        /*00b6*/ 	.short	(.L_1659 - .L_1658)
.L_1658:
        /*00b8*/ 	.word	0x00000008
.L_1659:


//--------------------- .nv.info._ZN10layer_norm13ln_bwd_kernelINS_13Kernel_traitsI6__halfS2_S2_S2_fjLj1536ELj1ELj1ELj4ELj8ENS_18Kernel_traits_baseILj1536ES2_S2_S2_S2_fjLj128EEEEELb0ELb1ELb1ELb0EEEvNS_9BwdParamsE --------------------------
	.section	.nv.info._ZN10layer_norm13ln_bwd_kernelINS_13Kernel_traitsI6__halfS2_S2_S2_fjLj1536ELj1ELj1ELj4ELj8ENS_18Kernel_traits_baseILj1536ES2_S2_S2_S2_fjLj128EEEEELb0ELb1ELb1ELb0EEEvNS_9BwdParamsE,"",@"SHT_CUDA_INFO"
	.sectionflags	@""
	.align	4


	//----- nvinfo : EIATTR_CUDA_API_VERSION
	.align		4
        /*0000*/ 	.byte	0x04, 0x37
        /*0002*/ 	.short	(.L_1661 - .L_1660)
.L_1660:
        /*0004*/ 	.word	0x00000082


	//----- nvinfo : EIATTR_KPARAM_INFO
	.align		4
.L_1661:
        /*0008*/ 	.byte	0x04, 0x17
        /*000a*/ 	.short	(.L_1663 - .L_1662)
.L_1662:
        /*000c*/ 	.word	0x00000000
        /*0010*/ 	.short	0x0000
        /*0012*/ 	.short	0x0000
        /*0014*/ 	.byte	0x00, 0xf0, 0xa1, 0x04


	//----- nvinfo : EIATTR_SPARSE_MMA_MASK
	.align		4
.L_1663:
        /*0018*/ 	.byte	0x03, 0x50
        /*001a*/ 	.short	0x0000


	//----- nvinfo : EIATTR_MAXREG_COUNT
	.align		4
        /*001c*/ 	.byte	0x03, 0x1b
        /*001e*/ 	.short	0x00ff


	//----- nvinfo : EIATTR_NUM_BARRIERS
	.align		4
        /*0020*/ 	.byte	0x02, 0x4c
        /*0022*/ 	.byte	0x01
	.zero		1


	//----- nvinfo : EIATTR_MERCURY_ISA_VERSION
	.align		4
        /*0024*/ 	.byte	0x03, 0x5f
        /*0026*/ 	.short	0x0101


	//----- nvinfo : EIATTR_COOP_GROUP_MASK_REGIDS
	.align		4
        /*0028*/ 	.byte	0x04, 0x29
        /*002a*/ 	.short	(.L_1665 - .L_1664)


	//   ....[0]....
.L_1664:
        /*002c*/ 	.word	0xffffffff


	//   ....[1]....
        /*0030*/ 	.word	0xffffffff


	//   ....[2]....
        /*0034*/ 	.word	0xffffffff


	//   ....[3]....
        /*0038*/ 	.word	0xffffffff


	//   ....[4]....
        /*003c*/ 	.word	0xffffffff


	//   ....[5]....
        /*0040*/ 	.word	0xffffffff


	//   ....[6]....
        /*0044*/ 	.word	0xffffffff


	//   ....[7]....
        /*0048*/ 	.word	0xffffffff


	//   ....[8]....
        /*004c*/ 	.word	0xffffffff


	//   ....[9]....
        /*0050*/ 	.word	0xffffffff


	//----- nvinfo : EIATTR_COOP_GROUP_INSTR_OFFSETS
	.align		4
.L_1665:
        /*0054*/ 	.byte	0x04, 0x28
        /*0056*/ 	.short	(.L_1667 - .L_1666)


	//   ....[0]....
.L_1666:
        /*0058*/ 	.word	0x00001700


	//   ....[1]....
        /*005c*/ 	.word	0x00001720


	//   ....[2]....
        /*0060*/ 	.word	0x00001750


	//   ....[3]....
        /*0064*/ 	.word	0x00001760


	//   ....[4]....
        /*0068*/ 	.word	0x00001790


	//   ....[5]....
        /*006c*/ 	.word	0x000017a0


	//   ....[6]....
        /*0070*/ 	.word	0x000017e0


	//   ....[7]....
        /*0074*/ 	.word	0x000017f0


	//   ....[8]....
        /*0078*/ 	.word	0x00001820


	//   ....[9]....
        /*007c*/ 	.word	0x00001840


	//----- nvinfo : EIATTR_VRC_CTA_INIT_COUNT
	.align		4
.L_1667:
        /*0080*/ 	.byte	0x02, 0x4a
	.zero		1
	.zero		1


	//----- nvinfo : EIATTR_EXIT_INSTR_OFFSETS
	.align		4
        /*0084*/ 	.byte	0x04, 0x1c
        /*0086*/ 	.short	(.L_1669 - .L_1668)


	//   ....[0]....
.L_1668:
        /*0088*/ 	.word	0x00004ea0


	//   ....[1]....
        /*008c*/ 	.word	0x00004f40


	//----- nvinfo : EIATTR_MAX_THREADS
	.align		4
.L_1669:
        /*0090*/ 	.byte	0x04, 0x05
        /*0092*/ 	.short	(.L_1671 - .L_1670)
.L_1670:
        /*0094*/ 	.word	0x00000080
        /*0098*/ 	.word	0x00000001
        /*009c*/ 	.word	0x00000001


	//----- nvinfo : EIATTR_CRS_STACK_SIZE
	.align		4
.L_1671:
        /*00a0*/ 	.byte	0x04, 0x1e
        /*00a2*/ 	.short	(.L_1673 - .L_1672)
.L_1672:
        /*00a4*/ 	.word	0x00000000


	//----- nvinfo : EIATTR_CBANK_PARAM_SIZE
	.align		4
.L_1673:
        /*00a8*/ 	.byte	0x03, 0x19
        /*00aa*/ 	.short	0x0128


	//----- nvinfo : EIATTR_PARAM_CBANK
	.align		4
        /*00ac*/ 	.byte	0x04, 0x0a
        /*00ae*/ 	.short	(.L_1675 - .L_1674)
	.align		4
.L_1674:
        /*00b0*/ 	.word	index@(.nv.constant0._ZN10layer_norm13ln_bwd_kernelINS_13Kernel_traitsI6__halfS2_S2_S2_fjLj1536ELj1ELj1ELj4ELj8ENS_18Kernel_traits_baseILj1536ES2_S2_S2_S2_fjLj128EEEEELb0ELb1ELb1ELb0EEEvNS_9BwdParamsE)
        /*00b4*/ 	.short	0x0380
        /*00b6*/ 	.short	0x0128


	//----- nvinfo : EIATTR_SW_WAR
	.align		4
.L_1675:
        /*00b8*/ 	.byte	0x04, 0x36
        /*00ba*/ 	.short	(.L_1677 - .L_1676)
.L_1676:
        /*00bc*/ 	.word	0x00000008
.L_1677:


//--------------------- .nv.info._ZN10layer_norm13ln_bwd_kernelINS_13Kernel_traitsI6__halfS2_S2_S2_fjLj1536ELj1ELj1ELj4ELj8ENS_18Kernel_traits_baseILj1536ES2_S2_S2_S2_fjLj128EEEEELb0ELb1ELb1ELb1EEEvNS_9BwdParamsE --------------------------
	.section	.nv.info._ZN10layer_norm13ln_bwd_kernelINS_13Kernel_traitsI6__halfS2_S2_S2_fjLj1536ELj1ELj1ELj4ELj8ENS_18Kernel_traits_baseILj1536ES2_S2_S2_S2_fjLj128EEEEELb0ELb1ELb1ELb1EEEvNS_9BwdParamsE,"",@"SHT_CUDA_INFO"
	.sectionflags	@""
	.align	4


	//----- nvinfo : EIATTR_CUDA_API_VERSION
	.align		4
        /*0000*/ 	.byte	0x04, 0x37
        /*0002*/ 	.short	(.L_1679 - .L_1678)
.L_1678:
        /*0004*/ 	.word	0x00000082


	//----- nvinfo : EIATTR_KPARAM_INFO
	.align		4
.L_1679:
        /*0008*/ 	.byte	0x04, 0x17
        /*000a*/ 	.short	(.L_1681 - .L_1680)
.L_1680:
        /*000c*/ 	.word	0x00000000
        /*0010*/ 	.short	0x0000
        /*0012*/ 	.short	0x0000
        /*0014*/ 	.byte	0x00, 0xf0, 0xa1, 0x04


	//----- nvinfo : EIATTR_SPARSE_MMA_MASK
	.align		4
.L_1681:
        /*0018*/ 	.byte	0x03, 0x50
        /*001a*/ 	.short	0x0000


	//----- nvinfo : EIATTR_MAXREG_COUNT
	.align		4
        /*001c*/ 	.byte	0x03, 0x1b
        /*001e*/ 	.short	0x00ff


	//----- nvinfo : EIATTR_NUM_BARRIERS
	.align		4
        /*0020*/ 	.byte	0x02, 0x4c
        /*0022*/ 	.byte	0x01
	.zero		1


	//----- nvinfo : EIATTR_MERCURY_ISA_VERSION
	.align		4
        /*0024*/ 	.byte	0x03, 0x5f
        /*0026*/ 	.short	0x0101


	//----- nvinfo : EIATTR_COOP_GROUP_MASK_REGIDS
	.align		4
        /*0028*/ 	.byte	0x04, 0x29
        /*002a*/ 	.short	(.L_1683 - .L_1682)


	//   ....[0]....
.L_1682:
        /*002c*/ 	.word	0xffffffff


	//   ....[1]....
        /*0030*/ 	.word	0xffffffff


	//   ....[2]....
        /*0034*/ 	.word	0xffffffff


	//   ....[3]....
        /*0038*/ 	.word	0xffffffff


	//   ....[4]....
        /*003c*/ 	.word	0xffffffff


	//   ....[5]....
        /*0040*/ 	.word	0xffffffff


	//   ....[6]....
        /*0044*/ 	.word	0xffffffff


	//   ....[7]....
        /*0048*/ 	.word	0xffffffff


	//   ....[8]....
        /*004c*/ 	.word	0xffffffff


	//   ....[9]....
        /*0050*/ 	.word	0xffffffff


	//----- nvinfo : EIATTR_COOP_GROUP_INSTR_OFFSETS
	.align		4
.L_1683:
        /*0054*/ 	.byte	0x04, 0x28
        /*0056*/ 	.short	(.L_1685 - .L_1684)


	//   ....[0]....
.L_1684:
        /*0058*/ 	.word	0x00001250


	//   ....[1]....
        /*005c*/ 	.word	0x00001270


	//   ....[2]....
        /*0060*/ 	.word	0x000012a0


	//   ....[3]....
        /*0064*/ 	.word	0x000012b0


	//   ....[4]....
        /*0068*/ 	.word	0x000012e0


	//   ....[5]....
        /*006c*/ 	.word	0x000012f0


	//   ....[6]....
        /*0070*/ 	.word	0x00001320


	//   ....[7]....
        /*0074*/ 	.word	0x00001330


	//   ....[8]....
        /*0078*/ 	.word	0x00001370


	//   ....[9]....
        /*007c*/ 	.word	0x00001380


	//----- nvinfo : EIATTR_VRC_CTA_INIT_COUNT
	.align		4
.L_1685:
        /*0080*/ 	.byte	0x02, 0x4a
	.zero		1
	.zero		1


	//----- nvinfo : EIATTR_EXIT_INSTR_OFFSETS
	.align		4
        /*0084*/ 	.byte	0x04, 0x1c
        /*0086*/ 	.short	(.L_1687 - .L_1686)


	//   ....[0]....
.L_1686:
        /*0088*/ 	.word	0x00004830


	//----- nvinfo : EIATTR_MAX_THREADS
	.align		4
.L_1687:
        /*008c*/ 	.byte	0x04, 0x05
        /*008e*/ 	.short	(.L_1689 - .L_1688)
.L_1688:
        /*0090*/ 	.word	0x00000080
        /*0094*/ 	.word	0x00000001
        /*0098*/ 	.word	0x00000001


	//----- nvinfo : EIATTR_CRS_STACK_SIZE
	.align		4
.L_1689:
        /*009c*/ 	.byte	0x04, 0x1e
        /*009e*/ 	.short	(.L_1691 - .L_1690)
.L_1690:
        /*00a0*/ 	.word	0x00000000


	//----- nvinfo : EIATTR_CBANK_PARAM_SIZE
	.align		4
.L_1691:
        /*00a4*/ 	.byte	0x03, 0x19
        /*00a6*/ 	.short	0x0128


	//----- nvinfo : EIATTR_PARAM_CBANK
	.align		4
        /*00a8*/ 	.byte	0x04, 0x0a
        /*00aa*/ 	.short	(.L_1693 - .L_1692)
	.align		4
.L_1692:
        /*00ac*/ 	.word	index@(.nv.constant0._ZN10layer_norm13ln_bwd_kernelINS_13Kernel_traitsI6__halfS2_S2_S2_fjLj1536ELj1ELj1ELj4ELj8ENS_18Kernel_traits_baseILj1536ES2_S2_S2_S2_fjLj128EEEEELb0ELb1ELb1ELb1EEEvNS_9BwdParamsE)
        /*00b0*/ 	.short	0x0380
        /*00b2*/ 	.short	0x0128


	//----- nvinfo : EIATTR_SW_WAR
	.align		4
.L_1693:
        /*00b4*/ 	.byte	0x04, 0x36
        /*00b6*/ 	.short	(.L_1695 - .L_1694)
.L_1694:
        /*00b8*/ 	.word	0x00000008
.L_1695:


//--------------------- .nv.info._ZN10layer_norm13ln_bwd_kernelINS_13Kernel_traitsI6__halfS2_S2_S2_fjLj1536ELj1ELj1ELj4ELj8ENS_18Kernel_traits_baseILj1536ES2_S2_S2_S2_fjLj128EEEEELb1ELb0ELb0ELb0EEEvNS_9BwdParamsE --------------------------
	.section	.nv.info._ZN10layer_norm13ln_bwd_kernelINS_13Kernel_traitsI6__halfS2_S2_S2_fjLj1536ELj1ELj1ELj4ELj8ENS_18Kernel_traits_baseILj1536ES2_S2_S2_S2_fjLj128EEEEELb1ELb0ELb0ELb0EEEvNS_9BwdParamsE,"",@"SHT_CUDA_INFO"
	.sectionflags	@""
	.align	4


	//----- nvinfo : EIATTR_CUDA_API_VERSION
	.align		4
        /*0000*/ 	.byte	0x04, 0x37
        /*0002*/ 	.short	(.L_1697 - .L_1696)
.L_1696:
        /*0004*/ 	.word	0x00000082


	//----- nvinfo : EIATTR_KPARAM_INFO
	.align		4
.L_1697:
        /*0008*/ 	.byte	0x04, 0x17
        /*000a*/ 	.short	(.L_1699 - .L_1698)
.L_1698:
        /*000c*/ 	.word	0x00000000
        /*0010*/ 	.short	0x0000
        /*0012*/ 	.short	0x0000
        /*0014*/ 	.byte	0x00, 0xf0, 0xa1, 0x04


	//----- nvinfo : EIATTR_SPARSE_MMA_MASK
	.align		4
.L_1699:
        /*0018*/ 	.byte	0x03, 0x50
        /*001a*/ 	.short	0x0000


	//----- nvinfo : EIATTR_MAXREG_COUNT
	.align		4
        /*001c*/ 	.byte	0x03, 0x1b
        /*001e*/ 	.short	0x00ff


	//----- nvinfo : EIATTR_NUM_BARRIERS
	.align		4
        /*0020*/ 	.byte	0x02, 0x4c
        /*0022*/ 	.byte	0x01
	.zero		1


	//----- nvinfo : EIATTR_MERCURY_ISA_VERSION
	.align		4
        /*0024*/ 	.byte	0x03, 0x5f
        /*0026*/ 	.short	0x0101


	//----- nvinfo : EIATTR_COOP_GROUP_MASK_REGIDS
	.align		4
        /*0028*/ 	.byte	0x04, 0x29
        /*002a*/ 	.short	(.L_1701 - .L_1700)


	//   ....[0]....
.L_1700:
        /*002c*/ 	.word	0xffffffff


	//   ....[1]....
        /*0030*/ 	.word	0xffffffff


	//   ....[2]....
        /*0034*/ 	.word	0xffffffff


	//   ....[3]....
        /*0038*/ 	.word	0xffffffff


	//   ....[4]....
        /*003c*/ 	.word	0xffffffff


	//   ....[5]....
        /*0040*/ 	.word	0xffffffff


	//   ....[6]....
        /*0044*/ 	.word	0xffffffff


	//   ....[7]....
        /*0048*/ 	.word	0xffffffff


	//   ....[8]....
        /*004c*/ 	.word	0xffffffff


	//   ....[9]....
        /*0050*/ 	.word	0xffffffff


	//----- nvinfo : EIATTR_COOP_GROUP_INSTR_OFFSETS
	.align		4
.L_1701:
        /*0054*/ 	.byte	0x04, 0x28
        /*0056*/ 	.short	(.L_1703 - .L_1702)


	//   ....[0]....
.L_1702:
        /*0058*/ 	.word	0x00001310


	//   ....[1]....
        /*005c*/ 	.word	0x00001340


	//   ....[2]....
        /*0060*/ 	.word	0x00001370


	//   ....[3]....
        /*0064*/ 	.word	0x00001380


	//   ....[4]....
        /*0068*/ 	.word	0x000013b0


	//   ....[5]....
        /*006c*/ 	.word	0x000013c0


	//   ....[6]....
        /*0070*/ 	.word	0x000013f0


	//   ....[7]....
        /*0074*/ 	.word	0x00001400


	//   ....[8]....
        /*0078*/ 	.word	0x00001430


	//   ....[9]....
        /*007c*/ 	.word	0x00001440


	//----- nvinfo : EIATTR_VRC_CTA_INIT_COUNT
	.align		4
.L_1703:
        /*0080*/ 	.byte	0x02, 0x4a
	.zero		1
	.zero		1


	//----- nvinfo : EIATTR_EXIT_INSTR_OFFSETS
	.align		4
        /*0084*/ 	.byte	0x04, 0x1c
        /*0086*/ 	.short	(.L_1705 - .L_1704)


	//   ....[0]....
.L_1704:
        /*0088*/ 	.word	0x00003f70


	//   ....[1]....
        /*008c*/ 	.word	0x00003ff0


	//----- nvinfo : EIATTR_MAX_THREADS
	.align		4
.L_1705:
        /*0090*/ 	.byte	0x04, 0x05
        /*0092*/ 	.short	(.L_1707 - .L_1706)
.L_1706:
        /*0094*/ 	.word	0x00000080
        /*0098*/ 	.word	0x00000001
        /*009c*/ 	.word	0x00000001


	//----- nvinfo : EIATTR_CRS_STACK_SIZE
	.align		4
.L_1707:
        /*00a0*/ 	.byte	0x04, 0x1e
        /*00a2*/ 	.short	(.L_1709 - .L_1708)
.L_1708:
        /*00a4*/ 	.word	0x00000000


	//----- nvinfo : EIATTR_CBANK_PARAM_SIZE
	.align		4
.L_1709:
        /*00a8*/ 	.byte	0x03, 0x19
        /*00aa*/ 	.short	0x0128


	//----- nvinfo : EIATTR_PARAM_CBANK
	.align		4
        /*00ac*/ 	.byte	0x04, 0x0a
        /*00ae*/ 	.short	(.L_1711 - .L_1710)
	.align		4
.L_1710:
        /*00b0*/ 	.word	index@(.nv.constant0._ZN10layer_norm13ln_bwd_kernelINS_13Kernel_traitsI6__halfS2_S2_S2_fjLj1536ELj1ELj1ELj4ELj8ENS_18Kernel_traits_baseILj1536ES2_S2_S2_S2_fjLj128EEEEELb1ELb0ELb0ELb0EEEvNS_9BwdParamsE)
        /*00b4*/ 	.short	0x0380
        /*00b6*/ 	.short	0x0128


	//----- nvinfo : EIATTR_SW_WAR
	.align		4
.L_1711:
        /*00b8*/ 	.byte	0x04, 0x36
        /*00ba*/ 	.short	(.L_1713 - .L_1712)
.L_1712:
        /*00bc*/ 	.word	0x00000008
.L_1713:


//--------------------- .nv.info._ZN10layer_norm13ln_bwd_kernelINS_13Kernel_traitsI6__halfS2_S2_S2_fjLj1536ELj1ELj1ELj4ELj8ENS_18Kernel_traits_baseILj1536ES2_S2_S2_S2_fjLj128EEEEELb1ELb0ELb0ELb1EEEvNS_9BwdParamsE --------------------------
	.section	.nv.info._ZN10layer_norm13ln_bwd_kernelINS_13Kernel_traitsI6__halfS2_S2_S2_fjLj1536ELj1ELj1ELj4ELj8ENS_18Kernel_traits_baseILj1536ES2_S2_S2_S2_fjLj128EEEEELb1ELb0ELb0ELb1EEEvNS_9BwdParamsE,"",@"SHT_CUDA_INFO"
	.sectionflags	@""
	.align	4


	//----- nvinfo : EIATTR_CUDA_API_VERSION
	.align		4
        /*0000*/ 	.byte	0x04, 0x37
        /*0002*/ 	.short	(.L_1715 - .L_1714)
.L_1714:
        /*0004*/ 	.word	0x00000082


	//----- nvinfo : EIATTR_KPARAM_INFO
	.align		4
.L_1715:
        /*0008*/ 	.byte	0x04, 0x17
        /*000a*/ 	.short	(.L_1717 - .L_1716)
.L_1716:
        /*000c*/ 	.word	0x00000000
        /*0010*/ 	.short	0x0000
        /*0012*/ 	.short	0x0000
        /*0014*/ 	.byte	0x00, 0xf0, 0xa1, 0x04


	//----- nvinfo : EIATTR_SPARSE_MMA_MASK
	.align		4
.L_1717:
        /*0018*/ 	.byte	0x03, 0x50
        /*001a*/ 	.short	0x0000


	//----- nvinfo : EIATTR_MAXREG_COUNT
	.align		4
        /*001c*/ 	.byte	0x03, 0x1b
        /*001e*/ 	.short	0x00ff


	//----- nvinfo : EIATTR_NUM_BARRIERS
	.align		4
        /*0020*/ 	.byte	0x02, 0x4c
        /*0022*/ 	.byte	0x01
	.zero		1


	//----- nvinfo : EIATTR_MERCURY_ISA_VERSION
	.align		4
        /*0024*/ 	.byte	0x03, 0x5f
        /*0026*/ 	.short	0x0101


	//----- nvinfo : EIATTR_COOP_GROUP_MASK_REGIDS
	.align		4
        /*0028*/ 	.byte	0x04, 0x29
        /*002a*/ 	.short	(.L_1719 - .L_1718)


	//   ....[0]....
.L_1718:
        /*002c*/ 	.word	0xffffffff


	//   ....[1]....
        /*0030*/ 	.word	0xffffffff


	//   ....[2]....
        /*0034*/ 	.word	0xffffffff


	//   ....[3]....
        /*0038*/ 	.word	0xffffffff


	//   ....[4]....
        /*003c*/ 	.word	0xffffffff


	//   ....[5]....
        /*0040*/ 	.word	0xffffffff


	//   ....[6]....
        /*0044*/ 	.word	0xffffffff


	//   ....[7]....
        /*0048*/ 	.word	0xffffffff


	//   ....[8]....
        /*004c*/ 	.word	0xffffffff


	//   ....[9]....
        /*0050*/ 	.word	0xffffffff


	//----- nvinfo : EIATTR_COOP_GROUP_INSTR_OFFSETS
	.align		4
.L_1719:
        /*0054*/ 	.byte	0x04, 0x28
        /*0056*/ 	.short	(.L_1721 - .L_1720)


	//   ....[0]....
.L_1720:
        /*0058*/ 	.word	0x00000d10


	//   ....[1]....
        /*005c*/ 	.word	0x00000d20


	//   ....[2]....
        /*0060*/ 	.word	0x00000d80


	//   ....[3]....
        /*0064*/ 	.word	0x00000d90


	//   ....[4]....
        /*0068*/ 	.word	0x00000dd0


	//   ....[5]....
        /*006c*/ 	.word	0x00000de0


	//   ....[6]....
        /*0070*/ 	.word	0x00000ea0


	//   ....[7]....
        /*0074*/ 	.word	0x00000eb0


	//   ....[8]....
        /*0078*/ 	.word	0x00000f10


	//   ....[9]....
        /*007c*/ 	.word	0x00000f20


	//----- nvinfo : EIATTR_VRC_CTA_INIT_COUNT
	.align		4
.L_1721:
        /*0080*/ 	.byte	0x02, 0x4a
	.zero		1
	.zero		1


	//----- nvinfo : EIATTR_EXIT_INSTR_OFFSETS
	.align		4
        /*0084*/ 	.byte	0x04, 0x1c
        /*0086*/ 	.short	(.L_1723 - .L_1722)


	//   ....[0]....
.L_1722:
        /*0088*/ 	.word	0x00003a60


	//----- nvinfo : EIATTR_MAX_THREADS
	.align		4
.L_1723:
        /*008c*/ 	.byte	0x04, 0x05
        /*008e*/ 	.short	(.L_1725 - .L_1724)
.L_1724:
        /*0090*/ 	.word	0x00000080
        /*0094*/ 	.word	0x00000001
        /*0098*/ 	.word	0x00000001


	//----- nvinfo : EIATTR_CBANK_PARAM_SIZE
	.align		4
.L_1725:
        /*009c*/ 	.byte	0x03, 0x19
        /*009e*/ 	.short	0x0128


	//----- nvinfo : EIATTR_PARAM_CBANK
	.align		4
        /*00a0*/ 	.byte	0x04, 0x0a
        /*00a2*/ 	.short	(.L_1727 - .L_1726)
	.align		4
.L_1726:
        /*00a4*/ 	.word	index@(.nv.constant0._ZN10layer_norm13ln_bwd_kernelINS_13Kernel_traitsI6__halfS2_S2_S2_fjLj1536ELj1ELj1ELj4ELj8ENS_18Kernel_traits_baseILj1536ES2_S2_S2_S2_fjLj128EEEEELb1ELb0ELb0ELb1EEEvNS_9BwdParamsE)
        /*00a8*/ 	.short	0x0380
        /*00aa*/ 	.short	0x0128


	//----- nvinfo : EIATTR_SW_WAR
	.align		4
.L_1727:
        /*00ac*/ 	.byte	0x04, 0x36
        /*00ae*/ 	.short	(.L_1729 - .L_1728)
.L_1728:
        /*00b0*/ 	.word	0x00000008
.L_1729:


//--------------------- .nv.info._ZN10layer_norm22ln_bwd_finalize_kernelINS_22Kernel_traits_finalizeILj1536E6__halfS2_S2_S2_fjLb0ELj1024ELj4ENS_18Kernel_traits_baseILj1536ES2_S2_S2_S2_fjLj1024EEEEELb0ELb0EEEvNS_9BwdParamsE --------------------------
	.section	.nv.info._ZN10layer_norm22ln_bwd_finalize_kernelINS_22Kernel_traits_finalizeILj1536E6__halfS2_S2_S2_fjLb0ELj1024ELj4ENS_18Kernel_traits_baseILj1536ES2_S2_S2_S2_fjLj1024EEEEELb0ELb0EEEvNS_9BwdParamsE,"",@"SHT_CUDA_INFO"
	.sectionflags	@""
	.align	4


	//----- nvinfo : EIATTR_CUDA_API_VERSION
	.align		4
        /*0000*/ 	.byte	0x04, 0x37
        /*0002*/ 	.short	(.L_1731 - .L_1730)
.L_1730:
        /*0004*/ 	.word	0x00000082


	//----- nvinfo : EIATTR_KPARAM_INFO
	.align		4
.L_1731:
        /*0008*/ 	.byte	0x04, 0x17
        /*000a*/ 	.short	(.L_1733 - .L_1732)
.L_1732:
        /*000c*/ 	.word	0x00000000
        /*0010*/ 	.short	0x0000
        /*0012*/ 	.short	0x0000
        /*0014*/ 	.byte	0x00, 0xf0, 0xa1, 0x04


	//----- nvinfo : EIATTR_SPARSE_MMA_MASK
	.align		4
.L_1733:
        /*0018*/ 	.byte	0x03, 0x50
        /*001a*/ 	.short	0x0000


	//----- nvinfo : EIATTR_MAXREG_COUNT
	.align		4
        /*001c*/ 	.byte	0x03, 0x1b
        /*001e*/ 	.short	0x0040


	//----- nvinfo : EIATTR_NUM_BARRIERS
	.align		4
        /*0020*/ 	.byte	0x02, 0x4c
        /*0022*/ 	.byte	0x01
	.zero		1


	//----- nvinfo : EIATTR_MERCURY_ISA_VERSION
	.align		4
        /*0024*/ 	.byte	0x03, 0x5f
        /*0026*/ 	.short	0x0101


	//----- nvinfo : EIATTR_COOP_GROUP_MASK_REGIDS
	.align		4
        /*0028*/ 	.byte	0x04, 0x29
        /*002a*/ 	.short	(.L_1735 - .L_1734)


	//   ....[0]....
.L_1734:
        /*002c*/ 	.word	0xffffffff


	//   ....[1]....
        /*0030*/ 	.word	0xffffffff


	//   ....[2]....
        /*0034*/ 	.word	0xffffffff


	//   ....[3]....
        /*0038*/ 	.word	0xffffffff


	//   ....[4]....
        /*003c*/ 	.word	0xffffffff


	//   ....[5]....
        /*0040*/ 	.word	0xffffffff


	//   ....[6]....
        /*0044*/ 	.word	0xffffffff


	//   ....[7]....
        /*0048*/ 	.word	0xffffffff


	//   ....[8]....
        /*004c*/ 	.word	0xffffffff


	//   ....[9]....
        /*0050*/ 	.word	0xffffffff


	//----- nvinfo : EIATTR_COOP_GROUP_INSTR_OFFSETS
	.align		4
.L_1735:
        /*0054*/ 	.byte	0x04, 0x28
        /*0056*/ 	.short	(.L_1737 - .L_1736)


	//   ....[0]....
.L_1736:
        /*0058*/ 	.word	0x000015e0


	//   ....[1]....
        /*005c*/ 	.word	0x000015f0


	//   ....[2]....
        /*0060*/ 	.word	0x00001620


	//   ....[3]....
        /*0064*/ 	.word	0x00001630


	//   ....[4]....
        /*0068*/ 	.word	0x00001660


	//   ....[5]....
        /*006c*/ 	.word	0x00001670


	//   ....[6]....
        /*0070*/ 	.word	0x000016b0


	//   ....[7]....
        /*0074*/ 	.word	0x000016e0


	//   ....[8]....
        /*0078*/ 	.word	0x00001710


	//   ....[9]....
        /*007c*/ 	.word	0x00001720


	//----- nvinfo : EIATTR_VRC_CTA_INIT_COUNT
	.align		4
.L_1737:
        /*0080*/ 	.byte	0x02, 0x4a
	.zero		1
	.zero		1


	//----- nvinfo : EIATTR_EXIT_INSTR_OFFSETS
	.align		4
        /*0084*/ 	.byte	0x04, 0x1c
        /*0086*/ 	.short	(.L_1739 - .L_1738)


	//   ....[0]....
.L_1738:
        /*0088*/ 	.word	0x00000060


	//   ....[1]....
        /*008c*/ 	.word	0x00001780


	//   ....[2]....
        /*0090*/ 	.word	0x000017b0


	//   ....[3]....
        /*0094*/ 	.word	0x00001870


	//----- nvinfo : EIATTR_MAX_THREADS
	.align		4
.L_1739:
        /*0098*/ 	.byte	0x04, 0x05
        /*009a*/ 	.short	(.L_1741 - .L_1740)
.L_1740:
        /*009c*/ 	.word	0x00000400
        /*00a0*/ 	.word	0x00000001
        /*00a4*/ 	.word	0x00000001


	//----- nvinfo : EIATTR_CRS_STACK_SIZE
	.align		4
.L_1741:
        /*00a8*/ 	.byte	0x04, 0x1e
        /*00aa*/ 	.short	(.L_1743 - .L_1742)
.L_1742:
        /*00ac*/ 	.word	0x00000000


	//----- nvinfo : EIATTR_CBANK_PARAM_SIZE
	.align		4
.L_1743:
        /*00b0*/ 	.byte	0x03, 0x19
        /*00b2*/ 	.short	0x0128


	//----- nvinfo : EIATTR_PARAM_CBANK
	.align		4
        /*00b4*/ 	.byte	0x04, 0x0a
        /*00b6*/ 	.short	(.L_1745 - .L_1744)
	.align		4
.L_1744:
        /*00b8*/ 	.word	index@(.nv.constant0._ZN10layer_norm22ln_bwd_finalize_kernelINS_22Kernel_traits_finalizeILj1536E6__halfS2_S2_S2_fjLb0ELj1024ELj4ENS_18Kernel_traits_baseILj1536ES2_S2_S2_S2_fjLj1024EEEEELb0ELb0EEEvNS_9BwdParamsE)
        /*00bc*/ 	.short	0x0380
        /*00be*/ 	.short	0x0128


	//----- nvinfo : EIATTR_SW_WAR
	.align		4
.L_1745:
        /*00c0*/ 	.byte	0x04, 0x36
        /*00c2*/ 	.short	(.L_1747 - .L_1746)
.L_1746:
        /*00c4*/ 	.word	0x00000008
.L_1747:


//--------------------- .nv.info._ZN10layer_norm13ln_bwd_kernelINS_13Kernel_traitsI6__halfS2_S2_S2_fjLj1536ELj1ELj1ELj4ELj8ENS_18Kernel_traits_baseILj1536ES2_S2_S2_S2_fjLj128EEEEELb1ELb0ELb1ELb0EEEvNS_9BwdParamsE --------------------------
	.section	.nv.info._ZN10layer_norm13ln_bwd_kernelINS_13Kernel_traitsI6__halfS2_S2_S2_fjLj1536ELj1ELj1ELj4ELj8ENS_18Kernel_traits_baseILj1536ES2_S2_S2_S2_fjLj128EEEEELb1ELb0ELb1ELb0EEEvNS_9BwdParamsE,"",@"SHT_CUDA_INFO"
	.sectionflags	@""
	.align	4


	//----- nvinfo : EIATTR_CUDA_API_VERSION
	.align		4
        /*0000*/ 	.byte	0x04, 0x37
        /*0002*/ 	.short	(.L_1749 - .L_1748)
.L_1748:
        /*0004*/ 	.word	0x00000082


	//----- nvinfo : EIATTR_KPARAM_INFO
	.align		4
.L_1749:
        /*0008*/ 	.byte	0x04, 0x17
        /*000a*/ 	.short	(.L_1751 - .L_1750)
.L_1750:
        /*000c*/ 	.word	0x00000000
        /*0010*/ 	.short	0x0000
        /*0012*/ 	.short	0x0000
        /*0014*/ 	.byte	0x00, 0xf0, 0xa1, 0x04


	//----- nvinfo : EIATTR_SPARSE_MMA_MASK
	.align		4
.L_1751:
        /*0018*/ 	.byte	0x03, 0x50
        /*001a*/ 	.short	0x0000


	//----- nvinfo : EIATTR_MAXREG_COUNT
	.align		4
        /*001c*/ 	.byte	0x03, 0x1b
        /*001e*/ 	.short	0x00ff


	//----- nvinfo : EIATTR_NUM_BARRIERS
	.align		4
        /*0020*/ 	.byte	0x02, 0x4c
        /*0022*/ 	.byte	0x01
	.zero		1


	//----- nvinfo : EIATTR_MERCURY_ISA_VERSION
	.align		4
        /*0024*/ 	.byte	0x03, 0x5f
        /*0026*/ 	.short	0x0101


	//----- nvinfo : EIATTR_COOP_GROUP_MASK_REGIDS
	.align		4
        /*0028*/ 	.byte	0x04, 0x29
        /*002a*/ 	.short	(.L_1753 - .L_1752)


	//   ....[0]....
.L_1752:
        /*002c*/ 	.word	0xffffffff


	//   ....[1]....
        /*0030*/ 	.word	0xffffffff


	//   ....[2]....
        /*0034*/ 	.word	0xffffffff


	//   ....[3]....
        /*0038*/ 	.word	0xffffffff


	//   ....[4]....
        /*003c*/ 	.word	0xffffffff


	//   ....[5]....
        /*0040*/ 	.word	0xffffffff


	//   ....[6]....
        /*0044*/ 	.word	0xffffffff


	//   ....[7]....
        /*0048*/ 	.word	0xffffffff


	//   ....[8]....
        /*004c*/ 	.word	0xffffffff


	//   ....[9]....
        /*0050*/ 	.word	0xffffffff


	//----- nvinfo : EIATTR_COOP_GROUP_INSTR_OFFSETS
	.align		4
.L_1753:
        /*0054*/ 	.byte	0x04, 0x28
        /*0056*/ 	.short	(.L_1755 - .L_1754)


	//   ....[0]....
.L_1754:
        /*0058*/ 	.word	0x00001830


	//   ....[1]....
        /*005c*/ 	.word	0x00001860


	//   ....[2]....
        /*0060*/ 	.word	0x00001890


	//   ....[3]....
        /*0064*/ 	.word	0x000018a0


	//   ....[4]....
        /*0068*/ 	.word	0x000018d0


	//   ....[5]....
        /*006c*/ 	.word	0x000018e0


	//   ....[6]....
        /*0070*/ 	.word	0x00001910


	//   ....[7]....
        /*0074*/ 	.word	0x00001920


	//   ....[8]....
        /*0078*/ 	.word	0x00001950


	//   ....[9]....
        /*007c*/ 	.word	0x00001960


	//----- nvinfo : EIATTR_VRC_CTA_INIT_COUNT
	.align		4
.L_1755:
        /*0080*/ 	.byte	0x02, 0x4a
	.zero		1
	.zero		1


	//----- nvinfo : EIATTR_EXIT_INSTR_OFFSETS
	.align		4
        /*0084*/ 	.byte	0x04, 0x1c
        /*0086*/ 	.short	(.L_1757 - .L_1756)


	//   ....[0]....
.L_1756:
        /*0088*/ 	.word	0x00004ac0


	//   ....[1]....
        /*008c*/ 	.word	0x00004b40


	//----- nvinfo : EIATTR_MAX_THREADS
	.align		4
.L_1757:
        /*0090*/ 	.byte	0x04, 0x05
        /*0092*/ 	.short	(.L_1759 - .L_1758)
.L_1758:
        /*0094*/ 	.word	0x00000080
        /*0098*/ 	.word	0x00000001
        /*009c*/ 	.word	0x00000001


	//----- nvinfo : EIATTR_CRS_STACK_SIZE
	.align		4
.L_1759:
        /*00a0*/ 	.byte	0x04, 0x1e
        /*00a2*/ 	.short	(.L_1761 - .L_1760)
.L_1760:
        /*00a4*/ 	.word	0x00000000


	//----- nvinfo : EIATTR_CBANK_PARAM_SIZE
	.align		4
.L_1761:
        /*00a8*/ 	.byte	0x03, 0x19
        /*00aa*/ 	.short	0x0128


	//----- nvinfo : EIATTR_PARAM_CBANK
	.align		4
        /*00ac*/ 	.byte	0x04, 0x0a
        /*00ae*/ 	.short	(.L_1763 - .L_1762)
	.align		4
.L_1762:
        /*00b0*/ 	.word	index@(.nv.constant0._ZN10layer_norm13ln_bwd_kernelINS_13Kernel_traitsI6__halfS2_S2_S2_fjLj1536ELj1ELj1ELj4ELj8ENS_18Kernel_traits_baseILj1536ES2_S2_S2_S2_fjLj128EEEEELb1ELb0ELb1ELb0EEEvNS_9BwdParamsE)
        /*00b4*/ 	.short	0x0380
        /*00b6*/ 	.short	0x0128


	//----- nvinfo : EIATTR_SW_WAR
	.align		4
.L_1763:
        /*00b8*/ 	.byte	0x04, 0x36
        /*00ba*/ 	.short	(.L_1765 - .L_1764)
.L_1764:
        /*00bc*/ 	.word	0x00000008
.L_1765:


//--------------------- .nv.info._ZN10layer_norm22ln_bwd_finalize_kernelINS_22Kernel_traits_finalizeILj1536E6__halfS2_S2_S2_fjLb0ELj1024ELj4ENS_18Kernel_traits_baseILj1536ES2_S2_S2_S2_fjLj1024EEEEELb0ELb1EEEvNS_9BwdParamsE --------------------------
	.section	.nv.info._ZN10layer_norm22ln_bwd_finalize_kernelINS_22Kernel_traits_finalizeILj1536E6__halfS2_S2_S2_fjLb0ELj1024ELj4ENS_18Kernel_traits_baseILj1536ES2_S2_S2_S2_fjLj1024EEEEELb0ELb1EEEvNS_9BwdParamsE,"",@"SHT_CUDA_INFO"
	.sectionflags	@""
	.align	4


	//----- nvinfo : EIATTR_CUDA_API_VERSION
	.align		4
        /*0000*/ 	.byte	0x04, 0x37
        /*0002*/ 	.short	(.L_1767 - .L_1766)
.L_1766:
        /*0004*/ 	.word	0x00000082


	//----- nvinfo : EIATTR_KPARAM_INFO
	.align		4
.L_1767:
        /*0008*/ 	.byte	0x04, 0x17
        /*000a*/ 	.short	(.L_1769 - .L_1768)
.L_1768:
        /*000c*/ 	.word	0x00000000
        /*0010*/ 	.short	0x0000
        /*0012*/ 	.short	0x0000
        /*0014*/ 	.byte	0x00, 0xf0, 0xa1, 0x04


	//----- nvinfo : EIATTR_SPARSE_MMA_MASK
	.align		4
.L_1769:
        /*0018*/ 	.byte	0x03, 0x50
        /*001a*/ 	.short	0x0000


	//----- nvinfo : EIATTR_MAXREG_COUNT
	.align		4
        /*001c*/ 	.byte	0x03, 0x1b
        /*001e*/ 	.short	0x0040


	//----- nvinfo : EIATTR_NUM_BARRIERS
	.align		4
        /*0020*/ 	.byte	0x02, 0x4c
        /*0022*/ 	.byte	0x01
	.zero		1


	//----- nvinfo : EIATTR_MERCURY_ISA_VERSION
	.align		4
        /*0024*/ 	.byte	0x03, 0x5f
        /*0026*/ 	.short	0x0101


	//----- nvinfo : EIATTR_COOP_GROUP_MASK_REGIDS
	.align		4
        /*0028*/ 	.byte	0x04, 0x29
        /*002a*/ 	.short	(.L_1771 - .L_1770)


	//   ....[0]....
.L_1770:
        /*002c*/ 	.word	0xffffffff


	//   ....[1]....
        /*0030*/ 	.word	0xffffffff


	//   ....[2]....
        /*0034*/ 	.word	0xffffffff


	//   ....[3]....
        /*0038*/ 	.word	0xffffffff


	//   ....[4]....
        /*003c*/ 	.word	0xffffffff


	//   ....[5]....
        /*0040*/ 	.word	0xffffffff


	//   ....[6]....
        /*0044*/ 	.word	0xffffffff


	//   ....[7]....
        /*0048*/ 	.word	0xffffffff


	//   ....[8]....
        /*004c*/ 	.word	0xffffffff


	//   ....[9]....
        /*0050*/ 	.word	0xffffffff


	//----- nvinfo : EIATTR_COOP_GROUP_INSTR_OFFSETS
	.align		4
.L_1771:
        /*0054*/ 	.byte	0x04, 0x28
        /*0056*/ 	.short	(.L_1773 - .L_1772)


	//   ....[0]....
.L_1772:
        /*0058*/ 	.word	0x00001630


	//   ....[1]....
        /*005c*/ 	.word	0x00001640


	//   ....[2]....
        /*0060*/ 	.word	0x00001670


	//   ....[3]....
        /*0064*/ 	.word	0x00001680


	//   ....[4]....
        /*0068*/ 	.word	0x000016b0


	//   ....[5]....
        /*006c*/ 	.word	0x000016d0


	//   ....[6]....
        /*0070*/ 	.word	0x00001700


	//   ....[7]....
        /*0074*/ 	.word	0x00001710


	//   ....[8]....
        /*0078*/ 	.word	0x00001740


	//   ....[9]....
        /*007c*/ 	.word	0x00001750


	//----- nvinfo : EIATTR_VRC_CTA_INIT_COUNT
	.align		4
.L_1773:
        /*0080*/ 	.byte	0x02, 0x4a
	.zero		1
	.zero		1


	//----- nvinfo : EIATTR_EXIT_INSTR_OFFSETS
	.align		4
        /*0084*/ 	.byte	0x04, 0x1c
        /*0086*/ 	.short	(.L_1775 - .L_1774)


	//   ....[0]....
.L_1774:
        /*0088*/ 	.word	0x00000070


	//   ....[1]....
        /*008c*/ 	.word	0x000017b0


	//   ....[2]....
        /*0090*/ 	.word	0x00001880


	//----- nvinfo : EIATTR_MAX_THREADS
	.align		4
.L_1775:
        /*0094*/ 	.byte	0x04, 0x05
        /*0096*/ 	.short	(.L_1777 - .L_1776)
.L_1776:
        /*0098*/ 	.word	0x00000400
        /*009c*/ 	.word	0x00000001
        /*00a0*/ 	.word	0x00000001


	//----- nvinfo : EIATTR_CRS_STACK_SIZE
	.align		4
.L_1777:
        /*00a4*/ 	.byte	0x04, 0x1e
        /*00a6*/ 	.short	(.L_1779 - .L_1778)
.L_1778:
        /*00a8*/ 	.word	0x00000000


	//----- nvinfo : EIATTR_CBANK_PARAM_SIZE
	.align		4
.L_1779:
        /*00ac*/ 	.byte	0x03, 0x19
        /*00ae*/ 	.short	0x0128


	//----- nvinfo : EIATTR_PARAM_CBANK
	.align		4
        /*00b0*/ 	.byte	0x04, 0x0a
        /*00b2*/ 	.short	(.L_1781 - .L_1780)
	.align		4
.L_1780:
        /*00b4*/ 	.word	index@(.nv.constant0._ZN10layer_norm22ln_bwd_finalize_kernelINS_22Kernel_traits_finalizeILj1536E6__halfS2_S2_S2_fjLb0ELj1024ELj4ENS_18Kernel_traits_baseILj1536ES2_S2_S2_S2_fjLj1024EEEEELb0ELb1EEEvNS_9BwdParamsE)
        /*00b8*/ 	.short	0x0380
        /*00ba*/ 	.short	0x0128


	//----- nvinfo : EIATTR_SW_WAR
	.align		4
.L_1781:
        /*00bc*/ 	.byte	0x04, 0x36
        /*00be*/ 	.short	(.L_1783 - .L_1782)
.L_1782:
        /*00c0*/ 	.word	0x00000008
.L_1783:


//--------------------- .nv.info._ZN10layer_norm13ln_bwd_kernelINS_13Kernel_traitsI6__halfS2_S2_S2_fjLj1536ELj1ELj1ELj4ELj8ENS_18Kernel_traits_baseILj1536ES2_S2_S2_S2_fjLj128EEEEELb1ELb0ELb1ELb1EEEvNS_9BwdParamsE --------------------------
	.section	.nv.info._ZN10layer_norm13ln_bwd_kernelINS_13Kernel_traitsI6__halfS2_S2_S2_fjLj1536ELj1ELj1ELj4ELj8ENS_18Kernel_traits_baseILj1536ES2_S2_S2_S2_fjLj128EEEEELb1ELb0ELb1ELb1EEEvNS_9BwdParamsE,"",@"SHT_CUDA_INFO"
	.sectionflags	@""
	.align	4


	//----- nvinfo : EIATTR_CUDA_API_VERSION
	.align		4
        /*0000*/ 	.byte	0x04, 0x37
        /*0002*/ 	.short	(.L_1785 - .L_1784)
.L_1784:
        /*0004*/ 	.word	0x00000082


	//----- nvinfo : EIATTR_KPARAM_INFO
	.align		4
.L_1785:
        /*0008*/ 	.byte	0x04, 0x17
        /*000a*/ 	.short	(.L_1787 - .L_1786)
.L_1786:
        /*000c*/ 	.word	0x00000000
        /*0010*/ 	.short	0x0000
        /*0012*/ 	.short	0x0000
        /*0014*/ 	.byte	0x00, 0xf0, 0xa1, 0x04


	//----- nvinfo : EIATTR_SPARSE_MMA_MASK
	.align		4
.L_1787:
        /*0018*/ 	.byte	0x03, 0x50
        /*001a*/ 	.short	0x0000


	//----- nvinfo : EIATTR_MAXREG_COUNT
	.align		4
        /*001c*/ 	.byte	0x03, 0x1b
        /*001e*/ 	.short	0x00ff


	//----- nvinfo : EIATTR_NUM_BARRIERS
	.align		4
        /*0020*/ 	.byte	0x02, 0x4c
        /*0022*/ 	.byte	0x01
	.zero		1


	//----- nvinfo : EIATTR_MERCURY_ISA_VERSION
	.align		4
        /*0024*/ 	.byte	0x03, 0x5f
        /*0026*/ 	.short	0x0101


	//----- nvinfo : EIATTR_COOP_GROUP_MASK_REGIDS
	.align		4
        /*0028*/ 	.byte	0x04, 0x29
        /*002a*/ 	.short	(.L_1789 - .L_1788)


	//   ....[0]....
.L_1788:
        /*002c*/ 	.word	0xffffffff


	//   ....[1]....
        /*0030*/ 	.word	0xffffffff


	//   ....[2]....
        /*0034*/ 	.word	0xffffffff


	//   ....[3]....
        /*0038*/ 	.word	0xffffffff


	//   ....[4]....
        /*003c*/ 	.word	0xffffffff


	//   ....[5]....
        /*0040*/ 	.word	0xffffffff


	//   ....[6]....
        /*0044*/ 	.word	0xffffffff


	//   ....[7]....
        /*0048*/ 	.word	0xffffffff


	//   ....[8]....
        /*004c*/ 	.word	0xffffffff


	//   ....[9]....
        /*0050*/ 	.word	0xffffffff


	//----- nvinfo : EIATTR_COOP_GROUP_INSTR_OFFSETS
	.align		4
.L_1789:
        /*0054*/ 	.byte	0x04, 0x28
        /*0056*/ 	.short	(.L_1791 - .L_1790)


	//   ....[0]....
.L_1790:
        /*0058*/ 	.word	0x000013c0


	//   ....[1]....
        /*005c*/ 	.word	0x000013e0


	//   ....[2]....
        /*0060*/ 	.word	0x00001420


	//   ....[3]....
        /*0064*/ 	.word	0x00001430


	//   ....[4]....
        /*0068*/ 	.word	0x00001460


	//   ....[5]....
        /*006c*/ 	.word	0x00001480


	//   ....[6]....
        /*0070*/ 	.word	0x000014b0


	//   ....[7]....
        /*0074*/ 	.word	0x000014c0


	//   ....[8]....
        /*0078*/ 	.word	0x000014f0


	//   ....[9]....
        /*007c*/ 	.word	0x00001500


	//----- nvinfo : EIATTR_VRC_CTA_INIT_COUNT
	.align		4
.L_1791:
        /*0080*/ 	.byte	0x02, 0x4a
	.zero		1
	.zero		1


	//----- nvinfo : EIATTR_EXIT_INSTR_OFFSETS
	.align		4
        /*0084*/ 	.byte	0x04, 0x1c
        /*0086*/ 	.short	(.L_1793 - .L_1792)


	//   ....[0]....
.L_1792:
        /*0088*/ 	.word	0x00004500


	//----- nvinfo : EIATTR_MAX_THREADS
	.align		4
.L_1793:
        /*008c*/ 	.byte	0x04, 0x05
        /*008e*/ 	.short	(.L_1795 - .L_1794)
.L_1794:
        /*0090*/ 	.word	0x00000080
        /*0094*/ 	.word	0x00000001
        /*0098*/ 	.word	0x00000001


	//----- nvinfo : EIATTR_CRS_STACK_SIZE
	.align		4
.L_1795:
        /*009c*/ 	.byte	0x04, 0x1e
        /*009e*/ 	.short	(.L_1797 - .L_1796)
.L_1796:
        /*00a0*/ 	.word	0x00000000


	//----- nvinfo : EIATTR_CBANK_PARAM_SIZE
	.align		4
.L_1797:
        /*00a4*/ 	.byte	0x03, 0x19
        /*00a6*/ 	.short	0x0128


	//----- nvinfo : EIATTR_PARAM_CBANK
	.align		4
        /*00a8*/ 	.byte	0x04, 0x0a
        /*00aa*/ 	.short	(.L_1799 - .L_1798)
	.align		4
.L_1798:
        /*00ac*/ 	.word	index@(.nv.constant0._ZN10layer_norm13ln_bwd_kernelINS_13Kernel_traitsI6__halfS2_S2_S2_fjLj1536ELj1ELj1ELj4ELj8ENS_18Kernel_traits_baseILj1536ES2_S2_S2_S2_fjLj128EEEEELb1ELb0ELb1ELb1EEEvNS_9BwdParamsE)
        /*00b0*/ 	.short	0x0380
        /*00b2*/ 	.short	0x0128


	//----- nvinfo : EIATTR_SW_WAR
	.align		4
.L_1799:
        /*00b4*/ 	.byte	0x04, 0x36
        /*00b6*/ 	.short	(.L_1801 - .L_1800)
.L_1800:
        /*00b8*/ 	.word	0x00000008
.L_1801:


//--------------------- .nv.info._ZN10layer_norm13ln_bwd_kernelINS_13Kernel_traitsI6__halfS2_S2_S2_fjLj1536ELj1ELj1ELj4ELj8ENS_18Kernel_traits_baseILj1536ES2_S2_S2_S2_fjLj128EEEEELb1ELb1ELb0ELb0EEEvNS_9BwdParamsE --------------------------
	.section	.nv.info._ZN10layer_norm13ln_bwd_kernelINS_13Kernel_traitsI6__halfS2_S2_S2_fjLj1536ELj1ELj1ELj4ELj8ENS_18Kernel_traits_baseILj1536ES2_S2_S2_S2_fjLj128EEEEELb1ELb1ELb0ELb0EEEvNS_9BwdParamsE,"",@"SHT_CUDA_INFO"
	.sectionflags	@""
	.align	4


	//----- nvinfo : EIATTR_CUDA_API_VERSION
	.align		4
        /*0000*/ 	.byte	0x04, 0x37
        /*0002*/ 	.short	(.L_1803 - .L_1802)
.L_1802:
        /*0004*/ 	.word	0x00000082


	//----- nvinfo : EIATTR_KPARAM_INFO
	.align		4
.L_1803:
        /*0008*/ 	.byte	0x04, 0x17
        /*000a*/ 	.short	(.L_1805 - .L_1804)
.L_1804:
        /*000c*/ 	.word	0x00000000
        /*0010*/ 	.short	0x0000
        /*0012*/ 	.short	0x0000
        /*0014*/ 	.byte	0x00, 0xf0, 0xa1, 0x04


	//----- nvinfo : EIATTR_SPARSE_MMA_MASK
	.align		4
.L_1805:
        /*0018*/ 	.byte	0x03, 0x50
        /*001a*/ 	.short	0x0000


	//----- nvinfo : EIATTR_MAXREG_COUNT
	.align		4
        /*001c*/ 	.byte	0x03, 0x1b
        /*001e*/ 	.short	0x00ff


	//----- nvinfo : EIATTR_NUM_BARRIERS
	.align		4
        /*0020*/ 	.byte	0x02, 0x4c
        /*0022*/ 	.byte	0x01
	.zero		1


	//----- nvinfo : EIATTR_MERCURY_ISA_VERSION
	.align		4
        /*0024*/ 	.byte	0x03, 0x5f
        /*0026*/ 	.short	0x0101


	//----- nvinfo : EIATTR_COOP_GROUP_MASK_REGIDS
	.align		4
        /*0028*/ 	.byte	0x04, 0x29
        /*002a*/ 	.short	(.L_1807 - .L_1806)


	//   ....[0]....
.L_1806:
        /*002c*/ 	.word	0xffffffff


	//   ....[1]....
        /*0030*/ 	.word	0xffffffff


	//   ....[2]....
        /*0034*/ 	.word	0xffffffff


	//   ....[3]....
        /*0038*/ 	.word	0xffffffff


	//   ....[4]....
        /*003c*/ 	.word	0xffffffff


	//   ....[5]....
        /*0040*/ 	.word	0xffffffff


	//   ....[6]....
        /*0044*/ 	.word	0xffffffff


	//   ....[7]....
        /*0048*/ 	.word	0xffffffff


	//   ....[8]....
        /*004c*/ 	.word	0xffffffff


	//   ....[9]....
        /*0050*/ 	.word	0xffffffff


	//----- nvinfo : EIATTR_COOP_GROUP_INSTR_OFFSETS
	.align		4
.L_1807:
        /*0054*/ 	.byte	0x04, 0x28
        /*0056*/ 	.short	(.L_1809 - .L_1808)


	//   ....[0]....
.L_1808:
        /*0058*/ 	.word	0x00001460


	//   ....[1]....
        /*005c*/ 	.word	0x00001480


	//   ....[2]....
        /*0060*/ 	.word	0x000014b0


	//   ....[3]....
        /*0064*/ 	.word	0x000014c0


	//   ....[4]....
        /*0068*/ 	.word	0x000014f0


	//   ....[5]....
        /*006c*/ 	.word	0x00001500


	//   ....[6]....
        /*0070*/ 	.word	0x00001540


	//   ....[7]....
        /*0074*/ 	.word	0x00001550


	//   ....[8]....
        /*0078*/ 	.word	0x00001580


	//   ....[9]....
        /*007c*/ 	.word	0x000015a0


	//----- nvinfo : EIATTR_VRC_CTA_INIT_COUNT
	.align		4
.L_1809:
        /*0080*/ 	.byte	0x02, 0x4a
	.zero		1
	.zero		1


	//----- nvinfo : EIATTR_EXIT_INSTR_OFFSETS
	.align		4
        /*0084*/ 	.byte	0x04, 0x1c
        /*0086*/ 	.short	(.L_1811 - .L_1810)


	//   ....[0]....
.L_1810:
        /*0088*/ 	.word	0x00005830


	//   ....[1]....
        /*008c*/ 	.word	0x000058d0


	//----- nvinfo : EIATTR_MAX_THREADS
	.align		4
.L_1811:
        /*0090*/ 	.byte	0x04, 0x05
        /*0092*/ 	.short	(.L_1813 - .L_1812)
.L_1812:
        /*0094*/ 	.word	0x00000080
        /*0098*/ 	.word	0x00000001
        /*009c*/ 	.word	0x00000001


	//----- nvinfo : EIATTR_CRS_STACK_SIZE
	.align		4
.L_1813:
        /*00a0*/ 	.byte	0x04, 0x1e
        /*00a2*/ 	.short	(.L_1815 - .L_1814)
.L_1814:
        /*00a4*/ 	.word	0x00000000


	//----- nvinfo : EIATTR_CBANK_PARAM_SIZE
	.align		4
.L_1815:
        /*00a8*/ 	.byte	0x03, 0x19
        /*00aa*/ 	.short	0x0128


	//----- nvinfo : EIATTR_PARAM_CBANK
	.align		4
        /*00ac*/ 	.byte	0x04, 0x0a
        /*00ae*/ 	.short	(.L_1817 - .L_1816)
	.align		4
.L_1816:
        /*00b0*/ 	.word	index@(.nv.constant0._ZN10layer_norm13ln_bwd_kernelINS_13Kernel_traitsI6__halfS2_S2_S2_fjLj1536ELj1ELj1ELj4ELj8ENS_18Kernel_traits_baseILj1536ES2_S2_S2_S2_fjLj128EEEEELb1ELb1ELb0ELb0EEEvNS_9BwdParamsE)
        /*00b4*/ 	.short	0x0380
        /*00b6*/ 	.short	0x0128


	//----- nvinfo : EIATTR_SW_WAR
	.align		4
.L_1817:
        /*00b8*/ 	.byte	0x04, 0x36
        /*00ba*/ 	.short	(.L_1819 - .L_1818)
.L_1818:
        /*00bc*/ 	.word	0x00000008
.L_1819:


//--------------------- .nv.info._ZN10layer_norm13ln_bwd_kernelINS_13Kernel_traitsI6__halfS2_S2_S2_fjLj1536ELj1ELj1ELj4ELj8ENS_18Kernel_traits_baseILj1536ES2_S2_S2_S2_fjLj128EEEEELb1ELb1ELb0ELb1EEEvNS_9BwdParamsE --------------------------
	.section	.nv.info._ZN10layer_norm13ln_bwd_kernelINS_13Kernel_traitsI6__halfS2_S2_S2_fjLj1536ELj1ELj1ELj4ELj8ENS_18Kernel_traits_baseILj1536ES2_S2_S2_S2_fjLj128EEEEELb1ELb1ELb0ELb1EEEvNS_9BwdParamsE,"",@"SHT_CUDA_INFO"
	.sectionflags	@""
	.align	4


	//----- nvinfo : EIATTR_CUDA_API_VERSION
	.align		4
        /*0000*/ 	.byte	0x04, 0x37
        /*0002*/ 	.short	(.L_1821 - .L_1820)
.L_1820:
        /*0004*/ 	.word	0x00000082


	//----- nvinfo : EIATTR_KPARAM_INFO
	.align		4
.L_1821:
        /*0008*/ 	.byte	0x04, 0x17
        /*000a*/ 	.short	(.L_1823 - .L_1822)
.L_1822:
        /*000c*/ 	.word	0x00000000
        /*0010*/ 	.short	0x0000
        /*0012*/ 	.short	0x0000
        /*0014*/ 	.byte	0x00, 0xf0, 0xa1, 0x04


	//----- nvinfo : EIATTR_SPARSE_MMA_MASK
	.align		4
.L_1823:
        /*0018*/ 	.byte	0x03, 0x50
        /*001a*/ 	.short	0x0000


	//----- nvinfo : EIATTR_MAXREG_COUNT
	.align		4
        /*001c*/ 	.byte	0x03, 0x1b
        /*001e*/ 	.short	0x00ff


	//----- nvinfo : EIATTR_NUM_BARRIERS
	.align		4
        /*0020*/ 	.byte	0x02, 0x4c
        /*0022*/ 	.byte	0x01
	.zero		1


	//----- nvinfo : EIATTR_MERCURY_ISA_VERSION
	.align		4
        /*0024*/ 	.byte	0x03, 0x5f
        /*0026*/ 	.short	0x0101


	//----- nvinfo : EIATTR_COOP_GROUP_MASK_REGIDS
	.align		4
        /*0028*/ 	.byte	0x04, 0x29
        /*002a*/ 	.short	(.L_1825 - .L_1824)


	//   ....[0]....
.L_1824:
        /*002c*/ 	.word	0xffffffff


	//   ....[1]....
        /*0030*/ 	.word	0xffffffff


	//   ....[2]....
        /*0034*/ 	.word	0xffffffff


	//   ....[3]....
        /*0038*/ 	.word	0xffffffff


	//   ....[4]....
        /*003c*/ 	.word	0xffffffff


	//   ....[5]....
        /*0040*/ 	.word	0xffffffff


	//   ....[6]....
        /*0044*/ 	.word	0xffffffff


	//   ....[7]....
        /*0048*/ 	.word	0xffffffff


	//   ....[8]....
        /*004c*/ 	.word	0xffffffff


	//   ....[9]....
        /*0050*/ 	.word	0xffffffff


	//----- nvinfo : EIATTR_COOP_GROUP_INSTR_OFFSETS
	.align		4
.L_1825:
        /*0054*/ 	.byte	0x04, 0x28
        /*0056*/ 	.short	(.L_1827 - .L_1826)


	//   ....[0]....
.L_1826:
        /*0058*/ 	.word	0x00000f40


	//   ....[1]....
        /*005c*/ 	.word	0x00000f50


	//   ....[2]....
        /*0060*/ 	.word	0x00000f80


	//   ....[3]....
        /*0064*/ 	.word	0x00000f90


	//   ....[4]....
        /*0068*/ 	.word	0x00000fc0


	//   ....[5]....
        /*006c*/ 	.word	0x00000fd0


	//   ....[6]....
        /*0070*/ 	.word	0x00001010


	//   ....[7]....
        /*0074*/ 	.word	0x00001020


	//   ....[8]....
        /*0078*/ 	.word	0x00001080


	//   ....[9]....
        /*007c*/ 	.word	0x00001090


	//----- nvinfo : EIATTR_VRC_CTA_INIT_COUNT
	.align		4
.L_1827:
        /*0080*/ 	.byte	0x02, 0x4a
	.zero		1
	.zero		1


	//----- nvinfo : EIATTR_EXIT_INSTR_OFFSETS
	.align		4
        /*0084*/ 	.byte	0x04, 0x1c
        /*0086*/ 	.short	(.L_1829 - .L_1828)


	//   ....[0]....
.L_1828:
        /*0088*/ 	.word	0x00005040


	//----- nvinfo : EIATTR_MAX_THREADS
	.align		4
.L_1829:
        /*008c*/ 	.byte	0x04, 0x05
        /*008e*/ 	.short	(.L_1831 - .L_1830)
.L_1830:
        /*0090*/ 	.word	0x00000080
        /*0094*/ 	.word	0x00000001
        /*0098*/ 	.word	0x00000001


	//----- nvinfo : EIATTR_CBANK_PARAM_SIZE
	.align		4
.L_1831:
        /*009c*/ 	.byte	0x03, 0x19
        /*009e*/ 	.short	0x0128


	//----- nvinfo : EIATTR_PARAM_CBANK
	.align		4
        /*00a0*/ 	.byte	0x04, 0x0a
        /*00a2*/ 	.short	(.L_1833 - .L_1832)
	.align		4
.L_1832:
        /*00a4*/ 	.word	index@(.nv.constant0._ZN10layer_norm13ln_bwd_kernelINS_13Kernel_traitsI6__halfS2_S2_S2_fjLj1536ELj1ELj1ELj4ELj8ENS_18Kernel_traits_baseILj1536ES2_S2_S2_S2_fjLj128EEEEELb1ELb1ELb0ELb1EEEvNS_9BwdParamsE)
        /*00a8*/ 	.short	0x0380
        /*00aa*/ 	.short	0x0128


	//----- nvinfo : EIATTR_SW_WAR
	.align		4
.L_1833:
        /*00ac*/ 	.byte	0x04, 0x36
        /*00ae*/ 	.short	(.L_1835 - .L_1834)
.L_1834:
        /*00b0*/ 	.word	0x00000008
.L_1835:


//--------------------- .nv.info._ZN10layer_norm22ln_bwd_finalize_kernelINS_22Kernel_traits_finalizeILj1536E6__halfS2_S2_S2_fjLb1ELj1024ELj4ENS_18Kernel_traits_baseILj1536ES2_S2_S2_S2_fjLj1024EEEEELb1ELb0EEEvNS_9BwdParamsE --------------------------
	.section	.nv.info._ZN10layer_norm22ln_bwd_finalize_kernelINS_22Kernel_traits_finalizeILj1536E6__halfS2_S2_S2_fjLb1ELj1024ELj4ENS_18Kernel_traits_baseILj1536ES2_S2_S2_S2_fjLj1024EEEEELb1ELb0EEEvNS_9BwdParamsE,"",@"SHT_CUDA_INFO"
	.sectionflags	@""
	.align	4


	//----- nvinfo : EIATTR_CUDA_API_VERSION
	.align		4
        /*0000*/ 	.byte	0x04, 0x37
        /*0002*/ 	.short	(.L_1837 - .L_1836)
.L_1836:
        /*0004*/ 	.word	0x00000082


	//----- nvinfo : EIATTR_KPARAM_INFO
	.align		4
.L_1837:
        /*0008*/ 	.byte	0x04, 0x17
        /*000a*/ 	.short	(.L_1839 - .L_1838)
.L_1838:
        /*000c*/ 	.word	0x00000000
        /*0010*/ 	.short	0x0000
        /*0012*/ 	.short	0x0000
        /*0014*/ 	.byte	0x00, 0xf0, 0xa1, 0x04


	//----- nvinfo : EIATTR_SPARSE_MMA_MASK
	.align		4
.L_1839:
        /*0018*/ 	.byte	0x03, 0x50
        /*001a*/ 	.short	0x0000


	//----- nvinfo : EIATTR_MAXREG_COUNT
	.align		4
        /*001c*/ 	.byte	0x03, 0x1b
        /*001e*/ 	.short	0x0040


	//----- nvinfo : EIATTR_NUM_BARRIERS
	.align		4
        /*0020*/ 	.byte	0x02, 0x4c
        /*0022*/ 	.byte	0x01
	.zero		1


	//----- nvinfo : EIATTR_MERCURY_ISA_VERSION
	.align		4
        /*0024*/ 	.byte	0x03, 0x5f
        /*0026*/ 	.short	0x0101


	//----- nvinfo : EIATTR_COOP_GROUP_MASK_REGIDS
	.align		4
        /*0028*/ 	.byte	0x04, 0x29
        /*002a*/ 	.short	(.L_1841 - .L_1840)


	//   ....[0]....
.L_1840:
        /*002c*/ 	.word	0xffffffff


	//   ....[1]....
        /*0030*/ 	.word	0xffffffff


	//   ....[2]....
        /*0034*/ 	.word	0xffffffff


	//   ....[3]....
        /*0038*/ 	.word	0xffffffff


	//   ....[4]....
        /*003c*/ 	.word	0xffffffff


	//   ....[5]....
        /*0040*/ 	.word	0xffffffff


	//   ....[6]....
        /*0044*/ 	.word	0xffffffff


	//   ....[7]....
        /*0048*/ 	.word	0xffffffff


	//   ....[8]....
        /*004c*/ 	.word	0xffffffff


	//   ....[9]....
        /*0050*/ 	.word	0xffffffff


	//   ....[10]....
        /*0054*/ 	.word	0xffffffff


	//   ....[11]....
        /*0058*/ 	.word	0xffffffff


	//   ....[12]....
        /*005c*/ 	.word	0xffffffff


	//   ....[13]....
        /*0060*/ 	.word	0xffffffff


	//   ....[14]....
        /*0064*/ 	.word	0xffffffff


	//----- nvinfo : EIATTR_COOP_GROUP_INSTR_OFFSETS
	.align		4
.L_1841:
        /*0068*/ 	.byte	0x04, 0x28
        /*006a*/ 	.short	(.L_1843 - .L_1842)


	//   ....[0]....
.L_1842:
        /*006c*/ 	.word	0x00001060


	//   ....[1]....
        /*0070*/ 	.word	0x00001070


	//   ....[2]....
        /*0074*/ 	.word	0x00001080


	//   ....[3]....
        /*0078*/ 	.word	0x000010b0


	//   ....[4]....
        /*007c*/ 	.word	0x000010d0


	//   ....[5]....
        /*0080*/ 	.word	0x000010e0


	//   ....[6]....
        /*0084*/ 	.word	0x00001110


	//   ....[7]....
        /*0088*/ 	.word	0x00001130


	//   ....[8]....
        /*008c*/ 	.word	0x00001140


	//   ....[9]....
        /*0090*/ 	.word	0x00001180


	//   ....[10]....
        /*0094*/ 	.word	0x000011b0


	//   ....[11]....
        /*0098*/ 	.word	0x000011c0


	//   ....[12]....
        /*009c*/ 	.word	0x00001200


	//   ....[13]....
        /*00a0*/ 	.word	0x00001220


	//   ....[14]....
        /*00a4*/ 	.word	0x00001230


	//----- nvinfo : EIATTR_VRC_CTA_INIT_COUNT
	.align		4
.L_1843:
        /*00a8*/ 	.byte	0x02, 0x4a
	.zero		1
	.zero		1


	//----- nvinfo : EIATTR_EXIT_INSTR_OFFSETS
	.align		4
        /*00ac*/ 	.byte	0x04, 0x1c
        /*00ae*/ 	.short	(.L_1845 - .L_1844)


	//   ....[0]....
.L_1844:
        /*00b0*/ 	.word	0x00000060


	//   ....[1]....
        /*00b4*/ 	.word	0x000012b0


	//   ....[2]....
        /*00b8*/ 	.word	0x000012e0


	//   ....[3]....
        /*00bc*/ 	.word	0x000013f0


	//----- nvinfo : EIATTR_MAX_THREADS
	.align		4
.L_1845:
        /*00c0*/ 	.byte	0x04, 0x05
        /*00c2*/ 	.short	(.L_1847 - .L_1846)
.L_1846:
        /*00c4*/ 	.word	0x00000400
        /*00c8*/ 	.word	0x00000001
        /*00cc*/ 	.word	0x00000001


	//----- nvinfo : EIATTR_CRS_STACK_SIZE
	.align		4
.L_1847:
        /*00d0*/ 	.byte	0x04, 0x1e
        /*00d2*/ 	.short	(.L_1849 - .L_1848)
.L_1848:
        /*00d4*/ 	.word	0x00000000


	//----- nvinfo : EIATTR_CBANK_PARAM_SIZE
	.align		4
.L_1849:
        /*00d8*/ 	.byte	0x03, 0x19
        /*00da*/ 	.short	0x0128


	//----- nvinfo : EIATTR_PARAM_CBANK
	.align		4
        /*00dc*/ 	.byte	0x04, 0x0a
        /*00de*/ 	.short	(.L_1851 - .L_1850)
	.align		4
.L_1850:
        /*00e0*/ 	.word	index@(.nv.constant0._ZN10layer_norm22ln_bwd_finalize_kernelINS_22Kernel_traits_finalizeILj1536E6__halfS2_S2_S2_fjLb1ELj1024ELj4ENS_18Kernel_traits_baseILj1536ES2_S2_S2_S2_fjLj1024EEEEELb1ELb0EEEvNS_9BwdParamsE)
        /*00e4*/ 	.short	0x0380
        /*00e6*/ 	.short	0x0128


	//----- nvinfo : EIATTR_SW_WAR
	.align		4
.L_1851:
        /*00e8*/ 	.byte	0x04, 0x36
        /*00ea*/ 	.short	(.L_1853 - .L_1852)
.L_1852:
        /*00ec*/ 	.word	0x00000008
.L_1853:


//--------------------- .nv.info._ZN10layer_norm13ln_bwd_kernelINS_13Kernel_traitsI6__halfS2_S2_S2_fjLj1536ELj1ELj1ELj4ELj8ENS_18Kernel_traits_baseILj1536ES2_S2_S2_S2_fjLj128EEEEELb1ELb1ELb1ELb0EEEvNS_9BwdParamsE --------------------------
	.section	.nv.info._ZN10layer_norm13ln_bwd_kernelINS_13Kernel_traitsI6__halfS2_S2_S2_fjLj1536ELj1ELj1ELj4ELj8ENS_18Kernel_traits_baseILj1536ES2_S2_S2_S2_fjLj128EEEEELb1ELb1ELb1ELb0EEEvNS_9BwdParamsE,"",@"SHT_CUDA_INFO"
	.sectionflags	@""
	.align	4


	//----- nvinfo : EIATTR_CUDA_API_VERSION
	.align		4
        /*0000*/ 	.byte	0x04, 0x37
        /*0002*/ 	.short	(.L_1855 - .L_1854)
.L_1854:
        /*0004*/ 	.word	0x00000082


	//----- nvinfo : EIATTR_KPARAM_INFO
	.align		4
.L_1855:
        /*0008*/ 	.byte	0x04, 0x17
        /*000a*/ 	.short	(.L_1857 - .L_1856)
.L_1856:
        /*000c*/ 	.word	0x00000000
        /*0010*/ 	.short	0x0000
        /*0012*/ 	.short	0x0000
        /*0014*/ 	.byte	0x00, 0xf0, 0xa1, 0x04


	//----- nvinfo : EIATTR_SPARSE_MMA_MASK
	.align		4
.L_1857:
        /*0018*/ 	.byte	0x03, 0x50
        /*001a*/ 	.short	0x0000


	//----- nvinfo : EIATTR_MAXREG_COUNT
	.align		4
        /*001c*/ 	.byte	0x03, 0x1b
        /*001e*/ 	.short	0x00ff


	//----- nvinfo : EIATTR_NUM_BARRIERS
	.align		4
        /*0020*/ 	.byte	0x02, 0x4c
        /*0022*/ 	.byte	0x01
	.zero		1


	//----- nvinfo : EIATTR_MERCURY_ISA_VERSION
	.align		4
        /*0024*/ 	.byte	0x03, 0x5f
        /*0026*/ 	.short	0x0101


	//----- nvinfo : EIATTR_COOP_GROUP_MASK_REGIDS
	.align		4
        /*0028*/ 	.byte	0x04, 0x29
        /*002a*/ 	.short	(.L_1859 - .L_1858)


	//   ....[0]....
.L_1858:
        /*002c*/ 	.word	0xffffffff


	//   ....[1]....
        /*0030*/ 	.word	0xffffffff


	//   ....[2]....
        /*0034*/ 	.word	0xffffffff


	//   ....[3]....
        /*0038*/ 	.word	0xffffffff


	//   ....[4]....
        /*003c*/ 	.word	0xffffffff


	//   ....[5]....
        /*0040*/ 	.word	0xffffffff


	//   ....[6]....
        /*0044*/ 	.word	0xffffffff


	//   ....[7]....
        /*0048*/ 	.word	0xffffffff


	//   ....[8]....
        /*004c*/ 	.word	0xffffffff


	//   ....[9]....
        /*0050*/ 	.word	0xffffffff


	//----- nvinfo : EIATTR_COOP_GROUP_INSTR_OFFSETS
	.align		4
.L_1859:
        /*0054*/ 	.byte	0x04, 0x28
        /*0056*/ 	.short	(.L_1861 - .L_1860)


	//   ....[0]....
.L_1860:
        /*0058*/ 	.word	0x00001a90


	//   ....[1]....
        /*005c*/ 	.word	0x00001ab0


	//   ....[2]....
        /*0060*/ 	.word	0x00001af0


	//   ....[3]....
        /*0064*/ 	.word	0x00001b00


	//   ....[4]....
        /*0068*/ 	.word	0x00001b40


	//   ....[5]....
        /*006c*/ 	.word	0x00001b50


	//   ....[6]....
        /*0070*/ 	.word	0x00001b80


	//   ....[7]....
        /*0074*/ 	.word	0x00001b90


	//   ....[8]....
        /*0078*/ 	.word	0x00001bc0


	//   ....[9]....
        /*007c*/ 	.word	0x00001bd0


	//----- nvinfo : EIATTR_VRC_CTA_INIT_COUNT
	.align		4
.L_1861:
        /*0080*/ 	.byte	0x02, 0x4a
	.zero		1
	.zero		1


	//----- nvinfo : EIATTR_EXIT_INSTR_OFFSETS
	.align		4
        /*0084*/ 	.byte	0x04, 0x1c
        /*0086*/ 	.short	(.L_1863 - .L_1862)


	//   ....[0]....
.L_1862:
        /*0088*/ 	.word	0x00005fc0


	//   ....[1]....
        /*008c*/ 	.word	0x00006060


	//----- nvinfo : EIATTR_MAX_THREADS
	.align		4
.L_1863:
        /*0090*/ 	.byte	0x04, 0x05
        /*0092*/ 	.short	(.L_1865 - .L_1864)
.L_1864:
        /*0094*/ 	.word	0x00000080
        /*0098*/ 	.word	0x00000001
        /*009c*/ 	.word	0x00000001


	//----- nvinfo : EIATTR_CRS_STACK_SIZE
	.align		4
.L_1865:
        /*00a0*/ 	.byte	0x04, 0x1e
        /*00a2*/ 	.short	(.L_1867 - .L_1866)
.L_1866:
        /*00a4*/ 	.word	0x00000000


	//----- nvinfo : EIATTR_CBANK_PARAM_SIZE
	.align		4
.L_1867:
        /*00a8*/ 	.byte	0x03, 0x19
        /*00aa*/ 	.short	0x0128


	//----- nvinfo : EIATTR_PARAM_CBANK
	.align		4
        /*00ac*/ 	.byte	0x04, 0x0a
        /*00ae*/ 	.short	(.L_1869 - .L_1868)
	.align		4
.L_1868:
        /*00b0*/ 	.word	index@(.nv.constant0._ZN10layer_norm13ln_bwd_kernelINS_13Kernel_traitsI6__halfS2_S2_S2_fjLj1536ELj1ELj1ELj4ELj8ENS_18Kernel_traits_baseILj1536ES2_S2_S2_S2_fjLj128EEEEELb1ELb1ELb1ELb0EEEvNS_9BwdParamsE)
        /*00b4*/ 	.short	0x0380
        /*00b6*/ 	.short	0x0128


	//----- nvinfo : EIATTR_SW_WAR
	.align		4
.L_1869:
        /*00b8*/ 	.byte	0x04, 0x36
        /*00ba*/ 	.short	(.L_1871 - .L_1870)
.L_1870:
        /*00bc*/ 	.word	0x00000008
.L_1871:


//--------------------- .nv.info._ZN10layer_norm22ln_bwd_finalize_kernelINS_22Kernel_traits_finalizeILj1536E6__halfS2_S2_S2_fjLb1ELj1024ELj4ENS_18Kernel_traits_baseILj1536ES2_S2_S2_S2_fjLj1024EEEEELb1ELb1EEEvNS_9BwdParamsE --------------------------
	.section	.nv.info._ZN10layer_norm22ln_bwd_finalize_kernelINS_22Kernel_traits_finalizeILj1536E6__halfS2_S2_S2_fjLb1ELj1024ELj4ENS_18Kernel_traits_baseILj1536ES2_S2_S2_S2_fjLj1024EEEEELb1ELb1EEEvNS_9BwdParamsE,"",@"SHT_CUDA_INFO"
	.sectionflags	@""
	.align	4


	//----- nvinfo : EIATTR_CUDA_API_VERSION
	.align		4
        /*0000*/ 	.byte	0x04, 0x37
        /*0002*/ 	.short	(.L_1873 - .L_1872)
.L_1872:
        /*0004*/ 	.word	0x00000082


	//----- nvinfo : EIATTR_KPARAM_INFO
	.align		4
.L_1873:
        /*0008*/ 	.byte	0x04, 0x17
        /*000a*/ 	.short	(.L_1875 - .L_1874)
.L_1874:
        /*000c*/ 	.word	0x00000000
        /*0010*/ 	.short	0x0000
        /*0012*/ 	.short	0x0000
        /*0014*/ 	.byte	0x00, 0xf0, 0xa1, 0x04


	//----- nvinfo : EIATTR_SPARSE_MMA_MASK
	.align		4
.L_1875:
        /*0018*/ 	.byte	0x03, 0x50
        /*001a*/ 	.short	0x0000


	//----- nvinfo : EIATTR_MAXREG_COUNT
	.align		4
        /*001c*/ 	.byte	0x03, 0x1b
        /*001e*/ 	.short	0x0040


	//----- nvinfo : EIATTR_NUM_BARRIERS
	.align		4
        /*0020*/ 	.byte	0x02, 0x4c
        /*0022*/ 	.byte	0x01
	.zero		1


	//----- nvinfo : EIATTR_MERCURY_ISA_VERSION
	.align		4
        /*0024*/ 	.byte	0x03, 0x5f
        /*0026*/ 	.short	0x0101


	//----- nvinfo : EIATTR_COOP_GROUP_MASK_REGIDS
	.align		4
        /*0028*/ 	.byte	0x04, 0x29
        /*002a*/ 	.short	(.L_1877 - .L_1876)


	//   ....[0]....
.L_1876:
        /*002c*/ 	.word	0xffffffff


	//   ....[1]....
        /*0030*/ 	.word	0xffffffff


	//   ....[2]....
        /*0034*/ 	.word	0xffffffff


	//   ....[3]....
        /*0038*/ 	.word	0xffffffff


	//   ....[4]....
        /*003c*/ 	.word	0xffffffff


	//   ....[5]....
        /*0040*/ 	.word	0xffffffff


	//   ....[6]....
        /*0044*/ 	.word	0xffffffff


	//   ....[7]....
        /*0048*/ 	.word	0xffffffff


	//   ....[8]....
        /*004c*/ 	.word	0xffffffff


	//   ....[9]....
        /*0050*/ 	.word	0xffffffff


	//   ....[10]....
        /*0054*/ 	.word	0xffffffff


	//   ....[11]....
        /*0058*/ 	.word	0xffffffff


	//   ....[12]....
        /*005c*/ 	.word	0xffffffff


	//   ....[13]....
        /*0060*/ 	.word	0xffffffff


	//   ....[14]....
        /*0064*/ 	.word	0xffffffff


	//----- nvinfo : EIATTR_COOP_GROUP_INSTR_OFFSETS
	.align		4
.L_1877:
        /*0068*/ 	.byte	0x04, 0x28
        /*006a*/ 	.short	(.L_1879 - .L_1878)


	//   ....[0]....
.L_1878:
        /*006c*/ 	.word	0x00001070


	//   ....[1]....
        /*0070*/ 	.word	0x00001080


	//   ....[2]....
        /*0074*/ 	.word	0x00001090


	//   ....[3]....
        /*0078*/ 	.word	0x000010c0


	//   ....[4]....
        /*007c*/ 	.word	0x000010e0


	//   ....[5]....
        /*0080*/ 	.word	0x000010f0


	//   ....[6]....
        /*0084*/ 	.word	0x00001120


	//   ....[7]....
        /*0088*/ 	.word	0x00001140


	//   ....[8]....
        /*008c*/ 	.word	0x00001150


	//   ....[9]....
        /*0090*/ 	.word	0x00001180


	//   ....[10]....
        /*0094*/ 	.word	0x000011a0


	//   ....[11]....
        /*0098*/ 	.word	0x000011b0


	//   ....[12]....
        /*009c*/ 	.word	0x000011f0


	//   ....[13]....
        /*00a0*/ 	.word	0x00001210


	//   ....[14]....
        /*00a4*/ 	.word	0x00001220


	//----- nvinfo : EIATTR_VRC_CTA_INIT_COUNT
	.align		4
.L_1879:
        /*00a8*/ 	.byte	0x02, 0x4a
	.zero		1
	.zero		1


	//----- nvinfo : EIATTR_EXIT_INSTR_OFFSETS
	.align		4
        /*00ac*/ 	.byte	0x04, 0x1c
        /*00ae*/ 	.short	(.L_1881 - .L_1880)


	//   ....[0]....
.L_1880:
        /*00b0*/ 	.word	0x00000060


	//   ....[1]....
        /*00b4*/ 	.word	0x000012a0


	//   ....[2]....
        /*00b8*/ 	.word	0x000013c0


	//----- nvinfo : EIATTR_MAX_THREADS
	.align		4
.L_1881:
        /*00bc*/ 	.byte	0x04, 0x05
        /*00be*/ 	.short	(.L_1883 - .L_1882)
.L_1882:
        /*00c0*/ 	.word	0x00000400
        /*00c4*/ 	.word	0x00000001
        /*00c8*/ 	.word	0x00000001


	//----- nvinfo : EIATTR_CRS_STACK_SIZE
	.align		4
.L_1883:
        /*00cc*/ 	.byte	0x04, 0x1e
        /*00ce*/ 	.short	(.L_1885 - .L_1884)
.L_1884:
        /*00d0*/ 	.word	0x00000000


	//----- nvinfo : EIATTR_CBANK_PARAM_SIZE
	.align		4
.L_1885:
        /*00d4*/ 	.byte	0x03, 0x19
        /*00d6*/ 	.short	0x0128


	//----- nvinfo : EIATTR_PARAM_CBANK
	.align		4
        /*00d8*/ 	.byte	0x04, 0x0a
        /*00da*/ 	.short	(.L_1887 - .L_1886)
	.align		4
.L_1886:
        /*00dc*/ 	.word	index@(.nv.constant0._ZN10layer_norm22ln_bwd_finalize_kernelINS_22Kernel_traits_finalizeILj1536E6__halfS2_S2_S2_fjLb1ELj1024ELj4ENS_18Kernel_traits_baseILj1536ES2_S2_S2_S2_fjLj1024EEEEELb1ELb1EEEvNS_9BwdParamsE)
        /*00e0*/ 	.short	0x0380
        /*00e2*/ 	.short	0x0128


	//----- nvinfo : EIATTR_SW_WAR
	.align		4
.L_1887:
        /*00e4*/ 	.byte	0x04, 0x36
        /*00e6*/ 	.short	(.L_1889 - .L_1888)
.L_1888:
        /*00e8*/ 	.word	0x00000008
.L_1889:


//--------------------- .nv.info._ZN10layer_norm13ln_bwd_kernelINS_13Kernel_traitsI6__halfS2_S2_S2_fjLj1536ELj1ELj1ELj4ELj8ENS_18Kernel_traits_baseILj1536ES2_S2_S2_S2_fjLj128EEEEELb1ELb1ELb1ELb1EEEvNS_9BwdParamsE --------------------------
	.section	.nv.info._ZN10layer_norm13ln_bwd_kernelINS_13Kernel_traitsI6__halfS2_S2_S2_fjLj1536ELj1ELj1ELj4ELj8ENS_18Kernel_traits_baseILj1536ES2_S2_S2_S2_fjLj128EEEEELb1ELb1ELb1ELb1EEEvNS_9BwdParamsE,"",@"SHT_CUDA_INFO"
	.sectionflags	@""
	.align	4


	//----- nvinfo : EIATTR_CUDA_API_VERSION
	.align		4
        /*0000*/ 	.byte	0x04, 0x37
        /*0002*/ 	.short	(.L_1891 - .L_1890)
.L_1890:
        /*0004*/ 	.word	0x00000082


	//----- nvinfo : EIATTR_KPARAM_INFO
	.align		4
.L_1891:
        /*0008*/ 	.byte	0x04, 0x17
        /*000a*/ 	.short	(.L_1893 - .L_1892)
.L_1892:
        /*000c*/ 	.word	0x00000000
        /*0010*/ 	.short	0x0000
        /*0012*/ 	.short	0x0000
        /*0014*/ 	.byte	0x00, 0xf0, 0xa1, 0x04


	//----- nvinfo : EIATTR_SPARSE_MMA_MASK
	.align		4
.L_1893:
        /*0018*/ 	.byte	0x03, 0x50
        /*001a*/ 	.short	0x0000


	//----- nvinfo : EIATTR_MAXREG_COUNT
	.align		4
        /*001c*/ 	.byte	0x03, 0x1b
        /*001e*/ 	.short	0x00ff


	//----- nvinfo : EIATTR_NUM_BARRIERS
	.align		4
        /*0020*/ 	.byte	0x02, 0x4c
        /*0022*/ 	.byte	0x01
	.zero		1


	//----- nvinfo : EIATTR_MERCURY_ISA_VERSION
	.align		4
        /*0024*/ 	.byte	0x03, 0x5f
        /*0026*/ 	.short	0x0101


	//----- nvinfo : EIATTR_COOP_GROUP_MASK_REGIDS
	.align		4
        /*0028*/ 	.byte	0x04, 0x29
        /*002a*/ 	.short	(.L_1895 - .L_1894)


	//   ....[0]....
.L_1894:
        /*002c*/ 	.word	0xffffffff


	//   ....[1]....
        /*0030*/ 	.word	0xffffffff


	//   ....[2]....
        /*0034*/ 	.word	0xffffffff


	//   ....[3]....
        /*0038*/ 	.word	0xffffffff


	//   ....[4]....
        /*003c*/ 	.word	0xffffffff


	//   ....[5]....
        /*0040*/ 	.word	0xffffffff


	//   ....[6]....
        /*0044*/ 	.word	0xffffffff


	//   ....[7]....
        /*0048*/ 	.word	0xffffffff


	//   ....[8]....
        /*004c*/ 	.word	0xffffffff


	//   ....[9]....
        /*0050*/ 	.word	0xffffffff


	//----- nvinfo : EIATTR_COOP_GROUP_INSTR_OFFSETS
	.align		4
.L_1895:
        /*0054*/ 	.byte	0x04, 0x28
        /*0056*/ 	.short	(.L_1897 - .L_1896)


	//   ....[0]....
.L_1896:
        /*0058*/ 	.word	0x000014e0


	//   ....[1]....
        /*005c*/ 	.word	0x00001500


	//   ....[2]....
        /*0060*/ 	.word	0x00001530


	//   ....[3]....
        /*0064*/ 	.word	0x00001540


	//   ....[4]....
        /*0068*/ 	.word	0x00001570


	//   ....[5]....
        /*006c*/ 	.word	0x00001580


	//   ....[6]....
        /*0070*/ 	.word	0x000015b0


	//   ....[7]....
        /*0074*/ 	.word	0x000015c0


	//   ....[8]....
        /*0078*/ 	.word	0x00001600


	//   ....[9]....
        /*007c*/ 	.word	0x00001610


	//----- nvinfo : EIATTR_VRC_CTA_INIT_COUNT
	.align		4
.L_1897:
        /*0080*/ 	.byte	0x02, 0x4a
	.zero		1
	.zero		1


	//----- nvinfo : EIATTR_EXIT_INSTR_OFFSETS
	.align		4
        /*0084*/ 	.byte	0x04, 0x1c
        /*0086*/ 	.short	(.L_1899 - .L_1898)


	//   ....[0]....
.L_1898:
        /*0088*/ 	.word	0x000058d0


	//----- nvinfo : EIATTR_MAX_THREADS
	.align		4
.L_1899:
        /*008c*/ 	.byte	0x04, 0x05
        /*008e*/ 	.short	(.L_1901 - .L_1900)
.L_1900:
        /*0090*/ 	.word	0x00000080
        /*0094*/ 	.word	0x00000001
        /*0098*/ 	.word	0x00000001


	//----- nvinfo : EIATTR_CRS_STACK_SIZE
	.align		4
.L_1901:
        /*009c*/ 	.byte	0x04, 0x1e
        /*009e*/ 	.short	(.L_1903 - .L_1902)
.L_1902:
        /*00a0*/ 	.word	0x00000000


	//----- nvinfo : EIATTR_CBANK_PARAM_SIZE
	.align		4
.L_1903:
        /*00a4*/ 	.byte	0x03, 0x19
        /*00a6*/ 	.short	0x0128


	//----- nvinfo : EIATTR_PARAM_CBANK
	.align		4
        /*00a8*/ 	.byte	0x04, 0x0a
        /*00aa*/ 	.short	(.L_1905 - .L_1904)
	.align		4
.L_1904:
        /*00ac*/ 	.word	index@(.nv.constant0._ZN10layer_norm13ln_bwd_kernelINS_13Kernel_traitsI6__halfS2_S2_S2_fjLj1536ELj1ELj1ELj4ELj8ENS_18Kernel_traits_baseILj1536ES2_S2_S2_S2_fjLj128EEEEELb1ELb1ELb1ELb1EEEvNS_9BwdParamsE)
        /*00b0*/ 	.short	0x0380
        /*00b2*/ 	.short	0x0128


	//----- nvinfo : EIATTR_SW_WAR
	.align		4
.L_1905:
        /*00b4*/ 	.byte	0x04, 0x36
        /*00b6*/ 	.short	(.L_1907 - .L_1906)
.L_1906:
        /*00b8*/ 	.word	0x00000008
.L_1907:


//--------------------- .nv.info._ZN10layer_norm13ln_bwd_kernelINS_13Kernel_traitsIf13__nv_bfloat16S2_S2_fjLj1536ELj1ELj1ELj4ELj8ENS_18Kernel_traits_baseILj1536EfS2_S2_S2_fjLj128EEEEELb0ELb0ELb0ELb0EEEvNS_9BwdParamsE --------------------------
	.section	.nv.info._ZN10layer_norm13ln_bwd_kernelINS_13Kernel_traitsIf13__nv_bfloat16S2_S2_fjLj1536ELj1ELj1ELj4ELj8ENS_18Kernel_traits_baseILj1536EfS2_S2_S2_fjLj128EEEEELb0ELb0ELb0ELb0EEEvNS_9BwdParamsE,"",@"SHT_CUDA_INFO"
	.sectionflags	@""
	.align	4


	//----- nvinfo : EIATTR_CUDA_API_VERSION
	.align		4
        /*0000*/ 	.byte	0x04, 0x37
        /*0002*/ 	.short	(.L_1909 - .L_1908)
.L_1908:
        /*0004*/ 	.word	0x00000082


	//----- nvinfo : EIATTR_KPARAM_INFO
	.align		4
.L_1909:
        /*0008*/ 	.byte	0x04, 0x17
        /*000a*/ 	.short	(.L_1911 - .L_1910)
.L_1910:
        /*000c*/ 	.word	0x00000000
        /*0010*/ 	.short	0x0000
        /*0012*/ 	.short	0x0000
        /*0014*/ 	.byte	0x00, 0xf0, 0xa1, 0x04


	//----- nvinfo : EIATTR_SPARSE_MMA_MASK
	.align		4
.L_1911:
        /*0018*/ 	.byte	0x03, 0x50
        /*001a*/ 	.short	0x0000


	//----- nvinfo : EIATTR_MAXREG_COUNT
	.align		4
        /*001c*/ 	.byte	0x03, 0x1b
        /*001e*/ 	.short	0x00ff


	//----- nvinfo : EIATTR_NUM_BARRIERS
	.align		4
        /*0020*/ 	.byte	0x02, 0x4c
        /*0022*/ 	.byte	0x01
	.zero		1


	//----- nvinfo : EIATTR_MERCURY_ISA_VERSION
	.align		4
        /*0024*/ 	.byte	0x03, 0x5f
        /*0026*/ 	.short	0x0101


	//----- nvinfo : EIATTR_COOP_GROUP_MASK_REGIDS
	.align		4
        /*0028*/ 	.byte	0x04, 0x29
        /*002a*/ 	.short	(.L_1913 - .L_1912)


	//   ....[0]....
.L_1912:
        /*002c*/ 	.word	0xffffffff


	//   ....[1]....
        /*0030*/ 	.word	0xffffffff


	//   ....[2]....
        /*0034*/ 	.word	0xffffffff


	//   ....[3]....
        /*0038*/ 	.word	0xffffffff


	//   ....[4]....
        /*003c*/ 	.word	0xffffffff


	//   ....[5]....
        /*0040*/ 	.word	0xffffffff


	//   ....[6]....
        /*0044*/ 	.word	0xffffffff


	//   ....[7]....
        /*0048*/ 	.word	0xffffffff


	//   ....[8]....
        /*004c*/ 	.word	0xffffffff


	//   ....[9]....
        /*0050*/ 	.word	0xffffffff


	//----- nvinfo : EIATTR_COOP_GROUP_INSTR_OFFSETS
	.align		4
.L_1913:
        /*0054*/ 	.byte	0x04, 0x28
        /*0056*/ 	.short	(.L_1915 - .L_1914)


	//   ....[0]....
.L_1914:
        /*0058*/ 	.word	0x00001070


	//   ....[1]....
        /*005c*/ 	.word	0x00001090


	//   ....[2]....
        /*0060*/ 	.word	0x000010c0


	//   ....[3]....
        /*0064*/ 	.word	0x000010d0


	//   ....[4]....
        /*0068*/ 	.word	0x00001100


	//   ....[5]....
        /*006c*/ 	.word	0x00001110


	//   ....[6]....
        /*0070*/ 	.word	0x00001150


	//   ....[7]....
        /*0074*/ 	.word	0x00001160


	//   ....[8]....
        /*0078*/ 	.word	0x00001190


	//   ....[9]....
        /*007c*/ 	.word	0x000011b0


	//----- nvinfo : EIATTR_VRC_CTA_INIT_COUNT
	.align		4
.L_1915:
        /*0080*/ 	.byte	0x02, 0x4a
	.zero		1
	.zero		1


	//----- nvinfo : EIATTR_EXIT_INSTR_OFFSETS
	.align		4
        /*0084*/ 	.byte	0x04, 0x1c
        /*0086*/ 	.short	(.L_1917 - .L_1916)


	//   ....[0]....
.L_1916:
        /*0088*/ 	.word	0x000033e0


	//   ....[1]....
        /*008c*/ 	.word	0x00003460


	//----- nvinfo : EIATTR_MAX_THREADS
	.align		4
.L_1917:
        /*0090*/ 	.byte	0x04, 0x05
        /*0092*/ 	.short	(.L_1919 - .L_1918)
.L_1918:
        /*0094*/ 	.word	0x00000080
        /*0098*/ 	.word	0x00000001
        /*009c*/ 	.word	0x00000001


	//----- nvinfo : EIATTR_CRS_STACK_SIZE
	.align		4
.L_1919:
        /*00a0*/ 	.byte	0x04, 0x1e
        /*00a2*/ 	.short	(.L_1921 - .L_1920)
.L_1920:
        /*00a4*/ 	.word	0x00000000


	//----- nvinfo : EIATTR_CBANK_PARAM_SIZE
	.align		4
.L_1921:
        /*00a8*/ 	.byte	0x03, 0x19
        /*00aa*/ 	.short	0x0128


	//----- nvinfo : EIATTR_PARAM_CBANK
	.align		4
        /*00ac*/ 	.byte	0x04, 0x0a
        /*00ae*/ 	.short	(.L_1923 - .L_1922)
	.align		4
.L_1922:
        /*00b0*/ 	.word	index@(.nv.constant0._ZN10layer_norm13ln_bwd_kernelINS_13Kernel_traitsIf13__nv_bfloat16S2_S2_fjLj1536ELj1ELj1ELj4ELj8ENS_18Kernel_traits_baseILj1536EfS2_S2_S2_fjLj128EEEEELb0ELb0ELb0ELb0EEEvNS_9BwdParamsE)
        /*00b4*/ 	.short	0x0380
        /*00b6*/ 	.short	0x0128


	//----- nvinfo : EIATTR_SW_WAR
	.align		4
.L_1923:
        /*00b8*/ 	.byte	0x04, 0x36
        /*00ba*/ 	.short	(.L_1925 - .L_1924)
.L_1924:
        /*00bc*/ 	.word	0x00000008
.L_1925:


//--------------------- .nv.info._ZN10layer_norm13ln_bwd_kernelINS_13Kernel_traitsIf13__nv_bfloat16S2_S2_fjLj1536ELj1ELj1ELj4ELj8ENS_18Kernel_traits_baseILj1536EfS2_S2_S2_fjLj128EEEEELb0ELb0ELb0ELb1EEEvNS_9BwdParamsE --------------------------
	.section	.nv.info._ZN10layer_norm13ln_bwd_kernelINS_13Kernel_traitsIf13__nv_bfloat16S2_S2_fjLj1536ELj1ELj1ELj4ELj8ENS_18Kernel_traits_baseILj1536EfS2_S2_S2_fjLj128EEEEELb0ELb0ELb0ELb1EEEvNS_9BwdParamsE,"",@"SHT_CUDA_INFO"
	.sectionflags	@""
	.align	4


	//----- nvinfo : EIATTR_CUDA_API_VERSION
	.align		4
        /*0000*/ 	.byte	0x04, 0x37
        /*0002*/ 	.short	(.L_1927 - .L_1926)
.L_1926:
        /*0004*/ 	.word	0x00000082


	//----- nvinfo : EIATTR_KPARAM_INFO
	.align		4
.L_1927:
        /*0008*/ 	.byte	0x04, 0x17
        /*000a*/ 	.short	(.L_1929 - .L_1928)
.L_1928:
        /*000c*/ 	.word	0x00000000
        /*0010*/ 	.short	0x0000
        /*0012*/ 	.short	0x0000
        /*0014*/ 	.byte	0x00, 0xf0, 0xa1, 0x04


	//----- nvinfo : EIATTR_SPARSE_MMA_MASK
	.align		4
.L_1929:
        /*0018*/ 	.byte	0x03, 0x50
        /*001a*/ 	.short	0x0000


	//----- nvinfo : EIATTR_MAXREG_COUNT
	.align		4
        /*001c*/ 	.byte	0x03, 0x1b
        /*001e*/ 	.short	0x00ff


	//----- nvinfo : EIATTR_NUM_BARRIERS
	.align		4
        /*0020*/ 	.byte	0x02, 0x4c
        /*0022*/ 	.byte	0x01
	.zero		1


	//----- nvinfo : EIATTR_MERCURY_ISA_VERSION
	.align		4
        /*0024*/ 	.byte	0x03, 0x5f
        /*0026*/ 	.short	0x0101


	//----- nvinfo : EIATTR_COOP_GROUP_MASK_REGIDS
	.align		4
        /*0028*/ 	.byte	0x04, 0x29
        /*002a*/ 	.short	(.L_1931 - .L_1930)


	//   ....[0]....
.L_1930:
        /*002c*/ 	.word	0xffffffff


	//   ....[1]....
        /*0030*/ 	.word	0xffffffff


	//   ....[2]....
        /*0034*/ 	.word	0xffffffff


	//   ....[3]....
        /*0038*/ 	.word	0xffffffff


	//   ....[4]....
        /*003c*/ 	.word	0xffffffff


	//   ....[5]....
        /*0040*/ 	.word	0xffffffff


	//   ....[6]....
        /*0044*/ 	.word	0xffffffff


	//   ....[7]....
        /*0048*/ 	.word	0xffffffff


	//   ....[8]....
        /*004c*/ 	.word	0xffffffff


	//   ....[9]....
        /*0050*/ 	.word	0xffffffff


	//----- nvinfo : EIATTR_COOP_GROUP_INSTR_OFFSETS
	.align		4
.L_1931:
        /*0054*/ 	.byte	0x04, 0x28
        /*0056*/ 	.short	(.L_1933 - .L_1932)


	//   ....[0]....
.L_1932:
        /*0058*/ 	.word	0x00001440


	//   ....[1]....
        /*005c*/ 	.word	0x00001480


	//   ....[2]....
        /*0060*/ 	.word	0x00001610


	//   ....[3]....
        /*0064*/ 	.word	0x00001650


	//   ....[4]....
        /*0068*/ 	.word	0x00001680


	//   ....[5]....
        /*006c*/ 	.word	0x000016a0


	//   ....[6]....
        /*0070*/ 	.word	0x000016d0


	//   ....[7]....
        /*0074*/ 	.word	0x000016f0


	//   ....[8]....
        /*0078*/ 	.word	0x00001790


	//   ....[9]....
        /*007c*/ 	.word	0x000017a0


	//----- nvinfo : EIATTR_VRC_CTA_INIT_COUNT
	.align		4
.L_1933:
        /*0080*/ 	.byte	0x02, 0x4a
	.zero		1
	.zero		1


	//----- nvinfo : EIATTR_EXIT_INSTR_OFFSETS
	.align		4
        /*0084*/ 	.byte	0x04, 0x1c
        /*0086*/ 	.short	(.L_1935 - .L_1934)


	//   ....[0]....
.L_1934:
        /*0088*/ 	.word	0x00003670


	//----- nvinfo : EIATTR_MAX_THREADS
	.align		4
.L_1935:
        /*008c*/ 	.byte	0x04, 0x05
        /*008e*/ 	.short	(.L_1937 - .L_1936)
.L_1936:
        /*0090*/ 	.word	0x00000080
        /*0094*/ 	.word	0x00000001
        /*0098*/ 	.word	0x00000001


	//----- nvinfo : EIATTR_CBANK_PARAM_SIZE
	.align		4
.L_1937:
        /*009c*/ 	.byte	0x03, 0x19
        /*009e*/ 	.short	0x0128


	//----- nvinfo : EIATTR_PARAM_CBANK
	.align		4
        /*00a0*/ 	.byte	0x04, 0x0a
        /*00a2*/ 	.short	(.L_1939 - .L_1938)
	.align		4
.L_1938:
        /*00a4*/ 	.word	index@(.nv.constant0._ZN10layer_norm13ln_bwd_kernelINS_13Kernel_traitsIf13__nv_bfloat16S2_S2_fjLj1536ELj1ELj1ELj4ELj8ENS_18Kernel_traits_baseILj1536EfS2_S2_S2_fjLj128EEEEELb0ELb0ELb0ELb1EEEvNS_9BwdParamsE)
        /*00a8*/ 	.short	0x0380
        /*00aa*/ 	.short	0x0128


	//----- nvinfo : EIATTR_SW_WAR
	.align		4
.L_1939:
        /*00ac*/ 	.byte	0x04, 0x36
        /*00ae*/ 	.short	(.L_1941 - .L_1940)
.L_1940:
        /*00b0*/ 	.word	0x00000008
.L_1941:


//--------------------- .nv.info._ZN10layer_norm13ln_bwd_kernelINS_13Kernel_traitsIf13__nv_bfloat16S2_S2_fjLj1536ELj1ELj1ELj4ELj8ENS_18Kernel_traits_baseILj1536EfS2_S2_S2_fjLj128EEEEELb0ELb0ELb1ELb0EEEvNS_9BwdParamsE --------------------------
	.section	.nv.info._ZN10layer_norm13ln_bwd_kernelINS_13Kernel_traitsIf13__nv_bfloat16S2_S2_fjLj1536ELj1ELj1ELj4ELj8ENS_18Kernel_traits_baseILj1536EfS2_S2_S2_fjLj128EEEEELb0ELb0ELb1ELb0EEEvNS_9BwdParamsE,"",@"SHT_CUDA_INFO"
	.sectionflags	@""
	.align	4


	//----- nvinfo : EIATTR_CUDA_API_VERSION
	.align		4
        /*0000*/ 	.byte	0x04, 0x37
        /*0002*/ 	.short	(.L_1943 - .L_1942)
.L_1942:
        /*0004*/ 	.word	0x00000082


	//----- nvinfo : EIATTR_KPARAM_INFO
	.align		4
.L_1943:
        /*0008*/ 	.byte	0x04, 0x17
        /*000a*/ 	.short	(.L_1945 - .L_1944)
.L_1944:
        /*000c*/ 	.word	0x00000000
        /*0010*/ 	.short	0x0000
        /*0012*/ 	.short	0x0000
        /*0014*/ 	.byte	0x00, 0xf0, 0xa1, 0x04


	//----- nvinfo : EIATTR_SPARSE_MMA_MASK
	.align		4
.L_1945:
        /*0018*/ 	.byte	0x03, 0x50
        /*001a*/ 	.short	0x0000


	//----- nvinfo : EIATTR_MAXREG_COUNT
	.align		4
        /*001c*/ 	.byte	0x03, 0x1b
        /*001e*/ 	.short	0x00ff


	//----- nvinfo : EIATTR_NUM_BARRIERS
	.align		4
        /*0020*/ 	.byte	0x02, 0x4c
        /*0022*/ 	.byte	0x01
	.zero		1


	//----- nvinfo : EIATTR_MERCURY_ISA_VERSION
	.align		4
        /*0024*/ 	.byte	0x03, 0x5f
        /*0026*/ 	.short	0x0101


	//----- nvinfo : EIATTR_COOP_GROUP_MASK_REGIDS
	.align		4
        /*0028*/ 	.byte	0x04, 0x29
        /*002a*/ 	.short	(.L_1947 - .L_1946)


	//   ....[0]....
.L_1946:
        /*002c*/ 	.word	0xffffffff


	//   ....[1]....
        /*0030*/ 	.word	0xffffffff


	//   ....[2]....
        /*0034*/ 	.word	0xffffffff


	//   ....[3]....
        /*0038*/ 	.word	0xffffffff


	//   ....[4]....
        /*003c*/ 	.word	0xffffffff


	//   ....[5]....
        /*0040*/ 	.word	0xffffffff


	//   ....[6]....
        /*0044*/ 	.word	0xffffffff


	//   ....[7]....
        /*0048*/ 	.word	0xffffffff


	//   ....[8]....
        /*004c*/ 	.word	0xffffffff


	//   ....[9]....
        /*0050*/ 	.word	0xffffffff


	//----- nvinfo : EIATTR_COOP_GROUP_INSTR_OFFSETS
	.align		4
.L_1947:
        /*0054*/ 	.byte	0x04, 0x28
        /*0056*/ 	.short	(.L_1949 - .L_1948)


	//   ....[0]....
.L_1948:
        /*0058*/ 	.word	0x000012d0


	//   ....[1]....
        /*005c*/ 	.word	0x00001300


	//   ....[2]....
        /*0060*/ 	.word	0x00001330


	//   ....[3]....
        /*0064*/ 	.word	0x00001340


	//   ....[4]....
        /*0068*/ 	.word	0x00001370


	//   ....[5]....
        /*006c*/ 	.word	0x00001380


	//   ....[6]....
        /*0070*/ 	.word	0x000013b0


	//   ....[7]....
        /*0074*/ 	.word	0x000013c0


	//   ....[8]....
        /*0078*/ 	.word	0x000013f0


	//   ....[9]....
        /*007c*/ 	.word	0x00001400


	//----- nvinfo : EIATTR_VRC_CTA_INIT_COUNT
	.align		4
.L_1949:
        /*0080*/ 	.byte	0x02, 0x4a
	.zero		1
	.zero		1


	//----- nvinfo : EIATTR_EXIT_INSTR_OFFSETS
	.align		4
        /*0084*/ 	.byte	0x04, 0x1c
        /*0086*/ 	.short	(.L_1951 - .L_1950)


	//   ....[0]....
.L_1950:
        /*0088*/ 	.word	0x000039e0


	//   ....[1]....
        /*008c*/ 	.word	0x00003a60


	//----- nvinfo : EIATTR_MAX_THREADS
	.align		4
.L_1951:
        /*0090*/ 	.byte	0x04, 0x05
        /*0092*/ 	.short	(.L_1953 - .L_1952)
.L_1952:
        /*0094*/ 	.word	0x00000080
        /*0098*/ 	.word	0x00000001
        /*009c*/ 	.word	0x00000001


	//----- nvinfo : EIATTR_CRS_STACK_SIZE
	.align		4
.L_1953:
        /*00a0*/ 	.byte	0x04, 0x1e
        /*00a2*/ 	.short	(.L_1955 - .L_1954)
.L_1954:
        /*00a4*/ 	.word	0x00000000


	//----- nvinfo : EIATTR_CBANK_PARAM_SIZE
	.align		4
.L_1955:
        /*00a8*/ 	.byte	0x03, 0x19
        /*00aa*/ 	.short	0x0128


	//----- nvinfo : EIATTR_PARAM_CBANK
	.align		4
        /*00ac*/ 	.byte	0x04, 0x0a
        /*00ae*/ 	.short	(.L_1957 - .L_1956)
	.align		4
.L_1956:
        /*00b0*/ 	.word	index@(.nv.constant0._ZN10layer_norm13ln_bwd_kernelINS_13Kernel_traitsIf13__nv_bfloat16S2_S2_fjLj1536ELj1ELj1ELj4ELj8ENS_18Kernel_traits_baseILj1536EfS2_S2_S2_fjLj128EEEEELb0ELb0ELb1ELb0EEEvNS_9BwdParamsE)
        /*00b4*/ 	.short	0x0380
        /*00b6*/ 	.short	0x0128


	//----- nvinfo : EIATTR_SW_WAR
	.align		4
.L_1957:
        /*00b8*/ 	.byte	0x04, 0x36
        /*00ba*/ 	.short	(.L_1959 - .L_1958)
.L_1958:
        /*00bc*/ 	.word	0x00000008
.L_1959:


//--------------------- .nv.info._ZN10layer_norm13ln_bwd_kernelINS_13Kernel_traitsIf13__nv_bfloat16S2_S2_fjLj1536ELj1ELj1ELj4ELj8ENS_18Kernel_traits_baseILj1536EfS2_S2_S2_fjLj128EEEEELb0ELb0ELb1ELb1EEEvNS_9BwdParamsE --------------------------
	.section	.nv.info._ZN10layer_norm13ln_bwd_kernelINS_13Kernel_traitsIf13__nv_bfloat16S2_S2_fjLj1536ELj1ELj1ELj4ELj8ENS_18Kernel_traits_baseILj1536EfS2_S2_S2_fjLj128EEEEELb0ELb0ELb1ELb1EEEvNS_9BwdParamsE,"",@"SHT_CUDA_INFO"
	.sectionflags	@""
	.align	4


	//----- nvinfo : EIATTR_CUDA_API_VERSION
	.align		4
        /*0000*/ 	.byte	0x04, 0x37
        /*0002*/ 	.short	(.L_1961 - .L_1960)
.L_1960:
        /*0004*/ 	.word	0x00000082


	//----- nvinfo : EIATTR_KPARAM_INFO
	.align		4
.L_1961:
        /*0008*/ 	.byte	0x04, 0x17
        /*000a*/ 	.short	(.L_1963 - .L_1962)
.L_1962:
        /*000c*/ 	.word	0x00000000
        /*0010*/ 	.short	0x0000
        /*0012*/ 	.short	0x0000
        /*0014*/ 	.byte	0x00, 0xf0, 0xa1, 0x04


	//----- nvinfo : EIATTR_SPARSE_MMA_MASK
	.align		4
.L_1963:
        /*0018*/ 	.byte	0x03, 0x50
        /*001a*/ 	.short	0x0000


	//----- nvinfo : EIATTR_MAXREG_COUNT
	.align		4
        /*001c*/ 	.byte	0x03, 0x1b
        /*001e*/ 	.short	0x00ff


	//----- nvinfo : EIATTR_NUM_BARRIERS
	.align		4
        /*0020*/ 	.byte	0x02, 0x4c
        /*0022*/ 	.byte	0x01
	.zero		1


	//----- nvinfo : EIATTR_MERCURY_ISA_VERSION
	.align		4
        /*0024*/ 	.byte	0x03, 0x5f
        /*0026*/ 	.short	0x0101


	//----- nvinfo : EIATTR_COOP_GROUP_MASK_REGIDS
	.align		4
        /*0028*/ 	.byte	0x04, 0x29
        /*002a*/ 	.short	(.L_1965 - .L_1964)


	//   ....[0]....
.L_1964:
        /*002c*/ 	.word	0xffffffff


	//   ....[1]....
        /*0030*/ 	.word	0xffffffff


	//   ....[2]....
        /*0034*/ 	.word	0xffffffff


	//   ....[3]....
        /*0038*/ 	.word	0xffffffff


	//   ....[4]....
        /*003c*/ 	.word	0xffffffff


	//   ....[5]....
        /*0040*/ 	.word	0xffffffff


	//   ....[6]....
        /*0044*/ 	.word	0xffffffff


	//   ....[7]....
        /*0048*/ 	.word	0xffffffff


	//   ....[8]....
        /*004c*/ 	.word	0xffffffff


	//   ....[9]....
        /*0050*/ 	.word	0xffffffff


	//----- nvinfo : EIATTR_COOP_GROUP_INSTR_OFFSETS
	.align		4
.L_1965:
        /*0054*/ 	.byte	0x04, 0x28
        /*0056*/ 	.short	(.L_1967 - .L_1966)


	//   ....[0]....
.L_1966:
        /*0058*/ 	.word	0x00000f70


	//   ....[1]....
        /*005c*/ 	.word	0x00000f90


	//   ....[2]....
        /*0060*/ 	.word	0x00000fc0


	//   ....[3]....
        /*0064*/ 	.word	0x00000fd0


	//   ....[4]....
        /*0068*/ 	.word	0x00001000


	//   ....[5]....
        /*006c*/ 	.word	0x00001010


	//   ....[6]....
        /*0070*/ 	.word	0x00001040


	//   ....[7]....
        /*0074*/ 	.word	0x00001050


	//   ....[8]....
        /*0078*/ 	.word	0x00001090


	//   ....[9]....
        /*007c*/ 	.word	0x000010a0


	//----- nvinfo : EIATTR_VRC_CTA_INIT_COUNT
	.align		4
.L_1967:
        /*0080*/ 	.byte	0x02, 0x4a
	.zero		1
	.zero		1


	//----- nvinfo : EIATTR_EXIT_INSTR_OFFSETS
	.align		4
        /*0084*/ 	.byte	0x04, 0x1c
        /*0086*/ 	.short	(.L_1969 - .L_1968)


	//   ....[0]....
.L_1968:
        /*0088*/ 	.word	0x000036d0


	//----- nvinfo : EIATTR_MAX_THREADS
	.align		4
.L_1969:
        /*008c*/ 	.byte	0x04, 0x05
        /*008e*/ 	.short	(.L_1971 - .L_1970)
.L_1970:
        /*0090*/ 	.word	0x00000080
        /*0094*/ 	.word	0x00000001
        /*0098*/ 	.word	0x00000001


	//----- nvinfo : EIATTR_CRS_STACK_SIZE
	.align		4
.L_1971:
        /*009c*/ 	.byte	0x04, 0x1e
        /*009e*/ 	.short	(.L_1973 - .L_1972)
.L_1972:
        /*00a0*/ 	.word	0x00000000


	//----- nvinfo : EIATTR_CBANK_PARAM_SIZE
	.align		4
.L_1973:
        /*00a4*/ 	.byte	0x03, 0x19
        /*00a6*/ 	.short	0x0128


	//----- nvinfo : EIATTR_PARAM_CBANK
	.align		4
        /*00a8*/ 	.byte	0x04, 0x0a
        /*00aa*/ 	.short	(.L_1975 - .L_1974)
	.align		4
.L_1974:
        /*00ac*/ 	.word	index@(.nv.constant0._ZN10layer_norm13ln_bwd_kernelINS_13Kernel_traitsIf13__nv_bfloat16S2_S2_fjLj1536ELj1ELj1ELj4ELj8ENS_18Kernel_traits_baseILj1536EfS2_S2_S2_fjLj128EEEEELb0ELb0ELb1ELb1EEEvNS_9BwdParamsE)
        /*00b0*/ 	.short	0x0380
        /*00b2*/ 	.short	0x0128


	//----- nvinfo : EIATTR_SW_WAR
	.align		4
.L_1975:
        /*00b4*/ 	.byte	0x04, 0x36
        /*00b6*/ 	.short	(.L_1977 - .L_1976)
.L_1976:
        /*00b8*/ 	.word	0x00000008
.L_1977:


//--------------------- .nv.info._ZN10layer_norm13ln_bwd_kernelINS_13Kernel_traitsIf13__nv_bfloat16S2_S2_fjLj1536ELj1ELj1ELj4ELj8ENS_18Kernel_traits_baseILj1536EfS2_S2_S2_fjLj128EEEEELb0ELb1ELb0ELb0EEEvNS_9BwdParamsE --------------------------
	.section	.nv.info._ZN10layer_norm13ln_bwd_kernelINS_13Kernel_traitsIf13__nv_bfloat16S2_S2_fjLj1536ELj1ELj1ELj4ELj8ENS_18Kernel_traits_baseILj1536EfS2_S2_S2_fjLj128EEEEELb0ELb1ELb0ELb0EEEvNS_9BwdParamsE,"",@"SHT_CUDA_INFO"
	.sectionflags	@""
	.align	4


	//----- nvinfo : EIATTR_CUDA_API_VERSION
	.align		4
        /*0000*/ 	.byte	0x04, 0x37
        /*0002*/ 	.short	(.L_1979 - .L_1978)
.L_1978:
        /*0004*/ 	.word	0x00000082


	//----- nvinfo : EIATTR_KPARAM_INFO
	.align		4
.L_1979:
        /*0008*/ 	.byte	0x04, 0x17
        /*000a*/ 	.short	(.L_1981 - .L_1980)
.L_1980:
        /*000c*/ 	.word	0x00000000
        /*0010*/ 	.short	0x0000
        /*0012*/ 	.short	0x0000
        /*0014*/ 	.byte	0x00, 0xf0, 0xa1, 0x04


	//----- nvinfo : EIATTR_SPARSE_MMA_MASK
	.align		4
.L_1981:
        /*0018*/ 	.byte	0x03, 0x50
        /*001a*/ 	.short	0x0000


	//----- nvinfo : EIATTR_MAXREG_COUNT
	.align		4
        /*001c*/ 	.byte	0x03, 0x1b
        /*001e*/ 	.short	0x00ff


	//----- nvinfo : EIATTR_NUM_BARRIERS
	.align		4
        /*0020*/ 	.byte	0x02, 0x4c
        /*0022*/ 	.byte	0x01
	.zero		1


	//----- nvinfo : EIATTR_MERCURY_ISA_VERSION
	.align		4
        /*0024*/ 	.byte	0x03, 0x5f
        /*0026*/ 	.short	0x0101


	//----- nvinfo : EIATTR_COOP_GROUP_MASK_REGIDS
	.align		4
        /*0028*/ 	.byte	0x04, 0x29
        /*002a*/ 	.short	(.L_1983 - .L_1982)


	//   ....[0]....
.L_1982:
        /*002c*/ 	.word	0xffffffff


	//   ....[1]....
        /*0030*/ 	.word	0xffffffff


	//   ....[2]....
        /*0034*/ 	.word	0xffffffff


	//   ....[3]....
        /*0038*/ 	.word	0xffffffff


	//   ....[4]....
        /*003c*/ 	.word	0xffffffff


	//   ....[5]....
        /*0040*/ 	.word	0xffffffff


	//   ....[6]....
        /*0044*/ 	.word	0xffffffff


	//   ....[7]....
        /*0048*/ 	.word	0xffffffff


	//   ....[8]....
        /*004c*/ 	.word	0xffffffff


	//   ....[9]....
        /*0050*/ 	.word	0xffffffff


	//----- nvinfo : EIATTR_COOP_GROUP_INSTR_OFFSETS
	.align		4
.L_1983:
        /*0054*/ 	.byte	0x04, 0x28
        /*0056*/ 	.short	(.L_1985 - .L_1984)


	//   ....[0]....
.L_1984:
        /*0058*/ 	.word	0x00001110


	//   ....[1]....
        /*005c*/ 	.word	0x00001140


	//   ....[2]....
        /*0060*/ 	.word	0x00001170


	//   ....[3]....
        /*0064*/ 	.word	0x00001180


	//   ....[4]....
        /*0068*/ 	.word	0x000011b0


	//   ....[5]....
        /*006c*/ 	.word	0x000011c0


	//   ....[6]....
        /*0070*/ 	.word	0x000011f0


	//   ....[7]....
        /*0074*/ 	.word	0x00001200


	//   ....[8]....
        /*0078*/ 	.word	0x00001230


	//   ....[9]....
        /*007c*/ 	.word	0x00001240


	//----- nvinfo : EIATTR_VRC_CTA_INIT_COUNT
	.align		4
.L_1985:
        /*0080*/ 	.byte	0x02, 0x4a
	.zero		1
	.zero		1


	//----- nvinfo : EIATTR_EXIT_INSTR_OFFSETS
	.align		4
        /*0084*/ 	.byte	0x04, 0x1c
        /*0086*/ 	.short	(.L_1987 - .L_1986)


	//   ....[0]....
.L_1986:
        /*0088*/ 	.word	0x000041f0


	//   ....[1]....
        /*008c*/ 	.word	0x00004290


	//----- nvinfo : EIATTR_MAX_THREADS
	.align		4
.L_1987:
        /*0090*/ 	.byte	0x04, 0x05
        /*0092*/ 	.short	(.L_1989 - .L_1988)
.L_1988:
        /*0094*/ 	.word	0x00000080
        /*0098*/ 	.word	0x00000001
        /*009c*/ 	.word	0x00000001


	//----- nvinfo : EIATTR_CRS_STACK_SIZE
	.align		4
.L_1989:
        /*00a0*/ 	.byte	0x04, 0x1e
        /*00a2*/ 	.short	(.L_1991 - .L_1990)
.L_1990:
        /*00a4*/ 	.word	0x00000000


	//----- nvinfo : EIATTR_CBANK_PARAM_SIZE
	.align		4
.L_1991:
        /*00a8*/ 	.byte	0x03, 0x19
        /*00aa*/ 	.short	0x0128


	//----- nvinfo : EIATTR_PARAM_CBANK
	.align		4
        /*00ac*/ 	.byte	0x04, 0x0a
        /*00ae*/ 	.short	(.L_1993 - .L_1992)
	.align		4
.L_1992:
        /*00b0*/ 	.word	index@(.nv.constant0._ZN10layer_norm13ln_bwd_kernelINS_13Kernel_traitsIf13__nv_bfloat16S2_S2_fjLj1536ELj1ELj1ELj4ELj8ENS_18Kernel_traits_baseILj1536EfS2_S2_S2_fjLj128EEEEELb0ELb1ELb0ELb0EEEvNS_9BwdParamsE)
        /*00b4*/ 	.short	0x0380
        /*00b6*/ 	.short	0x0128


	//----- nvinfo : EIATTR_SW_WAR
	.align		4
.L_1993:
        /*00b8*/ 	.byte	0x04, 0x36
        /*00ba*/ 	.short	(.L_1995 - .L_1994)
.L_1994:
        /*00bc*/ 	.word	0x00000008
.L_1995:


//--------------------- .nv.info._ZN10layer_norm13ln_bwd_kernelINS_13Kernel_traitsIf13__nv_bfloat16S2_S2_fjLj1536ELj1ELj1ELj4ELj8ENS_18Kernel_traits_baseILj1536EfS2_S2_S2_fjLj128EEEEELb0ELb1ELb0ELb1EEEvNS_9BwdParamsE --------------------------
	.section	.nv.info._ZN10layer_norm13ln_bwd_kernelINS_13Kernel_traitsIf13__nv_bfloat16S2_S2_fjLj1536ELj1ELj1ELj4ELj8ENS_18Kernel_traits_baseILj1536EfS2_S2_S2_fjLj128EEEEELb0ELb1ELb0ELb1EEEvNS_9BwdParamsE,"",@"SHT_CUDA_INFO"
	.sectionflags	@""
	.align	4


	//----- nvinfo : EIATTR_CUDA_API_VERSION
	.align		4
        /*0000*/ 	.byte	0x04, 0x37
        /*0002*/ 	.short	(.L_1997 - .L_1996)
.L_1996:
        /*0004*/ 	.word	0x00000082


	//----- nvinfo : EIATTR_KPARAM_INFO
	.align		4
.L_1997:
        /*0008*/ 	.byte	0x04, 0x17
        /*000a*/ 	.short	(.L_1999 - .L_1998)
.L_1998:
        /*000c*/ 	.word	0x00000000
        /*0010*/ 	.short	0x0000
        /*0012*/ 	.short	0x0000
        /*0014*/ 	.byte	0x00, 0xf0, 0xa1, 0x04


	//----- nvinfo : EIATTR_SPARSE_MMA_MASK
	.align		4
.L_1999:
        /*0018*/ 	.byte	0x03, 0x50
        /*001a*/ 	.short	0x0000


	//----- nvinfo : EIATTR_MAXREG_COUNT
	.align		4
        /*001c*/ 	.byte	0x03, 0x1b
        /*001e*/ 	.short	0x00ff


	//----- nvinfo : EIATTR_NUM_BARRIERS
	.align		4
        /*0020*/ 	.byte	0x02, 0x4c
        /*0022*/ 	.byte	0x01
	.zero		1


	//----- nvinfo : EIATTR_MERCURY_ISA_VERSION
	.align		4
        /*0024*/ 	.byte	0x03, 0x5f
        /*0026*/ 	.short	0x0101


	//----- nvinfo : EIATTR_COOP_GROUP_MASK_REGIDS
	.align		4
        /*0028*/ 	.byte	0x04, 0x29
        /*002a*/ 	.short	(.L_2001 - .L_2000)


	//   ....[0]....
.L_2000:
        /*002c*/ 	.word	0xffffffff


	//   ....[1]....
        /*0030*/ 	.word	0xffffffff


	//   ....[2]....
        /*0034*/ 	.word	0xffffffff


	//   ....[3]....
        /*0038*/ 	.word	0xffffffff


	//   ....[4]....
        /*003c*/ 	.word	0xffffffff


	//   ....[5]....
        /*0040*/ 	.word	0xffffffff


	//   ....[6]....
        /*0044*/ 	.word	0xffffffff


	//   ....[7]....
        /*0048*/ 	.word	0xffffffff


	//   ....[8]....
        /*004c*/ 	.word	0xffffffff


	//   ....[9]....
        /*0050*/ 	.word	0xffffffff


	//----- nvinfo : EIATTR_COOP_GROUP_INSTR_OFFSETS
	.align		4
.L_2001:
        /*0054*/ 	.byte	0x04, 0x28
        /*0056*/ 	.short	(.L_2003 - .L_2002)


	//   ....[0]....
.L_2002:
        /*0058*/ 	.word	0x00001590


	//   ....[1]....
        /*005c*/ 	.word	0x000015d0


	//   ....[2]....
        /*0060*/ 	.word	0x00001610


	//   ....[3]....
        /*0064*/ 	.word	0x00001620


	//   ....[4]....
        /*0068*/ 	.word	0x00001650


	//   ....[5]....
        /*006c*/ 	.word	0x00001670


	//   ....[6]....
        /*0070*/ 	.word	0x00001680


	//   ....[7]....
        /*0074*/ 	.word	0x000016b0


	//   ....[8]....
        /*0078*/ 	.word	0x000016d0


	//   ....[9]....
        /*007c*/ 	.word	0x000016e0


	//----- nvinfo : EIATTR_VRC_CTA_INIT_COUNT
	.align		4
.L_2003:
        /*0080*/ 	.byte	0x02, 0x4a
	.zero		1
	.zero		1


	//----- nvinfo : EIATTR_EXIT_INSTR_OFFSETS
	.align		4
        /*0084*/ 	.byte	0x04, 0x1c
        /*0086*/ 	.short	(.L_2005 - .L_2004)


	//   ....[0]....
.L_2004:
        /*0088*/ 	.word	0x00004640


	//----- nvinfo : EIATTR_MAX_THREADS
	.align		4
.L_2005:
        /*008c*/ 	.byte	0x04, 0x05
        /*008e*/ 	.short	(.L_2007 - .L_2006)
.L_2006:
        /*0090*/ 	.word	0x00000080
        /*0094*/ 	.word	0x00000001
        /*0098*/ 	.word	0x00000001


	//----- nvinfo : EIATTR_CRS_STACK_SIZE
	.align		4
.L_2007:
        /*009c*/ 	.byte	0x04, 0x1e
        /*009e*/ 	.short	(.L_2009 - .L_2008)
.L_2008:
        /*00a0*/ 	.word	0x00000000


	//----- nvinfo : EIATTR_CBANK_PARAM_SIZE
	.align		4
.L_2009:
        /*00a4*/ 	.byte	0x03, 0x19
        /*00a6*/ 	.short	0x0128


	//----- nvinfo : EIATTR_PARAM_CBANK
	.align		4
        /*00a8*/ 	.byte	0x04, 0x0a
        /*00aa*/ 	.short	(.L_2011 - .L_2010)
	.align		4
.L_2010:
        /*00ac*/ 	.word	index@(.nv.constant0._ZN10layer_norm13ln_bwd_kernelINS_13Kernel_traitsIf13__nv_bfloat16S2_S2_fjLj1536ELj1ELj1ELj4ELj8ENS_18Kernel_traits_baseILj1536EfS2_S2_S2_fjLj128EEEEELb0ELb1ELb0ELb1EEEvNS_9BwdParamsE)
        /*00b0*/ 	.short	0x0380
        /*00b2*/ 	.short	0x0128


	//----- nvinfo : EIATTR_SW_WAR
	.align		4
.L_2011:
        /*00b4*/ 	.byte	0x04, 0x36
        /*00b6*/ 	.short	(.L_2013 - .L_2012)
.L_2012:
        /*00b8*/ 	.word	0x00000008
.L_2013:


//--------------------- .nv.info._ZN10layer_norm13ln_bwd_kernelINS_13Kernel_traitsIf13__nv_bfloat16S2_S2_fjLj1536ELj1ELj1ELj4ELj8ENS_18Kernel_traits_baseILj1536EfS2_S2_S2_fjLj128EEEEELb0ELb1ELb1ELb0EEEvNS_9BwdParamsE --------------------------
	.section	.nv.info._ZN10layer_norm13ln_bwd_kernelINS_13Kernel_traitsIf13__nv_bfloat16S2_S2_fjLj1536ELj1ELj1ELj4ELj8ENS_18Kernel_traits_baseILj1536EfS2_S2_S2_fjLj128EEEEELb0ELb1ELb1ELb0EEEvNS_9BwdParamsE,"",@"SHT_CUDA_INFO"
	.sectionflags	@""
	.align	4


	//----- nvinfo : EIATTR_CUDA_API_VERSION
	.align		4
        /*0000*/ 	.byte	0x04, 0x37
        /*0002*/ 	.short	(.L_2015 - .L_2014)
.L_2014:
        /*0004*/ 	.word	0x00000082


	//----- nvinfo : EIATTR_KPARAM_INFO
	.align		4
.L_2015:
        /*0008*/ 	.byte	0x04, 0x17
        /*000a*/ 	.short	(.L_2017 - .L_2016)
.L_2016:
        /*000c*/ 	.word	0x00000000
        /*0010*/ 	.short	0x0000
        /*0012*/ 	.short	0x0000
        /*0014*/ 	.byte	0x00, 0xf0, 0xa1, 0x04


	//----- nvinfo : EIATTR_SPARSE_MMA_MASK
	.align		4
.L_2017:
        /*0018*/ 	.byte	0x03, 0x50
        /*001a*/ 	.short	0x0000


	//----- nvinfo : EIATTR_MAXREG_COUNT
	.align		4
        /*001c*/ 	.byte	0x03, 0x1b
        /*001e*/ 	.short	0x00ff


	//----- nvinfo : EIATTR_NUM_BARRIERS
	.align		4
        /*0020*/ 	.byte	0x02, 0x4c
        /*0022*/ 	.byte	0x01
	.zero		1


	//----- nvinfo : EIATTR_MERCURY_ISA_VERSION
	.align		4
        /*0024*/ 	.byte	0x03, 0x5f
        /*0026*/ 	.short	0x0101


	//----- nvinfo : EIATTR_COOP_GROUP_MASK_REGIDS
	.align		4
        /*0028*/ 	.byte	0x04, 0x29
        /*002a*/ 	.short	(.L_2019 - .L_2018)


	//   ....[0]....
.L_2018:
        /*002c*/ 	.word	0xffffffff


	//   ....[1]....
        /*0030*/ 	.word	0xffffffff


	//   ....[2]....
        /*0034*/ 	.word	0xffffffff


	//   ....[3]....
        /*0038*/ 	.word	0xffffffff


	//   ....[4]....
        /*003c*/ 	.word	0xffffffff


	//   ....[5]....
        /*0040*/ 	.word	0xffffffff


	//   ....[6]....
        /*0044*/ 	.word	0xffffffff


	//   ....[7]....
        /*0048*/ 	.word	0xffffffff


	//   ....[8]....
        /*004c*/ 	.word	0xffffffff


	//   ....[9]....
        /*0050*/ 	.word	0xffffffff


	//----- nvinfo : EIATTR_COOP_GROUP_INSTR_OFFSETS
	.align		4
.L_2019:
        /*0054*/ 	.byte	0x04, 0x28
        /*0056*/ 	.short	(.L_2021 - .L_2020)


	//   ....[0]....
.L_2020:
        /*0058*/ 	.word	0x00001420


	//   ....[1]....
        /*005c*/ 	.word	0x00001440


	//   ....[2]....
        /*0060*/ 	.word	0x00001480


	//   ....[3]....
        /*0064*/ 	.word	0x00001490


	//   ....[4]....
        /*0068*/ 	.word	0x000014d0


	//   ....[5]....
        /*006c*/ 	.word	0x000014e0


	//   ....[6]....
        /*0070*/ 	.word	0x00001510


	//   ....[7]....
        /*0074*/ 	.word	0x00001520


	//   ....[8]....
        /*0078*/ 	.word	0x00001550


	//   ....[9]....
        /*007c*/ 	.word	0x00001560


	//----- nvinfo : EIATTR_VRC_CTA_INIT_COUNT
	.align		4
.L_2021:
        /*0080*/ 	.byte	0x02, 0x4a
	.zero		1
	.zero		1


	//----- nvinfo : EIATTR_EXIT_INSTR_OFFSETS
	.align		4
        /*0084*/ 	.byte	0x04, 0x1c
        /*0086*/ 	.short	(.L_2023 - .L_2022)


	//   ....[0]....
.L_2022:
        /*0088*/ 	.word	0x00004720


	//   ....[1]....
        /*008c*/ 	.word	0x000047c0


	//----- nvinfo : EIATTR_MAX_THREADS
	.align		4
.L_2023:
        /*0090*/ 	.byte	0x04, 0x05
        /*0092*/ 	.short	(.L_2025 - .L_2024)
.L_2024:
        /*0094*/ 	.word	0x00000080
        /*0098*/ 	.word	0x00000001
        /*009c*/ 	.word	0x00000001


	//----- nvinfo : EIATTR_CRS_STACK_SIZE
	.align		4
.L_2025:
        /*00a0*/ 	.byte	0x04, 0x1e
        /*00a2*/ 	.short	(.L_2027 - .L_2026)
.L_2026:
        /*00a4*/ 	.word	0x00000000


	//----- nvinfo : EIATTR_CBANK_PARAM_SIZE
	.align		4
.L_2027:
        /*00a8*/ 	.byte	0x03, 0x19
        /*00aa*/ 	.short	0x0128


	//----- nvinfo : EIATTR_PARAM_CBANK
	.align		4
        /*00ac*/ 	.byte	0x04, 0x0a
        /*00ae*/ 	.short	(.L_2029 - .L_2028)
	.align		4
.L_2028:
        /*00b0*/ 	.word	index@(.nv.constant0._ZN10layer_norm13ln_bwd_kernelINS_13Kernel_traitsIf13__nv_bfloat16S2_S2_fjLj1536ELj1ELj1ELj4ELj8ENS_18Kernel_traits_baseILj1536EfS2_S2_S2_fjLj128EEEEELb0ELb1ELb1ELb0EEEvNS_9BwdParamsE)
        /*00b4*/ 	.short	0x0380
        /*00b6*/ 	.short	0x0128


	//----- nvinfo : EIATTR_SW_WAR
	.align		4
.L_2029:
        /*00b8*/ 	.byte	0x04, 0x36
        /*00ba*/ 	.short	(.L_2031 - .L_2030)
.L_2030:
        /*00bc*/ 	.word	0x00000008
.L_2031:


//--------------------- .nv.info._ZN10layer_norm13ln_bwd_kernelINS_13Kernel_traitsIf13__nv_bfloat16S2_S2_fjLj1536ELj1ELj1ELj4ELj8ENS_18Kernel_traits_baseILj1536EfS2_S2_S2_fjLj128EEEEELb0ELb1ELb1ELb1EEEvNS_9BwdParamsE --------------------------
	.section	.nv.info._ZN10layer_norm13ln_bwd_kernelINS_13Kernel_traitsIf13__nv_bfloat16S2_S2_fjLj1536ELj1ELj1ELj4ELj8ENS_18Kernel_traits_baseILj1536EfS2_S2_S2_fjLj128EEEEELb0ELb1ELb1ELb1EEEvNS_9BwdParamsE,"",@"SHT_CUDA_INFO"
	.sectionflags	@""
	.align	4


	//----- nvinfo : EIATTR_CUDA_API_VERSION
	.align		4
        /*0000*/ 	.byte	0x04, 0x37
        /*0002*/ 	.short	(.L_2033 - .L_2032)
.L_2032:
        /*0004*/ 	.word	0x00000082


	//----- nvinfo : EIATTR_KPARAM_INFO
	.align		4
.L_2033:
        /*0008*/ 	.byte	0x04, 0x17
        /*000a*/ 	.short	(.L_2035 - .L_2034)
.L_2034:
        /*000c*/ 	.word	0x00000000
        /*0010*/ 	.short	0x0000
        /*0012*/ 	.short	0x0000
        /*0014*/ 	.byte	0x00, 0xf0, 0xa1, 0x04


	//----- nvinfo : EIATTR_SPARSE_MMA_MASK
	.align		4
.L_2035:
        /*0018*/ 	.byte	0x03, 0x50
        /*001a*/ 	.short	0x0000


	//----- nvinfo : EIATTR_MAXREG_COUNT
	.align		4
        /*001c*/ 	.byte	0x03, 0x1b
        /*001e*/ 	.short	0x00ff


	//----- nvinfo : EIATTR_NUM_BARRIERS
	.align		4
        /*0020*/ 	.byte	0x02, 0x4c
        /*0022*/ 	.byte	0x01
	.zero		1


	//----- nvinfo : EIATTR_MERCURY_ISA_VERSION
	.align		4
        /*0024*/ 	.byte	0x03, 0x5f
        /*0026*/ 	.short	0x0101


	//----- nvinfo : EIATTR_COOP_GROUP_MASK_REGIDS
	.align		4
        /*0028*/ 	.byte	0x04, 0x29
        /*002a*/ 	.short	(.L_2037 - .L_2036)


	//   ....[0]....
.L_2036:
        /*002c*/ 	.word	0xffffffff


	//   ....[1]....
        /*0030*/ 	.word	0xffffffff


	//   ....[2]....
        /*0034*/ 	.word	0xffffffff


	//   ....[3]....
        /*0038*/ 	.word	0xffffffff


	//   ....[4]....
        /*003c*/ 	.word	0xffffffff


	//   ....[5]....
        /*0040*/ 	.word	0xffffffff


	//   ....[6]....
        /*0044*/ 	.word	0xffffffff


	//   ....[7]....
        /*0048*/ 	.word	0xffffffff


	//   ....[8]....
        /*004c*/ 	.word	0xffffffff


	//   ....[9]....
        /*0050*/ 	.word	0xffffffff


	//----- nvinfo : EIATTR_COOP_GROUP_INSTR_OFFSETS
	.align		4
.L_2037:
        /*0054*/ 	.byte	0x04, 0x28
        /*0056*/ 	.short	(.L_2039 - .L_2038)


	//   ....[0]....
.L_2038:
        /*0058*/ 	.word	0x00001020


	//   ....[1]....
        /*005c*/ 	.word	0x00001040


	//   ....[2]....
        /*0060*/ 	.word	0x00001080


	//   ....[3]....
        /*0064*/ 	.word	0x00001090


	//   ....[4]....
        /*0068*/ 	.word	0x000010d0


	//   ....[5]....
        /*006c*/ 	.word	0x000010e0


	//   ....[6]....
        /*0070*/ 	.word	0x00001110


	//   ....[7]....
        /*0074*/ 	.word	0x00001120


	//   ....[8]....
        /*0078*/ 	.word	0x00001150


	//   ....[9]....
        /*007c*/ 	.word	0x00001160


	//----- nvinfo : EIATTR_VRC_CTA_INIT_COUNT
	.align		4
.L_2039:
        /*0080*/ 	.byte	0x02, 0x4a
	.zero		1
	.zero		1


	//----- nvinfo : EIATTR_EXIT_INSTR_OFFSETS
	.align		4
        /*0084*/ 	.byte	0x04, 0x1c
        /*0086*/ 	.short	(.L_2041 - .L_2040)


	//   ....[0]....
.L_2040:
        /*0088*/ 	.word	0x00004250


	//----- nvinfo : EIATTR_MAX_THREADS
	.align		4
.L_2041:
        /*008c*/ 	.byte	0x04, 0x05
        /*008e*/ 	.short	(.L_2043 - .L_2042)
.L_2042:
        /*0090*/ 	.word	0x00000080
        /*0094*/ 	.word	0x00000001
        /*0098*/ 	.word	0x00000001


	//----- nvinfo : EIATTR_CRS_STACK_SIZE
	.align		4
.L_2043:
        /*009c*/ 	.byte	0x04, 0x1e
        /*009e*/ 	.short	(.L_2045 - .L_2044)
.L_2044:
        /*00a0*/ 	.word	0x00000000


	//----- nvinfo : EIATTR_CBANK_PARAM_SIZE
	.align		4
.L_2045:
        /*00a4*/ 	.byte	0x03, 0x19
        /*00a6*/ 	.short	0x0128


	//----- nvinfo : EIATTR_PARAM_CBANK
	.align		4
        /*00a8*/ 	.byte	0x04, 0x0a
        /*00aa*/ 	.short	(.L_2047 - .L_2046)
	.align		4
.L_2046:
        /*00ac*/ 	.word	index@(.nv.constant0._ZN10layer_norm13ln_bwd_kernelINS_13Kernel_traitsIf13__nv_bfloat16S2_S2_fjLj1536ELj1ELj1ELj4ELj8ENS_18Kernel_traits_baseILj1536EfS2_S2_S2_fjLj128EEEEELb0ELb1ELb1ELb1EEEvNS_9BwdParamsE)
        /*00b0*/ 	.short	0x0380
        /*00b2*/ 	.short	0x0128


	//----- nvinfo : EIATTR_SW_WAR
	.align		4
.L_2047:
        /*00b4*/ 	.byte	0x04, 0x36
        /*00b6*/ 	.short	(.L_2049 - .L_2048)
.L_2048:
        /*00b8*/ 	.word	0x00000008
.L_2049:


//--------------------- .nv.info._ZN10layer_norm13ln_bwd_kernelINS_13Kernel_traitsIf13__nv_bfloat16S2_S2_fjLj1536ELj1ELj1ELj4ELj8ENS_18Kernel_traits_baseILj1536EfS2_S2_S2_fjLj128EEEEELb1ELb0ELb0ELb0EEEvNS_9BwdParamsE --------------------------
	.section	.nv.info._ZN10layer_norm13ln_bwd_kernelINS_13Kernel_traitsIf13__nv_bfloat16S2_S2_fjLj1536ELj1ELj1ELj4ELj8ENS_18Kernel_traits_baseILj1536EfS2_S2_S2_fjLj128EEEEELb1ELb0ELb0ELb0EEEvNS_9BwdParamsE,"",@"SHT_CUDA_INFO"
	.sectionflags	@""
	.align	4


	//----- nvinfo : EIATTR_CUDA_API_VERSION
	.align		4
        /*0000*/ 	.byte	0x04, 0x37
        /*0002*/ 	.short	(.L_2051 - .L_2050)
.L_2050:
        /*0004*/ 	.word	0x00000082


	//----- nvinfo : EIATTR_KPARAM_INFO
	.align		4
.L_2051:
        /*0008*/ 	.byte	0x04, 0x17
        /*000a*/ 	.short	(.L_2053 - .L_2052)
.L_2052:
        /*000c*/ 	.word	0x00000000
        /*0010*/ 	.short	0x0000
        /*0012*/ 	.short	0x0000
        /*0014*/ 	.byte	0x00, 0xf0, 0xa1, 0x04


	//----- nvinfo : EIATTR_SPARSE_MMA_MASK
	.align		4
.L_2053:
        /*0018*/ 	.byte	0x03, 0x50
        /*001a*/ 	.short	0x0000


	//----- nvinfo : EIATTR_MAXREG_COUNT
	.align		4
        /*001c*/ 	.byte	0x03, 0x1b
        /*001e*/ 	.short	0x00ff


	//----- nvinfo : EIATTR_NUM_BARRIERS
	.align		4
        /*0020*/ 	.byte	0x02, 0x4c
        /*0022*/ 	.byte	0x01
	.zero		1


	//----- nvinfo : EIATTR_MERCURY_ISA_VERSION
	.align		4
        /*0024*/ 	.byte	0x03, 0x5f
        /*0026*/ 	.short	0x0101


	//----- nvinfo : EIATTR_COOP_GROUP_MASK_REGIDS
	.align		4
        /*0028*/ 	.byte	0x04, 0x29
        /*002a*/ 	.short	(.L_2055 - .L_2054)


	//   ....[0]....
.L_2054:
        /*002c*/ 	.word	0xffffffff


	//   ....[1]....
        /*0030*/ 	.word	0xffffffff


	//   ....[2]....
        /*0034*/ 	.word	0xffffffff


	//   ....[3]....
        /*0038*/ 	.word	0xffffffff


	//   ....[4]....
        /*003c*/ 	.word	0xffffffff


	//   ....[5]....
        /*0040*/ 	.word	0xffffffff


	//   ....[6]....
        /*0044*/ 	.word	0xffffffff


	//   ....[7]....
        /*0048*/ 	.word	0xffffffff


	//   ....[8]....
        /*004c*/ 	.word	0xffffffff


	//   ....[9]....
        /*0050*/ 	.word	0xffffffff


	//----- nvinfo : EIATTR_COOP_GROUP_INSTR_OFFSETS
	.align		4
.L_2055:
        /*0054*/ 	.byte	0x04, 0x28
        /*0056*/ 	.short	(.L_2057 - .L_2056)


	//   ....[0]....
.L_2056:
        /*0058*/ 	.word	0x00001120


	//   ....[1]....
        /*005c*/ 	.word	0x00001150


	//   ....[2]....
        /*0060*/ 	.word	0x00001180


	//   ....[3]....
        /*0064*/ 	.word	0x00001190


	//   ....[4]....
        /*0068*/ 	.word	0x000011c0


	//   ....[5]....
        /*006c*/ 	.word	0x000011d0


	//   ....[6]....
        /*0070*/ 	.word	0x00001200


	//   ....[7]....
        /*0074*/ 	.word	0x00001210


	//   ....[8]....
        /*0078*/ 	.word	0x00001240


	//   ....[9]....
        /*007c*/ 	.word	0x00001250


	//----- nvinfo : EIATTR_VRC_CTA_INIT_COUNT
	.align		4
.L_2057:
        /*0080*/ 	.byte	0x02, 0x4a
	.zero		1
	.zero		1


	//----- nvinfo : EIATTR_EXIT_INSTR_OFFSETS
	.align		4
        /*0084*/ 	.byte	0x04, 0x1c
        /*0086*/ 	.short	(.L_2059 - .L_2058)


	//   ....[0]....
.L_2058:
        /*0088*/ 	.word	0x00003d80


	//   ....[1]....
        /*008c*/ 	.word	0x00003e00


	//----- nvinfo : EIATTR_MAX_THREADS
	.align		4
.L_2059:
        /*0090*/ 	.byte	0x04, 0x05
        /*0092*/ 	.short	(.L_2061 - .L_2060)
.L_2060:
        /*0094*/ 	.word	0x00000080
        /*0098*/ 	.word	0x00000001
        /*009c*/ 	.word	0x00000001


	//----- nvinfo : EIATTR_CRS_STACK_SIZE
	.align		4
.L_2061:
        /*00a0*/ 	.byte	0x04, 0x1e
        /*00a2*/ 	.short	(.L_2063 - .L_2062)
.L_2062:
        /*00a4*/ 	.word	0x00000000


	//----- nvinfo : EIATTR_CBANK_PARAM_SIZE
	.align		4
.L_2063:
        /*00a8*/ 	.byte	0x03, 0x19
        /*00aa*/ 	.short	0x0128


	//----- nvinfo : EIATTR_PARAM_CBANK
	.align		4
        /*00ac*/ 	.byte	0x04, 0x0a
        /*00ae*/ 	.short	(.L_2065 - .L_2064)
	.align		4
.L_2064:
        /*00b0*/ 	.word	index@(.nv.constant0._ZN10layer_norm13ln_bwd_kernelINS_13Kernel_traitsIf13__nv_bfloat16S2_S2_fjLj1536ELj1ELj1ELj4ELj8ENS_18Kernel_traits_baseILj1536EfS2_S2_S2_fjLj128EEEEELb1ELb0ELb0ELb0EEEvNS_9BwdParamsE)
        /*00b4*/ 	.short	0x0380
        /*00b6*/ 	.short	0x0128


	//----- nvinfo : EIATTR_SW_WAR
	.align		4
.L_2065:
        /*00b8*/ 	.byte	0x04, 0x36
        /*00ba*/ 	.short	(.L_2067 - .L_2066)
.L_2066:
        /*00bc*/ 	.word	0x00000008
.L_2067:


//--------------------- .nv.info._ZN10layer_norm13ln_bwd_kernelINS_13Kernel_traitsIf13__nv_bfloat16S2_S2_fjLj1536ELj1ELj1ELj4ELj8ENS_18Kernel_traits_baseILj1536EfS2_S2_S2_fjLj128EEEEELb1ELb0ELb0ELb1EEEvNS_9BwdParamsE --------------------------
	.section	.nv.info._ZN10layer_norm13ln_bwd_kernelINS_13Kernel_traitsIf13__nv_bfloat16S2_S2_fjLj1536ELj1ELj1ELj4ELj8ENS_18Kernel_traits_baseILj1536EfS2_S2_S2_fjLj128EEEEELb1ELb0ELb0ELb1EEEvNS_9BwdParamsE,"",@"SHT_CUDA_INFO"
	.sectionflags	@""
	.align	4


	//----- nvinfo : EIATTR_CUDA_API_VERSION
	.align		4
        /*0000*/ 	.byte	0x04, 0x37
        /*0002*/ 	.short	(.L_2069 - .L_2068)
.L_2068:
        /*0004*/ 	.word	0x00000082


	//----- nvinfo : EIATTR_KPARAM_INFO
	.align		4
.L_2069:
        /*0008*/ 	.byte	0x04, 0x17
        /*000a*/ 	.short	(.L_2071 - .L_2070)
.L_2070:
        /*000c*/ 	.word	0x00000000
        /*0010*/ 	.short	0x0000
        /*0012*/ 	.short	0x0000
        /*0014*/ 	.byte	0x00, 0xf0, 0xa1, 0x04


	//----- nvinfo : EIATTR_SPARSE_MMA_MASK
	.align		4
.L_2071:
        /*0018*/ 	.byte	0x03, 0x50
        /*001a*/ 	.short	0x0000


	//----- nvinfo : EIATTR_MAXREG_COUNT
	.align		4
        /*001c*/ 	.byte	0x03, 0x1b
        /*001e*/ 	.short	0x00ff


	//----- nvinfo : EIATTR_NUM_BARRIERS
	.align		4
        /*0020*/ 	.byte	0x02, 0x4c
        /*0022*/ 	.byte	0x01
	.zero		1


	//----- nvinfo : EIATTR_MERCURY_ISA_VERSION
	.align		4
        /*0024*/ 	.byte	0x03, 0x5f
        /*0026*/ 	.short	0x0101


	//----- nvinfo : EIATTR_COOP_GROUP_MASK_REGIDS
	.align		4
        /*0028*/ 	.byte	0x04, 0x29
        /*002a*/ 	.short	(.L_2073 - .L_2072)


	//   ....[0]....
.L_2072:
        /*002c*/ 	.word	0xffffffff


	//   ....[1]....
        /*0030*/ 	.word	0xffffffff


	//   ....[2]....
        /*0034*/ 	.word	0xffffffff


	//   ....[3]....
        /*0038*/ 	.word	0xffffffff


	//   ....[4]....
        /*003c*/ 	.word	0xffffffff


	//   ....[5]....
        /*0040*/ 	.word	0xffffffff


	//   ....[6]....
        /*0044*/ 	.word	0xffffffff


	//   ....[7]....
        /*0048*/ 	.word	0xffffffff


	//   ....[8]....
        /*004c*/ 	.word	0xffffffff


	//   ....[9]....
        /*0050*/ 	.word	0xffffffff


	//----- nvinfo : EIATTR_COOP_GROUP_INSTR_OFFSETS
	.align		4
.L_2073:
        /*0054*/ 	.byte	0x04, 0x28
        /*0056*/ 	.short	(.L_2075 - .L_2074)


	//   ....[0]....
.L_2074:
        /*0058*/ 	.word	0x00000c20


	//   ....[1]....
        /*005c*/ 	.word	0x00000c30


	//   ....[2]....
        /*0060*/ 	.word	0x00000c90


	//   ....[3]....
        /*0064*/ 	.word	0x00000ca0


	//   ....[4]....
        /*0068*/ 	.word	0x00000cf0


	//   ....[5]....
        /*006c*/ 	.word	0x00000d00


	//   ....[6]....
        /*0070*/ 	.word	0x00000d80


	//   ....[7]....
        /*0074*/ 	.word	0x00000d90


	//   ....[8]....
        /*0078*/ 	.word	0x00000df0


	//   ....[9]....
        /*007c*/ 	.word	0x00000e00


	//----- nvinfo : EIATTR_VRC_CTA_INIT_COUNT
	.align		4
.L_2075:
        /*0080*/ 	.byte	0x02, 0x4a
	.zero		1
	.zero		1


	//----- nvinfo : EIATTR_EXIT_INSTR_OFFSETS
	.align		4
        /*0084*/ 	.byte	0x04, 0x1c
        /*0086*/ 	.short	(.L_2077 - .L_2076)


	//   ....[0]....
.L_2076:
        /*0088*/ 	.word	0x00003930


	//----- nvinfo : EIATTR_MAX_THREADS
	.align		4
.L_2077:
        /*008c*/ 	.byte	0x04, 0x05
        /*008e*/ 	.short	(.L_2079 - .L_2078)
.L_2078:
        /*0090*/ 	.word	0x00000080
        /*0094*/ 	.word	0x00000001
        /*0098*/ 	.word	0x00000001


	//----- nvinfo : EIATTR_CBANK_PARAM_SIZE
	.align		4
.L_2079:
        /*009c*/ 	.byte	0x03, 0x19
        /*009e*/ 	.short	0x0128


	//----- nvinfo : EIATTR_PARAM_CBANK
	.align		4
        /*00a0*/ 	.byte	0x04, 0x0a
        /*00a2*/ 	.short	(.L_2081 - .L_2080)
	.align		4
.L_2080:
        /*00a4*/ 	.word	index@(.nv.constant0._ZN10layer_norm13ln_bwd_kernelINS_13Kernel_traitsIf13__nv_bfloat16S2_S2_fjLj1536ELj1ELj1ELj4ELj8ENS_18Kernel_traits_baseILj1536EfS2_S2_S2_fjLj128EEEEELb1ELb0ELb0ELb1EEEvNS_9BwdParamsE)
        /*00a8*/ 	.short	0x0380
        /*00aa*/ 	.short	0x0128


	//----- nvinfo : EIATTR_SW_WAR
	.align		4
.L_2081:
        /*00ac*/ 	.byte	0x04, 0x36
        /*00ae*/ 	.short	(.L_2083 - .L_2082)
.L_2082:
        /*00b0*/ 	.word	0x00000008
.L_2083:


//--------------------- .nv.info._ZN10layer_norm22ln_bwd_finalize_kernelINS_22Kernel_traits_finalizeILj1536Ef13__nv_bfloat16S2_S2_fjLb0ELj1024ELj4ENS_18Kernel_traits_baseILj1536EfS2_S2_S2_fjLj1024EEEEELb0ELb0EEEvNS_9BwdParamsE --------------------------
	.section	.nv.info._ZN10layer_norm22ln_bwd_finalize_kernelINS_22Kernel_traits_finalizeILj1536Ef13__nv_bfloat16S2_S2_fjLb0ELj1024ELj4ENS_18Kernel_traits_baseILj1536EfS2_S2_S2_fjLj1024EEEEELb0ELb0EEEvNS_9BwdParamsE,"",@"SHT_CUDA_INFO"
	.sectionflags	@""
	.align	4


	//----- nvinfo : EIATTR_CUDA_API_VERSION
	.align		4
        /*0000*/ 	.byte	0x04, 0x37
        /*0002*/ 	.short	(.L_2085 - .L_2084)
.L_2084:
        /*0004*/ 	.word	0x00000082


	//----- nvinfo : EIATTR_KPARAM_INFO
	.align		4
.L_2085:
        /*0008*/ 	.byte	0x04, 0x17
        /*000a*/ 	.short	(.L_2087 - .L_2086)
.L_2086:
        /*000c*/ 	.word	0x00000000
        /*0010*/ 	.short	0x0000
        /*0012*/ 	.short	0x0000
        /*0014*/ 	.byte	0x00, 0xf0, 0xa1, 0x04


	//----- nvinfo : EIATTR_SPARSE_MMA_MASK
	.align		4
.L_2087:
        /*0018*/ 	.byte	0x03, 0x50
        /*001a*/ 	.short	0x0000


	//----- nvinfo : EIATTR_MAXREG_COUNT
	.align		4
        /*001c*/ 	.byte	0x03, 0x1b
        /*001e*/ 	.short	0x0040


	//----- nvinfo : EIATTR_NUM_BARRIERS
	.align		4
        /*0020*/ 	.byte	0x02, 0x4c
        /*0022*/ 	.byte	0x01
	.zero		1


	//----- nvinfo : EIATTR_MERCURY_ISA_VERSION
	.align		4
        /*0024*/ 	.byte	0x03, 0x5f
        /*0026*/ 	.short	0x0101


	//----- nvinfo : EIATTR_COOP_GROUP_MASK_REGIDS
	.align		4
        /*0028*/ 	.byte	0x04, 0x29
        /*002a*/ 	.short	(.L_2089 - .L_2088)


	//   ....[0]....
.L_2088:
        /*002c*/ 	.word	0xffffffff


	//   ....[1]....
        /*0030*/ 	.word	0xffffffff


	//   ....[2]....
        /*0034*/ 	.word	0xffffffff


	//   ....[3]....
        /*0038*/ 	.word	0xffffffff


	//   ....[4]....
        /*003c*/ 	.word	0xffffffff


	//   ....[5]....
        /*0040*/ 	.word	0xffffffff


	//   ....[6]....
        /*0044*/ 	.word	0xffffffff


	//   ....[7]....
        /*0048*/ 	.word	0xffffffff


	//   ....[8]....
        /*004c*/ 	.word	0xffffffff


	//   ....[9]....
        /*0050*/ 	.word	0xffffffff


	//----- nvinfo : EIATTR_COOP_GROUP_INSTR_OFFSETS
	.align		4
.L_2089:
        /*0054*/ 	.byte	0x04, 0x28
        /*0056*/ 	.short	(.L_2091 - .L_2090)


	//   ....[0]....
.L_2090:
        /*0058*/ 	.word	0x000015e0


	//   ....[1]....
        /*005c*/ 	.word	0x000015f0


	//   ....[2]....
        /*0060*/ 	.word	0x00001620


	//   ....[3]....
        /*0064*/ 	.word	0x00001630


	//   ....[4]....
        /*0068*/ 	.word	0x00001660


	//   ....[5]....
        /*006c*/ 	.word	0x00001670


	//   ....[6]....
        /*0070*/ 	.word	0x000016b0


	//   ....[7]....
        /*0074*/ 	.word	0x000016e0


	//   ....[8]....
        /*0078*/ 	.word	0x00001710


	//   ....[9]....
        /*007c*/ 	.word	0x00001720


	//----- nvinfo : EIATTR_VRC_CTA_INIT_COUNT
	.align		4
.L_2091:
        /*0080*/ 	.byte	0x02, 0x4a
	.zero		1
	.zero		1


	//----- nvinfo : EIATTR_EXIT_INSTR_OFFSETS
	.align		4
        /*0084*/ 	.byte	0x04, 0x1c
        /*0086*/ 	.short	(.L_2093 - .L_2092)


	//   ....[0]....
.L_2092:
        /*0088*/ 	.word	0x00000060


	//   ....[1]....
        /*008c*/ 	.word	0x00001780


	//   ....[2]....
        /*0090*/ 	.word	0x000017b0


	//   ....[3]....
        /*0094*/ 	.word	0x00001850


	//----- nvinfo : EIATTR_MAX_THREADS
	.align		4
.L_2093:
        /*0098*/ 	.byte	0x04, 0x05
        /*009a*/ 	.short	(.L_2095 - .L_2094)
.L_2094:
        /*009c*/ 	.word	0x00000400
        /*00a0*/ 	.word	0x00000001
        /*00a4*/ 	.word	0x00000001


	//----- nvinfo : EIATTR_CRS_STACK_SIZE
	.align		4
.L_2095:
        /*00a8*/ 	.byte	0x04, 0x1e
        /*00aa*/ 	.short	(.L_2097 - .L_2096)
.L_2096:
        /*00ac*/ 	.word	0x00000000


	//----- nvinfo : EIATTR_CBANK_PARAM_SIZE
	.align		4
.L_2097:
        /*00b0*/ 	.byte	0x03, 0x19
        /*00b2*/ 	.short	0x0128


	//----- nvinfo : EIATTR_PARAM_CBANK
	.align		4
        /*00b4*/ 	.byte	0x04, 0x0a
        /*00b6*/ 	.short	(.L_2099 - .L_2098)
	.align		4
.L_2098:
        /*00b8*/ 	.word	index@(.nv.constant0._ZN10layer_norm22ln_bwd_finalize_kernelINS_22Kernel_traits_finalizeILj1536Ef13__nv_bfloat16S2_S2_fjLb0ELj1024ELj4ENS_18Kernel_traits_baseILj1536EfS2_S2_S2_fjLj1024EEEEELb0ELb0EEEvNS_9BwdParamsE)
        /*00bc*/ 	.short	0x0380
        /*00be*/ 	.short	0x0128


	//----- nvinfo : EIATTR_SW_WAR
	.align		4
.L_2099:
        /*00c0*/ 	.byte	0x04, 0x36
        /*00c2*/ 	.short	(.L_2101 - .L_2100)
.L_2100:
        /*00c4*/ 	.word	0x00000008
.L_2101:


//--------------------- .nv.info._ZN10layer_norm13ln_bwd_kernelINS_13Kernel_traitsIf13__nv_bfloat16S2_S2_fjLj1536ELj1ELj1ELj4ELj8ENS_18Kernel_traits_baseILj1536EfS2_S2_S2_fjLj128EEEEELb1ELb0ELb1ELb0EEEvNS_9BwdParamsE --------------------------
	.section	.nv.info._ZN10layer_norm13ln_bwd_kernelINS_13Kernel_traitsIf13__nv_bfloat16S2_S2_fjLj1536ELj1ELj1ELj4ELj8ENS_18Kernel_traits_baseILj1536EfS2_S2_S2_fjLj128EEEEELb1ELb0ELb1ELb0EEEvNS_9BwdParamsE,"",@"SHT_CUDA_INFO"
	.sectionflags	@""
	.align	4


	//----- nvinfo : EIATTR_CUDA_API_VERSION
	.align		4
        /*0000*/ 	.byte	0x04, 0x37
        /*0002*/ 	.short	(.L_2103 - .L_2102)
.L_2102:
        /*0004*/ 	.word	0x00000082


	//----- nvinfo : EIATTR_KPARAM_INFO
	.align		4
.L_2103:
        /*0008*/ 	.byte	0x04, 0x17
        /*000a*/ 	.short	(.L_2105 - .L_2104)
.L_2104:
        /*000c*/ 	.word	0x00000000
        /*0010*/ 	.short	0x0000
        /*0012*/ 	.short	0x0000
        /*0014*/ 	.byte	0x00, 0xf0, 0xa1, 0x04


	//----- nvinfo : EIATTR_SPARSE_MMA_MASK
	.align		4
.L_2105:
        /*0018*/ 	.byte	0x03, 0x50
        /*001a*/ 	.short	0x0000


	//----- nvinfo : EIATTR_MAXREG_COUNT
	.align		4
        /*001c*/ 	.byte	0x03, 0x1b
        /*001e*/ 	.short	0x00ff


	//----- nvinfo : EIATTR_NUM_BARRIERS
	.align		4
        /*0020*/ 	.byte	0x02, 0x4c
        /*0022*/ 	.byte	0x01
	.zero		1


	//----- nvinfo : EIATTR_MERCURY_ISA_VERSION
	.align		4
        /*0024*/ 	.byte	0x03, 0x5f
        /*0026*/ 	.short	0x0101


	//----- nvinfo : EIATTR_COOP_GROUP_MASK_REGIDS
	.align		4
        /*0028*/ 	.byte	0x04, 0x29
        /*002a*/ 	.short	(.L_2107 - .L_2106)


	//   ....[0]....
.L_2106:
        /*002c*/ 	.word	0xffffffff


	//   ....[1]....
        /*0030*/ 	.word	0xffffffff


	//   ....[2]....
        /*0034*/ 	.word	0xffffffff


	//   ....[3]....
        /*0038*/ 	.word	0xffffffff


	//   ....[4]....
        /*003c*/ 	.word	0xffffffff


	//   ....[5]....
        /*0040*/ 	.word	0xffffffff


	//   ....[6]....
        /*0044*/ 	.word	0xffffffff


	//   ....[7]....
        /*0048*/ 	.word	0xffffffff


	//   ....[8]....
        /*004c*/ 	.word	0xffffffff


	//   ....[9]....
        /*0050*/ 	.word	0xffffffff


	//----- nvinfo : EIATTR_COOP_GROUP_INSTR_OFFSETS
	.align		4
.L_2107:
        /*0054*/ 	.byte	0x04, 0x28
        /*0056*/ 	.short	(.L_2109 - .L_2108)


	//   ....[0]....
.L_2108:
        /*0058*/ 	.word	0x00001640


	//   ....[1]....
        /*005c*/ 	.word	0x00001670


	//   ....[2]....
        /*0060*/ 	.word	0x000016a0


	//   ....[3]....
        /*0064*/ 	.word	0x000016b0


	//   ....[4]....
        /*0068*/ 	.word	0x000016e0


	//   ....[5]....
        /*006c*/ 	.word	0x000016f0


	//   ....[6]....
        /*0070*/ 	.word	0x00001720


	//   ....[7]....
        /*0074*/ 	.word	0x00001730


	//   ....[8]....
        /*0078*/ 	.word	0x00001760


	//   ....[9]....
        /*007c*/ 	.word	0x00001770


	//----- nvinfo : EIATTR_VRC_CTA_INIT_COUNT
	.align		4
.L_2109:
        /*0080*/ 	.byte	0x02, 0x4a
	.zero		1
	.zero		1


	//----- nvinfo : EIATTR_EXIT_INSTR_OFFSETS
	.align		4
        /*0084*/ 	.byte	0x04, 0x1c
        /*0086*/ 	.short	(.L_2111 - .L_2110)


	//   ....[0]....
.L_2110:
        /*0088*/ 	.word	0x00004710


	//   ....[1]....
        /*008c*/ 	.word	0x00004790


	//----- nvinfo : EIATTR_MAX_THREADS
	.align		4
.L_2111:
        /*0090*/ 	.byte	0x04, 0x05
        /*0092*/ 	.short	(.L_2113 - .L_2112)
.L_2112:
        /*0094*/ 	.word	0x00000080
        /*0098*/ 	.word	0x00000001
        /*009c*/ 	.word	0x00000001


	//----- nvinfo : EIATTR_CRS_STACK_SIZE
	.align		4
.L_2113:
        /*00a0*/ 	.byte	0x04, 0x1e
        /*00a2*/ 	.short	(.L_2115 - .L_2114)
.L_2114:
        /*00a4*/ 	.word	0x00000000


	//----- nvinfo : EIATTR_CBANK_PARAM_SIZE
	.align		4
.L_2115:
        /*00a8*/ 	.byte	0x03, 0x19
        /*00aa*/ 	.short	0x0128


	//----- nvinfo : EIATTR_PARAM_CBANK
	.align		4
        /*00ac*/ 	.byte	0x04, 0x0a
        /*00ae*/ 	.short	(.L_2117 - .L_2116)
	.align		4
.L_2116:
        /*00b0*/ 	.word	index@(.nv.constant0._ZN10layer_norm13ln_bwd_kernelINS_13Kernel_traitsIf13__nv_bfloat16S2_S2_fjLj1536ELj1ELj1ELj4ELj8ENS_18Kernel_traits_baseILj1536EfS2_S2_S2_fjLj128EEEEELb1ELb0ELb1ELb0EEEvNS_9BwdParamsE)
        /*00b4*/ 	.short	0x0380
        /*00b6*/ 	.short	0x0128


	//----- nvinfo : EIATTR_SW_WAR
	.align		4
.L_2117:
        /*00b8*/ 	.byte	0x04, 0x36
        /*00ba*/ 	.short	(.L_2119 - .L_2118)
.L_2118:
        /*00bc*/ 	.word	0x00000008
.L_2119:


//--------------------- .nv.info._ZN10layer_norm22ln_bwd_finalize_kernelINS_22Kernel_traits_finalizeILj1536Ef13__nv_bfloat16S2_S2_fjLb0ELj1024ELj4ENS_18Kernel_traits_baseILj1536EfS2_S2_S2_fjLj1024EEEEELb0ELb1EEEvNS_9BwdParamsE --------------------------
	.section	.nv.info._ZN10layer_norm22ln_bwd_finalize_kernelINS_22Kernel_traits_finalizeILj1536Ef13__nv_bfloat16S2_S2_fjLb0ELj1024ELj4ENS_18Kernel_traits_baseILj1536EfS2_S2_S2_fjLj1024EEEEELb0ELb1EEEvNS_9BwdParamsE,"",@"SHT_CUDA_INFO"
	.sectionflags	@""
	.align	4


	//----- nvinfo : EIATTR_CUDA_API_VERSION
	.align		4
        /*0000*/ 	.byte	0x04, 0x37
        /*0002*/ 	.short	(.L_2121 - .L_2120)
.L_2120:
        /*0004*/ 	.word	0x00000082


	//----- nvinfo : EIATTR_KPARAM_INFO
	.align		4
.L_2121:
        /*0008*/ 	.byte	0x04, 0x17
        /*000a*/ 	.short	(.L_2123 - .L_2122)
.L_2122:
        /*000c*/ 	.word	0x00000000
        /*0010*/ 	.short	0x0000
        /*0012*/ 	.short	0x0000
        /*0014*/ 	.byte	0x00, 0xf0, 0xa1, 0x04


	//----- nvinfo : EIATTR_SPARSE_MMA_MASK
	.align		4
.L_2123:
        /*0018*/ 	.byte	0x03, 0x50
        /*001a*/ 	.short	0x0000


	//----- nvinfo : EIATTR_MAXREG_COUNT
	.align		4
        /*001c*/ 	.byte	0x03, 0x1b
        /*001e*/ 	.short	0x0040


	//----- nvinfo : EIATTR_NUM_BARRIERS
	.align		4
        /*0020*/ 	.byte	0x02, 0x4c
        /*0022*/ 	.byte	0x01
	.zero		1


	//----- nvinfo : EIATTR_MERCURY_ISA_VERSION
	.align		4
        /*0024*/ 	.byte	0x03, 0x5f
        /*0026*/ 	.short	0x0101


	//----- nvinfo : EIATTR_COOP_GROUP_MASK_REGIDS
	.align		4
        /*0028*/ 	.byte	0x04, 0x29
        /*002a*/ 	.short	(.L_2125 - .L_2124)


	//   ....[0]....
.L_2124:
        /*002c*/ 	.word	0xffffffff


	//   ....[1]....
        /*0030*/ 	.word	0xffffffff


	//   ....[2]....
        /*0034*/ 	.word	0xffffffff


	//   ....[3]....
        /*0038*/ 	.word	0xffffffff


	//   ....[4]....
        /*003c*/ 	.word	0xffffffff


	//   ....[5]....
        /*0040*/ 	.word	0xffffffff


	//   ....[6]....
        /*0044*/ 	.word	0xffffffff


	//   ....[7]....
        /*0048*/ 	.word	0xffffffff


	//   ....[8]....
        /*004c*/ 	.word	0xffffffff


	//   ....[9]....
        /*0050*/ 	.word	0xffffffff


	//----- nvinfo : EIATTR_COOP_GROUP_INSTR_OFFSETS
	.align		4
.L_2125:
        /*0054*/ 	.byte	0x04, 0x28
        /*0056*/ 	.short	(.L_2127 - .L_2126)


	//   ....[0]....
.L_2126:
        /*0058*/ 	.word	0x00001630


	//   ....[1]....
        /*005c*/ 	.word	0x00001640


	//   ....[2]....
        /*0060*/ 	.word	0x00001670


	//   ....[3]....
        /*0064*/ 	.word	0x00001680


	//   ....[4]....
        /*0068*/ 	.word	0x000016b0


	//   ....[5]....
        /*006c*/ 	.word	0x000016c0


	//   ....[6]....
        /*0070*/ 	.word	0x000016f0


	//   ....[7]....
        /*0074*/ 	.word	0x00001710


	//   ....[8]....
        /*0078*/ 	.word	0x00001740


	//   ....[9]....
        /*007c*/ 	.word	0x00001750


	//----- nvinfo : EIATTR_VRC_CTA_INIT_COUNT
	.align		4
.L_2127:
        /*0080*/ 	.byte	0x02, 0x4a
	.zero		1
	.zero		1


	//----- nvinfo : EIATTR_EXIT_INSTR_OFFSETS
	.align		4
        /*0084*/ 	.byte	0x04, 0x1c
        /*0086*/ 	.short	(.L_2129 - .L_2128)


	//   ....[0]....
.L_2128:
        /*0088*/ 	.word	0x00000070


	//   ....[1]....
        /*008c*/ 	.word	0x000017b0


	//   ....[2]....
        /*0090*/ 	.word	0x00001860


	//----- nvinfo : EIATTR_MAX_THREADS
	.align		4
.L_2129:
        /*0094*/ 	.byte	0x04, 0x05
        /*0096*/ 	.short	(.L_2131 - .L_2130)
.L_2130:
        /*0098*/ 	.word	0x00000400
        /*009c*/ 	.word	0x00000001
        /*00a0*/ 	.word	0x00000001


	//----- nvinfo : EIATTR_CRS_STACK_SIZE
	.align		4
.L_2131:
        /*00a4*/ 	.byte	0x04, 0x1e
        /*00a6*/ 	.short	(.L_2133 - .L_2132)
.L_2132:
        /*00a8*/ 	.word	0x00000000


	//----- nvinfo : EIATTR_CBANK_PARAM_SIZE
	.align		4
.L_2133:
        /*00ac*/ 	.byte	0x03, 0x19
        /*00ae*/ 	.short	0x0128


	//----- nvinfo : EIATTR_PARAM_CBANK
	.align		4
        /*00b0*/ 	.byte	0x04, 0x0a
        /*00b2*/ 	.short	(.L_2135 - .L_2134)
	.align		4
.L_2134:
        /*00b4*/ 	.word	index@(.nv.constant0._ZN10layer_norm22ln_bwd_finalize_kernelINS_22Kernel_traits_finalizeILj1536Ef13__nv_bfloat16S2_S2_fjLb0ELj1024ELj4ENS_18Kernel_traits_baseILj1536EfS2_S2_S2_fjLj1024EEEEELb0ELb1EEEvNS_9BwdParamsE)
        /*00b8*/ 	.short	0x0380
        /*00ba*/ 	.short	0x0128


	//----- nvinfo : EIATTR_SW_WAR
	.align		4
.L_2135:
        /*00bc*/ 	.byte	0x04, 0x36
        /*00be*/ 	.short	(.L_2137 - .L_2136)
.L_2136:
        /*00c0*/ 	.word	0x00000008
.L_2137:


//--------------------- .nv.info._ZN10layer_norm13ln_bwd_kernelINS_13Kernel_traitsIf13__nv_bfloat16S2_S2_fjLj1536ELj1ELj1ELj4ELj8ENS_18Kernel_traits_baseILj1536EfS2_S2_S2_fjLj128EEEEELb1ELb0ELb1ELb1EEEvNS_9BwdParamsE --------------------------
	.section	.nv.info._ZN10layer_norm13ln_bwd_kernelINS_13Kernel_traitsIf13__nv_bfloat16S2_S2_fjLj1536ELj1ELj1ELj4ELj8ENS_18Kernel_traits_baseILj1536EfS2_S2_S2_fjLj128EEEEELb1ELb0ELb1ELb1EEEvNS_9BwdParamsE,"",@"SHT_CUDA_INFO"
	.sectionflags	@""
	.align	4


	//----- nvinfo : EIATTR_CUDA_API_VERSION
	.align		4
        /*0000*/ 	.byte	0x04, 0x37
        /*0002*/ 	.short	(.L_2139 - .L_2138)
.L_2138:
        /*0004*/ 	.word	0x00000082


	//----- nvinfo : EIATTR_KPARAM_INFO
	.align		4
.L_2139:
        /*0008*/ 	.byte	0x04, 0x17
        /*000a*/ 	.short	(.L_2141 - .L_2140)
.L_2140:
        /*000c*/ 	.word	0x00000000
        /*0010*/ 	.short	0x0000
        /*0012*/ 	.short	0x0000
        /*0014*/ 	.byte	0x00, 0xf0, 0xa1, 0x04


	//----- nvinfo : EIATTR_SPARSE_MMA_MASK
	.align		4
.L_2141:
        /*0018*/ 	.byte	0x03, 0x50
        /*001a*/ 	.short	0x0000


	//----- nvinfo : EIATTR_MAXREG_COUNT
	.align		4
        /*001c*/ 	.byte	0x03, 0x1b
        /*001e*/ 	.short	0x00ff


	//----- nvinfo : EIATTR_NUM_BARRIERS
	.align		4
        /*0020*/ 	.byte	0x02, 0x4c
        /*0022*/ 	.byte	0x01
	.zero		1


	//----- nvinfo : EIATTR_MERCURY_ISA_VERSION
	.align		4
        /*0024*/ 	.byte	0x03, 0x5f
        /*0026*/ 	.short	0x0101


	//----- nvinfo : EIATTR_COOP_GROUP_MASK_REGIDS
	.align		4
        /*0028*/ 	.byte	0x04, 0x29
        /*002a*/ 	.short	(.L_2143 - .L_2142)


	//   ....[0]....
.L_2142:
        /*002c*/ 	.word	0xffffffff


	//   ....[1]....
        /*0030*/ 	.word	0xffffffff


	//   ....[2]....
        /*0034*/ 	.word	0xffffffff


	//   ....[3]....
        /*0038*/ 	.word	0xffffffff


	//   ....[4]....
        /*003c*/ 	.word	0xffffffff


	//   ....[5]....
        /*0040*/ 	.word	0xffffffff


	//   ....[6]....
        /*0044*/ 	.word	0xffffffff


	//   ....[7]....
        /*0048*/ 	.word	0xffffffff


	//   ....[8]....
        /*004c*/ 	.word	0xffffffff


	//   ....[9]....
        /*0050*/ 	.word	0xffffffff


	//----- nvinfo : EIATTR_COOP_GROUP_INSTR_OFFSETS
	.align		4
.L_2143:
        /*0054*/ 	.byte	0x04, 0x28
        /*0056*/ 	.short	(.L_2145 - .L_2144)


	//   ....[0]....
.L_2144:
        /*0058*/ 	.word	0x00001240


	//   ....[1]....
        /*005c*/ 	.word	0x00001260


	//   ....[2]....
        /*0060*/ 	.word	0x000012a0


	//   ....[3]....
        /*0064*/ 	.word	0x000012b0


	//   ....[4]....
        /*0068*/ 	.word	0x000012e0


	//   ....[5]....
        /*006c*/ 	.word	0x00001300


	//   ....[6]....
        /*0070*/ 	.word	0x00001330


	//   ....[7]....
        /*0074*/ 	.word	0x00001340


	//   ....[8]....
        /*0078*/ 	.word	0x00001370


	//   ....[9]....
        /*007c*/ 	.word	0x00001380


	//----- nvinfo : EIATTR_VRC_CTA_INIT_COUNT
	.align		4
.L_2145:
        /*0080*/ 	.byte	0x02, 0x4a
	.zero		1
	.zero		1


	//----- nvinfo : EIATTR_EXIT_INSTR_OFFSETS
	.align		4
        /*0084*/ 	.byte	0x04, 0x1c
        /*0086*/ 	.short	(.L_2147 - .L_2146)


	//   ....[0]....
.L_2146:
        /*0088*/ 	.word	0x00004380


	//----- nvinfo : EIATTR_MAX_THREADS
	.align		4
.L_2147:
        /*008c*/ 	.byte	0x04, 0x05
        /*008e*/ 	.short	(.L_2149 - .L_2148)
.L_2148:
        /*0090*/ 	.word	0x00000080
        /*0094*/ 	.word	0x00000001
        /*0098*/ 	.word	0x00000001


	//----- nvinfo : EIATTR_CRS_STACK_SIZE
	.align		4
.L_2149:
        /*009c*/ 	.byte	0x04, 0x1e
        /*009e*/ 	.short	(.L_2151 - .L_2150)
.L_2150:
        /*00a0*/ 	.word	0x00000000


	//----- nvinfo : EIATTR_CBANK_PARAM_SIZE
	.align		4
.L_2151:
        /*00a4*/ 	.byte	0x03, 0x19
        /*00a6*/ 	.short	0x0128


	//----- nvinfo : EIATTR_PARAM_CBANK
	.align		4
        /*00a8*/ 	.byte	0x04, 0x0a
        /*00aa*/ 	.short	(.L_2153 - .L_2152)
	.align		4
.L_2152:
        /*00ac*/ 	.word	index@(.nv.constant0._ZN10layer_norm13ln_bwd_kernelINS_13Kernel_traitsIf13__nv_bfloat16S2_S2_fjLj1536ELj1ELj1ELj4ELj8ENS_18Kernel_traits_baseILj1536EfS2_S2_S2_fjLj128EEEEELb1ELb0ELb1ELb1EEEvNS_9BwdParamsE)
        /*00b0*/ 	.short	0x0380
        /*00b2*/ 	.short	0x0128


	//----- nvinfo : EIATTR_SW_WAR
	.align		4
.L_2153:
        /*00b4*/ 	.byte	0x04, 0x36
        /*00b6*/ 	.short	(.L_2155 - .L_2154)
.L_2154:
        /*00b8*/ 	.word	0x00000008
.L_2155:


//--------------------- .nv.info._ZN10layer_norm13ln_bwd_kernelINS_13Kernel_traitsIf13__nv_bfloat16S2_S2_fjLj1536ELj1ELj1ELj4ELj8ENS_18Kernel_traits_baseILj1536EfS2_S2_S2_fjLj128EEEEELb1ELb1ELb0ELb0EEEvNS_9BwdParamsE --------------------------
	.section	.nv.info._ZN10layer_norm13ln_bwd_kernelINS_13Kernel_traitsIf13__nv_bfloat16S2_S2_fjLj1536ELj1ELj1ELj4ELj8ENS_18Kernel_traits_baseILj1536EfS2_S2_S2_fjLj128EEEEELb1ELb1ELb0ELb0EEEvNS_9BwdParamsE,"",@"SHT_CUDA_INFO"
	.sectionflags	@""
	.align	4


	//----- nvinfo : EIATTR_CUDA_API_VERSION
	.align		4
        /*0000*/ 	.byte	0x04, 0x37
        /*0002*/ 	.short	(.L_2157 - .L_2156)
.L_2156:
        /*0004*/ 	.word	0x00000082


	//----- nvinfo : EIATTR_KPARAM_INFO
	.align		4
.L_2157:
        /*0008*/ 	.byte	0x04, 0x17
        /*000a*/ 	.short	(.L_2159 - .L_2158)
.L_2158:
        /*000c*/ 	.word	0x00000000
        /*0010*/ 	.short	0x0000
        /*0012*/ 	.short	0x0000
        /*0014*/ 	.byte	0x00, 0xf0, 0xa1, 0x04


	//----- nvinfo : EIATTR_SPARSE_MMA_MASK
	.align		4
.L_2159:
        /*0018*/ 	.byte	0x03, 0x50
        /*001a*/ 	.short	0x0000


	//----- nvinfo : EIATTR_MAXREG_COUNT
	.align		4
        /*001c*/ 	.byte	0x03, 0x1b
        /*001e*/ 	.short	0x00ff


	//----- nvinfo : EIATTR_NUM_BARRIERS
	.align		4
        /*0020*/ 	.byte	0x02, 0x4c
        /*0022*/ 	.byte	0x01
	.zero		1


	//----- nvinfo : EIATTR_MERCURY_ISA_VERSION
	.align		4
        /*0024*/ 	.byte	0x03, 0x5f
        /*0026*/ 	.short	0x0101


	//----- nvinfo : EIATTR_COOP_GROUP_MASK_REGIDS
	.align		4
        /*0028*/ 	.byte	0x04, 0x29
        /*002a*/ 	.short	(.L_2161 - .L_2160)


	//   ....[0]....
.L_2160:
        /*002c*/ 	.word	0xffffffff


	//   ....[1]....
        /*0030*/ 	.word	0xffffffff


	//   ....[2]....
        /*0034*/ 	.word	0xffffffff


	//   ....[3]....
        /*0038*/ 	.word	0xffffffff


	//   ....[4]....
        /*003c*/ 	.word	0xffffffff


	//   ....[5]....
        /*0040*/ 	.word	0xffffffff


	//   ....[6]....
        /*0044*/ 	.word	0xffffffff


	//   ....[7]....
        /*0048*/ 	.word	0xffffffff


	//   ....[8]....
        /*004c*/ 	.word	0xffffffff


	//   ....[9]....
        /*0050*/ 	.word	0xffffffff


	//----- nvinfo : EIATTR_COOP_GROUP_INSTR_OFFSETS
	.align		4
.L_2161:
        /*0054*/ 	.byte	0x04, 0x28
        /*0056*/ 	.short	(.L_2163 - .L_2162)


	//   ....[0]....
.L_2162:
        /*0058*/ 	.word	0x000011c0


	//   ....[1]....
        /*005c*/ 	.word	0x000011e0


	//   ....[2]....
        /*0060*/ 	.word	0x00001210


	//   ....[3]....
        /*0064*/ 	.word	0x00001220


	//   ....[4]....
        /*0068*/ 	.word	0x00001250


	//   ....[5]....
        /*006c*/ 	.word	0x00001260


	//   ....[6]....
        /*0070*/ 	.word	0x000012a0


	//   ....[7]....
        /*0074*/ 	.word	0x000012b0


	//   ....[8]....
        /*0078*/ 	.word	0x000012e0


	//   ....[9]....
        /*007c*/ 	.word	0x00001300


	//----- nvinfo : EIATTR_VRC_CTA_INIT_COUNT
	.align		4
.L_2163:
        /*0080*/ 	.byte	0x02, 0x4a
	.zero		1
	.zero		1


	//----- nvinfo : EIATTR_EXIT_INSTR_OFFSETS
	.align		4
        /*0084*/ 	.byte	0x04, 0x1c
        /*0086*/ 	.short	(.L_2165 - .L_2164)


	//   ....[0]....
.L_2164:
        /*0088*/ 	.word	0x00005320


	//   ....[1]....
        /*008c*/ 	.word	0x000053c0


	//----- nvinfo : EIATTR_MAX_THREADS
	.align		4
.L_2165:
        /*0090*/ 	.byte	0x04, 0x05
        /*0092*/ 	.short	(.L_2167 - .L_2166)
.L_2166:
        /*0094*/ 	.word	0x00000080
        /*0098*/ 	.word	0x00000001
        /*009c*/ 	.word	0x00000001


	//----- nvinfo : EIATTR_CRS_STACK_SIZE
	.align		4
.L_2167:
        /*00a0*/ 	.byte	0x04, 0x1e
        /*00a2*/ 	.short	(.L_2169 - .L_2168)
.L_2168:
        /*00a4*/ 	.word	0x00000000


	//----- nvinfo : EIATTR_CBANK_PARAM_SIZE
	.align		4
.L_2169:
        /*00a8*/ 	.byte	0x03, 0x19
        /*00aa*/ 	.short	0x0128


	//----- nvinfo : EIATTR_PARAM_CBANK
	.align		4
        /*00ac*/ 	.byte	0x04, 0x0a
        /*00ae*/ 	.short	(.L_2171 - .L_2170)
	.align		4
.L_2170:
        /*00b0*/ 	.word	index@(.nv.constant0._ZN10layer_norm13ln_bwd_kernelINS_13Kernel_traitsIf13__nv_bfloat16S2_S2_fjLj1536ELj1ELj1ELj4ELj8ENS_18Kernel_traits_baseILj1536EfS2_S2_S2_fjLj128EEEEELb1ELb1ELb0ELb0EEEvNS_9BwdParamsE)
        /*00b4*/ 	.short	0x0380
        /*00b6*/ 	.short	0x0128


	//----- nvinfo : EIATTR_SW_WAR
	.align		4
.L_2171:
        /*00b8*/ 	.byte	0x04, 0x36
        /*00ba*/ 	.short	(.L_2173 - .L_2172)
.L_2172:
        /*00bc*/ 	.word	0x00000008
.L_2173:


//--------------------- .nv.info._ZN10layer_norm13ln_bwd_kernelINS_13Kernel_traitsIf13__nv_bfloat16S2_S2_fjLj1536ELj1ELj1ELj4ELj8ENS_18Kernel_traits_baseILj1536EfS2_S2_S2_fjLj128EEEEELb1ELb1ELb0ELb1EEEvNS_9BwdParamsE --------------------------
	.section	.nv.info._ZN10layer_norm13ln_bwd_kernelINS_13Kernel_traitsIf13__nv_bfloat16S2_S2_fjLj1536ELj1ELj1ELj4ELj8ENS_18Kernel_traits_baseILj1536EfS2_S2_S2_fjLj128EEEEELb1ELb1ELb0ELb1EEEvNS_9BwdParamsE,"",@"SHT_CUDA_INFO"
	.sectionflags	@""
	.align	4


	//----- nvinfo : EIATTR_CUDA_API_VERSION
	.align		4
        /*0000*/ 	.byte	0x04, 0x37
        /*0002*/ 	.short	(.L_2175 - .L_2174)
.L_2174:
        /*0004*/ 	.word	0x00000082


	//----- nvinfo : EIATTR_KPARAM_INFO
	.align		4
.L_2175:
        /*0008*/ 	.byte	0x04, 0x17
        /*000a*/ 	.short	(.L_2177 - .L_2176)
.L_2176:
        /*000c*/ 	.word	0x00000000
        /*0010*/ 	.short	0x0000
        /*0012*/ 	.short	0x0000
        /*0014*/ 	.byte	0x00, 0xf0, 0xa1, 0x04


	//----- nvinfo : EIATTR_SPARSE_MMA_MASK
	.align		4
.L_2177:
        /*0018*/ 	.byte	0x03, 0x50
        /*001a*/ 	.short	0x0000


	//----- nvinfo : EIATTR_MAXREG_COUNT
	.align		4
        /*001c*/ 	.byte	0x03, 0x1b
        /*001e*/ 	.short	0x00ff


	//----- nvinfo : EIATTR_NUM_BARRIERS
	.align		4
        /*0020*/ 	.byte	0x02, 0x4c
        /*0022*/ 	.byte	0x01
	.zero		1


	//----- nvinfo : EIATTR_MERCURY_ISA_VERSION
	.align		4
        /*0024*/ 	.byte	0x03, 0x5f
        /*0026*/ 	.short	0x0101


	//----- nvinfo : EIATTR_COOP_GROUP_MASK_REGIDS
	.align		4
        /*0028*/ 	.byte	0x04, 0x29
        /*002a*/ 	.short	(.L_2179 - .L_2178)


	//   ....[0]....
.L_2178:
        /*002c*/ 	.word	0xffffffff


	//   ....[1]....
        /*0030*/ 	.word	0xffffffff


	//   ....[2]....
        /*0034*/ 	.word	0xffffffff


	//   ....[3]....
        /*0038*/ 	.word	0xffffffff


	//   ....[4]....
        /*003c*/ 	.word	0xffffffff


	//   ....[5]....
        /*0040*/ 	.word	0xffffffff


	//   ....[6]....
        /*0044*/ 	.word	0xffffffff


	//   ....[7]....
        /*0048*/ 	.word	0xffffffff


	//   ....[8]....
        /*004c*/ 	.word	0xffffffff


	//   ....[9]....
        /*0050*/ 	.word	0xffffffff


	//----- nvinfo : EIATTR_COOP_GROUP_INSTR_OFFSETS
	.align		4
.L_2179:
        /*0054*/ 	.byte	0x04, 0x28
        /*0056*/ 	.short	(.L_2181 - .L_2180)


	//   ....[0]....
.L_2180:
        /*0058*/ 	.word	0x00000d90


	//   ....[1]....
        /*005c*/ 	.word	0x00000da0


	//   ....[2]....
        /*0060*/ 	.word	0x00000dd0


	//   ....[3]....
        /*0064*/ 	.word	0x00000de0


	//   ....[4]....
        /*0068*/ 	.word	0x00000e10


	//   ....[5]....
        /*006c*/ 	.word	0x00000e20


	//   ....[6]....
        /*0070*/ 	.word	0x00000e60


	//   ....[7]....
        /*0074*/ 	.word	0x00000e70


	//   ....[8]....
        /*0078*/ 	.word	0x00000ec0


	//   ....[9]....
        /*007c*/ 	.word	0x00000ed0


	//----- nvinfo : EIATTR_VRC_CTA_INIT_COUNT
	.align		4
.L_2181:
        /*0080*/ 	.byte	0x02, 0x4a
	.zero		1
	.zero		1


	//----- nvinfo : EIATTR_EXIT_INSTR_OFFSETS
	.align		4
        /*0084*/ 	.byte	0x04, 0x1c
        /*0086*/ 	.short	(.L_2183 - .L_2182)


	//   ....[0]....
.L_2182:
        /*0088*/ 	.word	0x00004be0


	//----- nvinfo : EIATTR_MAX_THREADS
	.align		4
.L_2183:
        /*008c*/ 	.byte	0x04, 0x05
        /*008e*/ 	.short	(.L_2185 - .L_2184)
.L_2184:
        /*0090*/ 	.word	0x00000080
        /*0094*/ 	.word	0x00000001
        /*0098*/ 	.word	0x00000001


	//----- nvinfo : EIATTR_CBANK_PARAM_SIZE
	.align		4
.L_2185:
        /*009c*/ 	.byte	0x03, 0x19
        /*009e*/ 	.short	0x0128


	//----- nvinfo : EIATTR_PARAM_CBANK
	.align		4
        /*00a0*/ 	.byte	0x04, 0x0a
        /*00a2*/ 	.short	(.L_2187 - .L_2186)
	.align		4
.L_2186:
        /*00a4*/ 	.word	index@(.nv.constant0._ZN10layer_norm13ln_bwd_kernelINS_13Kernel_traitsIf13__nv_bfloat16S2_S2_fjLj1536ELj1ELj1ELj4ELj8ENS_18Kernel_traits_baseILj1536EfS2_S2_S2_fjLj128EEEEELb1ELb1ELb0ELb1EEEvNS_9BwdParamsE)
        /*00a8*/ 	.short	0x0380
        /*00aa*/ 	.short	0x0128


	//----- nvinfo : EIATTR_SW_WAR
	.align		4
.L_2187:
        /*00ac*/ 	.byte	0x04, 0x36
        /*00ae*/ 	.short	(.L_2189 - .L_2188)
.L_2188:
        /*00b0*/ 	.word	0x00000008
.L_2189:


//--------------------- .nv.info._ZN10layer_norm22ln_bwd_finalize_kernelINS_22Kernel_traits_finalizeILj1536Ef13__nv_bfloat16S2_S2_fjLb1ELj1024ELj4ENS_18Kernel_traits_baseILj1536EfS2_S2_S2_fjLj1024EEEEELb1ELb0EEEvNS_9BwdParamsE --------------------------
	.section	.nv.info._ZN10layer_norm22ln_bwd_finalize_kernelINS_22Kernel_traits_finalizeILj1536Ef13__nv_bfloat16S2_S2_fjLb1ELj1024ELj4ENS_18Kernel_traits_baseILj1536EfS2_S2_S2_fjLj1024EEEEELb1ELb0EEEvNS_9BwdParamsE,"",@"SHT_CUDA_INFO"
	.sectionflags	@""
	.align	4


	//----- nvinfo : EIATTR_CUDA_API_VERSION
	.align		4
        /*0000*/ 	.byte	0x04, 0x37
        /*0002*/ 	.short	(.L_2191 - .L_2190)
.L_2190:
        /*0004*/ 	.word	0x00000082


	//----- nvinfo : EIATTR_KPARAM_INFO
	.align		4
.L_2191:
        /*0008*/ 	.byte	0x04, 0x17
        /*000a*/ 	.short	(.L_2193 - .L_2192)
.L_2192:
        /*000c*/ 	.word	0x00000000
        /*0010*/ 	.short	0x0000
        /*0012*/ 	.short	0x0000
        /*0014*/ 	.byte	0x00, 0xf0, 0xa1, 0x04


	//----- nvinfo : EIATTR_SPARSE_MMA_MASK
	.align		4
.L_2193:
        /*0018*/ 	.byte	0x03, 0x50
        /*001a*/ 	.short	0x0000


	//----- nvinfo : EIATTR_MAXREG_COUNT
	.align		4
        /*001c*/ 	.byte	0x03, 0x1b
        /*001e*/ 	.short	0x0040


	//----- nvinfo : EIATTR_NUM_BARRIERS
	.align		4
        /*0020*/ 	.byte	0x02, 0x4c
        /*0022*/ 	.byte	0x01
	.zero		1


	//----- nvinfo : EIATTR_MERCURY_ISA_VERSION
	.align		4
        /*0024*/ 	.byte	0x03, 0x5f
        /*0026*/ 	.short	0x0101


	//----- nvinfo : EIATTR_COOP_GROUP_MASK_REGIDS
	.align		4
        /*0028*/ 	.byte	0x04, 0x29
        /*002a*/ 	.short	(.L_2195 - .L_2194)


	//   ....[0]....
.L_2194:
        /*002c*/ 	.word	0xffffffff


	//   ....[1]....
        /*0030*/ 	.word	0xffffffff


	//   ....[2]....
        /*0034*/ 	.word	0xffffffff


	//   ....[3]....
        /*0038*/ 	.word	0xffffffff


	//   ....[4]....
        /*003c*/ 	.word	0xffffffff


	//   ....[5]....
        /*0040*/ 	.word	0xffffffff


	//   ....[6]....
        /*0044*/ 	.word	0xffffffff


	//   ....[7]....
        /*0048*/ 	.word	0xffffffff


	//   ....[8]....
        /*004c*/ 	.word	0xffffffff


	//   ....[9]....
        /*0050*/ 	.word	0xffffffff


	//   ....[10]....
        /*0054*/ 	.word	0xffffffff


	//   ....[11]....
        /*0058*/ 	.word	0xffffffff


	//   ....[12]....
        /*005c*/ 	.word	0xffffffff


	//   ....[13]....
        /*0060*/ 	.word	0xffffffff


	//   ....[14]....
        /*0064*/ 	.word	0xffffffff


	//----- nvinfo : EIATTR_COOP_GROUP_INSTR_OFFSETS
	.align		4
.L_2195:
        /*0068*/ 	.byte	0x04, 0x28
        /*006a*/ 	.short	(.L_2197 - .L_2196)


	//   ....[0]....
.L_2196:
        /*006c*/ 	.word	0x00001040


	//   ....[1]....
        /*0070*/ 	.word	0x00001050


	//   ....[2]....
        /*0074*/ 	.word	0x00001060


	//   ....[3]....
        /*0078*/ 	.word	0x00001090


	//   ....[4]....
        /*007c*/ 	.word	0x000010b0


	//   ....[5]....
        /*0080*/ 	.word	0x000010c0


	//   ....[6]....
        /*0084*/ 	.word	0x000010f0


	//   ....[7]....
        /*0088*/ 	.word	0x00001110


	//   ....[8]....
        /*008c*/ 	.word	0x00001120


	//   ....[9]....
        /*0090*/ 	.word	0x00001160


	//   ....[10]....
        /*0094*/ 	.word	0x00001190


	//   ....[11]....
        /*0098*/ 	.word	0x000011a0


	//   ....[12]....
        /*009c*/ 	.word	0x000011e0


	//   ....[13]....
        /*00a0*/ 	.word	0x00001200


	//   ....[14]....
        /*00a4*/ 	.word	0x00001210


	//----- nvinfo : EIATTR_VRC_CTA_INIT_COUNT
	.align		4
.L_2197:
        /*00a8*/ 	.byte	0x02, 0x4a
	.zero		1
	.zero		1


	//----- nvinfo : EIATTR_EXIT_INSTR_OFFSETS
	.align		4
        /*00ac*/ 	.byte	0x04, 0x1c
        /*00ae*/ 	.short	(.L_2199 - .L_2198)


	//   ....[0]....
.L_2198:
        /*00b0*/ 	.word	0x00000060


	//   ....[1]....
        /*00b4*/ 	.word	0x00001290


	//   ....[2]....
        /*00b8*/ 	.word	0x000012c0


	//   ....[3]....
        /*00bc*/ 	.word	0x000013a0


	//----- nvinfo : EIATTR_MAX_THREADS
	.align		4
.L_2199:
        /*00c0*/ 	.byte	0x04, 0x05
        /*00c2*/ 	.short	(.L_2201 - .L_2200)
.L_2200:
        /*00c4*/ 	.word	0x00000400
        /*00c8*/ 	.word	0x00000001
        /*00cc*/ 	.word	0x00000001


	//----- nvinfo : EIATTR_CRS_STACK_SIZE
	.align		4
.L_2201:
        /*00d0*/ 	.byte	0x04, 0x1e
        /*00d2*/ 	.short	(.L_2203 - .L_2202)
.L_2202:
        /*00d4*/ 	.word	0x00000000


	//----- nvinfo : EIATTR_CBANK_PARAM_SIZE
	.align		4
.L_2203:
        /*00d8*/ 	.byte	0x03, 0x19
        /*00da*/ 	.short	0x0128


	//----- nvinfo : EIATTR_PARAM_CBANK
	.align		4
        /*00dc*/ 	.byte	0x04, 0x0a
        /*00de*/ 	.short	(.L_2205 - .L_2204)
	.align		4
.L_2204:
        /*00e0*/ 	.word	index@(.nv.constant0._ZN10layer_norm22ln_bwd_finalize_kernelINS_22Kernel_traits_finalizeILj1536Ef13__nv_bfloat16S2_S2_fjLb1ELj1024ELj4ENS_18Kernel_traits_baseILj1536EfS2_S2_S2_fjLj1024EEEEELb1ELb0EEEvNS_9BwdParamsE)
        /*00e4*/ 	.short	0x0380
        /*00e6*/ 	.short	0x0128


	//----- nvinfo : EIATTR_SW_WAR
	.align		4
.L_2205:
        /*00e8*/ 	.byte	0x04, 0x36
        /*00ea*/ 	.short	(.L_2207 - .L_2206)
.L_2206:
        /*00ec*/ 	.word	0x00000008
.L_2207:


//--------------------- .nv.info._ZN10layer_norm13ln_bwd_kernelINS_13Kernel_traitsIf13__nv_bfloat16S2_S2_fjLj1536ELj1ELj1ELj4ELj8ENS_18Kernel_traits_baseILj1536EfS2_S2_S2_fjLj128EEEEELb1ELb1ELb1ELb0EEEvNS_9BwdParamsE --------------------------
	.section	.nv.info._ZN10layer_norm13ln_bwd_kernelINS_13Kernel_traitsIf13__nv_bfloat16S2_S2_fjLj1536ELj1ELj1ELj4ELj8ENS_18Kernel_traits_baseILj1536EfS2_S2_S2_fjLj128EEEEELb1ELb1ELb1ELb0EEEvNS_9BwdParamsE,"",@"SHT_CUDA_INFO"
	.sectionflags	@""
	.align	4


	//----- nvinfo : EIATTR_CUDA_API_VERSION
	.align		4
        /*0000*/ 	.byte	0x04, 0x37
        /*0002*/ 	.short	(.L_2209 - .L_2208)
.L_2208:
        /*0004*/ 	.word	0x00000082


	//----- nvinfo : EIATTR_KPARAM_INFO
	.align		4
.L_2209:
        /*0008*/ 	.byte	0x04, 0x17
        /*000a*/ 	.short	(.L_2211 - .L_2210)
.L_2210:
        /*000c*/ 	.word	0x00000000
        /*0010*/ 	.short	0x0000
        /*0012*/ 	.short	0x0000
        /*0014*/ 	.byte	0x00, 0xf0, 0xa1, 0x04


	//----- nvinfo : EIATTR_SPARSE_MMA_MASK
	.align		4
.L_2211:
        /*0018*/ 	.byte	0x03, 0x50
        /*001a*/ 	.short	0x0000


	//----- nvinfo : EIATTR_MAXREG_COUNT
	.align		4
        /*001c*/ 	.byte	0x03, 0x1b
        /*001e*/ 	.short	0x00ff


	//----- nvinfo : EIATTR_NUM_BARRIERS
	.align		4
        /*0020*/ 	.byte	0x02, 0x4c
        /*0022*/ 	.byte	0x01
	.zero		1


	//----- nvinfo : EIATTR_MERCURY_ISA_VERSION
	.align		4
        /*0024*/ 	.byte	0x03, 0x5f
        /*0026*/ 	.short	0x0101


	//----- nvinfo : EIATTR_COOP_GROUP_MASK_REGIDS
	.align		4
        /*0028*/ 	.byte	0x04, 0x29
        /*002a*/ 	.short	(.L_2213 - .L_2212)


	//   ....[0]....
.L_2212:
        /*002c*/ 	.word	0xffffffff


	//   ....[1]....
        /*0030*/ 	.word	0xffffffff


	//   ....[2]....
        /*0034*/ 	.word	0xffffffff


	//   ....[3]....
        /*0038*/ 	.word	0xffffffff


	//   ....[4]....
        /*003c*/ 	.word	0xffffffff


	//   ....[5]....
        /*0040*/ 	.word	0xffffffff


	//   ....[6]....
        /*0044*/ 	.word	0xffffffff


	//   ....[7]....
        /*0048*/ 	.word	0xffffffff


	//   ....[8]....
        /*004c*/ 	.word	0xffffffff


	//   ....[9]....
        /*0050*/ 	.word	0xffffffff


	//----- nvinfo : EIATTR_COOP_GROUP_INSTR_OFFSETS
	.align		4
.L_2213:
        /*0054*/ 	.byte	0x04, 0x28
        /*0056*/ 	.short	(.L_2215 - .L_2214)


	//   ....[0]....
.L_2214:
        /*0058*/ 	.word	0x00001780


	//   ....[1]....
        /*005c*/ 	.word	0x000017a0


	//   ....[2]....
        /*0060*/ 	.word	0x000017d0


	//   ....[3]....
        /*0064*/ 	.word	0x000017e0


	//   ....[4]....
        /*0068*/ 	.word	0x00001820


	//   ....[5]....
        /*006c*/ 	.word	0x00001830


	//   ....[6]....
        /*0070*/ 	.word	0x00001870


	//   ....[7]....
        /*0074*/ 	.word	0x00001880


	//   ....[8]....
        /*0078*/ 	.word	0x000018b0


	//   ....[9]....
        /*007c*/ 	.word	0x000018c0


	//----- nvinfo : EIATTR_VRC_CTA_INIT_COUNT
	.align		4
.L_2215:
        /*0080*/ 	.byte	0x02, 0x4a
	.zero		1
	.zero		1


	//----- nvinfo : EIATTR_EXIT_INSTR_OFFSETS
	.align		4
        /*0084*/ 	.byte	0x04, 0x1c
        /*0086*/ 	.short	(.L_2217 - .L_2216)


	//   ....[0]....
.L_2216:
        /*0088*/ 	.word	0x00006010


	//   ....[1]....
        /*008c*/ 	.word	0x000060b0


	//----- nvinfo : EIATTR_MAX_THREADS
	.align		4
.L_2217:
        /*0090*/ 	.byte	0x04, 0x05
        /*0092*/ 	.short	(.L_2219 - .L_2218)
.L_2218:
        /*0094*/ 	.word	0x00000080
        /*0098*/ 	.word	0x00000001
        /*009c*/ 	.word	0x00000001


	//----- nvinfo : EIATTR_CRS_STACK_SIZE
	.align		4
.L_2219:
        /*00a0*/ 	.byte	0x04, 0x1e
        /*00a2*/ 	.short	(.L_2221 - .L_2220)
.L_2220:
        /*00a4*/ 	.word	0x00000000


	//----- nvinfo : EIATTR_CBANK_PARAM_SIZE
	.align		4
.L_2221:
        /*00a8*/ 	.byte	0x03, 0x19
        /*00aa*/ 	.short	0x0128


	//----- nvinfo : EIATTR_PARAM_CBANK
	.align		4
        /*00ac*/ 	.byte	0x04, 0x0a
        /*00ae*/ 	.short	(.L_2223 - .L_2222)
	.align		4
.L_2222:
        /*00b0*/ 	.word	index@(.nv.constant0._ZN10layer_norm13ln_bwd_kernelINS_13Kernel_traitsIf13__nv_bfloat16S2_S2_fjLj1536ELj1ELj1ELj4ELj8ENS_18Kernel_traits_baseILj1536EfS2_S2_S2_fjLj128EEEEELb1ELb1ELb1ELb0EEEvNS_9BwdParamsE)
        /*00b4*/ 	.short	0x0380
        /*00b6*/ 	.short	0x0128


	//----- nvinfo : EIATTR_SW_WAR
	.align		4
.L_2223:
        /*00b8*/ 	.byte	0x04, 0x36
        /*00ba*/ 	.short	(.L_2225 - .L_2224)
.L_2224:
        /*00bc*/ 	.word	0x00000008
.L_2225:


//--------------------- .nv.info._ZN10layer_norm22ln_bwd_finalize_kernelINS_22Kernel_traits_finalizeILj1536Ef13__nv_bfloat16S2_S2_fjLb1ELj1024ELj4ENS_18Kernel_traits_baseILj1536EfS2_S2_S2_fjLj1024EEEEELb1ELb1EEEvNS_9BwdParamsE --------------------------
	.section	.nv.info._ZN10layer_norm22ln_bwd_finalize_kernelINS_22Kernel_traits_finalizeILj1536Ef13__nv_bfloat16S2_S2_fjLb1ELj1024ELj4ENS_18Kernel_traits_baseILj1536EfS2_S2_S2_fjLj1024EEEEELb1ELb1EEEvNS_9BwdParamsE,"",@"SHT_CUDA_INFO"
	.sectionflags	@""
	.align	4


	//----- nvinfo : EIATTR_CUDA_API_VERSION
	.align		4
        /*0000*/ 	.byte	0x04, 0x37
        /*0002*/ 	.short	(.L_2227 - .L_2226)
.L_2226:
        /*0004*/ 	.word	0x00000082


	//----- nvinfo : EIATTR_KPARAM_INFO
	.align		4
.L_2227:
        /*0008*/ 	.byte	0x04, 0x17
        /*000a*/ 	.short	(.L_2229 - .L_2228)
.L_2228:
        /*000c*/ 	.word	0x00000000
        /*0010*/ 	.short	0x0000
        /*0012*/ 	.short	0x0000
        /*0014*/ 	.byte	0x00, 0xf0, 0xa1, 0x04


	//----- nvinfo : EIATTR_SPARSE_MMA_MASK
	.align		4
.L_2229:
        /*0018*/ 	.byte	0x03, 0x50
        /*001a*/ 	.short	0x0000


	//----- nvinfo : EIATTR_MAXREG_COUNT
	.align		4
        /*001c*/ 	.byte	0x03, 0x1b
        /*001e*/ 	.short	0x0040


	//----- nvinfo : EIATTR_NUM_BARRIERS
	.align		4
        /*0020*/ 	.byte	0x02, 0x4c
        /*0022*/ 	.byte	0x01
	.zero		1


	//----- nvinfo : EIATTR_MERCURY_ISA_VERSION
	.align		4
        /*0024*/ 	.byte	0x03, 0x5f
        /*0026*/ 	.short	0x0101


	//----- nvinfo : EIATTR_COOP_GROUP_MASK_REGIDS
	.align		4
        /*0028*/ 	.byte	0x04, 0x29
        /*002a*/ 	.short	(.L_2231 - .L_2230)


	//   ....[0]....
.L_2230:
        /*002c*/ 	.word	0xffffffff


	//   ....[1]....
        /*0030*/ 	.word	0xffffffff


	//   ....[2]....
        /*0034*/ 	.word	0xffffffff


	//   ....[3]....
        /*0038*/ 	.word	0xffffffff


	//   ....[4]....
        /*003c*/ 	.word	0xffffffff


	//   ....[5]....
        /*0040*/ 	.word	0xffffffff


	//   ....[6]....
        /*0044*/ 	.word	0xffffffff


	//   ....[7]....
        /*0048*/ 	.word	0xffffffff


	//   ....[8]....
        /*004c*/ 	.word	0xffffffff


	//   ....[9]....
        /*0050*/ 	.word	0xffffffff


	//   ....[10]....
        /*0054*/ 	.word	0xffffffff


	//   ....[11]....
        /*0058*/ 	.word	0xffffffff


	//   ....[12]....
        /*005c*/ 	.word	0xffffffff


	//   ....[13]....
        /*0060*/ 	.word	0xffffffff


	//   ....[14]....
        /*0064*/ 	.word	0xffffffff


	//----- nvinfo : EIATTR_COOP_GROUP_INSTR_OFFSETS
	.align		4
.L_2231:
        /*0068*/ 	.byte	0x04, 0x28
        /*006a*/ 	.short	(.L_2233 - .L_2232)


	//   ....[0]....
.L_2232:
        /*006c*/ 	.word	0x00001090


	//   ....[1]....
        /*0070*/ 	.word	0x000010a0


	//   ....[2]....
        /*0074*/ 	.word	0x000010b0


	//   ....[3]....
        /*0078*/ 	.word	0x000010e0


	//   ....[4]....
        /*007c*/ 	.word	0x00001100


	//   ....[5]....
        /*0080*/ 	.word	0x00001110


	//   ....[6]....
        /*0084*/ 	.word	0x00001140


	//   ....[7]....
        /*0088*/ 	.word	0x00001160


	//   ....[8]....
        /*008c*/ 	.word	0x00001170


	//   ....[9]....
        /*0090*/ 	.word	0x000011a0


	//   ....[10]....
        /*0094*/ 	.word	0x000011c0


	//   ....[11]....
        /*0098*/ 	.word	0x000011d0


	//   ....[12]....
        /*009c*/ 	.word	0x00001210


	//   ....[13]....
        /*00a0*/ 	.word	0x00001230


	//   ....[14]....
        /*00a4*/ 	.word	0x00001240


	//----- nvinfo : EIATTR_VRC_CTA_INIT_COUNT
	.align		4
.L_2233:
        /*00a8*/ 	.byte	0x02, 0x4a
	.zero		1
	.zero		1


	//----- nvinfo : EIATTR_EXIT_INSTR_OFFSETS
	.align		4
        /*00ac*/ 	.byte	0x04, 0x1c
        /*00ae*/ 	.short	(.L_2235 - .L_2234)


	//   ....[0]....
.L_2234:
        /*00b0*/ 	.word	0x00000060


	//   ....[1]....
        /*00b4*/ 	.word	0x000012c0


	//   ....[2]....
        /*00b8*/ 	.word	0x000013b0


	//----- nvinfo : EIATTR_MAX_THREADS
	.align		4
.L_2235:
        /*00bc*/ 	.byte	0x04, 0x05
        /*00be*/ 	.short	(.L_2237 - .L_2236)
.L_2236:
        /*00c0*/ 	.word	0x00000400
        /*00c4*/ 	.word	0x00000001
        /*00c8*/ 	.word	0x00000001


	//----- nvinfo : EIATTR_CRS_STACK_SIZE
	.align		4
.L_2237:
        /*00cc*/ 	.byte	0x04, 0x1e
        /*00ce*/ 	.short	(.L_2239 - .L_2238)
.L_2238:
        /*00d0*/ 	.word	0x00000000


	//----- nvinfo : EIATTR_CBANK_PARAM_SIZE
	.align		4
.L_2239:
        /*00d4*/ 	.byte	0x03, 0x19
        /*00d6*/ 	.short	0x0128


	//----- nvinfo : EIATTR_PARAM_CBANK
	.align		4
        /*00d8*/ 	.byte	0x04, 0x0a
        /*00da*/ 	.short	(.L_2241 - .L_2240)
	.align		4
.L_2240:
        /*00dc*/ 	.word	index@(.nv.constant0._ZN10layer_norm22ln_bwd_finalize_kernelINS_22Kernel_traits_finalizeILj1536Ef13__nv_bfloat16S2_S2_fjLb1ELj1024ELj4ENS_18Kernel_traits_baseILj1536EfS2_S2_S2_fjLj1024EEEEELb1ELb1EEEvNS_9BwdParamsE)
        /*00e0*/ 	.short	0x0380
        /*00e2*/ 	.short	0x0128


	//----- nvinfo : EIATTR_SW_WAR
	.align		4
.L_2241:
        /*00e4*/ 	.byte	0x04, 0x36
        /*00e6*/ 	.short	(.L_2243 - .L_2242)
.L_2242:
        /*00e8*/ 	.word	0x00000008
.L_2243:


//--------------------- .nv.info._ZN10layer_norm13ln_bwd_kernelINS_13Kernel_traitsIf13__nv_bfloat16S2_S2_fjLj1536ELj1ELj1ELj4ELj8ENS_18Kernel_traits_baseILj1536EfS2_S2_S2_fjLj128EEEEELb1ELb1ELb1ELb1EEEvNS_9BwdParamsE --------------------------
	.section	.nv.info._ZN10layer_norm13ln_bwd_kernelINS_13Kernel_traitsIf13__nv_bfloat16S2_S2_fjLj1536ELj1ELj1ELj4ELj8ENS_18Kernel_traits_baseILj1536EfS2_S2_S2_fjLj128EEEEELb1ELb1ELb1ELb1EEEvNS_9BwdParamsE,"",@"SHT_CUDA_INFO"
	.sectionflags	@""
	.align	4


	//----- nvinfo : EIATTR_CUDA_API_VERSION
	.align		4
        /*0000*/ 	.byte	0x04, 0x37
        /*0002*/ 	.short	(.L_2245 - .L_2244)
.L_2244:
        /*0004*/ 	.word	0x00000082


	//----- nvinfo : EIATTR_KPARAM_INFO
	.align		4
.L_2245:
        /*0008*/ 	.byte	0x04, 0x17
        /*000a*/ 	.short	(.L_2247 - .L_2246)
.L_2246:
        /*000c*/ 	.word	0x00000000
        /*0010*/ 	.short	0x0000
        /*0012*/ 	.short	0x0000
        /*0014*/ 	.byte	0x00, 0xf0, 0xa1, 0x04


	//----- nvinfo : EIATTR_SPARSE_MMA_MASK
	.align		4
.L_2247:
        /*0018*/ 	.byte	0x03, 0x50
        /*001a*/ 	.short	0x0000


	//----- nvinfo : EIATTR_MAXREG_COUNT
	.align		4
        /*001c*/ 	.byte	0x03, 0x1b
        /*001e*/ 	.short	0x00ff


	//----- nvinfo : EIATTR_NUM_BARRIERS
	.align		4
        /*0020*/ 	.byte	0x02, 0x4c
        /*0022*/ 	.byte	0x01
	.zero		1


	//----- nvinfo : EIATTR_MERCURY_ISA_VERSION
	.align		4
        /*0024*/ 	.byte	0x03, 0x5f
        /*0026*/ 	.short	0x0101


	//----- nvinfo : EIATTR_COOP_GROUP_MASK_REGIDS
	.align		4
        /*0028*/ 	.byte	0x04, 0x29
        /*002a*/ 	.short	(.L_2249 - .L_2248)


	//   ....[0]....
.L_2248:
        /*002c*/ 	.word	0xffffffff


	//   ....[1]....
        /*0030*/ 	.word	0xffffffff


	//   ....[2]....
        /*0034*/ 	.word	0xffffffff


	//   ....[3]....
        /*0038*/ 	.word	0xffffffff


	//   ....[4]....
        /*003c*/ 	.word	0xffffffff


	//   ....[5]....
        /*0040*/ 	.word	0xffffffff


	//   ....[6]....
        /*0044*/ 	.word	0xffffffff


	//   ....[7]....
        /*0048*/ 	.word	0xffffffff


	//   ....[8]....
        /*004c*/ 	.word	0xffffffff


	//   ....[9]....
        /*0050*/ 	.word	0xffffffff


	//----- nvinfo : EIATTR_COOP_GROUP_INSTR_OFFSETS
	.align		4
.L_2249:
        /*0054*/ 	.byte	0x04, 0x28
        /*0056*/ 	.short	(.L_2251 - .L_2250)


	//   ....[0]....
.L_2250:
        /*0058*/ 	.word	0x000012c0


	//   ....[1]....
        /*005c*/ 	.word	0x000012e0


	//   ....[2]....
        /*0060*/ 	.word	0x00001320


	//   ....[3]....
        /*0064*/ 	.word	0x00001330


	//   ....[4]....
        /*0068*/ 	.word	0x00001370


	//   ....[5]....
        /*006c*/ 	.word	0x00001380


	//   ....[6]....
        /*0070*/ 	.word	0x000013b0


	//   ....[7]....
        /*0074*/ 	.word	0x000013c0


	//   ....[8]....
        /*0078*/ 	.word	0x000013f0


	//   ....[9]....
        /*007c*/ 	.word	0x00001400


	//----- nvinfo : EIATTR_VRC_CTA_INIT_COUNT
	.align		4
.L_2251:
        /*0080*/ 	.byte	0x02, 0x4a
	.zero		1
	.zero		1


	//----- nvinfo : EIATTR_EXIT_INSTR_OFFSETS
	.align		4
        /*0084*/ 	.byte	0x04, 0x1c
        /*0086*/ 	.short	(.L_2253 - .L_2252)


	//   ....[0]....
.L_2252:
        /*0088*/ 	.word	0x000053a0


	//----- nvinfo : EIATTR_MAX_THREADS
	.align		4
.L_2253:
        /*008c*/ 	.byte	0x04, 0x05
        /*008e*/ 	.short	(.L_2255 - .L_2254)
.L_2254:
        /*0090*/ 	.word	0x00000080
        /*0094*/ 	.word	0x00000001
        /*0098*/ 	.word	0x00000001


	//----- nvinfo : EIATTR_CRS_STACK_SIZE
	.align		4
.L_2255:
        /*009c*/ 	.byte	0x04, 0x1e
        /*009e*/ 	.short	(.L_2257 - .L_2256)
.L_2256:
        /*00a0*/ 	.word	0x00000000


	//----- nvinfo : EIATTR_CBANK_PARAM_SIZE
	.align		4
.L_2257:
        /*00a4*/ 	.byte	0x03, 0x19
        /*00a6*/ 	.short	0x0128


	//----- nvinfo : EIATTR_PARAM_CBANK
	.align		4
        /*00a8*/ 	.byte	0x04, 0x0a
        /*00aa*/ 	.short	(.L_2259 - .L_2258)
	.align		4
.L_2258:
        /*00ac*/ 	.word	index@(.nv.constant0._ZN10layer_norm13ln_bwd_kernelINS_13Kernel_traitsIf13__nv_bfloat16S2_S2_fjLj1536ELj1ELj1ELj4ELj8ENS_18Kernel_traits_baseILj1536EfS2_S2_S2_fjLj128EEEEELb1ELb1ELb1ELb1EEEvNS_9BwdParamsE)
        /*00b0*/ 	.short	0x0380
        /*00b2*/ 	.short	0x0128


	//----- nvinfo : EIATTR_SW_WAR
	.align		4
.L_2259:
        /*00b4*/ 	.byte	0x04, 0x36
        /*00b6*/ 	.short	(.L_2261 - .L_2260)
.L_2260:
        /*00b8*/ 	.word	0x00000008
.L_2261:


//--------------------- .nv.info._ZN10layer_norm13ln_bwd_kernelINS_13Kernel_traitsI13__nv_bfloat16S2_fS2_fjLj1536ELj1ELj1ELj4ELj8ENS_18Kernel_traits_baseILj1536ES2_S2_fS2_fjLj128EEEEELb0ELb0ELb0ELb0EEEvNS_9BwdParamsE --------------------------
	.section	.nv.info._ZN10layer_norm13ln_bwd_kernelINS_13Kernel_traitsI13__nv_bfloat16S2_fS2_fjLj1536ELj1ELj1ELj4ELj8ENS_18Kernel_traits_baseILj1536ES2_S2_fS2_fjLj128EEEEELb0ELb0ELb0ELb0EEEvNS_9BwdParamsE,"",@"SHT_CUDA_INFO"
	.sectionflags	@""
	.align	4


	//----- nvinfo : EIATTR_CUDA_API_VERSION
	.align		4
        /*0000*/ 	.byte	0x04, 0x37
        /*0002*/ 	.short	(.L_2263 - .L_2262)
.L_2262:
        /*0004*/ 	.word	0x00000082


	//----- nvinfo : EIATTR_KPARAM_INFO
	.align		4
.L_2263:
        /*0008*/ 	.byte	0x04, 0x17
        /*000a*/ 	.short	(.L_2265 - .L_2264)
.L_2264:
        /*000c*/ 	.word	0x00000000
        /*0010*/ 	.short	0x0000
        /*0012*/ 	.short	0x0000
        /*0014*/ 	.byte	0x00, 0xf0, 0xa1, 0x04


	//----- nvinfo : EIATTR_SPARSE_MMA_MASK
	.align		4
.L_2265:
        /*0018*/ 	.byte	0x03, 0x50
        /*001a*/ 	.short	0x0000


	//----- nvinfo : EIATTR_MAXREG_COUNT
	.align		4
        /*001c*/ 	.byte	0x03, 0x1b
        /*001e*/ 	.short	0x00ff


	//----- nvinfo : EIATTR_NUM_BARRIERS
	.align		4
        /*0020*/ 	.byte	0x02, 0x4c
        /*0022*/ 	.byte	0x01
	.zero		1


	//----- nvinfo : EIATTR_MERCURY_ISA_VERSION
	.align		4
        /*0024*/ 	.byte	0x03, 0x5f
        /*0026*/ 	.short	0x0101


	//----- nvinfo : EIATTR_COOP_GROUP_MASK_REGIDS
	.align		4
        /*0028*/ 	.byte	0x04, 0x29
        /*002a*/ 	.short	(.L_2267 - .L_2266)


	//   ....[0]....
.L_2266:
        /*002c*/ 	.word	0xffffffff


	//   ....[1]....
        /*0030*/ 	.word	0xffffffff


	//   ....[2]....
        /*0034*/ 	.word	0xffffffff


	//   ....[3]....
        /*0038*/ 	.word	0xffffffff


	//   ....[4]....
        /*003c*/ 	.word	0xffffffff


	//   ....[5]....
        /*0040*/ 	.word	0xffffffff


	//   ....[6]....
        /*0044*/ 	.word	0xffffffff


	//   ....[7]....
        /*0048*/ 	.word	0xffffffff


	//   ....[8]....
        /*004c*/ 	.word	0xffffffff


	//   ....[9]....
        /*0050*/ 	.word	0xffffffff


	//----- nvinfo : EIATTR_COOP_GROUP_INSTR_OFFSETS
	.align		4
.L_2267:
        /*0054*/ 	.byte	0x04, 0x28
        /*0056*/ 	.short	(.L_2269 - .L_2268)


	//   ....[0]....
.L_2268:
        /*0058*/ 	.word	0x00001170


	//   ....[1]....
        /*005c*/ 	.word	0x000011a0


	//   ....[2]....
        /*0060*/ 	.word	0x000011d0


	//   ....[3]....
        /*0064*/ 	.word	0x000011e0


	//   ....[4]....
        /*0068*/ 	.word	0x00001210


	//   ....[5]....
        /*006c*/ 	.word	0x00001220


	//   ....[6]....
        /*0070*/ 	.word	0x00001250


	//   ....[7]....
        /*0074*/ 	.word	0x00001260


	//   ....[8]....
        /*0078*/ 	.word	0x00001290


	//   ....[9]....
        /*007c*/ 	.word	0x000012a0


	//----- nvinfo : EIATTR_VRC_CTA_INIT_COUNT
	.align		4
.L_2269:
        /*0080*/ 	.byte	0x02, 0x4a
	.zero		1
	.zero		1


	//----- nvinfo : EIATTR_EXIT_INSTR_OFFSETS
	.align		4
        /*0084*/ 	.byte	0x04, 0x1c
        /*0086*/ 	.short	(.L_2271 - .L_2270)


	//   ....[0]....
.L_2270:
        /*0088*/ 	.word	0x00002ed0


	//   ....[1]....
        /*008c*/ 	.word	0x00002f50


	//----- nvinfo : EIATTR_MAX_THREADS
	.align		4
.L_2271:
        /*0090*/ 	.byte	0x04, 0x05
        /*0092*/ 	.short	(.L_2273 - .L_2272)
.L_2272:
        /*0094*/ 	.word	0x00000080
        /*0098*/ 	.word	0x00000001
        /*009c*/ 	.word	0x00000001


	//----- nvinfo : EIATTR_CRS_STACK_SIZE
	.align		4
.L_2273:
        /*00a0*/ 	.byte	0x04, 0x1e
        /*00a2*/ 	.short	(.L_2275 - .L_2274)
.L_2274:
        /*00a4*/ 	.word	0x00000000


	//----- nvinfo : EIATTR_CBANK_PARAM_SIZE
	.align		4
.L_2275:
        /*00a8*/ 	.byte	0x03, 0x19
        /*00aa*/ 	.short	0x0128


	//----- nvinfo : EIATTR_PARAM_CBANK
	.align		4
        /*00ac*/ 	.byte	0x04, 0x0a
        /*00ae*/ 	.short	(.L_2277 - .L_2276)
	.align		4
.L_2276:
        /*00b0*/ 	.word	index@(.nv.constant0._ZN10layer_norm13ln_bwd_kernelINS_13Kernel_traitsI13__nv_bfloat16S2_fS2_fjLj1536ELj1ELj1ELj4ELj8ENS_18Kernel_traits_baseILj1536ES2_S2_fS2_fjLj128EEEEELb0ELb0ELb0ELb0EEEvNS_9BwdParamsE)
        /*00b4*/ 	.short	0x0380
        /*00b6*/ 	.short	0x0128


	//----- nvinfo : EIATTR_SW_WAR
	.align		4
.L_2277:
        /*00b8*/ 	.byte	0x04, 0x36
        /*00ba*/ 	.short	(.L_2279 - .L_2278)
.L_2278:
        /*00bc*/ 	.word	0x00000008
.L_2279:


//--------------------- .nv.info._ZN10layer_norm13ln_bwd_kernelINS_13Kernel_traitsI13__nv_bfloat16S2_fS2_fjLj1536ELj1ELj1ELj4ELj8ENS_18Kernel_traits_baseILj1536ES2_S2_fS2_fjLj128EEEEELb0ELb0ELb0ELb1EEEvNS_9BwdParamsE --------------------------
	.section	.nv.info._ZN10layer_norm13ln_bwd_kernelINS_13Kernel_traitsI13__nv_bfloat16S2_fS2_fjLj1536ELj1ELj1ELj4ELj8ENS_18Kernel_traits_baseILj1536ES2_S2_fS2_fjLj128EEEEELb0ELb0ELb0ELb1EEEvNS_9BwdParamsE,"",@"SHT_CUDA_INFO"
	.sectionflags	@""
	.align	4


	//----- nvinfo : EIATTR_CUDA_API_VERSION
	.align		4
        /*0000*/ 	.byte	0x04, 0x37
        /*0002*/ 	.short	(.L_2281 - .L_2280)
.L_2280:
        /*0004*/ 	.word	0x00000082


	//----- nvinfo : EIATTR_KPARAM_INFO
	.align		4
.L_2281:
        /*0008*/ 	.byte	0x04, 0x17
        /*000a*/ 	.short	(.L_2283 - .L_2282)
.L_2282:
        /*000c*/ 	.word	0x00000000
        /*0010*/ 	.short	0x0000
        /*0012*/ 	.short	0x0000
        /*0014*/ 	.byte	0x00, 0xf0, 0xa1, 0x04


	//----- nvinfo : EIATTR_SPARSE_MMA_MASK
	.align		4
.L_2283:
        /*0018*/ 	.byte	0x03, 0x50
        /*001a*/ 	.short	0x0000


	//----- nvinfo : EIATTR_MAXREG_COUNT
	.align		4
        /*001c*/ 	.byte	0x03, 0x1b
        /*001e*/ 	.short	0x00ff


	//----- nvinfo : EIATTR_NUM_BARRIERS
	.align		4
        /*0020*/ 	.byte	0x02, 0x4c
        /*0022*/ 	.byte	0x01
	.zero		1


	//----- nvinfo : EIATTR_MERCURY_ISA_VERSION
	.align		4
        /*0024*/ 	.byte	0x03, 0x5f
        /*0026*/ 	.short	0x0101


	//----- nvinfo : EIATTR_COOP_GROUP_MASK_REGIDS
	.align		4
        /*0028*/ 	.byte	0x04, 0x29
        /*002a*/ 	.short	(.L_2285 - .L_2284)


	//   ....[0]....
.L_2284:
        /*002c*/ 	.word	0xffffffff


	//   ....[1]....
        /*0030*/ 	.word	0xffffffff


	//   ....[2]....
        /*0034*/ 	.word	0xffffffff


	//   ....[3]....
        /*0038*/ 	.word	0xffffffff


	//   ....[4]....
        /*003c*/ 	.word	0xffffffff


	//   ....[5]....
        /*0040*/ 	.word	0xffffffff


	//   ....[6]....
        /*0044*/ 	.word	0xffffffff


	//   ....[7]....
        /*0048*/ 	.word	0xffffffff


	//   ....[8]....
        /*004c*/ 	.word	0xffffffff


	//   ....[9]....
        /*0050*/ 	.word	0xffffffff


	//----- nvinfo : EIATTR_COOP_GROUP_INSTR_OFFSETS
	.align		4
.L_2285:
        /*0054*/ 	.byte	0x04, 0x28
        /*0056*/ 	.short	(.L_2287 - .L_2286)


	//   ....[0]....
.L_2286:
        /*0058*/ 	.word	0x00000c90


	//   ....[1]....
        /*005c*/ 	.word	0x00000d40


	//   ....[2]....
        /*0060*/ 	.word	0x00000d50


	//   ....[3]....
        /*0064*/ 	.word	0x00000d80


	//   ....[4]....
        /*0068*/ 	.word	0x00000da0


	//   ....[5]....
        /*006c*/ 	.word	0x00000db0


	//   ....[6]....
        /*0070*/ 	.word	0x00000de0


	//   ....[7]....
        /*0074*/ 	.word	0x00000df0


	//   ....[8]....
        /*0078*/ 	.word	0x00000e30


	//   ....[9]....
        /*007c*/ 	.word	0x00000e40


	//----- nvinfo : EIATTR_VRC_CTA_INIT_COUNT
	.align		4
.L_2287:
        /*0080*/ 	.byte	0x02, 0x4a
	.zero		1
	.zero		1


	//----- nvinfo : EIATTR_EXIT_INSTR_OFFSETS
	.align		4
        /*0084*/ 	.byte	0x04, 0x1c
        /*0086*/ 	.short	(.L_2289 - .L_2288)


	//   ....[0]....
.L_2288:
        /*0088*/ 	.word	0x000029d0


	//----- nvinfo : EIATTR_MAX_THREADS
	.align		4
.L_2289:
        /*008c*/ 	.byte	0x04, 0x05
        /*008e*/ 	.short	(.L_2291 - .L_2290)
.L_2290:
        /*0090*/ 	.word	0x00000080
        /*0094*/ 	.word	0x00000001
        /*0098*/ 	.word	0x00000001


	//----- nvinfo : EIATTR_CRS_STACK_SIZE
	.align		4
.L_2291:
        /*009c*/ 	.byte	0x04, 0x1e
        /*009e*/ 	.short	(.L_2293 - .L_2292)
.L_2292:
        /*00a0*/ 	.word	0x00000000


	//----- nvinfo : EIATTR_CBANK_PARAM_SIZE
	.align		4
.L_2293:
        /*00a4*/ 	.byte	0x03, 0x19
        /*00a6*/ 	.short	0x0128


	//----- nvinfo : EIATTR_PARAM_CBANK
	.align		4
        /*00a8*/ 	.byte	0x04, 0x0a
        /*00aa*/ 	.short	(.L_2295 - .L_2294)
	.align		4
.L_2294:
        /*00ac*/ 	.word	index@(.nv.constant0._ZN10layer_norm13ln_bwd_kernelINS_13Kernel_traitsI13__nv_bfloat16S2_fS2_fjLj1536ELj1ELj1ELj4ELj8ENS_18Kernel_traits_baseILj1536ES2_S2_fS2_fjLj128EEEEELb0ELb0ELb0ELb1EEEvNS_9BwdParamsE)
        /*00b0*/ 	.short	0x0380
        /*00b2*/ 	.short	0x0128


	//----- nvinfo : EIATTR_SW_WAR
	.align		4
.L_2295:
        /*00b4*/ 	.byte	0x04, 0x36
        /*00b6*/ 	.short	(.L_2297 - .L_2296)
.L_2296:
        /*00b8*/ 	.word	0x00000008
.L_2297:


//--------------------- .nv.info._ZN10layer_norm13ln_bwd_kernelINS_13Kernel_traitsI13__nv_bfloat16S2_fS2_fjLj1536ELj1ELj1ELj4ELj8ENS_18Kernel_traits_baseILj1536ES2_S2_fS2_fjLj128EEEEELb0ELb0ELb1ELb0EEEvNS_9BwdParamsE --------------------------
	.section	.nv.info._ZN10layer_norm13ln_bwd_kernelINS_13Kernel_traitsI13__nv_bfloat16S2_fS2_fjLj1536ELj1ELj1ELj4ELj8ENS_18Kernel_traits_baseILj1536ES2_S2_fS2_fjLj128EEEEELb0ELb0ELb1ELb0EEEvNS_9BwdParamsE,"",@"SHT_CUDA_INFO"
	.sectionflags	@""
	.align	4


	//----- nvinfo : EIATTR_CUDA_API_VERSION
	.align		4
        /*0000*/ 	.byte	0x04, 0x37
        /*0002*/ 	.short	(.L_2299 - .L_2298)
.L_2298:
        /*0004*/ 	.word	0x00000082


	//----- nvinfo : EIATTR_KPARAM_INFO
	.align		4
.L_2299:
        /*0008*/ 	.byte	0x04, 0x17
        /*000a*/ 	.short	(.L_2301 - .L_2300)
.L_2300:
        /*000c*/ 	.word	0x00000000
        /*0010*/ 	.short	0x0000
        /*0012*/ 	.short	0x0000
        /*0014*/ 	.byte	0x00, 0xf0, 0xa1, 0x04


	//----- nvinfo : EIATTR_SPARSE_MMA_MASK
	.align		4
.L_2301:
        /*0018*/ 	.byte	0x03, 0x50
        /*001a*/ 	.short	0x0000


	//----- nvinfo : EIATTR_MAXREG_COUNT
	.align		4
        /*001c*/ 	.byte	0x03, 0x1b
        /*001e*/ 	.short	0x00ff


	//----- nvinfo : EIATTR_NUM_BARRIERS
	.align		4
        /*0020*/ 	.byte	0x02, 0x4c
        /*0022*/ 	.byte	0x01
	.zero		1


	//----- nvinfo : EIATTR_MERCURY_ISA_VERSION
	.align		4
        /*0024*/ 	.byte	0x03, 0x5f
        /*0026*/ 	.short	0x0101


	//----- nvinfo : EIATTR_COOP_GROUP_MASK_REGIDS
	.align		4
        /*0028*/ 	.byte	0x04, 0x29
        /*002a*/ 	.short	(.L_2303 - .L_2302)


	//   ....[0]....
.L_2302:
        /*002c*/ 	.word	0xffffffff


	//   ....[1]....
        /*0030*/ 	.word	0xffffffff


	//   ....[2]....
        /*0034*/ 	.word	0xffffffff


	//   ....[3]....
        /*0038*/ 	.word	0xffffffff


	//   ....[4]....
        /*003c*/ 	.word	0xffffffff


	//   ....[5]....
        /*0040*/ 	.word	0xffffffff


	//   ....[6]....
        /*0044*/ 	.word	0xffffffff


	//   ....[7]....
        /*0048*/ 	.word	0xffffffff


	//   ....[8]....
        /*004c*/ 	.word	0xffffffff


	//   ....[9]....
        /*0050*/ 	.word	0xffffffff


	//----- nvinfo : EIATTR_COOP_GROUP_INSTR_OFFSETS
	.align		4
.L_2303:
        /*0054*/ 	.byte	0x04, 0x28
        /*0056*/ 	.short	(.L_2305 - .L_2304)


	//   ....[0]....
.L_2304:
        /*0058*/ 	.word	0x00001370


	//   ....[1]....
        /*005c*/ 	.word	0x000013a0


	//   ....[2]....
        /*0060*/ 	.word	0x000013d0


	//   ....[3]....
        /*0064*/ 	.word	0x000013e0


	//   ....[4]....
        /*0068*/ 	.word	0x00001410


	//   ....[5]....
        /*006c*/ 	.word	0x00001420


	//   ....[6]....
        /*0070*/ 	.word	0x00001450


	//   ....[7]....
        /*0074*/ 	.word	0x00001460


	//   ....[8]....
        /*0078*/ 	.word	0x00001490


	//   ....[9]....
        /*007c*/ 	.word	0x000014a0


	//----- nvinfo : EIATTR_VRC_CTA_INIT_COUNT
	.align		4
.L_2305:
        /*0080*/ 	.byte	0x02, 0x4a
	.zero		1
	.zero		1


	//----- nvinfo : EIATTR_EXIT_INSTR_OFFSETS
	.align		4
        /*0084*/ 	.byte	0x04, 0x1c
        /*0086*/ 	.short	(.L_2307 - .L_2306)


	//   ....[0]....
.L_2306:
        /*0088*/ 	.word	0x00003810


	//   ....[1]....
        /*008c*/ 	.word	0x00003890


	//----- nvinfo : EIATTR_MAX_THREADS
	.align		4
.L_2307:
        /*0090*/ 	.byte	0x04, 0x05
        /*0092*/ 	.short	(.L_2309 - .L_2308)
.L_2308:
        /*0094*/ 	.word	0x00000080
        /*0098*/ 	.word	0x00000001
        /*009c*/ 	.word	0x00000001


	//----- nvinfo : EIATTR_CRS_STACK_SIZE
	.align		4
.L_2309:
        /*00a0*/ 	.byte	0x04, 0x1e
        /*00a2*/ 	.short	(.L_2311 - .L_2310)
.L_2310:
        /*00a4*/ 	.word	0x00000000


	//----- nvinfo : EIATTR_CBANK_PARAM_SIZE
	.align		4
.L_2311:
        /*00a8*/ 	.byte	0x03, 0x19
        /*00aa*/ 	.short	0x0128


	//----- nvinfo : EIATTR_PARAM_CBANK
	.align		4
        /*00ac*/ 	.byte	0x04, 0x0a
        /*00ae*/ 	.short	(.L_2313 - .L_2312)
	.align		4
.L_2312:
        /*00b0*/ 	.word	index@(.nv.constant0._ZN10layer_norm13ln_bwd_kernelINS_13Kernel_traitsI13__nv_bfloat16S2_fS2_fjLj1536ELj1ELj1ELj4ELj8ENS_18Kernel_traits_baseILj1536ES2_S2_fS2_fjLj128EEEEELb0ELb0ELb1ELb0EEEvNS_9BwdParamsE)
        /*00b4*/ 	.short	0x0380
        /*00b6*/ 	.short	0x0128


	//----- nvinfo : EIATTR_SW_WAR
	.align		4
.L_2313:
        /*00b8*/ 	.byte	0x04, 0x36
        /*00ba*/ 	.short	(.L_2315 - .L_2314)
.L_2314:
        /*00bc*/ 	.word	0x00000008
.L_2315:


//--------------------- .nv.info._ZN10layer_norm13ln_bwd_kernelINS_13Kernel_traitsI13__nv_bfloat16S2_fS2_fjLj1536ELj1ELj1ELj4ELj8ENS_18Kernel_traits_baseILj1536ES2_S2_fS2_fjLj128EEEEELb0ELb0ELb1ELb1EEEvNS_9BwdParamsE --------------------------
	.section	.nv.info._ZN10layer_norm13ln_bwd_kernelINS_13Kernel_traitsI13__nv_bfloat16S2_fS2_fjLj1536ELj1ELj1ELj4ELj8ENS_18Kernel_traits_baseILj1536ES2_S2_fS2_fjLj128EEEEELb0ELb0ELb1ELb1EEEvNS_9BwdParamsE,"",@"SHT_CUDA_INFO"
	.sectionflags	@""
	.align	4


	//----- nvinfo : EIATTR_CUDA_API_VERSION
	.align		4
        /*0000*/ 	.byte	0x04, 0x37
        /*0002*/ 	.short	(.L_2317 - .L_2316)
.L_2316:
        /*0004*/ 	.word	0x00000082


	//----- nvinfo : EIATTR_KPARAM_INFO
	.align		4
.L_2317:
        /*0008*/ 	.byte	0x04, 0x17
        /*000a*/ 	.short	(.L_2319 - .L_2318)
.L_2318:
        /*000c*/ 	.word	0x00000000
        /*0010*/ 	.short	0x0000
        /*0012*/ 	.short	0x0000
        /*0014*/ 	.byte	0x00, 0xf0, 0xa1, 0x04


	//----- nvinfo : EIATTR_SPARSE_MMA_MASK
	.align		4
.L_2319:
        /*0018*/ 	.byte	0x03, 0x50
        /*001a*/ 	.short	0x0000


	//----- nvinfo : EIATTR_MAXREG_COUNT
	.align		4
        /*001c*/ 	.byte	0x03, 0x1b
        /*001e*/ 	.short	0x00ff


	//----- nvinfo : EIATTR_NUM_BARRIERS
	.align		4
        /*0020*/ 	.byte	0x02, 0x4c
        /*0022*/ 	.byte	0x01
	.zero		1


	//----- nvinfo : EIATTR_MERCURY_ISA_VERSION
	.align		4
        /*0024*/ 	.byte	0x03, 0x5f
        /*0026*/ 	.short	0x0101


	//----- nvinfo : EIATTR_COOP_GROUP_MASK_REGIDS
	.align		4
        /*0028*/ 	.byte	0x04, 0x29
        /*002a*/ 	.short	(.L_2321 - .L_2320)


	//   ....[0]....
.L_2320:
        /*002c*/ 	.word	0xffffffff


	//   ....[1]....
        /*0030*/ 	.word	0xffffffff


	//   ....[2]....
        /*0034*/ 	.word	0xffffffff


	//   ....[3]....
        /*0038*/ 	.word	0xffffffff


	//   ....[4]....
        /*003c*/ 	.word	0xffffffff


	//   ....[5]....
        /*0040*/ 	.word	0xffffffff


	//   ....[6]....
        /*0044*/ 	.word	0xffffffff


	//   ....[7]....
        /*0048*/ 	.word	0xffffffff


	//   ....[8]....
        /*004c*/ 	.word	0xffffffff


	//   ....[9]....
        /*0050*/ 	.word	0xffffffff


	//----- nvinfo : EIATTR_COOP_GROUP_INSTR_OFFSETS
	.align		4
.L_2321:
        /*0054*/ 	.byte	0x04, 0x28
        /*0056*/ 	.short	(.L_2323 - .L_2322)


	//   ....[0]....
.L_2322:
        /*0058*/ 	.word	0x00000f90


	//   ....[1]....
        /*005c*/ 	.word	0x00000fd0


	//   ....[2]....
        /*0060*/ 	.word	0x00001070


	//   ....[3]....
        /*0064*/ 	.word	0x000010a0


	//   ....[4]....
        /*0068*/ 	.word	0x000010e0


	//   ....[5]....
        /*006c*/ 	.word	0x000010f0


	//   ....[6]....
        /*0070*/ 	.word	0x00001140


	//   ....[7]....
        /*0074*/ 	.word	0x00001170


	//   ....[8]....
        /*0078*/ 	.word	0x000011e0


	//   ....[9]....
        /*007c*/ 	.word	0x000011f0


	//----- nvinfo : EIATTR_VRC_CTA_INIT_COUNT
	.align		4
.L_2323:
        /*0080*/ 	.byte	0x02, 0x4a
	.zero		1
	.zero		1


	//----- nvinfo : EIATTR_EXIT_INSTR_OFFSETS
	.align		4
        /*0084*/ 	.byte	0x04, 0x1c
        /*0086*/ 	.short	(.L_2325 - .L_2324)


	//   ....[0]....
.L_2324:
        /*0088*/ 	.word	0x00003250


	//----- nvinfo : EIATTR_MAX_THREADS
	.align		4
.L_2325:
        /*008c*/ 	.byte	0x04, 0x05
        /*008e*/ 	.short	(.L_2327 - .L_2326)
.L_2326:
        /*0090*/ 	.word	0x00000080
        /*0094*/ 	.word	0x00000001
        /*0098*/ 	.word	0x00000001


	//----- nvinfo : EIATTR_CBANK_PARAM_SIZE
	.align		4
.L_2327:
        /*009c*/ 	.byte	0x03, 0x19
        /*009e*/ 	.short	0x0128


	//----- nvinfo : EIATTR_PARAM_CBANK
	.align		4
        /*00a0*/ 	.byte	0x04, 0x0a
        /*00a2*/ 	.short	(.L_2329 - .L_2328)
	.align		4
.L_2328:
        /*00a4*/ 	.word	index@(.nv.constant0._ZN10layer_norm13ln_bwd_kernelINS_13Kernel_traitsI13__nv_bfloat16S2_fS2_fjLj1536ELj1ELj1ELj4ELj8ENS_18Kernel_traits_baseILj1536ES2_S2_fS2_fjLj128EEEEELb0ELb0ELb1ELb1EEEvNS_9BwdParamsE)
        /*00a8*/ 	.short	0x0380
        /*00aa*/ 	.short	0x0128


	//----- nvinfo : EIATTR_SW_WAR
	.align		4
.L_2329:
        /*00ac*/ 	.byte	0x04, 0x36
        /*00ae*/ 	.short	(.L_2331 - .L_2330)
.L_2330:
        /*00b0*/ 	.word	0x00000008
.L_2331:


//--------------------- .nv.info._ZN10layer_norm13ln_bwd_kernelINS_13Kernel_traitsI13__nv_bfloat16S2_fS2_fjLj1536ELj1ELj1ELj4ELj8ENS_18Kernel_traits_baseILj1536ES2_S2_fS2_fjLj128EEEEELb0ELb1ELb0ELb0EEEvNS_9BwdParamsE --------------------------
	.section	.nv.info._ZN10layer_norm13ln_bwd_kernelINS_13Kernel_traitsI13__nv_bfloat16S2_fS2_fjLj1536ELj1ELj1ELj4ELj8ENS_18Kernel_traits_baseILj1536ES2_S2_fS2_fjLj128EEEEELb0ELb1ELb0ELb0EEEvNS_9BwdParamsE,"",@"SHT_CUDA_INFO"
	.sectionflags	@""
	.align	4


	//----- nvinfo : EIATTR_CUDA_API_VERSION
	.align		4
        /*0000*/ 	.byte	0x04, 0x37
        /*0002*/ 	.short	(.L_2333 - .L_2332)
.L_2332:
        /*0004*/ 	.word	0x00000082


	//----- nvinfo : EIATTR_KPARAM_INFO
	.align		4
.L_2333:
        /*0008*/ 	.byte	0x04, 0x17
        /*000a*/ 	.short	(.L_2335 - .L_2334)
.L_2334:
        /*000c*/ 	.word	0x00000000
        /*0010*/ 	.short	0x0000
        /*0012*/ 	.short	0x0000
        /*0014*/ 	.byte	0x00, 0xf0, 0xa1, 0x04


	//----- nvinfo : EIATTR_SPARSE_MMA_MASK
	.align		4
.L_2335:
        /*0018*/ 	.byte	0x03, 0x50
        /*001a*/ 	.short	0x0000


	//----- nvinfo : EIATTR_MAXREG_COUNT
	.align		4
        /*001c*/ 	.byte	0x03, 0x1b
        /*001e*/ 	.short	0x00ff


	//----- nvinfo : EIATTR_NUM_BARRIERS
	.align		4
        /*0020*/ 	.byte	0x02, 0x4c
        /*0022*/ 	.byte	0x01
	.zero		1


	//----- nvinfo : EIATTR_MERCURY_ISA_VERSION
	.align		4
        /*0024*/ 	.byte	0x03, 0x5f
        /*0026*/ 	.short	0x0101


	//----- nvinfo : EIATTR_COOP_GROUP_MASK_REGIDS
	.align		4
        /*0028*/ 	.byte	0x04, 0x29
        /*002a*/ 	.short	(.L_2337 - .L_2336)


	//   ....[0]....
.L_2336:
        /*002c*/ 	.word	0xffffffff


	//   ....[1]....
        /*0030*/ 	.word	0xffffffff


	//   ....[2]....
        /*0034*/ 	.word	0xffffffff


	//   ....[3]....
        /*0038*/ 	.word	0xffffffff


	//   ....[4]....
        /*003c*/ 	.word	0xffffffff


	//   ....[5]....
        /*0040*/ 	.word	0xffffffff


	//   ....[6]....
        /*0044*/ 	.word	0xffffffff


	//   ....[7]....
        /*0048*/ 	.word	0xffffffff


	//   ....[8]....
        /*004c*/ 	.word	0xffffffff


	//   ....[9]....
        /*0050*/ 	.word	0xffffffff


	//----- nvinfo : EIATTR_COOP_GROUP_INSTR_OFFSETS
	.align		4
.L_2337:
        /*0054*/ 	.byte	0x04, 0x28
        /*0056*/ 	.short	(.L_2339 - .L_2338)


	//   ....[0]....
.L_2338:
        /*0058*/ 	.word	0x000012b0


	//   ....[1]....
        /*005c*/ 	.word	0x000012d0


	//   ....[2]....
        /*0060*/ 	.word	0x00001310


	//   ....[3]....
        /*0064*/ 	.word	0x00001320


	//   ....[4]....
        /*0068*/ 	.word	0x00001360


	//   ....[5]....
        /*006c*/ 	.word	0x00001370


	//   ....[6]....
        /*0070*/ 	.word	0x000013a0


	//   ....[7]....
        /*0074*/ 	.word	0x000013b0


	//   ....[8]....
        /*0078*/ 	.word	0x000013e0


	//   ....[9]....
        /*007c*/ 	.word	0x000013f0


	//----- nvinfo : EIATTR_VRC_CTA_INIT_COUNT
	.align		4
.L_2339:
        /*0080*/ 	.byte	0x02, 0x4a
	.zero		1
	.zero		1


	//----- nvinfo : EIATTR_EXIT_INSTR_OFFSETS
	.align		4
        /*0084*/ 	.byte	0x04, 0x1c
        /*0086*/ 	.short	(.L_2341 - .L_2340)


	//   ....[0]....
.L_2340:
        /*0088*/ 	.word	0x00003f80


	//   ....[1]....
        /*008c*/ 	.word	0x00004020


	//----- nvinfo : EIATTR_MAX_THREADS
	.align		4
.L_2341:
        /*0090*/ 	.byte	0x04, 0x05
        /*0092*/ 	.short	(.L_2343 - .L_2342)
.L_2342:
        /*0094*/ 	.word	0x00000080
        /*0098*/ 	.word	0x00000001
        /*009c*/ 	.word	0x00000001


	//----- nvinfo : EIATTR_CRS_STACK_SIZE
	.align		4
.L_2343:
        /*00a0*/ 	.byte	0x04, 0x1e
        /*00a2*/ 	.short	(.L_2345 - .L_2344)
.L_2344:
        /*00a4*/ 	.word	0x00000000


	//----- nvinfo : EIATTR_CBANK_PARAM_SIZE
	.align		4
.L_2345:
        /*00a8*/ 	.byte	0x03, 0x19
        /*00aa*/ 	.short	0x0128


	//----- nvinfo : EIATTR_PARAM_CBANK
	.align		4
        /*00ac*/ 	.byte	0x04, 0x0a
        /*00ae*/ 	.short	(.L_2347 - .L_2346)
	.align		4
.L_2346:
        /*00b0*/ 	.word	index@(.nv.constant0._ZN10layer_norm13ln_bwd_kernelINS_13Kernel_traitsI13__nv_bfloat16S2_fS2_fjLj1536ELj1ELj1ELj4ELj8ENS_18Kernel_traits_baseILj1536ES2_S2_fS2_fjLj128EEEEELb0ELb1ELb0ELb0EEEvNS_9BwdParamsE)
        /*00b4*/ 	.short	0x0380
        /*00b6*/ 	.short	0x0128


	//----- nvinfo : EIATTR_SW_WAR
	.align		4
.L_2347:
        /*00b8*/ 	.byte	0x04, 0x36
        /*00ba*/ 	.short	(.L_2349 - .L_2348)
.L_2348:
        /*00bc*/ 	.word	0x00000008
.L_2349:


//--------------------- .nv.info._ZN10layer_norm13ln_bwd_kernelINS_13Kernel_traitsI13__nv_bfloat16S2_fS2_fjLj1536ELj1ELj1ELj4ELj8ENS_18Kernel_traits_baseILj1536ES2_S2_fS2_fjLj128EEEEELb0ELb1ELb0ELb1EEEvNS_9BwdParamsE --------------------------
	.section	.nv.info._ZN10layer_norm13ln_bwd_kernelINS_13Kernel_traitsI13__nv_bfloat16S2_fS2_fjLj1536ELj1ELj1ELj4ELj8ENS_18Kernel_traits_baseILj1536ES2_S2_fS2_fjLj128EEEEELb0ELb1ELb0ELb1EEEvNS_9BwdParamsE,"",@"SHT_CUDA_INFO"
	.sectionflags	@""
	.align	4


	//----- nvinfo : EIATTR_CUDA_API_VERSION
	.align		4
        /*0000*/ 	.byte	0x04, 0x37
        /*0002*/ 	.short	(.L_2351 - .L_2350)
.L_2350:
        /*0004*/ 	.word	0x00000082


	//----- nvinfo : EIATTR_KPARAM_INFO
	.align		4
.L_2351:
        /*0008*/ 	.byte	0x04, 0x17
        /*000a*/ 	.short	(.L_2353 - .L_2352)
.L_2352:
        /*000c*/ 	.word	0x00000000
        /*0010*/ 	.short	0x0000
        /*0012*/ 	.short	0x0000
        /*0014*/ 	.byte	0x00, 0xf0, 0xa1, 0x04


	//----- nvinfo : EIATTR_SPARSE_MMA_MASK
	.align		4
.L_2353:
        /*0018*/ 	.byte	0x03, 0x50
        /*001a*/ 	.short	0x0000


	//----- nvinfo : EIATTR_MAXREG_COUNT
	.align		4
        /*001c*/ 	.byte	0x03, 0x1b
        /*001e*/ 	.short	0x00ff


	//----- nvinfo : EIATTR_NUM_BARRIERS
	.align		4
        /*0020*/ 	.byte	0x02, 0x4c
        /*0022*/ 	.byte	0x01
	.zero		1


	//----- nvinfo : EIATTR_MERCURY_ISA_VERSION
	.align		4
        /*0024*/ 	.byte	0x03, 0x5f
        /*0026*/ 	.short	0x0101


	//----- nvinfo : EIATTR_COOP_GROUP_MASK_REGIDS
	.align		4
        /*0028*/ 	.byte	0x04, 0x29
        /*002a*/ 	.short	(.L_2355 - .L_2354)


	//   ....[0]....
.L_2354:
        /*002c*/ 	.word	0xffffffff


	//   ....[1]....
        /*0030*/ 	.word	0xffffffff


	//   ....[2]....
        /*0034*/ 	.word	0xffffffff


	//   ....[3]....
        /*0038*/ 	.word	0xffffffff


	//   ....[4]....
        /*003c*/ 	.word	0xffffffff


	//   ....[5]....
        /*0040*/ 	.word	0xffffffff


	//   ....[6]....
        /*0044*/ 	.word	0xffffffff


	//   ....[7]....
        /*0048*/ 	.word	0xffffffff


	//   ....[8]....
        /*004c*/ 	.word	0xffffffff


	//   ....[9]....
        /*0050*/ 	.word	0xffffffff


	//----- nvinfo : EIATTR_COOP_GROUP_INSTR_OFFSETS
	.align		4
.L_2355:
        /*0054*/ 	.byte	0x04, 0x28
        /*0056*/ 	.short	(.L_2357 - .L_2356)


	//   ....[0]....
.L_2356:
        /*0058*/ 	.word	0x00000e20


	//   ....[1]....
        /*005c*/ 	.word	0x00000e30


	//   ....[2]....
        /*0060*/ 	.word	0x00000e60


	//   ....[3]....
        /*0064*/ 	.word	0x00000e70


	//   ....[4]....
        /*0068*/ 	.word	0x00000ea0


	//   ....[5]....
        /*006c*/ 	.word	0x00000eb0


	//   ....[6]....
        /*0070*/ 	.word	0x00000ee0


	//   ....[7]....
        /*0074*/ 	.word	0x00000ef0


	//   ....[8]....
        /*0078*/ 	.word	0x00000f40


	//   ....[9]....
        /*007c*/ 	.word	0x00000f50


	//----- nvinfo : EIATTR_VRC_CTA_INIT_COUNT
	.align		4
.L_2357:
        /*0080*/ 	.byte	0x02, 0x4a
	.zero		1
	.zero		1


	//----- nvinfo : EIATTR_EXIT_INSTR_OFFSETS
	.align		4
        /*0084*/ 	.byte	0x04, 0x1c
        /*0086*/ 	.short	(.L_2359 - .L_2358)


	//   ....[0]....
.L_2358:
        /*0088*/ 	.word	0x00003c50


	//----- nvinfo : EIATTR_MAX_THREADS
	.align		4
.L_2359:
        /*008c*/ 	.byte	0x04, 0x05
        /*008e*/ 	.short	(.L_2361 - .L_2360)
.L_2360:
        /*0090*/ 	.word	0x00000080
        /*0094*/ 	.word	0x00000001
        /*0098*/ 	.word	0x00000001


	//----- nvinfo : EIATTR_CRS_STACK_SIZE
	.align		4
.L_2361:
        /*009c*/ 	.byte	0x04, 0x1e
        /*009e*/ 	.short	(.L_2363 - .L_2362)
.L_2362:
        /*00a0*/ 	.word	0x00000000


	//----- nvinfo : EIATTR_CBANK_PARAM_SIZE
	.align		4
.L_2363:
        /*00a4*/ 	.byte	0x03, 0x19
        /*00a6*/ 	.short	0x0128


	//----- nvinfo : EIATTR_PARAM_CBANK
	.align		4
        /*00a8*/ 	.byte	0x04, 0x0a
        /*00aa*/ 	.short	(.L_2365 - .L_2364)
	.align		4
.L_2364:
        /*00ac*/ 	.word	index@(.nv.constant0._ZN10layer_norm13ln_bwd_kernelINS_13Kernel_traitsI13__nv_bfloat16S2_fS2_fjLj1536ELj1ELj1ELj4ELj8ENS_18Kernel_traits_baseILj1536ES2_S2_fS2_fjLj128EEEEELb0ELb1ELb0ELb1EEEvNS_9BwdParamsE)
        /*00b0*/ 	.short	0x0380
        /*00b2*/ 	.short	0x0128


	//----- nvinfo : EIATTR_SW_WAR
	.align		4
.L_2365:
        /*00b4*/ 	.byte	0x04, 0x36
        /*00b6*/ 	.short	(.L_2367 - .L_2366)
.L_2366:
        /*00b8*/ 	.word	0x00000008
.L_2367:


//--------------------- .nv.info._ZN10layer_norm13ln_bwd_kernelINS_13Kernel_traitsI13__nv_bfloat16S2_fS2_fjLj1536ELj1ELj1ELj4ELj8ENS_18Kernel_traits_baseILj1536ES2_S2_fS2_fjLj128EEEEELb0ELb1ELb1ELb0EEEvNS_9BwdParamsE --------------------------
	.section	.nv.info._ZN10layer_norm13ln_bwd_kernelINS_13Kernel_traitsI13__nv_bfloat16S2_fS2_fjLj1536ELj1ELj1ELj4ELj8ENS_18Kernel_traits_baseILj1536ES2_S2_fS2_fjLj128EEEEELb0ELb1ELb1ELb0EEEvNS_9BwdParamsE,"",@"SHT_CUDA_INFO"
	.sectionflags	@""
	.align	4


	//----- nvinfo : EIATTR_CUDA_API_VERSION
	.align		4
        /*0000*/ 	.byte	0x04, 0x37
        /*0002*/ 	.short	(.L_2369 - .L_2368)
.L_2368:
        /*0004*/ 	.word	0x00000082


	//----- nvinfo : EIATTR_KPARAM_INFO
	.align		4
.L_2369:
        /*0008*/ 	.byte	0x04, 0x17
        /*000a*/ 	.short	(.L_2371 - .L_2370)
.L_2370:
        /*000c*/ 	.word	0x00000000
        /*0010*/ 	.short	0x0000
        /*0012*/ 	.short	0x0000
        /*0014*/ 	.byte	0x00, 0xf0, 0xa1, 0x04


	//----- nvinfo : EIATTR_SPARSE_MMA_MASK
	.align		4
.L_2371:
        /*0018*/ 	.byte	0x03, 0x50
        /*001a*/ 	.short	0x0000


	//----- nvinfo : EIATTR_MAXREG_COUNT
	.align		4
        /*001c*/ 	.byte	0x03, 0x1b
        /*001e*/ 	.short	0x00ff


	//----- nvinfo : EIATTR_NUM_BARRIERS
	.align		4
        /*0020*/ 	.byte	0x02, 0x4c
        /*0022*/ 	.byte	0x01
	.zero		1


	//----- nvinfo : EIATTR_MERCURY_ISA_VERSION
	.align		4
        /*0024*/ 	.byte	0x03, 0x5f
        /*0026*/ 	.short	0x0101


	//----- nvinfo : EIATTR_COOP_GROUP_MASK_REGIDS
	.align		4
        /*0028*/ 	.byte	0x04, 0x29
        /*002a*/ 	.short	(.L_2373 - .L_2372)


	//   ....[0]....
.L_2372:
        /*002c*/ 	.word	0xffffffff


	//   ....[1]....
        /*0030*/ 	.word	0xffffffff


	//   ....[2]....
        /*0034*/ 	.word	0xffffffff


	//   ....[3]....
        /*0038*/ 	.word	0xffffffff


	//   ....[4]....
        /*003c*/ 	.word	0xffffffff


	//   ....[5]....
        /*0040*/ 	.word	0xffffffff


	//   ....[6]....
        /*0044*/ 	.word	0xffffffff


	//   ....[7]....
        /*0048*/ 	.word	0xffffffff


	//   ....[8]....
        /*004c*/ 	.word	0xffffffff


	//   ....[9]....
        /*0050*/ 	.word	0xffffffff


	//----- nvinfo : EIATTR_COOP_GROUP_INSTR_OFFSETS
	.align		4
.L_2373:
        /*0054*/ 	.byte	0x04, 0x28
        /*0056*/ 	.short	(.L_2375 - .L_2374)


	//   ....[0]....
.L_2374:
        /*0058*/ 	.word	0x000015d0


	//   ....[1]....
        /*005c*/ 	.word	0x00001600


	//   ....[2]....
        /*0060*/ 	.word	0x00001630


	//   ....[3]....
        /*0064*/ 	.word	0x00001640


	//   ....[4]....
        /*0068*/ 	.word	0x00001670


	//   ....[5]....
        /*006c*/ 	.word	0x00001680


	//   ....[6]....
        /*0070*/ 	.word	0x000016b0


	//   ....[7]....
        /*0074*/ 	.word	0x000016c0


	//   ....[8]....
        /*0078*/ 	.word	0x000016f0


	//   ....[9]....
        /*007c*/ 	.word	0x00001700


	//----- nvinfo : EIATTR_VRC_CTA_INIT_COUNT
	.align		4
.L_2375:
        /*0080*/ 	.byte	0x02, 0x4a
	.zero		1
	.zero		1


	//----- nvinfo : EIATTR_EXIT_INSTR_OFFSETS
	.align		4
        /*0084*/ 	.byte	0x04, 0x1c
        /*0086*/ 	.short	(.L_2377 - .L_2376)


	//   ....[0]....
.L_2376:
        /*0088*/ 	.word	0x00004c00


	//   ....[1]....
        /*008c*/ 	.word	0x00004ca0


	//----- nvinfo : EIATTR_MAX_THREADS
	.align		4
.L_2377:
        /*0090*/ 	.byte	0x04, 0x05
        /*0092*/ 	.short	(.L_2379 - .L_2378)
.L_2378:
        /*0094*/ 	.word	0x00000080
        /*0098*/ 	.word	0x00000001
        /*009c*/ 	.word	0x00000001


	//----- nvinfo : EIATTR_CRS_STACK_SIZE
	.align		4
.L_2379:
        /*00a0*/ 	.byte	0x04, 0x1e
        /*00a2*/ 	.short	(.L_2381 - .L_2380)
.L_2380:
        /*00a4*/ 	.word	0x00000000


	//----- nvinfo : EIATTR_CBANK_PARAM_SIZE
	.align		4
.L_2381:
        /*00a8*/ 	.byte	0x03, 0x19
        /*00aa*/ 	.short	0x0128


	//----- nvinfo : EIATTR_PARAM_CBANK
	.align		4
        /*00ac*/ 	.byte	0x04, 0x0a
        /*00ae*/ 	.short	(.L_2383 - .L_2382)
	.align		4
.L_2382:
        /*00b0*/ 	.word	index@(.nv.constant0._ZN10layer_norm13ln_bwd_kernelINS_13Kernel_traitsI13__nv_bfloat16S2_fS2_fjLj1536ELj1ELj1ELj4ELj8ENS_18Kernel_traits_baseILj1536ES2_S2_fS2_fjLj128EEEEELb0ELb1ELb1ELb0EEEvNS_9BwdParamsE)
        /*00b4*/ 	.short	0x0380
        /*00b6*/ 	.short	0x0128


	//----- nvinfo : EIATTR_SW_WAR
	.align		4
.L_2383:
        /*00b8*/ 	.byte	0x04, 0x36
        /*00ba*/ 	.short	(.L_2385 - .L_2384)
.L_2384:
        /*00bc*/ 	.word	0x00000008
.L_2385:


//--------------------- .nv.info._ZN10layer_norm13ln_bwd_kernelINS_13Kernel_traitsI13__nv_bfloat16S2_fS2_fjLj1536ELj1ELj1ELj4ELj8ENS_18Kernel_traits_baseILj1536ES2_S2_fS2_fjLj128EEEEELb0ELb1ELb1ELb1EEEvNS_9BwdParamsE --------------------------
	.section	.nv.info._ZN10layer_norm13ln_bwd_kernelINS_13Kernel_traitsI13__nv_bfloat16S2_fS2_fjLj1536ELj1ELj1ELj4ELj8ENS_18Kernel_traits_baseILj1536ES2_S2_fS2_fjLj128EEEEELb0ELb1ELb1ELb1EEEvNS_9BwdParamsE,"",@"SHT_CUDA_INFO"
	.sectionflags	@""
	.align	4


	//----- nvinfo : EIATTR_CUDA_API_VERSION
	.align		4
        /*0000*/ 	.byte	0x04, 0x37
        /*0002*/ 	.short	(.L_2387 - .L_2386)
.L_2386:
        /*0004*/ 	.word	0x00000082


	//----- nvinfo : EIATTR_KPARAM_INFO
	.align		4
.L_2387:
        /*0008*/ 	.byte	0x04, 0x17
        /*000a*/ 	.short	(.L_2389 - .L_2388)
.L_2388:
        /*000c*/ 	.word	0x00000000
        /*0010*/ 	.short	0x0000
        /*0012*/ 	.short	0x0000
        /*0014*/ 	.byte	0x00, 0xf0, 0xa1, 0x04


	//----- nvinfo : EIATTR_SPARSE_MMA_MASK
	.align		4
.L_2389:
        /*0018*/ 	.byte	0x03, 0x50
        /*001a*/ 	.short	0x0000


	//----- nvinfo : EIATTR_MAXREG_COUNT
	.align		4
        /*001c*/ 	.byte	0x03, 0x1b
        /*001e*/ 	.short	0x00ff


	//----- nvinfo : EIATTR_NUM_BARRIERS
	.align		4
        /*0020*/ 	.byte	0x02, 0x4c
        /*0022*/ 	.byte	0x01
	.zero		1


	//----- nvinfo : EIATTR_MERCURY_ISA_VERSION
	.align		4
        /*0024*/ 	.byte	0x03, 0x5f
        /*0026*/ 	.short	0x0101


	//----- nvinfo : EIATTR_COOP_GROUP_MASK_REGIDS
	.align		4
        /*0028*/ 	.byte	0x04, 0x29
        /*002a*/ 	.short	(.L_2391 - .L_2390)


	//   ....[0]....
.L_2390:
        /*002c*/ 	.word	0xffffffff


	//   ....[1]....
        /*0030*/ 	.word	0xffffffff


	//   ....[2]....
        /*0034*/ 	.word	0xffffffff


	//   ....[3]....
        /*0038*/ 	.word	0xffffffff


	//   ....[4]....
        /*003c*/ 	.word	0xffffffff


	//   ....[5]....
        /*0040*/ 	.word	0xffffffff


	//   ....[6]....
        /*0044*/ 	.word	0xffffffff


	//   ....[7]....
        /*0048*/ 	.word	0xffffffff


	//   ....[8]....
        /*004c*/ 	.word	0xffffffff


	//   ....[9]....
        /*0050*/ 	.word	0xffffffff


	//----- nvinfo : EIATTR_COOP_GROUP_INSTR_OFFSETS
	.align		4
.L_2391:
        /*0054*/ 	.byte	0x04, 0x28
        /*0056*/ 	.short	(.L_2393 - .L_2392)


	//   ....[0]....
.L_2392:
        /*0058*/ 	.word	0x000010a0


	//   ....[1]....
        /*005c*/ 	.word	0x000010c0


	//   ....[2]....
        /*0060*/ 	.word	0x00001100


	//   ....[3]....
        /*0064*/ 	.word	0x00001110


	//   ....[4]....
        /*0068*/ 	.word	0x00001150


	//   ....[5]....
        /*006c*/ 	.word	0x00001160


	//   ....[6]....
        /*0070*/ 	.word	0x00001190


	//   ....[7]....
        /*0074*/ 	.word	0x000011a0


	//   ....[8]....
        /*0078*/ 	.word	0x000011d0


	//   ....[9]....
        /*007c*/ 	.word	0x000011e0


	//----- nvinfo : EIATTR_VRC_CTA_INIT_COUNT
	.align		4
.L_2393:
        /*0080*/ 	.byte	0x02, 0x4a
	.zero		1
	.zero		1


	//----- nvinfo : EIATTR_EXIT_INSTR_OFFSETS
	.align		4
        /*0084*/ 	.byte	0x04, 0x1c
        /*0086*/ 	.short	(.L_2395 - .L_2394)


	//   ....[0]....
.L_2394:
        /*0088*/ 	.word	0x00004240


	//----- nvinfo : EIATTR_MAX_THREADS
	.align		4
.L_2395:
        /*008c*/ 	.byte	0x04, 0x05
        /*008e*/ 	.short	(.L_2397 - .L_2396)
.L_2396:
        /*0090*/ 	.word	0x00000080
        /*0094*/ 	.word	0x00000001
        /*0098*/ 	.word	0x00000001


	//----- nvinfo : EIATTR_CRS_STACK_SIZE
	.align		4
.L_2397:
        /*009c*/ 	.byte	0x04, 0x1e
        /*009e*/ 	.short	(.L_2399 - .L_2398)
.L_2398:
        /*00a0*/ 	.word	0x00000000


	//----- nvinfo : EIATTR_CBANK_PARAM_SIZE
	.align		4
.L_2399:
        /*00a4*/ 	.byte	0x03, 0x19
        /*00a6*/ 	.short	0x0128


	//----- nvinfo : EIATTR_PARAM_CBANK
	.align		4
        /*00a8*/ 	.byte	0x04, 0x0a
        /*00aa*/ 	.short	(.L_2401 - .L_2400)
	.align		4
.L_2400:
        /*00ac*/ 	.word	index@(.nv.constant0._ZN10layer_norm13ln_bwd_kernelINS_13Kernel_traitsI13__nv_bfloat16S2_fS2_fjLj1536ELj1ELj1ELj4ELj8ENS_18Kernel_traits_baseILj1536ES2_S2_fS2_fjLj128EEEEELb0ELb1ELb1ELb1EEEvNS_9BwdParamsE)
        /*00b0*/ 	.short	0x0380
        /*00b2*/ 	.short	0x0128


	//----- nvinfo : EIATTR_SW_WAR
	.align		4
.L_2401:
        /*00b4*/ 	.byte	0x04, 0x36
        /*00b6*/ 	.short	(.L_2403 - .L_2402)
.L_2402:
        /*00b8*/ 	.word	0x00000008
.L_2403:


//--------------------- .nv.info._ZN10layer_norm13ln_bwd_kernelINS_13Kernel_traitsI13__nv_bfloat16S2_fS2_fjLj1536ELj1ELj1ELj4ELj8ENS_18Kernel_traits_baseILj1536ES2_S2_fS2_fjLj128EEEEELb1ELb0ELb0ELb0EEEvNS_9BwdParamsE --------------------------
	.section	.nv.info._ZN10layer_norm13ln_bwd_kernelINS_13Kernel_traitsI13__nv_bfloat16S2_fS2_fjLj1536ELj1ELj1ELj4ELj8ENS_18Kernel_traits_baseILj1536ES2_S2_fS2_fjLj128EEEEELb1ELb0ELb0ELb0EEEvNS_9BwdParamsE,"",@"SHT_CUDA_INFO"
	.sectionflags	@""
	.align	4


	//----- nvinfo : EIATTR_CUDA_API_VERSION
	.align		4
        /*0000*/ 	.byte	0x04, 0x37
        /*0002*/ 	.short	(.L_2405 - .L_2404)
.L_2404:
        /*0004*/ 	.word	0x00000082


	//----- nvinfo : EIATTR_KPARAM_INFO
	.align		4
.L_2405:
        /*0008*/ 	.byte	0x04, 0x17
        /*000a*/ 	.short	(.L_2407 - .L_2406)
.L_2406:
        /*000c*/ 	.word	0x00000000
        /*0010*/ 	.short	0x0000
        /*0012*/ 	.short	0x0000
        /*0014*/ 	.byte	0x00, 0xf0, 0xa1, 0x04


	//----- nvinfo : EIATTR_SPARSE_MMA_MASK
	.align		4
.L_2407:
        /*0018*/ 	.byte	0x03, 0x50
        /*001a*/ 	.short	0x0000


	//----- nvinfo : EIATTR_MAXREG_COUNT
	.align		4
        /*001c*/ 	.byte	0x03, 0x1b
        /*001e*/ 	.short	0x00ff


	//----- nvinfo : EIATTR_NUM_BARRIERS
	.align		4
        /*0020*/ 	.byte	0x02, 0x4c
        /*0022*/ 	.byte	0x01
	.zero		1


	//----- nvinfo : EIATTR_MERCURY_ISA_VERSION
	.align		4
        /*0024*/ 	.byte	0x03, 0x5f
        /*0026*/ 	.short	0x0101


	//----- nvinfo : EIATTR_COOP_GROUP_MASK_REGIDS
	.align		4
        /*0028*/ 	.byte	0x04, 0x29
        /*002a*/ 	.short	(.L_2409 - .L_2408)


	//   ....[0]....
.L_2408:
        /*002c*/ 	.word	0xffffffff


	//   ....[1]....
        /*0030*/ 	.word	0xffffffff


	//   ....[2]....
        /*0034*/ 	.word	0xffffffff


	//   ....[3]....
        /*0038*/ 	.word	0xffffffff


	//   ....[4]....
        /*003c*/ 	.word	0xffffffff


	//   ....[5]....
        /*0040*/ 	.word	0xffffffff


	//   ....[6]....
        /*0044*/ 	.word	0xffffffff


	//   ....[7]....
        /*0048*/ 	.word	0xffffffff


	//   ....[8]....
        /*004c*/ 	.word	0xffffffff


	//   ....[9]....
        /*0050*/ 	.word	0xffffffff


	//----- nvinfo : EIATTR_COOP_GROUP_INSTR_OFFSETS
	.align		4
.L_2409:
        /*0054*/ 	.byte	0x04, 0x28
        /*0056*/ 	.short	(.L_2411 - .L_2410)


	//   ....[0]....
.L_2410:
        /*0058*/ 	.word	0x000011b0


	//   ....[1]....
        /*005c*/ 	.word	0x000011f0


	//   ....[2]....
        /*0060*/ 	.word	0x00001290


	//   ....[3]....
        /*0064*/ 	.word	0x000012c0


	//   ....[4]....
        /*0068*/ 	.word	0x00001320


	//   ....[5]....
        /*006c*/ 	.word	0x00001340


	//   ....[6]....
        /*0070*/ 	.word	0x00001390


	//   ....[7]....
        /*0074*/ 	.word	0x000013a0


	//   ....[8]....
        /*0078*/ 	.word	0x000013d0


	//   ....[9]....
        /*007c*/ 	.word	0x000013e0


	//----- nvinfo : EIATTR_VRC_CTA_INIT_COUNT
	.align		4
.L_2411:
        /*0080*/ 	.byte	0x02, 0x4a
	.zero		1
	.zero		1


	//----- nvinfo : EIATTR_EXIT_INSTR_OFFSETS
	.align		4
        /*0084*/ 	.byte	0x04, 0x1c
        /*0086*/ 	.short	(.L_2413 - .L_2412)


	//   ....[0]....
.L_2412:
        /*0088*/ 	.word	0x000037d0


	//   ....[1]....
        /*008c*/ 	.word	0x00003850


	//----- nvinfo : EIATTR_MAX_THREADS
	.align		4
.L_2413:
        /*0090*/ 	.byte	0x04, 0x05
        /*0092*/ 	.short	(.L_2415 - .L_2414)
.L_2414:
        /*0094*/ 	.word	0x00000080
        /*0098*/ 	.word	0x00000001
        /*009c*/ 	.word	0x00000001


	//----- nvinfo : EIATTR_CRS_STACK_SIZE
	.align		4
.L_2415:
        /*00a0*/ 	.byte	0x04, 0x1e
        /*00a2*/ 	.short	(.L_2417 - .L_2416)
.L_2416:
        /*00a4*/ 	.word	0x00000000


	//----- nvinfo : EIATTR_CBANK_PARAM_SIZE
	.align		4
.L_2417:
        /*00a8*/ 	.byte	0x03, 0x19
        /*00aa*/ 	.short	0x0128


	//----- nvinfo : EIATTR_PARAM_CBANK
	.align		4
        /*00ac*/ 	.byte	0x04, 0x0a
        /*00ae*/ 	.short	(.L_2419 - .L_2418)
	.align		4
.L_2418:
        /*00b0*/ 	.word	index@(.nv.constant0._ZN10layer_norm13ln_bwd_kernelINS_13Kernel_traitsI13__nv_bfloat16S2_fS2_fjLj1536ELj1ELj1ELj4ELj8ENS_18Kernel_traits_baseILj1536ES2_S2_fS2_fjLj128EEEEELb1ELb0ELb0ELb0EEEvNS_9BwdParamsE)
        /*00b4*/ 	.short	0x0380
        /*00b6*/ 	.short	0x0128


	//----- nvinfo : EIATTR_SW_WAR
	.align		4
.L_2419:
        /*00b8*/ 	.byte	0x04, 0x36
        /*00ba*/ 	.short	(.L_2421 - .L_2420)
.L_2420:
        /*00bc*/ 	.word	0x00000008
.L_2421:


//--------------------- .nv.info._ZN10layer_norm13ln_bwd_kernelINS_13Kernel_traitsI13__nv_bfloat16S2_fS2_fjLj1536ELj1ELj1ELj4ELj8ENS_18Kernel_traits_baseILj1536ES2_S2_fS2_fjLj128EEEEELb1ELb0ELb0ELb1EEEvNS_9BwdParamsE --------------------------
	.section	.nv.info._ZN10layer_norm13ln_bwd_kernelINS_13Kernel_traitsI13__nv_bfloat16S2_fS2_fjLj1536ELj1ELj1ELj4ELj8ENS_18Kernel_traits_baseILj1536ES2_S2_fS2_fjLj128EEEEELb1ELb0ELb0ELb1EEEvNS_9BwdParamsE,"",@"SHT_CUDA_INFO"
	.sectionflags	@""
	.align	4


	//----- nvinfo : EIATTR_CUDA_API_VERSION
	.align		4
        /*0000*/ 	.byte	0x04, 0x37
        /*0002*/ 	.short	(.L_2423 - .L_2422)
.L_2422:
        /*0004*/ 	.word	0x00000082


	//----- nvinfo : EIATTR_KPARAM_INFO
	.align		4
.L_2423:
        /*0008*/ 	.byte	0x04, 0x17
        /*000a*/ 	.short	(.L_2425 - .L_2424)
.L_2424:
        /*000c*/ 	.word	0x00000000
        /*0010*/ 	.short	0x0000
        /*0012*/ 	.short	0x0000
        /*0014*/ 	.byte	0x00, 0xf0, 0xa1, 0x04


	//----- nvinfo : EIATTR_SPARSE_MMA_MASK
	.align		4
.L_2425:
        /*0018*/ 	.byte	0x03, 0x50
        /*001a*/ 	.short	0x0000


	//----- nvinfo : EIATTR_MAXREG_COUNT
	.align		4
        /*001c*/ 	.byte	0x03, 0x1b
        /*001e*/ 	.short	0x00ff


	//----- nvinfo : EIATTR_NUM_BARRIERS
	.align		4
        /*0020*/ 	.byte	0x02, 0x4c
        /*0022*/ 	.byte	0x01
	.zero		1


	//----- nvinfo : EIATTR_MERCURY_ISA_VERSION
	.align		4
        /*0024*/ 	.byte	0x03, 0x5f
        /*0026*/ 	.short	0x0101


	//----- nvinfo : EIATTR_COOP_GROUP_MASK_REGIDS
	.align		4
        /*0028*/ 	.byte	0x04, 0x29
        /*002a*/ 	.short	(.L_2427 - .L_2426)


	//   ....[0]....
.L_2426:
        /*002c*/ 	.word	0xffffffff


	//   ....[1]....
        /*0030*/ 	.word	0xffffffff


	//   ....[2]....
        /*0034*/ 	.word	0xffffffff


	//   ....[3]....
        /*0038*/ 	.word	0xffffffff


	//   ....[4]....
        /*003c*/ 	.word	0xffffffff


	//   ....[5]....
        /*0040*/ 	.word	0xffffffff


	//   ....[6]....
        /*0044*/ 	.word	0xffffffff


	//   ....[7]....
        /*0048*/ 	.word	0xffffffff


	//   ....[8]....
        /*004c*/ 	.word	0xffffffff


	//   ....[9]....
        /*0050*/ 	.word	0xffffffff


	//----- nvinfo : EIATTR_COOP_GROUP_INSTR_OFFSETS
	.align		4
.L_2427:
        /*0054*/ 	.byte	0x04, 0x28
        /*0056*/ 	.short	(.L_2429 - .L_2428)


	//   ....[0]....
.L_2428:
        /*0058*/ 	.word	0x00000cd0


	//   ....[1]....
        /*005c*/ 	.word	0x00000d70


	//   ....[2]....
        /*0060*/ 	.word	0x00000d80


	//   ....[3]....
        /*0064*/ 	.word	0x00000db0


	//   ....[4]....
        /*0068*/ 	.word	0x00000dc0


	//   ....[5]....
        /*006c*/ 	.word	0x00000df0


	//   ....[6]....
        /*0070*/ 	.word	0x00000e00


	//   ....[7]....
        /*0074*/ 	.word	0x00000e30


	//   ....[8]....
        /*0078*/ 	.word	0x00000e70


	//   ....[9]....
        /*007c*/ 	.word	0x00000e80


	//----- nvinfo : EIATTR_VRC_CTA_INIT_COUNT
	.align		4
.L_2429:
        /*0080*/ 	.byte	0x02, 0x4a
	.zero		1
	.zero		1


	//----- nvinfo : EIATTR_EXIT_INSTR_OFFSETS
	.align		4
        /*0084*/ 	.byte	0x04, 0x1c
        /*0086*/ 	.short	(.L_2431 - .L_2430)


	//   ....[0]....
.L_2430:
        /*0088*/ 	.word	0x000033a0


	//----- nvinfo : EIATTR_MAX_THREADS
	.align		4
.L_2431:
        /*008c*/ 	.byte	0x04, 0x05
        /*008e*/ 	.short	(.L_2433 - .L_2432)
.L_2432:
        /*0090*/ 	.word	0x00000080
        /*0094*/ 	.word	0x00000001
        /*0098*/ 	.word	0x00000001


	//----- nvinfo : EIATTR_CBANK_PARAM_SIZE
	.align		4
.L_2433:
        /*009c*/ 	.byte	0x03, 0x19
        /*009e*/ 	.short	0x0128


	//----- nvinfo : EIATTR_PARAM_CBANK
	.align		4
        /*00a0*/ 	.byte	0x04, 0x0a
        /*00a2*/ 	.short	(.L_2435 - .L_2434)
	.align		4
.L_2434:
        /*00a4*/ 	.word	index@(.nv.constant0._ZN10layer_norm13ln_bwd_kernelINS_13Kernel_traitsI13__nv_bfloat16S2_fS2_fjLj1536ELj1ELj1ELj4ELj8ENS_18Kernel_traits_baseILj1536ES2_S2_fS2_fjLj128EEEEELb1ELb0ELb0ELb1EEEvNS_9BwdParamsE)
        /*00a8*/ 	.short	0x0380
        /*00aa*/ 	.short	0x0128


	//----- nvinfo : EIATTR_SW_WAR
	.align		4
.L_2435:
        /*00ac*/ 	.byte	0x04, 0x36
        /*00ae*/ 	.short	(.L_2437 - .L_2436)
.L_2436:
        /*00b0*/ 	.word	0x00000008
.L_2437:


//--------------------- .nv.info._ZN10layer_norm22ln_bwd_finalize_kernelINS_22Kernel_traits_finalizeILj1536E13__nv_bfloat16S2_fS2_fjLb0ELj1024ELj4ENS_18Kernel_traits_baseILj1536ES2_S2_fS2_fjLj1024EEEEELb0ELb0EEEvNS_9BwdParamsE --------------------------
	.section	.nv.info._ZN10layer_norm22ln_bwd_finalize_kernelINS_22Kernel_traits_finalizeILj1536E13__nv_bfloat16S2_fS2_fjLb0ELj1024ELj4ENS_18Kernel_traits_baseILj1536ES2_S2_fS2_fjLj1024EEEEELb0ELb0EEEvNS_9BwdParamsE,"",@"SHT_CUDA_INFO"
	.sectionflags	@""
	.align	4


	//----- nvinfo : EIATTR_CUDA_API_VERSION
	.align		4
        /*0000*/ 	.byte	0x04, 0x37
        /*0002*/ 	.short	(.L_2439 - .L_2438)
.L_2438:
        /*0004*/ 	.word	0x00000082


	//----- nvinfo : EIATTR_KPARAM_INFO
	.align		4
.L_2439:
        /*0008*/ 	.byte	0x04, 0x17
        /*000a*/ 	.short	(.L_2441 - .L_2440)
.L_2440:
        /*000c*/ 	.word	0x00000000
        /*0010*/ 	.short	0x0000
        /*0012*/ 	.short	0x0000
        /*0014*/ 	.byte	0x00, 0xf0, 0xa1, 0x04


	//----- nvinfo : EIATTR_SPARSE_MMA_MASK
	.align		4
.L_2441:
        /*0018*/ 	.byte	0x03, 0x50
        /*001a*/ 	.short	0x0000


	//----- nvinfo : EIATTR_MAXREG_COUNT
	.align		4
        /*001c*/ 	.byte	0x03, 0x1b
        /*001e*/ 	.short	0x0040


	//----- nvinfo : EIATTR_NUM_BARRIERS
	.align		4
        /*0020*/ 	.byte	0x02, 0x4c
        /*0022*/ 	.byte	0x01
	.zero		1


	//----- nvinfo : EIATTR_MERCURY_ISA_VERSION
	.align		4
        /*0024*/ 	.byte	0x03, 0x5f
        /*0026*/ 	.short	0x0101


	//----- nvinfo : EIATTR_COOP_GROUP_MASK_REGIDS
	.align		4
        /*0028*/ 	.byte	0x04, 0x29
        /*002a*/ 	.short	(.L_2443 - .L_2442)


	//   ....[0]....
.L_2442:
        /*002c*/ 	.word	0xffffffff


	//   ....[1]....
        /*0030*/ 	.word	0xffffffff


	//   ....[2]....
        /*0034*/ 	.word	0xffffffff


	//   ....[3]....
        /*0038*/ 	.word	0xffffffff


	//   ....[4]....
        /*003c*/ 	.word	0xffffffff


	//   ....[5]....
        /*0040*/ 	.word	0xffffffff


	//   ....[6]....
        /*0044*/ 	.word	0xffffffff


	//   ....[7]....
        /*0048*/ 	.word	0xffffffff


	//   ....[8]....
        /*004c*/ 	.word	0xffffffff


	//   ....[9]....
        /*0050*/ 	.word	0xffffffff


	//----- nvinfo : EIATTR_COOP_GROUP_INSTR_OFFSETS
	.align		4
.L_2443:
        /*0054*/ 	.byte	0x04, 0x28
        /*0056*/ 	.short	(.L_2445 - .L_2444)


	//   ....[0]....
.L_2444:
        /*0058*/ 	.word	0x000015e0


	//   ....[1]....
        /*005c*/ 	.word	0x000015f0


	//   ....[2]....
        /*0060*/ 	.word	0x00001620


	//   ....[3]....
        /*0064*/ 	.word	0x00001630


	//   ....[4]....
        /*0068*/ 	.word	0x00001660


	//   ....[5]....
        /*006c*/ 	.word	0x00001670


	//   ....[6]....
        /*0070*/ 	.word	0x000016b0


	//   ....[7]....
        /*0074*/ 	.word	0x000016e0


	//   ....[8]....
        /*0078*/ 	.word	0x00001710


	//   ....[9]....
        /*007c*/ 	.word	0x00001720


	//----- nvinfo : EIATTR_VRC_CTA_INIT_COUNT
	.align		4
.L_2445:
        /*0080*/ 	.byte	0x02, 0x4a
	.zero		1
	.zero		1


	//----- nvinfo : EIATTR_EXIT_INSTR_OFFSETS
	.align		4
        /*0084*/ 	.byte	0x04, 0x1c
        /*0086*/ 	.short	(.L_2447 - .L_2446)


	//   ....[0]....
.L_2446:
        /*0088*/ 	.word	0x00000060


	//   ....[1]....
        /*008c*/ 	.word	0x00001780


	//   ....[2]....
        /*0090*/ 	.word	0x000017b0


	//   ....[3]....
        /*0094*/ 	.word	0x00001870


	//----- nvinfo : EIATTR_MAX_THREADS
	.align		4
.L_2447:
        /*0098*/ 	.byte	0x04, 0x05
        /*009a*/ 	.short	(.L_2449 - .L_2448)
.L_2448:
        /*009c*/ 	.word	0x00000400
        /*00a0*/ 	.word	0x00000001
        /*00a4*/ 	.word	0x00000001


	//----- nvinfo : EIATTR_CRS_STACK_SIZE
	.align		4
.L_2449:
        /*00a8*/ 	.byte	0x04, 0x1e
        /*00aa*/ 	.short	(.L_2451 - .L_2450)
.L_2450:
        /*00ac*/ 	.word	0x00000000


	//----- nvinfo : EIATTR_CBANK_PARAM_SIZE
	.align		4
.L_2451:
        /*00b0*/ 	.byte	0x03, 0x19
        /*00b2*/ 	.short	0x0128


	//----- nvinfo : EIATTR_PARAM_CBANK
	.align		4
        /*00b4*/ 	.byte	0x04, 0x0a
        /*00b6*/ 	.short	(.L_2453 - .L_2452)
	.align		4
.L_2452:
        /*00b8*/ 	.word	index@(.nv.constant0._ZN10layer_norm22ln_bwd_finalize_kernelINS_22Kernel_traits_finalizeILj1536E13__nv_bfloat16S2_fS2_fjLb0ELj1024ELj4ENS_18Kernel_traits_baseILj1536ES2_S2_fS2_fjLj1024EEEEELb0ELb0EEEvNS_9BwdParamsE)
        /*00bc*/ 	.short	0x0380
        /*00be*/ 	.short	0x0128


	//----- nvinfo : EIATTR_SW_WAR
	.align		4
.L_2453:
        /*00c0*/ 	.byte	0x04, 0x36
        /*00c2*/ 	.short	(.L_2455 - .L_2454)
.L_2454:
        /*00c4*/ 	.word	0x00000008
.L_2455:


//--------------------- .nv.info._ZN10layer_norm13ln_bwd_kernelINS_13Kernel_traitsI13__nv_bfloat16S2_fS2_fjLj1536ELj1ELj1ELj4ELj8ENS_18Kernel_traits_baseILj1536ES2_S2_fS2_fjLj128EEEEELb1ELb0ELb1ELb0EEEvNS_9BwdParamsE --------------------------
	.section	.nv.info._ZN10layer_norm13ln_bwd_kernelINS_13Kernel_traitsI13__nv_bfloat16S2_fS2_fjLj1536ELj1ELj1ELj4ELj8ENS_18Kernel_traits_baseILj1536ES2_S2_fS2_fjLj128EEEEELb1ELb0ELb1ELb0EEEvNS_9BwdParamsE,"",@"SHT_CUDA_INFO"
	.sectionflags	@""
	.align	4


	//----- nvinfo : EIATTR_CUDA_API_VERSION
	.align		4
        /*0000*/ 	.byte	0x04, 0x37
        /*0002*/ 	.short	(.L_2457 - .L_2456)
.L_2456:
        /*0004*/ 	.word	0x00000082


	//----- nvinfo : EIATTR_KPARAM_INFO
	.align		4
.L_2457:
        /*0008*/ 	.byte	0x04, 0x17
        /*000a*/ 	.short	(.L_2459 - .L_2458)
.L_2458:
        /*000c*/ 	.word	0x00000000
        /*0010*/ 	.short	0x0000
        /*0012*/ 	.short	0x0000
        /*0014*/ 	.byte	0x00, 0xf0, 0xa1, 0x04


	//----- nvinfo : EIATTR_SPARSE_MMA_MASK
	.align		4
.L_2459:
        /*0018*/ 	.byte	0x03, 0x50
        /*001a*/ 	.short	0x0000


	//----- nvinfo : EIATTR_MAXREG_COUNT
	.align		4
        /*001c*/ 	.byte	0x03, 0x1b
        /*001e*/ 	.short	0x00ff


	//----- nvinfo : EIATTR_NUM_BARRIERS
	.align		4
        /*0020*/ 	.byte	0x02, 0x4c
        /*0022*/ 	.byte	0x01
	.zero		1


	//----- nvinfo : EIATTR_MERCURY_ISA_VERSION
	.align		4
        /*0024*/ 	.byte	0x03, 0x5f
        /*0026*/ 	.short	0x0101


	//----- nvinfo : EIATTR_COOP_GROUP_MASK_REGIDS
	.align		4
        /*0028*/ 	.byte	0x04, 0x29
        /*002a*/ 	.short	(.L_2461 - .L_2460)


	//   ....[0]....
.L_2460:
        /*002c*/ 	.word	0xffffffff


	//   ....[1]....
        /*0030*/ 	.word	0xffffffff


	//   ....[2]....
        /*0034*/ 	.word	0xffffffff


	//   ....[3]....
        /*0038*/ 	.word	0xffffffff


	//   ....[4]....
        /*003c*/ 	.word	0xffffffff


	//   ....[5]....
        /*0040*/ 	.word	0xffffffff


	//   ....[6]....
        /*0044*/ 	.word	0xffffffff


	//   ....[7]....
        /*0048*/ 	.word	0xffffffff


	//   ....[8]....
        /*004c*/ 	.word	0xffffffff


	//   ....[9]....
        /*0050*/ 	.word	0xffffffff


	//----- nvinfo : EIATTR_COOP_GROUP_INSTR_OFFSETS
	.align		4
.L_2461:
        /*0054*/ 	.byte	0x04, 0x28
        /*0056*/ 	.short	(.L_2463 - .L_2462)


	//   ....[0]....
.L_2462:
        /*0058*/ 	.word	0x00001630


	//   ....[1]....
        /*005c*/ 	.word	0x00001660


	//   ....[2]....
        /*0060*/ 	.word	0x00001690


	//   ....[3]....
        /*0064*/ 	.word	0x000016a0


	//   ....[4]....
        /*0068*/ 	.word	0x000016d0


	//   ....[5]....
        /*006c*/ 	.word	0x000016e0


	//   ....[6]....
        /*0070*/ 	.word	0x00001710


	//   ....[7]....
        /*0074*/ 	.word	0x00001720


	//   ....[8]....
        /*0078*/ 	.word	0x00001750


	//   ....[9]....
        /*007c*/ 	.word	0x00001760


	//----- nvinfo : EIATTR_VRC_CTA_INIT_COUNT
	.align		4
.L_2463:
        /*0080*/ 	.byte	0x02, 0x4a
	.zero		1
	.zero		1


	//----- nvinfo : EIATTR_EXIT_INSTR_OFFSETS
	.align		4
        /*0084*/ 	.byte	0x04, 0x1c
        /*0086*/ 	.short	(.L_2465 - .L_2464)


	//   ....[0]....
.L_2464:
        /*0088*/ 	.word	0x00004650


	//   ....[1]....
        /*008c*/ 	.word	0x000046d0


	//----- nvinfo : EIATTR_MAX_THREADS
	.align		4
.L_2465:
        /*0090*/ 	.byte	0x04, 0x05
        /*0092*/ 	.short	(.L_2467 - .L_2466)
.L_2466:
        /*0094*/ 	.word	0x00000080
        /*0098*/ 	.word	0x00000001
        /*009c*/ 	.word	0x00000001


	//----- nvinfo : EIATTR_CRS_STACK_SIZE
	.align		4
.L_2467:
        /*00a0*/ 	.byte	0x04, 0x1e
        /*00a2*/ 	.short	(.L_2469 - .L_2468)
.L_2468:
        /*00a4*/ 	.word	0x00000000


	//----- nvinfo : EIATTR_CBANK_PARAM_SIZE
	.align		4
.L_2469:
        /*00a8*/ 	.byte	0x03, 0x19
        /*00aa*/ 	.short	0x0128


	//----- nvinfo : EIATTR_PARAM_CBANK
	.align		4
        /*00ac*/ 	.byte	0x04, 0x0a
        /*00ae*/ 	.short	(.L_2471 - .L_2470)
	.align		4
.L_2470:
        /*00b0*/ 	.word	index@(.nv.constant0._ZN10layer_norm13ln_bwd_kernelINS_13Kernel_traitsI13__nv_bfloat16S2_fS2_fjLj1536ELj1ELj1ELj4ELj8ENS_18Kernel_traits_baseILj1536ES2_S2_fS2_fjLj128EEEEELb1ELb0ELb1ELb0EEEvNS_9BwdParamsE)
        /*00b4*/ 	.short	0x0380
        /*00b6*/ 	.short	0x0128


	//----- nvinfo : EIATTR_SW_WAR
	.align		4
.L_2471:
        /*00b8*/ 	.byte	0x04, 0x36
        /*00ba*/ 	.short	(.L_2473 - .L_2472)
.L_2472:
        /*00bc*/ 	.word	0x00000008
.L_2473:


//--------------------- .nv.info._ZN10layer_norm22ln_bwd_finalize_kernelINS_22Kernel_traits_finalizeILj1536E13__nv_bfloat16S2_fS2_fjLb0ELj1024ELj4ENS_18Kernel_traits_baseILj1536ES2_S2_fS2_fjLj1024EEEEELb0ELb1EEEvNS_9BwdParamsE --------------------------
	.section	.nv.info._ZN10layer_norm22ln_bwd_finalize_kernelINS_22Kernel_traits_finalizeILj1536E13__nv_bfloat16S2_fS2_fjLb0ELj1024ELj4ENS_18Kernel_traits_baseILj1536ES2_S2_fS2_fjLj1024EEEEELb0ELb1EEEvNS_9BwdParamsE,"",@"SHT_CUDA_INFO"
	.sectionflags	@""
	.align	4


	//----- nvinfo : EIATTR_CUDA_API_VERSION
	.align		4
        /*0000*/ 	.byte	0x04, 0x37
        /*0002*/ 	.short	(.L_2475 - .L_2474)
.L_2474:
        /*0004*/ 	.word	0x00000082


	//----- nvinfo : EIATTR_KPARAM_INFO
	.align		4
.L_2475:
        /*0008*/ 	.byte	0x04, 0x17
        /*000a*/ 	.short	(.L_2477 - .L_2476)
.L_2476:
        /*000c*/ 	.word	0x00000000
        /*0010*/ 	.short	0x0000
        /*0012*/ 	.short	0x0000
        /*0014*/ 	.byte	0x00, 0xf0, 0xa1, 0x04


	//----- nvinfo : EIATTR_SPARSE_MMA_MASK
	.align		4
.L_2477:
        /*0018*/ 	.byte	0x03, 0x50
        /*001a*/ 	.short	0x0000


	//----- nvinfo : EIATTR_MAXREG_COUNT
	.align		4
        /*001c*/ 	.byte	0x03, 0x1b
        /*001e*/ 	.short	0x0040


	//----- nvinfo : EIATTR_NUM_BARRIERS
	.align		4
        /*0020*/ 	.byte	0x02, 0x4c
        /*0022*/ 	.byte	0x01
	.zero		1


	//----- nvinfo : EIATTR_MERCURY_ISA_VERSION
	.align		4
        /*0024*/ 	.byte	0x03, 0x5f
        /*0026*/ 	.short	0x0101


	//----- nvinfo : EIATTR_COOP_GROUP_MASK_REGIDS
	.align		4
        /*0028*/ 	.byte	0x04, 0x29
        /*002a*/ 	.short	(.L_2479 - .L_2478)


	//   ....[0]....
.L_2478:
        /*002c*/ 	.word	0xffffffff


	//   ....[1]....
        /*0030*/ 	.word	0xffffffff


	//   ....[2]....
        /*0034*/ 	.word	0xffffffff


	//   ....[3]....
        /*0038*/ 	.word	0xffffffff


	//   ....[4]....
        /*003c*/ 	.word	0xffffffff


	//   ....[5]....
        /*0040*/ 	.word	0xffffffff


	//   ....[6]....
        /*0044*/ 	.word	0xffffffff


	//   ....[7]....
        /*0048*/ 	.word	0xffffffff


	//   ....[8]....
        /*004c*/ 	.word	0xffffffff


	//   ....[9]....
        /*0050*/ 	.word	0xffffffff


	//----- nvinfo : EIATTR_COOP_GROUP_INSTR_OFFSETS
	.align		4
.L_2479:
        /*0054*/ 	.byte	0x04, 0x28
        /*0056*/ 	.short	(.L_2481 - .L_2480)


	//   ....[0]....
.L_2480:
        /*0058*/ 	.word	0x00001630


	//   ....[1]....
        /*005c*/ 	.word	0x00001640


	//   ....[2]....
        /*0060*/ 	.word	0x00001670


	//   ....[3]....
        /*0064*/ 	.word	0x00001680


	//   ....[4]....
        /*0068*/ 	.word	0x000016b0


	//   ....[5]....
        /*006c*/ 	.word	0x000016d0


	//   ....[6]....
        /*0070*/ 	.word	0x00001700


	//   ....[7]....
        /*0074*/ 	.word	0x00001710


	//   ....[8]....
        /*0078*/ 	.word	0x00001740


	//   ....[9]....
        /*007c*/ 	.word	0x00001750


	//----- nvinfo : EIATTR_VRC_CTA_INIT_COUNT
	.align		4
.L_2481:
        /*0080*/ 	.byte	0x02, 0x4a
	.zero		1
	.zero		1


	//----- nvinfo : EIATTR_EXIT_INSTR_OFFSETS
	.align		4
        /*0084*/ 	.byte	0x04, 0x1c
        /*0086*/ 	.short	(.L_2483 - .L_2482)


	//   ....[0]....
.L_2482:
        /*0088*/ 	.word	0x00000070


	//   ....[1]....
        /*008c*/ 	.word	0x000017b0


	//   ....[2]....
        /*0090*/ 	.word	0x00001880


	//----- nvinfo : EIATTR_MAX_THREADS
	.align		4
.L_2483:
        /*0094*/ 	.byte	0x04, 0x05
        /*0096*/ 	.short	(.L_2485 - .L_2484)
.L_2484:
        /*0098*/ 	.word	0x00000400
        /*009c*/ 	.word	0x00000001
        /*00a0*/ 	.word	0x00000001


	//----- nvinfo : EIATTR_CRS_STACK_SIZE
	.align		4
.L_2485:
        /*00a4*/ 	.byte	0x04, 0x1e
        /*00a6*/ 	.short	(.L_2487 - .L_2486)
.L_2486:
        /*00a8*/ 	.word	0x00000000


	//----- nvinfo : EIATTR_CBANK_PARAM_SIZE
	.align		4
.L_2487:
        /*00ac*/ 	.byte	0x03, 0x19
        /*00ae*/ 	.short	0x0128


	//----- nvinfo : EIATTR_PARAM_CBANK
	.align		4
        /*00b0*/ 	.byte	0x04, 0x0a
        /*00b2*/ 	.short	(.L_2489 - .L_2488)
	.align		4
.L_2488:
        /*00b4*/ 	.word	index@(.nv.constant0._ZN10layer_norm22ln_bwd_finalize_kernelINS_22Kernel_traits_finalizeILj1536E13__nv_bfloat16S2_fS2_fjLb0ELj1024ELj4ENS_18Kernel_traits_baseILj1536ES2_S2_fS2_fjLj1024EEEEELb0ELb1EEEvNS_9BwdParamsE)
        /*00b8*/ 	.short	0x0380
        /*00ba*/ 	.short	0x0128


	//----- nvinfo : EIATTR_SW_WAR
	.align		4
.L_2489:
        /*00bc*/ 	.byte	0x04, 0x36
        /*00be*/ 	.short	(.L_2491 - .L_2490)
.L_2490:
        /*00c0*/ 	.word	0x00000008
.L_2491:


//--------------------- .nv.info._ZN10layer_norm13ln_bwd_kernelINS_13Kernel_traitsI13__nv_bfloat16S2_fS2_fjLj1536ELj1ELj1ELj4ELj8ENS_18Kernel_traits_baseILj1536ES2_S2_fS2_fjLj128EEEEELb1ELb0ELb1ELb1EEEvNS_9BwdParamsE --------------------------
	.section	.nv.info._ZN10layer_norm13ln_bwd_kernelINS_13Kernel_traitsI13__nv_bfloat16S2_fS2_fjLj1536ELj1ELj1ELj4ELj8ENS_18Kernel_traits_baseILj1536ES2_S2_fS2_fjLj128EEEEELb1ELb0ELb1ELb1EEEvNS_9BwdParamsE,"",@"SHT_CUDA_INFO"
	.sectionflags	@""
	.align	4


	//----- nvinfo : EIATTR_CUDA_API_VERSION
	.align		4
        /*0000*/ 	.byte	0x04, 0x37
        /*0002*/ 	.short	(.L_2493 - .L_2492)
.L_2492:
        /*0004*/ 	.word	0x00000082


	//----- nvinfo : EIATTR_KPARAM_INFO
	.align		4
.L_2493:
        /*0008*/ 	.byte	0x04, 0x17
        /*000a*/ 	.short	(.L_2495 - .L_2494)
.L_2494:
        /*000c*/ 	.word	0x00000000
        /*0010*/ 	.short	0x0000
        /*0012*/ 	.short	0x0000
        /*0014*/ 	.byte	0x00, 0xf0, 0xa1, 0x04


	//----- nvinfo : EIATTR_SPARSE_MMA_MASK
	.align		4
.L_2495:
        /*0018*/ 	.byte	0x03, 0x50
        /*001a*/ 	.short	0x0000


	//----- nvinfo : EIATTR_MAXREG_COUNT
	.align		4
        /*001c*/ 	.byte	0x03, 0x1b
        /*001e*/ 	.short	0x00ff


	//----- nvinfo : EIATTR_NUM_BARRIERS
	.align		4
        /*0020*/ 	.byte	0x02, 0x4c
        /*0022*/ 	.byte	0x01
	.zero		1


	//----- nvinfo : EIATTR_MERCURY_ISA_VERSION
	.align		4
        /*0024*/ 	.byte	0x03, 0x5f
        /*0026*/ 	.short	0x0101


	//----- nvinfo : EIATTR_COOP_GROUP_MASK_REGIDS
	.align		4
        /*0028*/ 	.byte	0x04, 0x29
        /*002a*/ 	.short	(.L_2497 - .L_2496)


	//   ....[0]....
.L_2496:
        /*002c*/ 	.word	0xffffffff


	//   ....[1]....
        /*0030*/ 	.word	0xffffffff


	//   ....[2]....
        /*0034*/ 	.word	0xffffffff


	//   ....[3]....
        /*0038*/ 	.word	0xffffffff


	//   ....[4]....
        /*003c*/ 	.word	0xffffffff


	//   ....[5]....
        /*0040*/ 	.word	0xffffffff


	//   ....[6]....
        /*0044*/ 	.word	0xffffffff


	//   ....[7]....
        /*0048*/ 	.word	0xffffffff


	//   ....[8]....
        /*004c*/ 	.word	0xffffffff


	//   ....[9]....
        /*0050*/ 	.word	0xffffffff


	//----- nvinfo : EIATTR_COOP_GROUP_INSTR_OFFSETS
	.align		4
.L_2497:
        /*0054*/ 	.byte	0x04, 0x28
        /*0056*/ 	.short	(.L_2499 - .L_2498)


	//   ....[0]....
.L_2498:
        /*0058*/ 	.word	0x00001230


	//   ....[1]....
        /*005c*/ 	.word	0x00001260


	//   ....[2]....
        /*0060*/ 	.word	0x00001290


	//   ....[3]....
        /*0064*/ 	.word	0x000012a0


	//   ....[4]....
        /*0068*/ 	.word	0x000012d0


	//   ....[5]....
        /*006c*/ 	.word	0x000012e0


	//   ....[6]....
        /*0070*/ 	.word	0x00001310


	//   ....[7]....
        /*0074*/ 	.word	0x00001320


	//   ....[8]....
        /*0078*/ 	.word	0x00001350


	//   ....[9]....
        /*007c*/ 	.word	0x00001360


	//----- nvinfo : EIATTR_VRC_CTA_INIT_COUNT
	.align		4
.L_2499:
        /*0080*/ 	.byte	0x02, 0x4a
	.zero		1
	.zero		1


	//----- nvinfo : EIATTR_EXIT_INSTR_OFFSETS
	.align		4
        /*0084*/ 	.byte	0x04, 0x1c
        /*0086*/ 	.short	(.L_2501 - .L_2500)


	//   ....[0]....
.L_2500:
        /*0088*/ 	.word	0x00003ed0


	//----- nvinfo : EIATTR_MAX_THREADS
	.align		4
.L_2501:
        /*008c*/ 	.byte	0x04, 0x05
        /*008e*/ 	.short	(.L_2503 - .L_2502)
.L_2502:
        /*0090*/ 	.word	0x00000080
        /*0094*/ 	.word	0x00000001
        /*0098*/ 	.word	0x00000001


	//----- nvinfo : EIATTR_CRS_STACK_SIZE
	.align		4
.L_2503:
        /*009c*/ 	.byte	0x04, 0x1e
        /*009e*/ 	.short	(.L_2505 - .L_2504)
.L_2504:
        /*00a0*/ 	.word	0x00000000


	//----- nvinfo : EIATTR_CBANK_PARAM_SIZE
	.align		4
.L_2505:
        /*00a4*/ 	.byte	0x03, 0x19
        /*00a6*/ 	.short	0x0128


	//----- nvinfo : EIATTR_PARAM_CBANK
	.align		4
        /*00a8*/ 	.byte	0x04, 0x0a
        /*00aa*/ 	.short	(.L_2507 - .L_2506)
	.align		4
.L_2506:
        /*00ac*/ 	.word	index@(.nv.constant0._ZN10layer_norm13ln_bwd_kernelINS_13Kernel_traitsI13__nv_bfloat16S2_fS2_fjLj1536ELj1ELj1ELj4ELj8ENS_18Kernel_traits_baseILj1536ES2_S2_fS2_fjLj128EEEEELb1ELb0ELb1ELb1EEEvNS_9BwdParamsE)
        /*00b0*/ 	.short	0x0380
        /*00b2*/ 	.short	0x0128


	//----- nvinfo : EIATTR_SW_WAR
	.align		4
.L_2507:
        /*00b4*/ 	.byte	0x04, 0x36
        /*00b6*/ 	.short	(.L_2509 - .L_2508)
.L_2508:
        /*00b8*/ 	.word	0x00000008
.L_2509:


//--------------------- .nv.info._ZN10layer_norm13ln_bwd_kernelINS_13Kernel_traitsI13__nv_bfloat16S2_fS2_fjLj1536ELj1ELj1ELj4ELj8ENS_18Kernel_traits_baseILj1536ES2_S2_fS2_fjLj128EEEEELb1ELb1ELb0ELb0EEEvNS_9BwdParamsE --------------------------
	.section	.nv.info._ZN10layer_norm13ln_bwd_kernelINS_13Kernel_traitsI13__nv_bfloat16S2_fS2_fjLj1536ELj1ELj1ELj4ELj8ENS_18Kernel_traits_baseILj1536ES2_S2_fS2_fjLj128EEEEELb1ELb1ELb0ELb0EEEvNS_9BwdParamsE,"",@"SHT_CUDA_INFO"
	.sectionflags	@""
	.align	4


	//----- nvinfo : EIATTR_CUDA_API_VERSION
	.align		4
        /*0000*/ 	.byte	0x04, 0x37
        /*0002*/ 	.short	(.L_2511 - .L_2510)
.L_2510:
        /*0004*/ 	.word	0x00000082


	//----- nvinfo : EIATTR_KPARAM_INFO
	.align		4
.L_2511:
        /*0008*/ 	.byte	0x04, 0x17
        /*000a*/ 	.short	(.L_2513 - .L_2512)
.L_2512:
        /*000c*/ 	.word	0x00000000
        /*0010*/ 	.short	0x0000
        /*0012*/ 	.short	0x0000
        /*0014*/ 	.byte	0x00, 0xf0, 0xa1, 0x04


	//----- nvinfo : EIATTR_SPARSE_MMA_MASK
	.align		4
.L_2513:
        /*0018*/ 	.byte	0x03, 0x50
        /*001a*/ 	.short	0x0000


	//----- nvinfo : EIATTR_MAXREG_COUNT
	.align		4
        /*001c*/ 	.byte	0x03, 0x1b
        /*001e*/ 	.short	0x00ff


	//----- nvinfo : EIATTR_NUM_BARRIERS
	.align		4
        /*0020*/ 	.byte	0x02, 0x4c
        /*0022*/ 	.byte	0x01
	.zero		1


	//----- nvinfo : EIATTR_MERCURY_ISA_VERSION
	.align		4
        /*0024*/ 	.byte	0x03, 0x5f
        /*0026*/ 	.short	0x0101


	//----- nvinfo : EIATTR_COOP_GROUP_MASK_REGIDS
	.align		4
        /*0028*/ 	.byte	0x04, 0x29
        /*002a*/ 	.short	(.L_2515 - .L_2514)


	//   ....[0]....
.L_2514:
        /*002c*/ 	.word	0xffffffff


	//   ....[1]....
        /*0030*/ 	.word	0xffffffff


	//   ....[2]....
        /*0034*/ 	.word	0xffffffff


	//   ....[3]....
        /*0038*/ 	.word	0xffffffff


	//   ....[4]....
        /*003c*/ 	.word	0xffffffff


	//   ....[5]....
        /*0040*/ 	.word	0xffffffff


	//   ....[6]....
        /*0044*/ 	.word	0xffffffff


	//   ....[7]....
        /*0048*/ 	.word	0xffffffff


	//   ....[8]....
        /*004c*/ 	.word	0xffffffff


	//   ....[9]....
        /*0050*/ 	.word	0xffffffff


	//----- nvinfo : EIATTR_COOP_GROUP_INSTR_OFFSETS
	.align		4
.L_2515:
        /*0054*/ 	.byte	0x04, 0x28
        /*0056*/ 	.short	(.L_2517 - .L_2516)


	//   ....[0]....
.L_2516:
        /*0058*/ 	.word	0x000013c0


	//   ....[1]....
        /*005c*/ 	.word	0x000013f0


	//   ....[2]....
        /*0060*/ 	.word	0x00001420


	//   ....[3]....
        /*0064*/ 	.word	0x00001430


	//   ....[4]....
        /*0068*/ 	.word	0x00001460


	//   ....[5]....
        /*006c*/ 	.word	0x00001470


	//   ....[6]....
        /*0070*/ 	.word	0x000014a0


	//   ....[7]....
        /*0074*/ 	.word	0x000014b0


	//   ....[8]....
        /*0078*/ 	.word	0x000014e0


	//   ....[9]....
        /*007c*/ 	.word	0x000014f0


	//----- nvinfo : EIATTR_VRC_CTA_INIT_COUNT
	.align		4
.L_2517:
        /*0080*/ 	.byte	0x02, 0x4a
	.zero		1
	.zero		1


	//----- nvinfo : EIATTR_EXIT_INSTR_OFFSETS
	.align		4
        /*0084*/ 	.byte	0x04, 0x1c
        /*0086*/ 	.short	(.L_2519 - .L_2518)


	//   ....[0]....
.L_2518:
        /*0088*/ 	.word	0x00006030


	//   ....[1]....
        /*008c*/ 	.word	0x000060d0


	//----- nvinfo : EIATTR_MAX_THREADS
	.align		4
.L_2519:
        /*0090*/ 	.byte	0x04, 0x05
        /*0092*/ 	.short	(.L_2521 - .L_2520)
.L_2520:
        /*0094*/ 	.word	0x00000080
        /*0098*/ 	.word	0x00000001
        /*009c*/ 	.word	0x00000001


	//----- nvinfo : EIATTR_CRS_STACK_SIZE
	.align		4
.L_2521:
        /*00a0*/ 	.byte	0x04, 0x1e
        /*00a2*/ 	.short	(.L_2523 - .L_2522)
.L_2522:
        /*00a4*/ 	.word	0x00000000


	//----- nvinfo : EIATTR_CBANK_PARAM_SIZE
	.align		4
.L_2523:
        /*00a8*/ 	.byte	0x03, 0x19
        /*00aa*/ 	.short	0x0128


	//----- nvinfo : EIATTR_PARAM_CBANK
	.align		4
        /*00ac*/ 	.byte	0x04, 0x0a
        /*00ae*/ 	.short	(.L_2525 - .L_2524)
	.align		4
.L_2524:
        /*00b0*/ 	.word	index@(.nv.constant0._ZN10layer_norm13ln_bwd_kernelINS_13Kernel_traitsI13__nv_bfloat16S2_fS2_fjLj1536ELj1ELj1ELj4ELj8ENS_18Kernel_traits_baseILj1536ES2_S2_fS2_fjLj128EEEEELb1ELb1ELb0ELb0EEEvNS_9BwdParamsE)
        /*00b4*/ 	.short	0x0380
        /*00b6*/ 	.short	0x0128


	//----- nvinfo : EIATTR_SW_WAR
	.align		4
.L_2525:
        /*00b8*/ 	.byte	0x04, 0x36
        /*00ba*/ 	.short	(.L_2527 - .L_2526)
.L_2526:
        /*00bc*/ 	.word	0x00000008
.L_2527:


//--------------------- .nv.info._ZN10layer_norm13ln_bwd_kernelINS_13Kernel_traitsI13__nv_bfloat16S2_fS2_fjLj1536ELj1ELj1ELj4ELj8ENS_18Kernel_traits_baseILj1536ES2_S2_fS2_fjLj128EEEEELb1ELb1ELb0ELb1EEEvNS_9BwdParamsE --------------------------
	.section	.nv.info._ZN10layer_norm13ln_bwd_kernelINS_13Kernel_traitsI13__nv_bfloat16S2_fS2_fjLj1536ELj1ELj1ELj4ELj8ENS_18Kernel_traits_baseILj1536ES2_S2_fS2_fjLj128EEEEELb1ELb1ELb0ELb1EEEvNS_9BwdParamsE,"",@"SHT_CUDA_INFO"
	.sectionflags	@""
	.align	4


	//----- nvinfo : EIATTR_CUDA_API_VERSION
	.align		4
        /*0000*/ 	.byte	0x04, 0x37
        /*0002*/ 	.short	(.L_2529 - .L_2528)
.L_2528:
        /*0004*/ 	.word	0x00000082


	//----- nvinfo : EIATTR_KPARAM_INFO
	.align		4
.L_2529:
        /*0008*/ 	.byte	0x04, 0x17
        /*000a*/ 	.short	(.L_2531 - .L_2530)
.L_2530:
        /*000c*/ 	.word	0x00000000
        /*0010*/ 	.short	0x0000
        /*0012*/ 	.short	0x0000
        /*0014*/ 	.byte	0x00, 0xf0, 0xa1, 0x04


	//----- nvinfo : EIATTR_SPARSE_MMA_MASK
	.align		4
.L_2531:
        /*0018*/ 	.byte	0x03, 0x50
        /*001a*/ 	.short	0x0000


	//----- nvinfo : EIATTR_MAXREG_COUNT
	.align		4
        /*001c*/ 	.byte	0x03, 0x1b
        /*001e*/ 	.short	0x00ff


	//----- nvinfo : EIATTR_NUM_BARRIERS
	.align		4
        /*0020*/ 	.byte	0x02, 0x4c
        /*0022*/ 	.byte	0x01
	.zero		1


	//----- nvinfo : EIATTR_MERCURY_ISA_VERSION
	.align		4
        /*0024*/ 	.byte	0x03, 0x5f
        /*0026*/ 	.short	0x0101


	//----- nvinfo : EIATTR_COOP_GROUP_MASK_REGIDS
	.align		4
        /*0028*/ 	.byte	0x04, 0x29
        /*002a*/ 	.short	(.L_2533 - .L_2532)


	//   ....[0]....
.L_2532:
        /*002c*/ 	.word	0xffffffff


	//   ....[1]....
        /*0030*/ 	.word	0xffffffff


	//   ....[2]....
        /*0034*/ 	.word	0xffffffff


	//   ....[3]....
        /*0038*/ 	.word	0xffffffff


	//   ....[4]....
        /*003c*/ 	.word	0xffffffff


	//   ....[5]....
        /*0040*/ 	.word	0xffffffff


	//   ....[6]....
        /*0044*/ 	.word	0xffffffff


	//   ....[7]....
        /*0048*/ 	.word	0xffffffff


	//   ....[8]....
        /*004c*/ 	.word	0xffffffff


	//   ....[9]....
        /*0050*/ 	.word	0xffffffff


	//----- nvinfo : EIATTR_COOP_GROUP_INSTR_OFFSETS
	.align		4
.L_2533:
        /*0054*/ 	.byte	0x04, 0x28
        /*0056*/ 	.short	(.L_2535 - .L_2534)


	//   ....[0]....
.L_2534:
        /*0058*/ 	.word	0x00000d30


	//   ....[1]....
        /*005c*/ 	.word	0x00000d40


	//   ....[2]....
        /*0060*/ 	.word	0x00000d70


	//   ....[3]....
        /*0064*/ 	.word	0x00000d80


	//   ....[4]....
        /*0068*/ 	.word	0x00000dc0


	//   ....[5]....
        /*006c*/ 	.word	0x00000dd0


	//   ....[6]....
        /*0070*/ 	.word	0x00000e00


	//   ....[7]....
        /*0074*/ 	.word	0x00000e10


	//   ....[8]....
        /*0078*/ 	.word	0x00000ee0


	//   ....[9]....
        /*007c*/ 	.word	0x00000ef0


	//----- nvinfo : EIATTR_VRC_CTA_INIT_COUNT
	.align		4
.L_2535:
        /*0080*/ 	.byte	0x02, 0x4a
	.zero		1
	.zero		1


	//----- nvinfo : EIATTR_EXIT_INSTR_OFFSETS
	.align		4
        /*0084*/ 	.byte	0x04, 0x1c
        /*0086*/ 	.short	(.L_2537 - .L_2536)


	//   ....[0]....
.L_2536:
        /*0088*/ 	.word	0x00004dd0


	//----- nvinfo : EIATTR_MAX_THREADS
	.align		4
.L_2537:
        /*008c*/ 	.byte	0x04, 0x05
        /*008e*/ 	.short	(.L_2539 - .L_2538)
.L_2538:
        /*0090*/ 	.word	0x00000080
        /*0094*/ 	.word	0x00000001
        /*0098*/ 	.word	0x00000001


	//----- nvinfo : EIATTR_CBANK_PARAM_SIZE
	.align		4
.L_2539:
        /*009c*/ 	.byte	0x03, 0x19
        /*009e*/ 	.short	0x0128


	//----- nvinfo : EIATTR_PARAM_CBANK
	.align		4
        /*00a0*/ 	.byte	0x04, 0x0a
        /*00a2*/ 	.short	(.L_2541 - .L_2540)
	.align		4
.L_2540:
        /*00a4*/ 	.word	index@(.nv.constant0._ZN10layer_norm13ln_bwd_kernelINS_13Kernel_traitsI13__nv_bfloat16S2_fS2_fjLj1536ELj1ELj1ELj4ELj8ENS_18Kernel_traits_baseILj1536ES2_S2_fS2_fjLj128EEEEELb1ELb1ELb0ELb1EEEvNS_9BwdParamsE)
        /*00a8*/ 	.short	0x0380
        /*00aa*/ 	.short	0x0128


	//----- nvinfo : EIATTR_SW_WAR
	.align		4
.L_2541:
        /*00ac*/ 	.byte	0x04, 0x36
        /*00ae*/ 	.short	(.L_2543 - .L_2542)
.L_2542:
        /*00b0*/ 	.word	0x00000008
.L_2543:


//--------------------- .nv.info._ZN10layer_norm22ln_bwd_finalize_kernelINS_22Kernel_traits_finalizeILj1536E13__nv_bfloat16S2_fS2_fjLb1ELj1024ELj4ENS_18Kernel_traits_baseILj1536ES2_S2_fS2_fjLj1024EEEEELb1ELb0EEEvNS_9BwdParamsE --------------------------
	.section	.nv.info._ZN10layer_norm22ln_bwd_finalize_kernelINS_22Kernel_traits_finalizeILj1536E13__nv_bfloat16S2_fS2_fjLb1ELj1024ELj4ENS_18Kernel_traits_baseILj1536ES2_S2_fS2_fjLj1024EEEEELb1ELb0EEEvNS_9BwdParamsE,"",@"SHT_CUDA_INFO"
	.sectionflags	@""
	.align	4


	//----- nvinfo : EIATTR_CUDA_API_VERSION
	.align		4
        /*0000*/ 	.byte	0x04, 0x37
        /*0002*/ 	.short	(.L_2545 - .L_2544)
.L_2544:
        /*0004*/ 	.word	0x00000082


	//----- nvinfo : EIATTR_KPARAM_INFO
	.align		4
.L_2545:
        /*0008*/ 	.byte	0x04, 0x17
        /*000a*/ 	.short	(.L_2547 - .L_2546)
.L_2546:
        /*000c*/ 	.word	0x00000000
        /*0010*/ 	.short	0x0000
        /*0012*/ 	.short	0x0000
        /*0014*/ 	.byte	0x00, 0xf0, 0xa1, 0x04


	//----- nvinfo : EIATTR_SPARSE_MMA_MASK
	.align		4
.L_2547:
        /*0018*/ 	.byte	0x03, 0x50
        /*001a*/ 	.short	0x0000


	//----- nvinfo : EIATTR_MAXREG_COUNT
	.align		4
        /*001c*/ 	.byte	0x03, 0x1b
        /*001e*/ 	.short	0x0040


	//----- nvinfo : EIATTR_NUM_BARRIERS
	.align		4
        /*0020*/ 	.byte	0x02, 0x4c
        /*0022*/ 	.byte	0x01
	.zero		1


	//----- nvinfo : EIATTR_MERCURY_ISA_VERSION
	.align		4
        /*0024*/ 	.byte	0x03, 0x5f
        /*0026*/ 	.short	0x0101


	//----- nvinfo : EIATTR_COOP_GROUP_MASK_REGIDS
	.align		4
        /*0028*/ 	.byte	0x04, 0x29
        /*002a*/ 	.short	(.L_2549 - .L_2548)


	//   ....[0]....
.L_2548:
        /*002c*/ 	.word	0xffffffff


	//   ....[1]....
        /*0030*/ 	.word	0xffffffff


	//   ....[2]....
        /*0034*/ 	.word	0xffffffff


	//   ....[3]....
        /*0038*/ 	.word	0xffffffff


	//   ....[4]....
        /*003c*/ 	.word	0xffffffff


	//   ....[5]....
        /*0040*/ 	.word	0xffffffff


	//   ....[6]....
        /*0044*/ 	.word	0xffffffff


	//   ....[7]....
        /*0048*/ 	.word	0xffffffff


	//   ....[8]....
        /*004c*/ 	.word	0xffffffff


	//   ....[9]....
        /*0050*/ 	.word	0xffffffff


	//   ....[10]....
        /*0054*/ 	.word	0xffffffff


	//   ....[11]....
        /*0058*/ 	.word	0xffffffff


	//   ....[12]....
        /*005c*/ 	.word	0xffffffff


	//   ....[13]....
        /*0060*/ 	.word	0xffffffff


	//   ....[14]....
        /*0064*/ 	.word	0xffffffff


	//----- nvinfo : EIATTR_COOP_GROUP_INSTR_OFFSETS
	.align		4
.L_2549:
        /*0068*/ 	.byte	0x04, 0x28
        /*006a*/ 	.short	(.L_2551 - .L_2550)


	//   ....[0]....
.L_2550:
        /*006c*/ 	.word	0x00001060


	//   ....[1]....
        /*0070*/ 	.word	0x00001070


	//   ....[2]....
        /*0074*/ 	.word	0x00001080


	//   ....[3]....
        /*0078*/ 	.word	0x000010b0


	//   ....[4]....
        /*007c*/ 	.word	0x000010d0


	//   ....[5]....
        /*0080*/ 	.word	0x000010e0


	//   ....[6]....
        /*0084*/ 	.word	0x00001110


	//   ....[7]....
        /*0088*/ 	.word	0x00001130


	//   ....[8]....
        /*008c*/ 	.word	0x00001140


	//   ....[9]....
        /*0090*/ 	.word	0x00001180


	//   ....[10]....
        /*0094*/ 	.word	0x000011b0


	//   ....[11]....
        /*0098*/ 	.word	0x000011c0


	//   ....[12]....
        /*009c*/ 	.word	0x00001200


	//   ....[13]....
        /*00a0*/ 	.word	0x00001220


	//   ....[14]....
        /*00a4*/ 	.word	0x00001230


	//----- nvinfo : EIATTR_VRC_CTA_INIT_COUNT
	.align		4
.L_2551:
        /*00a8*/ 	.byte	0x02, 0x4a
	.zero		1
	.zero		1


	//----- nvinfo : EIATTR_EXIT_INSTR_OFFSETS
	.align		4
        /*00ac*/ 	.byte	0x04, 0x1c
        /*00ae*/ 	.short	(.L_2553 - .L_2552)


	//   ....[0]....
.L_2552:
        /*00b0*/ 	.word	0x00000060


	//   ....[1]....
        /*00b4*/ 	.word	0x000012b0


	//   ....[2]....
        /*00b8*/ 	.word	0x000012e0


	//   ....[3]....
        /*00bc*/ 	.word	0x000013f0


	//----- nvinfo : EIATTR_MAX_THREADS
	.align		4
.L_2553:
        /*00c0*/ 	.byte	0x04, 0x05
        /*00c2*/ 	.short	(.L_2555 - .L_2554)
.L_2554:
        /*00c4*/ 	.word	0x00000400
        /*00c8*/ 	.word	0x00000001
        /*00cc*/ 	.word	0x00000001


	//----- nvinfo : EIATTR_CRS_STACK_SIZE
	.align		4
.L_2555:
        /*00d0*/ 	.byte	0x04, 0x1e
        /*00d2*/ 	.short	(.L_2557 - .L_2556)
.L_2556:
        /*00d4*/ 	.word	0x00000000


	//----- nvinfo : EIATTR_CBANK_PARAM_SIZE
	.align		4
.L_2557:
        /*00d8*/ 	.byte	0x03, 0x19
        /*00da*/ 	.short	0x0128


	//----- nvinfo : EIATTR_PARAM_CBANK
	.align		4
        /*00dc*/ 	.byte	0x04, 0x0a
        /*00de*/ 	.short	(.L_2559 - .L_2558)
	.align		4
.L_2558:
        /*00e0*/ 	.word	index@(.nv.constant0._ZN10layer_norm22ln_bwd_finalize_kernelINS_22Kernel_traits_finalizeILj1536E13__nv_bfloat16S2_fS2_fjLb1ELj1024ELj4ENS_18Kernel_traits_baseILj1536ES2_S2_fS2_fjLj1024EEEEELb1ELb0EEEvNS_9BwdParamsE)
        /*00e4*/ 	.short	0x0380
        /*00e6*/ 	.short	0x0128


	//----- nvinfo : EIATTR_SW_WAR
	.align		4
.L_2559:
        /*00e8*/ 	.byte	0x04, 0x36
        /*00ea*/ 	.short	(.L_2561 - .L_2560)
.L_2560:
        /*00ec*/ 	.word	0x00000008
.L_2561:


//--------------------- .nv.info._ZN10layer_norm13ln_bwd_kernelINS_13Kernel_traitsI13__nv_bfloat16S2_fS2_fjLj1536ELj1ELj1ELj4ELj8ENS_18Kernel_traits_baseILj1536ES2_S2_fS2_fjLj128EEEEELb1ELb1ELb1ELb0EEEvNS_9BwdParamsE --------------------------
	.section	.nv.info._ZN10layer_norm13ln_bwd_kernelINS_13Kernel_traitsI13__nv_bfloat16S2_fS2_fjLj1536ELj1ELj1ELj4ELj8ENS_18Kernel_traits_baseILj1536ES2_S2_fS2_fjLj128EEEEELb1ELb1ELb1ELb0EEEvNS_9BwdParamsE,"",@"SHT_CUDA_INFO"
	.sectionflags	@""
	.align	4


	//----- nvinfo : EIATTR_CUDA_API_VERSION
	.align		4
        /*0000*/ 	.byte	0x04, 0x37
        /*0002*/ 	.short	(.L_2563 - .L_2562)
.L_2562:
        /*0004*/ 	.word	0x00000082


	//----- nvinfo : EIATTR_KPARAM_INFO
	.align		4
.L_2563:
        /*0008*/ 	.byte	0x04, 0x17
        /*000a*/ 	.short	(.L_2565 - .L_2564)
.L_2564:
        /*000c*/ 	.word	0x00000000
        /*0010*/ 	.short	0x0000
        /*0012*/ 	.short	0x0000
        /*0014*/ 	.byte	0x00, 0xf0, 0xa1, 0x04


	//----- nvinfo : EIATTR_SPARSE_MMA_MASK
	.align		4
.L_2565:
        /*0018*/ 	.byte	0x03, 0x50
        /*001a*/ 	.short	0x0000


	//----- nvinfo : EIATTR_MAXREG_COUNT
	.align		4
        /*001c*/ 	.byte	0x03, 0x1b
        /*001e*/ 	.short	0x00ff


	//----- nvinfo : EIATTR_NUM_BARRIERS
	.align		4
        /*0020*/ 	.byte	0x02, 0x4c
        /*0022*/ 	.byte	0x01
	.zero		1


	//----- nvinfo : EIATTR_MERCURY_ISA_VERSION
	.align		4
        /*0024*/ 	.byte	0x03, 0x5f
        /*0026*/ 	.short	0x0101


	//----- nvinfo : EIATTR_COOP_GROUP_MASK_REGIDS
	.align		4
        /*0028*/ 	.byte	0x04, 0x29
        /*002a*/ 	.short	(.L_2567 - .L_2566)


	//   ....[0]....
.L_2566:
        /*002c*/ 	.word	0xffffffff


	//   ....[1]....
        /*0030*/ 	.word	0xffffffff


	//   ....[2]....
        /*0034*/ 	.word	0xffffffff


	//   ....[3]....
        /*0038*/ 	.word	0xffffffff


	//   ....[4]....
        /*003c*/ 	.word	0xffffffff


	//   ....[5]....
        /*0040*/ 	.word	0xffffffff


	//   ....[6]....
        /*0044*/ 	.word	0xffffffff


	//   ....[7]....
        /*0048*/ 	.word	0xffffffff


	//   ....[8]....
        /*004c*/ 	.word	0xffffffff


	//   ....[9]....
        /*0050*/ 	.word	0xffffffff


	//----- nvinfo : EIATTR_COOP_GROUP_INSTR_OFFSETS
	.align		4
.L_2567:
        /*0054*/ 	.byte	0x04, 0x28
        /*0056*/ 	.short	(.L_2569 - .L_2568)


	//   ....[0]....
.L_2568:
        /*0058*/ 	.word	0x00001950


	//   ....[1]....
        /*005c*/ 	.word	0x00001980


	//   ....[2]....
        /*0060*/ 	.word	0x000019b0


	//   ....[3]....
        /*0064*/ 	.word	0x000019c0


	//   ....[4]....
        /*0068*/ 	.word	0x000019f0


	//   ....[5]....
        /*006c*/ 	.word	0x00001a00


	//   ....[6]....
        /*0070*/ 	.word	0x00001a30


	//   ....[7]....
        /*0074*/ 	.word	0x00001a40


	//   ....[8]....
        /*0078*/ 	.word	0x00001a70


	//   ....[9]....
        /*007c*/ 	.word	0x00001a80


	//----- nvinfo : EIATTR_VRC_CTA_INIT_COUNT
	.align		4
.L_2569:
        /*0080*/ 	.byte	0x02, 0x4a
	.zero		1
	.zero		1


	//----- nvinfo : EIATTR_EXIT_INSTR_OFFSETS
	.align		4
        /*0084*/ 	.byte	0x04, 0x1c
        /*0086*/ 	.short	(.L_2571 - .L_2570)


	//   ....[0]....
.L_2570:
        /*0088*/ 	.word	0x00007530


	//   ....[1]....
        /*008c*/ 	.word	0x000075d0


	//----- nvinfo : EIATTR_MAX_THREADS
	.align		4
.L_2571:
        /*0090*/ 	.byte	0x04, 0x05
        /*0092*/ 	.short	(.L_2573 - .L_2572)
.L_2572:
        /*0094*/ 	.word	0x00000080
        /*0098*/ 	.word	0x00000001
        /*009c*/ 	.word	0x00000001


	//----- nvinfo : EIATTR_CRS_STACK_SIZE
	.align		4
.L_2573:
        /*00a0*/ 	.byte	0x04, 0x1e
        /*00a2*/ 	.short	(.L_2575 - .L_2574)
.L_2574:
        /*00a4*/ 	.word	0x00000000


	//----- nvinfo : EIATTR_CBANK_PARAM_SIZE
	.align		4
.L_2575:
        /*00a8*/ 	.byte	0x03, 0x19
        /*00aa*/ 	.short	0x0128


	//----- nvinfo : EIATTR_PARAM_CBANK
	.align		4
        /*00ac*/ 	.byte	0x04, 0x0a
        /*00ae*/ 	.short	(.L_2577 - .L_2576)
	.align		4
.L_2576:
        /*00b0*/ 	.word	index@(.nv.constant0._ZN10layer_norm13ln_bwd_kernelINS_13Kernel_traitsI13__nv_bfloat16S2_fS2_fjLj1536ELj1ELj1ELj4ELj8ENS_18Kernel_traits_baseILj1536ES2_S2_fS2_fjLj128EEEEELb1ELb1ELb1ELb0EEEvNS_9BwdParamsE)
        /*00b4*/ 	.short	0x0380
        /*00b6*/ 	.short	0x0128


	//----- nvinfo : EIATTR_SW_WAR
	.align		4
.L_2577:
        /*00b8*/ 	.byte	0x04, 0x36
        /*00ba*/ 	.short	(.L_2579 - .L_2578)
.L_2578:
        /*00bc*/ 	.word	0x00000008
.L_2579:


//--------------------- .nv.info._ZN10layer_norm22ln_bwd_finalize_kernelINS_22Kernel_traits_finalizeILj1536E13__nv_bfloat16S2_fS2_fjLb1ELj1024ELj4ENS_18Kernel_traits_baseILj1536ES2_S2_fS2_fjLj1024EEEEELb1ELb1EEEvNS_9BwdParamsE --------------------------
	.section	.nv.info._ZN10layer_norm22ln_bwd_finalize_kernelINS_22Kernel_traits_finalizeILj1536E13__nv_bfloat16S2_fS2_fjLb1ELj1024ELj4ENS_18Kernel_traits_baseILj1536ES2_S2_fS2_fjLj1024EEEEELb1ELb1EEEvNS_9BwdParamsE,"",@"SHT_CUDA_INFO"
	.sectionflags	@""
	.align	4


	//----- nvinfo : EIATTR_CUDA_API_VERSION
	.align		4
        /*0000*/ 	.byte	0x04, 0x37
        /*0002*/ 	.short	(.L_2581 - .L_2580)
.L_2580:
        /*0004*/ 	.word	0x00000082


	//----- nvinfo : EIATTR_KPARAM_INFO
	.align		4
.L_2581:
        /*0008*/ 	.byte	0x04, 0x17
        /*000a*/ 	.short	(.L_2583 - .L_2582)
.L_2582:
        /*000c*/ 	.word	0x00000000
        /*0010*/ 	.short	0x0000
        /*0012*/ 	.short	0x0000
        /*0014*/ 	.byte	0x00, 0xf0, 0xa1, 0x04


	//----- nvinfo : EIATTR_SPARSE_MMA_MASK
	.align		4
.L_2583:
        /*0018*/ 	.byte	0x03, 0x50
        /*001a*/ 	.short	0x0000


	//----- nvinfo : EIATTR_MAXREG_COUNT
	.align		4
        /*001c*/ 	.byte	0x03, 0x1b
        /*001e*/ 	.short	0x0040


	//----- nvinfo : EIATTR_NUM_BARRIERS
	.align		4
        /*0020*/ 	.byte	0x02, 0x4c
        /*0022*/ 	.byte	0x01
	.zero		1


	//----- nvinfo : EIATTR_MERCURY_ISA_VERSION
	.align		4
        /*0024*/ 	.byte	0x03, 0x5f
        /*0026*/ 	.short	0x0101


	//----- nvinfo : EIATTR_COOP_GROUP_MASK_REGIDS
	.align		4
        /*0028*/ 	.byte	0x04, 0x29
        /*002a*/ 	.short	(.L_2585 - .L_2584)


	//   ....[0]....
.L_2584:
        /*002c*/ 	.word	0xffffffff


	//   ....[1]....
        /*0030*/ 	.word	0xffffffff


	//   ....[2]....
        /*0034*/ 	.word	0xffffffff


	//   ....[3]....
        /*0038*/ 	.word	0xffffffff


	//   ....[4]....
        /*003c*/ 	.word	0xffffffff


	//   ....[5]....
        /*0040*/ 	.word	0xffffffff


	//   ....[6]....
        /*0044*/ 	.word	0xffffffff


	//   ....[7]....
        /*0048*/ 	.word	0xffffffff


	//   ....[8]....
        /*004c*/ 	.word	0xffffffff


	//   ....[9]....
        /*0050*/ 	.word	0xffffffff


	//   ....[10]....
        /*0054*/ 	.word	0xffffffff


	//   ....[11]....
        /*0058*/ 	.word	0xffffffff


	//   ....[12]....
        /*005c*/ 	.word	0xffffffff


	//   ....[13]....
        /*0060*/ 	.word	0xffffffff


	//   ....[14]....
        /*0064*/ 	.word	0xffffffff


	//----- nvinfo : EIATTR_COOP_GROUP_INSTR_OFFSETS
	.align		4
.L_2585:
        /*0068*/ 	.byte	0x04, 0x28
        /*006a*/ 	.short	(.L_2587 - .L_2586)


	//   ....[0]....
.L_2586:
        /*006c*/ 	.word	0x00001070


	//   ....[1]....
        /*0070*/ 	.word	0x00001080


	//   ....[2]....
        /*0074*/ 	.word	0x00001090


	//   ....[3]....
        /*0078*/ 	.word	0x000010c0


	//   ....[4]....
        /*007c*/ 	.word	0x000010e0


	//   ....[5]....
        /*0080*/ 	.word	0x000010f0


	//   ....[6]....
        /*0084*/ 	.word	0x00001120


	//   ....[7]....
        /*0088*/ 	.word	0x00001140


	//   ....[8]....
        /*008c*/ 	.word	0x00001150


	//   ....[9]....
        /*0090*/ 	.word	0x00001180


	//   ....[10]....
        /*0094*/ 	.word	0x000011a0


	//   ....[11]....
        /*0098*/ 	.word	0x000011b0


	//   ....[12]....
        /*009c*/ 	.word	0x000011f0


	//   ....[13]....
        /*00a0*/ 	.word	0x00001210


	//   ....[14]....
        /*00a4*/ 	.word	0x00001220


	//----- nvinfo : EIATTR_VRC_CTA_INIT_COUNT
	.align		4
.L_2587:
        /*00a8*/ 	.byte	0x02, 0x4a
	.zero		1
	.zero		1


	//----- nvinfo : EIATTR_EXIT_INSTR_OFFSETS
	.align		4
        /*00ac*/ 	.byte	0x04, 0x1c
        /*00ae*/ 	.short	(.L_2589 - .L_2588)


	//   ....[0]....
.L_2588:
        /*00b0*/ 	.word	0x00000060


	//   ....[1]....
        /*00b4*/ 	.word	0x000012a0


	//   ....[2]....
        /*00b8*/ 	.word	0x000013c0


	//----- nvinfo : EIATTR_MAX_THREADS
	.align		4
.L_2589:
        /*00bc*/ 	.byte	0x04, 0x05
        /*00be*/ 	.short	(.L_2591 - .L_2590)
.L_2590:
        /*00c0*/ 	.word	0x00000400
        /*00c4*/ 	.word	0x00000001
        /*00c8*/ 	.word	0x00000001


	//----- nvinfo : EIATTR_CRS_STACK_SIZE
	.align		4
.L_2591:
        /*00cc*/ 	.byte	0x04, 0x1e
        /*00ce*/ 	.short	(.L_2593 - .L_2592)
.L_2592:
        /*00d0*/ 	.word	0x00000000


	//----- nvinfo : EIATTR_CBANK_PARAM_SIZE
	.align		4
.L_2593:
        /*00d4*/ 	.byte	0x03, 0x19
        /*00d6*/ 	.short	0x0128


	//----- nvinfo : EIATTR_PARAM_CBANK
	.align		4
        /*00d8*/ 	.byte	0x04, 0x0a
        /*00da*/ 	.short	(.L_2595 - .L_2594)
	.align		4
.L_2594:
        /*00dc*/ 	.word	index@(.nv.constant0._ZN10layer_norm22ln_bwd_finalize_kernelINS_22Kernel_traits_finalizeILj1536E13__nv_bfloat16S2_fS2_fjLb1ELj1024ELj4ENS_18Kernel_traits_baseILj1536ES2_S2_fS2_fjLj1024EEEEELb1ELb1EEEvNS_9BwdParamsE)
        /*00e0*/ 	.short	0x0380
        /*00e2*/ 	.short	0x0128


	//----- nvinfo : EIATTR_SW_WAR
	.align		4
.L_2595:
        /*00e4*/ 	.byte	0x04, 0x36
        /*00e6*/ 	.short	(.L_2597 - .L_2596)
.L_2596:
        /*00e8*/ 	.word	0x00000008
.L_2597:


//--------------------- .nv.info._ZN10layer_norm13ln_bwd_kernelINS_13Kernel_traitsI13__nv_bfloat16S2_fS2_fjLj1536ELj1ELj1ELj4ELj8ENS_18Kernel_traits_baseILj1536ES2_S2_fS2_fjLj128EEEEELb1ELb1ELb1ELb1EEEvNS_9BwdParamsE --------------------------
	.section	.nv.info._ZN10layer_norm13ln_bwd_kernelINS_13Kernel_traitsI13__nv_bfloat16S2_fS2_fjLj1536ELj1ELj1ELj4ELj8ENS_18Kernel_traits_baseILj1536ES2_S2_fS2_fjLj128EEEEELb1ELb1ELb1ELb1EEEvNS_9BwdParamsE,"",@"SHT_CUDA_INFO"
	.sectionflags	@""
	.align	4


	//----- nvinfo : EIATTR_CUDA_API_VERSION
	.align		4
        /*0000*/ 	.byte	0x04, 0x37
        /*0002*/ 	.short	(.L_2599 - .L_2598)
.L_2598:
        /*0004*/ 	.word	0x00000082


	//----- nvinfo : EIATTR_KPARAM_INFO
	.align		4
.L_2599:
        /*0008*/ 	.byte	0x04, 0x17
        /*000a*/ 	.short	(.L_2601 - .L_2600)
.L_2600:
        /*000c*/ 	.word	0x00000000
        /*0010*/ 	.short	0x0000
        /*0012*/ 	.short	0x0000
        /*0014*/ 	.byte	0x00, 0xf0, 0xa1, 0x04


	//----- nvinfo : EIATTR_SPARSE_MMA_MASK
	.align		4
.L_2601:
        /*0018*/ 	.byte	0x03, 0x50
        /*001a*/ 	.short	0x0000


	//----- nvinfo : EIATTR_MAXREG_COUNT
	.align		4
        /*001c*/ 	.byte	0x03, 0x1b
        /*001e*/ 	.short	0x00ff


	//----- nvinfo : EIATTR_NUM_BARRIERS
	.align		4
        /*0020*/ 	.byte	0x02, 0x4c
        /*0022*/ 	.byte	0x01
	.zero		1


	//----- nvinfo : EIATTR_MERCURY_ISA_VERSION
	.align		4
        /*0024*/ 	.byte	0x03, 0x5f
        /*0026*/ 	.short	0x0101


	//----- nvinfo : EIATTR_COOP_GROUP_MASK_REGIDS
	.align		4
        /*0028*/ 	.byte	0x04, 0x29
        /*002a*/ 	.short	(.L_2603 - .L_2602)


	//   ....[0]....
.L_2602:
        /*002c*/ 	.word	0xffffffff


	//   ....[1]....
        /*0030*/ 	.word	0xffffffff


	//   ....[2]....
        /*0034*/ 	.word	0xffffffff


	//   ....[3]....
        /*0038*/ 	.word	0xffffffff


	//   ....[4]....
        /*003c*/ 	.word	0xffffffff


	//   ....[5]....
        /*0040*/ 	.word	0xffffffff


	//   ....[6]....
        /*0044*/ 	.word	0xffffffff


	//   ....[7]....
        /*0048*/ 	.word	0xffffffff


	//   ....[8]....
        /*004c*/ 	.word	0xffffffff


	//   ....[9]....
        /*0050*/ 	.word	0xffffffff


	//----- nvinfo : EIATTR_COOP_GROUP_INSTR_OFFSETS
	.align		4
.L_2603:
        /*0054*/ 	.byte	0x04, 0x28
        /*0056*/ 	.short	(.L_2605 - .L_2604)


	//   ....[0]....
.L_2604:
        /*0058*/ 	.word	0x00001320


	//   ....[1]....
        /*005c*/ 	.word	0x00001340


	//   ....[2]....
        /*0060*/ 	.word	0x00001380


	//   ....[3]....
        /*0064*/ 	.word	0x00001390


	//   ....[4]....
        /*0068*/ 	.word	0x000013d0


	//   ....[5]....
        /*006c*/ 	.word	0x000013e0


	//   ....[6]....
        /*0070*/ 	.word	0x00001410


	//   ....[7]....
        /*0074*/ 	.word	0x00001420


	//   ....[8]....
        /*0078*/ 	.word	0x00001450


	//   ....[9]....
        /*007c*/ 	.word	0x00001460


	//----- nvinfo : EIATTR_VRC_CTA_INIT_COUNT
	.align		4
.L_2605:
        /*0080*/ 	.byte	0x02, 0x4a
	.zero		1
	.zero		1


	//----- nvinfo : EIATTR_EXIT_INSTR_OFFSETS
	.align		4
        /*0084*/ 	.byte	0x04, 0x1c
        /*0086*/ 	.short	(.L_2607 - .L_2606)


	//   ....[0]....
.L_2606:
        /*0088*/ 	.word	0x00006930


	//----- nvinfo : EIATTR_MAX_THREADS
	.align		4
.L_2607:
        /*008c*/ 	.byte	0x04, 0x05
        /*008e*/ 	.short	(.L_2609 - .L_2608)
.L_2608:
        /*0090*/ 	.word	0x00000080
        /*0094*/ 	.word	0x00000001
        /*0098*/ 	.word	0x00000001


	//----- nvinfo : EIATTR_CRS_STACK_SIZE
	.align		4
.L_2609:
        /*009c*/ 	.byte	0x04, 0x1e
        /*009e*/ 	.short	(.L_2611 - .L_2610)
.L_2610:
        /*00a0*/ 	.word	0x00000000


	//----- nvinfo : EIATTR_CBANK_PARAM_SIZE
	.align		4
.L_2611:
        /*00a4*/ 	.byte	0x03, 0x19
        /*00a6*/ 	.short	0x0128


	//----- nvinfo : EIATTR_PARAM_CBANK
	.align		4
        /*00a8*/ 	.byte	0x04, 0x0a
        /*00aa*/ 	.short	(.L_2613 - .L_2612)
	.align		4
.L_2612:
        /*00ac*/ 	.word	index@(.nv.constant0._ZN10layer_norm13ln_bwd_kernelINS_13Kernel_traitsI13__nv_bfloat16S2_fS2_fjLj1536ELj1ELj1ELj4ELj8ENS_18Kernel_traits_baseILj1536ES2_S2_fS2_fjLj128EEEEELb1ELb1ELb1ELb1EEEvNS_9BwdParamsE)
        /*00b0*/ 	.short	0x0380
        /*00b2*/ 	.short	0x0128


	//----- nvinfo : EIATTR_SW_WAR
	.align		4
.L_2613:
        /*00b4*/ 	.byte	0x04, 0x36
        /*00b6*/ 	.short	(.L_2615 - .L_2614)
.L_2614:
        /*00b8*/ 	.word	0x00000008
.L_2615:


//--------------------- .nv.info._ZN10layer_norm13ln_bwd_kernelINS_13Kernel_traitsIf13__nv_bfloat16fS2_fjLj1536ELj1ELj1ELj4ELj8ENS_18Kernel_traits_baseILj1536EfS2_fS2_fjLj128EEEEELb0ELb0ELb0ELb0EEEvNS_9BwdParamsE --------------------------
	.section	.nv.info._ZN10layer_norm13ln_bwd_kernelINS_13Kernel_traitsIf13__nv_bfloat16fS2_fjLj1536ELj1ELj1ELj4ELj8ENS_18Kernel_traits_baseILj1536EfS2_fS2_fjLj128EEEEELb0ELb0ELb0ELb0EEEvNS_9BwdParamsE,"",@"SHT_CUDA_INFO"
	.sectionflags	@""
	.align	4


	//----- nvinfo : EIATTR_CUDA_API_VERSION
	.align		4
        /*0000*/ 	.byte	0x04, 0x37
        /*0002*/ 	.short	(.L_2617 - .L_2616)
.L_2616:
        /*0004*/ 	.word	0x00000082


	//----- nvinfo : EIATTR_KPARAM_INFO
	.align		4
.L_2617:
        /*0008*/ 	.byte	0x04, 0x17
        /*000a*/ 	.short	(.L_2619 - .L_2618)
.L_2618:
        /*000c*/ 	.word	0x00000000
        /*0010*/ 	.short	0x0000
        /*0012*/ 	.short	0x0000
        /*0014*/ 	.byte	0x00, 0xf0, 0xa1, 0x04


	//----- nvinfo : EIATTR_SPARSE_MMA_MASK
	.align		4
.L_2619:
        /*0018*/ 	.byte	0x03, 0x50
        /*001a*/ 	.short	0x0000


	//----- nvinfo : EIATTR_MAXREG_COUNT
	.align		4
        /*001c*/ 	.byte	0x03, 0x1b
        /*001e*/ 	.short	0x00ff


	//----- nvinfo : EIATTR_NUM_BARRIERS
	.align		4
        /*0020*/ 	.byte	0x02, 0x4c
        /*0022*/ 	.byte	0x01
	.zero		1


	//----- nvinfo : EIATTR_MERCURY_ISA_VERSION
	.align		4
        /*0024*/ 	.byte	0x03, 0x5f
        /*0026*/ 	.short	0x0101


	//----- nvinfo : EIATTR_COOP_GROUP_MASK_REGIDS
	.align		4
        /*0028*/ 	.byte	0x04, 0x29
        /*002a*/ 	.short	(.L_2621 - .L_2620)


	//   ....[0]....
.L_2620:
        /*002c*/ 	.word	0xffffffff


	//   ....[1]....
        /*0030*/ 	.word	0xffffffff


	//   ....[2]....
        /*0034*/ 	.word	0xffffffff


	//   ....[3]....
        /*0038*/ 	.word	0xffffffff


	//   ....[4]....
        /*003c*/ 	.word	0xffffffff


	//   ....[5]....
        /*0040*/ 	.word	0xffffffff


	//   ....[6]....
        /*0044*/ 	.word	0xffffffff


	//   ....[7]....
        /*0048*/ 	.word	0xffffffff


	//   ....[8]....
        /*004c*/ 	.word	0xffffffff


	//   ....[9]....
        /*0050*/ 	.word	0xffffffff


	//----- nvinfo : EIATTR_COOP_GROUP_INSTR_OFFSETS
	.align		4
.L_2621:
        /*0054*/ 	.byte	0x04, 0x28
        /*0056*/ 	.short	(.L_2623 - .L_2622)


	//   ....[0]....
.L_2622:
        /*0058*/ 	.word	0x00000f70


	//   ....[1]....
        /*005c*/ 	.word	0x00000fa0


	//   ....[2]....
        /*0060*/ 	.word	0x00000fd0


	//   ....[3]....
        /*0064*/ 	.word	0x00000fe0


	//   ....[4]....
        /*0068*/ 	.word	0x00001010


	//   ....[5]....
        /*006c*/ 	.word	0x00001020


	//   ....[6]....
        /*0070*/ 	.word	0x00001050


	//   ....[7]....
        /*0074*/ 	.word	0x00001060


	//   ....[8]....
        /*0078*/ 	.word	0x00001090


	//   ....[9]....
        /*007c*/ 	.word	0x000010a0


	//----- nvinfo : EIATTR_VRC_CTA_INIT_COUNT
	.align		4
.L_2623:
        /*0080*/ 	.byte	0x02, 0x4a
	.zero		1
	.zero		1


	//----- nvinfo : EIATTR_EXIT_INSTR_OFFSETS
	.align		4
        /*0084*/ 	.byte	0x04, 0x1c
        /*0086*/ 	.short	(.L_2625 - .L_2624)


	//   ....[0]....
.L_2624:
        /*0088*/ 	.word	0x00002cd0


	//   ....[1]....
        /*008c*/ 	.word	0x00002d50


	//----- nvinfo : EIATTR_MAX_THREADS
	.align		4
.L_2625:
        /*0090*/ 	.byte	0x04, 0x05
        /*0092*/ 	.short	(.L_2627 - .L_2626)
.L_2626:
        /*0094*/ 	.word	0x00000080
        /*0098*/ 	.word	0x00000001
        /*009c*/ 	.word	0x00000001


	//----- nvinfo : EIATTR_CRS_STACK_SIZE
	.align		4
.L_2627:
        /*00a0*/ 	.byte	0x04, 0x1e
        /*00a2*/ 	.short	(.L_2629 - .L_2628)
.L_2628:
        /*00a4*/ 	.word	0x00000000


	//----- nvinfo : EIATTR_CBANK_PARAM_SIZE
	.align		4
.L_2629:
        /*00a8*/ 	.byte	0x03, 0x19
        /*00aa*/ 	.short	0x0128


	//----- nvinfo : EIATTR_PARAM_CBANK
	.align		4
        /*00ac*/ 	.byte	0x04, 0x0a
        /*00ae*/ 	.short	(.L_2631 - .L_2630)
	.align		4
.L_2630:
        /*00b0*/ 	.word	index@(.nv.constant0._ZN10layer_norm13ln_bwd_kernelINS_13Kernel_traitsIf13__nv_bfloat16fS2_fjLj1536ELj1ELj1ELj4ELj8ENS_18Kernel_traits_baseILj1536EfS2_fS2_fjLj128EEEEELb0ELb0ELb0ELb0EEEvNS_9BwdParamsE)
        /*00b4*/ 	.short	0x0380
        /*00b6*/ 	.short	0x0128


	//----- nvinfo : EIATTR_SW_WAR
	.align		4
.L_2631:
        /*00b8*/ 	.byte	0x04, 0x36
        /*00ba*/ 	.short	(.L_2633 - .L_2632)
.L_2632:
        /*00bc*/ 	.word	0x00000008
.L_2633:


//--------------------- .nv.info._ZN10layer_norm13ln_bwd_kernelINS_13Kernel_traitsIf13__nv_bfloat16fS2_fjLj1536ELj1ELj1ELj4ELj8ENS_18Kernel_traits_baseILj1536EfS2_fS2_fjLj128EEEEELb0ELb0ELb0ELb1EEEvNS_9BwdParamsE --------------------------
	.section	.nv.info._ZN10layer_norm13ln_bwd_kernelINS_13Kernel_traitsIf13__nv_bfloat16fS2_fjLj1536ELj1ELj1ELj4ELj8ENS_18Kernel_traits_baseILj1536EfS2_fS2_fjLj128EEEEELb0ELb0ELb0ELb1EEEvNS_9BwdParamsE,"",@"SHT_CUDA_INFO"
	.sectionflags	@""
	.align	4


	//----- nvinfo : EIATTR_CUDA_API_VERSION
	.align		4
        /*0000*/ 	.byte	0x04, 0x37
        /*0002*/ 	.short	(.L_2635 - .L_2634)
.L_2634:
        /*0004*/ 	.word	0x00000082


	//----- nvinfo : EIATTR_KPARAM_INFO
	.align		4
.L_2635:
        /*0008*/ 	.byte	0x04, 0x17
        /*000a*/ 	.short	(.L_2637 - .L_2636)
.L_2636:
        /*000c*/ 	.word	0x00000000
        /*0010*/ 	.short	0x0000
        /*0012*/ 	.short	0x0000
        /*0014*/ 	.byte	0x00, 0xf0, 0xa1, 0x04


	//----- nvinfo : EIATTR_SPARSE_MMA_MASK
	.align		4
.L_2637:
        /*0018*/ 	.byte	0x03, 0x50
        /*001a*/ 	.short	0x0000


	//----- nvinfo : EIATTR_MAXREG_COUNT
	.align		4
        /*001c*/ 	.byte	0x03, 0x1b
        /*001e*/ 	.short	0x00ff


	//----- nvinfo : EIATTR_NUM_BARRIERS
	.align		4
        /*0020*/ 	.byte	0x02, 0x4c
        /*0022*/ 	.byte	0x01
	.zero		1


	//----- nvinfo : EIATTR_MERCURY_ISA_VERSION
	.align		4
        /*0024*/ 	.byte	0x03, 0x5f
        /*0026*/ 	.short	0x0101


	//----- nvinfo : EIATTR_COOP_GROUP_MASK_REGIDS
	.align		4
        /*0028*/ 	.byte	0x04, 0x29
        /*002a*/ 	.short	(.L_2639 - .L_2638)


	//   ....[0]....
.L_2638:
        /*002c*/ 	.word	0xffffffff


	//   ....[1]....
        /*0030*/ 	.word	0xffffffff


	//   ....[2]....
        /*0034*/ 	.word	0xffffffff


	//   ....[3]....
        /*0038*/ 	.word	0xffffffff


	//   ....[4]....
        /*003c*/ 	.word	0xffffffff


	//   ....[5]....
        /*0040*/ 	.word	0xffffffff


	//   ....[6]....
        /*0044*/ 	.word	0xffffffff


	//   ....[7]....
        /*0048*/ 	.word	0xffffffff


	//   ....[8]....
        /*004c*/ 	.word	0xffffffff


	//   ....[9]....
        /*0050*/ 	.word	0xffffffff


	//----- nvinfo : EIATTR_COOP_GROUP_INSTR_OFFSETS
	.align		4
.L_2639:
        /*0054*/ 	.byte	0x04, 0x28
        /*0056*/ 	.short	(.L_2641 - .L_2640)


	//   ....[0]....
.L_2640:
        /*0058*/ 	.word	0x00000b70


	//   ....[1]....
        /*005c*/ 	.word	0x00000c20


	//   ....[2]....
        /*0060*/ 	.word	0x00000c30


	//   ....[3]....
        /*0064*/ 	.word	0x00000c60


	//   ....[4]....
        /*0068*/ 	.word	0x00000c70


	//   ....[5]....
        /*006c*/ 	.word	0x00000ca0


	//   ....[6]....
        /*0070*/ 	.word	0x00000cb0


	//   ....[7]....
        /*0074*/ 	.word	0x00000ce0


	//   ....[8]....
        /*0078*/ 	.word	0x00000cf0


	//   ....[9]....
        /*007c*/ 	.word	0x00000d30


	//----- nvinfo : EIATTR_VRC_CTA_INIT_COUNT
	.align		4
.L_2641:
        /*0080*/ 	.byte	0x02, 0x4a
	.zero		1
	.zero		1


	//----- nvinfo : EIATTR_EXIT_INSTR_OFFSETS
	.align		4
        /*0084*/ 	.byte	0x04, 0x1c
        /*0086*/ 	.short	(.L_2643 - .L_2642)


	//   ....[0]....
.L_2642:
        /*0088*/ 	.word	0x000028a0


	//----- nvinfo : EIATTR_MAX_THREADS
	.align		4
.L_2643:
        /*008c*/ 	.byte	0x04, 0x05
        /*008e*/ 	.short	(.L_2645 - .L_2644)
.L_2644:
        /*0090*/ 	.word	0x00000080
        /*0094*/ 	.word	0x00000001
        /*0098*/ 	.word	0x00000001


	//----- nvinfo : EIATTR_CRS_STACK_SIZE
	.align		4
.L_2645:
        /*009c*/ 	.byte	0x04, 0x1e
        /*009e*/ 	.short	(.L_2647 - .L_2646)
.L_2646:
        /*00a0*/ 	.word	0x00000000


	//----- nvinfo : EIATTR_CBANK_PARAM_SIZE
	.align		4
.L_2647:
        /*00a4*/ 	.byte	0x03, 0x19
        /*00a6*/ 	.short	0x0128


	//----- nvinfo : EIATTR_PARAM_CBANK
	.align		4
        /*00a8*/ 	.byte	0x04, 0x0a
        /*00aa*/ 	.short	(.L_2649 - .L_2648)
	.align		4
.L_2648:
        /*00ac*/ 	.word	index@(.nv.constant0._ZN10layer_norm13ln_bwd_kernelINS_13Kernel_traitsIf13__nv_bfloat16fS2_fjLj1536ELj1ELj1ELj4ELj8ENS_18Kernel_traits_baseILj1536EfS2_fS2_fjLj128EEEEELb0ELb0ELb0ELb1EEEvNS_9BwdParamsE)
        /*00b0*/ 	.short	0x0380
        /*00b2*/ 	.short	0x0128


	//----- nvinfo : EIATTR_SW_WAR
	.align		4
.L_2649:
        /*00b4*/ 	.byte	0x04, 0x36
        /*00b6*/ 	.short	(.L_2651 - .L_2650)
.L_2650:
        /*00b8*/ 	.word	0x00000008
.L_2651:


//--------------------- .nv.info._ZN10layer_norm13ln_bwd_kernelINS_13Kernel_traitsIf13__nv_bfloat16fS2_fjLj1536ELj1ELj1ELj4ELj8ENS_18Kernel_traits_baseILj1536EfS2_fS2_fjLj128EEEEELb0ELb0ELb1ELb0EEEvNS_9BwdParamsE --------------------------
	.section	.nv.info._ZN10layer_norm13ln_bwd_kernelINS_13Kernel_traitsIf13__nv_bfloat16fS2_fjLj1536ELj1ELj1ELj4ELj8ENS_18Kernel_traits_baseILj1536EfS2_fS2_fjLj128EEEEELb0ELb0ELb1ELb0EEEvNS_9BwdParamsE,"",@"SHT_CUDA_INFO"
	.sectionflags	@""
	.align	4


	//----- nvinfo : EIATTR_CUDA_API_VERSION
	.align		4
        /*0000*/ 	.byte	0x04, 0x37
        /*0002*/ 	.short	(.L_2653 - .L_2652)
.L_2652:
        /*0004*/ 	.word	0x00000082


	//----- nvinfo : EIATTR_KPARAM_INFO
	.align		4
.L_2653:
        /*0008*/ 	.byte	0x04, 0x17
        /*000a*/ 	.short	(.L_2655 - .L_2654)
.L_2654:
        /*000c*/ 	.word	0x00000000
        /*0010*/ 	.short	0x0000
        /*0012*/ 	.short	0x0000
        /*0014*/ 	.byte	0x00, 0xf0, 0xa1, 0x04


	//----- nvinfo : EIATTR_SPARSE_MMA_MASK
	.align		4
.L_2655:
        /*0018*/ 	.byte	0x03, 0x50
        /*001a*/ 	.short	0x0000


	//----- nvinfo : EIATTR_MAXREG_COUNT
	.align		4
        /*001c*/ 	.byte	0x03, 0x1b
        /*001e*/ 	.short	0x00ff


	//----- nvinfo : EIATTR_NUM_BARRIERS
	.align		4
        /*0020*/ 	.byte	0x02, 0x4c
        /*0022*/ 	.byte	0x01
	.zero		1


	//----- nvinfo : EIATTR_MERCURY_ISA_VERSION
	.align		4
        /*0024*/ 	.byte	0x03, 0x5f
        /*0026*/ 	.short	0x0101


	//----- nvinfo : EIATTR_COOP_GROUP_MASK_REGIDS
	.align		4
        /*0028*/ 	.byte	0x04, 0x29
        /*002a*/ 	.short	(.L_2657 - .L_2656)


	//   ....[0]....
.L_2656:
        /*002c*/ 	.word	0xffffffff


	//   ....[1]....
        /*0030*/ 	.word	0xffffffff


	//   ....[2]....
        /*0034*/ 	.word	0xffffffff


	//   ....[3]....
        /*0038*/ 	.word	0xffffffff


	//   ....[4]....
        /*003c*/ 	.word	0xffffffff


	//   ....[5]....
        /*0040*/ 	.word	0xffffffff


	//   ....[6]....
        /*0044*/ 	.word	0xffffffff


	//   ....[7]....
        /*0048*/ 	.word	0xffffffff


	//   ....[8]....
        /*004c*/ 	.word	0xffffffff


	//   ....[9]....
        /*0050*/ 	.word	0xffffffff


	//----- nvinfo : EIATTR_COOP_GROUP_INSTR_OFFSETS
	.align		4
.L_2657:
        /*0054*/ 	.byte	0x04, 0x28
        /*0056*/ 	.short	(.L_2659 - .L_2658)


	//   ....[0]....
.L_2658:
        /*0058*/ 	.word	0x000011e0


	//   ....[1]....
        /*005c*/ 	.word	0x00001210


	//   ....[2]....
        /*0060*/ 	.word	0x00001240


	//   ....[3]....
        /*0064*/ 	.word	0x00001250


	//   ....[4]....
        /*0068*/ 	.word	0x00001280


	//   ....[5]....
        /*006c*/ 	.word	0x00001290


	//   ....[6]....
        /*0070*/ 	.word	0x000012c0


	//   ....[7]....
        /*0074*/ 	.word	0x000012d0


	//   ....[8]....
        /*0078*/ 	.word	0x00001300


	//   ....[9]....
        /*007c*/ 	.word	0x00001310


	//----- nvinfo : EIATTR_VRC_CTA_INIT_COUNT
	.align		4
.L_2659:
        /*0080*/ 	.byte	0x02, 0x4a
	.zero		1
	.zero		1


	//----- nvinfo : EIATTR_EXIT_INSTR_OFFSETS
	.align		4
        /*0084*/ 	.byte	0x04, 0x1c
        /*0086*/ 	.short	(.L_2661 - .L_2660)


	//   ....[0]....
.L_2660:
        /*0088*/ 	.word	0x00003550


	//   ....[1]....
        /*008c*/ 	.word	0x000035d0


	//----- nvinfo : EIATTR_MAX_THREADS
	.align		4
.L_2661:
        /*0090*/ 	.byte	0x04, 0x05
        /*0092*/ 	.short	(.L_2663 - .L_2662)
.L_2662:
        /*0094*/ 	.word	0x00000080
        /*0098*/ 	.word	0x00000001
        /*009c*/ 	.word	0x00000001


	//----- nvinfo : EIATTR_CRS_STACK_SIZE
	.align		4
.L_2663:
        /*00a0*/ 	.byte	0x04, 0x1e
        /*00a2*/ 	.short	(.L_2665 - .L_2664)
.L_2664:
        /*00a4*/ 	.word	0x00000000


	//----- nvinfo : EIATTR_CBANK_PARAM_SIZE
	.align		4
.L_2665:
        /*00a8*/ 	.byte	0x03, 0x19
        /*00aa*/ 	.short	0x0128


	//----- nvinfo : EIATTR_PARAM_CBANK
	.align		4
        /*00ac*/ 	.byte	0x04, 0x0a
        /*00ae*/ 	.short	(.L_2667 - .L_2666)
	.align		4
.L_2666:
        /*00b0*/ 	.word	index@(.nv.constant0._ZN10layer_norm13ln_bwd_kernelINS_13Kernel_traitsIf13__nv_bfloat16fS2_fjLj1536ELj1ELj1ELj4ELj8ENS_18Kernel_traits_baseILj1536EfS2_fS2_fjLj128EEEEELb0ELb0ELb1ELb0EEEvNS_9BwdParamsE)
        /*00b4*/ 	.short	0x0380
        /*00b6*/ 	.short	0x0128


	//----- nvinfo : EIATTR_SW_WAR
	.align		4
.L_2667:
        /*00b8*/ 	.byte	0x04, 0x36
        /*00ba*/ 	.short	(.L_2669 - .L_2668)
.L_2668:
        /*00bc*/ 	.word	0x00000008
.L_2669:


//--------------------- .nv.info._ZN10layer_norm13ln_bwd_kernelINS_13Kernel_traitsIf13__nv_bfloat16fS2_fjLj1536ELj1ELj1ELj4ELj8ENS_18Kernel_traits_baseILj1536EfS2_fS2_fjLj128EEEEELb0ELb0ELb1ELb1EEEvNS_9BwdParamsE --------------------------
	.section	.nv.info._ZN10layer_norm13ln_bwd_kernelINS_13Kernel_traitsIf13__nv_bfloat16fS2_fjLj1536ELj1ELj1ELj4ELj8ENS_18Kernel_traits_baseILj1536EfS2_fS2_fjLj128EEEEELb0ELb0ELb1ELb1EEEvNS_9BwdParamsE,"",@"SHT_CUDA_INFO"
	.sectionflags	@""
	.align	4


	//----- nvinfo : EIATTR_CUDA_API_VERSION
	.align		4
        /*0000*/ 	.byte	0x04, 0x37
        /*0002*/ 	.short	(.L_2671 - .L_2670)
.L_2670:
        /*0004*/ 	.word	0x00000082


	//----- nvinfo : EIATTR_KPARAM_INFO
	.align		4
.L_2671:
        /*0008*/ 	.byte	0x04, 0x17
        /*000a*/ 	.short	(.L_2673 - .L_2672)
.L_2672:
        /*000c*/ 	.word	0x00000000
        /*0010*/ 	.short	0x0000
        /*0012*/ 	.short	0x0000
        /*0014*/ 	.byte	0x00, 0xf0, 0xa1, 0x04


	//----- nvinfo : EIATTR_SPARSE_MMA_MASK
	.align		4
.L_2673:
        /*0018*/ 	.byte	0x03, 0x50
        /*001a*/ 	.short	0x0000


	//----- nvinfo : EIATTR_MAXREG_COUNT
	.align		4
        /*001c*/ 	.byte	0x03, 0x1b
        /*001e*/ 	.short	0x00ff


	//----- nvinfo : EIATTR_NUM_BARRIERS
	.align		4
        /*0020*/ 	.byte	0x02, 0x4c
        /*0022*/ 	.byte	0x01
	.zero		1


	//----- nvinfo : EIATTR_MERCURY_ISA_VERSION
	.align		4
        /*0024*/ 	.byte	0x03, 0x5f
        /*0026*/ 	.short	0x0101


	//----- nvinfo : EIATTR_COOP_GROUP_MASK_REGIDS
	.align		4
        /*0028*/ 	.byte	0x04, 0x29
        /*002a*/ 	.short	(.L_2675 - .L_2674)


	//   ....[0]....
.L_2674:
        /*002c*/ 	.word	0xffffffff


	//   ....[1]....
        /*0030*/ 	.word	0xffffffff


	//   ....[2]....
        /*0034*/ 	.word	0xffffffff


	//   ....[3]....
        /*0038*/ 	.word	0xffffffff


	//   ....[4]....
        /*003c*/ 	.word	0xffffffff


	//   ....[5]....
        /*0040*/ 	.word	0xffffffff


	//   ....[6]....
        /*0044*/ 	.word	0xffffffff


	//   ....[7]....
        /*0048*/ 	.word	0xffffffff


	//   ....[8]....
        /*004c*/ 	.word	0xffffffff


	//   ....[9]....
        /*0050*/ 	.word	0xffffffff


	//----- nvinfo : EIATTR_COOP_GROUP_INSTR_OFFSETS
	.align		4
.L_2675:
        /*0054*/ 	.byte	0x04, 0x28
        /*0056*/ 	.short	(.L_2677 - .L_2676)


	//   ....[0]....
.L_2676:
        /*0058*/ 	.word	0x00000e80


	//   ....[1]....
        /*005c*/ 	.word	0x00000ec0


	//   ....[2]....
        /*0060*/ 	.word	0x00000f70


	//   ....[3]....
        /*0064*/ 	.word	0x00000f90


	//   ....[4]....
        /*0068*/ 	.word	0x00000fc0


	//   ....[5]....
        /*006c*/ 	.word	0x00000fe0


	//   ....[6]....
        /*0070*/ 	.word	0x00001040


	//   ....[7]....
        /*0074*/ 	.word	0x00001070


	//   ....[8]....
        /*0078*/ 	.word	0x000010a0


	//   ....[9]....
        /*007c*/ 	.word	0x000010b0


	//----- nvinfo : EIATTR_VRC_CTA_INIT_COUNT
	.align		4
.L_2677:
        /*0080*/ 	.byte	0x02, 0x4a
	.zero		1
	.zero		1


	//----- nvinfo : EIATTR_EXIT_INSTR_OFFSETS
	.align		4
        /*0084*/ 	.byte	0x04, 0x1c
        /*0086*/ 	.short	(.L_2679 - .L_2678)


	//   ....[0]....
.L_2678:
        /*0088*/ 	.word	0x00003010


	//----- nvinfo : EIATTR_MAX_THREADS
	.align		4
.L_2679:
        /*008c*/ 	.byte	0x04, 0x05
        /*008e*/ 	.short	(.L_2681 - .L_2680)
.L_2680:
        /*0090*/ 	.word	0x00000080
        /*0094*/ 	.word	0x00000001
        /*0098*/ 	.word	0x00000001


	//----- nvinfo : EIATTR_CBANK_PARAM_SIZE
	.align		4
.L_2681:
        /*009c*/ 	.byte	0x03, 0x19
        /*009e*/ 	.short	0x0128


	//----- nvinfo : EIATTR_PARAM_CBANK
	.align		4
        /*00a0*/ 	.byte	0x04, 0x0a
        /*00a2*/ 	.short	(.L_2683 - .L_2682)
	.align		4
.L_2682:
        /*00a4*/ 	.word	index@(.nv.constant0._ZN10layer_norm13ln_bwd_kernelINS_13Kernel_traitsIf13__nv_bfloat16fS2_fjLj1536ELj1ELj1ELj4ELj8ENS_18Kernel_traits_baseILj1536EfS2_fS2_fjLj128EEEEELb0ELb0ELb1ELb1EEEvNS_9BwdParamsE)
        /*00a8*/ 	.short	0x0380
        /*00aa*/ 	.short	0x0128


	//----- nvinfo : EIATTR_SW_WAR
	.align		4
.L_2683:
        /*00ac*/ 	.byte	0x04, 0x36
        /*00ae*/ 	.short	(.L_2685 - .L_2684)
.L_2684:
        /*00b0*/ 	.word	0x00000008
.L_2685:


//--------------------- .nv.info._ZN10layer_norm13ln_bwd_kernelINS_13Kernel_traitsIf13__nv_bfloat16fS2_fjLj1536ELj1ELj1ELj4ELj8ENS_18Kernel_traits_baseILj1536EfS2_fS2_fjLj128EEEEELb0ELb1ELb0ELb0EEEvNS_9BwdParamsE --------------------------
	.section	.nv.info._ZN10layer_norm13ln_bwd_kernelINS_13Kernel_traitsIf13__nv_bfloat16fS2_fjLj1536ELj1ELj1ELj4ELj8ENS_18Kernel_traits_baseILj1536EfS2_fS2_fjLj128EEEEELb0ELb1ELb0ELb0EEEvNS_9BwdParamsE,"",@"SHT_CUDA_INFO"
	.sectionflags	@""
	.align	4


	//----- nvinfo : EIATTR_CUDA_API_VERSION
	.align		4
        /*0000*/ 	.byte	0x04, 0x37
        /*0002*/ 	.short	(.L_2687 - .L_2686)
.L_2686:
        /*0004*/ 	.word	0x00000082


	//----- nvinfo : EIATTR_KPARAM_INFO
	.align		4
.L_2687:
        /*0008*/ 	.byte	0x04, 0x17
        /*000a*/ 	.short	(.L_2689 - .L_2688)
.L_2688:
        /*000c*/ 	.word	0x00000000
        /*0010*/ 	.short	0x0000
        /*0012*/ 	.short	0x0000
        /*0014*/ 	.byte	0x00, 0xf0, 0xa1, 0x04


	//----- nvinfo : EIATTR_SPARSE_MMA_MASK
	.align		4
.L_2689:
        /*0018*/ 	.byte	0x03, 0x50
        /*001a*/ 	.short	0x0000


	//----- nvinfo : EIATTR_MAXREG_COUNT
	.align		4
        /*001c*/ 	.byte	0x03, 0x1b
        /*001e*/ 	.short	0x00ff


	//----- nvinfo : EIATTR_NUM_BARRIERS
	.align		4
        /*0020*/ 	.byte	0x02, 0x4c
        /*0022*/ 	.byte	0x01
	.zero		1


	//----- nvinfo : EIATTR_MERCURY_ISA_VERSION
	.align		4
        /*0024*/ 	.byte	0x03, 0x5f
        /*0026*/ 	.short	0x0101


	//----- nvinfo : EIATTR_COOP_GROUP_MASK_REGIDS
	.align		4
        /*0028*/ 	.byte	0x04, 0x29
        /*002a*/ 	.short	(.L_2691 - .L_2690)


	//   ....[0]....
.L_2690:
        /*002c*/ 	.word	0xffffffff


	//   ....[1]....
        /*0030*/ 	.word	0xffffffff


	//   ....[2]....
        /*0034*/ 	.word	0xffffffff


	//   ....[3]....
        /*0038*/ 	.word	0xffffffff


	//   ....[4]....
        /*003c*/ 	.word	0xffffffff


	//   ....[5]....
        /*0040*/ 	.word	0xffffffff


	//   ....[6]....
        /*0044*/ 	.word	0xffffffff


	//   ....[7]....
        /*0048*/ 	.word	0xffffffff


	//   ....[8]....
        /*004c*/ 	.word	0xffffffff


	//   ....[9]....
        /*0050*/ 	.word	0xffffffff


	//----- nvinfo : EIATTR_COOP_GROUP_INSTR_OFFSETS
	.align		4
.L_2691:
        /*0054*/ 	.byte	0x04, 0x28
        /*0056*/ 	.short	(.L_2693 - .L_2692)


	//   ....[0]....
.L_2692:
        /*0058*/ 	.word	0x000010b0


	//   ....[1]....
        /*005c*/ 	.word	0x000010d0


	//   ....[2]....
        /*0060*/ 	.word	0x00001100


	//   ....[3]....
        /*0064*/ 	.word	0x00001110


	//   ....[4]....
        /*0068*/ 	.word	0x00001150


	//   ....[5]....
        /*006c*/ 	.word	0x00001160


	//   ....[6]....
        /*0070*/ 	.word	0x000011a0


	//   ....[7]....
        /*0074*/ 	.word	0x000011b0


	//   ....[8]....
        /*0078*/ 	.word	0x000011e0


	//   ....[9]....
        /*007c*/ 	.word	0x000011f0


	//----- nvinfo : EIATTR_VRC_CTA_INIT_COUNT
	.align		4
.L_2693:
        /*0080*/ 	.byte	0x02, 0x4a
	.zero		1
	.zero		1


	//----- nvinfo : EIATTR_EXIT_INSTR_OFFSETS
	.align		4
        /*0084*/ 	.byte	0x04, 0x1c
        /*0086*/ 	.short	(.L_2695 - .L_2694)


	//   ....[0]....
.L_2694:
        /*0088*/ 	.word	0x00003a90


	//   ....[1]....
        /*008c*/ 	.word	0x00003b30


	//----- nvinfo : EIATTR_MAX_THREADS
	.align		4
.L_2695:
        /*0090*/ 	.byte	0x04, 0x05
        /*0092*/ 	.short	(.L_2697 - .L_2696)
.L_2696:
        /*0094*/ 	.word	0x00000080
        /*0098*/ 	.word	0x00000001
        /*009c*/ 	.word	0x00000001


	//----- nvinfo : EIATTR_CRS_STACK_SIZE
	.align		4
.L_2697:
        /*00a0*/ 	.byte	0x04, 0x1e
        /*00a2*/ 	.short	(.L_2699 - .L_2698)
.L_2698:
        /*00a4*/ 	.word	0x00000000


	//----- nvinfo : EIATTR_CBANK_PARAM_SIZE
	.align		4
.L_2699:
        /*00a8*/ 	.byte	0x03, 0x19
        /*00aa*/ 	.short	0x0128


	//----- nvinfo : EIATTR_PARAM_CBANK
	.align		4
        /*00ac*/ 	.byte	0x04, 0x0a
        /*00ae*/ 	.short	(.L_2701 - .L_2700)
	.align		4
.L_2700:
        /*00b0*/ 	.word	index@(.nv.constant0._ZN10layer_norm13ln_bwd_kernelINS_13Kernel_traitsIf13__nv_bfloat16fS2_fjLj1536ELj1ELj1ELj4ELj8ENS_18Kernel_traits_baseILj1536EfS2_fS2_fjLj128EEEEELb0ELb1ELb0ELb0EEEvNS_9BwdParamsE)
        /*00b4*/ 	.short	0x0380
        /*00b6*/ 	.short	0x0128


	//----- nvinfo : EIATTR_SW_WAR
	.align		4
.L_2701:
        /*00b8*/ 	.byte	0x04, 0x36
        /*00ba*/ 	.short	(.L_2703 - .L_2702)
.L_2702:
        /*00bc*/ 	.word	0x00000008
.L_2703:


//--------------------- .nv.info._ZN10layer_norm13ln_bwd_kernelINS_13Kernel_traitsIf13__nv_bfloat16fS2_fjLj1536ELj1ELj1ELj4ELj8ENS_18Kernel_traits_baseILj1536EfS2_fS2_fjLj128EEEEELb0ELb1ELb0ELb1EEEvNS_9BwdParamsE --------------------------
	.section	.nv.info._ZN10layer_norm13ln_bwd_kernelINS_13Kernel_traitsIf13__nv_bfloat16fS2_fjLj1536ELj1ELj1ELj4ELj8ENS_18Kernel_traits_baseILj1536EfS2_fS2_fjLj128EEEEELb0ELb1ELb0ELb1EEEvNS_9BwdParamsE,"",@"SHT_CUDA_INFO"
	.sectionflags	@""
	.align	4


	//----- nvinfo : EIATTR_CUDA_API_VERSION
	.align		4
        /*0000*/ 	.byte	0x04, 0x37
        /*0002*/ 	.short	(.L_2705 - .L_2704)
.L_2704:
        /*0004*/ 	.word	0x00000082


	//----- nvinfo : EIATTR_KPARAM_INFO
	.align		4
.L_2705:
        /*0008*/ 	.byte	0x04, 0x17
        /*000a*/ 	.short	(.L_2707 - .L_2706)
.L_2706:
        /*000c*/ 	.word	0x00000000
        /*0010*/ 	.short	0x0000
        /*0012*/ 	.short	0x0000
        /*0014*/ 	.byte	0x00, 0xf0, 0xa1, 0x04


	//----- nvinfo : EIATTR_SPARSE_MMA_MASK
	.align		4
.L_2707:
        /*0018*/ 	.byte	0x03, 0x50
        /*001a*/ 	.short	0x0000


	//----- nvinfo : EIATTR_MAXREG_COUNT
	.align		4
        /*001c*/ 	.byte	0x03, 0x1b
        /*001e*/ 	.short	0x00ff


	//----- nvinfo : EIATTR_NUM_BARRIERS
	.align		4
        /*0020*/ 	.byte	0x02, 0x4c
        /*0022*/ 	.byte	0x01
	.zero		1


	//----- nvinfo : EIATTR_MERCURY_ISA_VERSION
	.align		4
        /*0024*/ 	.byte	0x03, 0x5f
        /*0026*/ 	.short	0x0101


	//----- nvinfo : EIATTR_COOP_GROUP_MASK_REGIDS
	.align		4
        /*0028*/ 	.byte	0x04, 0x29
        /*002a*/ 	.short	(.L_2709 - .L_2708)


	//   ....[0]....
.L_2708:
        /*002c*/ 	.word	0xffffffff


	//   ....[1]....
        /*0030*/ 	.word	0xffffffff


	//   ....[2]....
        /*0034*/ 	.word	0xffffffff


	//   ....[3]....
        /*0038*/ 	.word	0xffffffff


	//   ....[4]....
        /*003c*/ 	.word	0xffffffff


	//   ....[5]....
        /*0040*/ 	.word	0xffffffff


	//   ....[6]....
        /*0044*/ 	.word	0xffffffff


	//   ....[7]....
        /*0048*/ 	.word	0xffffffff


	//   ....[8]....
        /*004c*/ 	.word	0xffffffff


	//   ....[9]....
        /*0050*/ 	.word	0xffffffff


	//----- nvinfo : EIATTR_COOP_GROUP_INSTR_OFFSETS
	.align		4
.L_2709:
        /*0054*/ 	.byte	0x04, 0x28
        /*0056*/ 	.short	(.L_2711 - .L_2710)


	//   ....[0]....
.L_2710:
        /*0058*/ 	.word	0x00000ca0


	//   ....[1]....
        /*005c*/ 	.word	0x00000cb0


	//   ....[2]....
        /*0060*/ 	.word	0x00000ce0


	//   ....[3]....
        /*0064*/ 	.word	0x00000cf0


	//   ....[4]....
        /*0068*/ 	.word	0x00000d20


	//   ....[5]....
        /*006c*/ 	.word	0x00000d30


	//   ....[6]....
        /*0070*/ 	.word	0x00000d60


	//   ....[7]....
        /*0074*/ 	.word	0x00000d70


	//   ....[8]....
        /*0078*/ 	.word	0x00000dc0


	//   ....[9]....
        /*007c*/ 	.word	0x00000dd0


	//----- nvinfo : EIATTR_VRC_CTA_INIT_COUNT
	.align		4
.L_2711:
        /*0080*/ 	.byte	0x02, 0x4a
	.zero		1
	.zero		1


	//----- nvinfo : EIATTR_EXIT_INSTR_OFFSETS
	.align		4
        /*0084*/ 	.byte	0x04, 0x1c
        /*0086*/ 	.short	(.L_2713 - .L_2712)


	//   ....[0]....
.L_2712:
        /*0088*/ 	.word	0x00003780


	//----- nvinfo : EIATTR_MAX_THREADS
	.align		4
.L_2713:
        /*008c*/ 	.byte	0x04, 0x05
        /*008e*/ 	.short	(.L_2715 - .L_2714)
.L_2714:
        /*0090*/ 	.word	0x00000080
        /*0094*/ 	.word	0x00000001
        /*0098*/ 	.word	0x00000001


	//----- nvinfo : EIATTR_CRS_STACK_SIZE
	.align		4
.L_2715:
        /*009c*/ 	.byte	0x04, 0x1e
        /*009e*/ 	.short	(.L_2717 - .L_2716)
.L_2716:
        /*00a0*/ 	.word	0x00000000


	//----- nvinfo : EIATTR_CBANK_PARAM_SIZE
	.align		4
.L_2717:
        /*00a4*/ 	.byte	0x03, 0x19
        /*00a6*/ 	.short	0x0128


	//----- nvinfo : EIATTR_PARAM_CBANK
	.align		4
        /*00a8*/ 	.byte	0x04, 0x0a
        /*00aa*/ 	.short	(.L_2719 - .L_2718)
	.align		4
.L_2718:
        /*00ac*/ 	.word	index@(.nv.constant0._ZN10layer_norm13ln_bwd_kernelINS_13Kernel_traitsIf13__nv_bfloat16fS2_fjLj1536ELj1ELj1ELj4ELj8ENS_18Kernel_traits_baseILj1536EfS2_fS2_fjLj128EEEEELb0ELb1ELb0ELb1EEEvNS_9BwdParamsE)
        /*00b0*/ 	.short	0x0380
        /*00b2*/ 	.short	0x0128


	//----- nvinfo : EIATTR_SW_WAR
	.align		4
.L_2719:
        /*00b4*/ 	.byte	0x04, 0x36
        /*00b6*/ 	.short	(.L_2721 - .L_2720)
.L_2720:
        /*00b8*/ 	.word	0x00000008
.L_2721:


//--------------------- .nv.info._ZN10layer_norm13ln_bwd_kernelINS_13Kernel_traitsIf13__nv_bfloat16fS2_fjLj1536ELj1ELj1ELj4ELj8ENS_18Kernel_traits_baseILj1536EfS2_fS2_fjLj128EEEEELb0ELb1ELb1ELb0EEEvNS_9BwdParamsE --------------------------
	.section	.nv.info._ZN10layer_norm13ln_bwd_kernelINS_13Kernel_traitsIf13__nv_bfloat16fS2_fjLj1536ELj1ELj1ELj4ELj8ENS_18Kernel_traits_baseILj1536EfS2_fS2_fjLj128EEEEELb0ELb1ELb1ELb0EEEvNS_9BwdParamsE,"",@"SHT_CUDA_INFO"
	.sectionflags	@""
	.align	4


	//----- nvinfo : EIATTR_CUDA_API_VERSION
	.align		4
        /*0000*/ 	.byte	0x04, 0x37
        /*0002*/ 	.short	(.L_2723 - .L_2722)
.L_2722:
        /*0004*/ 	.word	0x00000082


	//----- nvinfo : EIATTR_KPARAM_INFO
	.align		4
.L_2723:
        /*0008*/ 	.byte	0x04, 0x17
        /*000a*/ 	.short	(.L_2725 - .L_2724)
.L_2724:
        /*000c*/ 	.word	0x00000000
        /*0010*/ 	.short	0x0000
        /*0012*/ 	.short	0x0000
        /*0014*/ 	.byte	0x00, 0xf0, 0xa1, 0x04


	//----- nvinfo : EIATTR_SPARSE_MMA_MASK
	.align		4
.L_2725:
        /*0018*/ 	.byte	0x03, 0x50
        /*001a*/ 	.short	0x0000


	//----- nvinfo : EIATTR_MAXREG_COUNT
	.align		4
        /*001c*/ 	.byte	0x03, 0x1b
        /*001e*/ 	.short	0x00ff


	//----- nvinfo : EIATTR_NUM_BARRIERS
	.align		4
        /*0020*/ 	.byte	0x02, 0x4c
        /*0022*/ 	.byte	0x01
	.zero		1


	//----- nvinfo : EIATTR_MERCURY_ISA_VERSION
	.align		4
        /*0024*/ 	.byte	0x03, 0x5f
        /*0026*/ 	.short	0x0101


	//----- nvinfo : EIATTR_COOP_GROUP_MASK_REGIDS
	.align		4
        /*0028*/ 	.byte	0x04, 0x29
        /*002a*/ 	.short	(.L_2727 - .L_2726)


	//   ....[0]....
.L_2726:
        /*002c*/ 	.word	0xffffffff


	//   ....[1]....
        /*0030*/ 	.word	0xffffffff


	//   ....[2]....
        /*0034*/ 	.word	0xffffffff


	//   ....[3]....
        /*0038*/ 	.word	0xffffffff


	//   ....[4]....
        /*003c*/ 	.word	0xffffffff


	//   ....[5]....
        /*0040*/ 	.word	0xffffffff


	//   ....[6]....
        /*0044*/ 	.word	0xffffffff


	//   ....[7]....
        /*0048*/ 	.word	0xffffffff


	//   ....[8]....
        /*004c*/ 	.word	0xffffffff


	//   ....[9]....
        /*0050*/ 	.word	0xffffffff


	//----- nvinfo : EIATTR_COOP_GROUP_INSTR_OFFSETS
	.align		4
.L_2727:
        /*0054*/ 	.byte	0x04, 0x28
        /*0056*/ 	.short	(.L_2729 - .L_2728)


	//   ....[0]....
.L_2728:
        /*0058*/ 	.word	0x00001300


	//   ....[1]....
        /*005c*/ 	.word	0x00001330


	//   ....[2]....
        /*0060*/ 	.word	0x00001360


	//   ....[3]....
        /*0064*/ 	.word	0x00001370


	//   ....[4]....
        /*0068*/ 	.word	0x000013a0


	//   ....[5]....
        /*006c*/ 	.word	0x000013b0


	//   ....[6]....
        /*0070*/ 	.word	0x000013e0


	//   ....[7]....
        /*0074*/ 	.word	0x000013f0


	//   ....[8]....
        /*0078*/ 	.word	0x00001420


	//   ....[9]....
        /*007c*/ 	.word	0x00001430


	//----- nvinfo : EIATTR_VRC_CTA_INIT_COUNT
	.align		4
.L_2729:
        /*0080*/ 	.byte	0x02, 0x4a
	.zero		1
	.zero		1


	//----- nvinfo : EIATTR_EXIT_INSTR_OFFSETS
	.align		4
        /*0084*/ 	.byte	0x04, 0x1c
        /*0086*/ 	.short	(.L_2731 - .L_2730)


	//   ....[0]....
.L_2730:
        /*0088*/ 	.word	0x000045a0


	//   ....[1]....
        /*008c*/ 	.word	0x00004640


	//----- nvinfo : EIATTR_MAX_THREADS
	.align		4
.L_2731:
        /*0090*/ 	.byte	0x04, 0x05
        /*0092*/ 	.short	(.L_2733 - .L_2732)
.L_2732:
        /*0094*/ 	.word	0x00000080
        /*0098*/ 	.word	0x00000001
        /*009c*/ 	.word	0x00000001


	//----- nvinfo : EIATTR_CRS_STACK_SIZE
	.align		4
.L_2733:
        /*00a0*/ 	.byte	0x04, 0x1e
        /*00a2*/ 	.short	(.L_2735 - .L_2734)
.L_2734:
        /*00a4*/ 	.word	0x00000000


	//----- nvinfo : EIATTR_CBANK_PARAM_SIZE
	.align		4
.L_2735:
        /*00a8*/ 	.byte	0x03, 0x19
        /*00aa*/ 	.short	0x0128


	//----- nvinfo : EIATTR_PARAM_CBANK
	.align		4
        /*00ac*/ 	.byte	0x04, 0x0a
        /*00ae*/ 	.short	(.L_2737 - .L_2736)
	.align		4
.L_2736:
        /*00b0*/ 	.word	index@(.nv.constant0._ZN10layer_norm13ln_bwd_kernelINS_13Kernel_traitsIf13__nv_bfloat16fS2_fjLj1536ELj1ELj1ELj4ELj8ENS_18Kernel_traits_baseILj1536EfS2_fS2_fjLj128EEEEELb0ELb1ELb1ELb0EEEvNS_9BwdParamsE)
        /*00b4*/ 	.short	0x0380
        /*00b6*/ 	.short	0x0128


	//----- nvinfo : EIATTR_SW_WAR
	.align		4
.L_2737:
        /*00b8*/ 	.byte	0x04, 0x36
        /*00ba*/ 	.short	(.L_2739 - .L_2738)
.L_2738:
        /*00bc*/ 	.word	0x00000008
.L_2739:


//--------------------- .nv.info._ZN10layer_norm13ln_bwd_kernelINS_13Kernel_traitsIf13__nv_bfloat16fS2_fjLj1536ELj1ELj1ELj4ELj8ENS_18Kernel_traits_baseILj1536EfS2_fS2_fjLj128EEEEELb0ELb1ELb1ELb1EEEvNS_9BwdParamsE --------------------------
	.section	.nv.info._ZN10layer_norm13ln_bwd_kernelINS_13Kernel_traitsIf13__nv_bfloat16fS2_fjLj1536ELj1ELj1ELj4ELj8ENS_18Kernel_traits_baseILj1536EfS2_fS2_fjLj128EEEEELb0ELb1ELb1ELb1EEEvNS_9BwdParamsE,"",@"SHT_CUDA_INFO"
	.sectionflags	@""
	.align	4


	//----- nvinfo : EIATTR_CUDA_API_VERSION
	.align		4
        /*0000*/ 	.byte	0x04, 0x37
        /*0002*/ 	.short	(.L_2741 - .L_2740)
.L_2740:
        /*0004*/ 	.word	0x00000082


	//----- nvinfo : EIATTR_KPARAM_INFO
	.align		4
.L_2741:
        /*0008*/ 	.byte	0x04, 0x17
        /*000a*/ 	.short	(.L_2743 - .L_2742)
.L_2742:
        /*000c*/ 	.word	0x00000000
        /*0010*/ 	.short	0x0000
        /*0012*/ 	.short	0x0000
        /*0014*/ 	.byte	0x00, 0xf0, 0xa1, 0x04


	//----- nvinfo : EIATTR_SPARSE_MMA_MASK
	.align		4
.L_2743:
        /*0018*/ 	.byte	0x03, 0x50
        /*001a*/ 	.short	0x0000


	//----- nvinfo : EIATTR_MAXREG_COUNT
	.align		4
        /*001c*/ 	.byte	0x03, 0x1b
        /*001e*/ 	.short	0x00ff


	//----- nvinfo : EIATTR_NUM_BARRIERS
	.align		4
        /*0020*/ 	.byte	0x02, 0x4c
        /*0022*/ 	.byte	0x01
	.zero		1


	//----- nvinfo : EIATTR_MERCURY_ISA_VERSION
	.align		4
        /*0024*/ 	.byte	0x03, 0x5f
        /*0026*/ 	.short	0x0101


	//----- nvinfo : EIATTR_COOP_GROUP_MASK_REGIDS
	.align		4
        /*0028*/ 	.byte	0x04, 0x29
        /*002a*/ 	.short	(.L_2745 - .L_2744)


	//   ....[0]....
.L_2744:
        /*002c*/ 	.word	0xffffffff


	//   ....[1]....
        /*0030*/ 	.word	0xffffffff


	//   ....[2]....
        /*0034*/ 	.word	0xffffffff


	//   ....[3]....
        /*0038*/ 	.word	0xffffffff


	//   ....[4]....
        /*003c*/ 	.word	0xffffffff


	//   ....[5]....
        /*0040*/ 	.word	0xffffffff


	//   ....[6]....
        /*0044*/ 	.word	0xffffffff


	//   ....[7]....
        /*0048*/ 	.word	0xffffffff


	//   ....[8]....
        /*004c*/ 	.word	0xffffffff


	//   ....[9]....
        /*0050*/ 	.word	0xffffffff


	//----- nvinfo : EIATTR_COOP_GROUP_INSTR_OFFSETS
	.align		4
.L_2745:
        /*0054*/ 	.byte	0x04, 0x28
        /*0056*/ 	.short	(.L_2747 - .L_2746)


	//   ....[0]....
.L_2746:
        /*0058*/ 	.word	0x00000f20


	//   ....[1]....
        /*005c*/ 	.word	0x00000f40


	//   ....[2]....
        /*0060*/ 	.word	0x00000f80


	//   ....[3]....
        /*0064*/ 	.word	0x00000f90


	//   ....[4]....
        /*0068*/ 	.word	0x00000fd0


	//   ....[5]....
        /*006c*/ 	.word	0x00000fe0


	//   ....[6]....
        /*0070*/ 	.word	0x00001010


	//   ....[7]....
        /*0074*/ 	.word	0x00001020


	//   ....[8]....
        /*0078*/ 	.word	0x00001050


	//   ....[9]....
        /*007c*/ 	.word	0x00001060


	//----- nvinfo : EIATTR_VRC_CTA_INIT_COUNT
	.align		4
.L_2747:
        /*0080*/ 	.byte	0x02, 0x4a
	.zero		1
	.zero		1


	//----- nvinfo : EIATTR_EXIT_INSTR_OFFSETS
	.align		4
        /*0084*/ 	.byte	0x04, 0x1c
        /*0086*/ 	.short	(.L_2749 - .L_2748)


	//   ....[0]....
.L_2748:
        /*0088*/ 	.word	0x00003fe0


	//----- nvinfo : EIATTR_MAX_THREADS
	.align		4
.L_2749:
        /*008c*/ 	.byte	0x04, 0x05
        /*008e*/ 	.short	(.L_2751 - .L_2750)
.L_2750:
        /*0090*/ 	.word	0x00000080
        /*0094*/ 	.word	0x00000001
        /*0098*/ 	.word	0x00000001


	//----- nvinfo : EIATTR_CRS_STACK_SIZE
	.align		4
.L_2751:
        /*009c*/ 	.byte	0x04, 0x1e
        /*009e*/ 	.short	(.L_2753 - .L_2752)
.L_2752:
        /*00a0*/ 	.word	0x00000000


	//----- nvinfo : EIATTR_CBANK_PARAM_SIZE
	.align		4
.L_2753:
        /*00a4*/ 	.byte	0x03, 0x19
        /*00a6*/ 	.short	0x0128


	//----- nvinfo : EIATTR_PARAM_CBANK
	.align		4
        /*00a8*/ 	.byte	0x04, 0x0a
        /*00aa*/ 	.short	(.L_2755 - .L_2754)
	.align		4
.L_2754:
        /*00ac*/ 	.word	index@(.nv.constant0._ZN10layer_norm13ln_bwd_kernelINS_13Kernel_traitsIf13__nv_bfloat16fS2_fjLj1536ELj1ELj1ELj4ELj8ENS_18Kernel_traits_baseILj1536EfS2_fS2_fjLj128EEEEELb0ELb1ELb1ELb1EEEvNS_9BwdParamsE)
        /*00b0*/ 	.short	0x0380
        /*00b2*/ 	.short	0x0128


	//----- nvinfo : EIATTR_SW_WAR
	.align		4
.L_2755:
        /*00b4*/ 	.byte	0x04, 0x36
        /*00b6*/ 	.short	(.L_2757 - .L_2756)
.L_2756:
        /*00b8*/ 	.word	0x00000008
.L_2757:


//--------------------- .nv.info._ZN10layer_norm13ln_bwd_kernelINS_13Kernel_traitsIf13__nv_bfloat16fS2_fjLj1536ELj1ELj1ELj4ELj8ENS_18Kernel_traits_baseILj1536EfS2_fS2_fjLj128EEEEELb1ELb0ELb0ELb0EEEvNS_9BwdParamsE --------------------------
	.section	.nv.info._ZN10layer_norm13ln_bwd_kernelINS_13Kernel_traitsIf13__nv_bfloat16fS2_fjLj1536ELj1ELj1ELj4ELj8ENS_18Kernel_traits_baseILj1536EfS2_fS2_fjLj128EEEEELb1ELb0ELb0ELb0EEEvNS_9BwdParamsE,"",@"SHT_CUDA_INFO"
	.sectionflags	@""
	.align	4


	//----- nvinfo : EIATTR_CUDA_API_VERSION
	.align		4
        /*0000*/ 	.byte	0x04, 0x37
        /*0002*/ 	.short	(.L_2759 - .L_2758)
.L_2758:
        /*0004*/ 	.word	0x00000082


	//----- nvinfo : EIATTR_KPARAM_INFO
	.align		4
.L_2759:
        /*0008*/ 	.byte	0x04, 0x17
        /*000a*/ 	.short	(.L_2761 - .L_2760)
.L_2760:
        /*000c*/ 	.word	0x00000000
        /*0010*/ 	.short	0x0000
        /*0012*/ 	.short	0x0000
        /*0014*/ 	.byte	0x00, 0xf0, 0xa1, 0x04


	//----- nvinfo : EIATTR_SPARSE_MMA_MASK
	.align		4
.L_2761:
        /*0018*/ 	.byte	0x03, 0x50
        /*001a*/ 	.short	0x0000


	//----- nvinfo : EIATTR_MAXREG_COUNT
	.align		4
        /*001c*/ 	.byte	0x03, 0x1b
        /*001e*/ 	.short	0x00ff


	//----- nvinfo : EIATTR_NUM_BARRIERS
	.align		4
        /*0020*/ 	.byte	0x02, 0x4c
        /*0022*/ 	.byte	0x01
	.zero		1


	//----- nvinfo : EIATTR_MERCURY_ISA_VERSION
	.align		4
        /*0024*/ 	.byte	0x03, 0x5f
        /*0026*/ 	.short	0x0101


	//----- nvinfo : EIATTR_COOP_GROUP_MASK_REGIDS
	.align		4
        /*0028*/ 	.byte	0x04, 0x29
        /*002a*/ 	.short	(.L_2763 - .L_2762)


	//   ....[0]....
.L_2762:
        /*002c*/ 	.word	0xffffffff


	//   ....[1]....
        /*0030*/ 	.word	0xffffffff


	//   ....[2]....
        /*0034*/ 	.word	0xffffffff


	//   ....[3]....
        /*0038*/ 	.word	0xffffffff


	//   ....[4]....
        /*003c*/ 	.word	0xffffffff


	//   ....[5]....
        /*0040*/ 	.word	0xffffffff


	//   ....[6]....
        /*0044*/ 	.word	0xffffffff


	//   ....[7]....
        /*0048*/ 	.word	0xffffffff


	//   ....[8]....
        /*004c*/ 	.word	0xffffffff


	//   ....[9]....
        /*0050*/ 	.word	0xffffffff


	//----- nvinfo : EIATTR_COOP_GROUP_INSTR_OFFSETS
	.align		4
.L_2763:
        /*0054*/ 	.byte	0x04, 0x28
        /*0056*/ 	.short	(.L_2765 - .L_2764)


	//   ....[0]....
.L_2764:
        /*0058*/ 	.word	0x00001030


	//   ....[1]....
        /*005c*/ 	.word	0x00001070


	//   ....[2]....
        /*0060*/ 	.word	0x00001110


	//   ....[3]....
        /*0064*/ 	.word	0x00001140


	//   ....[4]....
        /*0068*/ 	.word	0x000011a0


	//   ....[5]....
        /*006c*/ 	.word	0x000011c0


	//   ....[6]....
        /*0070*/ 	.word	0x00001210


	//   ....[7]....
        /*0074*/ 	.word	0x00001220


	//   ....[8]....
        /*0078*/ 	.word	0x00001250


	//   ....[9]....
        /*007c*/ 	.word	0x00001260


	//----- nvinfo : EIATTR_VRC_CTA_INIT_COUNT
	.align		4
.L_2765:
        /*0080*/ 	.byte	0x02, 0x4a
	.zero		1
	.zero		1


	//----- nvinfo : EIATTR_EXIT_INSTR_OFFSETS
	.align		4
        /*0084*/ 	.byte	0x04, 0x1c
        /*0086*/ 	.short	(.L_2767 - .L_2766)


	//   ....[0]....
.L_2766:
        /*0088*/ 	.word	0x00003650


	//   ....[1]....
        /*008c*/ 	.word	0x000036d0


	//----- nvinfo : EIATTR_MAX_THREADS
	.align		4
.L_2767:
        /*0090*/ 	.byte	0x04, 0x05
        /*0092*/ 	.short	(.L_2769 - .L_2768)
.L_2768:
        /*0094*/ 	.word	0x00000080
        /*0098*/ 	.word	0x00000001
        /*009c*/ 	.word	0x00000001


	//----- nvinfo : EIATTR_CRS_STACK_SIZE
	.align		4
.L_2769:
        /*00a0*/ 	.byte	0x04, 0x1e
        /*00a2*/ 	.short	(.L_2771 - .L_2770)
.L_2770:
        /*00a4*/ 	.word	0x00000000


	//----- nvinfo : EIATTR_CBANK_PARAM_SIZE
	.align		4
.L_2771:
        /*00a8*/ 	.byte	0x03, 0x19
        /*00aa*/ 	.short	0x0128


	//----- nvinfo : EIATTR_PARAM_CBANK
	.align		4
        /*00ac*/ 	.byte	0x04, 0x0a
        /*00ae*/ 	.short	(.L_2773 - .L_2772)
	.align		4
.L_2772:
        /*00b0*/ 	.word	index@(.nv.constant0._ZN10layer_norm13ln_bwd_kernelINS_13Kernel_traitsIf13__nv_bfloat16fS2_fjLj1536ELj1ELj1ELj4ELj8ENS_18Kernel_traits_baseILj1536EfS2_fS2_fjLj128EEEEELb1ELb0ELb0ELb0EEEvNS_9BwdParamsE)
        /*00b4*/ 	.short	0x0380
        /*00b6*/ 	.short	0x0128


	//----- nvinfo : EIATTR_SW_WAR
	.align		4
.L_2773:
        /*00b8*/ 	.byte	0x04, 0x36
        /*00ba*/ 	.short	(.L_2775 - .L_2774)
.L_2774:
        /*00bc*/ 	.word	0x00000008
.L_2775:


//--------------------- .nv.info._ZN10layer_norm13ln_bwd_kernelINS_13Kernel_traitsIf13__nv_bfloat16fS2_fjLj1536ELj1ELj1ELj4ELj8ENS_18Kernel_traits_baseILj1536EfS2_fS2_fjLj128EEEEELb1ELb0ELb0ELb1EEEvNS_9BwdParamsE --------------------------
	.section	.nv.info._ZN10layer_norm13ln_bwd_kernelINS_13Kernel_traitsIf13__nv_bfloat16fS2_fjLj1536ELj1ELj1ELj4ELj8ENS_18Kernel_traits_baseILj1536EfS2_fS2_fjLj128EEEEELb1ELb0ELb0ELb1EEEvNS_9BwdParamsE,"",@"SHT_CUDA_INFO"
	.sectionflags	@""
	.align	4


	//----- nvinfo : EIATTR_CUDA_API_VERSION
	.align		4
        /*0000*/ 	.byte	0x04, 0x37
        /*0002*/ 	.short	(.L_2777 - .L_2776)
.L_2776:
        /*0004*/ 	.word	0x00000082


	//----- nvinfo : EIATTR_KPARAM_INFO
	.align		4
.L_2777:
        /*0008*/ 	.byte	0x04, 0x17
        /*000a*/ 	.short	(.L_2779 - .L_2778)
.L_2778:
        /*000c*/ 	.word	0x00000000
        /*0010*/ 	.short	0x0000
        /*0012*/ 	.short	0x0000
        /*0014*/ 	.byte	0x00, 0xf0, 0xa1, 0x04


	//----- nvinfo : EIATTR_SPARSE_MMA_MASK
	.align		4
.L_2779:
        /*0018*/ 	.byte	0x03, 0x50
        /*001a*/ 	.short	0x0000


	//----- nvinfo : EIATTR_MAXREG_COUNT
	.align		4
        /*001c*/ 	.byte	0x03, 0x1b
        /*001e*/ 	.short	0x00ff


	//----- nvinfo : EIATTR_NUM_BARRIERS
	.align		4
        /*0020*/ 	.byte	0x02, 0x4c
        /*0022*/ 	.byte	0x01
	.zero		1


	//----- nvinfo : EIATTR_MERCURY_ISA_VERSION
	.align		4
        /*0024*/ 	.byte	0x03, 0x5f
        /*0026*/ 	.short	0x0101


	//----- nvinfo : EIATTR_COOP_GROUP_MASK_REGIDS
	.align		4
        /*0028*/ 	.byte	0x04, 0x29
        /*002a*/ 	.short	(.L_2781 - .L_2780)


	//   ....[0]....
.L_2780:
        /*002c*/ 	.word	0xffffffff


	//   ....[1]....
        /*0030*/ 	.word	0xffffffff


	//   ....[2]....
        /*0034*/ 	.word	0xffffffff


	//   ....[3]....
        /*0038*/ 	.word	0xffffffff


	//   ....[4]....
        /*003c*/ 	.word	0xffffffff


	//   ....[5]....
        /*0040*/ 	.word	0xffffffff


	//   ....[6]....
        /*0044*/ 	.word	0xffffffff


	//   ....[7]....
        /*0048*/ 	.word	0xffffffff


	//   ....[8]....
        /*004c*/ 	.word	0xffffffff


	//   ....[9]....
        /*0050*/ 	.word	0xffffffff


	//----- nvinfo : EIATTR_COOP_GROUP_INSTR_OFFSETS
	.align		4
.L_2781:
        /*0054*/ 	.byte	0x04, 0x28
        /*0056*/ 	.short	(.L_2783 - .L_2782)


	//   ....[0]....
.L_2782:
        /*0058*/ 	.word	0x00000bf0


	//   ....[1]....
        /*005c*/ 	.word	0x00000c40


	//   ....[2]....
        /*0060*/ 	.word	0x00000c60


	//   ....[3]....
        /*0064*/ 	.word	0x00000c90


	//   ....[4]....
        /*0068*/ 	.word	0x00000ca0


	//   ....[5]....
        /*006c*/ 	.word	0x00000cd0


	//   ....[6]....
        /*0070*/ 	.word	0x00000ce0


	//   ....[7]....
        /*0074*/ 	.word	0x00000d10


	//   ....[8]....
        /*0078*/ 	.word	0x00000d30


	//   ....[9]....
        /*007c*/ 	.word	0x00000de0


	//----- nvinfo : EIATTR_VRC_CTA_INIT_COUNT
	.align		4
.L_2783:
        /*0080*/ 	.byte	0x02, 0x4a
	.zero		1
	.zero		1


	//----- nvinfo : EIATTR_EXIT_INSTR_OFFSETS
	.align		4
        /*0084*/ 	.byte	0x04, 0x1c
        /*0086*/ 	.short	(.L_2785 - .L_2784)


	//   ....[0]....
.L_2784:
        /*0088*/ 	.word	0x00003270


	//----- nvinfo : EIATTR_MAX_THREADS
	.align		4
.L_2785:
        /*008c*/ 	.byte	0x04, 0x05
        /*008e*/ 	.short	(.L_2787 - .L_2786)
.L_2786:
        /*0090*/ 	.word	0x00000080
        /*0094*/ 	.word	0x00000001
        /*0098*/ 	.word	0x00000001


	//----- nvinfo : EIATTR_CBANK_PARAM_SIZE
	.align		4
.L_2787:
        /*009c*/ 	.byte	0x03, 0x19
        /*009e*/ 	.short	0x0128


	//----- nvinfo : EIATTR_PARAM_CBANK
	.align		4
        /*00a0*/ 	.byte	0x04, 0x0a
        /*00a2*/ 	.short	(.L_2789 - .L_2788)
	.align		4
.L_2788:
        /*00a4*/ 	.word	index@(.nv.constant0._ZN10layer_norm13ln_bwd_kernelINS_13Kernel_traitsIf13__nv_bfloat16fS2_fjLj1536ELj1ELj1ELj4ELj8ENS_18Kernel_traits_baseILj1536EfS2_fS2_fjLj128EEEEELb1ELb0ELb0ELb1EEEvNS_9BwdParamsE)
        /*00a8*/ 	.short	0x0380
        /*00aa*/ 	.short	0x0128


	//----- nvinfo : EIATTR_SW_WAR
	.align		4
.L_2789:
        /*00ac*/ 	.byte	0x04, 0x36
        /*00ae*/ 	.short	(.L_2791 - .L_2790)
.L_2790:
        /*00b0*/ 	.word	0x00000008
.L_2791:


//--------------------- .nv.info._ZN10layer_norm22ln_bwd_finalize_kernelINS_22Kernel_traits_finalizeILj1536Ef13__nv_bfloat16fS2_fjLb0ELj1024ELj4ENS_18Kernel_traits_baseILj1536EfS2_fS2_fjLj1024EEEEELb0ELb0EEEvNS_9BwdParamsE --------------------------
	.section	.nv.info._ZN10layer_norm22ln_bwd_finalize_kernelINS_22Kernel_traits_finalizeILj1536Ef13__nv_bfloat16fS2_fjLb0ELj1024ELj4ENS_18Kernel_traits_baseILj1536EfS2_fS2_fjLj1024EEEEELb0ELb0EEEvNS_9BwdParamsE,"",@"SHT_CUDA_INFO"
	.sectionflags	@""
	.align	4


	//----- nvinfo : EIATTR_CUDA_API_VERSION
	.align		4
        /*0000*/ 	.byte	0x04, 0x37
        /*0002*/ 	.short	(.L_2793 - .L_2792)
.L_2792:
        /*0004*/ 	.word	0x00000082


	//----- nvinfo : EIATTR_KPARAM_INFO
	.align		4
.L_2793:
        /*0008*/ 	.byte	0x04, 0x17
        /*000a*/ 	.short	(.L_2795 - .L_2794)
.L_2794:
        /*000c*/ 	.word	0x00000000
        /*0010*/ 	.short	0x0000
        /*0012*/ 	.short	0x0000
        /*0014*/ 	.byte	0x00, 0xf0, 0xa1, 0x04


	//----- nvinfo : EIATTR_SPARSE_MMA_MASK
	.align		4
.L_2795:
        /*0018*/ 	.byte	0x03, 0x50
        /*001a*/ 	.short	0x0000


	//----- nvinfo : EIATTR_MAXREG_COUNT
	.align		4
        /*001c*/ 	.byte	0x03, 0x1b
        /*001e*/ 	.short	0x0040


	//----- nvinfo : EIATTR_NUM_BARRIERS
	.align		4
        /*0020*/ 	.byte	0x02, 0x4c
        /*0022*/ 	.byte	0x01
	.zero		1


	//----- nvinfo : EIATTR_MERCURY_ISA_VERSION
	.align		4
        /*0024*/ 	.byte	0x03, 0x5f
        /*0026*/ 	.short	0x0101


	//----- nvinfo : EIATTR_COOP_GROUP_MASK_REGIDS
	.align		4
        /*0028*/ 	.byte	0x04, 0x29
        /*002a*/ 	.short	(.L_2797 - .L_2796)


	//   ....[0]....
.L_2796:
        /*002c*/ 	.word	0xffffffff


	//   ....[1]....
        /*0030*/ 	.word	0xffffffff


	//   ....[2]....
        /*0034*/ 	.word	0xffffffff


	//   ....[3]....
        /*0038*/ 	.word	0xffffffff


	//   ....[4]....
        /*003c*/ 	.word	0xffffffff


	//   ....[5]....
        /*0040*/ 	.word	0xffffffff


	//   ....[6]....
        /*0044*/ 	.word	0xffffffff


	//   ....[7]....
        /*0048*/ 	.word	0xffffffff


	//   ....[8]....
        /*004c*/ 	.word	0xffffffff


	//   ....[9]....
        /*0050*/ 	.word	0xffffffff


	//----- nvinfo : EIATTR_COOP_GROUP_INSTR_OFFSETS
	.align		4
.L_2797:
        /*0054*/ 	.byte	0x04, 0x28
        /*0056*/ 	.short	(.L_2799 - .L_2798)


	//   ....[0]....
.L_2798:
        /*0058*/ 	.word	0x000015e0


	//   ....[1]....
        /*005c*/ 	.word	0x000015f0


	//   ....[2]....
        /*0060*/ 	.word	0x00001620


	//   ....[3]....
        /*0064*/ 	.word	0x00001630


	//   ....[4]....
        /*0068*/ 	.word	0x00001660


	//   ....[5]....
        /*006c*/ 	.word	0x00001670


	//   ....[6]....
        /*0070*/ 	.word	0x000016b0


	//   ....[7]....
        /*0074*/ 	.word	0x000016e0


	//   ....[8]....
        /*0078*/ 	.word	0x00001710


	//   ....[9]....
        /*007c*/ 	.word	0x00001720


	//----- nvinfo : EIATTR_VRC_CTA_INIT_COUNT
	.align		4
.L_2799:
        /*0080*/ 	.byte	0x02, 0x4a
	.zero		1
	.zero		1


	//----- nvinfo : EIATTR_EXIT_INSTR_OFFSETS
	.align		4
        /*0084*/ 	.byte	0x04, 0x1c
        /*0086*/ 	.short	(.L_2801 - .L_2800)


	//   ....[0]....
.L_2800:
        /*0088*/ 	.word	0x00000060


	//   ....[1]....
        /*008c*/ 	.word	0x00001780


	//   ....[2]....
        /*0090*/ 	.word	0x000017b0


	//   ....[3]....
        /*0094*/ 	.word	0x00001850


	//----- nvinfo : EIATTR_MAX_THREADS
	.align		4
.L_2801:
        /*0098*/ 	.byte	0x04, 0x05
        /*009a*/ 	.short	(.L_2803 - .L_2802)
.L_2802:
        /*009c*/ 	.word	0x00000400
        /*00a0*/ 	.word	0x00000001
        /*00a4*/ 	.word	0x00000001


	//----- nvinfo : EIATTR_CRS_STACK_SIZE
	.align		4
.L_2803:
        /*00a8*/ 	.byte	0x04, 0x1e
        /*00aa*/ 	.short	(.L_2805 - .L_2804)
.L_2804:
        /*00ac*/ 	.word	0x00000000


	//----- nvinfo : EIATTR_CBANK_PARAM_SIZE
	.align		4
.L_2805:
        /*00b0*/ 	.byte	0x03, 0x19
        /*00b2*/ 	.short	0x0128


	//----- nvinfo : EIATTR_PARAM_CBANK
	.align		4
        /*00b4*/ 	.byte	0x04, 0x0a
        /*00b6*/ 	.short	(.L_2807 - .L_2806)
	.align		4
.L_2806:
        /*00b8*/ 	.word	index@(.nv.constant0._ZN10layer_norm22ln_bwd_finalize_kernelINS_22Kernel_traits_finalizeILj1536Ef13__nv_bfloat16fS2_fjLb0ELj1024ELj4ENS_18Kernel_traits_baseILj1536EfS2_fS2_fjLj1024EEEEELb0ELb0EEEvNS_9BwdParamsE)
        /*00bc*/ 	.short	0x0380
        /*00be*/ 	.short	0x0128


	//----- nvinfo : EIATTR_SW_WAR
	.align		4
.L_2807:
        /*00c0*/ 	.byte	0x04, 0x36
        /*00c2*/ 	.short	(.L_2809 - .L_2808)
.L_2808:
        /*00c4*/ 	.word	0x00000008
.L_2809:


//--------------------- .nv.info._ZN10layer_norm13ln_bwd_kernelINS_13Kernel_traitsIf13__nv_bfloat16fS2_fjLj1536ELj1ELj1ELj4ELj8ENS_18Kernel_traits_baseILj1536EfS2_fS2_fjLj128EEEEELb1ELb0ELb1ELb0EEEvNS_9BwdParamsE --------------------------
	.section	.nv.info._ZN10layer_norm13ln_bwd_kernelINS_13Kernel_traitsIf13__nv_bfloat16fS2_fjLj1536ELj1ELj1ELj4ELj8ENS_18Kernel_traits_baseILj1536EfS2_fS2_fjLj128EEEEELb1ELb0ELb1ELb0EEEvNS_9BwdParamsE,"",@"SHT_CUDA_INFO"
	.sectionflags	@""
	.align	4


	//----- nvinfo : EIATTR_CUDA_API_VERSION
	.align		4
        /*0000*/ 	.byte	0x04, 0x37
        /*0002*/ 	.short	(.L_2811 - .L_2810)
.L_2810:
        /*0004*/ 	.word	0x00000082


	//----- nvinfo : EIATTR_KPARAM_INFO
	.align		4
.L_2811:
        /*0008*/ 	.byte	0x04, 0x17
        /*000a*/ 	.short	(.L_2813 - .L_2812)
.L_2812:
        /*000c*/ 	.word	0x00000000
        /*0010*/ 	.short	0x0000
        /*0012*/ 	.short	0x0000
        /*0014*/ 	.byte	0x00, 0xf0, 0xa1, 0x04


	//----- nvinfo : EIATTR_SPARSE_MMA_MASK
	.align		4
.L_2813:
        /*0018*/ 	.byte	0x03, 0x50
        /*001a*/ 	.short	0x0000


	//----- nvinfo : EIATTR_MAXREG_COUNT
	.align		4
        /*001c*/ 	.byte	0x03, 0x1b
        /*001e*/ 	.short	0x00ff


	//----- nvinfo : EIATTR_NUM_BARRIERS
	.align		4
        /*0020*/ 	.byte	0x02, 0x4c
        /*0022*/ 	.byte	0x01
	.zero		1


	//----- nvinfo : EIATTR_MERCURY_ISA_VERSION
	.align		4
        /*0024*/ 	.byte	0x03, 0x5f
        /*0026*/ 	.short	0x0101


	//----- nvinfo : EIATTR_COOP_GROUP_MASK_REGIDS
	.align		4
        /*0028*/ 	.byte	0x04, 0x29
        /*002a*/ 	.short	(.L_2815 - .L_2814)


	//   ....[0]....
.L_2814:
        /*002c*/ 	.word	0xffffffff


	//   ....[1]....
        /*0030*/ 	.word	0xffffffff


	//   ....[2]....
        /*0034*/ 	.word	0xffffffff


	//   ....[3]....
        /*0038*/ 	.word	0xffffffff


	//   ....[4]....
        /*003c*/ 	.word	0xffffffff


	//   ....[5]....
        /*0040*/ 	.word	0xffffffff


	//   ....[6]....
        /*0044*/ 	.word	0xffffffff


	//   ....[7]....
        /*0048*/ 	.word	0xffffffff


	//   ....[8]....
        /*004c*/ 	.word	0xffffffff


	//   ....[9]....
        /*0050*/ 	.word	0xffffffff


	//----- nvinfo : EIATTR_COOP_GROUP_INSTR_OFFSETS
	.align		4
.L_2815:
        /*0054*/ 	.byte	0x04, 0x28
        /*0056*/ 	.short	(.L_2817 - .L_2816)


	//   ....[0]....
.L_2816:
        /*0058*/ 	.word	0x000014d0


	//   ....[1]....
        /*005c*/ 	.word	0x00001500


	//   ....[2]....
        /*0060*/ 	.word	0x00001530


	//   ....[3]....
        /*0064*/ 	.word	0x00001540


	//   ....[4]....
        /*0068*/ 	.word	0x00001570


	//   ....[5]....
        /*006c*/ 	.word	0x00001580


	//   ....[6]....
        /*0070*/ 	.word	0x000015b0


	//   ....[7]....
        /*0074*/ 	.word	0x000015c0


	//   ....[8]....
        /*0078*/ 	.word	0x000015f0


	//   ....[9]....
        /*007c*/ 	.word	0x00001600


	//----- nvinfo : EIATTR_VRC_CTA_INIT_COUNT
	.align		4
.L_2817:
        /*0080*/ 	.byte	0x02, 0x4a
	.zero		1
	.zero		1


	//----- nvinfo : EIATTR_EXIT_INSTR_OFFSETS
	.align		4
        /*0084*/ 	.byte	0x04, 0x1c
        /*0086*/ 	.short	(.L_2819 - .L_2818)


	//   ....[0]....
.L_2818:
        /*0088*/ 	.word	0x000044f0


	//   ....[1]....
        /*008c*/ 	.word	0x00004570


	//----- nvinfo : EIATTR_MAX_THREADS
	.align		4
.L_2819:
        /*0090*/ 	.byte	0x04, 0x05
        /*0092*/ 	.short	(.L_2821 - .L_2820)
.L_2820:
        /*0094*/ 	.word	0x00000080
        /*0098*/ 	.word	0x00000001
        /*009c*/ 	.word	0x00000001


	//----- nvinfo : EIATTR_CRS_STACK_SIZE
	.align		4
.L_2821:
        /*00a0*/ 	.byte	0x04, 0x1e
        /*00a2*/ 	.short	(.L_2823 - .L_2822)
.L_2822:
        /*00a4*/ 	.word	0x00000000


	//----- nvinfo : EIATTR_CBANK_PARAM_SIZE
	.align		4
.L_2823:
        /*00a8*/ 	.byte	0x03, 0x19
        /*00aa*/ 	.short	0x0128


	//----- nvinfo : EIATTR_PARAM_CBANK
	.align		4
        /*00ac*/ 	.byte	0x04, 0x0a
        /*00ae*/ 	.short	(.L_2825 - .L_2824)
	.align		4
.L_2824:
        /*00b0*/ 	.word	index@(.nv.constant0._ZN10layer_norm13ln_bwd_kernelINS_13Kernel_traitsIf13__nv_bfloat16fS2_fjLj1536ELj1ELj1ELj4ELj8ENS_18Kernel_traits_baseILj1536EfS2_fS2_fjLj128EEEEELb1ELb0ELb1ELb0EEEvNS_9BwdParamsE)
        /*00b4*/ 	.short	0x0380
        /*00b6*/ 	.short	0x0128


	//----- nvinfo : EIATTR_SW_WAR
	.align		4
.L_2825:
        /*00b8*/ 	.byte	0x04, 0x36
        /*00ba*/ 	.short	(.L_2827 - .L_2826)
.L_2826:
        /*00bc*/ 	.word	0x00000008
.L_2827:


//--------------------- .nv.info._ZN10layer_norm22ln_bwd_finalize_kernelINS_22Kernel_traits_finalizeILj1536Ef13__nv_bfloat16fS2_fjLb0ELj1024ELj4ENS_18Kernel_traits_baseILj1536EfS2_fS2_fjLj1024EEEEELb0ELb1EEEvNS_9BwdParamsE --------------------------
	.section	.nv.info._ZN10layer_norm22ln_bwd_finalize_kernelINS_22Kernel_traits_finalizeILj1536Ef13__nv_bfloat16fS2_fjLb0ELj1024ELj4ENS_18Kernel_traits_baseILj1536EfS2_fS2_fjLj1024EEEEELb0ELb1EEEvNS_9BwdParamsE,"",@"SHT_CUDA_INFO"
	.sectionflags	@""
	.align	4


	//----- nvinfo : EIATTR_CUDA_API_VERSION
	.align		4
        /*0000*/ 	.byte	0x04, 0x37
        /*0002*/ 	.short	(.L_2829 - .L_2828)
.L_2828:
        /*0004*/ 	.word	0x00000082


	//----- nvinfo : EIATTR_KPARAM_INFO
	.align		4
.L_2829:
        /*0008*/ 	.byte	0x04, 0x17
        /*000a*/ 	.short	(.L_2831 - .L_2830)
.L_2830:
        /*000c*/ 	.word	0x00000000
        /*0010*/ 	.short	0x0000
        /*0012*/ 	.short	0x0000
        /*0014*/ 	.byte	0x00, 0xf0, 0xa1, 0x04


	//----- nvinfo : EIATTR_SPARSE_MMA_MASK
	.align		4
.L_2831:
        /*0018*/ 	.byte	0x03, 0x50
        /*001a*/ 	.short	0x0000


	//----- nvinfo : EIATTR_MAXREG_COUNT
	.align		4
        /*001c*/ 	.byte	0x03, 0x1b
        /*001e*/ 	.short	0x0040


	//----- nvinfo : EIATTR_NUM_BARRIERS
	.align		4
        /*0020*/ 	.byte	0x02, 0x4c
        /*0022*/ 	.byte	0x01
	.zero		1


	//----- nvinfo : EIATTR_MERCURY_ISA_VERSION
	.align		4
        /*0024*/ 	.byte	0x03, 0x5f
        /*0026*/ 	.short	0x0101


	//----- nvinfo : EIATTR_COOP_GROUP_MASK_REGIDS
	.align		4
        /*0028*/ 	.byte	0x04, 0x29
        /*002a*/ 	.short	(.L_2833 - .L_2832)


	//   ....[0]....
.L_2832:
        /*002c*/ 	.word	0xffffffff


	//   ....[1]....
        /*0030*/ 	.word	0xffffffff


	//   ....[2]....
        /*0034*/ 	.word	0xffffffff


	//   ....[3]....
        /*0038*/ 	.word	0xffffffff


	//   ....[4]....
        /*003c*/ 	.word	0xffffffff


	//   ....[5]....
        /*0040*/ 	.word	0xffffffff


	//   ....[6]....
        /*0044*/ 	.word	0xffffffff


	//   ....[7]....
        /*0048*/ 	.word	0xffffffff


	//   ....[8]....
        /*004c*/ 	.word	0xffffffff


	//   ....[9]....
        /*0050*/ 	.word	0xffffffff


	//----- nvinfo : EIATTR_COOP_GROUP_INSTR_OFFSETS
	.align		4
.L_2833:
        /*0054*/ 	.byte	0x04, 0x28
        /*0056*/ 	.short	(.L_2835 - .L_2834)


	//   ....[0]....
.L_2834:
        /*0058*/ 	.word	0x00001630


	//   ....[1]....
        /*005c*/ 	.word	0x00001640


	//   ....[2]....
        /*0060*/ 	.word	0x00001670


	//   ....[3]....
        /*0064*/ 	.word	0x00001680


	//   ....[4]....
        /*0068*/ 	.word	0x000016b0


	//   ....[5]....
        /*006c*/ 	.word	0x000016c0


	//   ....[6]....
        /*0070*/ 	.word	0x000016f0


	//   ....[7]....
        /*0074*/ 	.word	0x00001710


	//   ....[8]....
        /*0078*/ 	.word	0x00001740


	//   ....[9]....
        /*007c*/ 	.word	0x00001750


	//----- nvinfo : EIATTR_VRC_CTA_INIT_COUNT
	.align		4
.L_2835:
        /*0080*/ 	.byte	0x02, 0x4a
	.zero		1
	.zero		1


	//----- nvinfo : EIATTR_EXIT_INSTR_OFFSETS
	.align		4
        /*0084*/ 	.byte	0x04, 0x1c
        /*0086*/ 	.short	(.L_2837 - .L_2836)


	//   ....[0]....
.L_2836:
        /*0088*/ 	.word	0x00000070


	//   ....[1]....
        /*008c*/ 	.word	0x000017b0


	//   ....[2]....
        /*0090*/ 	.word	0x00001860


	//----- nvinfo : EIATTR_MAX_THREADS
	.align		4
.L_2837:
        /*0094*/ 	.byte	0x04, 0x05
        /*0096*/ 	.short	(.L_2839 - .L_2838)
.L_2838:
        /*0098*/ 	.word	0x00000400
        /*009c*/ 	.word	0x00000001
        /*00a0*/ 	.word	0x00000001


	//----- nvinfo : EIATTR_CRS_STACK_SIZE
	.align		4
.L_2839:
        /*00a4*/ 	.byte	0x04, 0x1e
        /*00a6*/ 	.short	(.L_2841 - .L_2840)
.L_2840:
        /*00a8*/ 	.word	0x00000000


	//----- nvinfo : EIATTR_CBANK_PARAM_SIZE
	.align		4
.L_2841:
        /*00ac*/ 	.byte	0x03, 0x19
        /*00ae*/ 	.short	0x0128


	//----- nvinfo : EIATTR_PARAM_CBANK
	.align		4
        /*00b0*/ 	.byte	0x04, 0x0a
        /*00b2*/ 	.short	(.L_2843 - .L_2842)
	.align		4
.L_2842:
        /*00b4*/ 	.word	index@(.nv.constant0._ZN10layer_norm22ln_bwd_finalize_kernelINS_22Kernel_traits_finalizeILj1536Ef13__nv_bfloat16fS2_fjLb0ELj1024ELj4ENS_18Kernel_traits_baseILj1536EfS2_fS2_fjLj1024EEEEELb0ELb1EEEvNS_9BwdParamsE)
        /*00b8*/ 	.short	0x0380
        /*00ba*/ 	.short	0x0128


	//----- nvinfo : EIATTR_SW_WAR
	.align		4
.L_2843:
        /*00bc*/ 	.byte	0x04, 0x36
        /*00be*/ 	.short	(.L_2845 - .L_2844)
.L_2844:
        /*00c0*/ 	.word	0x00000008
.L_2845:


//--------------------- .nv.info._ZN10layer_norm13ln_bwd_kernelINS_13Kernel_traitsIf13__nv_bfloat16fS2_fjLj1536ELj1ELj1ELj4ELj8ENS_18Kernel_traits_baseILj1536EfS2_fS2_fjLj128EEEEELb1ELb0ELb1ELb1EEEvNS_9BwdParamsE --------------------------
	.section	.nv.info._ZN10layer_norm13ln_bwd_kernelINS_13Kernel_traitsIf13__nv_bfloat16fS2_fjLj1536ELj1ELj1ELj4ELj8ENS_18Kernel_traits_baseILj1536EfS2_fS2_fjLj128EEEEELb1ELb0ELb1ELb1EEEvNS_9BwdParamsE,"",@"SHT_CUDA_INFO"
	.sectionflags	@""
	.align	4


	//----- nvinfo : EIATTR_CUDA_API_VERSION
	.align		4
        /*0000*/ 	.byte	0x04, 0x37
        /*0002*/ 	.short	(.L_2847 - .L_2846)
.L_2846:
        /*0004*/ 	.word	0x00000082


	//----- nvinfo : EIATTR_KPARAM_INFO
	.align		4
.L_2847:
        /*0008*/ 	.byte	0x04, 0x17
        /*000a*/ 	.short	(.L_2849 - .L_2848)
.L_2848:
        /*000c*/ 	.word	0x00000000
        /*0010*/ 	.short	0x0000
        /*0012*/ 	.short	0x0000
        /*0014*/ 	.byte	0x00, 0xf0, 0xa1, 0x04


	//----- nvinfo : EIATTR_SPARSE_MMA_MASK
	.align		4
.L_2849:
        /*0018*/ 	.byte	0x03, 0x50
        /*001a*/ 	.short	0x0000


	//----- nvinfo : EIATTR_MAXREG_COUNT
	.align		4
        /*001c*/ 	.byte	0x03, 0x1b
        /*001e*/ 	.short	0x00ff


	//----- nvinfo : EIATTR_NUM_BARRIERS
	.align		4
        /*0020*/ 	.byte	0x02, 0x4c
        /*0022*/ 	.byte	0x01
	.zero		1


	//----- nvinfo : EIATTR_MERCURY_ISA_VERSION
	.align		4
        /*0024*/ 	.byte	0x03, 0x5f
        /*0026*/ 	.short	0x0101


	//----- nvinfo : EIATTR_COOP_GROUP_MASK_REGIDS
	.align		4
        /*0028*/ 	.byte	0x04, 0x29
        /*002a*/ 	.short	(.L_2851 - .L_2850)


	//   ....[0]....
.L_2850:
        /*002c*/ 	.word	0xffffffff


	//   ....[1]....
        /*0030*/ 	.word	0xffffffff


	//   ....[2]....
        /*0034*/ 	.word	0xffffffff


	//   ....[3]....
        /*0038*/ 	.word	0xffffffff


	//   ....[4]....
        /*003c*/ 	.word	0xffffffff


	//   ....[5]....
        /*0040*/ 	.word	0xffffffff


	//   ....[6]....
        /*0044*/ 	.word	0xffffffff


	//   ....[7]....
        /*0048*/ 	.word	0xffffffff


	//   ....[8]....
        /*004c*/ 	.word	0xffffffff


	//   ....[9]....
        /*0050*/ 	.word	0xffffffff


	//----- nvinfo : EIATTR_COOP_GROUP_INSTR_OFFSETS
	.align		4
.L_2851:
        /*0054*/ 	.byte	0x04, 0x28
        /*0056*/ 	.short	(.L_2853 - .L_2852)


	//   ....[0]....
.L_2852:
        /*0058*/ 	.word	0x00001100


	//   ....[1]....
        /*005c*/ 	.word	0x00001130


	//   ....[2]....
        /*0060*/ 	.word	0x00001160


	//   ....[3]....
        /*0064*/ 	.word	0x00001170


	//   ....[4]....
        /*0068*/ 	.word	0x000011a0


	//   ....[5]....
        /*006c*/ 	.word	0x000011b0


	//   ....[6]....
        /*0070*/ 	.word	0x000011e0


	//   ....[7]....
        /*0074*/ 	.word	0x000011f0


	//   ....[8]....
        /*0078*/ 	.word	0x00001220


	//   ....[9]....
        /*007c*/ 	.word	0x00001230


	//----- nvinfo : EIATTR_VRC_CTA_INIT_COUNT
	.align		4
.L_2853:
        /*0080*/ 	.byte	0x02, 0x4a
	.zero		1
	.zero		1


	//----- nvinfo : EIATTR_EXIT_INSTR_OFFSETS
	.align		4
        /*0084*/ 	.byte	0x04, 0x1c
        /*0086*/ 	.short	(.L_2855 - .L_2854)


	//   ....[0]....
.L_2854:
        /*0088*/ 	.word	0x00003da0


	//----- nvinfo : EIATTR_MAX_THREADS
	.align		4
.L_2855:
        /*008c*/ 	.byte	0x04, 0x05
        /*008e*/ 	.short	(.L_2857 - .L_2856)
.L_2856:
        /*0090*/ 	.word	0x00000080
        /*0094*/ 	.word	0x00000001
        /*0098*/ 	.word	0x00000001


	//----- nvinfo : EIATTR_CRS_STACK_SIZE
	.align		4
.L_2857:
        /*009c*/ 	.byte	0x04, 0x1e
        /*009e*/ 	.short	(.L_2859 - .L_2858)
.L_2858:
        /*00a0*/ 	.word	0x00000000


	//----- nvinfo : EIATTR_CBANK_PARAM_SIZE
	.align		4
.L_2859:
        /*00a4*/ 	.byte	0x03, 0x19
        /*00a6*/ 	.short	0x0128


	//----- nvinfo : EIATTR_PARAM_CBANK
	.align		4
        /*00a8*/ 	.byte	0x04, 0x0a
        /*00aa*/ 	.short	(.L_2861 - .L_2860)
	.align		4
.L_2860:
        /*00ac*/ 	.word	index@(.nv.constant0._ZN10layer_norm13ln_bwd_kernelINS_13Kernel_traitsIf13__nv_bfloat16fS2_fjLj1536ELj1ELj1ELj4ELj8ENS_18Kernel_traits_baseILj1536EfS2_fS2_fjLj128EEEEELb1ELb0ELb1ELb1EEEvNS_9BwdParamsE)
        /*00b0*/ 	.short	0x0380
        /*00b2*/ 	.short	0x0128


	//----- nvinfo : EIATTR_SW_WAR
	.align		4
.L_2861:
        /*00b4*/ 	.byte	0x04, 0x36
        /*00b6*/ 	.short	(.L_2863 - .L_2862)
.L_2862:
        /*00b8*/ 	.word	0x00000008
.L_2863:


//--------------------- .nv.info._ZN10layer_norm13ln_bwd_kernelINS_13Kernel_traitsIf13__nv_bfloat16fS2_fjLj1536ELj1ELj1ELj4ELj8ENS_18Kernel_traits_baseILj1536EfS2_fS2_fjLj128EEEEELb1ELb1ELb0ELb0EEEvNS_9BwdParamsE --------------------------
	.section	.nv.info._ZN10layer_norm13ln_bwd_kernelINS_13Kernel_traitsIf13__nv_bfloat16fS2_fjLj1536ELj1ELj1ELj4ELj8ENS_18Kernel_traits_baseILj1536EfS2_fS2_fjLj128EEEEELb1ELb1ELb0ELb0EEEvNS_9BwdParamsE,"",@"SHT_CUDA_INFO"
	.sectionflags	@""
	.align	4


	//----- nvinfo : EIATTR_CUDA_API_VERSION
	.align		4
        /*0000*/ 	.byte	0x04, 0x37
        /*0002*/ 	.short	(.L_2865 - .L_2864)
.L_2864:
        /*0004*/ 	.word	0x00000082


	//----- nvinfo : EIATTR_KPARAM_INFO
	.align		4
.L_2865:
        /*0008*/ 	.byte	0x04, 0x17
        /*000a*/ 	.short	(.L_2867 - .L_2866)
.L_2866:
        /*000c*/ 	.word	0x00000000
        /*0010*/ 	.short	0x0000
        /*0012*/ 	.short	0x0000
        /*0014*/ 	.byte	0x00, 0xf0, 0xa1, 0x04


	//----- nvinfo : EIATTR_SPARSE_MMA_MASK
	.align		4
.L_2867:
        /*0018*/ 	.byte	0x03, 0x50
        /*001a*/ 	.short	0x0000


	//----- nvinfo : EIATTR_MAXREG_COUNT
	.align		4
        /*001c*/ 	.byte	0x03, 0x1b
        /*001e*/ 	.short	0x00ff


	//----- nvinfo : EIATTR_NUM_BARRIERS
	.align		4
        /*0020*/ 	.byte	0x02, 0x4c
        /*0022*/ 	.byte	0x01
	.zero		1


	//----- nvinfo : EIATTR_MERCURY_ISA_VERSION
	.align		4
        /*0024*/ 	.byte	0x03, 0x5f
        /*0026*/ 	.short	0x0101


	//----- nvinfo : EIATTR_COOP_GROUP_MASK_REGIDS
	.align		4
        /*0028*/ 	.byte	0x04, 0x29
        /*002a*/ 	.short	(.L_2869 - .L_2868)


	//   ....[0]....
.L_2868:
        /*002c*/ 	.word	0xffffffff


	//   ....[1]....
        /*0030*/ 	.word	0xffffffff


	//   ....[2]....
        /*0034*/ 	.word	0xffffffff


	//   ....[3]....
        /*0038*/ 	.word	0xffffffff


	//   ....[4]....
        /*003c*/ 	.word	0xffffffff


	//   ....[5]....
        /*0040*/ 	.word	0xffffffff


	//   ....[6]....
        /*0044*/ 	.word	0xffffffff


	//   ....[7]....
        /*0048*/ 	.word	0xffffffff


	//   ....[8]....
        /*004c*/ 	.word	0xffffffff


	//   ....[9]....
        /*0050*/ 	.word	0xffffffff


	//----- nvinfo : EIATTR_COOP_GROUP_INSTR_OFFSETS
	.align		4
.L_2869:
        /*0054*/ 	.byte	0x04, 0x28
        /*0056*/ 	.short	(.L_2871 - .L_2870)


	//   ....[0]....
.L_2870:
        /*0058*/ 	.word	0x00001160


	//   ....[1]....
        /*005c*/ 	.word	0x00001190


	//   ....[2]....
        /*0060*/ 	.word	0x000011c0


	//   ....[3]....
        /*0064*/ 	.word	0x000011d0


	//   ....[4]....
        /*0068*/ 	.word	0x00001200


	//   ....[5]....
        /*006c*/ 	.word	0x00001210


	//   ....[6]....
        /*0070*/ 	.word	0x00001240


	//   ....[7]....
        /*0074*/ 	.word	0x00001250


	//   ....[8]....
        /*0078*/ 	.word	0x00001280


	//   ....[9]....
        /*007c*/ 	.word	0x00001290


	//----- nvinfo : EIATTR_VRC_CTA_INIT_COUNT
	.align		4
.L_2871:
        /*0080*/ 	.byte	0x02, 0x4a
	.zero		1
	.zero		1


	//----- nvinfo : EIATTR_EXIT_INSTR_OFFSETS
	.align		4
        /*0084*/ 	.byte	0x04, 0x1c
        /*0086*/ 	.short	(.L_2873 - .L_2872)


	//   ....[0]....
.L_2872:
        /*0088*/ 	.word	0x00004b70


	//   ....[1]....
        /*008c*/ 	.word	0x00004c10


	//----- nvinfo : EIATTR_MAX_THREADS
	.align		4
.L_2873:
        /*0090*/ 	.byte	0x04, 0x05
        /*0092*/ 	.short	(.L_2875 - .L_2874)
.L_2874:
        /*0094*/ 	.word	0x00000080
        /*0098*/ 	.word	0x00000001
        /*009c*/ 	.word	0x00000001


	//----- nvinfo : EIATTR_CRS_STACK_SIZE
	.align		4
.L_2875:
        /*00a0*/ 	.byte	0x04, 0x1e
        /*00a2*/ 	.short	(.L_2877 - .L_2876)
.L_2876:
        /*00a4*/ 	.word	0x00000000


	//----- nvinfo : EIATTR_CBANK_PARAM_SIZE
	.align		4
.L_2877:
        /*00a8*/ 	.byte	0x03, 0x19
        /*00aa*/ 	.short	0x0128


	//----- nvinfo : EIATTR_PARAM_CBANK
	.align		4
        /*00ac*/ 	.byte	0x04, 0x0a
        /*00ae*/ 	.short	(.L_2879 - .L_2878)
	.align		4
.L_2878:
        /*00b0*/ 	.word	index@(.nv.constant0._ZN10layer_norm13ln_bwd_kernelINS_13Kernel_traitsIf13__nv_bfloat16fS2_fjLj1536ELj1ELj1ELj4ELj8ENS_18Kernel_traits_baseILj1536EfS2_fS2_fjLj128EEEEELb1ELb1ELb0ELb0EEEvNS_9BwdParamsE)
        /*00b4*/ 	.short	0x0380
        /*00b6*/ 	.short	0x0128


	//----- nvinfo : EIATTR_SW_WAR
	.align		4
.L_2879:
        /*00b8*/ 	.byte	0x04, 0x36
        /*00ba*/ 	.short	(.L_2881 - .L_2880)
.L_2880:
        /*00bc*/ 	.word	0x00000008
.L_2881:


//--------------------- .nv.info._ZN10layer_norm13ln_bwd_kernelINS_13Kernel_traitsIf13__nv_bfloat16fS2_fjLj1536ELj1ELj1ELj4ELj8ENS_18Kernel_traits_baseILj1536EfS2_fS2_fjLj128EEEEELb1ELb1ELb0ELb1EEEvNS_9BwdParamsE --------------------------
	.section	.nv.info._ZN10layer_norm13ln_bwd_kernelINS_13Kernel_traitsIf13__nv_bfloat16fS2_fjLj1536ELj1ELj1ELj4ELj8ENS_18Kernel_traits_baseILj1536EfS2_fS2_fjLj128EEEEELb1ELb1ELb0ELb1EEEvNS_9BwdParamsE,"",@"SHT_CUDA_INFO"
	.sectionflags	@""
	.align	4


	//----- nvinfo : EIATTR_CUDA_API_VERSION
	.align		4
        /*0000*/ 	.byte	0x04, 0x37
        /*0002*/ 	.short	(.L_2883 - .L_2882)
.L_2882:
        /*0004*/ 	.word	0x00000082


	//----- nvinfo : EIATTR_KPARAM_INFO
	.align		4
.L_2883:
        /*0008*/ 	.byte	0x04, 0x17
        /*000a*/ 	.short	(.L_2885 - .L_2884)
.L_2884:
        /*000c*/ 	.word	0x00000000
        /*0010*/ 	.short	0x0000
        /*0012*/ 	.short	0x0000
        /*0014*/ 	.byte	0x00, 0xf0, 0xa1, 0x04


	//----- nvinfo : EIATTR_SPARSE_MMA_MASK
	.align		4
.L_2885:
        /*0018*/ 	.byte	0x03, 0x50
        /*001a*/ 	.short	0x0000


	//----- nvinfo : EIATTR_MAXREG_COUNT
	.align		4
        /*001c*/ 	.byte	0x03, 0x1b
        /*001e*/ 	.short	0x00ff


	//----- nvinfo : EIATTR_NUM_BARRIERS
	.align		4
        /*0020*/ 	.byte	0x02, 0x4c
        /*0022*/ 	.byte	0x01
	.zero		1


	//----- nvinfo : EIATTR_MERCURY_ISA_VERSION
	.align		4
        /*0024*/ 	.byte	0x03, 0x5f
        /*0026*/ 	.short	0x0101


	//----- nvinfo : EIATTR_COOP_GROUP_MASK_REGIDS
	.align		4
        /*0028*/ 	.byte	0x04, 0x29
        /*002a*/ 	.short	(.L_2887 - .L_2886)


	//   ....[0]....
.L_2886:
        /*002c*/ 	.word	0xffffffff


	//   ....[1]....
        /*0030*/ 	.word	0xffffffff


	//   ....[2]....
        /*0034*/ 	.word	0xffffffff


	//   ....[3]....
        /*0038*/ 	.word	0xffffffff


	//   ....[4]....
        /*003c*/ 	.word	0xffffffff


	//   ....[5]....
        /*0040*/ 	.word	0xffffffff


	//   ....[6]....
        /*0044*/ 	.word	0xffffffff


	//   ....[7]....
        /*0048*/ 	.word	0xffffffff


	//   ....[8]....
        /*004c*/ 	.word	0xffffffff


	//   ....[9]....
        /*0050*/ 	.word	0xffffffff


	//----- nvinfo : EIATTR_COOP_GROUP_INSTR_OFFSETS
	.align		4
.L_2887:
        /*0054*/ 	.byte	0x04, 0x28
        /*0056*/ 	.short	(.L_2889 - .L_2888)


	//   ....[0]....
.L_2888:
        /*0058*/ 	.word	0x00000ba0


	//   ....[1]....
        /*005c*/ 	.word	0x00000bc0


	//   ....[2]....
        /*0060*/ 	.word	0x00000be0


	//   ....[3]....
        /*0064*/ 	.word	0x00000c00


	//   ....[4]....
        /*0068*/ 	.word	0x00000c30


	//   ....[5]....
        /*006c*/ 	.word	0x00000c50


	//   ....[6]....
        /*0070*/ 	.word	0x00000c70


	//   ....[7]....
        /*0074*/ 	.word	0x00000ca0


	//   ....[8]....
        /*0078*/ 	.word	0x00000db0


	//   ....[9]....
        /*007c*/ 	.word	0x00000dc0


	//----- nvinfo : EIATTR_VRC_CTA_INIT_COUNT
	.align		4
.L_2889:
        /*0080*/ 	.byte	0x02, 0x4a
	.zero		1
	.zero		1


	//----- nvinfo : EIATTR_EXIT_INSTR_OFFSETS
	.align		4
        /*0084*/ 	.byte	0x04, 0x1c
        /*0086*/ 	.short	(.L_2891 - .L_2890)


	//   ....[0]....
.L_2890:
        /*0088*/ 	.word	0x00004510


	//----- nvinfo : EIATTR_MAX_THREADS
	.align		4
.L_2891:
        /*008c*/ 	.byte	0x04, 0x05
        /*008e*/ 	.short	(.L_2893 - .L_2892)
.L_2892:
        /*0090*/ 	.word	0x00000080
        /*0094*/ 	.word	0x00000001
        /*0098*/ 	.word	0x00000001


	//----- nvinfo : EIATTR_CBANK_PARAM_SIZE
	.align		4
.L_2893:
        /*009c*/ 	.byte	0x03, 0x19
        /*009e*/ 	.short	0x0128


	//----- nvinfo : EIATTR_PARAM_CBANK
	.align		4
        /*00a0*/ 	.byte	0x04, 0x0a
        /*00a2*/ 	.short	(.L_2895 - .L_2894)
	.align		4
.L_2894:
        /*00a4*/ 	.word	index@(.nv.constant0._ZN10layer_norm13ln_bwd_kernelINS_13Kernel_traitsIf13__nv_bfloat16fS2_fjLj1536ELj1ELj1ELj4ELj8ENS_18Kernel_traits_baseILj1536EfS2_fS2_fjLj128EEEEELb1ELb1ELb0ELb1EEEvNS_9BwdParamsE)
        /*00a8*/ 	.short	0x0380
        /*00aa*/ 	.short	0x0128


	//----- nvinfo : EIATTR_SW_WAR
	.align		4
.L_2895:
        /*00ac*/ 	.byte	0x04, 0x36
        /*00ae*/ 	.short	(.L_2897 - .L_2896)
.L_2896:
        /*00b0*/ 	.word	0x00000008
.L_2897:


//--------------------- .nv.info._ZN10layer_norm22ln_bwd_finalize_kernelINS_22Kernel_traits_finalizeILj1536Ef13__nv_bfloat16fS2_fjLb1ELj1024ELj4ENS_18Kernel_traits_baseILj1536EfS2_fS2_fjLj1024EEEEELb1ELb0EEEvNS_9BwdParamsE --------------------------
	.section	.nv.info._ZN10layer_norm22ln_bwd_finalize_kernelINS_22Kernel_traits_finalizeILj1536Ef13__nv_bfloat16fS2_fjLb1ELj1024ELj4ENS_18Kernel_traits_baseILj1536EfS2_fS2_fjLj1024EEEEELb1ELb0EEEvNS_9BwdParamsE,"",@"SHT_CUDA_INFO"
	.sectionflags	@""
	.align	4


	//----- nvinfo : EIATTR_CUDA_API_VERSION
	.align		4
        /*0000*/ 	.byte	0x04, 0x37
        /*0002*/ 	.short	(.L_2899 - .L_2898)
.L_2898:
        /*0004*/ 	.word	0x00000082


	//----- nvinfo : EIATTR_KPARAM_INFO
	.align		4
.L_2899:
        /*0008*/ 	.byte	0x04, 0x17
        /*000a*/ 	.short	(.L_2901 - .L_2900)
.L_2900:
        /*000c*/ 	.word	0x00000000
        /*0010*/ 	.short	0x0000
        /*0012*/ 	.short	0x0000
        /*0014*/ 	.byte	0x00, 0xf0, 0xa1, 0x04


	//----- nvinfo : EIATTR_SPARSE_MMA_MASK
	.align		4
.L_2901:
        /*0018*/ 	.byte	0x03, 0x50
        /*001a*/ 	.short	0x0000


	//----- nvinfo : EIATTR_MAXREG_COUNT
	.align		4
        /*001c*/ 	.byte	0x03, 0x1b
        /*001e*/ 	.short	0x0040


	//----- nvinfo : EIATTR_NUM_BARRIERS
	.align		4
        /*0020*/ 	.byte	0x02, 0x4c
        /*0022*/ 	.byte	0x01
	.zero		1


	//----- nvinfo : EIATTR_MERCURY_ISA_VERSION
	.align		4
        /*0024*/ 	.byte	0x03, 0x5f
        /*0026*/ 	.short	0x0101


	//----- nvinfo : EIATTR_COOP_GROUP_MASK_REGIDS
	.align		4
        /*0028*/ 	.byte	0x04, 0x29
        /*002a*/ 	.short	(.L_2903 - .L_2902)


	//   ....[0]....
.L_2902:
        /*002c*/ 	.word	0xffffffff


	//   ....[1]....
        /*0030*/ 	.word	0xffffffff


	//   ....[2]....
        /*0034*/ 	.word	0xffffffff


	//   ....[3]....
        /*0038*/ 	.word	0xffffffff


	//   ....[4]....
        /*003c*/ 	.word	0xffffffff


	//   ....[5]....
        /*0040*/ 	.word	0xffffffff


	//   ....[6]....
        /*0044*/ 	.word	0xffffffff


	//   ....[7]....
        /*0048*/ 	.word	0xffffffff


	//   ....[8]....
        /*004c*/ 	.word	0xffffffff


	//   ....[9]....
        /*0050*/ 	.word	0xffffffff


	//   ....[10]....
        /*0054*/ 	.word	0xffffffff


	//   ....[11]....
        /*0058*/ 	.word	0xffffffff


	//   ....[12]....
        /*005c*/ 	.word	0xffffffff


	//   ....[13]....
        /*0060*/ 	.word	0xffffffff


	//   ....[14]....
        /*0064*/ 	.word	0xffffffff


	//----- nvinfo : EIATTR_COOP_GROUP_INSTR_OFFSETS
	.align		4
.L_2903:
        /*0068*/ 	.byte	0x04, 0x28
        /*006a*/ 	.short	(.L_2905 - .L_2904)


	//   ....[0]....
.L_2904:
        /*006c*/ 	.word	0x00001040


	//   ....[1]....
        /*0070*/ 	.word	0x00001050


	//   ....[2]....
        /*0074*/ 	.word	0x00001060


	//   ....[3]....
        /*0078*/ 	.word	0x00001090


	//   ....[4]....
        /*007c*/ 	.word	0x000010b0


	//   ....[5]....
        /*0080*/ 	.word	0x000010c0


	//   ....[6]....
        /*0084*/ 	.word	0x000010f0


	//   ....[7]....
        /*0088*/ 	.word	0x00001110


	//   ....[8]....
        /*008c*/ 	.word	0x00001120


	//   ....[9]....
        /*0090*/ 	.word	0x00001160


	//   ....[10]....
        /*0094*/ 	.word	0x00001190


	//   ....[11]....
        /*0098*/ 	.word	0x000011a0


	//   ....[12]....
        /*009c*/ 	.word	0x000011e0


	//   ....[13]....
        /*00a0*/ 	.word	0x00001200


	//   ....[14]....
        /*00a4*/ 	.word	0x00001210


	//----- nvinfo : EIATTR_VRC_CTA_INIT_COUNT
	.align		4
.L_2905:
        /*00a8*/ 	.byte	0x02, 0x4a
	.zero		1
	.zero		1


	//----- nvinfo : EIATTR_EXIT_INSTR_OFFSETS
	.align		4
        /*00ac*/ 	.byte	0x04, 0x1c
        /*00ae*/ 	.short	(.L_2907 - .L_2906)


	//   ....[0]....
.L_2906:
        /*00b0*/ 	.word	0x00000060


	//   ....[1]....
        /*00b4*/ 	.word	0x00001290


	//   ....[2]....
        /*00b8*/ 	.word	0x000012c0


	//   ....[3]....
        /*00bc*/ 	.word	0x000013a0


	//----- nvinfo : EIATTR_MAX_THREADS
	.align		4
.L_2907:
        /*00c0*/ 	.byte	0x04, 0x05
        /*00c2*/ 	.short	(.L_2909 - .L_2908)
.L_2908:
        /*00c4*/ 	.word	0x00000400
        /*00c8*/ 	.word	0x00000001
        /*00cc*/ 	.word	0x00000001


	//----- nvinfo : EIATTR_CRS_STACK_SIZE
	.align		4
.L_2909:
        /*00d0*/ 	.byte	0x04, 0x1e
        /*00d2*/ 	.short	(.L_2911 - .L_2910)
.L_2910:
        /*00d4*/ 	.word	0x00000000


	//----- nvinfo : EIATTR_CBANK_PARAM_SIZE
	.align		4
.L_2911:
        /*00d8*/ 	.byte	0x03, 0x19
        /*00da*/ 	.short	0x0128


	//----- nvinfo : EIATTR_PARAM_CBANK
	.align		4
        /*00dc*/ 	.byte	0x04, 0x0a
        /*00de*/ 	.short	(.L_2913 - .L_2912)
	.align		4
.L_2912:
        /*00e0*/ 	.word	index@(.nv.constant0._ZN10layer_norm22ln_bwd_finalize_kernelINS_22Kernel_traits_finalizeILj1536Ef13__nv_bfloat16fS2_fjLb1ELj1024ELj4ENS_18Kernel_traits_baseILj1536EfS2_fS2_fjLj1024EEEEELb1ELb0EEEvNS_9BwdParamsE)
        /*00e4*/ 	.short	0x0380
        /*00e6*/ 	.short	0x0128


	//----- nvinfo : EIATTR_SW_WAR
	.align		4
.L_2913:
        /*00e8*/ 	.byte	0x04, 0x36
        /*00ea*/ 	.short	(.L_2915 - .L_2914)
.L_2914:
        /*00ec*/ 	.word	0x00000008
.L_2915:


//--------------------- .nv.info._ZN10layer_norm13ln_bwd_kernelINS_13Kernel_traitsIf13__nv_bfloat16fS2_fjLj1536ELj1ELj1ELj4ELj8ENS_18Kernel_traits_baseILj1536EfS2_fS2_fjLj128EEEEELb1ELb1ELb1ELb0EEEvNS_9BwdParamsE --------------------------
	.section	.nv.info._ZN10layer_norm13ln_bwd_kernelINS_13Kernel_traitsIf13__nv_bfloat16fS2_fjLj1536ELj1ELj1ELj4ELj8ENS_18Kernel_traits_baseILj1536EfS2_fS2_fjLj128EEEEELb1ELb1ELb1ELb0EEEvNS_9BwdParamsE,"",@"SHT_CUDA_INFO"
	.sectionflags	@""
	.align	4


	//----- nvinfo : EIATTR_CUDA_API_VERSION
	.align		4
        /*0000*/ 	.byte	0x04, 0x37
        /*0002*/ 	.short	(.L_2917 - .L_2916)
.L_2916:
        /*0004*/ 	.word	0x00000082


	//----- nvinfo : EIATTR_KPARAM_INFO
	.align		4
.L_2917:
        /*0008*/ 	.byte	0x04, 0x17
        /*000a*/ 	.short	(.L_2919 - .L_2918)
.L_2918:
        /*000c*/ 	.word	0x00000000
        /*0010*/ 	.short	0x0000
        /*0012*/ 	.short	0x0000
        /*0014*/ 	.byte	0x00, 0xf0, 0xa1, 0x04


	//----- nvinfo : EIATTR_SPARSE_MMA_MASK
	.align		4
.L_2919:
        /*0018*/ 	.byte	0x03, 0x50
        /*001a*/ 	.short	0x0000


	//----- nvinfo : EIATTR_MAXREG_COUNT
	.align		4
        /*001c*/ 	.byte	0x03, 0x1b
        /*001e*/ 	.short	0x00ff


	//----- nvinfo : EIATTR_NUM_BARRIERS
	.align		4
        /*0020*/ 	.byte	0x02, 0x4c
        /*0022*/ 	.byte	0x01
	.zero		1


	//----- nvinfo : EIATTR_MERCURY_ISA_VERSION
	.align		4
        /*0024*/ 	.byte	0x03, 0x5f
        /*0026*/ 	.short	0x0101


	//----- nvinfo : EIATTR_COOP_GROUP_MASK_REGIDS
	.align		4
        /*0028*/ 	.byte	0x04, 0x29
        /*002a*/ 	.short	(.L_2921 - .L_2920)


	//   ....[0]....
.L_2920:
        /*002c*/ 	.word	0xffffffff


	//   ....[1]....
        /*0030*/ 	.word	0xffffffff


	//   ....[2]....
        /*0034*/ 	.word	0xffffffff


	//   ....[3]....
        /*0038*/ 	.word	0xffffffff


	//   ....[4]....
        /*003c*/ 	.word	0xffffffff


	//   ....[5]....
        /*0040*/ 	.word	0xffffffff


	//   ....[6]....
        /*0044*/ 	.word	0xffffffff


	//   ....[7]....
        /*0048*/ 	.word	0xffffffff


	//   ....[8]....
        /*004c*/ 	.word	0xffffffff


	//   ....[9]....
        /*0050*/ 	.word	0xffffffff


	//----- nvinfo : EIATTR_COOP_GROUP_INSTR_OFFSETS
	.align		4
.L_2921:
        /*0054*/ 	.byte	0x04, 0x28
        /*0056*/ 	.short	(.L_2923 - .L_2922)


	//   ....[0]....
.L_2922:
        /*0058*/ 	.word	0x000016b0


	//   ....[1]....
        /*005c*/ 	.word	0x000016e0


	//   ....[2]....
        /*0060*/ 	.word	0x00001710


	//   ....[3]....
        /*0064*/ 	.word	0x00001720


	//   ....[4]....
        /*0068*/ 	.word	0x00001750


	//   ....[5]....
        /*006c*/ 	.word	0x00001760


	//   ....[6]....
        /*0070*/ 	.word	0x00001790


	//   ....[7]....
        /*0074*/ 	.word	0x000017a0


	//   ....[8]....
        /*0078*/ 	.word	0x000017d0


	//   ....[9]....
        /*007c*/ 	.word	0x000017e0


	//----- nvinfo : EIATTR_VRC_CTA_INIT_COUNT
	.align		4
.L_2923:
        /*0080*/ 	.byte	0x02, 0x4a
	.zero		1
	.zero		1


	//----- nvinfo : EIATTR_EXIT_INSTR_OFFSETS
	.align		4
        /*0084*/ 	.byte	0x04, 0x1c
        /*0086*/ 	.short	(.L_2925 - .L_2924)


	//   ....[0]....
.L_2924:
        /*0088*/ 	.word	0x000067e0


	//   ....[1]....
        /*008c*/ 	.word	0x00006880


	//----- nvinfo : EIATTR_MAX_THREADS
	.align		4
.L_2925:
        /*0090*/ 	.byte	0x04, 0x05
        /*0092*/ 	.short	(.L_2927 - .L_2926)
.L_2926:
        /*0094*/ 	.word	0x00000080
        /*0098*/ 	.word	0x00000001
        /*009c*/ 	.word	0x00000001


	//----- nvinfo : EIATTR_CRS_STACK_SIZE
	.align		4
.L_2927:
        /*00a0*/ 	.byte	0x04, 0x1e
        /*00a2*/ 	.short	(.L_2929 - .L_2928)
.L_2928:
        /*00a4*/ 	.word	0x00000000


	//----- nvinfo : EIATTR_CBANK_PARAM_SIZE
	.align		4
.L_2929:
        /*00a8*/ 	.byte	0x03, 0x19
        /*00aa*/ 	.short	0x0128


	//----- nvinfo : EIATTR_PARAM_CBANK
	.align		4
        /*00ac*/ 	.byte	0x04, 0x0a
        /*00ae*/ 	.short	(.L_2931 - .L_2930)
	.align		4
.L_2930:
        /*00b0*/ 	.word	index@(.nv.constant0._ZN10layer_norm13ln_bwd_kernelINS_13Kernel_traitsIf13__nv_bfloat16fS2_fjLj1536ELj1ELj1ELj4ELj8ENS_18Kernel_traits_baseILj1536EfS2_fS2_fjLj128EEEEELb1ELb1ELb1ELb0EEEvNS_9BwdParamsE)
        /*00b4*/ 	.short	0x0380
        /*00b6*/ 	.short	0x0128


	//----- nvinfo : EIATTR_SW_WAR
	.align		4
.L_2931:
        /*00b8*/ 	.byte	0x04, 0x36
        /*00ba*/ 	.short	(.L_2933 - .L_2932)
.L_2932:
        /*00bc*/ 	.word	0x00000008
.L_2933:


//--------------------- .nv.info._ZN10layer_norm22ln_bwd_finalize_kernelINS_22Kernel_traits_finalizeILj1536Ef13__nv_bfloat16fS2_fjLb1ELj1024ELj4ENS_18Kernel_traits_baseILj1536EfS2_fS2_fjLj1024EEEEELb1ELb1EEEvNS_9BwdParamsE --------------------------
	.section	.nv.info._ZN10layer_norm22ln_bwd_finalize_kernelINS_22Kernel_traits_finalizeILj1536Ef13__nv_bfloat16fS2_fjLb1ELj1024ELj4ENS_18Kernel_traits_baseILj1536EfS2_fS2_fjLj1024EEEEELb1ELb1EEEvNS_9BwdParamsE,"",@"SHT_CUDA_INFO"
	.sectionflags	@""
	.align	4


	//----- nvinfo : EIATTR_CUDA_API_VERSION
	.align		4
        /*0000*/ 	.byte	0x04, 0x37
        /*0002*/ 	.short	(.L_2935 - .L_2934)
.L_2934:
        /*0004*/ 	.word	0x00000082


	//----- nvinfo : EIATTR_KPARAM_INFO
	.align		4
.L_2935:
        /*0008*/ 	.byte	0x04, 0x17
        /*000a*/ 	.short	(.L_2937 - .L_2936)
.L_2936:
        /*000c*/ 	.word	0x00000000
        /*0010*/ 	.short	0x0000
        /*0012*/ 	.short	0x0000
        /*0014*/ 	.byte	0x00, 0xf0, 0xa1, 0x04


	//----- nvinfo : EIATTR_SPARSE_MMA_MASK
	.align		4
.L_2937:
        /*0018*/ 	.byte	0x03, 0x50
        /*001a*/ 	.short	0x0000


	//----- nvinfo : EIATTR_MAXREG_COUNT
	.align		4
        /*001c*/ 	.byte	0x03, 0x1b
        /*001e*/ 	.short	0x0040


	//----- nvinfo : EIATTR_NUM_BARRIERS
	.align		4
        /*0020*/ 	.byte	0x02, 0x4c
        /*0022*/ 	.byte	0x01
	.zero		1


	//----- nvinfo : EIATTR_MERCURY_ISA_VERSION
	.align		4
        /*0024*/ 	.byte	0x03, 0x5f
        /*0026*/ 	.short	0x0101


	//----- nvinfo : EIATTR_COOP_GROUP_MASK_REGIDS
	.align		4
        /*0028*/ 	.byte	0x04, 0x29
        /*002a*/ 	.short	(.L_2939 - .L_2938)


	//   ....[0]....
.L_2938:
        /*002c*/ 	.word	0xffffffff


	//   ....[1]....
        /*0030*/ 	.word	0xffffffff


	//   ....[2]....
        /*0034*/ 	.word	0xffffffff


	//   ....[3]....
        /*0038*/ 	.word	0xffffffff


	//   ....[4]....
        /*003c*/ 	.word	0xffffffff


	//   ....[5]....
        /*0040*/ 	.word	0xffffffff


	//   ....[6]....
        /*0044*/ 	.word	0xffffffff


	//   ....[7]....
        /*0048*/ 	.word	0xffffffff


	//   ....[8]....
        /*004c*/ 	.word	0xffffffff


	//   ....[9]....
        /*0050*/ 	.word	0xffffffff


	//   ....[10]....
        /*0054*/ 	.word	0xffffffff


	//   ....[11]....
        /*0058*/ 	.word	0xffffffff


	//   ....[12]....
        /*005c*/ 	.word	0xffffffff


	//   ....[13]....
        /*0060*/ 	.word	0xffffffff


	//   ....[14]....
        /*0064*/ 	.word	0xffffffff


	//----- nvinfo : EIATTR_COOP_GROUP_INSTR_OFFSETS
	.align		4
.L_2939:
        /*0068*/ 	.byte	0x04, 0x28
        /*006a*/ 	.short	(.L_2941 - .L_2940)


	//   ....[0]....
.L_2940:
        /*006c*/ 	.word	0x00001090


	//   ....[1]....
        /*0070*/ 	.word	0x000010a0


	//   ....[2]....
        /*0074*/ 	.word	0x000010b0


	//   ....[3]....
        /*0078*/ 	.word	0x000010e0


	//   ....[4]....
        /*007c*/ 	.word	0x00001100


	//   ....[5]....
        /*0080*/ 	.word	0x00001110


	//   ....[6]....
        /*0084*/ 	.word	0x00001140


	//   ....[7]....
        /*0088*/ 	.word	0x00001160


	//   ....[8]....
        /*008c*/ 	.word	0x00001170


	//   ....[9]....
        /*0090*/ 	.word	0x000011a0


	//   ....[10]....
        /*0094*/ 	.word	0x000011c0


	//   ....[11]....
        /*0098*/ 	.word	0x000011d0


	//   ....[12]....
        /*009c*/ 	.word	0x00001210


	//   ....[13]....
        /*00a0*/ 	.word	0x00001230


	//   ....[14]....
        /*00a4*/ 	.word	0x00001240


	//----- nvinfo : EIATTR_VRC_CTA_INIT_COUNT
	.align		4
.L_2941:
        /*00a8*/ 	.byte	0x02, 0x4a
	.zero		1
	.zero		1


	//----- nvinfo : EIATTR_EXIT_INSTR_OFFSETS
	.align		4
        /*00ac*/ 	.byte	0x04, 0x1c
        /*00ae*/ 	.short	(.L_2943 - .L_2942)


	//   ....[0]....
.L_2942:
        /*00b0*/ 	.word	0x00000060


	//   ....[1]....
        /*00b4*/ 	.word	0x000012c0


	//   ....[2]....
        /*00b8*/ 	.word	0x000013b0


	//----- nvinfo : EIATTR_MAX_THREADS
	.align		4
.L_2943:
        /*00bc*/ 	.byte	0x04, 0x05
        /*00be*/ 	.short	(.L_2945 - .L_2944)
.L_2944:
        /*00c0*/ 	.word	0x00000400
        /*00c4*/ 	.word	0x00000001
        /*00c8*/ 	.word	0x00000001


	//----- nvinfo : EIATTR_CRS_STACK_SIZE
	.align		4
.L_2945:
        /*00cc*/ 	.byte	0x04, 0x1e
        /*00ce*/ 	.short	(.L_2947 - .L_2946)
.L_2946:
        /*00d0*/ 	.word	0x00000000


	//----- nvinfo : EIATTR_CBANK_PARAM_SIZE
	.align		4
.L_2947:
        /*00d4*/ 	.byte	0x03, 0x19
        /*00d6*/ 	.short	0x0128


	//----- nvinfo : EIATTR_PARAM_CBANK
	.align		4
        /*00d8*/ 	.byte	0x04, 0x0a
        /*00da*/ 	.short	(.L_2949 - .L_2948)
	.align		4
.L_2948:
        /*00dc*/ 	.word	index@(.nv.constant0._ZN10layer_norm22ln_bwd_finalize_kernelINS_22Kernel_traits_finalizeILj1536Ef13__nv_bfloat16fS2_fjLb1ELj1024ELj4ENS_18Kernel_traits_baseILj1536EfS2_fS2_fjLj1024EEEEELb1ELb1EEEvNS_9BwdParamsE)
        /*00e0*/ 	.short	0x0380
        /*00e2*/ 	.short	0x0128


	//----- nvinfo : EIATTR_SW_WAR
	.align		4
.L_2949:
        /*00e4*/ 	.byte	0x04, 0x36
        /*00e6*/ 	.short	(.L_2951 - .L_2950)
.L_2950:
        /*00e8*/ 	.word	0x00000008
.L_2951:


//--------------------- .nv.info._ZN10layer_norm13ln_bwd_kernelINS_13Kernel_traitsIf13__nv_bfloat16fS2_fjLj1536ELj1ELj1ELj4ELj8ENS_18Kernel_traits_baseILj1536EfS2_fS2_fjLj128EEEEELb1ELb1ELb1ELb1EEEvNS_9BwdParamsE --------------------------
	.section	.nv.info._ZN10layer_norm13ln_bwd_kernelINS_13Kernel_traitsIf13__nv_bfloat16fS2_fjLj1536ELj1ELj1ELj4ELj8ENS_18Kernel_traits_baseILj1536EfS2_fS2_fjLj128EEEEELb1ELb1ELb1ELb1EEEvNS_9BwdParamsE,"",@"SHT_CUDA_INFO"
	.sectionflags	@""
	.align	4


	//----- nvinfo : EIATTR_CUDA_API_VERSION
	.align		4
        /*0000*/ 	.byte	0x04, 0x37
        /*0002*/ 	.short	(.L_2953 - .L_2952)
.L_2952:
        /*0004*/ 	.word	0x00000082


	//----- nvinfo : EIATTR_KPARAM_INFO
	.align		4
.L_2953:
        /*0008*/ 	.byte	0x04, 0x17
        /*000a*/ 	.short	(.L_2955 - .L_2954)
.L_2954:
        /*000c*/ 	.word	0x00000000
        /*0010*/ 	.short	0x0000
        /*0012*/ 	.short	0x0000
        /*0014*/ 	.byte	0x00, 0xf0, 0xa1, 0x04


	//----- nvinfo : EIATTR_SPARSE_MMA_MASK
	.align		4
.L_2955:
        /*0018*/ 	.byte	0x03, 0x50
        /*001a*/ 	.short	0x0000


	//----- nvinfo : EIATTR_MAXREG_COUNT
	.align		4
        /*001c*/ 	.byte	0x03, 0x1b
        /*001e*/ 	.short	0x00ff


	//----- nvinfo : EIATTR_NUM_BARRIERS
	.align		4
        /*0020*/ 	.byte	0x02, 0x4c
        /*0022*/ 	.byte	0x01
	.zero		1


	//----- nvinfo : EIATTR_MERCURY_ISA_VERSION
	.align		4
        /*0024*/ 	.byte	0x03, 0x5f
        /*0026*/ 	.short	0x0101


	//----- nvinfo : EIATTR_COOP_GROUP_MASK_REGIDS
	.align		4
        /*0028*/ 	.byte	0x04, 0x29
        /*002a*/ 	.short	(.L_2957 - .L_2956)


	//   ....[0]....
.L_2956:
        /*002c*/ 	.word	0xffffffff


	//   ....[1]....
        /*0030*/ 	.word	0xffffffff


	//   ....[2]....
        /*0034*/ 	.word	0xffffffff


	//   ....[3]....
        /*0038*/ 	.word	0xffffffff


	//   ....[4]....
        /*003c*/ 	.word	0xffffffff


	//   ....[5]....
        /*0040*/ 	.word	0xffffffff


	//   ....[6]....
        /*0044*/ 	.word	0xffffffff


	//   ....[7]....
        /*0048*/ 	.word	0xffffffff


	//   ....[8]....
        /*004c*/ 	.word	0xffffffff


	//   ....[9]....
        /*0050*/ 	.word	0xffffffff


	//----- nvinfo : EIATTR_COOP_GROUP_INSTR_OFFSETS
	.align		4
.L_2957:
        /*0054*/ 	.byte	0x04, 0x28
        /*0056*/ 	.short	(.L_2959 - .L_2958)


	//   ....[0]....
.L_2958:
        /*0058*/ 	.word	0x000011c0


	//   ....[1]....
        /*005c*/ 	.word	0x000011e0


	//   ....[2]....
        /*0060*/ 	.word	0x00001220


	//   ....[3]....
        /*0064*/ 	.word	0x00001230


	//   ....[4]....
        /*0068*/ 	.word	0x00001270


	//   ....[5]....
        /*006c*/ 	.word	0x00001280


	//   ....[6]....
        /*0070*/ 	.word	0x000012b0


	//   ....[7]....
        /*0074*/ 	.word	0x000012c0


	//   ....[8]....
        /*0078*/ 	.word	0x000012f0


	//   ....[9]....
        /*007c*/ 	.word	0x00001300


	//----- nvinfo : EIATTR_VRC_CTA_INIT_COUNT
	.align		4
.L_2959:
        /*0080*/ 	.byte	0x02, 0x4a
	.zero		1
	.zero		1


	//----- nvinfo : EIATTR_EXIT_INSTR_OFFSETS
	.align		4
        /*0084*/ 	.byte	0x04, 0x1c
        /*0086*/ 	.short	(.L_2961 - .L_2960)


	//   ....[0]....
.L_2960:
        /*0088*/ 	.word	0x00005db0


	//----- nvinfo : EIATTR_MAX_THREADS
	.align		4
.L_2961:
        /*008c*/ 	.byte	0x04, 0x05
        /*008e*/ 	.short	(.L_2963 - .L_2962)
.L_2962:
        /*0090*/ 	.word	0x00000080
        /*0094*/ 	.word	0x00000001
        /*0098*/ 	.word	0x00000001


	//----- nvinfo : EIATTR_CRS_STACK_SIZE
	.align		4
.L_2963:
        /*009c*/ 	.byte	0x04, 0x1e
        /*009e*/ 	.short	(.L_2965 - .L_2964)
.L_2964:
        /*00a0*/ 	.word	0x00000000


	//----- nvinfo : EIATTR_CBANK_PARAM_SIZE
	.align		4
.L_2965:
        /*00a4*/ 	.byte	0x03, 0x19
        /*00a6*/ 	.short	0x0128


	//----- nvinfo : EIATTR_PARAM_CBANK
	.align		4
        /*00a8*/ 	.byte	0x04, 0x0a
        /*00aa*/ 	.short	(.L_2967 - .L_2966)
	.align		4
.L_2966:
        /*00ac*/ 	.word	index@(.nv.constant0._ZN10layer_norm13ln_bwd_kernelINS_13Kernel_traitsIf13__nv_bfloat16fS2_fjLj1536ELj1ELj1ELj4ELj8ENS_18Kernel_traits_baseILj1536EfS2_fS2_fjLj128EEEEELb1ELb1ELb1ELb1EEEvNS_9BwdParamsE)
        /*00b0*/ 	.short	0x0380
        /*00b2*/ 	.short	0x0128


	//----- nvinfo : EIATTR_SW_WAR
	.align		4
.L_2967:
        /*00b4*/ 	.byte	0x04, 0x36
        /*00b6*/ 	.short	(.L_2969 - .L_2968)
.L_2968:
        /*00b8*/ 	.word	0x00000008
.L_2969:


//--------------------- .nv.info._ZN10layer_norm13ln_bwd_kernelINS_13Kernel_traitsIf6__halfS2_S2_fjLj1536ELj1ELj1ELj4ELj8ENS_18Kernel_traits_baseILj1536EfS2_S2_S2_fjLj128EEEEELb0ELb0ELb0ELb0EEEvNS_9BwdParamsE --------------------------
	.section	.nv.info._ZN10layer_norm13ln_bwd_kernelINS_13Kernel_traitsIf6__halfS2_S2_fjLj1536ELj1ELj1ELj4ELj8ENS_18Kernel_traits_baseILj1536EfS2_S2_S2_fjLj128EEEEELb0ELb0ELb0ELb0EEEvNS_9BwdParamsE,"",@"SHT_CUDA_INFO"
	.sectionflags	@""
	.align	4


	//----- nvinfo : EIATTR_CUDA_API_VERSION
	.align		4
        /*0000*/ 	.byte	0x04, 0x37
        /*0002*/ 	.short	(.L_2971 - .L_2970)
.L_2970:
        /*0004*/ 	.word	0x00000082


	//----- nvinfo : EIATTR_KPARAM_INFO
	.align		4
.L_2971:
        /*0008*/ 	.byte	0x04, 0x17
        /*000a*/ 	.short	(.L_2973 - .L_2972)
.L_2972:
        /*000c*/ 	.word	0x00000000
        /*0010*/ 	.short	0x0000
        /*0012*/ 	.short	0x0000
        /*0014*/ 	.byte	0x00, 0xf0, 0xa1, 0x04


	//----- nvinfo : EIATTR_SPARSE_MMA_MASK
	.align		4
.L_2973:
        /*0018*/ 	.byte	0x03, 0x50
        /*001a*/ 	.short	0x0000


	//----- nvinfo : EIATTR_MAXREG_COUNT
	.align		4
        /*001c*/ 	.byte	0x03, 0x1b
        /*001e*/ 	.short	0x00ff


	//----- nvinfo : EIATTR_NUM_BARRIERS
	.align		4
        /*0020*/ 	.byte	0x02, 0x4c
        /*0022*/ 	.byte	0x01
	.zero		1


	//----- nvinfo : EIATTR_MERCURY_ISA_VERSION
	.align		4
        /*0024*/ 	.byte	0x03, 0x5f
        /*0026*/ 	.short	0x0101


	//----- nvinfo : EIATTR_COOP_GROUP_MASK_REGIDS
	.align		4
        /*0028*/ 	.byte	0x04, 0x29
        /*002a*/ 	.short	(.L_2975 - .L_2974)


	//   ....[0]....
.L_2974:
        /*002c*/ 	.word	0xffffffff


	//   ....[1]....
        /*0030*/ 	.word	0xffffffff


	//   ....[2]....
        /*0034*/ 	.word	0xffffffff


	//   ....[3]....
        /*0038*/ 	.word	0xffffffff


	//   ....[4]....
        /*003c*/ 	.word	0xffffffff


	//   ....[5]....
        /*0040*/ 	.word	0xffffffff


	//   ....[6]....
        /*0044*/ 	.word	0xffffffff


	//   ....[7]....
        /*0048*/ 	.word	0xffffffff


	//   ....[8]....
        /*004c*/ 	.word	0xffffffff


	//   ....[9]....
        /*0050*/ 	.word	0xffffffff


	//----- nvinfo : EIATTR_COOP_GROUP_INSTR_OFFSETS
	.align		4
.L_2975:
        /*0054*/ 	.byte	0x04, 0x28
        /*0056*/ 	.short	(.L_2977 - .L_2976)


	//   ....[0]....
.L_2976:
        /*0058*/ 	.word	0x00001080


	//   ....[1]....
        /*005c*/ 	.word	0x000010a0


	//   ....[2]....
        /*0060*/ 	.word	0x000010d0


	//   ....[3]....
        /*0064*/ 	.word	0x000010e0


	//   ....[4]....
        /*0068*/ 	.word	0x00001110


	//   ....[5]....
        /*006c*/ 	.word	0x00001120


	//   ....[6]....
        /*0070*/ 	.word	0x00001160


	//   ....[7]....
        /*0074*/ 	.word	0x00001170


	//   ....[8]....
        /*0078*/ 	.word	0x000011a0


	//   ....[9]....
        /*007c*/ 	.word	0x000011c0


	//----- nvinfo : EIATTR_VRC_CTA_INIT_COUNT
	.align		4
.L_2977:
        /*0080*/ 	.byte	0x02, 0x4a
	.zero		1
	.zero		1


	//----- nvinfo : EIATTR_EXIT_INSTR_OFFSETS
	.align		4
        /*0084*/ 	.byte	0x04, 0x1c
        /*0086*/ 	.short	(.L_2979 - .L_2978)


	//   ....[0]....
.L_2978:
        /*0088*/ 	.word	0x000033f0


	//   ....[1]....
        /*008c*/ 	.word	0x00003470


	//----- nvinfo : EIATTR_MAX_THREADS
	.align		4
.L_2979:
        /*0090*/ 	.byte	0x04, 0x05
        /*0092*/ 	.short	(.L_2981 - .L_2980)
.L_2980:
        /*0094*/ 	.word	0x00000080
        /*0098*/ 	.word	0x00000001
        /*009c*/ 	.word	0x00000001


	//----- nvinfo : EIATTR_CRS_STACK_SIZE
	.align		4
.L_2981:
        /*00a0*/ 	.byte	0x04, 0x1e
        /*00a2*/ 	.short	(.L_2983 - .L_2982)
.L_2982:
        /*00a4*/ 	.word	0x00000000


	//----- nvinfo : EIATTR_CBANK_PARAM_SIZE
	.align		4
.L_2983:
        /*00a8*/ 	.byte	0x03, 0x19
        /*00aa*/ 	.short	0x0128


	//----- nvinfo : EIATTR_PARAM_CBANK
	.align		4
        /*00ac*/ 	.byte	0x04, 0x0a
        /*00ae*/ 	.short	(.L_2985 - .L_2984)
	.align		4
.L_2984:
        /*00b0*/ 	.word	index@(.nv.constant0._ZN10layer_norm13ln_bwd_kernelINS_13Kernel_traitsIf6__halfS2_S2_fjLj1536ELj1ELj1ELj4ELj8ENS_18Kernel_traits_baseILj1536EfS2_S2_S2_fjLj128EEEEELb0ELb0ELb0ELb0EEEvNS_9BwdParamsE)
        /*00b4*/ 	.short	0x0380
        /*00b6*/ 	.short	0x0128


	//----- nvinfo : EIATTR_SW_WAR
	.align		4
.L_2985:
        /*00b8*/ 	.byte	0x04, 0x36
        /*00ba*/ 	.short	(.L_2987 - .L_2986)
.L_2986:
        /*00bc*/ 	.word	0x00000008
.L_2987:


//--------------------- .nv.info._ZN10layer_norm13ln_bwd_kernelINS_13Kernel_traitsIf6__halfS2_S2_fjLj1536ELj1ELj1ELj4ELj8ENS_18Kernel_traits_baseILj1536EfS2_S2_S2_fjLj128EEEEELb0ELb0ELb0ELb1EEEvNS_9BwdParamsE --------------------------
	.section	.nv.info._ZN10layer_norm13ln_bwd_kernelINS_13Kernel_traitsIf6__halfS2_S2_fjLj1536ELj1ELj1ELj4ELj8ENS_18Kernel_traits_baseILj1536EfS2_S2_S2_fjLj128EEEEELb0ELb0ELb0ELb1EEEvNS_9BwdParamsE,"",@"SHT_CUDA_INFO"
	.sectionflags	@""
	.align	4


	//----- nvinfo : EIATTR_CUDA_API_VERSION
	.align		4
        /*0000*/ 	.byte	0x04, 0x37
        /*0002*/ 	.short	(.L_2989 - .L_2988)
.L_2988:
        /*0004*/ 	.word	0x00000082


	//----- nvinfo : EIATTR_KPARAM_INFO
	.align		4
.L_2989:
        /*0008*/ 	.byte	0x04, 0x17
        /*000a*/ 	.short	(.L_2991 - .L_2990)
.L_2990:
        /*000c*/ 	.word	0x00000000
        /*0010*/ 	.short	0x0000
        /*0012*/ 	.short	0x0000
        /*0014*/ 	.byte	0x00, 0xf0, 0xa1, 0x04


	//----- nvinfo : EIATTR_SPARSE_MMA_MASK
	.align		4
.L_2991:
        /*0018*/ 	.byte	0x03, 0x50
        /*001a*/ 	.short	0x0000


	//----- nvinfo : EIATTR_MAXREG_COUNT
	.align		4
        /*001c*/ 	.byte	0x03, 0x1b
        /*001e*/ 	.short	0x00ff


	//----- nvinfo : EIATTR_NUM_BARRIERS
	.align		4
        /*0020*/ 	.byte	0x02, 0x4c
        /*0022*/ 	.byte	0x01
	.zero		1


	//----- nvinfo : EIATTR_MERCURY_ISA_VERSION
	.align		4
        /*0024*/ 	.byte	0x03, 0x5f
        /*0026*/ 	.short	0x0101


	//----- nvinfo : EIATTR_COOP_GROUP_MASK_REGIDS
	.align		4
        /*0028*/ 	.byte	0x04, 0x29
        /*002a*/ 	.short	(.L_2993 - .L_2992)


	//   ....[0]....
.L_2992:
        /*002c*/ 	.word	0xffffffff


	//   ....[1]....
        /*0030*/ 	.word	0xffffffff


	//   ....[2]....
        /*0034*/ 	.word	0xffffffff


	//   ....[3]....
        /*0038*/ 	.word	0xffffffff


	//   ....[4]....
        /*003c*/ 	.word	0xffffffff


	//   ....[5]....
        /*0040*/ 	.word	0xffffffff


	//   ....[6]....
        /*0044*/ 	.word	0xffffffff


	//   ....[7]....
        /*0048*/ 	.word	0xffffffff


	//   ....[8]....
        /*004c*/ 	.word	0xffffffff


	//   ....[9]....
        /*0050*/ 	.word	0xffffffff


	//----- nvinfo : EIATTR_COOP_GROUP_INSTR_OFFSETS
	.align		4
.L_2993:
        /*0054*/ 	.byte	0x04, 0x28
        /*0056*/ 	.short	(.L_2995 - .L_2994)


	//   ....[0]....
.L_2994:
        /*0058*/ 	.word	0x00001440


	//   ....[1]....
        /*005c*/ 	.word	0x00001480


	//   ....[2]....
        /*0060*/ 	.word	0x00001610


	//   ....[3]....
        /*0064*/ 	.word	0x00001650


	//   ....[4]....
        /*0068*/ 	.word	0x00001680


	//   ....[5]....
        /*006c*/ 	.word	0x000016a0


	//   ....[6]....
        /*0070*/ 	.word	0x000016d0


	//   ....[7]....
        /*0074*/ 	.word	0x000016f0


	//   ....[8]....
        /*0078*/ 	.word	0x00001790


	//   ....[9]....
        /*007c*/ 	.word	0x000017a0


	//----- nvinfo : EIATTR_VRC_CTA_INIT_COUNT
	.align		4
.L_2995:
        /*0080*/ 	.byte	0x02, 0x4a
	.zero		1
	.zero		1


	//----- nvinfo : EIATTR_EXIT_INSTR_OFFSETS
	.align		4
        /*0084*/ 	.byte	0x04, 0x1c
        /*0086*/ 	.short	(.L_2997 - .L_2996)


	//   ....[0]....
.L_2996:
        /*0088*/ 	.word	0x00003670


	//----- nvinfo : EIATTR_MAX_THREADS
	.align		4
.L_2997:
        /*008c*/ 	.byte	0x04, 0x05
        /*008e*/ 	.short	(.L_2999 - .L_2998)
.L_2998:
        /*0090*/ 	.word	0x00000080
        /*0094*/ 	.word	0x00000001
        /*0098*/ 	.word	0x00000001


	//----- nvinfo : EIATTR_CBANK_PARAM_SIZE
	.align		4
.L_2999:
        /*009c*/ 	.byte	0x03, 0x19
        /*009e*/ 	.short	0x0128


	//----- nvinfo : EIATTR_PARAM_CBANK
	.align		4
        /*00a0*/ 	.byte	0x04, 0x0a
        /*00a2*/ 	.short	(.L_3001 - .L_3000)
	.align		4
.L_3000:
        /*00a4*/ 	.word	index@(.nv.constant0._ZN10layer_norm13ln_bwd_kernelINS_13Kernel_traitsIf6__halfS2_S2_fjLj1536ELj1ELj1ELj4ELj8ENS_18Kernel_traits_baseILj1536EfS2_S2_S2_fjLj128EEEEELb0ELb0ELb0ELb1EEEvNS_9BwdParamsE)
        /*00a8*/ 	.short	0x0380
        /*00aa*/ 	.short	0x0128


	//----- nvinfo : EIATTR_SW_WAR
	.align		4
.L_3001:
        /*00ac*/ 	.byte	0x04, 0x36
        /*00ae*/ 	.short	(.L_3003 - .L_3002)
.L_3002:
        /*00b0*/ 	.word	0x00000008
.L_3003:


//--------------------- .nv.info._ZN10layer_norm13ln_bwd_kernelINS_13Kernel_traitsIf6__halfS2_S2_fjLj1536ELj1ELj1ELj4ELj8ENS_18Kernel_traits_baseILj1536EfS2_S2_S2_fjLj128EEEEELb0ELb0ELb1ELb0EEEvNS_9BwdParamsE --------------------------
	.section	.nv.info._ZN10layer_norm13ln_bwd_kernelINS_13Kernel_traitsIf6__halfS2_S2_fjLj1536ELj1ELj1ELj4ELj8ENS_18Kernel_traits_baseILj1536EfS2_S2_S2_fjLj128EEEEELb0ELb0ELb1ELb0EEEvNS_9BwdParamsE,"",@"SHT_CUDA_INFO"
	.sectionflags	@""
	.align	4


	//----- nvinfo : EIATTR_CUDA_API_VERSION
	.align		4
        /*0000*/ 	.byte	0x04, 0x37
        /*0002*/ 	.short	(.L_3005 - .L_3004)
.L_3004:
        /*0004*/ 	.word	0x00000082


	//----- nvinfo : EIATTR_KPARAM_INFO
	.align		4
.L_3005:
        /*0008*/ 	.byte	0x04, 0x17
        /*000a*/ 	.short	(.L_3007 - .L_3006)
.L_3006:
        /*000c*/ 	.word	0x00000000
        /*0010*/ 	.short	0x0000
        /*0012*/ 	.short	0x0000
        /*0014*/ 	.byte	0x00, 0xf0, 0xa1, 0x04


	//----- nvinfo : EIATTR_SPARSE_MMA_MASK
	.align		4
.L_3007:
        /*0018*/ 	.byte	0x03, 0x50
        /*001a*/ 	.short	0x0000


	//----- nvinfo : EIATTR_MAXREG_COUNT
	.align		4
        /*001c*/ 	.byte	0x03, 0x1b
        /*001e*/ 	.short	0x00ff


	//----- nvinfo : EIATTR_NUM_BARRIERS
	.align		4
        /*0020*/ 	.byte	0x02, 0x4c
        /*0022*/ 	.byte	0x01
	.zero		1


	//----- nvinfo : EIATTR_MERCURY_ISA_VERSION
	.align		4
        /*0024*/ 	.byte	0x03, 0x5f
        /*0026*/ 	.short	0x0101


	//----- nvinfo : EIATTR_COOP_GROUP_MASK_REGIDS
	.align		4
        /*0028*/ 	.byte	0x04, 0x29
        /*002a*/ 	.short	(.L_3009 - .L_3008)


	//   ....[0]....
.L_3008:
        /*002c*/ 	.word	0xffffffff


	//   ....[1]....
        /*0030*/ 	.word	0xffffffff


	//   ....[2]....
        /*0034*/ 	.word	0xffffffff


	//   ....[3]....
        /*0038*/ 	.word	0xffffffff


	//   ....[4]....
        /*003c*/ 	.word	0xffffffff


	//   ....[5]....
        /*0040*/ 	.word	0xffffffff


	//   ....[6]....
        /*0044*/ 	.word	0xffffffff


	//   ....[7]....
        /*0048*/ 	.word	0xffffffff


	//   ....[8]....
        /*004c*/ 	.word	0xffffffff


	//   ....[9]....
        /*0050*/ 	.word	0xffffffff


	//----- nvinfo : EIATTR_COOP_GROUP_INSTR_OFFSETS
	.align		4
.L_3009:
        /*0054*/ 	.byte	0x04, 0x28
        /*0056*/ 	.short	(.L_3011 - .L_3010)


	//   ....[0]....
.L_3010:
        /*0058*/ 	.word	0x000012d0


	//   ....[1]....
        /*005c*/ 	.word	0x00001300


	//   ....[2]....
        /*0060*/ 	.word	0x00001330


	//   ....[3]....
        /*0064*/ 	.word	0x00001340


	//   ....[4]....
        /*0068*/ 	.word	0x00001370


	//   ....[5]....
        /*006c*/ 	.word	0x00001380


	//   ....[6]....
        /*0070*/ 	.word	0x000013b0


	//   ....[7]....
        /*0074*/ 	.word	0x000013c0


	//   ....[8]....
        /*0078*/ 	.word	0x000013f0


	//   ....[9]....
        /*007c*/ 	.word	0x00001400


	//----- nvinfo : EIATTR_VRC_CTA_INIT_COUNT
	.align		4
.L_3011:
        /*0080*/ 	.byte	0x02, 0x4a
	.zero		1
	.zero		1


	//----- nvinfo : EIATTR_EXIT_INSTR_OFFSETS
	.align		4
        /*0084*/ 	.byte	0x04, 0x1c
        /*0086*/ 	.short	(.L_3013 - .L_3012)


	//   ....[0]....
.L_3012:
        /*0088*/ 	.word	0x000039e0


	//   ....[1]....
        /*008c*/ 	.word	0x00003a60


	//----- nvinfo : EIATTR_MAX_THREADS
	.align		4
.L_3013:
        /*0090*/ 	.byte	0x04, 0x05
        /*0092*/ 	.short	(.L_3015 - .L_3014)
.L_3014:
        /*0094*/ 	.word	0x00000080
        /*0098*/ 	.word	0x00000001
        /*009c*/ 	.word	0x00000001


	//----- nvinfo : EIATTR_CRS_STACK_SIZE
	.align		4
.L_3015:
        /*00a0*/ 	.byte	0x04, 0x1e
        /*00a2*/ 	.short	(.L_3017 - .L_3016)
.L_3016:
        /*00a4*/ 	.word	0x00000000


	//----- nvinfo : EIATTR_CBANK_PARAM_SIZE
	.align		4
.L_3017:
        /*00a8*/ 	.byte	0x03, 0x19
        /*00aa*/ 	.short	0x0128


	//----- nvinfo : EIATTR_PARAM_CBANK
	.align		4
        /*00ac*/ 	.byte	0x04, 0x0a
        /*00ae*/ 	.short	(.L_3019 - .L_3018)
	.align		4
.L_3018:
        /*00b0*/ 	.word	index@(.nv.constant0._ZN10layer_norm13ln_bwd_kernelINS_13Kernel_traitsIf6__halfS2_S2_fjLj1536ELj1ELj1ELj4ELj8ENS_18Kernel_traits_baseILj1536EfS2_S2_S2_fjLj128EEEEELb0ELb0ELb1ELb0EEEvNS_9BwdParamsE)
        /*00b4*/ 	.short	0x0380
        /*00b6*/ 	.short	0x0128


	//----- nvinfo : EIATTR_SW_WAR
	.align		4
.L_3019:
        /*00b8*/ 	.byte	0x04, 0x36
        /*00ba*/ 	.short	(.L_3021 - .L_3020)
.L_3020:
        /*00bc*/ 	.word	0x00000008
.L_3021:


//--------------------- .nv.info._ZN10layer_norm13ln_bwd_kernelINS_13Kernel_traitsIf6__halfS2_S2_fjLj1536ELj1ELj1ELj4ELj8ENS_18Kernel_traits_baseILj1536EfS2_S2_S2_fjLj128EEEEELb0ELb0ELb1ELb1EEEvNS_9BwdParamsE --------------------------
	.section	.nv.info._ZN10layer_norm13ln_bwd_kernelINS_13Kernel_traitsIf6__halfS2_S2_fjLj1536ELj1ELj1ELj4ELj8ENS_18Kernel_traits_baseILj1536EfS2_S2_S2_fjLj128EEEEELb0ELb0ELb1ELb1EEEvNS_9BwdParamsE,"",@"SHT_CUDA_INFO"
	.sectionflags	@""
	.align	4


	//----- nvinfo : EIATTR_CUDA_API_VERSION
	.align		4
        /*0000*/ 	.byte	0x04, 0x37
        /*0002*/ 	.short	(.L_3023 - .L_3022)
.L_3022:
        /*0004*/ 	.word	0x00000082


	//----- nvinfo : EIATTR_KPARAM_INFO
	.align		4
.L_3023:
        /*0008*/ 	.byte	0x04, 0x17
        /*000a*/ 	.short	(.L_3025 - .L_3024)
.L_3024:
        /*000c*/ 	.word	0x00000000
        /*0010*/ 	.short	0x0000
        /*0012*/ 	.short	0x0000
        /*0014*/ 	.byte	0x00, 0xf0, 0xa1, 0x04


	//----- nvinfo : EIATTR_SPARSE_MMA_MASK
	.align		4
.L_3025:
        /*0018*/ 	.byte	0x03, 0x50
        /*001a*/ 	.short	0x0000


	//----- nvinfo : EIATTR_MAXREG_COUNT
	.align		4
        /*001c*/ 	.byte	0x03, 0x1b
        /*001e*/ 	.short	0x00ff


	//----- nvinfo : EIATTR_NUM_BARRIERS
	.align		4
        /*0020*/ 	.byte	0x02, 0x4c
        /*0022*/ 	.byte	0x01
	.zero		1


	//----- nvinfo : EIATTR_MERCURY_ISA_VERSION
	.align		4
        /*0024*/ 	.byte	0x03, 0x5f
        /*0026*/ 	.short	0x0101


	//----- nvinfo : EIATTR_COOP_GROUP_MASK_REGIDS
	.align		4
        /*0028*/ 	.byte	0x04, 0x29
        /*002a*/ 	.short	(.L_3027 - .L_3026)


	//   ....[0]....
.L_3026:
        /*002c*/ 	.word	0xffffffff


	//   ....[1]....
        /*0030*/ 	.word	0xffffffff


	//   ....[2]....
        /*0034*/ 	.word	0xffffffff


	//   ....[3]....
        /*0038*/ 	.word	0xffffffff


	//   ....[4]....
        /*003c*/ 	.word	0xffffffff


	//   ....[5]....
        /*0040*/ 	.word	0xffffffff


	//   ....[6]....
        /*0044*/ 	.word	0xffffffff


	//   ....[7]....
        /*0048*/ 	.word	0xffffffff


	//   ....[8]....
        /*004c*/ 	.word	0xffffffff


	//   ....[9]....
        /*0050*/ 	.word	0xffffffff


	//----- nvinfo : EIATTR_COOP_GROUP_INSTR_OFFSETS
	.align		4
.L_3027:
        /*0054*/ 	.byte	0x04, 0x28
        /*0056*/ 	.short	(.L_3029 - .L_3028)


	//   ....[0]....
.L_3028:
        /*0058*/ 	.word	0x00000f70


	//   ....[1]....
        /*005c*/ 	.word	0x00000f90


	//   ....[2]....
        /*0060*/ 	.word	0x00000fc0


	//   ....[3]....
        /*0064*/ 	.word	0x00000fd0


	//   ....[4]....
        /*0068*/ 	.word	0x00001000


	//   ....[5]....
        /*006c*/ 	.word	0x00001010


	//   ....[6]....
        /*0070*/ 	.word	0x00001040


	//   ....[7]....
        /*0074*/ 	.word	0x00001050


	//   ....[8]....
        /*0078*/ 	.word	0x00001090


	//   ....[9]....
        /*007c*/ 	.word	0x000010a0


	//----- nvinfo : EIATTR_VRC_CTA_INIT_COUNT
	.align		4
.L_3029:
        /*0080*/ 	.byte	0x02, 0x4a
	.zero		1
	.zero		1


	//----- nvinfo : EIATTR_EXIT_INSTR_OFFSETS
	.align		4
        /*0084*/ 	.byte	0x04, 0x1c
        /*0086*/ 	.short	(.L_3031 - .L_3030)


	//   ....[0]....
.L_3030:
        /*0088*/ 	.word	0x000036d0


	//----- nvinfo : EIATTR_MAX_THREADS
	.align		4
.L_3031:
        /*008c*/ 	.byte	0x04, 0x05
        /*008e*/ 	.short	(.L_3033 - .L_3032)
.L_3032:
        /*0090*/ 	.word	0x00000080
        /*0094*/ 	.word	0x00000001
        /*0098*/ 	.word	0x00000001


	//----- nvinfo : EIATTR_CRS_STACK_SIZE
	.align		4
.L_3033:
        /*009c*/ 	.byte	0x04, 0x1e
        /*009e*/ 	.short	(.L_3035 - .L_3034)
.L_3034:
        /*00a0*/ 	.word	0x00000000


	//----- nvinfo : EIATTR_CBANK_PARAM_SIZE
	.align		4
.L_3035:
        /*00a4*/ 	.byte	0x03, 0x19
        /*00a6*/ 	.short	0x0128


	//----- nvinfo : EIATTR_PARAM_CBANK
	.align		4
        /*00a8*/ 	.byte	0x04, 0x0a
        /*00aa*/ 	.short	(.L_3037 - .L_3036)
	.align		4
.L_3036:
        /*00ac*/ 	.word	index@(.nv.constant0._ZN10layer_norm13ln_bwd_kernelINS_13Kernel_traitsIf6__halfS2_S2_fjLj1536ELj1ELj1ELj4ELj8ENS_18Kernel_traits_baseILj1536EfS2_S2_S2_fjLj128EEEEELb0ELb0ELb1ELb1EEEvNS_9BwdParamsE)
        /*00b0*/ 	.short	0x0380
        /*00b2*/ 	.short	0x0128


	//----- nvinfo : EIATTR_SW_WAR
	.align		4
.L_3037:
        /*00b4*/ 	.byte	0x04, 0x36
        /*00b6*/ 	.short	(.L_3039 - .L_3038)
.L_3038:
        /*00b8*/ 	.word	0x00000008
.L_3039:


//--------------------- .nv.info._ZN10layer_norm13ln_bwd_kernelINS_13Kernel_traitsIf6__halfS2_S2_fjLj1536ELj1ELj1ELj4ELj8ENS_18Kernel_traits_baseILj1536EfS2_S2_S2_fjLj128EEEEELb0ELb1ELb0ELb0EEEvNS_9BwdParamsE --------------------------
	.section	.nv.info._ZN10layer_norm13ln_bwd_kernelINS_13Kernel_traitsIf6__halfS2_S2_fjLj1536ELj1ELj1ELj4ELj8ENS_18Kernel_traits_baseILj1536EfS2_S2_S2_fjLj128EEEEELb0ELb1ELb0ELb0EEEvNS_9BwdParamsE,"",@"SHT_CUDA_INFO"
	.sectionflags	@""
	.align	4


	//----- nvinfo : EIATTR_CUDA_API_VERSION
	.align		4
        /*0000*/ 	.byte	0x04, 0x37
        /*0002*/ 	.short	(.L_3041 - .L_3040)
.L_3040:
        /*0004*/ 	.word	0x00000082


	//----- nvinfo : EIATTR_KPARAM_INFO
	.align		4
.L_3041:
        /*0008*/ 	.byte	0x04, 0x17
        /*000a*/ 	.short	(.L_3043 - .L_3042)
.L_3042:
        /*000c*/ 	.word	0x00000000
        /*0010*/ 	.short	0x0000
        /*0012*/ 	.short	0x0000
        /*0014*/ 	.byte	0x00, 0xf0, 0xa1, 0x04


	//----- nvinfo : EIATTR_SPARSE_MMA_MASK
	.align		4
.L_3043:
        /*0018*/ 	.byte	0x03, 0x50
        /*001a*/ 	.short	0x0000


	//----- nvinfo : EIATTR_MAXREG_COUNT
	.align		4
        /*001c*/ 	.byte	0x03, 0x1b
        /*001e*/ 	.short	0x00ff


	//----- nvinfo : EIATTR_NUM_BARRIERS
	.align		4
        /*0020*/ 	.byte	0x02, 0x4c
        /*0022*/ 	.byte	0x01
	.zero		1


	//----- nvinfo : EIATTR_MERCURY_ISA_VERSION
	.align		4
        /*0024*/ 	.byte	0x03, 0x5f
        /*0026*/ 	.short	0x0101


	//----- nvinfo : EIATTR_COOP_GROUP_MASK_REGIDS
	.align		4
        /*0028*/ 	.byte	0x04, 0x29
        /*002a*/ 	.short	(.L_3045 - .L_3044)


	//   ....[0]....
.L_3044:
        /*002c*/ 	.word	0xffffffff


	//   ....[1]....
        /*0030*/ 	.word	0xffffffff


	//   ....[2]....
        /*0034*/ 	.word	0xffffffff


	//   ....[3]....
        /*0038*/ 	.word	0xffffffff


	//   ....[4]....
        /*003c*/ 	.word	0xffffffff


	//   ....[5]....
        /*0040*/ 	.word	0xffffffff


	//   ....[6]....
        /*0044*/ 	.word	0xffffffff


	//   ....[7]....
        /*0048*/ 	.word	0xffffffff


	//   ....[8]....
        /*004c*/ 	.word	0xffffffff


	//   ....[9]....
        /*0050*/ 	.word	0xffffffff


	//----- nvinfo : EIATTR_COOP_GROUP_INSTR_OFFSETS
	.align		4
.L_3045:
        /*0054*/ 	.byte	0x04, 0x28
        /*0056*/ 	.short	(.L_3047 - .L_3046)


	//   ....[0]....
.L_3046:
        /*0058*/ 	.word	0x00001110


	//   ....[1]....
        /*005c*/ 	.word	0x00001140


	//   ....[2]....
        /*0060*/ 	.word	0x00001170


	//   ....[3]....
        /*0064*/ 	.word	0x00001180


	//   ....[4]....
        /*0068*/ 	.word	0x000011b0


	//   ....[5]....
        /*006c*/ 	.word	0x000011c0


	//   ....[6]....
        /*0070*/ 	.word	0x000011f0


	//   ....[7]....
        /*0074*/ 	.word	0x00001200


	//   ....[8]....
        /*0078*/ 	.word	0x00001230


	//   ....[9]....
        /*007c*/ 	.word	0x00001240


	//----- nvinfo : EIATTR_VRC_CTA_INIT_COUNT
	.align		4
.L_3047:
        /*0080*/ 	.byte	0x02, 0x4a
	.zero		1
	.zero		1


	//----- nvinfo : EIATTR_EXIT_INSTR_OFFSETS
	.align		4
        /*0084*/ 	.byte	0x04, 0x1c
        /*0086*/ 	.short	(.L_3049 - .L_3048)


	//   ....[0]....
.L_3048:
        /*0088*/ 	.word	0x000041f0


	//   ....[1]....
        /*008c*/ 	.word	0x00004290


	//----- nvinfo : EIATTR_MAX_THREADS
	.align		4
.L_3049:
        /*0090*/ 	.byte	0x04, 0x05
        /*0092*/ 	.short	(.L_3051 - .L_3050)
.L_3050:
        /*0094*/ 	.word	0x00000080
        /*0098*/ 	.word	0x00000001
        /*009c*/ 	.word	0x00000001


	//----- nvinfo : EIATTR_CRS_STACK_SIZE
	.align		4
.L_3051:
        /*00a0*/ 	.byte	0x04, 0x1e
        /*00a2*/ 	.short	(.L_3053 - .L_3052)
.L_3052:
        /*00a4*/ 	.word	0x00000000


	//----- nvinfo : EIATTR_CBANK_PARAM_SIZE
	.align		4
.L_3053:
        /*00a8*/ 	.byte	0x03, 0x19
        /*00aa*/ 	.short	0x0128


	//----- nvinfo : EIATTR_PARAM_CBANK
	.align		4
        /*00ac*/ 	.byte	0x04, 0x0a
        /*00ae*/ 	.short	(.L_3055 - .L_3054)
	.align		4
.L_3054:
        /*00b0*/ 	.word	index@(.nv.constant0._ZN10layer_norm13ln_bwd_kernelINS_13Kernel_traitsIf6__halfS2_S2_fjLj1536ELj1ELj1ELj4ELj8ENS_18Kernel_traits_baseILj1536EfS2_S2_S2_fjLj128EEEEELb0ELb1ELb0ELb0EEEvNS_9BwdParamsE)
        /*00b4*/ 	.short	0x0380
        /*00b6*/ 	.short	0x0128


	//----- nvinfo : EIATTR_SW_WAR
	.align		4
.L_3055:
        /*00b8*/ 	.byte	0x04, 0x36
        /*00ba*/ 	.short	(.L_3057 - .L_3056)
.L_3056:
        /*00bc*/ 	.word	0x00000008
.L_3057:


//--------------------- .nv.info._ZN10layer_norm13ln_bwd_kernelINS_13Kernel_traitsIf6__halfS2_S2_fjLj1536ELj1ELj1ELj4ELj8ENS_18Kernel_traits_baseILj1536EfS2_S2_S2_fjLj128EEEEELb0ELb1ELb0ELb1EEEvNS_9BwdParamsE --------------------------
	.section	.nv.info._ZN10layer_norm13ln_bwd_kernelINS_13Kernel_traitsIf6__halfS2_S2_fjLj1536ELj1ELj1ELj4ELj8ENS_18Kernel_traits_baseILj1536EfS2_S2_S2_fjLj128EEEEELb0ELb1ELb0ELb1EEEvNS_9BwdParamsE,"",@"SHT_CUDA_INFO"
	.sectionflags	@""
	.align	4


	//----- nvinfo : EIATTR_CUDA_API_VERSION
	.align		4
        /*0000*/ 	.byte	0x04, 0x37
        /*0002*/ 	.short	(.L_3059 - .L_3058)
.L_3058:
        /*0004*/ 	.word	0x00000082


	//----- nvinfo : EIATTR_KPARAM_INFO
	.align		4
.L_3059:
        /*0008*/ 	.byte	0x04, 0x17
        /*000a*/ 	.short	(.L_3061 - .L_3060)
.L_3060:
        /*000c*/ 	.word	0x00000000
        /*0010*/ 	.short	0x0000
        /*0012*/ 	.short	0x0000
        /*0014*/ 	.byte	0x00, 0xf0, 0xa1, 0x04


	//----- nvinfo : EIATTR_SPARSE_MMA_MASK
	.align		4
.L_3061:
        /*0018*/ 	.byte	0x03, 0x50
        /*001a*/ 	.short	0x0000


	//----- nvinfo : EIATTR_MAXREG_COUNT
	.align		4
        /*001c*/ 	.byte	0x03, 0x1b
        /*001e*/ 	.short	0x00ff


	//----- nvinfo : EIATTR_NUM_BARRIERS
	.align		4
        /*0020*/ 	.byte	0x02, 0x4c
        /*0022*/ 	.byte	0x01
	.zero		1


	//----- nvinfo : EIATTR_MERCURY_ISA_VERSION
	.align		4
        /*0024*/ 	.byte	0x03, 0x5f
        /*0026*/ 	.short	0x0101


	//----- nvinfo : EIATTR_COOP_GROUP_MASK_REGIDS
	.align		4
        /*0028*/ 	.byte	0x04, 0x29
        /*002a*/ 	.short	(.L_3063 - .L_3062)


	//   ....[0]....
.L_3062:
        /*002c*/ 	.word	0xffffffff


	//   ....[1]....
        /*0030*/ 	.word	0xffffffff


	//   ....[2]....
        /*0034*/ 	.word	0xffffffff


	//   ....[3]....
        /*0038*/ 	.word	0xffffffff


	//   ....[4]....
        /*003c*/ 	.word	0xffffffff


	//   ....[5]....
        /*0040*/ 	.word	0xffffffff


	//   ....[6]....
        /*0044*/ 	.word	0xffffffff


	//   ....[7]....
        /*0048*/ 	.word	0xffffffff


	//   ....[8]....
        /*004c*/ 	.word	0xffffffff


	//   ....[9]....
        /*0050*/ 	.word	0xffffffff


	//----- nvinfo : EIATTR_COOP_GROUP_INSTR_OFFSETS
	.align		4
.L_3063:
        /*0054*/ 	.byte	0x04, 0x28
        /*0056*/ 	.short	(.L_3065 - .L_3064)


	//   ....[0]....
.L_3064:
        /*0058*/ 	.word	0x00001590


	//   ....[1]....
        /*005c*/ 	.word	0x000015d0


	//   ....[2]....
        /*0060*/ 	.word	0x00001610


	//   ....[3]....
        /*0064*/ 	.word	0x00001620


	//   ....[4]....
        /*0068*/ 	.word	0x00001650


	//   ....[5]....
        /*006c*/ 	.word	0x00001670


	//   ....[6]....
        /*0070*/ 	.word	0x00001680


	//   ....[7]....
        /*0074*/ 	.word	0x000016b0


	//   ....[8]....
        /*0078*/ 	.word	0x000016d0


	//   ....[9]....
        /*007c*/ 	.word	0x000016e0


	//----- nvinfo : EIATTR_VRC_CTA_INIT_COUNT
	.align		4
.L_3065:
        /*0080*/ 	.byte	0x02, 0x4a
	.zero		1
	.zero		1


	//----- nvinfo : EIATTR_EXIT_INSTR_OFFSETS
	.align		4
        /*0084*/ 	.byte	0x04, 0x1c
        /*0086*/ 	.short	(.L_3067 - .L_3066)


	//   ....[0]....
.L_3066:
        /*0088*/ 	.word	0x00004640


	//----- nvinfo : EIATTR_MAX_THREADS
	.align		4
.L_3067:
        /*008c*/ 	.byte	0x04, 0x05
        /*008e*/ 	.short	(.L_3069 - .L_3068)
.L_3068:
        /*0090*/ 	.word	0x00000080
        /*0094*/ 	.word	0x00000001
        /*0098*/ 	.word	0x00000001


	//----- nvinfo : EIATTR_CRS_STACK_SIZE
	.align		4
.L_3069:
        /*009c*/ 	.byte	0x04, 0x1e
        /*009e*/ 	.short	(.L_3071 - .L_3070)
.L_3070:
        /*00a0*/ 	.word	0x00000000


	//----- nvinfo : EIATTR_CBANK_PARAM_SIZE
	.align		4
.L_3071:
        /*00a4*/ 	.byte	0x03, 0x19
        /*00a6*/ 	.short	0x0128


	//----- nvinfo : EIATTR_PARAM_CBANK
	.align		4
        /*00a8*/ 	.byte	0x04, 0x0a
        /*00aa*/ 	.short	(.L_3073 - .L_3072)
	.align		4
.L_3072:
        /*00ac*/ 	.word	index@(.nv.constant0._ZN10layer_norm13ln_bwd_kernelINS_13Kernel_traitsIf6__halfS2_S2_fjLj1536ELj1ELj1ELj4ELj8ENS_18Kernel_traits_baseILj1536EfS2_S2_S2_fjLj128EEEEELb0ELb1ELb0ELb1EEEvNS_9BwdParamsE)
        /*00b0*/ 	.short	0x0380
        /*00b2*/ 	.short	0x0128


	//----- nvinfo : EIATTR_SW_WAR
	.align		4
.L_3073:
        /*00b4*/ 	.byte	0x04, 0x36
        /*00b6*/ 	.short	(.L_3075 - .L_3074)
.L_3074:
        /*00b8*/ 	.word	0x00000008
.L_3075:


//--------------------- .nv.info._ZN10layer_norm13ln_bwd_kernelINS_13Kernel_traitsIf6__halfS2_S2_fjLj1536ELj1ELj1ELj4ELj8ENS_18Kernel_traits_baseILj1536EfS2_S2_S2_fjLj128EEEEELb0ELb1ELb1ELb0EEEvNS_9BwdParamsE --------------------------
	.section	.nv.info._ZN10layer_norm13ln_bwd_kernelINS_13Kernel_traitsIf6__halfS2_S2_fjLj1536ELj1ELj1ELj4ELj8ENS_18Kernel_traits_baseILj1536EfS2_S2_S2_fjLj128EEEEELb0ELb1ELb1ELb0EEEvNS_9BwdParamsE,"",@"SHT_CUDA_INFO"
	.sectionflags	@""
	.align	4


	//----- nvinfo : EIATTR_CUDA_API_VERSION
	.align		4
        /*0000*/ 	.byte	0x04, 0x37
        /*0002*/ 	.short	(.L_3077 - .L_3076)
.L_3076:
        /*0004*/ 	.word	0x00000082


	//----- nvinfo : EIATTR_KPARAM_INFO
	.align		4
.L_3077:
        /*0008*/ 	.byte	0x04, 0x17
        /*000a*/ 	.short	(.L_3079 - .L_3078)
.L_3078:
        /*000c*/ 	.word	0x00000000
        /*0010*/ 	.short	0x0000
        /*0012*/ 	.short	0x0000
        /*0014*/ 	.byte	0x00, 0xf0, 0xa1, 0x04


	//----- nvinfo : EIATTR_SPARSE_MMA_MASK
	.align		4
.L_3079:
        /*0018*/ 	.byte	0x03, 0x50
        /*001a*/ 	.short	0x0000


	//----- nvinfo : EIATTR_MAXREG_COUNT
	.align		4
        /*001c*/ 	.byte	0x03, 0x1b
        /*001e*/ 	.short	0x00ff


	//----- nvinfo : EIATTR_NUM_BARRIERS
	.align		4
        /*0020*/ 	.byte	0x02, 0x4c
        /*0022*/ 	.byte	0x01
	.zero		1


	//----- nvinfo : EIATTR_MERCURY_ISA_VERSION
	.align		4
        /*0024*/ 	.byte	0x03, 0x5f
        /*0026*/ 	.short	0x0101


	//----- nvinfo : EIATTR_COOP_GROUP_MASK_REGIDS
	.align		4
        /*0028*/ 	.byte	0x04, 0x29
        /*002a*/ 	.short	(.L_3081 - .L_3080)


	//   ....[0]....
.L_3080:
        /*002c*/ 	.word	0xffffffff


	//   ....[1]....
        /*0030*/ 	.word	0xffffffff


	//   ....[2]....
        /*0034*/ 	.word	0xffffffff


	//   ....[3]....
        /*0038*/ 	.word	0xffffffff


	//   ....[4]....
        /*003c*/ 	.word	0xffffffff


	//   ....[5]....
        /*0040*/ 	.word	0xffffffff


	//   ....[6]....
        /*0044*/ 	.word	0xffffffff


	//   ....[7]....
        /*0048*/ 	.word	0xffffffff


	//   ....[8]....
        /*004c*/ 	.word	0xffffffff


	//   ....[9]....
        /*0050*/ 	.word	0xffffffff


	//----- nvinfo : EIATTR_COOP_GROUP_INSTR_OFFSETS
	.align		4
.L_3081:
        /*0054*/ 	.byte	0x04, 0x28
        /*0056*/ 	.short	(.L_3083 - .L_3082)


	//   ....[0]....
.L_3082:
        /*0058*/ 	.word	0x00001420


	//   ....[1]....
        /*005c*/ 	.word	0x00001440


	//   ....[2]....
        /*0060*/ 	.word	0x00001470


	//   ....[3]....
        /*0064*/ 	.word	0x00001480


	//   ....[4]....
        /*0068*/ 	.word	0x000014b0


	//   ....[5]....
        /*006c*/ 	.word	0x000014c0


	//   ....[6]....
        /*0070*/ 	.word	0x00001500


	//   ....[7]....
        /*0074*/ 	.word	0x00001510


	//   ....[8]....
        /*0078*/ 	.word	0x00001540


	//   ....[9]....
        /*007c*/ 	.word	0x00001560


	//----- nvinfo : EIATTR_VRC_CTA_INIT_COUNT
	.align		4
.L_3083:
        /*0080*/ 	.byte	0x02, 0x4a
	.zero		1
	.zero		1


	//----- nvinfo : EIATTR_EXIT_INSTR_OFFSETS
	.align		4
        /*0084*/ 	.byte	0x04, 0x1c
        /*0086*/ 	.short	(.L_3085 - .L_3084)


	//   ....[0]....
.L_3084:
        /*0088*/ 	.word	0x00004780


	//   ....[1]....
        /*008c*/ 	.word	0x00004820


	//----- nvinfo : EIATTR_MAX_THREADS
	.align		4
.L_3085:
        /*0090*/ 	.byte	0x04, 0x05
        /*0092*/ 	.short	(.L_3087 - .L_3086)
.L_3086:
        /*0094*/ 	.word	0x00000080
        /*0098*/ 	.word	0x00000001
        /*009c*/ 	.word	0x00000001


	//----- nvinfo : EIATTR_CRS_STACK_SIZE
	.align		4
.L_3087:
        /*00a0*/ 	.byte	0x04, 0x1e
        /*00a2*/ 	.short	(.L_3089 - .L_3088)
.L_3088:
        /*00a4*/ 	.word	0x00000000


	//----- nvinfo : EIATTR_CBANK_PARAM_SIZE
	.align		4
.L_3089:
        /*00a8*/ 	.byte	0x03, 0x19
        /*00aa*/ 	.short	0x0128


	//----- nvinfo : EIATTR_PARAM_CBANK
	.align		4
        /*00ac*/ 	.byte	0x04, 0x0a
        /*00ae*/ 	.short	(.L_3091 - .L_3090)
	.align		4
.L_3090:
        /*00b0*/ 	.word	index@(.nv.constant0._ZN10layer_norm13ln_bwd_kernelINS_13Kernel_traitsIf6__halfS2_S2_fjLj1536ELj1ELj1ELj4ELj8ENS_18Kernel_traits_baseILj1536EfS2_S2_S2_fjLj128EEEEELb0ELb1ELb1ELb0EEEvNS_9BwdParamsE)
        /*00b4*/ 	.short	0x0380
        /*00b6*/ 	.short	0x0128


	//----- nvinfo : EIATTR_SW_WAR
	.align		4
.L_3091:
        /*00b8*/ 	.byte	0x04, 0x36
        /*00ba*/ 	.short	(.L_3093 - .L_3092)
.L_3092:
        /*00bc*/ 	.word	0x00000008
.L_3093:


//--------------------- .nv.info._ZN10layer_norm13ln_bwd_kernelINS_13Kernel_traitsIf6__halfS2_S2_fjLj1536ELj1ELj1ELj4ELj8ENS_18Kernel_traits_baseILj1536EfS2_S2_S2_fjLj128EEEEELb0ELb1ELb1ELb1EEEvNS_9BwdParamsE --------------------------
	.section	.nv.info._ZN10layer_norm13ln_bwd_kernelINS_13Kernel_traitsIf6__halfS2_S2_fjLj1536ELj1ELj1ELj4ELj8ENS_18Kernel_traits_baseILj1536EfS2_S2_S2_fjLj128EEEEELb0ELb1ELb1ELb1EEEvNS_9BwdParamsE,"",@"SHT_CUDA_INFO"
	.sectionflags	@""
	.align	4


	//----- nvinfo : EIATTR_CUDA_API_VERSION
	.align		4
        /*0000*/ 	.byte	0x04, 0x37
        /*0002*/ 	.short	(.L_3095 - .L_3094)
.L_3094:
        /*0004*/ 	.word	0x00000082


	//----- nvinfo : EIATTR_KPARAM_INFO
	.align		4
.L_3095:
        /*0008*/ 	.byte	0x04, 0x17
        /*000a*/ 	.short	(.L_3097 - .L_3096)
.L_3096:
        /*000c*/ 	.word	0x00000000
        /*0010*/ 	.short	0x0000
        /*0012*/ 	.short	0x0000
        /*0014*/ 	.byte	0x00, 0xf0, 0xa1, 0x04


	//----- nvinfo : EIATTR_SPARSE_MMA_MASK
	.align		4
.L_3097:
        /*0018*/ 	.byte	0x03, 0x50
        /*001a*/ 	.short	0x0000


	//----- nvinfo : EIATTR_MAXREG_COUNT
	.align		4
        /*001c*/ 	.byte	0x03, 0x1b
        /*001e*/ 	.short	0x00ff


	//----- nvinfo : EIATTR_NUM_BARRIERS
	.align		4
        /*0020*/ 	.byte	0x02, 0x4c
        /*0022*/ 	.byte	0x01
	.zero		1


	//----- nvinfo : EIATTR_MERCURY_ISA_VERSION
	.align		4
        /*0024*/ 	.byte	0x03, 0x5f
        /*0026*/ 	.short	0x0101


	//----- nvinfo : EIATTR_COOP_GROUP_MASK_REGIDS
	.align		4
        /*0028*/ 	.byte	0x04, 0x29
        /*002a*/ 	.short	(.L_3099 - .L_3098)


	//   ....[0]....
.L_3098:
        /*002c*/ 	.word	0xffffffff


	//   ....[1]....
        /*0030*/ 	.word	0xffffffff


	//   ....[2]....
        /*0034*/ 	.word	0xffffffff


	//   ....[3]....
        /*0038*/ 	.word	0xffffffff


	//   ....[4]....
        /*003c*/ 	.word	0xffffffff


	//   ....[5]....
        /*0040*/ 	.word	0xffffffff


	//   ....[6]....
        /*0044*/ 	.word	0xffffffff


	//   ....[7]....
        /*0048*/ 	.word	0xffffffff


	//   ....[8]....
        /*004c*/ 	.word	0xffffffff


	//   ....[9]....
        /*0050*/ 	.word	0xffffffff


	//----- nvinfo : EIATTR_COOP_GROUP_INSTR_OFFSETS
	.align		4
.L_3099:
        /*0054*/ 	.byte	0x04, 0x28
        /*0056*/ 	.short	(.L_3101 - .L_3100)


	//   ....[0]....
.L_3100:
        /*0058*/ 	.word	0x00001020


	//   ....[1]....
        /*005c*/ 	.word	0x00001040


	//   ....[2]....
        /*0060*/ 	.word	0x00001070


	//   ....[3]....
        /*0064*/ 	.word	0x00001080


	//   ....[4]....
        /*0068*/ 	.word	0x000010b0


	//   ....[5]....
        /*006c*/ 	.word	0x000010c0


	//   ....[6]....
        /*0070*/ 	.word	0x000010f0


	//   ....[7]....
        /*0074*/ 	.word	0x00001100


	//   ....[8]....
        /*0078*/ 	.word	0x00001140


	//   ....[9]....
        /*007c*/ 	.word	0x00001150


	//----- nvinfo : EIATTR_VRC_CTA_INIT_COUNT
	.align		4
.L_3101:
        /*0080*/ 	.byte	0x02, 0x4a
	.zero		1
	.zero		1


	//----- nvinfo : EIATTR_EXIT_INSTR_OFFSETS
	.align		4
        /*0084*/ 	.byte	0x04, 0x1c
        /*0086*/ 	.short	(.L_3103 - .L_3102)


	//   ....[0]....
.L_3102:
        /*0088*/ 	.word	0x00004250


	//----- nvinfo : EIATTR_MAX_THREADS
	.align		4
.L_3103:
        /*008c*/ 	.byte	0x04, 0x05
        /*008e*/ 	.short	(.L_3105 - .L_3104)
.L_3104:
        /*0090*/ 	.word	0x00000080
        /*0094*/ 	.word	0x00000001
        /*0098*/ 	.word	0x00000001


	//----- nvinfo : EIATTR_CRS_STACK_SIZE
	.align		4
.L_3105:
        /*009c*/ 	.byte	0x04, 0x1e
        /*009e*/ 	.short	(.L_3107 - .L_3106)
.L_3106:
        /*00a0*/ 	.word	0x00000000


	//----- nvinfo : EIATTR_CBANK_PARAM_SIZE
	.align		4
.L_3107:
        /*00a4*/ 	.byte	0x03, 0x19
        /*00a6*/ 	.short	0x0128


	//----- nvinfo : EIATTR_PARAM_CBANK
	.align		4
        /*00a8*/ 	.byte	0x04, 0x0a
        /*00aa*/ 	.short	(.L_3109 - .L_3108)
	.align		4
.L_3108:
        /*00ac*/ 	.word	index@(.nv.constant0._ZN10layer_norm13ln_bwd_kernelINS_13Kernel_traitsIf6__halfS2_S2_fjLj1536ELj1ELj1ELj4ELj8ENS_18Kernel_traits_baseILj1536EfS2_S2_S2_fjLj128EEEEELb0ELb1ELb1ELb1EEEvNS_9BwdParamsE)
        /*00b0*/ 	.short	0x0380
        /*00b2*/ 	.short	0x0128


	//----- nvinfo : EIATTR_SW_WAR
	.align		4
.L_3109:
        /*00b4*/ 	.byte	0x04, 0x36
        /*00b6*/ 	.short	(.L_3111 - .L_3110)
.L_3110:
        /*00b8*/ 	.word	0x00000008
.L_3111:


//--------------------- .nv.info._ZN10layer_norm13ln_bwd_kernelINS_13Kernel_traitsIf6__halfS2_S2_fjLj1536ELj1ELj1ELj4ELj8ENS_18Kernel_traits_baseILj1536EfS2_S2_S2_fjLj128EEEEELb1ELb0ELb0ELb0EEEvNS_9BwdParamsE --------------------------
	.section	.nv.info._ZN10layer_norm13ln_bwd_kernelINS_13Kernel_traitsIf6__halfS2_S2_fjLj1536ELj1ELj1ELj4ELj8ENS_18Kernel_traits_baseILj1536EfS2_S2_S2_fjLj128EEEEELb1ELb0ELb0ELb0EEEvNS_9BwdParamsE,"",@"SHT_CUDA_INFO"
	.sectionflags	@""
	.align	4


	//----- nvinfo : EIATTR_CUDA_API_VERSION
	.align		4
        /*0000*/ 	.byte	0x04, 0x37
        /*0002*/ 	.short	(.L_3113 - .L_3112)
.L_3112:
        /*0004*/ 	.word	0x00000082


	//----- nvinfo : EIATTR_KPARAM_INFO
	.align		4
.L_3113:
        /*0008*/ 	.byte	0x04, 0x17
        /*000a*/ 	.short	(.L_3115 - .L_3114)
.L_3114:
        /*000c*/ 	.word	0x00000000
        /*0010*/ 	.short	0x0000
        /*0012*/ 	.short	0x0000
        /*0014*/ 	.byte	0x00, 0xf0, 0xa1, 0x04


	//----- nvinfo : EIATTR_SPARSE_MMA_MASK
	.align		4
.L_3115:
        /*0018*/ 	.byte	0x03, 0x50
        /*001a*/ 	.short	0x0000


	//----- nvinfo : EIATTR_MAXREG_COUNT
	.align		4
        /*001c*/ 	.byte	0x03, 0x1b
        /*001e*/ 	.short	0x00ff


	//----- nvinfo : EIATTR_NUM_BARRIERS
	.align		4
        /*0020*/ 	.byte	0x02, 0x4c
        /*0022*/ 	.byte	0x01
	.zero		1


	//----- nvinfo : EIATTR_MERCURY_ISA_VERSION
	.align		4
        /*0024*/ 	.byte	0x03, 0x5f
        /*0026*/ 	.short	0x0101


	//----- nvinfo : EIATTR_COOP_GROUP_MASK_REGIDS
	.align		4
        /*0028*/ 	.byte	0x04, 0x29
        /*002a*/ 	.short	(.L_3117 - .L_3116)


	//   ....[0]....
.L_3116:
        /*002c*/ 	.word	0xffffffff


	//   ....[1]....
        /*0030*/ 	.word	0xffffffff


	//   ....[2]....
        /*0034*/ 	.word	0xffffffff


	//   ....[3]....
        /*0038*/ 	.word	0xffffffff


	//   ....[4]....
        /*003c*/ 	.word	0xffffffff


	//   ....[5]....
        /*0040*/ 	.word	0xffffffff


	//   ....[6]....
        /*0044*/ 	.word	0xffffffff


	//   ....[7]....
        /*0048*/ 	.word	0xffffffff


	//   ....[8]....
        /*004c*/ 	.word	0xffffffff


	//   ....[9]....
        /*0050*/ 	.word	0xffffffff


	//----- nvinfo : EIATTR_COOP_GROUP_INSTR_OFFSETS
	.align		4
.L_3117:
        /*0054*/ 	.byte	0x04, 0x28
        /*0056*/ 	.short	(.L_3119 - .L_3118)


	//   ....[0]....
.L_3118:
        /*0058*/ 	.word	0x00001130


	//   ....[1]....
        /*005c*/ 	.word	0x00001160


	//   ....[2]....
        /*0060*/ 	.word	0x00001190


	//   ....[3]....
        /*0064*/ 	.word	0x000011a0


	//   ....[4]....
        /*0068*/ 	.word	0x000011d0


	//   ....[5]....
        /*006c*/ 	.word	0x000011e0


	//   ....[6]....
        /*0070*/ 	.word	0x00001210


	//   ....[7]....
        /*0074*/ 	.word	0x00001220


	//   ....[8]....
        /*0078*/ 	.word	0x00001250


	//   ....[9]....
        /*007c*/ 	.word	0x00001260


	//----- nvinfo : EIATTR_VRC_CTA_INIT_COUNT
	.align		4
.L_3119:
        /*0080*/ 	.byte	0x02, 0x4a
	.zero		1
	.zero		1


	//----- nvinfo : EIATTR_EXIT_INSTR_OFFSETS
	.align		4
        /*0084*/ 	.byte	0x04, 0x1c
        /*0086*/ 	.short	(.L_3121 - .L_3120)


	//   ....[0]....
.L_3120:
        /*0088*/ 	.word	0x00003d90


	//   ....[1]....
        /*008c*/ 	.word	0x00003e10


	//----- nvinfo : EIATTR_MAX_THREADS
	.align		4
.L_3121:
        /*0090*/ 	.byte	0x04, 0x05
        /*0092*/ 	.short	(.L_3123 - .L_3122)
.L_3122:
        /*0094*/ 	.word	0x00000080
        /*0098*/ 	.word	0x00000001
        /*009c*/ 	.word	0x00000001


	//----- nvinfo : EIATTR_CRS_STACK_SIZE
	.align		4
.L_3123:
        /*00a0*/ 	.byte	0x04, 0x1e
        /*00a2*/ 	.short	(.L_3125 - .L_3124)
.L_3124:
        /*00a4*/ 	.word	0x00000000


	//----- nvinfo : EIATTR_CBANK_PARAM_SIZE
	.align		4
.L_3125:
        /*00a8*/ 	.byte	0x03, 0x19
        /*00aa*/ 	.short	0x0128


	//----- nvinfo : EIATTR_PARAM_CBANK
	.align		4
        /*00ac*/ 	.byte	0x04, 0x0a
        /*00ae*/ 	.short	(.L_3127 - .L_3126)
	.align		4
.L_3126:
        /*00b0*/ 	.word	index@(.nv.constant0._ZN10layer_norm13ln_bwd_kernelINS_13Kernel_traitsIf6__halfS2_S2_fjLj1536ELj1ELj1ELj4ELj8ENS_18Kernel_traits_baseILj1536EfS2_S2_S2_fjLj128EEEEELb1ELb0ELb0ELb0EEEvNS_9BwdParamsE)
        /*00b4*/ 	.short	0x0380
        /*00b6*/ 	.short	0x0128


	//----- nvinfo : EIATTR_SW_WAR
	.align		4
.L_3127:
        /*00b8*/ 	.byte	0x04, 0x36
        /*00ba*/ 	.short	(.L_3129 - .L_3128)
.L_3128:
        /*00bc*/ 	.word	0x00000008
.L_3129:


//--------------------- .nv.info._ZN10layer_norm13ln_bwd_kernelINS_13Kernel_traitsIf6__halfS2_S2_fjLj1536ELj1ELj1ELj4ELj8ENS_18Kernel_traits_baseILj1536EfS2_S2_S2_fjLj128EEEEELb1ELb0ELb0ELb1EEEvNS_9BwdParamsE --------------------------
	.section	.nv.info._ZN10layer_norm13ln_bwd_kernelINS_13Kernel_traitsIf6__halfS2_S2_fjLj1536ELj1ELj1ELj4ELj8ENS_18Kernel_traits_baseILj1536EfS2_S2_S2_fjLj128EEEEELb1ELb0ELb0ELb1EEEvNS_9BwdParamsE,"",@"SHT_CUDA_INFO"
	.sectionflags	@""
	.align	4


	//----- nvinfo : EIATTR_CUDA_API_VERSION
	.align		4
        /*0000*/ 	.byte	0x04, 0x37
        /*0002*/ 	.short	(.L_3131 - .L_3130)
.L_3130:
        /*0004*/ 	.word	0x00000082


	//----- nvinfo : EIATTR_KPARAM_INFO
	.align		4
.L_3131:
        /*0008*/ 	.byte	0x04, 0x17
        /*000a*/ 	.short	(.L_3133 - .L_3132)
.L_3132:
        /*000c*/ 	.word	0x00000000
        /*0010*/ 	.short	0x0000
        /*0012*/ 	.short	0x0000
        /*0014*/ 	.byte	0x00, 0xf0, 0xa1, 0x04


	//----- nvinfo : EIATTR_SPARSE_MMA_MASK
	.align		4
.L_3133:
        /*0018*/ 	.byte	0x03, 0x50
        /*001a*/ 	.short	0x0000


	//----- nvinfo : EIATTR_MAXREG_COUNT
	.align		4
        /*001c*/ 	.byte	0x03, 0x1b
        /*001e*/ 	.short	0x00ff


	//----- nvinfo : EIATTR_NUM_BARRIERS
	.align		4
        /*0020*/ 	.byte	0x02, 0x4c
        /*0022*/ 	.byte	0x01
	.zero		1


	//----- nvinfo : EIATTR_MERCURY_ISA_VERSION
	.align		4
        /*0024*/ 	.byte	0x03, 0x5f
        /*0026*/ 	.short	0x0101


	//----- nvinfo : EIATTR_COOP_GROUP_MASK_REGIDS
	.align		4
        /*0028*/ 	.byte	0x04, 0x29
        /*002a*/ 	.short	(.L_3135 - .L_3134)


	//   ....[0]....
.L_3134:
        /*002c*/ 	.word	0xffffffff


	//   ....[1]....
        /*0030*/ 	.word	0xffffffff


	//   ....[2]....
        /*0034*/ 	.word	0xffffffff


	//   ....[3]....
        /*0038*/ 	.word	0xffffffff


	//   ....[4]....
        /*003c*/ 	.word	0xffffffff


	//   ....[5]....
        /*0040*/ 	.word	0xffffffff


	//   ....[6]....
        /*0044*/ 	.word	0xffffffff


	//   ....[7]....
        /*0048*/ 	.word	0xffffffff


	//   ....[8]....
        /*004c*/ 	.word	0xffffffff


	//   ....[9]....
        /*0050*/ 	.word	0xffffffff


	//----- nvinfo : EIATTR_COOP_GROUP_INSTR_OFFSETS
	.align		4
.L_3135:
        /*0054*/ 	.byte	0x04, 0x28
        /*0056*/ 	.short	(.L_3137 - .L_3136)


	//   ....[0]....
.L_3136:
        /*0058*/ 	.word	0x00000be0


	//   ....[1]....
        /*005c*/ 	.word	0x00000bf0


	//   ....[2]....
        /*0060*/ 	.word	0x00000c50


	//   ....[3]....
        /*0064*/ 	.word	0x00000c60


	//   ....[4]....
        /*0068*/ 	.word	0x00000cf0


	//   ....[5]....
        /*006c*/ 	.word	0x00000d00


	//   ....[6]....
        /*0070*/ 	.word	0x00000d80


	//   ....[7]....
        /*0074*/ 	.word	0x00000da0


	//   ....[8]....
        /*0078*/ 	.word	0x00000e30


	//   ....[9]....
        /*007c*/ 	.word	0x00000e40


	//----- nvinfo : EIATTR_VRC_CTA_INIT_COUNT
	.align		4
.L_3137:
        /*0080*/ 	.byte	0x02, 0x4a
	.zero		1
	.zero		1


	//----- nvinfo : EIATTR_EXIT_INSTR_OFFSETS
	.align		4
        /*0084*/ 	.byte	0x04, 0x1c
        /*0086*/ 	.short	(.L_3139 - .L_3138)


	//   ....[0]....
.L_3138:
        /*0088*/ 	.word	0x00003930


	//----- nvinfo : EIATTR_MAX_THREADS
	.align		4
.L_3139:
        /*008c*/ 	.byte	0x04, 0x05
        /*008e*/ 	.short	(.L_3141 - .L_3140)
.L_3140:
        /*0090*/ 	.word	0x00000080
        /*0094*/ 	.word	0x00000001
        /*0098*/ 	.word	0x00000001


	//----- nvinfo : EIATTR_CBANK_PARAM_SIZE
	.align		4
.L_3141:
        /*009c*/ 	.byte	0x03, 0x19
        /*009e*/ 	.short	0x0128


	//----- nvinfo : EIATTR_PARAM_CBANK
	.align		4
        /*00a0*/ 	.byte	0x04, 0x0a
        /*00a2*/ 	.short	(.L_3143 - .L_3142)
	.align		4
.L_3142:
        /*00a4*/ 	.word	index@(.nv.constant0._ZN10layer_norm13ln_bwd_kernelINS_13Kernel_traitsIf6__halfS2_S2_fjLj1536ELj1ELj1ELj4ELj8ENS_18Kernel_traits_baseILj1536EfS2_S2_S2_fjLj128EEEEELb1ELb0ELb0ELb1EEEvNS_9BwdParamsE)
        /*00a8*/ 	.short	0x0380
        /*00aa*/ 	.short	0x0128


	//----- nvinfo : EIATTR_SW_WAR
	.align		4
.L_3143:
        /*00ac*/ 	.byte	0x04, 0x36
        /*00ae*/ 	.short	(.L_3145 - .L_3144)
.L_3144:
        /*00b0*/ 	.word	0x00000008
.L_3145:


//--------------------- .nv.info._ZN10layer_norm22ln_bwd_finalize_kernelINS_22Kernel_traits_finalizeILj1536Ef6__halfS2_S2_fjLb0ELj1024ELj4ENS_18Kernel_traits_baseILj1536EfS2_S2_S2_fjLj1024EEEEELb0ELb0EEEvNS_9BwdParamsE --------------------------
	.section	.nv.info._ZN10layer_norm22ln_bwd_finalize_kernelINS_22Kernel_traits_finalizeILj1536Ef6__halfS2_S2_fjLb0ELj1024ELj4ENS_18Kernel_traits_baseILj1536EfS2_S2_S2_fjLj1024EEEEELb0ELb0EEEvNS_9BwdParamsE,"",@"SHT_CUDA_INFO"
	.sectionflags	@""
	.align	4


	//----- nvinfo : EIATTR_CUDA_API_VERSION
	.align		4
        /*0000*/ 	.byte	0x04, 0x37
        /*0002*/ 	.short	(.L_3147 - .L_3146)
.L_3146:
        /*0004*/ 	.word	0x00000082


	//----- nvinfo : EIATTR_KPARAM_INFO
	.align		4
.L_3147:
        /*0008*/ 	.byte	0x04, 0x17
        /*000a*/ 	.short	(.L_3149 - .L_3148)
.L_3148:
        /*000c*/ 	.word	0x00000000
        /*0010*/ 	.short	0x0000
        /*0012*/ 	.short	0x0000
        /*0014*/ 	.byte	0x00, 0xf0, 0xa1, 0x04


	//----- nvinfo : EIATTR_SPARSE_MMA_MASK
	.align		4
.L_3149:
        /*0018*/ 	.byte	0x03, 0x50
        /*001a*/ 	.short	0x0000


	//----- nvinfo : EIATTR_MAXREG_COUNT
	.align		4
        /*001c*/ 	.byte	0x03, 0x1b
        /*001e*/ 	.short	0x0040


	//----- nvinfo : EIATTR_NUM_BARRIERS
	.align		4
        /*0020*/ 	.byte	0x02, 0x4c
        /*0022*/ 	.byte	0x01
	.zero		1


	//----- nvinfo : EIATTR_MERCURY_ISA_VERSION
	.align		4
        /*0024*/ 	.byte	0x03, 0x5f
        /*0026*/ 	.short	0x0101


	//----- nvinfo : EIATTR_COOP_GROUP_MASK_REGIDS
	.align		4
        /*0028*/ 	.byte	0x04, 0x29
        /*002a*/ 	.short	(.L_3151 - .L_3150)


	//   ....[0]....
.L_3150:
        /*002c*/ 	.word	0xffffffff


	//   ....[1]....
        /*0030*/ 	.word	0xffffffff


	//   ....[2]....
        /*0034*/ 	.word	0xffffffff


	//   ....[3]....
        /*0038*/ 	.word	0xffffffff


	//   ....[4]....
        /*003c*/ 	.word	0xffffffff


	//   ....[5]....
        /*0040*/ 	.word	0xffffffff


	//   ....[6]....
        /*0044*/ 	.word	0xffffffff


	//   ....[7]....
        /*0048*/ 	.word	0xffffffff


	//   ....[8]....
        /*004c*/ 	.word	0xffffffff


	//   ....[9]....
        /*0050*/ 	.word	0xffffffff


	//----- nvinfo : EIATTR_COOP_GROUP_INSTR_OFFSETS
	.align		4
.L_3151:
        /*0054*/ 	.byte	0x04, 0x28
        /*0056*/ 	.short	(.L_3153 - .L_3152)


	//   ....[0]....
.L_3152:
        /*0058*/ 	.word	0x000015e0


	//   ....[1]....
        /*005c*/ 	.word	0x000015f0


	//   ....[2]....
        /*0060*/ 	.word	0x00001620


	//   ....[3]....
        /*0064*/ 	.word	0x00001630


	//   ....[4]....
        /*0068*/ 	.word	0x00001660


	//   ....[5]....
        /*006c*/ 	.word	0x00001670


	//   ....[6]....
        /*0070*/ 	.word	0x000016b0


	//   ....[7]....
        /*0074*/ 	.word	0x000016e0


	//   ....[8]....
        /*0078*/ 	.word	0x00001710


	//   ....[9]....
        /*007c*/ 	.word	0x00001720


	//----- nvinfo : EIATTR_VRC_CTA_INIT_COUNT
	.align		4
.L_3153:
        /*0080*/ 	.byte	0x02, 0x4a
	.zero		1
	.zero		1


	//----- nvinfo : EIATTR_EXIT_INSTR_OFFSETS
	.align		4
        /*0084*/ 	.byte	0x04, 0x1c
        /*0086*/ 	.short	(.L_3155 - .L_3154)


	//   ....[0]....
.L_3154:
        /*0088*/ 	.word	0x00000060


	//   ....[1]....
        /*008c*/ 	.word	0x00001780


	//   ....[2]....
        /*0090*/ 	.word	0x000017b0


	//   ....[3]....
        /*0094*/ 	.word	0x00001850


	//----- nvinfo : EIATTR_MAX_THREADS
	.align		4
.L_3155:
        /*0098*/ 	.byte	0x04, 0x05
        /*009a*/ 	.short	(.L_3157 - .L_3156)
.L_3156:
        /*009c*/ 	.word	0x00000400
        /*00a0*/ 	.word	0x00000001
        /*00a4*/ 	.word	0x00000001


	//----- nvinfo : EIATTR_CRS_STACK_SIZE
	.align		4
.L_3157:
        /*00a8*/ 	.byte	0x04, 0x1e
        /*00aa*/ 	.short	(.L_3159 - .L_3158)
.L_3158:
        /*00ac*/ 	.word	0x00000000


	//----- nvinfo : EIATTR_CBANK_PARAM_SIZE
	.align		4
.L_3159:
        /*00b0*/ 	.byte	0x03, 0x19
        /*00b2*/ 	.short	0x0128


	//----- nvinfo : EIATTR_PARAM_CBANK
	.align		4
        /*00b4*/ 	.byte	0x04, 0x0a
        /*00b6*/ 	.short	(.L_3161 - .L_3160)
	.align		4
.L_3160:
        /*00b8*/ 	.word	index@(.nv.constant0._ZN10layer_norm22ln_bwd_finalize_kernelINS_22Kernel_traits_finalizeILj1536Ef6__halfS2_S2_fjLb0ELj1024ELj4ENS_18Kernel_traits_baseILj1536EfS2_S2_S2_fjLj1024EEEEELb0ELb0EEEvNS_9BwdParamsE)
        /*00bc*/ 	.short	0x0380
        /*00be*/ 	.short	0x0128


	//----- nvinfo : EIATTR_SW_WAR
	.align		4
.L_3161:
        /*00c0*/ 	.byte	0x04, 0x36
        /*00c2*/ 	.short	(.L_3163 - .L_3162)
.L_3162:
        /*00c4*/ 	.word	0x00000008
.L_3163:


//--------------------- .nv.info._ZN10layer_norm13ln_bwd_kernelINS_13Kernel_traitsIf6__halfS2_S2_fjLj1536ELj1ELj1ELj4ELj8ENS_18Kernel_traits_baseILj1536EfS2_S2_S2_fjLj128EEEEELb1ELb0ELb1ELb0EEEvNS_9BwdParamsE --------------------------
	.section	.nv.info._ZN10layer_norm13ln_bwd_kernelINS_13Kernel_traitsIf6__halfS2_S2_fjLj1536ELj1ELj1ELj4ELj8ENS_18Kernel_traits_baseILj1536EfS2_S2_S2_fjLj128EEEEELb1ELb0ELb1ELb0EEEvNS_9BwdParamsE,"",@"SHT_CUDA_INFO"
	.sectionflags	@""
	.align	4


	//----- nvinfo : EIATTR_CUDA_API_VERSION
	.align		4
        /*0000*/ 	.byte	0x04, 0x37
        /*0002*/ 	.short	(.L_3165 - .L_3164)
.L_3164:
        /*0004*/ 	.word	0x00000082


	//----- nvinfo : EIATTR_KPARAM_INFO
	.align		4
.L_3165:
        /*0008*/ 	.byte	0x04, 0x17
        /*000a*/ 	.short	(.L_3167 - .L_3166)
.L_3166:
        /*000c*/ 	.word	0x00000000
        /*0010*/ 	.short	0x0000
        /*0012*/ 	.short	0x0000
        /*0014*/ 	.byte	0x00, 0xf0, 0xa1, 0x04


	//----- nvinfo : EIATTR_SPARSE_MMA_MASK
	.align		4
.L_3167:
        /*0018*/ 	.byte	0x03, 0x50
        /*001a*/ 	.short	0x0000


	//----- nvinfo : EIATTR_MAXREG_COUNT
	.align		4
        /*001c*/ 	.byte	0x03, 0x1b
        /*001e*/ 	.short	0x00ff


	//----- nvinfo : EIATTR_NUM_BARRIERS
	.align		4
        /*0020*/ 	.byte	0x02, 0x4c
        /*0022*/ 	.byte	0x01
	.zero		1


	//----- nvinfo : EIATTR_MERCURY_ISA_VERSION
	.align		4
        /*0024*/ 	.byte	0x03, 0x5f
        /*0026*/ 	.short	0x0101


	//----- nvinfo : EIATTR_COOP_GROUP_MASK_REGIDS
	.align		4
        /*0028*/ 	.byte	0x04, 0x29
        /*002a*/ 	.short	(.L_3169 - .L_3168)


	//   ....[0]....
.L_3168:
        /*002c*/ 	.word	0xffffffff


	//   ....[1]....
        /*0030*/ 	.word	0xffffffff


	//   ....[2]....
        /*0034*/ 	.word	0xffffffff


	//   ....[3]....
        /*0038*/ 	.word	0xffffffff


	//   ....[4]....
        /*003c*/ 	.word	0xffffffff


	//   ....[5]....
        /*0040*/ 	.word	0xffffffff


	//   ....[6]....
        /*0044*/ 	.word	0xffffffff


	//   ....[7]....
        /*0048*/ 	.word	0xffffffff


	//   ....[8]....
        /*004c*/ 	.word	0xffffffff


	//   ....[9]....
        /*0050*/ 	.word	0xffffffff


	//----- nvinfo : EIATTR_COOP_GROUP_INSTR_OFFSETS
	.align		4
.L_3169:
        /*0054*/ 	.byte	0x04, 0x28
        /*0056*/ 	.short	(.L_3171 - .L_3170)


	//   ....[0]....
.L_3170:
        /*0058*/ 	.word	0x00001640


	//   ....[1]....
        /*005c*/ 	.word	0x00001670


	//   ....[2]....
        /*0060*/ 	.word	0x000016a0


	//   ....[3]....
        /*0064*/ 	.word	0x000016b0


	//   ....[4]....
        /*0068*/ 	.word	0x000016e0


	//   ....[5]....
        /*006c*/ 	.word	0x000016f0


	//   ....[6]....
        /*0070*/ 	.word	0x00001720


	//   ....[7]....
        /*0074*/ 	.word	0x00001730


	//   ....[8]....
        /*0078*/ 	.word	0x00001760


	//   ....[9]....
        /*007c*/ 	.word	0x00001770


	//----- nvinfo : EIATTR_VRC_CTA_INIT_COUNT
	.align		4
.L_3171:
        /*0080*/ 	.byte	0x02, 0x4a
	.zero		1
	.zero		1


	//----- nvinfo : EIATTR_EXIT_INSTR_OFFSETS
	.align		4
        /*0084*/ 	.byte	0x04, 0x1c
        /*0086*/ 	.short	(.L_3173 - .L_3172)


	//   ....[0]....
.L_3172:
        /*0088*/ 	.word	0x00004710


	//   ....[1]....
        /*008c*/ 	.word	0x00004790


	//----- nvinfo : EIATTR_MAX_THREADS
	.align		4
.L_3173:
        /*0090*/ 	.byte	0x04, 0x05
        /*0092*/ 	.short	(.L_3175 - .L_3174)
.L_3174:
        /*0094*/ 	.word	0x00000080
        /*0098*/ 	.word	0x00000001
        /*009c*/ 	.word	0x00000001


	//----- nvinfo : EIATTR_CRS_STACK_SIZE
	.align		4
.L_3175:
        /*00a0*/ 	.byte	0x04, 0x1e
        /*00a2*/ 	.short	(.L_3177 - .L_3176)
.L_3176:
        /*00a4*/ 	.word	0x00000000


	//----- nvinfo : EIATTR_CBANK_PARAM_SIZE
	.align		4
.L_3177:
        /*00a8*/ 	.byte	0x03, 0x19
        /*00aa*/ 	.short	0x0128


	//----- nvinfo : EIATTR_PARAM_CBANK
	.align		4
        /*00ac*/ 	.byte	0x04, 0x0a
        /*00ae*/ 	.short	(.L_3179 - .L_3178)
	.align		4
.L_3178:
        /*00b0*/ 	.word	index@(.nv.constant0._ZN10layer_norm13ln_bwd_kernelINS_13Kernel_traitsIf6__halfS2_S2_fjLj1536ELj1ELj1ELj4ELj8ENS_18Kernel_traits_baseILj1536EfS2_S2_S2_fjLj128EEEEELb1ELb0ELb1ELb0EEEvNS_9BwdParamsE)
        /*00b4*/ 	.short	0x0380
        /*00b6*/ 	.short	0x0128


	//----- nvinfo : EIATTR_SW_WAR
	.align		4
.L_3179:
        /*00b8*/ 	.byte	0x04, 0x36
        /*00ba*/ 	.short	(.L_3181 - .L_3180)
.L_3180:
        /*00bc*/ 	.word	0x00000008
.L_3181:


//--------------------- .nv.info._ZN10layer_norm22ln_bwd_finalize_kernelINS_22Kernel_traits_finalizeILj1536Ef6__halfS2_S2_fjLb0ELj1024ELj4ENS_18Kernel_traits_baseILj1536EfS2_S2_S2_fjLj1024EEEEELb0ELb1EEEvNS_9BwdParamsE --------------------------
	.section	.nv.info._ZN10layer_norm22ln_bwd_finalize_kernelINS_22Kernel_traits_finalizeILj1536Ef6__halfS2_S2_fjLb0ELj1024ELj4ENS_18Kernel_traits_baseILj1536EfS2_S2_S2_fjLj1024EEEEELb0ELb1EEEvNS_9BwdParamsE,"",@"SHT_CUDA_INFO"
	.sectionflags	@""
	.align	4


	//----- nvinfo : EIATTR_CUDA_API_VERSION
	.align		4
        /*0000*/ 	.byte	0x04, 0x37
        /*0002*/ 	.short	(.L_3183 - .L_3182)
.L_3182:
        /*0004*/ 	.word	0x00000082


	//----- nvinfo : EIATTR_KPARAM_INFO
	.align		4
.L_3183:
        /*0008*/ 	.byte	0x04, 0x17
        /*000a*/ 	.short	(.L_3185 - .L_3184)
.L_3184:
        /*000c*/ 	.word	0x00000000
        /*0010*/ 	.short	0x0000
        /*0012*/ 	.short	0x0000
        /*0014*/ 	.byte	0x00, 0xf0, 0xa1, 0x04


	//----- nvinfo : EIATTR_SPARSE_MMA_MASK
	.align		4
.L_3185:
        /*0018*/ 	.byte	0x03, 0x50
        /*001a*/ 	.short	0x0000


	//----- nvinfo : EIATTR_MAXREG_COUNT
	.align		4
        /*001c*/ 	.byte	0x03, 0x1b
        /*001e*/ 	.short	0x0040


	//----- nvinfo : EIATTR_NUM_BARRIERS
	.align		4
        /*0020*/ 	.byte	0x02, 0x4c
        /*0022*/ 	.byte	0x01
	.zero		1


	//----- nvinfo : EIATTR_MERCURY_ISA_VERSION
	.align		4
        /*0024*/ 	.byte	0x03, 0x5f
        /*0026*/ 	.short	0x0101


	//----- nvinfo : EIATTR_COOP_GROUP_MASK_REGIDS
	.align		4
        /*0028*/ 	.byte	0x04, 0x29
        /*002a*/ 	.short	(.L_3187 - .L_3186)


	//   ....[0]....
.L_3186:
        /*002c*/ 	.word	0xffffffff


	//   ....[1]....
        /*0030*/ 	.word	0xffffffff


	//   ....[2]....
        /*0034*/ 	.word	0xffffffff


	//   ....[3]....
        /*0038*/ 	.word	0xffffffff


	//   ....[4]....
        /*003c*/ 	.word	0xffffffff


	//   ....[5]....
        /*0040*/ 	.word	0xffffffff


	//   ....[6]....
        /*0044*/ 	.word	0xffffffff


	//   ....[7]....
        /*0048*/ 	.word	0xffffffff


	//   ....[8]....
        /*004c*/ 	.word	0xffffffff


	//   ....[9]....
        /*0050*/ 	.word	0xffffffff


	//----- nvinfo : EIATTR_COOP_GROUP_INSTR_OFFSETS
	.align		4
.L_3187:
        /*0054*/ 	.byte	0x04, 0x28
        /*0056*/ 	.short	(.L_3189 - .L_3188)


	//   ....[0]....
.L_3188:
        /*0058*/ 	.word	0x00001630


	//   ....[1]....
        /*005c*/ 	.word	0x00001640


	//   ....[2]....
        /*0060*/ 	.word	0x00001670


	//   ....[3]....
        /*0064*/ 	.word	0x00001680


	//   ....[4]....
        /*0068*/ 	.word	0x000016b0


	//   ....[5]....
        /*006c*/ 	.word	0x000016c0


	//   ....[6]....
        /*0070*/ 	.word	0x000016f0


	//   ....[7]....
        /*0074*/ 	.word	0x00001710


	//   ....[8]....
        /*0078*/ 	.word	0x00001740


	//   ....[9]....
        /*007c*/ 	.word	0x00001750


	//----- nvinfo : EIATTR_VRC_CTA_INIT_COUNT
	.align		4
.L_3189:
        /*0080*/ 	.byte	0x02, 0x4a
	.zero		1
	.zero		1


	//----- nvinfo : EIATTR_EXIT_INSTR_OFFSETS
	.align		4
        /*0084*/ 	.byte	0x04, 0x1c
        /*0086*/ 	.short	(.L_3191 - .L_3190)


	//   ....[0]....
.L_3190:
        /*0088*/ 	.word	0x00000070


	//   ....[1]....
        /*008c*/ 	.word	0x000017b0


	//   ....[2]....
        /*0090*/ 	.word	0x00001860


	//----- nvinfo : EIATTR_MAX_THREADS
	.align		4
.L_3191:
        /*0094*/ 	.byte	0x04, 0x05
        /*0096*/ 	.short	(.L_3193 - .L_3192)
.L_3192:
        /*0098*/ 	.word	0x00000400
        /*009c*/ 	.word	0x00000001
        /*00a0*/ 	.word	0x00000001


	//----- nvinfo : EIATTR_CRS_STACK_SIZE
	.align		4
.L_3193:
        /*00a4*/ 	.byte	0x04, 0x1e
        /*00a6*/ 	.short	(.L_3195 - .L_3194)
.L_3194:
        /*00a8*/ 	.word	0x00000000


	//----- nvinfo : EIATTR_CBANK_PARAM_SIZE
	.align		4
.L_3195:
        /*00ac*/ 	.byte	0x03, 0x19
        /*00ae*/ 	.short	0x0128


	//----- nvinfo : EIATTR_PARAM_CBANK
	.align		4
        /*00b0*/ 	.byte	0x04, 0x0a
        /*00b2*/ 	.short	(.L_3197 - .L_3196)
	.align		4
.L_3196:
        /*00b4*/ 	.word	index@(.nv.constant0._ZN10layer_norm22ln_bwd_finalize_kernelINS_22Kernel_traits_finalizeILj1536Ef6__halfS2_S2_fjLb0ELj1024ELj4ENS_18Kernel_traits_baseILj1536EfS2_S2_S2_fjLj1024EEEEELb0ELb1EEEvNS_9BwdParamsE)
        /*00b8*/ 	.short	0x0380
        /*00ba*/ 	.short	0x0128


	//----- nvinfo : EIATTR_SW_WAR
	.align		4
.L_3197:
        /*00bc*/ 	.byte	0x04, 0x36
        /*00be*/ 	.short	(.L_3199 - .L_3198)
.L_3198:
        /*00c0*/ 	.word	0x00000008
.L_3199:


//--------------------- .nv.info._ZN10layer_norm13ln_bwd_kernelINS_13Kernel_traitsIf6__halfS2_S2_fjLj1536ELj1ELj1ELj4ELj8ENS_18Kernel_traits_baseILj1536EfS2_S2_S2_fjLj128EEEEELb1ELb0ELb1ELb1EEEvNS_9BwdParamsE --------------------------
	.section	.nv.info._ZN10layer_norm13ln_bwd_kernelINS_13Kernel_traitsIf6__halfS2_S2_fjLj1536ELj1ELj1ELj4ELj8ENS_18Kernel_traits_baseILj1536EfS2_S2_S2_fjLj128EEEEELb1ELb0ELb1ELb1EEEvNS_9BwdParamsE,"",@"SHT_CUDA_INFO"
	.sectionflags	@""
	.align	4


	//----- nvinfo : EIATTR_CUDA_API_VERSION
	.align		4
        /*0000*/ 	.byte	0x04, 0x37
        /*0002*/ 	.short	(.L_3201 - .L_3200)
.L_3200:
        /*0004*/ 	.word	0x00000082


	//----- nvinfo : EIATTR_KPARAM_INFO
	.align		4
.L_3201:
        /*0008*/ 	.byte	0x04, 0x17
        /*000a*/ 	.short	(.L_3203 - .L_3202)
.L_3202:
        /*000c*/ 	.word	0x00000000
        /*0010*/ 	.short	0x0000
        /*0012*/ 	.short	0x0000
        /*0014*/ 	.byte	0x00, 0xf0, 0xa1, 0x04


	//----- nvinfo : EIATTR_SPARSE_MMA_MASK
	.align		4
.L_3203:
        /*0018*/ 	.byte	0x03, 0x50
        /*001a*/ 	.short	0x0000


	//----- nvinfo : EIATTR_MAXREG_COUNT
	.align		4
        /*001c*/ 	.byte	0x03, 0x1b
        /*001e*/ 	.short	0x00ff


	//----- nvinfo : EIATTR_NUM_BARRIERS
	.align		4
        /*0020*/ 	.byte	0x02, 0x4c
        /*0022*/ 	.byte	0x01
	.zero		1


	//----- nvinfo : EIATTR_MERCURY_ISA_VERSION
	.align		4
        /*0024*/ 	.byte	0x03, 0x5f
        /*0026*/ 	.short	0x0101


	//----- nvinfo : EIATTR_COOP_GROUP_MASK_REGIDS
	.align		4
        /*0028*/ 	.byte	0x04, 0x29
        /*002a*/ 	.short	(.L_3205 - .L_3204)


	//   ....[0]....
.L_3204:
        /*002c*/ 	.word	0xffffffff


	//   ....[1]....
        /*0030*/ 	.word	0xffffffff


	//   ....[2]....
        /*0034*/ 	.word	0xffffffff


	//   ....[3]....
        /*0038*/ 	.word	0xffffffff


	//   ....[4]....
        /*003c*/ 	.word	0xffffffff


	//   ....[5]....
        /*0040*/ 	.word	0xffffffff


	//   ....[6]....
        /*0044*/ 	.word	0xffffffff


	//   ....[7]....
        /*0048*/ 	.word	0xffffffff


	//   ....[8]....
        /*004c*/ 	.word	0xffffffff


	//   ....[9]....
        /*0050*/ 	.word	0xffffffff


	//----- nvinfo : EIATTR_COOP_GROUP_INSTR_OFFSETS
	.align		4
.L_3205:
        /*0054*/ 	.byte	0x04, 0x28
        /*0056*/ 	.short	(.L_3207 - .L_3206)


	//   ....[0]....
.L_3206:
        /*0058*/ 	.word	0x00001240


	//   ....[1]....
        /*005c*/ 	.word	0x00001260


	//   ....[2]....
        /*0060*/ 	.word	0x000012a0


	//   ....[3]....
        /*0064*/ 	.word	0x000012b0


	//   ....[4]....
        /*0068*/ 	.word	0x000012e0


	//   ....[5]....
        /*006c*/ 	.word	0x00001300


	//   ....[6]....
        /*0070*/ 	.word	0x00001330


	//   ....[7]....
        /*0074*/ 	.word	0x00001340


	//   ....[8]....
        /*0078*/ 	.word	0x00001370


	//   ....[9]....
        /*007c*/ 	.word	0x00001380


	//----- nvinfo : EIATTR_VRC_CTA_INIT_COUNT
	.align		4
.L_3207:
        /*0080*/ 	.byte	0x02, 0x4a
	.zero		1
	.zero		1


	//----- nvinfo : EIATTR_EXIT_INSTR_OFFSETS
	.align		4
        /*0084*/ 	.byte	0x04, 0x1c
        /*0086*/ 	.short	(.L_3209 - .L_3208)


	//   ....[0]....
.L_3208:
        /*0088*/ 	.word	0x00004380


	//----- nvinfo : EIATTR_MAX_THREADS
	.align		4
.L_3209:
        /*008c*/ 	.byte	0x04, 0x05
        /*008e*/ 	.short	(.L_3211 - .L_3210)
.L_3210:
        /*0090*/ 	.word	0x00000080
        /*0094*/ 	.word	0x00000001
        /*0098*/ 	.word	0x00000001


	//----- nvinfo : EIATTR_CRS_STACK_SIZE
	.align		4
.L_3211:
        /*009c*/ 	.byte	0x04, 0x1e
        /*009e*/ 	.short	(.L_3213 - .L_3212)
.L_3212:
        /*00a0*/ 	.word	0x00000000


	//----- nvinfo : EIATTR_CBANK_PARAM_SIZE
	.align		4
.L_3213:
        /*00a4*/ 	.byte	0x03, 0x19
        /*00a6*/ 	.short	0x0128


	//----- nvinfo : EIATTR_PARAM_CBANK
	.align		4
        /*00a8*/ 	.byte	0x04, 0x0a
        /*00aa*/ 	.short	(.L_3215 - .L_3214)
	.align		4
.L_3214:
        /*00ac*/ 	.word	index@(.nv.constant0._ZN10layer_norm13ln_bwd_kernelINS_13Kernel_traitsIf6__halfS2_S2_fjLj1536ELj1ELj1ELj4ELj8ENS_18Kernel_traits_baseILj1536EfS2_S2_S2_fjLj128EEEEELb1ELb0ELb1ELb1EEEvNS_9BwdParamsE)
        /*00b0*/ 	.short	0x0380
        /*00b2*/ 	.short	0x0128


	//----- nvinfo : EIATTR_SW_WAR
	.align		4
.L_3215:
        /*00b4*/ 	.byte	0x04, 0x36
        /*00b6*/ 	.short	(.L_3217 - .L_3216)
.L_3216:
        /*00b8*/ 	.word	0x00000008
.L_3217:


//--------------------- .nv.info._ZN10layer_norm13ln_bwd_kernelINS_13Kernel_traitsIf6__halfS2_S2_fjLj1536ELj1ELj1ELj4ELj8ENS_18Kernel_traits_baseILj1536EfS2_S2_S2_fjLj128EEEEELb1ELb1ELb0ELb0EEEvNS_9BwdParamsE --------------------------
	.section	.nv.info._ZN10layer_norm13ln_bwd_kernelINS_13Kernel_traitsIf6__halfS2_S2_fjLj1536ELj1ELj1ELj4ELj8ENS_18Kernel_traits_baseILj1536EfS2_S2_S2_fjLj128EEEEELb1ELb1ELb0ELb0EEEvNS_9BwdParamsE,"",@"SHT_CUDA_INFO"
	.sectionflags	@""
	.align	4


	//----- nvinfo : EIATTR_CUDA_API_VERSION
	.align		4
        /*0000*/ 	.byte	0x04, 0x37
        /*0002*/ 	.short	(.L_3219 - .L_3218)
.L_3218:
        /*0004*/ 	.word	0x00000082


	//----- nvinfo : EIATTR_KPARAM_INFO
	.align		4
.L_3219:
        /*0008*/ 	.byte	0x04, 0x17
        /*000a*/ 	.short	(.L_3221 - .L_3220)
.L_3220:
        /*000c*/ 	.word	0x00000000
        /*0010*/ 	.short	0x0000
        /*0012*/ 	.short	0x0000
        /*0014*/ 	.byte	0x00, 0xf0, 0xa1, 0x04


	//----- nvinfo : EIATTR_SPARSE_MMA_MASK
	.align		4
.L_3221:
        /*0018*/ 	.byte	0x03, 0x50
        /*001a*/ 	.short	0x0000


	//----- nvinfo : EIATTR_MAXREG_COUNT
	.align		4
        /*001c*/ 	.byte	0x03, 0x1b
        /*001e*/ 	.short	0x00ff


	//----- nvinfo : EIATTR_NUM_BARRIERS
	.align		4
        /*0020*/ 	.byte	0x02, 0x4c
        /*0022*/ 	.byte	0x01
	.zero		1


	//----- nvinfo : EIATTR_MERCURY_ISA_VERSION
	.align		4
        /*0024*/ 	.byte	0x03, 0x5f
        /*0026*/ 	.short	0x0101


	//----- nvinfo : EIATTR_COOP_GROUP_MASK_REGIDS
	.align		4
        /*0028*/ 	.byte	0x04, 0x29
        /*002a*/ 	.short	(.L_3223 - .L_3222)


	//   ....[0]....
.L_3222:
        /*002c*/ 	.word	0xffffffff


	//   ....[1]....
        /*0030*/ 	.word	0xffffffff


	//   ....[2]....
        /*0034*/ 	.word	0xffffffff


	//   ....[3]....
        /*0038*/ 	.word	0xffffffff


	//   ....[4]....
        /*003c*/ 	.word	0xffffffff


	//   ....[5]....
        /*0040*/ 	.word	0xffffffff


	//   ....[6]....
        /*0044*/ 	.word	0xffffffff


	//   ....[7]....
        /*0048*/ 	.word	0xffffffff


	//   ....[8]....
        /*004c*/ 	.word	0xffffffff


	//   ....[9]....
        /*0050*/ 	.word	0xffffffff


	//----- nvinfo : EIATTR_COOP_GROUP_INSTR_OFFSETS
	.align		4
.L_3223:
        /*0054*/ 	.byte	0x04, 0x28
        /*0056*/ 	.short	(.L_3225 - .L_3224)


	//   ....[0]....
.L_3224:
        /*0058*/ 	.word	0x000011c0


	//   ....[1]....
        /*005c*/ 	.word	0x000011e0


	//   ....[2]....
        /*0060*/ 	.word	0x00001210


	//   ....[3]....
        /*0064*/ 	.word	0x00001220


	//   ....[4]....
        /*0068*/ 	.word	0x00001250


	//   ....[5]....
        /*006c*/ 	.word	0x00001260


	//   ....[6]....
        /*0070*/ 	.word	0x000012a0


	//   ....[7]....
        /*0074*/ 	.word	0x000012b0


	//   ....[8]....
        /*0078*/ 	.word	0x000012e0


	//   ....[9]....
        /*007c*/ 	.word	0x00001300


	//----- nvinfo : EIATTR_VRC_CTA_INIT_COUNT
	.align		4
.L_3225:
        /*0080*/ 	.byte	0x02, 0x4a
	.zero		1
	.zero		1


	//----- nvinfo : EIATTR_EXIT_INSTR_OFFSETS
	.align		4
        /*0084*/ 	.byte	0x04, 0x1c
        /*0086*/ 	.short	(.L_3227 - .L_3226)


	//   ....[0]....
.L_3226:
        /*0088*/ 	.word	0x00005320


	//   ....[1]....
        /*008c*/ 	.word	0x000053c0


	//----- nvinfo : EIATTR_MAX_THREADS
	.align		4
.L_3227:
        /*0090*/ 	.byte	0x04, 0x05
        /*0092*/ 	.short	(.L_3229 - .L_3228)
.L_3228:
        /*0094*/ 	.word	0x00000080
        /*0098*/ 	.word	0x00000001
        /*009c*/ 	.word	0x00000001


	//----- nvinfo : EIATTR_CRS_STACK_SIZE
	.align		4
.L_3229:
        /*00a0*/ 	.byte	0x04, 0x1e
        /*00a2*/ 	.short	(.L_3231 - .L_3230)
.L_3230:
        /*00a4*/ 	.word	0x00000000


	//----- nvinfo : EIATTR_CBANK_PARAM_SIZE
	.align		4
.L_3231:
        /*00a8*/ 	.byte	0x03, 0x19
        /*00aa*/ 	.short	0x0128


	//----- nvinfo : EIATTR_PARAM_CBANK
	.align		4
        /*00ac*/ 	.byte	0x04, 0x0a
        /*00ae*/ 	.short	(.L_3233 - .L_3232)
	.align		4
.L_3232:
        /*00b0*/ 	.word	index@(.nv.constant0._ZN10layer_norm13ln_bwd_kernelINS_13Kernel_traitsIf6__halfS2_S2_fjLj1536ELj1ELj1ELj4ELj8ENS_18Kernel_traits_baseILj1536EfS2_S2_S2_fjLj128EEEEELb1ELb1ELb0ELb0EEEvNS_9BwdParamsE)
        /*00b4*/ 	.short	0x0380
        /*00b6*/ 	.short	0x0128


	//----- nvinfo : EIATTR_SW_WAR
	.align		4
.L_3233:
        /*00b8*/ 	.byte	0x04, 0x36
        /*00ba*/ 	.short	(.L_3235 - .L_3234)
.L_3234:
        /*00bc*/ 	.word	0x00000008
.L_3235:


//--------------------- .nv.info._ZN10layer_norm13ln_bwd_kernelINS_13Kernel_traitsIf6__halfS2_S2_fjLj1536ELj1ELj1ELj4ELj8ENS_18Kernel_traits_baseILj1536EfS2_S2_S2_fjLj128EEEEELb1ELb1ELb0ELb1EEEvNS_9BwdParamsE --------------------------
	.section	.nv.info._ZN10layer_norm13ln_bwd_kernelINS_13Kernel_traitsIf6__halfS2_S2_fjLj1536ELj1ELj1ELj4ELj8ENS_18Kernel_traits_baseILj1536EfS2_S2_S2_fjLj128EEEEELb1ELb1ELb0ELb1EEEvNS_9BwdParamsE,"",@"SHT_CUDA_INFO"
	.sectionflags	@""
	.align	4


	//----- nvinfo : EIATTR_CUDA_API_VERSION
	.align		4
        /*0000*/ 	.byte	0x04, 0x37
        /*0002*/ 	.short	(.L_3237 - .L_3236)
.L_3236:
        /*0004*/ 	.word	0x00000082


	//----- nvinfo : EIATTR_KPARAM_INFO
	.align		4
.L_3237:
        /*0008*/ 	.byte	0x04, 0x17
        /*000a*/ 	.short	(.L_3239 - .L_3238)
.L_3238:
        /*000c*/ 	.word	0x00000000
        /*0010*/ 	.short	0x0000
        /*0012*/ 	.short	0x0000
        /*0014*/ 	.byte	0x00, 0xf0, 0xa1, 0x04


	//----- nvinfo : EIATTR_SPARSE_MMA_MASK
	.align		4
.L_3239:
        /*0018*/ 	.byte	0x03, 0x50
        /*001a*/ 	.short	0x0000


	//----- nvinfo : EIATTR_MAXREG_COUNT
	.align		4
        /*001c*/ 	.byte	0x03, 0x1b
        /*001e*/ 	.short	0x00ff


	//----- nvinfo : EIATTR_NUM_BARRIERS
	.align		4
        /*0020*/ 	.byte	0x02, 0x4c
        /*0022*/ 	.byte	0x01
	.zero		1


	//----- nvinfo : EIATTR_MERCURY_ISA_VERSION
	.align		4
        /*0024*/ 	.byte	0x03, 0x5f
        /*0026*/ 	.short	0x0101


	//----- nvinfo : EIATTR_COOP_GROUP_MASK_REGIDS
	.align		4
        /*0028*/ 	.byte	0x04, 0x29
        /*002a*/ 	.short	(.L_3241 - .L_3240)


	//   ....[0]....
.L_3240:
        /*002c*/ 	.word	0xffffffff


	//   ....[1]....
        /*0030*/ 	.word	0xffffffff


	//   ....[2]....
        /*0034*/ 	.word	0xffffffff


	//   ....[3]....
        /*0038*/ 	.word	0xffffffff


	//   ....[4]....
        /*003c*/ 	.word	0xffffffff


	//   ....[5]....
        /*0040*/ 	.word	0xffffffff


	//   ....[6]....
        /*0044*/ 	.word	0xffffffff


	//   ....[7]....
        /*0048*/ 	.word	0xffffffff


	//   ....[8]....
        /*004c*/ 	.word	0xffffffff


	//   ....[9]....
        /*0050*/ 	.word	0xffffffff


	//----- nvinfo : EIATTR_COOP_GROUP_INSTR_OFFSETS
	.align		4
.L_3241:
        /*0054*/ 	.byte	0x04, 0x28
        /*0056*/ 	.short	(.L_3243 - .L_3242)


	//   ....[0]....
.L_3242:
        /*0058*/ 	.word	0x00000d80


	//   ....[1]....
        /*005c*/ 	.word	0x00000d90


	//   ....[2]....
        /*0060*/ 	.word	0x00000dc0


	//   ....[3]....
        /*0064*/ 	.word	0x00000dd0


	//   ....[4]....
        /*0068*/ 	.word	0x00000e00


	//   ....[5]....
        /*006c*/ 	.word	0x00000e10


	//   ....[6]....
        /*0070*/ 	.word	0x00000e50


	//   ....[7]....
        /*0074*/ 	.word	0x00000e60


	//   ....[8]....
        /*0078*/ 	.word	0x00000ec0


	//   ....[9]....
        /*007c*/ 	.word	0x00000ed0


	//----- nvinfo : EIATTR_VRC_CTA_INIT_COUNT
	.align		4
.L_3243:
        /*0080*/ 	.byte	0x02, 0x4a
	.zero		1
	.zero		1


	//----- nvinfo : EIATTR_EXIT_INSTR_OFFSETS
	.align		4
        /*0084*/ 	.byte	0x04, 0x1c
        /*0086*/ 	.short	(.L_3245 - .L_3244)


	//   ....[0]....
.L_3244:
        /*0088*/ 	.word	0x00004b60


	//----- nvinfo : EIATTR_MAX_THREADS
	.align		4
.L_3245:
        /*008c*/ 	.byte	0x04, 0x05
        /*008e*/ 	.short	(.L_3247 - .L_3246)
.L_3246:
        /*0090*/ 	.word	0x00000080
        /*0094*/ 	.word	0x00000001
        /*0098*/ 	.word	0x00000001


	//----- nvinfo : EIATTR_CBANK_PARAM_SIZE
	.align		4
.L_3247:
        /*009c*/ 	.byte	0x03, 0x19
        /*009e*/ 	.short	0x0128


	//----- nvinfo : EIATTR_PARAM_CBANK
	.align		4
        /*00a0*/ 	.byte	0x04, 0x0a
        /*00a2*/ 	.short	(.L_3249 - .L_3248)
	.align		4
.L_3248:
        /*00a4*/ 	.word	index@(.nv.constant0._ZN10layer_norm13ln_bwd_kernelINS_13Kernel_traitsIf6__halfS2_S2_fjLj1536ELj1ELj1ELj4ELj8ENS_18Kernel_traits_baseILj1536EfS2_S2_S2_fjLj128EEEEELb1ELb1ELb0ELb1EEEvNS_9BwdParamsE)
        /*00a8*/ 	.short	0x0380
        /*00aa*/ 	.short	0x0128


	//----- nvinfo : EIATTR_SW_WAR
	.align		4
.L_3249:
        /*00ac*/ 	.byte	0x04, 0x36
        /*00ae*/ 	.short	(.L_3251 - .L_3250)
.L_3250:
        /*00b0*/ 	.word	0x00000008
.L_3251:


//--------------------- .nv.info._ZN10layer_norm22ln_bwd_finalize_kernelINS_22Kernel_traits_finalizeILj1536Ef6__halfS2_S2_fjLb1ELj1024ELj4ENS_18Kernel_traits_baseILj1536EfS2_S2_S2_fjLj1024EEEEELb1ELb0EEEvNS_9BwdParamsE --------------------------
	.section	.nv.info._ZN10layer_norm22ln_bwd_finalize_kernelINS_22Kernel_traits_finalizeILj1536Ef6__halfS2_S2_fjLb1ELj1024ELj4ENS_18Kernel_traits_baseILj1536EfS2_S2_S2_fjLj1024EEEEELb1ELb0EEEvNS_9BwdParamsE,"",@"SHT_CUDA_INFO"
	.sectionflags	@""
	.align	4


	//----- nvinfo : EIATTR_CUDA_API_VERSION
	.align		4
        /*0000*/ 	.byte	0x04, 0x37
        /*0002*/ 	.short	(.L_3253 - .L_3252)
.L_3252:
        /*0004*/ 	.word	0x00000082


	//----- nvinfo : EIATTR_KPARAM_INFO
	.align		4
.L_3253:
        /*0008*/ 	.byte	0x04, 0x17
        /*000a*/ 	.short	(.L_3255 - .L_3254)
.L_3254:
        /*000c*/ 	.word	0x00000000
        /*0010*/ 	.short	0x0000
        /*0012*/ 	.short	0x0000
        /*0014*/ 	.byte	0x00, 0xf0, 0xa1, 0x04


	//----- nvinfo : EIATTR_SPARSE_MMA_MASK
	.align		4
.L_3255:
        /*0018*/ 	.byte	0x03, 0x50
        /*001a*/ 	.short	0x0000


	//----- nvinfo : EIATTR_MAXREG_COUNT
	.align		4
        /*001c*/ 	.byte	0x03, 0x1b
        /*001e*/ 	.short	0x0040


	//----- nvinfo : EIATTR_NUM_BARRIERS
	.align		4
        /*0020*/ 	.byte	0x02, 0x4c
        /*0022*/ 	.byte	0x01
	.zero		1


	//----- nvinfo : EIATTR_MERCURY_ISA_VERSION
	.align		4
        /*0024*/ 	.byte	0x03, 0x5f
        /*0026*/ 	.short	0x0101


	//----- nvinfo : EIATTR_COOP_GROUP_MASK_REGIDS
	.align		4
        /*0028*/ 	.byte	0x04, 0x29
        /*002a*/ 	.short	(.L_3257 - .L_3256)


	//   ....[0]....
.L_3256:
        /*002c*/ 	.word	0xffffffff


	//   ....[1]....
        /*0030*/ 	.word	0xffffffff


	//   ....[2]....
        /*0034*/ 	.word	0xffffffff


	//   ....[3]....
        /*0038*/ 	.word	0xffffffff


	//   ....[4]....
        /*003c*/ 	.word	0xffffffff


	//   ....[5]....
        /*0040*/ 	.word	0xffffffff


	//   ....[6]....
        /*0044*/ 	.word	0xffffffff


	//   ....[7]....
        /*0048*/ 	.word	0xffffffff


	//   ....[8]....
        /*004c*/ 	.word	0xffffffff


	//   ....[9]....
        /*0050*/ 	.word	0xffffffff


	//   ....[10]....
        /*0054*/ 	.word	0xffffffff


	//   ....[11]....
        /*0058*/ 	.word	0xffffffff


	//   ....[12]....
        /*005c*/ 	.word	0xffffffff


	//   ....[13]....
        /*0060*/ 	.word	0xffffffff


	//   ....[14]....
        /*0064*/ 	.word	0xffffffff


	//----- nvinfo : EIATTR_COOP_GROUP_INSTR_OFFSETS
	.align		4
.L_3257:
        /*0068*/ 	.byte	0x04, 0x28
        /*006a*/ 	.short	(.L_3259 - .L_3258)


	//   ....[0]....
.L_3258:
        /*006c*/ 	.word	0x00001040


	//   ....[1]....
        /*0070*/ 	.word	0x00001050


	//   ....[2]....
        /*0074*/ 	.word	0x00001060


	//   ....[3]....
        /*0078*/ 	.word	0x00001090


	//   ....[4]....
        /*007c*/ 	.word	0x000010b0


	//   ....[5]....
        /*0080*/ 	.word	0x000010c0


	//   ....[6]....
        /*0084*/ 	.word	0x000010f0


	//   ....[7]....
        /*0088*/ 	.word	0x00001110


	//   ....[8]....
        /*008c*/ 	.word	0x00001120


	//   ....[9]....
        /*0090*/ 	.word	0x00001160


	//   ....[10]....
        /*0094*/ 	.word	0x00001190


	//   ....[11]....
        /*0098*/ 	.word	0x000011a0


	//   ....[12]....
        /*009c*/ 	.word	0x000011e0


	//   ....[13]....
        /*00a0*/ 	.word	0x00001200


	//   ....[14]....
        /*00a4*/ 	.word	0x00001210


	//----- nvinfo : EIATTR_VRC_CTA_INIT_COUNT
	.align		4
.L_3259:
        /*00a8*/ 	.byte	0x02, 0x4a
	.zero		1
	.zero		1


	//----- nvinfo : EIATTR_EXIT_INSTR_OFFSETS
	.align		4
        /*00ac*/ 	.byte	0x04, 0x1c
        /*00ae*/ 	.short	(.L_3261 - .L_3260)


	//   ....[0]....
.L_3260:
        /*00b0*/ 	.word	0x00000060


	//   ....[1]....
        /*00b4*/ 	.word	0x00001290


	//   ....[2]....
        /*00b8*/ 	.word	0x000012c0


	//   ....[3]....
        /*00bc*/ 	.word	0x000013a0


	//----- nvinfo : EIATTR_MAX_THREADS
	.align		4
.L_3261:
        /*00c0*/ 	.byte	0x04, 0x05
        /*00c2*/ 	.short	(.L_3263 - .L_3262)
.L_3262:
        /*00c4*/ 	.word	0x00000400
        /*00c8*/ 	.word	0x00000001
        /*00cc*/ 	.word	0x00000001


	//----- nvinfo : EIATTR_CRS_STACK_SIZE
	.align		4
.L_3263:
        /*00d0*/ 	.byte	0x04, 0x1e
        /*00d2*/ 	.short	(.L_3265 - .L_3264)
.L_3264:
        /*00d4*/ 	.word	0x00000000


	//----- nvinfo : EIATTR_CBANK_PARAM_SIZE
	.align		4
.L_3265:
        /*00d8*/ 	.byte	0x03, 0x19
        /*00da*/ 	.short	0x0128


	//----- nvinfo : EIATTR_PARAM_CBANK
	.align		4
        /*00dc*/ 	.byte	0x04, 0x0a
        /*00de*/ 	.short	(.L_3267 - .L_3266)
	.align		4
.L_3266:
        /*00e0*/ 	.word	index@(.nv.constant0._ZN10layer_norm22ln_bwd_finalize_kernelINS_22Kernel_traits_finalizeILj1536Ef6__halfS2_S2_fjLb1ELj1024ELj4ENS_18Kernel_traits_baseILj1536EfS2_S2_S2_fjLj1024EEEEELb1ELb0EEEvNS_9BwdParamsE)
        /*00e4*/ 	.short	0x0380
        /*00e6*/ 	.short	0x0128


	//----- nvinfo : EIATTR_SW_WAR
	.align		4
.L_3267:
        /*00e8*/ 	.byte	0x04, 0x36
        /*00ea*/ 	.short	(.L_3269 - .L_3268)
.L_3268:
        /*00ec*/ 	.word	0x00000008
.L_3269:


//--------------------- .nv.info._ZN10layer_norm13ln_bwd_kernelINS_13Kernel_traitsIf6__halfS2_S2_fjLj1536ELj1ELj1ELj4ELj8ENS_18Kernel_traits_baseILj1536EfS2_S2_S2_fjLj128EEEEELb1ELb1ELb1ELb0EEEvNS_9BwdParamsE --------------------------
	.section	.nv.info._ZN10layer_norm13ln_bwd_kernelINS_13Kernel_traitsIf6__halfS2_S2_fjLj1536ELj1ELj1ELj4ELj8ENS_18Kernel_traits_baseILj1536EfS2_S2_S2_fjLj128EEEEELb1ELb1ELb1ELb0EEEvNS_9BwdParamsE,"",@"SHT_CUDA_INFO"
	.sectionflags	@""
	.align	4


	//----- nvinfo : EIATTR_CUDA_API_VERSION
	.align		4
        /*0000*/ 	.byte	0x04, 0x37
        /*0002*/ 	.short	(.L_3271 - .L_3270)
.L_3270:
        /*0004*/ 	.word	0x00000082


	//----- nvinfo : EIATTR_KPARAM_INFO
	.align		4
.L_3271:
        /*0008*/ 	.byte	0x04, 0x17
        /*000a*/ 	.short	(.L_3273 - .L_3272)
.L_3272:
        /*000c*/ 	.word	0x00000000
        /*0010*/ 	.short	0x0000
        /*0012*/ 	.short	0x0000
        /*0014*/ 	.byte	0x00, 0xf0, 0xa1, 0x04


	//----- nvinfo : EIATTR_SPARSE_MMA_MASK
	.align		4
.L_3273:
        /*0018*/ 	.byte	0x03, 0x50
        /*001a*/ 	.short	0x0000


	//----- nvinfo : EIATTR_MAXREG_COUNT
	.align		4
        /*001c*/ 	.byte	0x03, 0x1b
        /*001e*/ 	.short	0x00ff


	//----- nvinfo : EIATTR_NUM_BARRIERS
	.align		4
        /*0020*/ 	.byte	0x02, 0x4c
        /*0022*/ 	.byte	0x01
	.zero		1


	//----- nvinfo : EIATTR_MERCURY_ISA_VERSION
	.align		4
        /*0024*/ 	.byte	0x03, 0x5f
        /*0026*/ 	.short	0x0101


	//----- nvinfo : EIATTR_COOP_GROUP_MASK_REGIDS
	.align		4
        /*0028*/ 	.byte	0x04, 0x29
        /*002a*/ 	.short	(.L_3275 - .L_3274)


	//   ....[0]....
.L_3274:
        /*002c*/ 	.word	0xffffffff


	//   ....[1]....
        /*0030*/ 	.word	0xffffffff


	//   ....[2]....
        /*0034*/ 	.word	0xffffffff


	//   ....[3]....
        /*0038*/ 	.word	0xffffffff


	//   ....[4]....
        /*003c*/ 	.word	0xffffffff


	//   ....[5]....
        /*0040*/ 	.word	0xffffffff


	//   ....[6]....
        /*0044*/ 	.word	0xffffffff


	//   ....[7]....
        /*0048*/ 	.word	0xffffffff


	//   ....[8]....
        /*004c*/ 	.word	0xffffffff


	//   ....[9]....
        /*0050*/ 	.word	0xffffffff


	//----- nvinfo : EIATTR_COOP_GROUP_INSTR_OFFSETS
	.align		4
.L_3275:
        /*0054*/ 	.byte	0x04, 0x28
        /*0056*/ 	.short	(.L_3277 - .L_3276)


	//   ....[0]....
.L_3276:
        /*0058*/ 	.word	0x000017b0


	//   ....[1]....
        /*005c*/ 	.word	0x000017d0


	//   ....[2]....
        /*0060*/ 	.word	0x00001800


	//   ....[3]....
        /*0064*/ 	.word	0x00001810


	//   ....[4]....
        /*0068*/ 	.word	0x00001850


	//   ....[5]....
        /*006c*/ 	.word	0x00001860


	//   ....[6]....
        /*0070*/ 	.word	0x000018a0


	//   ....[7]....
        /*0074*/ 	.word	0x000018b0


	//   ....[8]....
        /*0078*/ 	.word	0x000018e0


	//   ....[9]....
        /*007c*/ 	.word	0x000018f0


	//----- nvinfo : EIATTR_VRC_CTA_INIT_COUNT
	.align		4
.L_3277:
        /*0080*/ 	.byte	0x02, 0x4a
	.zero		1
	.zero		1


	//----- nvinfo : EIATTR_EXIT_INSTR_OFFSETS
	.align		4
        /*0084*/ 	.byte	0x04, 0x1c
        /*0086*/ 	.short	(.L_3279 - .L_3278)


	//   ....[0]....
.L_3278:
        /*0088*/ 	.word	0x000060b0


	//   ....[1]....
        /*008c*/ 	.word	0x00006150


	//----- nvinfo : EIATTR_MAX_THREADS
	.align		4
.L_3279:
        /*0090*/ 	.byte	0x04, 0x05
        /*0092*/ 	.short	(.L_3281 - .L_3280)
.L_3280:
        /*0094*/ 	.word	0x00000080
        /*0098*/ 	.word	0x00000001
        /*009c*/ 	.word	0x00000001


	//----- nvinfo : EIATTR_CRS_STACK_SIZE
	.align		4
.L_3281:
        /*00a0*/ 	.byte	0x04, 0x1e
        /*00a2*/ 	.short	(.L_3283 - .L_3282)
.L_3282:
        /*00a4*/ 	.word	0x00000000


	//----- nvinfo : EIATTR_CBANK_PARAM_SIZE
	.align		4
.L_3283:
        /*00a8*/ 	.byte	0x03, 0x19
        /*00aa*/ 	.short	0x0128


	//----- nvinfo : EIATTR_PARAM_CBANK
	.align		4
        /*00ac*/ 	.byte	0x04, 0x0a
        /*00ae*/ 	.short	(.L_3285 - .L_3284)
	.align		4
.L_3284:
        /*00b0*/ 	.word	index@(.nv.constant0._ZN10layer_norm13ln_bwd_kernelINS_13Kernel_traitsIf6__halfS2_S2_fjLj1536ELj1ELj1ELj4ELj8ENS_18Kernel_traits_baseILj1536EfS2_S2_S2_fjLj128EEEEELb1ELb1ELb1ELb0EEEvNS_9BwdParamsE)
        /*00b4*/ 	.short	0x0380
        /*00b6*/ 	.short	0x0128


	//----- nvinfo : EIATTR_SW_WAR
	.align		4
.L_3285:
        /*00b8*/ 	.byte	0x04, 0x36
        /*00ba*/ 	.short	(.L_3287 - .L_3286)
.L_3286:
        /*00bc*/ 	.word	0x00000008
.L_3287:


//--------------------- .nv.info._ZN10layer_norm22ln_bwd_finalize_kernelINS_22Kernel_traits_finalizeILj1536Ef6__halfS2_S2_fjLb1ELj1024ELj4ENS_18Kernel_traits_baseILj1536EfS2_S2_S2_fjLj1024EEEEELb1ELb1EEEvNS_9BwdParamsE --------------------------
	.section	.nv.info._ZN10layer_norm22ln_bwd_finalize_kernelINS_22Kernel_traits_finalizeILj1536Ef6__halfS2_S2_fjLb1ELj1024ELj4ENS_18Kernel_traits_baseILj1536EfS2_S2_S2_fjLj1024EEEEELb1ELb1EEEvNS_9BwdParamsE,"",@"SHT_CUDA_INFO"
	.sectionflags	@""
	.align	4


	//----- nvinfo : EIATTR_CUDA_API_VERSION
	.align		4
        /*0000*/ 	.byte	0x04, 0x37
        /*0002*/ 	.short	(.L_3289 - .L_3288)
.L_3288:
        /*0004*/ 	.word	0x00000082


	//----- nvinfo : EIATTR_KPARAM_INFO
	.align		4
.L_3289:
        /*0008*/ 	.byte	0x04, 0x17
        /*000a*/ 	.short	(.L_3291 - .L_3290)
.L_3290:
        /*000c*/ 	.word	0x00000000
        /*0010*/ 	.short	0x0000
        /*0012*/ 	.short	0x0000
        /*0014*/ 	.byte	0x00, 0xf0, 0xa1, 0x04


	//----- nvinfo : EIATTR_SPARSE_MMA_MASK
	.align		4
.L_3291:
        /*0018*/ 	.byte	0x03, 0x50
        /*001a*/ 	.short	0x0000


	//----- nvinfo : EIATTR_MAXREG_COUNT
	.align		4
        /*001c*/ 	.byte	0x03, 0x1b
        /*001e*/ 	.short	0x0040


	//----- nvinfo : EIATTR_NUM_BARRIERS
	.align		4
        /*0020*/ 	.byte	0x02, 0x4c
        /*0022*/ 	.byte	0x01
	.zero		1


	//----- nvinfo : EIATTR_MERCURY_ISA_VERSION
	.align		4
        /*0024*/ 	.byte	0x03, 0x5f
        /*0026*/ 	.short	0x0101


	//----- nvinfo : EIATTR_COOP_GROUP_MASK_REGIDS
	.align		4
        /*0028*/ 	.byte	0x04, 0x29
        /*002a*/ 	.short	(.L_3293 - .L_3292)


	//   ....[0]....
.L_3292:
        /*002c*/ 	.word	0xffffffff


	//   ....[1]....
        /*0030*/ 	.word	0xffffffff


	//   ....[2]....
        /*0034*/ 	.word	0xffffffff


	//   ....[3]....
        /*0038*/ 	.word	0xffffffff


	//   ....[4]....
        /*003c*/ 	.word	0xffffffff


	//   ....[5]....
        /*0040*/ 	.word	0xffffffff


	//   ....[6]....
        /*0044*/ 	.word	0xffffffff


	//   ....[7]....
        /*0048*/ 	.word	0xffffffff


	//   ....[8]....
        /*004c*/ 	.word	0xffffffff


	//   ....[9]....
        /*0050*/ 	.word	0xffffffff


	//   ....[10]....
        /*0054*/ 	.word	0xffffffff


	//   ....[11]....
        /*0058*/ 	.word	0xffffffff


	//   ....[12]....
        /*005c*/ 	.word	0xffffffff


	//   ....[13]....
        /*0060*/ 	.word	0xffffffff


	//   ....[14]....
        /*0064*/ 	.word	0xffffffff


	//----- nvinfo : EIATTR_COOP_GROUP_INSTR_OFFSETS
	.align		4
.L_3293:
        /*0068*/ 	.byte	0x04, 0x28
        /*006a*/ 	.short	(.L_3295 - .L_3294)


	//   ....[0]....
.L_3294:
        /*006c*/ 	.word	0x00001090


	//   ....[1]....
        /*0070*/ 	.word	0x000010a0


	//   ....[2]....
        /*0074*/ 	.word	0x000010b0


	//   ....[3]....
        /*0078*/ 	.word	0x000010e0


	//   ....[4]....
        /*007c*/ 	.word	0x00001100


	//   ....[5]....
        /*0080*/ 	.word	0x00001110


	//   ....[6]....
        /*0084*/ 	.word	0x00001140


	//   ....[7]....
        /*0088*/ 	.word	0x00001160


	//   ....[8]....
        /*008c*/ 	.word	0x00001170


	//   ....[9]....
        /*0090*/ 	.word	0x000011a0


	//   ....[10]....
        /*0094*/ 	.word	0x000011c0


	//   ....[11]....
        /*0098*/ 	.word	0x000011d0


	//   ....[12]....
        /*009c*/ 	.word	0x00001210


	//   ....[13]....
        /*00a0*/ 	.word	0x00001230


	//   ....[14]....
        /*00a4*/ 	.word	0x00001240


	//----- nvinfo : EIATTR_VRC_CTA_INIT_COUNT
	.align		4
.L_3295:
        /*00a8*/ 	.byte	0x02, 0x4a
	.zero		1
	.zero		1


	//----- nvinfo : EIATTR_EXIT_INSTR_OFFSETS
	.align		4
        /*00ac*/ 	.byte	0x04, 0x1c
        /*00ae*/ 	.short	(.L_3297 - .L_3296)


	//   ....[0]....
.L_3296:
        /*00b0*/ 	.word	0x00000060


	//   ....[1]....
        /*00b4*/ 	.word	0x000012c0


	//   ....[2]....
        /*00b8*/ 	.word	0x000013b0


	//----- nvinfo : EIATTR_MAX_THREADS
	.align		4
.L_3297:
        /*00bc*/ 	.byte	0x04, 0x05
        /*00be*/ 	.short	(.L_3299 - .L_3298)
.L_3298:
        /*00c0*/ 	.word	0x00000400
        /*00c4*/ 	.word	0x00000001
        /*00c8*/ 	.word	0x00000001


	//----- nvinfo : EIATTR_CRS_STACK_SIZE
	.align		4
.L_3299:
        /*00cc*/ 	.byte	0x04, 0x1e
        /*00ce*/ 	.short	(.L_3301 - .L_3300)
.L_3300:
        /*00d0*/ 	.word	0x00000000


	//----- nvinfo : EIATTR_CBANK_PARAM_SIZE
	.align		4
.L_3301:
        /*00d4*/ 	.byte	0x03, 0x19
        /*00d6*/ 	.short	0x0128


	//----- nvinfo : EIATTR_PARAM_CBANK
	.align		4
        /*00d8*/ 	.byte	0x04, 0x0a
        /*00da*/ 	.short	(.L_3303 - .L_3302)
	.align		4
.L_3302:
        /*00dc*/ 	.word	index@(.nv.constant0._ZN10layer_norm22ln_bwd_finalize_kernelINS_22Kernel_traits_finalizeILj1536Ef6__halfS2_S2_fjLb1ELj1024ELj4ENS_18Kernel_traits_baseILj1536EfS2_S2_S2_fjLj1024EEEEELb1ELb1EEEvNS_9BwdParamsE)
        /*00e0*/ 	.short	0x0380
        /*00e2*/ 	.short	0x0128


	//----- nvinfo : EIATTR_SW_WAR
	.align		4
.L_3303:
        /*00e4*/ 	.byte	0x04, 0x36
        /*00e6*/ 	.short	(.L_3305 - .L_3304)
.L_3304:
        /*00e8*/ 	.word	0x00000008
.L_3305:


//--------------------- .nv.info._ZN10layer_norm13ln_bwd_kernelINS_13Kernel_traitsIf6__halfS2_S2_fjLj1536ELj1ELj1ELj4ELj8ENS_18Kernel_traits_baseILj1536EfS2_S2_S2_fjLj128EEEEELb1ELb1ELb1ELb1EEEvNS_9BwdParamsE --------------------------
	.section	.nv.info._ZN10layer_norm13ln_bwd_kernelINS_13Kernel_traitsIf6__halfS2_S2_fjLj1536ELj1ELj1ELj4ELj8ENS_18Kernel_traits_baseILj1536EfS2_S2_S2_fjLj128EEEEELb1ELb1ELb1ELb1EEEvNS_9BwdParamsE,"",@"SHT_CUDA_INFO"
	.sectionflags	@""
	.align	4


	//----- nvinfo : EIATTR_CUDA_API_VERSION
	.align		4
        /*0000*/ 	.byte	0x04, 0x37
        /*0002*/ 	.short	(.L_3307 - .L_3306)
.L_3306:
        /*0004*/ 	.word	0x00000082


	//----- nvinfo : EIATTR_KPARAM_INFO
	.align		4
.L_3307:
        /*0008*/ 	.byte	0x04, 0x17
        /*000a*/ 	.short	(.L_3309 - .L_3308)
.L_3308:
        /*000c*/ 	.word	0x00000000
        /*0010*/ 	.short	0x0000
        /*0012*/ 	.short	0x0000
        /*0014*/ 	.byte	0x00, 0xf0, 0xa1, 0x04


	//----- nvinfo : EIATTR_SPARSE_MMA_MASK
	.align		4
.L_3309:
        /*0018*/ 	.byte	0x03, 0x50
        /*001a*/ 	.short	0x0000


	//----- nvinfo : EIATTR_MAXREG_COUNT
	.align		4
        /*001c*/ 	.byte	0x03, 0x1b
        /*001e*/ 	.short	0x00ff


	//----- nvinfo : EIATTR_NUM_BARRIERS
	.align		4
        /*0020*/ 	.byte	0x02, 0x4c
        /*0022*/ 	.byte	0x01
	.zero		1


	//----- nvinfo : EIATTR_MERCURY_ISA_VERSION
	.align		4
        /*0024*/ 	.byte	0x03, 0x5f
        /*0026*/ 	.short	0x0101


	//----- nvinfo : EIATTR_COOP_GROUP_MASK_REGIDS
	.align		4
        /*0028*/ 	.byte	0x04, 0x29
        /*002a*/ 	.short	(.L_3311 - .L_3310)


	//   ....[0]....
.L_3310:
        /*002c*/ 	.word	0xffffffff


	//   ....[1]....
        /*0030*/ 	.word	0xffffffff


	//   ....[2]....
        /*0034*/ 	.word	0xffffffff


	//   ....[3]....
        /*0038*/ 	.word	0xffffffff


	//   ....[4]....
        /*003c*/ 	.word	0xffffffff


	//   ....[5]....
        /*0040*/ 	.word	0xffffffff


	//   ....[6]....
        /*0044*/ 	.word	0xffffffff


	//   ....[7]....
        /*0048*/ 	.word	0xffffffff


	//   ....[8]....
        /*004c*/ 	.word	0xffffffff


	//   ....[9]....
        /*0050*/ 	.word	0xffffffff


	//----- nvinfo : EIATTR_COOP_GROUP_INSTR_OFFSETS
	.align		4
.L_3311:
        /*0054*/ 	.byte	0x04, 0x28
        /*0056*/ 	.short	(.L_3313 - .L_3312)


	//   ....[0]....
.L_3312:
        /*0058*/ 	.word	0x000012c0


	//   ....[1]....
        /*005c*/ 	.word	0x000012e0


	//   ....[2]....
        /*0060*/ 	.word	0x00001310


	//   ....[3]....
        /*0064*/ 	.word	0x00001320


	//   ....[4]....
        /*0068*/ 	.word	0x00001350


	//   ....[5]....
        /*006c*/ 	.word	0x00001360


	//   ....[6]....
        /*0070*/ 	.word	0x00001390


	//   ....[7]....
        /*0074*/ 	.word	0x000013a0


	//   ....[8]....
        /*0078*/ 	.word	0x000013e0


	//   ....[9]....
        /*007c*/ 	.word	0x000013f0


	//----- nvinfo : EIATTR_VRC_CTA_INIT_COUNT
	.align		4
.L_3313:
        /*0080*/ 	.byte	0x02, 0x4a
	.zero		1
	.zero		1


	//----- nvinfo : EIATTR_EXIT_INSTR_OFFSETS
	.align		4
        /*0084*/ 	.byte	0x04, 0x1c
        /*0086*/ 	.short	(.L_3315 - .L_3314)


	//   ....[0]....
.L_3314:
        /*0088*/ 	.word	0x000053a0


	//----- nvinfo : EIATTR_MAX_THREADS
	.align		4
.L_3315:
        /*008c*/ 	.byte	0x04, 0x05
        /*008e*/ 	.short	(.L_3317 - .L_3316)
.L_3316:
        /*0090*/ 	.word	0x00000080
        /*0094*/ 	.word	0x00000001
        /*0098*/ 	.word	0x00000001


	//----- nvinfo : EIATTR_CRS_STACK_SIZE
	.align		4
.L_3317:
        /*009c*/ 	.byte	0x04, 0x1e
        /*009e*/ 	.short	(.L_3319 - .L_3318)
.L_3318:
        /*00a0*/ 	.word	0x00000000


	//----- nvinfo : EIATTR_CBANK_PARAM_SIZE
	.align		4
.L_3319:
        /*00a4*/ 	.byte	0x03, 0x19
        /*00a6*/ 	.short	0x0128


	//----- nvinfo : EIATTR_PARAM_CBANK
	.align		4
        /*00a8*/ 	.byte	0x04, 0x0a
        /*00aa*/ 	.short	(.L_3321 - .L_3320)
	.align		4
.L_3320:
        /*00ac*/ 	.word	index@(.nv.constant0._ZN10layer_norm13ln_bwd_kernelINS_13Kernel_traitsIf6__halfS2_S2_fjLj1536ELj1ELj1ELj4ELj8ENS_18Kernel_traits_baseILj1536EfS2_S2_S2_fjLj128EEEEELb1ELb1ELb1ELb1EEEvNS_9BwdParamsE)
        /*00b0*/ 	.short	0x0380
        /*00b2*/ 	.short	0x0128


	//----- nvinfo : EIATTR_SW_WAR
	.align		4
.L_3321:
        /*00b4*/ 	.byte	0x04, 0x36
        /*00b6*/ 	.short	(.L_3323 - .L_3322)
.L_3322:
        /*00b8*/ 	.word	0x00000008
.L_3323:


//--------------------- .nv.info._ZN10layer_norm13ln_bwd_kernelINS_13Kernel_traitsI6__halfS2_fS2_fjLj1536ELj1ELj1ELj4ELj8ENS_18Kernel_traits_baseILj1536ES2_S2_fS2_fjLj128EEEEELb0ELb0ELb0ELb0EEEvNS_9BwdParamsE --------------------------
	.section	.nv.info._ZN10layer_norm13ln_bwd_kernelINS_13Kernel_traitsI6__halfS2_fS2_fjLj1536ELj1ELj1ELj4ELj8ENS_18Kernel_traits_baseILj1536ES2_S2_fS2_fjLj128EEEEELb0ELb0ELb0ELb0EEEvNS_9BwdParamsE,"",@"SHT_CUDA_INFO"
	.sectionflags	@""
	.align	4


	//----- nvinfo : EIATTR_CUDA_API_VERSION
	.align		4
        /*0000*/ 	.byte	0x04, 0x37
        /*0002*/ 	.short	(.L_3325 - .L_3324)
.L_3324:
        /*0004*/ 	.word	0x00000082


	//----- nvinfo : EIATTR_KPARAM_INFO
	.align		4
.L_3325:
        /*0008*/ 	.byte	0x04, 0x17
        /*000a*/ 	.short	(.L_3327 - .L_3326)
.L_3326:
        /*000c*/ 	.word	0x00000000
        /*0010*/ 	.short	0x0000
        /*0012*/ 	.short	0x0000
        /*0014*/ 	.byte	0x00, 0xf0, 0xa1, 0x04


	//----- nvinfo : EIATTR_SPARSE_MMA_MASK
	.align		4
.L_3327:
        /*0018*/ 	.byte	0x03, 0x50
        /*001a*/ 	.short	0x0000


	//----- nvinfo : EIATTR_MAXREG_COUNT
	.align		4
        /*001c*/ 	.byte	0x03, 0x1b
        /*001e*/ 	.short	0x00ff


	//----- nvinfo : EIATTR_NUM_BARRIERS
	.align		4
        /*0020*/ 	.byte	0x02, 0x4c
        /*0022*/ 	.byte	0x01
	.zero		1


	//----- nvinfo : EIATTR_MERCURY_ISA_VERSION
	.align		4
        /*0024*/ 	.byte	0x03, 0x5f
        /*0026*/ 	.short	0x0101


	//----- nvinfo : EIATTR_COOP_GROUP_MASK_REGIDS
	.align		4
        /*0028*/ 	.byte	0x04, 0x29
        /*002a*/ 	.short	(.L_3329 - .L_3328)


	//   ....[0]....
.L_3328:
        /*002c*/ 	.word	0xffffffff


	//   ....[1]....
        /*0030*/ 	.word	0xffffffff


	//   ....[2]....
        /*0034*/ 	.word	0xffffffff


	//   ....[3]....
        /*0038*/ 	.word	0xffffffff


	//   ....[4]....
        /*003c*/ 	.word	0xffffffff


	//   ....[5]....
        /*0040*/ 	.word	0xffffffff


	//   ....[6]....
        /*0044*/ 	.word	0xffffffff


	//   ....[7]....
        /*0048*/ 	.word	0xffffffff


	//   ....[8]....
        /*004c*/ 	.word	0xffffffff


	//   ....[9]....
        /*0050*/ 	.word	0xffffffff


	//----- nvinfo : EIATTR_COOP_GROUP_INSTR_OFFSETS
	.align		4
.L_3329:
        /*0054*/ 	.byte	0x04, 0x28
        /*0056*/ 	.short	(.L_3331 - .L_3330)


	//   ....[0]....
.L_3330:
        /*0058*/ 	.word	0x00001150


	//   ....[1]....
        /*005c*/ 	.word	0x00001180


	//   ....[2]....
        /*0060*/ 	.word	0x000011b0


	//   ....[3]....
        /*0064*/ 	.word	0x000011c0


	//   ....[4]....
        /*0068*/ 	.word	0x000011f0


	//   ....[5]....
        /*006c*/ 	.word	0x00001200


	//   ....[6]....
        /*0070*/ 	.word	0x00001230


	//   ....[7]....
        /*0074*/ 	.word	0x00001240


	//   ....[8]....
        /*0078*/ 	.word	0x00001270


	//   ....[9]....
        /*007c*/ 	.word	0x00001280


	//----- nvinfo : EIATTR_VRC_CTA_INIT_COUNT
	.align		4
.L_3331:
        /*0080*/ 	.byte	0x02, 0x4a
	.zero		1
	.zero		1


	//----- nvinfo : EIATTR_EXIT_INSTR_OFFSETS
	.align		4
        /*0084*/ 	.byte	0x04, 0x1c
        /*0086*/ 	.short	(.L_3333 - .L_3332)


	//   ....[0]....
.L_3332:
        /*0088*/ 	.word	0x00002eb0


	//   ....[1]....
        /*008c*/ 	.word	0x00002f30


	//----- nvinfo : EIATTR_MAX_THREADS
	.align		4
.L_3333:
        /*0090*/ 	.byte	0x04, 0x05
        /*0092*/ 	.short	(.L_3335 - .L_3334)
.L_3334:
        /*0094*/ 	.word	0x00000080
        /*0098*/ 	.word	0x00000001
        /*009c*/ 	.word	0x00000001


	//----- nvinfo : EIATTR_CRS_STACK_SIZE
	.align		4
.L_3335:
        /*00a0*/ 	.byte	0x04, 0x1e
        /*00a2*/ 	.short	(.L_3337 - .L_3336)
.L_3336:
        /*00a4*/ 	.word	0x00000000


	//----- nvinfo : EIATTR_CBANK_PARAM_SIZE
	.align		4
.L_3337:
        /*00a8*/ 	.byte	0x03, 0x19
        /*00aa*/ 	.short	0x0128


	//----- nvinfo : EIATTR_PARAM_CBANK
	.align		4
        /*00ac*/ 	.byte	0x04, 0x0a
        /*00ae*/ 	.short	(.L_3339 - .L_3338)
	.align		4
.L_3338:
        /*00b0*/ 	.word	index@(.nv.constant0._ZN10layer_norm13ln_bwd_kernelINS_13Kernel_traitsI6__halfS2_fS2_fjLj1536ELj1ELj1ELj4ELj8ENS_18Kernel_traits_baseILj1536ES2_S2_fS2_fjLj128EEEEELb0ELb0ELb0ELb0EEEvNS_9BwdParamsE)
        /*00b4*/ 	.short	0x0380
        /*00b6*/ 	.short	0x0128


	//----- nvinfo : EIATTR_SW_WAR
	.align		4
.L_3339:
        /*00b8*/ 	.byte	0x04, 0x36
        /*00ba*/ 	.short	(.L_3341 - .L_3340)
.L_3340:
        /*00bc*/ 	.word	0x00000008
.L_3341:


//--------------------- .nv.info._ZN10layer_norm13ln_bwd_kernelINS_13Kernel_traitsI6__halfS2_fS2_fjLj1536ELj1ELj1ELj4ELj8ENS_18Kernel_traits_baseILj1536ES2_S2_fS2_fjLj128EEEEELb0ELb0ELb0ELb1EEEvNS_9BwdParamsE --------------------------
	.section	.nv.info._ZN10layer_norm13ln_bwd_kernelINS_13Kernel_traitsI6__halfS2_fS2_fjLj1536ELj1ELj1ELj4ELj8ENS_18Kernel_traits_baseILj1536ES2_S2_fS2_fjLj128EEEEELb0ELb0ELb0ELb1EEEvNS_9BwdParamsE,"",@"SHT_CUDA_INFO"
	.sectionflags	@""
	.align	4


	//----- nvinfo : EIATTR_CUDA_API_VERSION
	.align		4
        /*0000*/ 	.byte	0x04, 0x37
        /*0002*/ 	.short	(.L_3343 - .L_3342)
.L_3342:
        /*0004*/ 	.word	0x00000082


	//----- nvinfo : EIATTR_KPARAM_INFO
	.align		4
.L_3343:
        /*0008*/ 	.byte	0x04, 0x17
        /*000a*/ 	.short	(.L_3345 - .L_3344)
.L_3344:
        /*000c*/ 	.word	0x00000000
        /*0010*/ 	.short	0x0000
        /*0012*/ 	.short	0x0000
        /*0014*/ 	.byte	0x00, 0xf0, 0xa1, 0x04


	//----- nvinfo : EIATTR_SPARSE_MMA_MASK
	.align		4
.L_3345:
        /*0018*/ 	.byte	0x03, 0x50
        /*001a*/ 	.short	0x0000


	//----- nvinfo : EIATTR_MAXREG_COUNT
	.align		4
        /*001c*/ 	.byte	0x03, 0x1b
        /*001e*/ 	.short	0x00ff


	//----- nvinfo : EIATTR_NUM_BARRIERS
	.align		4
        /*0020*/ 	.byte	0x02, 0x4c
        /*0022*/ 	.byte	0x01
	.zero		1


	//----- nvinfo : EIATTR_MERCURY_ISA_VERSION
	.align		4
        /*0024*/ 	.byte	0x03, 0x5f
        /*0026*/ 	.short	0x0101


	//----- nvinfo : EIATTR_COOP_GROUP_MASK_REGIDS
	.align		4
        /*0028*/ 	.byte	0x04, 0x29
        /*002a*/ 	.short	(.L_3347 - .L_3346)


	//   ....[0]....
.L_3346:
        /*002c*/ 	.word	0xffffffff


	//   ....[1]....
        /*0030*/ 	.word	0xffffffff


	//   ....[2]....
        /*0034*/ 	.word	0xffffffff


	//   ....[3]....
        /*0038*/ 	.word	0xffffffff


	//   ....[4]....
        /*003c*/ 	.word	0xffffffff


	//   ....[5]....
        /*0040*/ 	.word	0xffffffff


	//   ....[6]....
        /*0044*/ 	.word	0xffffffff


	//   ....[7]....
        /*0048*/ 	.word	0xffffffff


	//   ....[8]....
        /*004c*/ 	.word	0xffffffff


	//   ....[9]....
        /*0050*/ 	.word	0xffffffff


	//----- nvinfo : EIATTR_COOP_GROUP_INSTR_OFFSETS
	.align		4
.L_3347:
        /*0054*/ 	.byte	0x04, 0x28
        /*0056*/ 	.short	(.L_3349 - .L_3348)


	//   ....[0]....
.L_3348:
        /*0058*/ 	.word	0x00000ca0


	//   ....[1]....
        /*005c*/ 	.word	0x00000d50


	//   ....[2]....
        /*0060*/ 	.word	0x00000d60


	//   ....[3]....
        /*0064*/ 	.word	0x00000d90


	//   ....[4]....
        /*0068*/ 	.word	0x00000db0


	//   ....[5]....
        /*006c*/ 	.word	0x00000dc0


	//   ....[6]....
        /*0070*/ 	.word	0x00000df0


	//   ....[7]....
        /*0074*/ 	.word	0x00000e00


	//   ....[8]....
        /*0078*/ 	.word	0x00000e40


	//   ....[9]....
        /*007c*/ 	.word	0x00000e50


	//----- nvinfo : EIATTR_VRC_CTA_INIT_COUNT
	.align		4
.L_3349:
        /*0080*/ 	.byte	0x02, 0x4a
	.zero		1
	.zero		1


	//----- nvinfo : EIATTR_EXIT_INSTR_OFFSETS
	.align		4
        /*0084*/ 	.byte	0x04, 0x1c
        /*0086*/ 	.short	(.L_3351 - .L_3350)


	//   ....[0]....
.L_3350:
        /*0088*/ 	.word	0x000029e0


	//----- nvinfo : EIATTR_MAX_THREADS
	.align		4
.L_3351:
        /*008c*/ 	.byte	0x04, 0x05
        /*008e*/ 	.short	(.L_3353 - .L_3352)
.L_3352:
        /*0090*/ 	.word	0x00000080
        /*0094*/ 	.word	0x00000001
        /*0098*/ 	.word	0x00000001


	//----- nvinfo : EIATTR_CRS_STACK_SIZE
	.align		4
.L_3353:
        /*009c*/ 	.byte	0x04, 0x1e
        /*009e*/ 	.short	(.L_3355 - .L_3354)
.L_3354:
        /*00a0*/ 	.word	0x00000000


	//----- nvinfo : EIATTR_CBANK_PARAM_SIZE
	.align		4
.L_3355:
        /*00a4*/ 	.byte	0x03, 0x19
        /*00a6*/ 	.short	0x0128


	//----- nvinfo : EIATTR_PARAM_CBANK
	.align		4
        /*00a8*/ 	.byte	0x04, 0x0a
        /*00aa*/ 	.short	(.L_3357 - .L_3356)
	.align		4
.L_3356:
        /*00ac*/ 	.word	index@(.nv.constant0._ZN10layer_norm13ln_bwd_kernelINS_13Kernel_traitsI6__halfS2_fS2_fjLj1536ELj1ELj1ELj4ELj8ENS_18Kernel_traits_baseILj1536ES2_S2_fS2_fjLj128EEEEELb0ELb0ELb0ELb1EEEvNS_9BwdParamsE)
        /*00b0*/ 	.short	0x0380
        /*00b2*/ 	.short	0x0128


	//----- nvinfo : EIATTR_SW_WAR
	.align		4
.L_3357:
        /*00b4*/ 	.byte	0x04, 0x36
        /*00b6*/ 	.short	(.L_3359 - .L_3358)
.L_3358:
        /*00b8*/ 	.word	0x00000008
.L_3359:


//--------------------- .nv.info._ZN10layer_norm13ln_bwd_kernelINS_13Kernel_traitsI6__halfS2_fS2_fjLj1536ELj1ELj1ELj4ELj8ENS_18Kernel_traits_baseILj1536ES2_S2_fS2_fjLj128EEEEELb0ELb0ELb1ELb0EEEvNS_9BwdParamsE --------------------------
	.section	.nv.info._ZN10layer_norm13ln_bwd_kernelINS_13Kernel_traitsI6__halfS2_fS2_fjLj1536ELj1ELj1ELj4ELj8ENS_18Kernel_traits_baseILj1536ES2_S2_fS2_fjLj128EEEEELb0ELb0ELb1ELb0EEEvNS_9BwdParamsE,"",@"SHT_CUDA_INFO"
	.sectionflags	@""
	.align	4


	//----- nvinfo : EIATTR_CUDA_API_VERSION
	.align		4
        /*0000*/ 	.byte	0x04, 0x37
        /*0002*/ 	.short	(.L_3361 - .L_3360)
.L_3360:
        /*0004*/ 	.word	0x00000082


	//----- nvinfo : EIATTR_KPARAM_INFO
	.align		4
.L_3361:
        /*0008*/ 	.byte	0x04, 0x17
        /*000a*/ 	.short	(.L_3363 - .L_3362)
.L_3362:
        /*000c*/ 	.word	0x00000000
        /*0010*/ 	.short	0x0000
        /*0012*/ 	.short	0x0000
        /*0014*/ 	.byte	0x00, 0xf0, 0xa1, 0x04


	//----- nvinfo : EIATTR_SPARSE_MMA_MASK
	.align		4
.L_3363:
        /*0018*/ 	.byte	0x03, 0x50
        /*001a*/ 	.short	0x0000


	//----- nvinfo : EIATTR_MAXREG_COUNT
	.align		4
        /*001c*/ 	.byte	0x03, 0x1b
        /*001e*/ 	.short	0x00ff


	//----- nvinfo : EIATTR_NUM_BARRIERS
	.align		4
        /*0020*/ 	.byte	0x02, 0x4c
        /*0022*/ 	.byte	0x01
	.zero		1


	//----- nvinfo : EIATTR_MERCURY_ISA_VERSION
	.align		4
        /*0024*/ 	.byte	0x03, 0x5f
        /*0026*/ 	.short	0x0101


	//----- nvinfo : EIATTR_COOP_GROUP_MASK_REGIDS
	.align		4
        /*0028*/ 	.byte	0x04, 0x29
        /*002a*/ 	.short	(.L_3365 - .L_3364)


	//   ....[0]....
.L_3364:
        /*002c*/ 	.word	0xffffffff


	//   ....[1]....
        /*0030*/ 	.word	0xffffffff


	//   ....[2]....
        /*0034*/ 	.word	0xffffffff


	//   ....[3]....
        /*0038*/ 	.word	0xffffffff


	//   ....[4]....
        /*003c*/ 	.word	0xffffffff


	//   ....[5]....
        /*0040*/ 	.word	0xffffffff


	//   ....[6]....
        /*0044*/ 	.word	0xffffffff


	//   ....[7]....
        /*0048*/ 	.word	0xffffffff


	//   ....[8]....
        /*004c*/ 	.word	0xffffffff


	//   ....[9]....
        /*0050*/ 	.word	0xffffffff


	//----- nvinfo : EIATTR_COOP_GROUP_INSTR_OFFSETS
	.align		4
.L_3365:
        /*0054*/ 	.byte	0x04, 0x28
        /*0056*/ 	.short	(.L_3367 - .L_3366)


	//   ....[0]....
.L_3366:
        /*0058*/ 	.word	0x00001390


	//   ....[1]....
        /*005c*/ 	.word	0x000013c0


	//   ....[2]....
        /*0060*/ 	.word	0x000013f0


	//   ....[3]....
        /*0064*/ 	.word	0x00001400


	//   ....[4]....
        /*0068*/ 	.word	0x00001430


	//   ....[5]....
        /*006c*/ 	.word	0x00001440


	//   ....[6]....
        /*0070*/ 	.word	0x00001470


	//   ....[7]....
        /*0074*/ 	.word	0x00001480


	//   ....[8]....
        /*0078*/ 	.word	0x000014b0


	//   ....[9]....
        /*007c*/ 	.word	0x000014c0


	//----- nvinfo : EIATTR_VRC_CTA_INIT_COUNT
	.align		4
.L_3367:
        /*0080*/ 	.byte	0x02, 0x4a
	.zero		1
	.zero		1


	//----- nvinfo : EIATTR_EXIT_INSTR_OFFSETS
	.align		4
        /*0084*/ 	.byte	0x04, 0x1c
        /*0086*/ 	.short	(.L_3369 - .L_3368)


	//   ....[0]....
.L_3368:
        /*0088*/ 	.word	0x00003830


	//   ....[1]....
        /*008c*/ 	.word	0x000038b0


	//----- nvinfo : EIATTR_MAX_THREADS
	.align		4
.L_3369:
        /*0090*/ 	.byte	0x04, 0x05
        /*0092*/ 	.short	(.L_3371 - .L_3370)
.L_3370:
        /*0094*/ 	.word	0x00000080
        /*0098*/ 	.word	0x00000001
        /*009c*/ 	.word	0x00000001


	//----- nvinfo : EIATTR_CRS_STACK_SIZE
	.align		4
.L_3371:
        /*00a0*/ 	.byte	0x04, 0x1e
        /*00a2*/ 	.short	(.L_3373 - .L_3372)
.L_3372:
        /*00a4*/ 	.word	0x00000000


	//----- nvinfo : EIATTR_CBANK_PARAM_SIZE
	.align		4
.L_3373:
        /*00a8*/ 	.byte	0x03, 0x19
        /*00aa*/ 	.short	0x0128


	//----- nvinfo : EIATTR_PARAM_CBANK
	.align		4
        /*00ac*/ 	.byte	0x04, 0x0a
        /*00ae*/ 	.short	(.L_3375 - .L_3374)
	.align		4
.L_3374:
        /*00b0*/ 	.word	index@(.nv.constant0._ZN10layer_norm13ln_bwd_kernelINS_13Kernel_traitsI6__halfS2_fS2_fjLj1536ELj1ELj1ELj4ELj8ENS_18Kernel_traits_baseILj1536ES2_S2_fS2_fjLj128EEEEELb0ELb0ELb1ELb0EEEvNS_9BwdParamsE)
        /*00b4*/ 	.short	0x0380
        /*00b6*/ 	.short	0x0128


	//----- nvinfo : EIATTR_SW_WAR
	.align		4
.L_3375:
        /*00b8*/ 	.byte	0x04, 0x36
        /*00ba*/ 	.short	(.L_3377 - .L_3376)
.L_3376:
        /*00bc*/ 	.word	0x00000008
.L_3377:


//--------------------- .nv.info._ZN10layer_norm13ln_bwd_kernelINS_13Kernel_traitsI6__halfS2_fS2_fjLj1536ELj1ELj1ELj4ELj8ENS_18Kernel_traits_baseILj1536ES2_S2_fS2_fjLj128EEEEELb0ELb0ELb1ELb1EEEvNS_9BwdParamsE --------------------------
	.section	.nv.info._ZN10layer_norm13ln_bwd_kernelINS_13Kernel_traitsI6__halfS2_fS2_fjLj1536ELj1ELj1ELj4ELj8ENS_18Kernel_traits_baseILj1536ES2_S2_fS2_fjLj128EEEEELb0ELb0ELb1ELb1EEEvNS_9BwdParamsE,"",@"SHT_CUDA_INFO"
	.sectionflags	@""
	.align	4


	//----- nvinfo : EIATTR_CUDA_API_VERSION
	.align		4
        /*0000*/ 	.byte	0x04, 0x37
        /*0002*/ 	.short	(.L_3379 - .L_3378)
.L_3378:
        /*0004*/ 	.word	0x00000082


	//----- nvinfo : EIATTR_KPARAM_INFO
	.align		4
.L_3379:
        /*0008*/ 	.byte	0x04, 0x17
        /*000a*/ 	.short	(.L_3381 - .L_3380)
.L_3380:
        /*000c*/ 	.word	0x00000000
        /*0010*/ 	.short	0x0000
        /*0012*/ 	.short	0x0000
        /*0014*/ 	.byte	0x00, 0xf0, 0xa1, 0x04


	//----- nvinfo : EIATTR_SPARSE_MMA_MASK
	.align		4
.L_3381:
        /*0018*/ 	.byte	0x03, 0x50
        /*001a*/ 	.short	0x0000


	//----- nvinfo : EIATTR_MAXREG_COUNT
	.align		4
        /*001c*/ 	.byte	0x03, 0x1b
        /*001e*/ 	.short	0x00ff


	//----- nvinfo : EIATTR_NUM_BARRIERS
	.align		4
        /*0020*/ 	.byte	0x02, 0x4c
        /*0022*/ 	.byte	0x01
	.zero		1


	//----- nvinfo : EIATTR_MERCURY_ISA_VERSION
	.align		4
        /*0024*/ 	.byte	0x03, 0x5f
        /*0026*/ 	.short	0x0101


	//----- nvinfo : EIATTR_COOP_GROUP_MASK_REGIDS
	.align		4
        /*0028*/ 	.byte	0x04, 0x29
        /*002a*/ 	.short	(.L_3383 - .L_3382)


	//   ....[0]....
.L_3382:
        /*002c*/ 	.word	0xffffffff


	//   ....[1]....
        /*0030*/ 	.word	0xffffffff


	//   ....[2]....
        /*0034*/ 	.word	0xffffffff


	//   ....[3]....
        /*0038*/ 	.word	0xffffffff


	//   ....[4]....
        /*003c*/ 	.word	0xffffffff


	//   ....[5]....
        /*0040*/ 	.word	0xffffffff


	//   ....[6]....
        /*0044*/ 	.word	0xffffffff


	//   ....[7]....
        /*0048*/ 	.word	0xffffffff


	//   ....[8]....
        /*004c*/ 	.word	0xffffffff


	//   ....[9]....
        /*0050*/ 	.word	0xffffffff


	//----- nvinfo : EIATTR_COOP_GROUP_INSTR_OFFSETS
	.align		4
.L_3383:
        /*0054*/ 	.byte	0x04, 0x28
        /*0056*/ 	.short	(.L_3385 - .L_3384)


	//   ....[0]....
.L_3384:
        /*0058*/ 	.word	0x00000f90


	//   ....[1]....
        /*005c*/ 	.word	0x00000fd0


	//   ....[2]....
        /*0060*/ 	.word	0x00001070


	//   ....[3]....
        /*0064*/ 	.word	0x000010a0


	//   ....[4]....
        /*0068*/ 	.word	0x000010e0


	//   ....[5]....
        /*006c*/ 	.word	0x000010f0


	//   ....[6]....
        /*0070*/ 	.word	0x00001140


	//   ....[7]....
        /*0074*/ 	.word	0x00001170


	//   ....[8]....
        /*0078*/ 	.word	0x000011e0


	//   ....[9]....
        /*007c*/ 	.word	0x000011f0


	//----- nvinfo : EIATTR_VRC_CTA_INIT_COUNT
	.align		4
.L_3385:
        /*0080*/ 	.byte	0x02, 0x4a
	.zero		1
	.zero		1


	//----- nvinfo : EIATTR_EXIT_INSTR_OFFSETS
	.align		4
        /*0084*/ 	.byte	0x04, 0x1c
        /*0086*/ 	.short	(.L_3387 - .L_3386)


	//   ....[0]....
.L_3386:
        /*0088*/ 	.word	0x00003250


	//----- nvinfo : EIATTR_MAX_THREADS
	.align		4
.L_3387:
        /*008c*/ 	.byte	0x04, 0x05
        /*008e*/ 	.short	(.L_3389 - .L_3388)
.L_3388:
        /*0090*/ 	.word	0x00000080
        /*0094*/ 	.word	0x00000001
        /*0098*/ 	.word	0x00000001


	//----- nvinfo : EIATTR_CBANK_PARAM_SIZE
	.align		4
.L_3389:
        /*009c*/ 	.byte	0x03, 0x19
        /*009e*/ 	.short	0x0128


	//----- nvinfo : EIATTR_PARAM_CBANK
	.align		4
        /*00a0*/ 	.byte	0x04, 0x0a
        /*00a2*/ 	.short	(.L_3391 - .L_3390)
	.align		4
.L_3390:
        /*00a4*/ 	.word	index@(.nv.constant0._ZN10layer_norm13ln_bwd_kernelINS_13Kernel_traitsI6__halfS2_fS2_fjLj1536ELj1ELj1ELj4ELj8ENS_18Kernel_traits_baseILj1536ES2_S2_fS2_fjLj128EEEEELb0ELb0ELb1ELb1EEEvNS_9BwdParamsE)
        /*00a8*/ 	.short	0x0380
        /*00aa*/ 	.short	0x0128


	//----- nvinfo : EIATTR_SW_WAR
	.align		4
.L_3391:
        /*00ac*/ 	.byte	0x04, 0x36
        /*00ae*/ 	.short	(.L_3393 - .L_3392)
.L_3392:
        /*00b0*/ 	.word	0x00000008
.L_3393:


//--------------------- .nv.info._ZN10layer_norm13ln_bwd_kernelINS_13Kernel_traitsI6__halfS2_fS2_fjLj1536ELj1ELj1ELj4ELj8ENS_18Kernel_traits_baseILj1536ES2_S2_fS2_fjLj128EEEEELb0ELb1ELb0ELb0EEEvNS_9BwdParamsE --------------------------
	.section	.nv.info._ZN10layer_norm13ln_bwd_kernelINS_13Kernel_traitsI6__halfS2_fS2_fjLj1536ELj1ELj1ELj4ELj8ENS_18Kernel_traits_baseILj1536ES2_S2_fS2_fjLj128EEEEELb0ELb1ELb0ELb0EEEvNS_9BwdParamsE,"",@"SHT_CUDA_INFO"
	.sectionflags	@""
	.align	4


	//----- nvinfo : EIATTR_CUDA_API_VERSION
	.align		4
        /*0000*/ 	.byte	0x04, 0x37
        /*0002*/ 	.short	(.L_3395 - .L_3394)
.L_3394:
        /*0004*/ 	.word	0x00000082


	//----- nvinfo : EIATTR_KPARAM_INFO
	.align		4
.L_3395:
        /*0008*/ 	.byte	0x04, 0x17
        /*000a*/ 	.short	(.L_3397 - .L_3396)
.L_3396:
        /*000c*/ 	.word	0x00000000
        /*0010*/ 	.short	0x0000
        /*0012*/ 	.short	0x0000
        /*0014*/ 	.byte	0x00, 0xf0, 0xa1, 0x04


	//----- nvinfo : EIATTR_SPARSE_MMA_MASK
	.align		4
.L_3397:
        /*0018*/ 	.byte	0x03, 0x50
        /*001a*/ 	.short	0x0000


	//----- nvinfo : EIATTR_MAXREG_COUNT
	.align		4
        /*001c*/ 	.byte	0x03, 0x1b
        /*001e*/ 	.short	0x00ff


	//----- nvinfo : EIATTR_NUM_BARRIERS
	.align		4
        /*0020*/ 	.byte	0x02, 0x4c
        /*0022*/ 	.byte	0x01
	.zero		1


	//----- nvinfo : EIATTR_MERCURY_ISA_VERSION
	.align		4
        /*0024*/ 	.byte	0x03, 0x5f
        /*0026*/ 	.short	0x0101


	//----- nvinfo : EIATTR_COOP_GROUP_MASK_REGIDS
	.align		4
        /*0028*/ 	.byte	0x04, 0x29
        /*002a*/ 	.short	(.L_3399 - .L_3398)


	//   ....[0]....
.L_3398:
        /*002c*/ 	.word	0xffffffff


	//   ....[1]....
        /*0030*/ 	.word	0xffffffff


	//   ....[2]....
        /*0034*/ 	.word	0xffffffff


	//   ....[3]....
        /*0038*/ 	.word	0xffffffff


	//   ....[4]....
        /*003c*/ 	.word	0xffffffff


	//   ....[5]....
        /*0040*/ 	.word	0xffffffff


	//   ....[6]....
        /*0044*/ 	.word	0xffffffff


	//   ....[7]....
        /*0048*/ 	.word	0xffffffff


	//   ....[8]....
        /*004c*/ 	.word	0xffffffff


	//   ....[9]....
        /*0050*/ 	.word	0xffffffff


	//----- nvinfo : EIATTR_COOP_GROUP_INSTR_OFFSETS
	.align		4
.L_3399:
        /*0054*/ 	.byte	0x04, 0x28
        /*0056*/ 	.short	(.L_3401 - .L_3400)


	//   ....[0]....
.L_3400:
        /*0058*/ 	.word	0x00001360


	//   ....[1]....
        /*005c*/ 	.word	0x00001380


	//   ....[2]....
        /*0060*/ 	.word	0x000013c0


	//   ....[3]....
        /*0064*/ 	.word	0x000013d0


	//   ....[4]....
        /*0068*/ 	.word	0x00001410


	//   ....[5]....
        /*006c*/ 	.word	0x00001420


	//   ....[6]....
        /*0070*/ 	.word	0x00001450


	//   ....[7]....
        /*0074*/ 	.word	0x00001460


	//   ....[8]....
        /*0078*/ 	.word	0x00001490


	//   ....[9]....
        /*007c*/ 	.word	0x000014a0


	//----- nvinfo : EIATTR_VRC_CTA_INIT_COUNT
	.align		4
.L_3401:
        /*0080*/ 	.byte	0x02, 0x4a
	.zero		1
	.zero		1


	//----- nvinfo : EIATTR_EXIT_INSTR_OFFSETS
	.align		4
        /*0084*/ 	.byte	0x04, 0x1c
        /*0086*/ 	.short	(.L_3403 - .L_3402)


	//   ....[0]....
.L_3402:
        /*0088*/ 	.word	0x000040c0


	//   ....[1]....
        /*008c*/ 	.word	0x00004160


	//----- nvinfo : EIATTR_MAX_THREADS
	.align		4
.L_3403:
        /*0090*/ 	.byte	0x04, 0x05
        /*0092*/ 	.short	(.L_3405 - .L_3404)
.L_3404:
        /*0094*/ 	.word	0x00000080
        /*0098*/ 	.word	0x00000001
        /*009c*/ 	.word	0x00000001


	//----- nvinfo : EIATTR_CRS_STACK_SIZE
	.align		4
.L_3405:
        /*00a0*/ 	.byte	0x04, 0x1e
        /*00a2*/ 	.short	(.L_3407 - .L_3406)
.L_3406:
        /*00a4*/ 	.word	0x00000000


	//----- nvinfo : EIATTR_CBANK_PARAM_SIZE
	.align		4
.L_3407:
        /*00a8*/ 	.byte	0x03, 0x19
        /*00aa*/ 	.short	0x0128


	//----- nvinfo : EIATTR_PARAM_CBANK
	.align		4
        /*00ac*/ 	.byte	0x04, 0x0a
        /*00ae*/ 	.short	(.L_3409 - .L_3408)
	.align		4
.L_3408:
        /*00b0*/ 	.word	index@(.nv.constant0._ZN10layer_norm13ln_bwd_kernelINS_13Kernel_traitsI6__halfS2_fS2_fjLj1536ELj1ELj1ELj4ELj8ENS_18Kernel_traits_baseILj1536ES2_S2_fS2_fjLj128EEEEELb0ELb1ELb0ELb0EEEvNS_9BwdParamsE)
        /*00b4*/ 	.short	0x0380
        /*00b6*/ 	.short	0x0128


	//----- nvinfo : EIATTR_SW_WAR
	.align		4
.L_3409:
        /*00b8*/ 	.byte	0x04, 0x36
        /*00ba*/ 	.short	(.L_3411 - .L_3410)
.L_3410:
        /*00bc*/ 	.word	0x00000008
.L_3411:


//--------------------- .nv.info._ZN10layer_norm13ln_bwd_kernelINS_13Kernel_traitsI6__halfS2_fS2_fjLj1536ELj1ELj1ELj4ELj8ENS_18Kernel_traits_baseILj1536ES2_S2_fS2_fjLj128EEEEELb0ELb1ELb0ELb1EEEvNS_9BwdParamsE --------------------------
	.section	.nv.info._ZN10layer_norm13ln_bwd_kernelINS_13Kernel_traitsI6__halfS2_fS2_fjLj1536ELj1ELj1ELj4ELj8ENS_18Kernel_traits_baseILj1536ES2_S2_fS2_fjLj128EEEEELb0ELb1ELb0ELb1EEEvNS_9BwdParamsE,"",@"SHT_CUDA_INFO"
	.sectionflags	@""
	.align	4


	//----- nvinfo : EIATTR_CUDA_API_VERSION
	.align		4
        /*0000*/ 	.byte	0x04, 0x37
        /*0002*/ 	.short	(.L_3413 - .L_3412)
.L_3412:
        /*0004*/ 	.word	0x00000082


	//----- nvinfo : EIATTR_KPARAM_INFO
	.align		4
.L_3413:
        /*0008*/ 	.byte	0x04, 0x17
        /*000a*/ 	.short	(.L_3415 - .L_3414)
.L_3414:
        /*000c*/ 	.word	0x00000000
        /*0010*/ 	.short	0x0000
        /*0012*/ 	.short	0x0000
        /*0014*/ 	.byte	0x00, 0xf0, 0xa1, 0x04


	//----- nvinfo : EIATTR_SPARSE_MMA_MASK
	.align		4
.L_3415:
        /*0018*/ 	.byte	0x03, 0x50
        /*001a*/ 	.short	0x0000


	//----- nvinfo : EIATTR_MAXREG_COUNT
	.align		4
        /*001c*/ 	.byte	0x03, 0x1b
        /*001e*/ 	.short	0x00ff


	//----- nvinfo : EIATTR_NUM_BARRIERS
	.align		4
        /*0020*/ 	.byte	0x02, 0x4c
        /*0022*/ 	.byte	0x01
	.zero		1


	//----- nvinfo : EIATTR_MERCURY_ISA_VERSION
	.align		4
        /*0024*/ 	.byte	0x03, 0x5f
        /*0026*/ 	.short	0x0101


	//----- nvinfo : EIATTR_COOP_GROUP_MASK_REGIDS
	.align		4
        /*0028*/ 	.byte	0x04, 0x29
        /*002a*/ 	.short	(.L_3417 - .L_3416)


	//   ....[0]....
.L_3416:
        /*002c*/ 	.word	0xffffffff


	//   ....[1]....
        /*0030*/ 	.word	0xffffffff


	//   ....[2]....
        /*0034*/ 	.word	0xffffffff


	//   ....[3]....
        /*0038*/ 	.word	0xffffffff


	//   ....[4]....
        /*003c*/ 	.word	0xffffffff


	//   ....[5]....
        /*0040*/ 	.word	0xffffffff


	//   ....[6]....
        /*0044*/ 	.word	0xffffffff


	//   ....[7]....
        /*0048*/ 	.word	0xffffffff


	//   ....[8]....
        /*004c*/ 	.word	0xffffffff


	//   ....[9]....
        /*0050*/ 	.word	0xffffffff


	//----- nvinfo : EIATTR_COOP_GROUP_INSTR_OFFSETS
	.align		4
.L_3417:
        /*0054*/ 	.byte	0x04, 0x28
        /*0056*/ 	.short	(.L_3419 - .L_3418)


	//   ....[0]....
.L_3418:
        /*0058*/ 	.word	0x00000e60


	//   ....[1]....
        /*005c*/ 	.word	0x00000e70


	//   ....[2]....
        /*0060*/ 	.word	0x00000ea0


	//   ....[3]....
        /*0064*/ 	.word	0x00000eb0


	//   ....[4]....
        /*0068*/ 	.word	0x00000ee0


	//   ....[5]....
        /*006c*/ 	.word	0x00000ef0


	//   ....[6]....
        /*0070*/ 	.word	0x00000f20


	//   ....[7]....
        /*0074*/ 	.word	0x00000f30


	//   ....[8]....
        /*0078*/ 	.word	0x00000f80


	//   ....[9]....
        /*007c*/ 	.word	0x00000f90


	//----- nvinfo : EIATTR_VRC_CTA_INIT_COUNT
	.align		4
.L_3419:
        /*0080*/ 	.byte	0x02, 0x4a
	.zero		1
	.zero		1


	//----- nvinfo : EIATTR_EXIT_INSTR_OFFSETS
	.align		4
        /*0084*/ 	.byte	0x04, 0x1c
        /*0086*/ 	.short	(.L_3421 - .L_3420)


	//   ....[0]....
.L_3420:
        /*0088*/ 	.word	0x00003ca0


	//----- nvinfo : EIATTR_MAX_THREADS
	.align		4
.L_3421:
        /*008c*/ 	.byte	0x04, 0x05
        /*008e*/ 	.short	(.L_3423 - .L_3422)
.L_3422:
        /*0090*/ 	.word	0x00000080
        /*0094*/ 	.word	0x00000001
        /*0098*/ 	.word	0x00000001


	//----- nvinfo : EIATTR_CRS_STACK_SIZE
	.align		4
.L_3423:
        /*009c*/ 	.byte	0x04, 0x1e
        /*009e*/ 	.short	(.L_3425 - .L_3424)
.L_3424:
        /*00a0*/ 	.word	0x00000000


	//----- nvinfo : EIATTR_CBANK_PARAM_SIZE
	.align		4
.L_3425:
        /*00a4*/ 	.byte	0x03, 0x19
        /*00a6*/ 	.short	0x0128


	//----- nvinfo : EIATTR_PARAM_CBANK
	.align		4
        /*00a8*/ 	.byte	0x04, 0x0a
        /*00aa*/ 	.short	(.L_3427 - .L_3426)
	.align		4
.L_3426:
        /*00ac*/ 	.word	index@(.nv.constant0._ZN10layer_norm13ln_bwd_kernelINS_13Kernel_traitsI6__halfS2_fS2_fjLj1536ELj1ELj1ELj4ELj8ENS_18Kernel_traits_baseILj1536ES2_S2_fS2_fjLj128EEEEELb0ELb1ELb0ELb1EEEvNS_9BwdParamsE)
        /*00b0*/ 	.short	0x0380
        /*00b2*/ 	.short	0x0128


	//----- nvinfo : EIATTR_SW_WAR
	.align		4
.L_3427:
        /*00b4*/ 	.byte	0x04, 0x36
        /*00b6*/ 	.short	(.L_3429 - .L_3428)
.L_3428:
        /*00b8*/ 	.word	0x00000008
.L_3429:


//--------------------- .nv.info._ZN10layer_norm13ln_bwd_kernelINS_13Kernel_traitsI6__halfS2_fS2_fjLj1536ELj1ELj1ELj4ELj8ENS_18Kernel_traits_baseILj1536ES2_S2_fS2_fjLj128EEEEELb0ELb1ELb1ELb0EEEvNS_9BwdParamsE --------------------------
	.section	.nv.info._ZN10layer_norm13ln_bwd_kernelINS_13Kernel_traitsI6__halfS2_fS2_fjLj1536ELj1ELj1ELj4ELj8ENS_18Kernel_traits_baseILj1536ES2_S2_fS2_fjLj128EEEEELb0ELb1ELb1ELb0EEEvNS_9BwdParamsE,"",@"SHT_CUDA_INFO"
	.sectionflags	@""
	.align	4


	//----- nvinfo : EIATTR_CUDA_API_VERSION
	.align		4
        /*0000*/ 	.byte	0x04, 0x37
        /*0002*/ 	.short	(.L_3431 - .L_3430)
.L_3430:
        /*0004*/ 	.word	0x00000082


	//----- nvinfo : EIATTR_KPARAM_INFO
	.align		4
.L_3431:
        /*0008*/ 	.byte	0x04, 0x17
        /*000a*/ 	.short	(.L_3433 - .L_3432)
.L_3432:
        /*000c*/ 	.word	0x00000000
        /*0010*/ 	.short	0x0000
        /*0012*/ 	.short	0x0000
        /*0014*/ 	.byte	0x00, 0xf0, 0xa1, 0x04


	//----- nvinfo : EIATTR_SPARSE_MMA_MASK
	.align		4
.L_3433:
        /*0018*/ 	.byte	0x03, 0x50
        /*001a*/ 	.short	0x0000


	//----- nvinfo : EIATTR_MAXREG_COUNT
	.align		4
        /*001c*/ 	.byte	0x03, 0x1b
        /*001e*/ 	.short	0x00ff


	//----- nvinfo : EIATTR_NUM_BARRIERS
	.align		4
        /*0020*/ 	.byte	0x02, 0x4c
        /*0022*/ 	.byte	0x01
	.zero		1


	//----- nvinfo : EIATTR_MERCURY_ISA_VERSION
	.align		4
        /*0024*/ 	.byte	0x03, 0x5f
        /*0026*/ 	.short	0x0101


	//----- nvinfo : EIATTR_COOP_GROUP_MASK_REGIDS
	.align		4
        /*0028*/ 	.byte	0x04, 0x29
        /*002a*/ 	.short	(.L_3435 - .L_3434)


	//   ....[0]....
.L_3434:
        /*002c*/ 	.word	0xffffffff


	//   ....[1]....
        /*0030*/ 	.word	0xffffffff


	//   ....[2]....
        /*0034*/ 	.word	0xffffffff


	//   ....[3]....
        /*0038*/ 	.word	0xffffffff


	//   ....[4]....
        /*003c*/ 	.word	0xffffffff


	//   ....[5]....
        /*0040*/ 	.word	0xffffffff


	//   ....[6]....
        /*0044*/ 	.word	0xffffffff


	//   ....[7]....
        /*0048*/ 	.word	0xffffffff


	//   ....[8]....
        /*004c*/ 	.word	0xffffffff


	//   ....[9]....
        /*0050*/ 	.word	0xffffffff


	//----- nvinfo : EIATTR_COOP_GROUP_INSTR_OFFSETS
	.align		4
.L_3435:
        /*0054*/ 	.byte	0x04, 0x28
        /*0056*/ 	.short	(.L_3437 - .L_3436)


	//   ....[0]....
.L_3436:
        /*0058*/ 	.word	0x00001620


	//   ....[1]....
        /*005c*/ 	.word	0x00001650


	//   ....[2]....
        /*0060*/ 	.word	0x00001680


	//   ....[3]....
        /*0064*/ 	.word	0x00001690


	//   ....[4]....
        /*0068*/ 	.word	0x000016c0


	//   ....[5]....
        /*006c*/ 	.word	0x000016d0


	//   ....[6]....
        /*0070*/ 	.word	0x00001700


	//   ....[7]....
        /*0074*/ 	.word	0x00001710


	//   ....[8]....
        /*0078*/ 	.word	0x00001740


	//   ....[9]....
        /*007c*/ 	.word	0x00001750


	//----- nvinfo : EIATTR_VRC_CTA_INIT_COUNT
	.align		4
.L_3437:
        /*0080*/ 	.byte	0x02, 0x4a
	.zero		1
	.zero		1


	//----- nvinfo : EIATTR_EXIT_INSTR_OFFSETS
	.align		4
        /*0084*/ 	.byte	0x04, 0x1c
        /*0086*/ 	.short	(.L_3439 - .L_3438)


	//   ....[0]....
.L_3438:
        /*0088*/ 	.word	0x00004c60


	//   ....[1]....
        /*008c*/ 	.word	0x00004d00


	//----- nvinfo : EIATTR_MAX_THREADS
	.align		4
.L_3439:
        /*0090*/ 	.byte	0x04, 0x05
        /*0092*/ 	.short	(.L_3441 - .L_3440)
.L_3440:
        /*0094*/ 	.word	0x00000080
        /*0098*/ 	.word	0x00000001
        /*009c*/ 	.word	0x00000001


	//----- nvinfo : EIATTR_CRS_STACK_SIZE
	.align		4
.L_3441:
        /*00a0*/ 	.byte	0x04, 0x1e
        /*00a2*/ 	.short	(.L_3443 - .L_3442)
.L_3442:
        /*00a4*/ 	.word	0x00000000


	//----- nvinfo : EIATTR_CBANK_PARAM_SIZE
	.align		4
.L_3443:
        /*00a8*/ 	.byte	0x03, 0x19
        /*00aa*/ 	.short	0x0128


	//----- nvinfo : EIATTR_PARAM_CBANK
	.align		4
        /*00ac*/ 	.byte	0x04, 0x0a
        /*00ae*/ 	.short	(.L_3445 - .L_3444)
	.align		4
.L_3444:
        /*00b0*/ 	.word	index@(.nv.constant0._ZN10layer_norm13ln_bwd_kernelINS_13Kernel_traitsI6__halfS2_fS2_fjLj1536ELj1ELj1ELj4ELj8ENS_18Kernel_traits_baseILj1536ES2_S2_fS2_fjLj128EEEEELb0ELb1ELb1ELb0EEEvNS_9BwdParamsE)
        /*00b4*/ 	.short	0x0380
        /*00b6*/ 	.short	0x0128


	//----- nvinfo : EIATTR_SW_WAR
	.align		4
.L_3445:
        /*00b8*/ 	.byte	0x04, 0x36
        /*00ba*/ 	.short	(.L_3447 - .L_3446)
.L_3446:
        /*00bc*/ 	.word	0x00000008
.L_3447:


//--------------------- .nv.info._ZN10layer_norm13ln_bwd_kernelINS_13Kernel_traitsI6__halfS2_fS2_fjLj1536ELj1ELj1ELj4ELj8ENS_18Kernel_traits_baseILj1536ES2_S2_fS2_fjLj128EEEEELb0ELb1ELb1ELb1EEEvNS_9BwdParamsE --------------------------
	.section	.nv.info._ZN10layer_norm13ln_bwd_kernelINS_13Kernel_traitsI6__halfS2_fS2_fjLj1536ELj1ELj1ELj4ELj8ENS_18Kernel_traits_baseILj1536ES2_S2_fS2_fjLj128EEEEELb0ELb1ELb1ELb1EEEvNS_9BwdParamsE,"",@"SHT_CUDA_INFO"
	.sectionflags	@""
	.align	4


	//----- nvinfo : EIATTR_CUDA_API_VERSION
	.align		4
        /*0000*/ 	.byte	0x04, 0x37
        /*0002*/ 	.short	(.L_3449 - .L_3448)
.L_3448:
        /*0004*/ 	.word	0x00000082


	//----- nvinfo : EIATTR_KPARAM_INFO
	.align		4
.L_3449:
        /*0008*/ 	.byte	0x04, 0x17
        /*000a*/ 	.short	(.L_3451 - .L_3450)
.L_3450:
        /*000c*/ 	.word	0x00000000
        /*0010*/ 	.short	0x0000
        /*0012*/ 	.short	0x0000
        /*0014*/ 	.byte	0x00, 0xf0, 0xa1, 0x04


	//----- nvinfo : EIATTR_SPARSE_MMA_MASK
	.align		4
.L_3451:
        /*0018*/ 	.byte	0x03, 0x50
        /*001a*/ 	.short	0x0000


	//----- nvinfo : EIATTR_MAXREG_COUNT
	.align		4
        /*001c*/ 	.byte	0x03, 0x1b
        /*001e*/ 	.short	0x00ff


	//----- nvinfo : EIATTR_NUM_BARRIERS
	.align		4
        /*0020*/ 	.byte	0x02, 0x4c
        /*0022*/ 	.byte	0x01
	.zero		1


	//----- nvinfo : EIATTR_MERCURY_ISA_VERSION
	.align		4
        /*0024*/ 	.byte	0x03, 0x5f
        /*0026*/ 	.short	0x0101


	//----- nvinfo : EIATTR_COOP_GROUP_MASK_REGIDS
	.align		4
        /*0028*/ 	.byte	0x04, 0x29
        /*002a*/ 	.short	(.L_3453 - .L_3452)


	//   ....[0]....
.L_3452:
        /*002c*/ 	.word	0xffffffff


	//   ....[1]....
        /*0030*/ 	.word	0xffffffff


	//   ....[2]....
        /*0034*/ 	.word	0xffffffff


	//   ....[3]....
        /*0038*/ 	.word	0xffffffff


	//   ....[4]....
        /*003c*/ 	.word	0xffffffff


	//   ....[5]....
        /*0040*/ 	.word	0xffffffff


	//   ....[6]....
        /*0044*/ 	.word	0xffffffff


	//   ....[7]....
        /*0048*/ 	.word	0xffffffff


	//   ....[8]....
        /*004c*/ 	.word	0xffffffff


	//   ....[9]....
        /*0050*/ 	.word	0xffffffff


	//----- nvinfo : EIATTR_COOP_GROUP_INSTR_OFFSETS
	.align		4
.L_3453:
        /*0054*/ 	.byte	0x04, 0x28
        /*0056*/ 	.short	(.L_3455 - .L_3454)


	//   ....[0]....
.L_3454:
        /*0058*/ 	.word	0x00001100


	//   ....[1]....
        /*005c*/ 	.word	0x00001120


	//   ....[2]....
        /*0060*/ 	.word	0x00001160


	//   ....[3]....
        /*0064*/ 	.word	0x00001170


	//   ....[4]....
        /*0068*/ 	.word	0x000011a0


	//   ....[5]....
        /*006c*/ 	.word	0x000011c0


	//   ....[6]....
        /*0070*/ 	.word	0x000011f0


	//   ....[7]....
        /*0074*/ 	.word	0x00001200


	//   ....[8]....
        /*0078*/ 	.word	0x00001230


	//   ....[9]....
        /*007c*/ 	.word	0x00001240


	//----- nvinfo : EIATTR_VRC_CTA_INIT_COUNT
	.align		4
.L_3455:
        /*0080*/ 	.byte	0x02, 0x4a
	.zero		1
	.zero		1


	//----- nvinfo : EIATTR_EXIT_INSTR_OFFSETS
	.align		4
        /*0084*/ 	.byte	0x04, 0x1c
        /*0086*/ 	.short	(.L_3457 - .L_3456)


	//   ....[0]....
.L_3456:
        /*0088*/ 	.word	0x00004570


	//----- nvinfo : EIATTR_MAX_THREADS
	.align		4
.L_3457:
        /*008c*/ 	.byte	0x04, 0x05
        /*008e*/ 	.short	(.L_3459 - .L_3458)
.L_3458:
        /*0090*/ 	.word	0x00000080
        /*0094*/ 	.word	0x00000001
        /*0098*/ 	.word	0x00000001


	//----- nvinfo : EIATTR_CRS_STACK_SIZE
	.align		4
.L_3459:
        /*009c*/ 	.byte	0x04, 0x1e
        /*009e*/ 	.short	(.L_3461 - .L_3460)
.L_3460:
        /*00a0*/ 	.word	0x00000000


	//----- nvinfo : EIATTR_CBANK_PARAM_SIZE
	.align		4
.L_3461:
        /*00a4*/ 	.byte	0x03, 0x19
        /*00a6*/ 	.short	0x0128


	//----- nvinfo : EIATTR_PARAM_CBANK
	.align		4
        /*00a8*/ 	.byte	0x04, 0x0a
        /*00aa*/ 	.short	(.L_3463 - .L_3462)
	.align		4
.L_3462:
        /*00ac*/ 	.word	index@(.nv.constant0._ZN10layer_norm13ln_bwd_kernelINS_13Kernel_traitsI6__halfS2_fS2_fjLj1536ELj1ELj1ELj4ELj8ENS_18Kernel_traits_baseILj1536ES2_S2_fS2_fjLj128EEEEELb0ELb1ELb1ELb1EEEvNS_9BwdParamsE)
        /*00b0*/ 	.short	0x0380
        /*00b2*/ 	.short	0x0128


	//----- nvinfo : EIATTR_SW_WAR
	.align		4
.L_3463:
        /*00b4*/ 	.byte	0x04, 0x36
        /*00b6*/ 	.short	(.L_3465 - .L_3464)
.L_3464:
        /*00b8*/ 	.word	0x00000008
.L_3465:


//--------------------- .nv.info._ZN10layer_norm13ln_bwd_kernelINS_13Kernel_traitsI6__halfS2_fS2_fjLj1536ELj1ELj1ELj4ELj8ENS_18Kernel_traits_baseILj1536ES2_S2_fS2_fjLj128EEEEELb1ELb0ELb0ELb0EEEvNS_9BwdParamsE --------------------------
	.section	.nv.info._ZN10layer_norm13ln_bwd_kernelINS_13Kernel_traitsI6__halfS2_fS2_fjLj1536ELj1ELj1ELj4ELj8ENS_18Kernel_traits_baseILj1536ES2_S2_fS2_fjLj128EEEEELb1ELb0ELb0ELb0EEEvNS_9BwdParamsE,"",@"SHT_CUDA_INFO"
	.sectionflags	@""
	.align	4


	//----- nvinfo : EIATTR_CUDA_API_VERSION
	.align		4
        /*0000*/ 	.byte	0x04, 0x37
        /*0002*/ 	.short	(.L_3467 - .L_3466)
.L_3466:
        /*0004*/ 	.word	0x00000082


	//----- nvinfo : EIATTR_KPARAM_INFO
	.align		4
.L_3467:
        /*0008*/ 	.byte	0x04, 0x17
        /*000a*/ 	.short	(.L_3469 - .L_3468)
.L_3468:
        /*000c*/ 	.word	0x00000000
        /*0010*/ 	.short	0x0000
        /*0012*/ 	.short	0x0000
        /*0014*/ 	.byte	0x00, 0xf0, 0xa1, 0x04


	//----- nvinfo : EIATTR_SPARSE_MMA_MASK
	.align		4
.L_3469:
        /*0018*/ 	.byte	0x03, 0x50
        /*001a*/ 	.short	0x0000


	//----- nvinfo : EIATTR_MAXREG_COUNT
	.align		4
        /*001c*/ 	.byte	0x03, 0x1b
        /*001e*/ 	.short	0x00ff


	//----- nvinfo : EIATTR_NUM_BARRIERS
	.align		4
        /*0020*/ 	.byte	0x02, 0x4c
        /*0022*/ 	.byte	0x01
	.zero		1


	//----- nvinfo : EIATTR_MERCURY_ISA_VERSION
	.align		4
        /*0024*/ 	.byte	0x03, 0x5f
        /*0026*/ 	.short	0x0101


	//----- nvinfo : EIATTR_COOP_GROUP_MASK_REGIDS
	.align		4
        /*0028*/ 	.byte	0x04, 0x29
        /*002a*/ 	.short	(.L_3471 - .L_3470)


	//   ....[0]....
.L_3470:
        /*002c*/ 	.word	0xffffffff


	//   ....[1]....
        /*0030*/ 	.word	0xffffffff


	//   ....[2]....
        /*0034*/ 	.word	0xffffffff


	//   ....[3]....
        /*0038*/ 	.word	0xffffffff


	//   ....[4]....
        /*003c*/ 	.word	0xffffffff


	//   ....[5]....
        /*0040*/ 	.word	0xffffffff


	//   ....[6]....
        /*0044*/ 	.word	0xffffffff


	//   ....[7]....
        /*0048*/ 	.word	0xffffffff


	//   ....[8]....
        /*004c*/ 	.word	0xffffffff


	//   ....[9]....
        /*0050*/ 	.word	0xffffffff


	//----- nvinfo : EIATTR_COOP_GROUP_INSTR_OFFSETS
	.align		4
.L_3471:
        /*0054*/ 	.byte	0x04, 0x28
        /*0056*/ 	.short	(.L_3473 - .L_3472)


	//   ....[0]....
.L_3472:
        /*0058*/ 	.word	0x000011a0


	//   ....[1]....
        /*005c*/ 	.word	0x000011e0


	//   ....[2]....
        /*0060*/ 	.word	0x00001280


	//   ....[3]....
        /*0064*/ 	.word	0x000012b0


	//   ....[4]....
        /*0068*/ 	.word	0x00001310


	//   ....[5]....
        /*006c*/ 	.word	0x00001340


	//   ....[6]....
        /*0070*/ 	.word	0x000013b0


	//   ....[7]....
        /*0074*/ 	.word	0x000013c0


	//   ....[8]....
        /*0078*/ 	.word	0x000013f0


	//   ....[9]....
        /*007c*/ 	.word	0x00001400


	//----- nvinfo : EIATTR_VRC_CTA_INIT_COUNT
	.align		4
.L_3473:
        /*0080*/ 	.byte	0x02, 0x4a
	.zero		1
	.zero		1


	//----- nvinfo : EIATTR_EXIT_INSTR_OFFSETS
	.align		4
        /*0084*/ 	.byte	0x04, 0x1c
        /*0086*/ 	.short	(.L_3475 - .L_3474)


	//   ....[0]....
.L_3474:
        /*0088*/ 	.word	0x00003810


	//   ....[1]....
        /*008c*/ 	.word	0x00003890


	//----- nvinfo : EIATTR_MAX_THREADS
	.align		4
.L_3475:
        /*0090*/ 	.byte	0x04, 0x05
        /*0092*/ 	.short	(.L_3477 - .L_3476)
.L_3476:
        /*0094*/ 	.word	0x00000080
        /*0098*/ 	.word	0x00000001
        /*009c*/ 	.word	0x00000001


	//----- nvinfo : EIATTR_CRS_STACK_SIZE
	.align		4
.L_3477:
        /*00a0*/ 	.byte	0x04, 0x1e
        /*00a2*/ 	.short	(.L_3479 - .L_3478)
.L_3478:
        /*00a4*/ 	.word	0x00000000


	//----- nvinfo : EIATTR_CBANK_PARAM_SIZE
	.align		4
.L_3479:
        /*00a8*/ 	.byte	0x03, 0x19
        /*00aa*/ 	.short	0x0128


	//----- nvinfo : EIATTR_PARAM_CBANK
	.align		4
        /*00ac*/ 	.byte	0x04, 0x0a
        /*00ae*/ 	.short	(.L_3481 - .L_3480)
	.align		4
.L_3480:
        /*00b0*/ 	.word	index@(.nv.constant0._ZN10layer_norm13ln_bwd_kernelINS_13Kernel_traitsI6__halfS2_fS2_fjLj1536ELj1ELj1ELj4ELj8ENS_18Kernel_traits_baseILj1536ES2_S2_fS2_fjLj128EEEEELb1ELb0ELb0ELb0EEEvNS_9BwdParamsE)
        /*00b4*/ 	.short	0x0380
        /*00b6*/ 	.short	0x0128


	//----- nvinfo : EIATTR_SW_WAR
	.align		4
.L_3481:
        /*00b8*/ 	.byte	0x04, 0x36
        /*00ba*/ 	.short	(.L_3483 - .L_3482)
.L_3482:
        /*00bc*/ 	.word	0x00000008
.L_3483:


//--------------------- .nv.info._ZN10layer_norm13ln_bwd_kernelINS_13Kernel_traitsI6__halfS2_fS2_fjLj1536ELj1ELj1ELj4ELj8ENS_18Kernel_traits_baseILj1536ES2_S2_fS2_fjLj128EEEEELb1ELb0ELb0ELb1EEEvNS_9BwdParamsE --------------------------
	.section	.nv.info._ZN10layer_norm13ln_bwd_kernelINS_13Kernel_traitsI6__halfS2_fS2_fjLj1536ELj1ELj1ELj4ELj8ENS_18Kernel_traits_baseILj1536ES2_S2_fS2_fjLj128EEEEELb1ELb0ELb0ELb1EEEvNS_9BwdParamsE,"",@"SHT_CUDA_INFO"
	.sectionflags	@""
	.align	4


	//----- nvinfo : EIATTR_CUDA_API_VERSION
	.align		4
        /*0000*/ 	.byte	0x04, 0x37
        /*0002*/ 	.short	(.L_3485 - .L_3484)
.L_3484:
        /*0004*/ 	.word	0x00000082


	//----- nvinfo : EIATTR_KPARAM_INFO
	.align		4
.L_3485:
        /*0008*/ 	.byte	0x04, 0x17
        /*000a*/ 	.short	(.L_3487 - .L_3486)
.L_3486:
        /*000c*/ 	.word	0x00000000
        /*0010*/ 	.short	0x0000
        /*0012*/ 	.short	0x0000
        /*0014*/ 	.byte	0x00, 0xf0, 0xa1, 0x04


	//----- nvinfo : EIATTR_SPARSE_MMA_MASK
	.align		4
.L_3487:
        /*0018*/ 	.byte	0x03, 0x50
        /*001a*/ 	.short	0x0000


	//----- nvinfo : EIATTR_MAXREG_COUNT
	.align		4
        /*001c*/ 	.byte	0x03, 0x1b
        /*001e*/ 	.short	0x00ff


	//----- nvinfo : EIATTR_NUM_BARRIERS
	.align		4
        /*0020*/ 	.byte	0x02, 0x4c
        /*0022*/ 	.byte	0x01
	.zero		1


	//----- nvinfo : EIATTR_MERCURY_ISA_VERSION
	.align		4
        /*0024*/ 	.byte	0x03, 0x5f
        /*0026*/ 	.short	0x0101


	//----- nvinfo : EIATTR_COOP_GROUP_MASK_REGIDS
	.align		4
        /*0028*/ 	.byte	0x04, 0x29
        /*002a*/ 	.short	(.L_3489 - .L_3488)


	//   ....[0]....
.L_3488:
        /*002c*/ 	.word	0xffffffff


	//   ....[1]....
        /*0030*/ 	.word	0xffffffff


	//   ....[2]....
        /*0034*/ 	.word	0xffffffff


	//   ....[3]....
        /*0038*/ 	.word	0xffffffff


	//   ....[4]....
        /*003c*/ 	.word	0xffffffff


	//   ....[5]....
        /*0040*/ 	.word	0xffffffff


	//   ....[6]....
        /*0044*/ 	.word	0xffffffff


	//   ....[7]....
        /*0048*/ 	.word	0xffffffff


	//   ....[8]....
        /*004c*/ 	.word	0xffffffff


	//   ....[9]....
        /*0050*/ 	.word	0xffffffff


	//----- nvinfo : EIATTR_COOP_GROUP_INSTR_OFFSETS
	.align		4
.L_3489:
        /*0054*/ 	.byte	0x04, 0x28
        /*0056*/ 	.short	(.L_3491 - .L_3490)


	//   ....[0]....
.L_3490:
        /*0058*/ 	.word	0x00000ce0


	//   ....[1]....
        /*005c*/ 	.word	0x00000d80


	//   ....[2]....
        /*0060*/ 	.word	0x00000d90


	//   ....[3]....
        /*0064*/ 	.word	0x00000dc0


	//   ....[4]....
        /*0068*/ 	.word	0x00000dd0


	//   ....[5]....
        /*006c*/ 	.word	0x00000df0


	//   ....[6]....
        /*0070*/ 	.word	0x00000e10


	//   ....[7]....
        /*0074*/ 	.word	0x00000e30


	//   ....[8]....
        /*0078*/ 	.word	0x00000e60


	//   ....[9]....
        /*007c*/ 	.word	0x00000ee0


	//----- nvinfo : EIATTR_VRC_CTA_INIT_COUNT
	.align		4
.L_3491:
        /*0080*/ 	.byte	0x02, 0x4a
	.zero		1
	.zero		1


	//----- nvinfo : EIATTR_EXIT_INSTR_OFFSETS
	.align		4
        /*0084*/ 	.byte	0x04, 0x1c
        /*0086*/ 	.short	(.L_3493 - .L_3492)


	//   ....[0]....
.L_3492:
        /*0088*/ 	.word	0x000033b0


	//----- nvinfo : EIATTR_MAX_THREADS
	.align		4
.L_3493:
        /*008c*/ 	.byte	0x04, 0x05
        /*008e*/ 	.short	(.L_3495 - .L_3494)
.L_3494:
        /*0090*/ 	.word	0x00000080
        /*0094*/ 	.word	0x00000001
        /*0098*/ 	.word	0x00000001


	//----- nvinfo : EIATTR_CBANK_PARAM_SIZE
	.align		4
.L_3495:
        /*009c*/ 	.byte	0x03, 0x19
        /*009e*/ 	.short	0x0128


	//----- nvinfo : EIATTR_PARAM_CBANK
	.align		4
        /*00a0*/ 	.byte	0x04, 0x0a
        /*00a2*/ 	.short	(.L_3497 - .L_3496)
	.align		4
.L_3496:
        /*00a4*/ 	.word	index@(.nv.constant0._ZN10layer_norm13ln_bwd_kernelINS_13Kernel_traitsI6__halfS2_fS2_fjLj1536ELj1ELj1ELj4ELj8ENS_18Kernel_traits_baseILj1536ES2_S2_fS2_fjLj128EEEEELb1ELb0ELb0ELb1EEEvNS_9BwdParamsE)
        /*00a8*/ 	.short	0x0380
        /*00aa*/ 	.short	0x0128


	//----- nvinfo : EIATTR_SW_WAR
	.align		4
.L_3497:
        /*00ac*/ 	.byte	0x04, 0x36
        /*00ae*/ 	.short	(.L_3499 - .L_3498)
.L_3498:
        /*00b0*/ 	.word	0x00000008
.L_3499:


//--------------------- .nv.info._ZN10layer_norm22ln_bwd_finalize_kernelINS_22Kernel_traits_finalizeILj1536E6__halfS2_fS2_fjLb0ELj1024ELj4ENS_18Kernel_traits_baseILj1536ES2_S2_fS2_fjLj1024EEEEELb0ELb0EEEvNS_9BwdParamsE --------------------------
	.section	.nv.info._ZN10layer_norm22ln_bwd_finalize_kernelINS_22Kernel_traits_finalizeILj1536E6__halfS2_fS2_fjLb0ELj1024ELj4ENS_18Kernel_traits_baseILj1536ES2_S2_fS2_fjLj1024EEEEELb0ELb0EEEvNS_9BwdParamsE,"",@"SHT_CUDA_INFO"
	.sectionflags	@""
	.align	4


	//----- nvinfo : EIATTR_CUDA_API_VERSION
	.align		4
        /*0000*/ 	.byte	0x04, 0x37
        /*0002*/ 	.short	(.L_3501 - .L_3500)
.L_3500:
        /*0004*/ 	.word	0x00000082


	//----- nvinfo : EIATTR_KPARAM_INFO
	.align		4
.L_3501:
        /*0008*/ 	.byte	0x04, 0x17
        /*000a*/ 	.short	(.L_3503 - .L_3502)
.L_3502:
        /*000c*/ 	.word	0x00000000
        /*0010*/ 	.short	0x0000
        /*0012*/ 	.short	0x0000
        /*0014*/ 	.byte	0x00, 0xf0, 0xa1, 0x04


	//----- nvinfo : EIATTR_SPARSE_MMA_MASK
	.align		4
.L_3503:
        /*0018*/ 	.byte	0x03, 0x50
        /*001a*/ 	.short	0x0000


	//----- nvinfo : EIATTR_MAXREG_COUNT
	.align		4
        /*001c*/ 	.byte	0x03, 0x1b
        /*001e*/ 	.short	0x0040


	//----- nvinfo : EIATTR_NUM_BARRIERS
	.align		4
        /*0020*/ 	.byte	0x02, 0x4c
        /*0022*/ 	.byte	0x01
	.zero		1


	//----- nvinfo : EIATTR_MERCURY_ISA_VERSION
	.align		4
        /*0024*/ 	.byte	0x03, 0x5f
        /*0026*/ 	.short	0x0101


	//----- nvinfo : EIATTR_COOP_GROUP_MASK_REGIDS
	.align		4
        /*0028*/ 	.byte	0x04, 0x29
        /*002a*/ 	.short	(.L_3505 - .L_3504)


	//   ....[0]....
.L_3504:
        /*002c*/ 	.word	0xffffffff


	//   ....[1]....
        /*0030*/ 	.word	0xffffffff


	//   ....[2]....
        /*0034*/ 	.word	0xffffffff


	//   ....[3]....
        /*0038*/ 	.word	0xffffffff


	//   ....[4]....
        /*003c*/ 	.word	0xffffffff


	//   ....[5]....
        /*0040*/ 	.word	0xffffffff


	//   ....[6]....
        /*0044*/ 	.word	0xffffffff


	//   ....[7]....
        /*0048*/ 	.word	0xffffffff


	//   ....[8]....
        /*004c*/ 	.word	0xffffffff


	//   ....[9]....
        /*0050*/ 	.word	0xffffffff


	//----- nvinfo : EIATTR_COOP_GROUP_INSTR_OFFSETS
	.align		4
.L_3505:
        /*0054*/ 	.byte	0x04, 0x28
        /*0056*/ 	.short	(.L_3507 - .L_3506)


	//   ....[0]....
.L_3506:
        /*0058*/ 	.word	0x000015e0


	//   ....[1]....
        /*005c*/ 	.word	0x000015f0


	//   ....[2]....
        /*0060*/ 	.word	0x00001620


	//   ....[3]....
        /*0064*/ 	.word	0x00001630


	//   ....[4]....
        /*0068*/ 	.word	0x00001660


	//   ....[5]....
        /*006c*/ 	.word	0x00001670


	//   ....[6]....
        /*0070*/ 	.word	0x000016b0


	//   ....[7]....
        /*0074*/ 	.word	0x000016e0


	//   ....[8]....
        /*0078*/ 	.word	0x00001710


	//   ....[9]....
        /*007c*/ 	.word	0x00001720


	//----- nvinfo : EIATTR_VRC_CTA_INIT_COUNT
	.align		4
.L_3507:
        /*0080*/ 	.byte	0x02, 0x4a
	.zero		1
	.zero		1


	//----- nvinfo : EIATTR_EXIT_INSTR_OFFSETS
	.align		4
        /*0084*/ 	.byte	0x04, 0x1c
        /*0086*/ 	.short	(.L_3509 - .L_3508)


	//   ....[0]....
.L_3508:
        /*0088*/ 	.word	0x00000060


	//   ....[1]....
        /*008c*/ 	.word	0x00001780


	//   ....[2]....
        /*0090*/ 	.word	0x000017b0


	//   ....[3]....
        /*0094*/ 	.word	0x00001870


	//----- nvinfo : EIATTR_MAX_THREADS
	.align		4
.L_3509:
        /*0098*/ 	.byte	0x04, 0x05
        /*009a*/ 	.short	(.L_3511 - .L_3510)
.L_3510:
        /*009c*/ 	.word	0x00000400
        /*00a0*/ 	.word	0x00000001
        /*00a4*/ 	.word	0x00000001


	//----- nvinfo : EIATTR_CRS_STACK_SIZE
	.align		4
.L_3511:
        /*00a8*/ 	.byte	0x04, 0x1e
        /*00aa*/ 	.short	(.L_3513 - .L_3512)
.L_3512:
        /*00ac*/ 	.word	0x00000000


	//----- nvinfo : EIATTR_CBANK_PARAM_SIZE
	.align		4
.L_3513:
        /*00b0*/ 	.byte	0x03, 0x19
        /*00b2*/ 	.short	0x0128


	//----- nvinfo : EIATTR_PARAM_CBANK
	.align		4
        /*00b4*/ 	.byte	0x04, 0x0a
        /*00b6*/ 	.short	(.L_3515 - .L_3514)
	.align		4
.L_3514:
        /*00b8*/ 	.word	index@(.nv.constant0._ZN10layer_norm22ln_bwd_finalize_kernelINS_22Kernel_traits_finalizeILj1536E6__halfS2_fS2_fjLb0ELj1024ELj4ENS_18Kernel_traits_baseILj1536ES2_S2_fS2_fjLj1024EEEEELb0ELb0EEEvNS_9BwdParamsE)
        /*00bc*/ 	.short	0x0380
        /*00be*/ 	.short	0x0128


	//----- nvinfo : EIATTR_SW_WAR
	.align		4
.L_3515:
        /*00c0*/ 	.byte	0x04, 0x36
        /*00c2*/ 	.short	(.L_3517 - .L_3516)
.L_3516:
        /*00c4*/ 	.word	0x00000008
.L_3517:


//--------------------- .nv.info._ZN10layer_norm13ln_bwd_kernelINS_13Kernel_traitsI6__halfS2_fS2_fjLj1536ELj1ELj1ELj4ELj8ENS_18Kernel_traits_baseILj1536ES2_S2_fS2_fjLj128EEEEELb1ELb0ELb1ELb0EEEvNS_9BwdParamsE --------------------------
	.section	.nv.info._ZN10layer_norm13ln_bwd_kernelINS_13Kernel_traitsI6__halfS2_fS2_fjLj1536ELj1ELj1ELj4ELj8ENS_18Kernel_traits_baseILj1536ES2_S2_fS2_fjLj128EEEEELb1ELb0ELb1ELb0EEEvNS_9BwdParamsE,"",@"SHT_CUDA_INFO"
	.sectionflags	@""
	.align	4


	//----- nvinfo : EIATTR_CUDA_API_VERSION
	.align		4
        /*0000*/ 	.byte	0x04, 0x37
        /*0002*/ 	.short	(.L_3519 - .L_3518)
.L_3518:
        /*0004*/ 	.word	0x00000082


	//----- nvinfo : EIATTR_KPARAM_INFO
	.align		4
.L_3519:
        /*0008*/ 	.byte	0x04, 0x17
        /*000a*/ 	.short	(.L_3521 - .L_3520)
.L_3520:
        /*000c*/ 	.word	0x00000000
        /*0010*/ 	.short	0x0000
        /*0012*/ 	.short	0x0000
        /*0014*/ 	.byte	0x00, 0xf0, 0xa1, 0x04


	//----- nvinfo : EIATTR_SPARSE_MMA_MASK
	.align		4
.L_3521:
        /*0018*/ 	.byte	0x03, 0x50
        /*001a*/ 	.short	0x0000


	//----- nvinfo : EIATTR_MAXREG_COUNT
	.align		4
        /*001c*/ 	.byte	0x03, 0x1b
        /*001e*/ 	.short	0x00ff


	//----- nvinfo : EIATTR_NUM_BARRIERS
	.align		4
        /*0020*/ 	.byte	0x02, 0x4c
        /*0022*/ 	.byte	0x01
	.zero		1


	//----- nvinfo : EIATTR_MERCURY_ISA_VERSION
	.align		4
        /*0024*/ 	.byte	0x03, 0x5f
        /*0026*/ 	.short	0x0101


	//----- nvinfo : EIATTR_COOP_GROUP_MASK_REGIDS
	.align		4
        /*0028*/ 	.byte	0x04, 0x29
        /*002a*/ 	.short	(.L_3523 - .L_3522)


	//   ....[0]....
.L_3522:
        /*002c*/ 	.word	0xffffffff


	//   ....[1]....
        /*0030*/ 	.word	0xffffffff


	//   ....[2]....
        /*0034*/ 	.word	0xffffffff


	//   ....[3]....
        /*0038*/ 	.word	0xffffffff


	//   ....[4]....
        /*003c*/ 	.word	0xffffffff


	//   ....[5]....
        /*0040*/ 	.word	0xffffffff


	//   ....[6]....
        /*0044*/ 	.word	0xffffffff


	//   ....[7]....
        /*0048*/ 	.word	0xffffffff


	//   ....[8]....
        /*004c*/ 	.word	0xffffffff


	//   ....[9]....
        /*0050*/ 	.word	0xffffffff


	//----- nvinfo : EIATTR_COOP_GROUP_INSTR_OFFSETS
	.align		4
.L_3523:
        /*0054*/ 	.byte	0x04, 0x28
        /*0056*/ 	.short	(.L_3525 - .L_3524)


	//   ....[0]....
.L_3524:
        /*0058*/ 	.word	0x000016d0


	//   ....[1]....
        /*005c*/ 	.word	0x00001700


	//   ....[2]....
        /*0060*/ 	.word	0x00001730


	//   ....[3]....
        /*0064*/ 	.word	0x00001740


	//   ....[4]....
        /*0068*/ 	.word	0x00001770


	//   ....[5]....
        /*006c*/ 	.word	0x00001780


	//   ....[6]....
        /*0070*/ 	.word	0x000017b0


	//   ....[7]....
        /*0074*/ 	.word	0x000017c0


	//   ....[8]....
        /*0078*/ 	.word	0x000017f0


	//   ....[9]....
        /*007c*/ 	.word	0x00001800


	//----- nvinfo : EIATTR_VRC_CTA_INIT_COUNT
	.align		4
.L_3525:
        /*0080*/ 	.byte	0x02, 0x4a
	.zero		1
	.zero		1


	//----- nvinfo : EIATTR_EXIT_INSTR_OFFSETS
	.align		4
        /*0084*/ 	.byte	0x04, 0x1c
        /*0086*/ 	.short	(.L_3527 - .L_3526)


	//   ....[0]....
.L_3526:
        /*0088*/ 	.word	0x00004840


	//   ....[1]....
        /*008c*/ 	.word	0x000048c0


	//----- nvinfo : EIATTR_MAX_THREADS
	.align		4
.L_3527:
        /*0090*/ 	.byte	0x04, 0x05
        /*0092*/ 	.short	(.L_3529 - .L_3528)
.L_3528:
        /*0094*/ 	.word	0x00000080
        /*0098*/ 	.word	0x00000001
        /*009c*/ 	.word	0x00000001


	//----- nvinfo : EIATTR_CRS_STACK_SIZE
	.align		4
.L_3529:
        /*00a0*/ 	.byte	0x04, 0x1e
        /*00a2*/ 	.short	(.L_3531 - .L_3530)
.L_3530:
        /*00a4*/ 	.word	0x00000000


	//----- nvinfo : EIATTR_CBANK_PARAM_SIZE
	.align		4
.L_3531:
        /*00a8*/ 	.byte	0x03, 0x19
        /*00aa*/ 	.short	0x0128


	//----- nvinfo : EIATTR_PARAM_CBANK
	.align		4
        /*00ac*/ 	.byte	0x04, 0x0a
        /*00ae*/ 	.short	(.L_3533 - .L_3532)
	.align		4
.L_3532:
        /*00b0*/ 	.word	index@(.nv.constant0._ZN10layer_norm13ln_bwd_kernelINS_13Kernel_traitsI6__halfS2_fS2_fjLj1536ELj1ELj1ELj4ELj8ENS_18Kernel_traits_baseILj1536ES2_S2_fS2_fjLj128EEEEELb1ELb0ELb1ELb0EEEvNS_9BwdParamsE)
        /*00b4*/ 	.short	0x0380
        /*00b6*/ 	.short	0x0128


	//----- nvinfo : EIATTR_SW_WAR
	.align		4
.L_3533:
        /*00b8*/ 	.byte	0x04, 0x36
        /*00ba*/ 	.short	(.L_3535 - .L_3534)
.L_3534:
        /*00bc*/ 	.word	0x00000008
.L_3535:


//--------------------- .nv.info._ZN10layer_norm22ln_bwd_finalize_kernelINS_22Kernel_traits_finalizeILj1536E6__halfS2_fS2_fjLb0ELj1024ELj4ENS_18Kernel_traits_baseILj1536ES2_S2_fS2_fjLj1024EEEEELb0ELb1EEEvNS_9BwdParamsE --------------------------
	.section	.nv.info._ZN10layer_norm22ln_bwd_finalize_kernelINS_22Kernel_traits_finalizeILj1536E6__halfS2_fS2_fjLb0ELj1024ELj4ENS_18Kernel_traits_baseILj1536ES2_S2_fS2_fjLj1024EEEEELb0ELb1EEEvNS_9BwdParamsE,"",@"SHT_CUDA_INFO"
	.sectionflags	@""
	.align	4


	//----- nvinfo : EIATTR_CUDA_API_VERSION
	.align		4
        /*0000*/ 	.byte	0x04, 0x37
        /*0002*/ 	.short	(.L_3537 - .L_3536)
.L_3536:
        /*0004*/ 	.word	0x00000082


	//----- nvinfo : EIATTR_KPARAM_INFO
	.align		4
.L_3537:
        /*0008*/ 	.byte	0x04, 0x17
        /*000a*/ 	.short	(.L_3539 - .L_3538)
.L_3538:
        /*000c*/ 	.word	0x00000000
        /*0010*/ 	.short	0x0000
        /*0012*/ 	.short	0x0000
        /*0014*/ 	.byte	0x00, 0xf0, 0xa1, 0x04


	//----- nvinfo : EIATTR_SPARSE_MMA_MASK
	.align		4
.L_3539:
        /*0018*/ 	.byte	0x03, 0x50
        /*001a*/ 	.short	0x0000


	//----- nvinfo : EIATTR_MAXREG_COUNT
	.align		4
        /*001c*/ 	.byte	0x03, 0x1b
        /*001e*/ 	.short	0x0040


	//----- nvinfo : EIATTR_NUM_BARRIERS
	.align		4
        /*0020*/ 	.byte	0x02, 0x4c
        /*0022*/ 	.byte	0x01
	.zero		1


	//----- nvinfo : EIATTR_MERCURY_ISA_VERSION
	.align		4
        /*0024*/ 	.byte	0x03, 0x5f
        /*0026*/ 	.short	0x0101


	//----- nvinfo : EIATTR_COOP_GROUP_MASK_REGIDS
	.align		4
        /*0028*/ 	.byte	0x04, 0x29
        /*002a*/ 	.short	(.L_3541 - .L_3540)


	//   ....[0]....
.L_3540:
        /*002c*/ 	.word	0xffffffff


	//   ....[1]....
        /*0030*/ 	.word	0xffffffff


	//   ....[2]....
        /*0034*/ 	.word	0xffffffff


	//   ....[3]....
        /*0038*/ 	.word	0xffffffff


	//   ....[4]....
        /*003c*/ 	.word	0xffffffff


	//   ....[5]....
        /*0040*/ 	.word	0xffffffff


	//   ....[6]....
        /*0044*/ 	.word	0xffffffff


	//   ....[7]....
        /*0048*/ 	.word	0xffffffff


	//   ....[8]....
        /*004c*/ 	.word	0xffffffff


	//   ....[9]....
        /*0050*/ 	.word	0xffffffff


	//----- nvinfo : EIATTR_COOP_GROUP_INSTR_OFFSETS
	.align		4
.L_3541:
        /*0054*/ 	.byte	0x04, 0x28
        /*0056*/ 	.short	(.L_3543 - .L_3542)


	//   ....[0]....
.L_3542:
        /*0058*/ 	.word	0x00001630


	//   ....[1]....
        /*005c*/ 	.word	0x00001640


	//   ....[2]....
        /*0060*/ 	.word	0x00001670


	//   ....[3]....
        /*0064*/ 	.word	0x00001680


	//   ....[4]....
        /*0068*/ 	.word	0x000016b0


	//   ....[5]....
        /*006c*/ 	.word	0x000016d0


	//   ....[6]....
        /*0070*/ 	.word	0x00001700


	//   ....[7]....
        /*0074*/ 	.word	0x00001710


	//   ....[8]....
        /*0078*/ 	.word	0x00001740


	//   ....[9]....
        /*007c*/ 	.word	0x00001750


	//----- nvinfo : EIATTR_VRC_CTA_INIT_COUNT
	.align		4
.L_3543:
        /*0080*/ 	.byte	0x02, 0x4a
	.zero		1
	.zero		1


	//----- nvinfo : EIATTR_EXIT_INSTR_OFFSETS
	.align		4
        /*0084*/ 	.byte	0x04, 0x1c
        /*0086*/ 	.short	(.L_3545 - .L_3544)


	//   ....[0]....
.L_3544:
        /*0088*/ 	.word	0x00000070


	//   ....[1]....
        /*008c*/ 	.word	0x000017b0


	//   ....[2]....
        /*0090*/ 	.word	0x00001880


	//----- nvinfo : EIATTR_MAX_THREADS
	.align		4
.L_3545:
        /*0094*/ 	.byte	0x04, 0x05
        /*0096*/ 	.short	(.L_3547 - .L_3546)
.L_3546:
        /*0098*/ 	.word	0x00000400
        /*009c*/ 	.word	0x00000001
        /*00a0*/ 	.word	0x00000001


	//----- nvinfo : EIATTR_CRS_STACK_SIZE
	.align		4
.L_3547:
        /*00a4*/ 	.byte	0x04, 0x1e
        /*00a6*/ 	.short	(.L_3549 - .L_3548)
.L_3548:
        /*00a8*/ 	.word	0x00000000


	//----- nvinfo : EIATTR_CBANK_PARAM_SIZE
	.align		4
.L_3549:
        /*00ac*/ 	.byte	0x03, 0x19
        /*00ae*/ 	.short	0x0128


	//----- nvinfo : EIATTR_PARAM_CBANK
	.align		4
        /*00b0*/ 	.byte	0x04, 0x0a
        /*00b2*/ 	.short	(.L_3551 - .L_3550)
	.align		4
.L_3550:
        /*00b4*/ 	.word	index@(.nv.constant0._ZN10layer_norm22ln_bwd_finalize_kernelINS_22Kernel_traits_finalizeILj1536E6__halfS2_fS2_fjLb0ELj1024ELj4ENS_18Kernel_traits_baseILj1536ES2_S2_fS2_fjLj1024EEEEELb0ELb1EEEvNS_9BwdParamsE)
        /*00b8*/ 	.short	0x0380
        /*00ba*/ 	.short	0x0128


	//----- nvinfo : EIATTR_SW_WAR
	.align		4
.L_3551:
        /*00bc*/ 	.byte	0x04, 0x36
        /*00be*/ 	.short	(.L_3553 - .L_3552)
.L_3552:
        /*00c0*/ 	.word	0x00000008
.L_3553:


//--------------------- .nv.info._ZN10layer_norm13ln_bwd_kernelINS_13Kernel_traitsI6__halfS2_fS2_fjLj1536ELj1ELj1ELj4ELj8ENS_18Kernel_traits_baseILj1536ES2_S2_fS2_fjLj128EEEEELb1ELb0ELb1ELb1EEEvNS_9BwdParamsE --------------------------
	.section	.nv.info._ZN10layer_norm13ln_bwd_kernelINS_13Kernel_traitsI6__halfS2_fS2_fjLj1536ELj1ELj1ELj4ELj8ENS_18Kernel_traits_baseILj1536ES2_S2_fS2_fjLj128EEEEELb1ELb0ELb1ELb1EEEvNS_9BwdParamsE,"",@"SHT_CUDA_INFO"
	.sectionflags	@""
	.align	4


	//----- nvinfo : EIATTR_CUDA_API_VERSION
	.align		4
        /*0000*/ 	.byte	0x04, 0x37
        /*0002*/ 	.short	(.L_3555 - .L_3554)
.L_3554:
        /*0004*/ 	.word	0x00000082


	//----- nvinfo : EIATTR_KPARAM_INFO
	.align		4
.L_3555:
        /*0008*/ 	.byte	0x04, 0x17
        /*000a*/ 	.short	(.L_3557 - .L_3556)
.L_3556:
        /*000c*/ 	.word	0x00000000
        /*0010*/ 	.short	0x0000
        /*0012*/ 	.short	0x0000
        /*0014*/ 	.byte	0x00, 0xf0, 0xa1, 0x04


	//----- nvinfo : EIATTR_SPARSE_MMA_MASK
	.align		4
.L_3557:
        /*0018*/ 	.byte	0x03, 0x50
        /*001a*/ 	.short	0x0000


	//----- nvinfo : EIATTR_MAXREG_COUNT
	.align		4
        /*001c*/ 	.byte	0x03, 0x1b
        /*001e*/ 	.short	0x00ff


	//----- nvinfo : EIATTR_NUM_BARRIERS
	.align		4
        /*0020*/ 	.byte	0x02, 0x4c
        /*0022*/ 	.byte	0x01
	.zero		1


	//----- nvinfo : EIATTR_MERCURY_ISA_VERSION
	.align		4
        /*0024*/ 	.byte	0x03, 0x5f
        /*0026*/ 	.short	0x0101


	//----- nvinfo : EIATTR_COOP_GROUP_MASK_REGIDS
	.align		4
        /*0028*/ 	.byte	0x04, 0x29
        /*002a*/ 	.short	(.L_3559 - .L_3558)


	//   ....[0]....
.L_3558:
        /*002c*/ 	.word	0xffffffff


	//   ....[1]....
        /*0030*/ 	.word	0xffffffff


	//   ....[2]....
        /*0034*/ 	.word	0xffffffff


	//   ....[3]....
        /*0038*/ 	.word	0xffffffff


	//   ....[4]....
        /*003c*/ 	.word	0xffffffff


	//   ....[5]....
        /*0040*/ 	.word	0xffffffff


	//   ....[6]....
        /*0044*/ 	.word	0xffffffff


	//   ....[7]....
        /*0048*/ 	.word	0xffffffff


	//   ....[8]....
        /*004c*/ 	.word	0xffffffff


	//   ....[9]....
        /*0050*/ 	.word	0xffffffff


	//----- nvinfo : EIATTR_COOP_GROUP_INSTR_OFFSETS
	.align		4
.L_3559:
        /*0054*/ 	.byte	0x04, 0x28
        /*0056*/ 	.short	(.L_3561 - .L_3560)


	//   ....[0]....
.L_3560:
        /*0058*/ 	.word	0x00001270


	//   ....[1]....
        /*005c*/ 	.word	0x000012a0


	//   ....[2]....
        /*0060*/ 	.word	0x000012d0


	//   ....[3]....
        /*0064*/ 	.word	0x000012e0


	//   ....[4]....
        /*0068*/ 	.word	0x00001310


	//   ....[5]....
        /*006c*/ 	.word	0x00001320


	//   ....[6]....
        /*0070*/ 	.word	0x00001350


	//   ....[7]....
        /*0074*/ 	.word	0x00001360


	//   ....[8]....
        /*0078*/ 	.word	0x00001390


	//   ....[9]....
        /*007c*/ 	.word	0x000013a0


	//----- nvinfo : EIATTR_VRC_CTA_INIT_COUNT
	.align		4
.L_3561:
        /*0080*/ 	.byte	0x02, 0x4a
	.zero		1
	.zero		1


	//----- nvinfo : EIATTR_EXIT_INSTR_OFFSETS
	.align		4
        /*0084*/ 	.byte	0x04, 0x1c
        /*0086*/ 	.short	(.L_3563 - .L_3562)


	//   ....[0]....
.L_3562:
        /*0088*/ 	.word	0x00003f00


	//----- nvinfo : EIATTR_MAX_THREADS
	.align		4
.L_3563:
        /*008c*/ 	.byte	0x04, 0x05
        /*008e*/ 	.short	(.L_3565 - .L_3564)
.L_3564:
        /*0090*/ 	.word	0x00000080
        /*0094*/ 	.word	0x00000001
        /*0098*/ 	.word	0x00000001


	//----- nvinfo : EIATTR_CRS_STACK_SIZE
	.align		4
.L_3565:
        /*009c*/ 	.byte	0x04, 0x1e
        /*009e*/ 	.short	(.L_3567 - .L_3566)
.L_3566:
        /*00a0*/ 	.word	0x00000000


	//----- nvinfo : EIATTR_CBANK_PARAM_SIZE
	.align		4
.L_3567:
        /*00a4*/ 	.byte	0x03, 0x19
        /*00a6*/ 	.short	0x0128


	//----- nvinfo : EIATTR_PARAM_CBANK
	.align		4
        /*00a8*/ 	.byte	0x04, 0x0a
        /*00aa*/ 	.short	(.L_3569 - .L_3568)
	.align		4
.L_3568:
        /*00ac*/ 	.word	index@(.nv.constant0._ZN10layer_norm13ln_bwd_kernelINS_13Kernel_traitsI6__halfS2_fS2_fjLj1536ELj1ELj1ELj4ELj8ENS_18Kernel_traits_baseILj1536ES2_S2_fS2_fjLj128EEEEELb1ELb0ELb1ELb1EEEvNS_9BwdParamsE)
        /*00b0*/ 	.short	0x0380
        /*00b2*/ 	.short	0x0128


	//----- nvinfo : EIATTR_SW_WAR
	.align		4
.L_3569:
        /*00b4*/ 	.byte	0x04, 0x36
        /*00b6*/ 	.short	(.L_3571 - .L_3570)
.L_3570:
        /*00b8*/ 	.word	0x00000008
.L_3571:


//--------------------- .nv.info._ZN10layer_norm13ln_bwd_kernelINS_13Kernel_traitsI6__halfS2_fS2_fjLj1536ELj1ELj1ELj4ELj8ENS_18Kernel_traits_baseILj1536ES2_S2_fS2_fjLj128EEEEELb1ELb1ELb0ELb0EEEvNS_9BwdParamsE --------------------------
	.section	.nv.info._ZN10layer_norm13ln_bwd_kernelINS_13Kernel_traitsI6__halfS2_fS2_fjLj1536ELj1ELj1ELj4ELj8ENS_18Kernel_traits_baseILj1536ES2_S2_fS2_fjLj128EEEEELb1ELb1ELb0ELb0EEEvNS_9BwdParamsE,"",@"SHT_CUDA_INFO"
	.sectionflags	@""
	.align	4


	//----- nvinfo : EIATTR_CUDA_API_VERSION
	.align		4
        /*0000*/ 	.byte	0x04, 0x37
        /*0002*/ 	.short	(.L_3573 - .L_3572)
.L_3572:
        /*0004*/ 	.word	0x00000082


	//----- nvinfo : EIATTR_KPARAM_INFO
	.align		4
.L_3573:
        /*0008*/ 	.byte	0x04, 0x17
        /*000a*/ 	.short	(.L_3575 - .L_3574)
.L_3574:
        /*000c*/ 	.word	0x00000000
        /*0010*/ 	.short	0x0000
        /*0012*/ 	.short	0x0000
        /*0014*/ 	.byte	0x00, 0xf0, 0xa1, 0x04


	//----- nvinfo : EIATTR_SPARSE_MMA_MASK
	.align		4
.L_3575:
        /*0018*/ 	.byte	0x03, 0x50
        /*001a*/ 	.short	0x0000


	//----- nvinfo : EIATTR_MAXREG_COUNT
	.align		4
        /*001c*/ 	.byte	0x03, 0x1b
        /*001e*/ 	.short	0x00ff


	//----- nvinfo : EIATTR_NUM_BARRIERS
	.align		4
        /*0020*/ 	.byte	0x02, 0x4c
        /*0022*/ 	.byte	0x01
	.zero		1


	//----- nvinfo : EIATTR_MERCURY_ISA_VERSION
	.align		4
        /*0024*/ 	.byte	0x03, 0x5f
        /*0026*/ 	.short	0x0101


	//----- nvinfo : EIATTR_COOP_GROUP_MASK_REGIDS
	.align		4
        /*0028*/ 	.byte	0x04, 0x29
        /*002a*/ 	.short	(.L_3577 - .L_3576)


	//   ....[0]....
.L_3576:
        /*002c*/ 	.word	0xffffffff


	//   ....[1]....
        /*0030*/ 	.word	0xffffffff


	//   ....[2]....
        /*0034*/ 	.word	0xffffffff


	//   ....[3]....
        /*0038*/ 	.word	0xffffffff


	//   ....[4]....
        /*003c*/ 	.word	0xffffffff


	//   ....[5]....
        /*0040*/ 	.word	0xffffffff


	//   ....[6]....
        /*0044*/ 	.word	0xffffffff


	//   ....[7]....
        /*0048*/ 	.word	0xffffffff


	//   ....[8]....
        /*004c*/ 	.word	0xffffffff


	//   ....[9]....
        /*0050*/ 	.word	0xffffffff


	//----- nvinfo : EIATTR_COOP_GROUP_INSTR_OFFSETS
	.align		4
.L_3577:
        /*0054*/ 	.byte	0x04, 0x28
        /*0056*/ 	.short	(.L_3579 - .L_3578)


	//   ....[0]....
.L_3578:
        /*0058*/ 	.word	0x00001460


	//   ....[1]....
        /*005c*/ 	.word	0x00001490


	//   ....[2]....
        /*0060*/ 	.word	0x000014c0


	//   ....[3]....
        /*0064*/ 	.word	0x000014d0


	//   ....[4]....
        /*0068*/ 	.word	0x00001500


	//   ....[5]....
        /*006c*/ 	.word	0x00001510


	//   ....[6]....
        /*0070*/ 	.word	0x00001540


	//   ....[7]....
        /*0074*/ 	.word	0x00001550


	//   ....[8]....
        /*0078*/ 	.word	0x00001580


	//   ....[9]....
        /*007c*/ 	.word	0x00001590


	//----- nvinfo : EIATTR_VRC_CTA_INIT_COUNT
	.align		4
.L_3579:
        /*0080*/ 	.byte	0x02, 0x4a
	.zero		1
	.zero		1


	//----- nvinfo : EIATTR_EXIT_INSTR_OFFSETS
	.align		4
        /*0084*/ 	.byte	0x04, 0x1c
        /*0086*/ 	.short	(.L_3581 - .L_3580)


	//   ....[0]....
.L_3580:
        /*0088*/ 	.word	0x000060b0


	//   ....[1]....
        /*008c*/ 	.word	0x00006150


	//----- nvinfo : EIATTR_MAX_THREADS
	.align		4
.L_3581:
        /*0090*/ 	.byte	0x04, 0x05
        /*0092*/ 	.short	(.L_3583 - .L_3582)
.L_3582:
        /*0094*/ 	.word	0x00000080
        /*0098*/ 	.word	0x00000001
        /*009c*/ 	.word	0x00000001


	//----- nvinfo : EIATTR_CRS_STACK_SIZE
	.align		4
.L_3583:
        /*00a0*/ 	.byte	0x04, 0x1e
        /*00a2*/ 	.short	(.L_3585 - .L_3584)
.L_3584:
        /*00a4*/ 	.word	0x00000000


	//----- nvinfo : EIATTR_CBANK_PARAM_SIZE
	.align		4
.L_3585:
        /*00a8*/ 	.byte	0x03, 0x19
        /*00aa*/ 	.short	0x0128


	//----- nvinfo : EIATTR_PARAM_CBANK
	.align		4
        /*00ac*/ 	.byte	0x04, 0x0a
        /*00ae*/ 	.short	(.L_3587 - .L_3586)
	.align		4
.L_3586:
        /*00b0*/ 	.word	index@(.nv.constant0._ZN10layer_norm13ln_bwd_kernelINS_13Kernel_traitsI6__halfS2_fS2_fjLj1536ELj1ELj1ELj4ELj8ENS_18Kernel_traits_baseILj1536ES2_S2_fS2_fjLj128EEEEELb1ELb1ELb0ELb0EEEvNS_9BwdParamsE)
        /*00b4*/ 	.short	0x0380
        /*00b6*/ 	.short	0x0128


	//----- nvinfo : EIATTR_SW_WAR
	.align		4
.L_3587:
        /*00b8*/ 	.byte	0x04, 0x36
        /*00ba*/ 	.short	(.L_3589 - .L_3588)
.L_3588:
        /*00bc*/ 	.word	0x00000008
.L_3589:


//--------------------- .nv.info._ZN10layer_norm13ln_bwd_kernelINS_13Kernel_traitsI6__halfS2_fS2_fjLj1536ELj1ELj1ELj4ELj8ENS_18Kernel_traits_baseILj1536ES2_S2_fS2_fjLj128EEEEELb1ELb1ELb0ELb1EEEvNS_9BwdParamsE --------------------------
	.section	.nv.info._ZN10layer_norm13ln_bwd_kernelINS_13Kernel_traitsI6__halfS2_fS2_fjLj1536ELj1ELj1ELj4ELj8ENS_18Kernel_traits_baseILj1536ES2_S2_fS2_fjLj128EEEEELb1ELb1ELb0ELb1EEEvNS_9BwdParamsE,"",@"SHT_CUDA_INFO"
	.sectionflags	@""
	.align	4


	//----- nvinfo : EIATTR_CUDA_API_VERSION
	.align		4
        /*0000*/ 	.byte	0x04, 0x37
        /*0002*/ 	.short	(.L_3591 - .L_3590)
.L_3590:
        /*0004*/ 	.word	0x00000082


	//----- nvinfo : EIATTR_KPARAM_INFO
	.align		4
.L_3591:
        /*0008*/ 	.byte	0x04, 0x17
        /*000a*/ 	.short	(.L_3593 - .L_3592)
.L_3592:
        /*000c*/ 	.word	0x00000000
        /*0010*/ 	.short	0x0000
        /*0012*/ 	.short	0x0000
        /*0014*/ 	.byte	0x00, 0xf0, 0xa1, 0x04


	//----- nvinfo : EIATTR_SPARSE_MMA_MASK
	.align		4
.L_3593:
        /*0018*/ 	.byte	0x03, 0x50
        /*001a*/ 	.short	0x0000


	//----- nvinfo : EIATTR_MAXREG_COUNT
	.align		4
        /*001c*/ 	.byte	0x03, 0x1b
        /*001e*/ 	.short	0x00ff


	//----- nvinfo : EIATTR_NUM_BARRIERS
	.align		4
        /*0020*/ 	.byte	0x02, 0x4c
        /*0022*/ 	.byte	0x01
	.zero		1


	//----- nvinfo : EIATTR_MERCURY_ISA_VERSION
	.align		4
        /*0024*/ 	.byte	0x03, 0x5f
        /*0026*/ 	.short	0x0101


	//----- nvinfo : EIATTR_COOP_GROUP_MASK_REGIDS
	.align		4
        /*0028*/ 	.byte	0x04, 0x29
        /*002a*/ 	.short	(.L_3595 - .L_3594)


	//   ....[0]....
.L_3594:
        /*002c*/ 	.word	0xffffffff


	//   ....[1]....
        /*0030*/ 	.word	0xffffffff


	//   ....[2]....
        /*0034*/ 	.word	0xffffffff


	//   ....[3]....
        /*0038*/ 	.word	0xffffffff


	//   ....[4]....
        /*003c*/ 	.word	0xffffffff


	//   ....[5]....
        /*0040*/ 	.word	0xffffffff


	//   ....[6]....
        /*0044*/ 	.word	0xffffffff


	//   ....[7]....
        /*0048*/ 	.word	0xffffffff


	//   ....[8]....
        /*004c*/ 	.word	0xffffffff


	//   ....[9]....
        /*0050*/ 	.word	0xffffffff


	//----- nvinfo : EIATTR_COOP_GROUP_INSTR_OFFSETS
	.align		4
.L_3595:
        /*0054*/ 	.byte	0x04, 0x28
        /*0056*/ 	.short	(.L_3597 - .L_3596)


	//   ....[0]....
.L_3596:
        /*0058*/ 	.word	0x00000ea0


	//   ....[1]....
        /*005c*/ 	.word	0x00000f70


	//   ....[2]....
        /*0060*/ 	.word	0x00000f80


	//   ....[3]....
        /*0064*/ 	.word	0x00000fb0


	//   ....[4]....
        /*0068*/ 	.word	0x00000fc0


	//   ....[5]....
        /*006c*/ 	.word	0x00000ff0


	//   ....[6]....
        /*0070*/ 	.word	0x00001010


	//   ....[7]....
        /*0074*/ 	.word	0x00001040


	//   ....[8]....
        /*0078*/ 	.word	0x00001060


	//   ....[9]....
        /*007c*/ 	.word	0x00001080


	//----- nvinfo : EIATTR_VRC_CTA_INIT_COUNT
	.align		4
.L_3597:
        /*0080*/ 	.byte	0x02, 0x4a
	.zero		1
	.zero		1


	//----- nvinfo : EIATTR_EXIT_INSTR_OFFSETS
	.align		4
        /*0084*/ 	.byte	0x04, 0x1c
        /*0086*/ 	.short	(.L_3599 - .L_3598)


	//   ....[0]....
.L_3598:
        /*0088*/ 	.word	0x00004df0


	//----- nvinfo : EIATTR_MAX_THREADS
	.align		4
.L_3599:
        /*008c*/ 	.byte	0x04, 0x05
        /*008e*/ 	.short	(.L_3601 - .L_3600)
.L_3600:
        /*0090*/ 	.word	0x00000080
        /*0094*/ 	.word	0x00000001
        /*0098*/ 	.word	0x00000001


	//----- nvinfo : EIATTR_CBANK_PARAM_SIZE
	.align		4
.L_3601:
        /*009c*/ 	.byte	0x03, 0x19
        /*009e*/ 	.short	0x0128


	//----- nvinfo : EIATTR_PARAM_CBANK
	.align		4
        /*00a0*/ 	.byte	0x04, 0x0a
        /*00a2*/ 	.short	(.L_3603 - .L_3602)
	.align		4
.L_3602:
        /*00a4*/ 	.word	index@(.nv.constant0._ZN10layer_norm13ln_bwd_kernelINS_13Kernel_traitsI6__halfS2_fS2_fjLj1536ELj1ELj1ELj4ELj8ENS_18Kernel_traits_baseILj1536ES2_S2_fS2_fjLj128EEEEELb1ELb1ELb0ELb1EEEvNS_9BwdParamsE)
        /*00a8*/ 	.short	0x0380
        /*00aa*/ 	.short	0x0128


	//----- nvinfo : EIATTR_SW_WAR
	.align		4
.L_3603:
        /*00ac*/ 	.byte	0x04, 0x36
        /*00ae*/ 	.short	(.L_3605 - .L_3604)
.L_3604:
        /*00b0*/ 	.word	0x00000008
.L_3605:


//--------------------- .nv.info._ZN10layer_norm22ln_bwd_finalize_kernelINS_22Kernel_traits_finalizeILj1536E6__halfS2_fS2_fjLb1ELj1024ELj4ENS_18Kernel_traits_baseILj1536ES2_S2_fS2_fjLj1024EEEEELb1ELb0EEEvNS_9BwdParamsE --------------------------
	.section	.nv.info._ZN10layer_norm22ln_bwd_finalize_kernelINS_22Kernel_traits_finalizeILj1536E6__halfS2_fS2_fjLb1ELj1024ELj4ENS_18Kernel_traits_baseILj1536ES2_S2_fS2_fjLj1024EEEEELb1ELb0EEEvNS_9BwdParamsE,"",@"SHT_CUDA_INFO"
	.sectionflags	@""
	.align	4


	//----- nvinfo : EIATTR_CUDA_API_VERSION
	.align		4
        /*0000*/ 	.byte	0x04, 0x37
        /*0002*/ 	.short	(.L_3607 - .L_3606)
.L_3606:
        /*0004*/ 	.word	0x00000082


	//----- nvinfo : EIATTR_KPARAM_INFO
	.align		4
.L_3607:
        /*0008*/ 	.byte	0x04, 0x17
        /*000a*/ 	.short	(.L_3609 - .L_3608)
.L_3608:
        /*000c*/ 	.word	0x00000000
        /*0010*/ 	.short	0x0000
        /*0012*/ 	.short	0x0000
        /*0014*/ 	.byte	0x00, 0xf0, 0xa1, 0x04


	//----- nvinfo : EIATTR_SPARSE_MMA_MASK
	.align		4
.L_3609:
        /*0018*/ 	.byte	0x03, 0x50
        /*001a*/ 	.short	0x0000


	//----- nvinfo : EIATTR_MAXREG_COUNT
	.align		4
        /*001c*/ 	.byte	0x03, 0x1b
        /*001e*/ 	.short	0x0040


	//----- nvinfo : EIATTR_NUM_BARRIERS
	.align		4
        /*0020*/ 	.byte	0x02, 0x4c
        /*0022*/ 	.byte	0x01
	.zero		1


	//----- nvinfo : EIATTR_MERCURY_ISA_VERSION
	.align		4
        /*0024*/ 	.byte	0x03, 0x5f
        /*0026*/ 	.short	0x0101


	//----- nvinfo : EIATTR_COOP_GROUP_MASK_REGIDS
	.align		4
        /*0028*/ 	.byte	0x04, 0x29
        /*002a*/ 	.short	(.L_3611 - .L_3610)


	//   ....[0]....
.L_3610:
        /*002c*/ 	.word	0xffffffff


	//   ....[1]....
        /*0030*/ 	.word	0xffffffff


	//   ....[2]....
        /*0034*/ 	.word	0xffffffff


	//   ....[3]....
        /*0038*/ 	.word	0xffffffff


	//   ....[4]....
        /*003c*/ 	.word	0xffffffff


	//   ....[5]....
        /*0040*/ 	.word	0xffffffff


	//   ....[6]....
        /*0044*/ 	.word	0xffffffff


	//   ....[7]....
        /*0048*/ 	.word	0xffffffff


	//   ....[8]....
        /*004c*/ 	.word	0xffffffff


	//   ....[9]....
        /*0050*/ 	.word	0xffffffff


	//   ....[10]....
        /*0054*/ 	.word	0xffffffff


	//   ....[11]....
        /*0058*/ 	.word	0xffffffff


	//   ....[12]....
        /*005c*/ 	.word	0xffffffff


	//   ....[13]....
        /*0060*/ 	.word	0xffffffff


	//   ....[14]....
        /*0064*/ 	.word	0xffffffff


	//----- nvinfo : EIATTR_COOP_GROUP_INSTR_OFFSETS
	.align		4
.L_3611:
        /*0068*/ 	.byte	0x04, 0x28
        /*006a*/ 	.short	(.L_3613 - .L_3612)


	//   ....[0]....
.L_3612:
        /*006c*/ 	.word	0x00001060


	//   ....[1]....
        /*0070*/ 	.word	0x00001070


	//   ....[2]....
        /*0074*/ 	.word	0x00001080


	//   ....[3]....
        /*0078*/ 	.word	0x000010b0


	//   ....[4]....
        /*007c*/ 	.word	0x000010d0


	//   ....[5]....
        /*0080*/ 	.word	0x000010e0


	//   ....[6]....
        /*0084*/ 	.word	0x00001110


	//   ....[7]....
        /*0088*/ 	.word	0x00001130


	//   ....[8]....
        /*008c*/ 	.word	0x00001140


	//   ....[9]....
        /*0090*/ 	.word	0x00001180


	//   ....[10]....
        /*0094*/ 	.word	0x000011b0


	//   ....[11]....
        /*0098*/ 	.word	0x000011c0


	//   ....[12]....
        /*009c*/ 	.word	0x00001200


	//   ....[13]....
        /*00a0*/ 	.word	0x00001220


	//   ....[14]....
        /*00a4*/ 	.word	0x00001230


	//----- nvinfo : EIATTR_VRC_CTA_INIT_COUNT
	.align		4
.L_3613:
        /*00a8*/ 	.byte	0x02, 0x4a
	.zero		1
	.zero		1


	//----- nvinfo : EIATTR_EXIT_INSTR_OFFSETS
	.align		4
        /*00ac*/ 	.byte	0x04, 0x1c
        /*00ae*/ 	.short	(.L_3615 - .L_3614)


	//   ....[0]....
.L_3614:
        /*00b0*/ 	.word	0x00000060


	//   ....[1]....
        /*00b4*/ 	.word	0x000012b0


	//   ....[2]....
        /*00b8*/ 	.word	0x000012e0


	//   ....[3]....
        /*00bc*/ 	.word	0x000013f0


	//----- nvinfo : EIATTR_MAX_THREADS
	.align		4
.L_3615:
        /*00c0*/ 	.byte	0x04, 0x05
        /*00c2*/ 	.short	(.L_3617 - .L_3616)
.L_3616:
        /*00c4*/ 	.word	0x00000400
        /*00c8*/ 	.word	0x00000001
        /*00cc*/ 	.word	0x00000001


	//----- nvinfo : EIATTR_CRS_STACK_SIZE
	.align		4
.L_3617:
        /*00d0*/ 	.byte	0x04, 0x1e
        /*00d2*/ 	.short	(.L_3619 - .L_3618)
.L_3618:
        /*00d4*/ 	.word	0x00000000


	//----- nvinfo : EIATTR_CBANK_PARAM_SIZE
	.align		4
.L_3619:
        /*00d8*/ 	.byte	0x03, 0x19
        /*00da*/ 	.short	0x0128


	//----- nvinfo : EIATTR_PARAM_CBANK
	.align		4
        /*00dc*/ 	.byte	0x04, 0x0a
        /*00de*/ 	.short	(.L_3621 - .L_3620)
	.align		4
.L_3620:
        /*00e0*/ 	.word	index@(.nv.constant0._ZN10layer_norm22ln_bwd_finalize_kernelINS_22Kernel_traits_finalizeILj1536E6__halfS2_fS2_fjLb1ELj1024ELj4ENS_18Kernel_traits_baseILj1536ES2_S2_fS2_fjLj1024EEEEELb1ELb0EEEvNS_9BwdParamsE)
        /*00e4*/ 	.short	0x0380
        /*00e6*/ 	.short	0x0128


	//----- nvinfo : EIATTR_SW_WAR
	.align		4
.L_3621:
        /*00e8*/ 	.byte	0x04, 0x36
        /*00ea*/ 	.short	(.L_3623 - .L_3622)
.L_3622:
        /*00ec*/ 	.word	0x00000008
.L_3623:


//--------------------- .nv.info._ZN10layer_norm13ln_bwd_kernelINS_13Kernel_traitsI6__halfS2_fS2_fjLj1536ELj1ELj1ELj4ELj8ENS_18Kernel_traits_baseILj1536ES2_S2_fS2_fjLj128EEEEELb1ELb1ELb1ELb0EEEvNS_9BwdParamsE --------------------------
	.section	.nv.info._ZN10layer_norm13ln_bwd_kernelINS_13Kernel_traitsI6__halfS2_fS2_fjLj1536ELj1ELj1ELj4ELj8ENS_18Kernel_traits_baseILj1536ES2_S2_fS2_fjLj128EEEEELb1ELb1ELb1ELb0EEEvNS_9BwdParamsE,"",@"SHT_CUDA_INFO"
	.sectionflags	@""
	.align	4


	//----- nvinfo : EIATTR_CUDA_API_VERSION
	.align		4
        /*0000*/ 	.byte	0x04, 0x37
        /*0002*/ 	.short	(.L_3625 - .L_3624)
.L_3624:
        /*0004*/ 	.word	0x00000082


	//----- nvinfo : EIATTR_KPARAM_INFO
	.align		4
.L_3625:
        /*0008*/ 	.byte	0x04, 0x17
        /*000a*/ 	.short	(.L_3627 - .L_3626)
.L_3626:
        /*000c*/ 	.word	0x00000000
        /*0010*/ 	.short	0x0000
        /*0012*/ 	.short	0x0000
        /*0014*/ 	.byte	0x00, 0xf0, 0xa1, 0x04


	//----- nvinfo : EIATTR_SPARSE_MMA_MASK
	.align		4
.L_3627:
        /*0018*/ 	.byte	0x03, 0x50
        /*001a*/ 	.short	0x0000


	//----- nvinfo : EIATTR_MAXREG_COUNT
	.align		4
        /*001c*/ 	.byte	0x03, 0x1b
        /*001e*/ 	.short	0x00ff


	//----- nvinfo : EIATTR_NUM_BARRIERS
	.align		4
        /*0020*/ 	.byte	0x02, 0x4c
        /*0022*/ 	.byte	0x01
	.zero		1


	//----- nvinfo : EIATTR_MERCURY_ISA_VERSION
	.align		4
        /*0024*/ 	.byte	0x03, 0x5f
        /*0026*/ 	.short	0x0101


	//----- nvinfo : EIATTR_COOP_GROUP_MASK_REGIDS
	.align		4
        /*0028*/ 	.byte	0x04, 0x29
        /*002a*/ 	.short	(.L_3629 - .L_3628)


	//   ....[0]....
.L_3628:
        /*002c*/ 	.word	0xffffffff


	//   ....[1]....
        /*0030*/ 	.word	0xffffffff


	//   ....[2]....
        /*0034*/ 	.word	0xffffffff


	//   ....[3]....
        /*0038*/ 	.word	0xffffffff


	//   ....[4]....
        /*003c*/ 	.word	0xffffffff


	//   ....[5]....
        /*0040*/ 	.word	0xffffffff


	//   ....[6]....
        /*0044*/ 	.word	0xffffffff


	//   ....[7]....
        /*0048*/ 	.word	0xffffffff


	//   ....[8]....
        /*004c*/ 	.word	0xffffffff


	//   ....[9]....
        /*0050*/ 	.word	0xffffffff


	//----- nvinfo : EIATTR_COOP_GROUP_INSTR_OFFSETS
	.align		4
.L_3629:
        /*0054*/ 	.byte	0x04, 0x28
        /*0056*/ 	.short	(.L_3631 - .L_3630)


	//   ....[0]....
.L_3630:
        /*0058*/ 	.word	0x000019d0


	//   ....[1]....
        /*005c*/ 	.word	0x00001a00


	//   ....[2]....
        /*0060*/ 	.word	0x00001a30


	//   ....[3]....
        /*0064*/ 	.word	0x00001a40


	//   ....[4]....
        /*0068*/ 	.word	0x00001a70


	//   ....[5]....
        /*006c*/ 	.word	0x00001a80


	//   ....[6]....
        /*0070*/ 	.word	0x00001ab0


	//   ....[7]....
        /*0074*/ 	.word	0x00001ac0


	//   ....[8]....
        /*0078*/ 	.word	0x00001af0


	//   ....[9]....
        /*007c*/ 	.word	0x00001b00


	//----- nvinfo : EIATTR_VRC_CTA_INIT_COUNT
	.align		4
.L_3631:
        /*0080*/ 	.byte	0x02, 0x4a
	.zero		1
	.zero		1


	//----- nvinfo : EIATTR_EXIT_INSTR_OFFSETS
	.align		4
        /*0084*/ 	.byte	0x04, 0x1c
        /*0086*/ 	.short	(.L_3633 - .L_3632)


	//   ....[0]....
.L_3632:
        /*0088*/ 	.word	0x00007600


	//   ....[1]....
        /*008c*/ 	.word	0x000076a0


	//----- nvinfo : EIATTR_MAX_THREADS
	.align		4
.L_3633:
        /*0090*/ 	.byte	0x04, 0x05
        /*0092*/ 	.short	(.L_3635 - .L_3634)
.L_3634:
        /*0094*/ 	.word	0x00000080
        /*0098*/ 	.word	0x00000001
        /*009c*/ 	.word	0x00000001


	//----- nvinfo : EIATTR_CRS_STACK_SIZE
	.align		4
.L_3635:
        /*00a0*/ 	.byte	0x04, 0x1e
        /*00a2*/ 	.short	(.L_3637 - .L_3636)
.L_3636:
        /*00a4*/ 	.word	0x00000000


	//----- nvinfo : EIATTR_CBANK_PARAM_SIZE
	.align		4
.L_3637:
        /*00a8*/ 	.byte	0x03, 0x19
        /*00aa*/ 	.short	0x0128


	//----- nvinfo : EIATTR_PARAM_CBANK
	.align		4
        /*00ac*/ 	.byte	0x04, 0x0a
        /*00ae*/ 	.short	(.L_3639 - .L_3638)
	.align		4
.L_3638:
        /*00b0*/ 	.word	index@(.nv.constant0._ZN10layer_norm13ln_bwd_kernelINS_13Kernel_traitsI6__halfS2_fS2_fjLj1536ELj1ELj1ELj4ELj8ENS_18Kernel_traits_baseILj1536ES2_S2_fS2_fjLj128EEEEELb1ELb1ELb1ELb0EEEvNS_9BwdParamsE)
        /*00b4*/ 	.short	0x0380
        /*00b6*/ 	.short	0x0128


	//----- nvinfo : EIATTR_SW_WAR
	.align		4
.L_3639:
        /*00b8*/ 	.byte	0x04, 0x36
        /*00ba*/ 	.short	(.L_3641 - .L_3640)
.L_3640:
        /*00bc*/ 	.word	0x00000008
.L_3641:


//--------------------- .nv.info._ZN10layer_norm22ln_bwd_finalize_kernelINS_22Kernel_traits_finalizeILj1536E6__halfS2_fS2_fjLb1ELj1024ELj4ENS_18Kernel_traits_baseILj1536ES2_S2_fS2_fjLj1024EEEEELb1ELb1EEEvNS_9BwdParamsE --------------------------
	.section	.nv.info._ZN10layer_norm22ln_bwd_finalize_kernelINS_22Kernel_traits_finalizeILj1536E6__halfS2_fS2_fjLb1ELj1024ELj4ENS_18Kernel_traits_baseILj1536ES2_S2_fS2_fjLj1024EEEEELb1ELb1EEEvNS_9BwdParamsE,"",@"SHT_CUDA_INFO"
	.sectionflags	@""
	.align	4


	//----- nvinfo : EIATTR_CUDA_API_VERSION
	.align		4
        /*0000*/ 	.byte	0x04, 0x37
        /*0002*/ 	.short	(.L_3643 - .L_3642)
.L_3642:
        /*0004*/ 	.word	0x00000082


	//----- nvinfo : EIATTR_KPARAM_INFO
	.align		4
.L_3643:
        /*0008*/ 	.byte	0x04, 0x17
        /*000a*/ 	.short	(.L_3645 - .L_3644)
.L_3644:
        /*000c*/ 	.word	0x00000000
        /*0010*/ 	.short	0x0000
        /*0012*/ 	.short	0x0000
        /*0014*/ 	.byte	0x00, 0xf0, 0xa1, 0x04


	//----- nvinfo : EIATTR_SPARSE_MMA_MASK
	.align		4
.L_3645:
        /*0018*/ 	.byte	0x03, 0x50
        /*001a*/ 	.short	0x0000


	//----- nvinfo : EIATTR_MAXREG_COUNT
	.align		4
        /*001c*/ 	.byte	0x03, 0x1b
        /*001e*/ 	.short	0x0040


	//----- nvinfo : EIATTR_NUM_BARRIERS
	.align		4
        /*0020*/ 	.byte	0x02, 0x4c
        /*0022*/ 	.byte	0x01
	.zero		1


	//----- nvinfo : EIATTR_MERCURY_ISA_VERSION
	.align		4
        /*0024*/ 	.byte	0x03, 0x5f
        /*0026*/ 	.short	0x0101


	//----- nvinfo : EIATTR_COOP_GROUP_MASK_REGIDS
	.align		4
        /*0028*/ 	.byte	0x04, 0x29
        /*002a*/ 	.short	(.L_3647 - .L_3646)


	//   ....[0]....
.L_3646:
        /*002c*/ 	.word	0xffffffff


	//   ....[1]....
        /*0030*/ 	.word	0xffffffff


	//   ....[2]....
        /*0034*/ 	.word	0xffffffff


	//   ....[3]....
        /*0038*/ 	.word	0xffffffff


	//   ....[4]....
        /*003c*/ 	.word	0xffffffff


	//   ....[5]....
        /*0040*/ 	.word	0xffffffff


	//   ....[6]....
        /*0044*/ 	.word	0xffffffff


	//   ....[7]....
        /*0048*/ 	.word	0xffffffff


	//   ....[8]....
        /*004c*/ 	.word	0xffffffff


	//   ....[9]....
        /*0050*/ 	.word	0xffffffff


	//   ....[10]....
        /*0054*/ 	.word	0xffffffff


	//   ....[11]....
        /*0058*/ 	.word	0xffffffff


	//   ....[12]....
        /*005c*/ 	.word	0xffffffff


	//   ....[13]....
        /*0060*/ 	.word	0xffffffff


	//   ....[14]....
        /*0064*/ 	.word	0xffffffff


	//----- nvinfo : EIATTR_COOP_GROUP_INSTR_OFFSETS
	.align		4
.L_3647:
        /*0068*/ 	.byte	0x04, 0x28
        /*006a*/ 	.short	(.L_3649 - .L_3648)


	//   ....[0]....
.L_3648:
        /*006c*/ 	.word	0x00001070


	//   ....[1]....
        /*0070*/ 	.word	0x00001080


	//   ....[2]....
        /*0074*/ 	.word	0x00001090


	//   ....[3]....
        /*0078*/ 	.word	0x000010c0


	//   ....[4]....
        /*007c*/ 	.word	0x000010e0


	//   ....[5]....
        /*0080*/ 	.word	0x000010f0


	//   ....[6]....
        /*0084*/ 	.word	0x00001120


	//   ....[7]....
        /*0088*/ 	.word	0x00001140


	//   ....[8]....
        /*008c*/ 	.word	0x00001150


	//   ....[9]....
        /*0090*/ 	.word	0x00001180


	//   ....[10]....
        /*0094*/ 	.word	0x000011a0


	//   ....[11]....
        /*0098*/ 	.word	0x000011b0


	//   ....[12]....
        /*009c*/ 	.word	0x000011f0


	//   ....[13]....
        /*00a0*/ 	.word	0x00001210


	//   ....[14]....
        /*00a4*/ 	.word	0x00001220


	//----- nvinfo : EIATTR_VRC_CTA_INIT_COUNT
	.align		4
.L_3649:
        /*00a8*/ 	.byte	0x02, 0x4a
	.zero		1
	.zero		1


	//----- nvinfo : EIATTR_EXIT_INSTR_OFFSETS
	.align		4
        /*00ac*/ 	.byte	0x04, 0x1c
        /*00ae*/ 	.short	(.L_3651 - .L_3650)


	//   ....[0]....
.L_3650:
        /*00b0*/ 	.word	0x00000060


	//   ....[1]....
        /*00b4*/ 	.word	0x000012a0


	//   ....[2]....
        /*00b8*/ 	.word	0x000013c0


	//----- nvinfo : EIATTR_MAX_THREADS
	.align		4
.L_3651:
        /*00bc*/ 	.byte	0x04, 0x05
        /*00be*/ 	.short	(.L_3653 - .L_3652)
.L_3652:
        /*00c0*/ 	.word	0x00000400
        /*00c4*/ 	.word	0x00000001
        /*00c8*/ 	.word	0x00000001


	//----- nvinfo : EIATTR_CRS_STACK_SIZE
	.align		4
.L_3653:
        /*00cc*/ 	.byte	0x04, 0x1e
        /*00ce*/ 	.short	(.L_3655 - .L_3654)
.L_3654:
        /*00d0*/ 	.word	0x00000000


	//----- nvinfo : EIATTR_CBANK_PARAM_SIZE
	.align		4
.L_3655:
        /*00d4*/ 	.byte	0x03, 0x19
        /*00d6*/ 	.short	0x0128


	//----- nvinfo : EIATTR_PARAM_CBANK
	.align		4
        /*00d8*/ 	.byte	0x04, 0x0a
        /*00da*/ 	.short	(.L_3657 - .L_3656)
	.align		4
.L_3656:
        /*00dc*/ 	.word	index@(.nv.constant0._ZN10layer_norm22ln_bwd_finalize_kernelINS_22Kernel_traits_finalizeILj1536E6__halfS2_fS2_fjLb1ELj1024ELj4ENS_18Kernel_traits_baseILj1536ES2_S2_fS2_fjLj1024EEEEELb1ELb1EEEvNS_9BwdParamsE)
        /*00e0*/ 	.short	0x0380
        /*00e2*/ 	.short	0x0128


	//----- nvinfo : EIATTR_SW_WAR
	.align		4
.L_3657:
        /*00e4*/ 	.byte	0x04, 0x36
        /*00e6*/ 	.short	(.L_3659 - .L_3658)
.L_3658:
        /*00e8*/ 	.word	0x00000008
.L_3659:


//--------------------- .nv.info._ZN10layer_norm13ln_bwd_kernelINS_13Kernel_traitsI6__halfS2_fS2_fjLj1536ELj1ELj1ELj4ELj8ENS_18Kernel_traits_baseILj1536ES2_S2_fS2_fjLj128EEEEELb1ELb1ELb1ELb1EEEvNS_9BwdParamsE --------------------------
	.section	.nv.info._ZN10layer_norm13ln_bwd_kernelINS_13Kernel_traitsI6__halfS2_fS2_fjLj1536ELj1ELj1ELj4ELj8ENS_18Kernel_traits_baseILj1536ES2_S2_fS2_fjLj128EEEEELb1ELb1ELb1ELb1EEEvNS_9BwdParamsE,"",@"SHT_CUDA_INFO"
	.sectionflags	@""
	.align	4


	//----- nvinfo : EIATTR_CUDA_API_VERSION
	.align		4
        /*0000*/ 	.byte	0x04, 0x37
        /*0002*/ 	.short	(.L_3661 - .L_3660)
.L_3660:
        /*0004*/ 	.word	0x00000082


	//----- nvinfo : EIATTR_KPARAM_INFO
	.align		4
.L_3661:
        /*0008*/ 	.byte	0x04, 0x17
        /*000a*/ 	.short	(.L_3663 - .L_3662)
.L_3662:
        /*000c*/ 	.word	0x00000000
        /*0010*/ 	.short	0x0000
        /*0012*/ 	.short	0x0000
        /*0014*/ 	.byte	0x00, 0xf0, 0xa1, 0x04


	//----- nvinfo : EIATTR_SPARSE_MMA_MASK
	.align		4
.L_3663:
        /*0018*/ 	.byte	0x03, 0x50
        /*001a*/ 	.short	0x0000


	//----- nvinfo : EIATTR_MAXREG_COUNT
	.align		4
        /*001c*/ 	.byte	0x03, 0x1b
        /*001e*/ 	.short	0x00ff


	//----- nvinfo : EIATTR_NUM_BARRIERS
	.align		4
        /*0020*/ 	.byte	0x02, 0x4c
        /*0022*/ 	.byte	0x01
	.zero		1


	//----- nvinfo : EIATTR_MERCURY_ISA_VERSION
	.align		4
        /*0024*/ 	.byte	0x03, 0x5f
        /*0026*/ 	.short	0x0101


	//----- nvinfo : EIATTR_COOP_GROUP_MASK_REGIDS
	.align		4
        /*0028*/ 	.byte	0x04, 0x29
        /*002a*/ 	.short	(.L_3665 - .L_3664)


	//   ....[0]....
.L_3664:
        /*002c*/ 	.word	0xffffffff


	//   ....[1]....
        /*0030*/ 	.word	0xffffffff


	//   ....[2]....
        /*0034*/ 	.word	0xffffffff


	//   ....[3]....
        /*0038*/ 	.word	0xffffffff


	//   ....[4]....
        /*003c*/ 	.word	0xffffffff


	//   ....[5]....
        /*0040*/ 	.word	0xffffffff


	//   ....[6]....
        /*0044*/ 	.word	0xffffffff


	//   ....[7]....
        /*0048*/ 	.word	0xffffffff


	//   ....[8]....
        /*004c*/ 	.word	0xffffffff


	//   ....[9]....
        /*0050*/ 	.word	0xffffffff


	//----- nvinfo : EIATTR_COOP_GROUP_INSTR_OFFSETS
	.align		4
.L_3665:
        /*0054*/ 	.byte	0x04, 0x28
        /*0056*/ 	.short	(.L_3667 - .L_3666)


	//   ....[0]....
.L_3666:
        /*0058*/ 	.word	0x00001370


	//   ....[1]....
        /*005c*/ 	.word	0x00001390


	//   ....[2]....
        /*0060*/ 	.word	0x000013d0


	//   ....[3]....
        /*0064*/ 	.word	0x000013e0


	//   ....[4]....
        /*0068*/ 	.word	0x00001410


	//   ....[5]....
        /*006c*/ 	.word	0x00001430


	//   ....[6]....
        /*0070*/ 	.word	0x00001460


	//   ....[7]....
        /*0074*/ 	.word	0x00001470


	//   ....[8]....
        /*0078*/ 	.word	0x000014a0


	//   ....[9]....
        /*007c*/ 	.word	0x000014b0


	//----- nvinfo : EIATTR_VRC_CTA_INIT_COUNT
	.align		4
.L_3667:
        /*0080*/ 	.byte	0x02, 0x4a
	.zero		1
	.zero		1


	//----- nvinfo : EIATTR_EXIT_INSTR_OFFSETS
	.align		4
        /*0084*/ 	.byte	0x04, 0x1c
        /*0086*/ 	.short	(.L_3669 - .L_3668)


	//   ....[0]....
.L_3668:
        /*0088*/ 	.word	0x00006af0


	//----- nvinfo : EIATTR_MAX_THREADS
	.align		4
.L_3669:
        /*008c*/ 	.byte	0x04, 0x05
        /*008e*/ 	.short	(.L_3671 - .L_3670)
.L_3670:
        /*0090*/ 	.word	0x00000080
        /*0094*/ 	.word	0x00000001
        /*0098*/ 	.word	0x00000001


	//----- nvinfo : EIATTR_CRS_STACK_SIZE
	.align		4
.L_3671:
        /*009c*/ 	.byte	0x04, 0x1e
        /*009e*/ 	.short	(.L_3673 - .L_3672)
.L_3672:
        /*00a0*/ 	.word	0x00000000


	//----- nvinfo : EIATTR_CBANK_PARAM_SIZE
	.align		4
.L_3673:
        /*00a4*/ 	.byte	0x03, 0x19
        /*00a6*/ 	.short	0x0128


	//----- nvinfo : EIATTR_PARAM_CBANK
	.align		4
        /*00a8*/ 	.byte	0x04, 0x0a
        /*00aa*/ 	.short	(.L_3675 - .L_3674)
	.align		4
.L_3674:
        /*00ac*/ 	.word	index@(.nv.constant0._ZN10layer_norm13ln_bwd_kernelINS_13Kernel_traitsI6__halfS2_fS2_fjLj1536ELj1ELj1ELj4ELj8ENS_18Kernel_traits_baseILj1536ES2_S2_fS2_fjLj128EEEEELb1ELb1ELb1ELb1EEEvNS_9BwdParamsE)
        /*00b0*/ 	.short	0x0380
        /*00b2*/ 	.short	0x0128


	//----- nvinfo : EIATTR_SW_WAR
	.align		4
.L_3675:
        /*00b4*/ 	.byte	0x04, 0x36
        /*00b6*/ 	.short	(.L_3677 - .L_3676)
.L_3676:
        /*00b8*/ 	.word	0x00000008
.L_3677:


//--------------------- .nv.info._ZN10layer_norm13ln_bwd_kernelINS_13Kernel_traitsIf6__halffS2_fjLj1536ELj1ELj1ELj4ELj8ENS_18Kernel_traits_baseILj1536EfS2_fS2_fjLj128EEEEELb0ELb0ELb0ELb0EEEvNS_9BwdParamsE --------------------------
	.section	.nv.info._ZN10layer_norm13ln_bwd_kernelINS_13Kernel_traitsIf6__halffS2_fjLj1536ELj1ELj1ELj4ELj8ENS_18Kernel_traits_baseILj1536EfS2_fS2_fjLj128EEEEELb0ELb0ELb0ELb0EEEvNS_9BwdParamsE,"",@"SHT_CUDA_INFO"
	.sectionflags	@""
	.align	4


	//----- nvinfo : EIATTR_CUDA_API_VERSION
	.align		4
        /*0000*/ 	.byte	0x04, 0x37
        /*0002*/ 	.short	(.L_3679 - .L_3678)
.L_3678:
        /*0004*/ 	.word	0x00000082


	//----- nvinfo : EIATTR_KPARAM_INFO
	.align		4
.L_3679:
        /*0008*/ 	.byte	0x04, 0x17
        /*000a*/ 	.short	(.L_3681 - .L_3680)
.L_3680:
        /*000c*/ 	.word	0x00000000
        /*0010*/ 	.short	0x0000
        /*0012*/ 	.short	0x0000
        /*0014*/ 	.byte	0x00, 0xf0, 0xa1, 0x04


	//----- nvinfo : EIATTR_SPARSE_MMA_MASK
	.align		4
.L_3681:
        /*0018*/ 	.byte	0x03, 0x50
        /*001a*/ 	.short	0x0000


	//----- nvinfo : EIATTR_MAXREG_COUNT
	.align		4
        /*001c*/ 	.byte	0x03, 0x1b
        /*001e*/ 	.short	0x00ff


	//----- nvinfo : EIATTR_NUM_BARRIERS
	.align		4
        /*0020*/ 	.byte	0x02, 0x4c
        /*0022*/ 	.byte	0x01
	.zero		1


	//----- nvinfo : EIATTR_MERCURY_ISA_VERSION
	.align		4
        /*0024*/ 	.byte	0x03, 0x5f
        /*0026*/ 	.short	0x0101


	//----- nvinfo : EIATTR_COOP_GROUP_MASK_REGIDS
	.align		4
        /*0028*/ 	.byte	0x04, 0x29
        /*002a*/ 	.short	(.L_3683 - .L_3682)


	//   ....[0]....
.L_3682:
        /*002c*/ 	.word	0xffffffff


	//   ....[1]....
        /*0030*/ 	.word	0xffffffff


	//   ....[2]....
        /*0034*/ 	.word	0xffffffff


	//   ....[3]....
        /*0038*/ 	.word	0xffffffff


	//   ....[4]....
        /*003c*/ 	.word	0xffffffff


	//   ....[5]....
        /*0040*/ 	.word	0xffffffff


	//   ....[6]....
        /*0044*/ 	.word	0xffffffff


	//   ....[7]....
        /*0048*/ 	.word	0xffffffff


	//   ....[8]....
        /*004c*/ 	.word	0xffffffff


	//   ....[9]....
        /*0050*/ 	.word	0xffffffff


	//----- nvinfo : EIATTR_COOP_GROUP_INSTR_OFFSETS
	.align		4
.L_3683:
        /*0054*/ 	.byte	0x04, 0x28
        /*0056*/ 	.short	(.L_3685 - .L_3684)


	//   ....[0]....
.L_3684:
        /*0058*/ 	.word	0x00000f80


	//   ....[1]....
        /*005c*/ 	.word	0x00000fb0


	//   ....[2]....
        /*0060*/ 	.word	0x00000fe0


	//   ....[3]....
        /*0064*/ 	.word	0x00000ff0


	//   ....[4]....
        /*0068*/ 	.word	0x00001020


	//   ....[5]....
        /*006c*/ 	.word	0x00001030


	//   ....[6]....
        /*0070*/ 	.word	0x00001060


	//   ....[7]....
        /*0074*/ 	.word	0x00001070


	//   ....[8]....
        /*0078*/ 	.word	0x000010a0


	//   ....[9]....
        /*007c*/ 	.word	0x000010b0


	//----- nvinfo : EIATTR_VRC_CTA_INIT_COUNT
	.align		4
.L_3685:
        /*0080*/ 	.byte	0x02, 0x4a
	.zero		1
	.zero		1


	//----- nvinfo : EIATTR_EXIT_INSTR_OFFSETS
	.align		4
        /*0084*/ 	.byte	0x04, 0x1c
        /*0086*/ 	.short	(.L_3687 - .L_3686)


	//   ....[0]....
.L_3686:
        /*0088*/ 	.word	0x00002ce0


	//   ....[1]....
        /*008c*/ 	.word	0x00002d60


	//----- nvinfo : EIATTR_MAX_THREADS
	.align		4
.L_3687:
        /*0090*/ 	.byte	0x04, 0x05
        /*0092*/ 	.short	(.L_3689 - .L_3688)
.L_3688:
        /*0094*/ 	.word	0x00000080
        /*0098*/ 	.word	0x00000001
        /*009c*/ 	.word	0x00000001


	//----- nvinfo : EIATTR_CRS_STACK_SIZE
	.align		4
.L_3689:
        /*00a0*/ 	.byte	0x04, 0x1e
        /*00a2*/ 	.short	(.L_3691 - .L_3690)
.L_3690:
        /*00a4*/ 	.word	0x00000000


	//----- nvinfo : EIATTR_CBANK_PARAM_SIZE
	.align		4
.L_3691:
        /*00a8*/ 	.byte	0x03, 0x19
        /*00aa*/ 	.short	0x0128


	//----- nvinfo : EIATTR_PARAM_CBANK
	.align		4
        /*00ac*/ 	.byte	0x04, 0x0a
        /*00ae*/ 	.short	(.L_3693 - .L_3692)
	.align		4
.L_3692:
        /*00b0*/ 	.word	index@(.nv.constant0._ZN10layer_norm13ln_bwd_kernelINS_13Kernel_traitsIf6__halffS2_fjLj1536ELj1ELj1ELj4ELj8ENS_18Kernel_traits_baseILj1536EfS2_fS2_fjLj128EEEEELb0ELb0ELb0ELb0EEEvNS_9BwdParamsE)
        /*00b4*/ 	.short	0x0380
        /*00b6*/ 	.short	0x0128


	//----- nvinfo : EIATTR_SW_WAR
	.align		4
.L_3693:
        /*00b8*/ 	.byte	0x04, 0x36
        /*00ba*/ 	.short	(.L_3695 - .L_3694)
.L_3694:
        /*00bc*/ 	.word	0x00000008
.L_3695:


//--------------------- .nv.info._ZN10layer_norm13ln_bwd_kernelINS_13Kernel_traitsIf6__halffS2_fjLj1536ELj1ELj1ELj4ELj8ENS_18Kernel_traits_baseILj1536EfS2_fS2_fjLj128EEEEELb0ELb0ELb0ELb1EEEvNS_9BwdParamsE --------------------------
	.section	.nv.info._ZN10layer_norm13ln_bwd_kernelINS_13Kernel_traitsIf6__halffS2_fjLj1536ELj1ELj1ELj4ELj8ENS_18Kernel_traits_baseILj1536EfS2_fS2_fjLj128EEEEELb0ELb0ELb0ELb1EEEvNS_9BwdParamsE,"",@"SHT_CUDA_INFO"
	.sectionflags	@""
	.align	4


	//----- nvinfo : EIATTR_CUDA_API_VERSION
	.align		4
        /*0000*/ 	.byte	0x04, 0x37
        /*0002*/ 	.short	(.L_3697 - .L_3696)
.L_3696:
        /*0004*/ 	.word	0x00000082


	//----- nvinfo : EIATTR_KPARAM_INFO
	.align		4
.L_3697:
        /*0008*/ 	.byte	0x04, 0x17
        /*000a*/ 	.short	(.L_3699 - .L_3698)
.L_3698:
        /*000c*/ 	.word	0x00000000
        /*0010*/ 	.short	0x0000
        /*0012*/ 	.short	0x0000
        /*0014*/ 	.byte	0x00, 0xf0, 0xa1, 0x04


	//----- nvinfo : EIATTR_SPARSE_MMA_MASK
	.align		4
.L_3699:
        /*0018*/ 	.byte	0x03, 0x50
        /*001a*/ 	.short	0x0000


	//----- nvinfo : EIATTR_MAXREG_COUNT
	.align		4
        /*001c*/ 	.byte	0x03, 0x1b
        /*001e*/ 	.short	0x00ff


	//----- nvinfo : EIATTR_NUM_BARRIERS
	.align		4
        /*0020*/ 	.byte	0x02, 0x4c
        /*0022*/ 	.byte	0x01
	.zero		1


	//----- nvinfo : EIATTR_MERCURY_ISA_VERSION
	.align		4
        /*0024*/ 	.byte	0x03, 0x5f
        /*0026*/ 	.short	0x0101


	//----- nvinfo : EIATTR_COOP_GROUP_MASK_REGIDS
	.align		4
        /*0028*/ 	.byte	0x04, 0x29
        /*002a*/ 	.short	(.L_3701 - .L_3700)


	//   ....[0]....
.L_3700:
        /*002c*/ 	.word	0xffffffff


	//   ....[1]....
        /*0030*/ 	.word	0xffffffff


	//   ....[2]....
        /*0034*/ 	.word	0xffffffff


	//   ....[3]....
        /*0038*/ 	.word	0xffffffff


	//   ....[4]....
        /*003c*/ 	.word	0xffffffff


	//   ....[5]....
        /*0040*/ 	.word	0xffffffff


	//   ....[6]....
        /*0044*/ 	.word	0xffffffff


	//   ....[7]....
        /*0048*/ 	.word	0xffffffff


	//   ....[8]....
        /*004c*/ 	.word	0xffffffff


	//   ....[9]....
        /*0050*/ 	.word	0xffffffff


	//----- nvinfo : EIATTR_COOP_GROUP_INSTR_OFFSETS
	.align		4
.L_3701:
        /*0054*/ 	.byte	0x04, 0x28
        /*0056*/ 	.short	(.L_3703 - .L_3702)


	//   ....[0]....
.L_3702:
        /*0058*/ 	.word	0x00000b80


	//   ....[1]....
        /*005c*/ 	.word	0x00000c30


	//   ....[2]....
        /*0060*/ 	.word	0x00000c40


	//   ....[3]....
        /*0064*/ 	.word	0x00000c70


	//   ....[4]....
        /*0068*/ 	.word	0x00000c80


	//   ....[5]....
        /*006c*/ 	.word	0x00000cb0


	//   ....[6]....
        /*0070*/ 	.word	0x00000cc0


	//   ....[7]....
        /*0074*/ 	.word	0x00000cf0


	//   ....[8]....
        /*0078*/ 	.word	0x00000d00


	//   ....[9]....
        /*007c*/ 	.word	0x00000d40


	//----- nvinfo : EIATTR_VRC_CTA_INIT_COUNT
	.align		4
.L_3703:
        /*0080*/ 	.byte	0x02, 0x4a
	.zero		1
	.zero		1


	//----- nvinfo : EIATTR_EXIT_INSTR_OFFSETS
	.align		4
        /*0084*/ 	.byte	0x04, 0x1c
        /*0086*/ 	.short	(.L_3705 - .L_3704)


	//   ....[0]....
.L_3704:
        /*0088*/ 	.word	0x000028b0


	//----- nvinfo : EIATTR_MAX_THREADS
	.align		4
.L_3705:
        /*008c*/ 	.byte	0x04, 0x05
        /*008e*/ 	.short	(.L_3707 - .L_3706)
.L_3706:
        /*0090*/ 	.word	0x00000080
        /*0094*/ 	.word	0x00000001
        /*0098*/ 	.word	0x00000001


	//----- nvinfo : EIATTR_CRS_STACK_SIZE
	.align		4
.L_3707:
        /*009c*/ 	.byte	0x04, 0x1e
        /*009e*/ 	.short	(.L_3709 - .L_3708)
.L_3708:
        /*00a0*/ 	.word	0x00000000


	//----- nvinfo : EIATTR_CBANK_PARAM_SIZE
	.align		4
.L_3709:
        /*00a4*/ 	.byte	0x03, 0x19
        /*00a6*/ 	.short	0x0128


	//----- nvinfo : EIATTR_PARAM_CBANK
	.align		4
        /*00a8*/ 	.byte	0x04, 0x0a
        /*00aa*/ 	.short	(.L_3711 - .L_3710)
	.align		4
.L_3710:
        /*00ac*/ 	.word	index@(.nv.constant0._ZN10layer_norm13ln_bwd_kernelINS_13Kernel_traitsIf6__halffS2_fjLj1536ELj1ELj1ELj4ELj8ENS_18Kernel_traits_baseILj1536EfS2_fS2_fjLj128EEEEELb0ELb0ELb0ELb1EEEvNS_9BwdParamsE)
        /*00b0*/ 	.short	0x0380
        /*00b2*/ 	.short	0x0128


	//----- nvinfo : EIATTR_SW_WAR
	.align		4
.L_3711:
        /*00b4*/ 	.byte	0x04, 0x36
        /*00b6*/ 	.short	(.L_3713 - .L_3712)
.L_3712:
        /*00b8*/ 	.word	0x00000008
.L_3713:


//--------------------- .nv.info._ZN10layer_norm13ln_bwd_kernelINS_13Kernel_traitsIf6__halffS2_fjLj1536ELj1ELj1ELj4ELj8ENS_18Kernel_traits_baseILj1536EfS2_fS2_fjLj128EEEEELb0ELb0ELb1ELb0EEEvNS_9BwdParamsE --------------------------
	.section	.nv.info._ZN10layer_norm13ln_bwd_kernelINS_13Kernel_traitsIf6__halffS2_fjLj1536ELj1ELj1ELj4ELj8ENS_18Kernel_traits_baseILj1536EfS2_fS2_fjLj128EEEEELb0ELb0ELb1ELb0EEEvNS_9BwdParamsE,"",@"SHT_CUDA_INFO"
	.sectionflags	@""
	.align	4


	//----- nvinfo : EIATTR_CUDA_API_VERSION
	.align		4
        /*0000*/ 	.byte	0x04, 0x37
        /*0002*/ 	.short	(.L_3715 - .L_3714)
.L_3714:
        /*0004*/ 	.word	0x00000082


	//----- nvinfo : EIATTR_KPARAM_INFO
	.align		4
.L_3715:
        /*0008*/ 	.byte	0x04, 0x17
        /*000a*/ 	.short	(.L_3717 - .L_3716)
.L_3716:
        /*000c*/ 	.word	0x00000000
        /*0010*/ 	.short	0x0000
        /*0012*/ 	.short	0x0000
        /*0014*/ 	.byte	0x00, 0xf0, 0xa1, 0x04


	//----- nvinfo : EIATTR_SPARSE_MMA_MASK
	.align		4
.L_3717:
        /*0018*/ 	.byte	0x03, 0x50
        /*001a*/ 	.short	0x0000


	//----- nvinfo : EIATTR_MAXREG_COUNT
	.align		4
        /*001c*/ 	.byte	0x03, 0x1b
        /*001e*/ 	.short	0x00ff


	//----- nvinfo : EIATTR_NUM_BARRIERS
	.align		4
        /*0020*/ 	.byte	0x02, 0x4c
        /*0022*/ 	.byte	0x01
	.zero		1


	//----- nvinfo : EIATTR_MERCURY_ISA_VERSION
	.align		4
        /*0024*/ 	.byte	0x03, 0x5f
        /*0026*/ 	.short	0x0101


	//----- nvinfo : EIATTR_COOP_GROUP_MASK_REGIDS
	.align		4
        /*0028*/ 	.byte	0x04, 0x29
        /*002a*/ 	.short	(.L_3719 - .L_3718)


	//   ....[0]....
.L_3718:
        /*002c*/ 	.word	0xffffffff


	//   ....[1]....
        /*0030*/ 	.word	0xffffffff


	//   ....[2]....
        /*0034*/ 	.word	0xffffffff


	//   ....[3]....
        /*0038*/ 	.word	0xffffffff


	//   ....[4]....
        /*003c*/ 	.word	0xffffffff


	//   ....[5]....
        /*0040*/ 	.word	0xffffffff


	//   ....[6]....
        /*0044*/ 	.word	0xffffffff


	//   ....[7]....
        /*0048*/ 	.word	0xffffffff


	//   ....[8]....
        /*004c*/ 	.word	0xffffffff


	//   ....[9]....
        /*0050*/ 	.word	0xffffffff


	//----- nvinfo : EIATTR_COOP_GROUP_INSTR_OFFSETS
	.align		4
.L_3719:
        /*0054*/ 	.byte	0x04, 0x28
        /*0056*/ 	.short	(.L_3721 - .L_3720)


	//   ....[0]....
.L_3720:
        /*0058*/ 	.word	0x000011e0


	//   ....[1]....
        /*005c*/ 	.word	0x00001210


	//   ....[2]....
        /*0060*/ 	.word	0x00001240


	//   ....[3]....
        /*0064*/ 	.word	0x00001250


	//   ....[4]....
        /*0068*/ 	.word	0x00001280


	//   ....[5]....
        /*006c*/ 	.word	0x00001290


	//   ....[6]....
        /*0070*/ 	.word	0x000012c0


	//   ....[7]....
        /*0074*/ 	.word	0x000012d0


	//   ....[8]....
        /*0078*/ 	.word	0x00001300


	//   ....[9]....
        /*007c*/ 	.word	0x00001310


	//----- nvinfo : EIATTR_VRC_CTA_INIT_COUNT
	.align		4
.L_3721:
        /*0080*/ 	.byte	0x02, 0x4a
	.zero		1
	.zero		1


	//----- nvinfo : EIATTR_EXIT_INSTR_OFFSETS
	.align		4
        /*0084*/ 	.byte	0x04, 0x1c
        /*0086*/ 	.short	(.L_3723 - .L_3722)


	//   ....[0]....
.L_3722:
        /*0088*/ 	.word	0x00003550


	//   ....[1]....
        /*008c*/ 	.word	0x000035d0


	//----- nvinfo : EIATTR_MAX_THREADS
	.align		4
.L_3723:
        /*0090*/ 	.byte	0x04, 0x05
        /*0092*/ 	.short	(.L_3725 - .L_3724)
.L_3724:
        /*0094*/ 	.word	0x00000080
        /*0098*/ 	.word	0x00000001
        /*009c*/ 	.word	0x00000001


	//----- nvinfo : EIATTR_CRS_STACK_SIZE
	.align		4
.L_3725:
        /*00a0*/ 	.byte	0x04, 0x1e
        /*00a2*/ 	.short	(.L_3727 - .L_3726)
.L_3726:
        /*00a4*/ 	.word	0x00000000


	//----- nvinfo : EIATTR_CBANK_PARAM_SIZE
	.align		4
.L_3727:
        /*00a8*/ 	.byte	0x03, 0x19
        /*00aa*/ 	.short	0x0128


	//----- nvinfo : EIATTR_PARAM_CBANK
	.align		4
        /*00ac*/ 	.byte	0x04, 0x0a
        /*00ae*/ 	.short	(.L_3729 - .L_3728)
	.align		4
.L_3728:
        /*00b0*/ 	.word	index@(.nv.constant0._ZN10layer_norm13ln_bwd_kernelINS_13Kernel_traitsIf6__halffS2_fjLj1536ELj1ELj1ELj4ELj8ENS_18Kernel_traits_baseILj1536EfS2_fS2_fjLj128EEEEELb0ELb0ELb1ELb0EEEvNS_9BwdParamsE)
        /*00b4*/ 	.short	0x0380
        /*00b6*/ 	.short	0x0128


	//----- nvinfo : EIATTR_SW_WAR
	.align		4
.L_3729:
        /*00b8*/ 	.byte	0x04, 0x36
        /*00ba*/ 	.short	(.L_3731 - .L_3730)
.L_3730:
        /*00bc*/ 	.word	0x00000008
.L_3731:


//--------------------- .nv.info._ZN10layer_norm13ln_bwd_kernelINS_13Kernel_traitsIf6__halffS2_fjLj1536ELj1ELj1ELj4ELj8ENS_18Kernel_traits_baseILj1536EfS2_fS2_fjLj128EEEEELb0ELb0ELb1ELb1EEEvNS_9BwdParamsE --------------------------
	.section	.nv.info._ZN10layer_norm13ln_bwd_kernelINS_13Kernel_traitsIf6__halffS2_fjLj1536ELj1ELj1ELj4ELj8ENS_18Kernel_traits_baseILj1536EfS2_fS2_fjLj128EEEEELb0ELb0ELb1ELb1EEEvNS_9BwdParamsE,"",@"SHT_CUDA_INFO"
	.sectionflags	@""
	.align	4


	//----- nvinfo : EIATTR_CUDA_API_VERSION
	.align		4
        /*0000*/ 	.byte	0x04, 0x37
        /*0002*/ 	.short	(.L_3733 - .L_3732)
.L_3732:
        /*0004*/ 	.word	0x00000082


	//----- nvinfo : EIATTR_KPARAM_INFO
	.align		4
.L_3733:
        /*0008*/ 	.byte	0x04, 0x17
        /*000a*/ 	.short	(.L_3735 - .L_3734)
.L_3734:
        /*000c*/ 	.word	0x00000000
        /*0010*/ 	.short	0x0000
        /*0012*/ 	.short	0x0000
        /*0014*/ 	.byte	0x00, 0xf0, 0xa1, 0x04


	//----- nvinfo : EIATTR_SPARSE_MMA_MASK
	.align		4
.L_3735:
        /*0018*/ 	.byte	0x03, 0x50
        /*001a*/ 	.short	0x0000


	//----- nvinfo : EIATTR_MAXREG_COUNT
	.align		4
        /*001c*/ 	.byte	0x03, 0x1b
        /*001e*/ 	.short	0x00ff


	//----- nvinfo : EIATTR_NUM_BARRIERS
	.align		4
        /*0020*/ 	.byte	0x02, 0x4c
        /*0022*/ 	.byte	0x01
	.zero		1


	//----- nvinfo : EIATTR_MERCURY_ISA_VERSION
	.align		4
        /*0024*/ 	.byte	0x03, 0x5f
        /*0026*/ 	.short	0x0101


	//----- nvinfo : EIATTR_COOP_GROUP_MASK_REGIDS
	.align		4
        /*0028*/ 	.byte	0x04, 0x29
        /*002a*/ 	.short	(.L_3737 - .L_3736)


	//   ....[0]....
.L_3736:
        /*002c*/ 	.word	0xffffffff


	//   ....[1]....
        /*0030*/ 	.word	0xffffffff


	//   ....[2]....
        /*0034*/ 	.word	0xffffffff


	//   ....[3]....
        /*0038*/ 	.word	0xffffffff


	//   ....[4]....
        /*003c*/ 	.word	0xffffffff


	//   ....[5]....
        /*0040*/ 	.word	0xffffffff


	//   ....[6]....
        /*0044*/ 	.word	0xffffffff


	//   ....[7]....
        /*0048*/ 	.word	0xffffffff


	//   ....[8]....
        /*004c*/ 	.word	0xffffffff


	//   ....[9]....
        /*0050*/ 	.word	0xffffffff


	//----- nvinfo : EIATTR_COOP_GROUP_INSTR_OFFSETS
	.align		4
.L_3737:
        /*0054*/ 	.byte	0x04, 0x28
        /*0056*/ 	.short	(.L_3739 - .L_3738)


	//   ....[0]....
.L_3738:
        /*0058*/ 	.word	0x00000e80


	//   ....[1]....
        /*005c*/ 	.word	0x00000ec0


	//   ....[2]....
        /*0060*/ 	.word	0x00000f70


	//   ....[3]....
        /*0064*/ 	.word	0x00000f90


	//   ....[4]....
        /*0068*/ 	.word	0x00000fc0


	//   ....[5]....
        /*006c*/ 	.word	0x00000fe0


	//   ....[6]....
        /*0070*/ 	.word	0x00001040


	//   ....[7]....
        /*0074*/ 	.word	0x00001070


	//   ....[8]....
        /*0078*/ 	.word	0x000010a0


	//   ....[9]....
        /*007c*/ 	.word	0x000010b0


	//----- nvinfo : EIATTR_VRC_CTA_INIT_COUNT
	.align		4
.L_3739:
        /*0080*/ 	.byte	0x02, 0x4a
	.zero		1
	.zero		1


	//----- nvinfo : EIATTR_EXIT_INSTR_OFFSETS
	.align		4
        /*0084*/ 	.byte	0x04, 0x1c
        /*0086*/ 	.short	(.L_3741 - .L_3740)


	//   ....[0]....
.L_3740:
        /*0088*/ 	.word	0x00003010


	//----- nvinfo : EIATTR_MAX_THREADS
	.align		4
.L_3741:
        /*008c*/ 	.byte	0x04, 0x05
        /*008e*/ 	.short	(.L_3743 - .L_3742)
.L_3742:
        /*0090*/ 	.word	0x00000080
        /*0094*/ 	.word	0x00000001
        /*0098*/ 	.word	0x00000001


	//----- nvinfo : EIATTR_CBANK_PARAM_SIZE
	.align		4
.L_3743:
        /*009c*/ 	.byte	0x03, 0x19
        /*009e*/ 	.short	0x0128


	//----- nvinfo : EIATTR_PARAM_CBANK
	.align		4
        /*00a0*/ 	.byte	0x04, 0x0a
        /*00a2*/ 	.short	(.L_3745 - .L_3744)
	.align		4
.L_3744:
        /*00a4*/ 	.word	index@(.nv.constant0._ZN10layer_norm13ln_bwd_kernelINS_13Kernel_traitsIf6__halffS2_fjLj1536ELj1ELj1ELj4ELj8ENS_18Kernel_traits_baseILj1536EfS2_fS2_fjLj128EEEEELb0ELb0ELb1ELb1EEEvNS_9BwdParamsE)
        /*00a8*/ 	.short	0x0380
        /*00aa*/ 	.short	0x0128


	//----- nvinfo : EIATTR_SW_WAR
	.align		4
.L_3745:
        /*00ac*/ 	.byte	0x04, 0x36
        /*00ae*/ 	.short	(.L_3747 - .L_3746)
.L_3746:
        /*00b0*/ 	.word	0x00000008
.L_3747:


//--------------------- .nv.info._ZN10layer_norm13ln_bwd_kernelINS_13Kernel_traitsIf6__halffS2_fjLj1536ELj1ELj1ELj4ELj8ENS_18Kernel_traits_baseILj1536EfS2_fS2_fjLj128EEEEELb0ELb1ELb0ELb0EEEvNS_9BwdParamsE --------------------------
	.section	.nv.info._ZN10layer_norm13ln_bwd_kernelINS_13Kernel_traitsIf6__halffS2_fjLj1536ELj1ELj1ELj4ELj8ENS_18Kernel_traits_baseILj1536EfS2_fS2_fjLj128EEEEELb0ELb1ELb0ELb0EEEvNS_9BwdParamsE,"",@"SHT_CUDA_INFO"
	.sectionflags	@""
	.align	4


	//----- nvinfo : EIATTR_CUDA_API_VERSION
	.align		4
        /*0000*/ 	.byte	0x04, 0x37
        /*0002*/ 	.short	(.L_3749 - .L_3748)
.L_3748:
        /*0004*/ 	.word	0x00000082


	//----- nvinfo : EIATTR_KPARAM_INFO
	.align		4
.L_3749:
        /*0008*/ 	.byte	0x04, 0x17
        /*000a*/ 	.short	(.L_3751 - .L_3750)
.L_3750:
        /*000c*/ 	.word	0x00000000
        /*0010*/ 	.short	0x0000
        /*0012*/ 	.short	0x0000
        /*0014*/ 	.byte	0x00, 0xf0, 0xa1, 0x04


	//----- nvinfo : EIATTR_SPARSE_MMA_MASK
	.align		4
.L_3751:
        /*0018*/ 	.byte	0x03, 0x50
        /*001a*/ 	.short	0x0000


	//----- nvinfo : EIATTR_MAXREG_COUNT
	.align		4
        /*001c*/ 	.byte	0x03, 0x1b
        /*001e*/ 	.short	0x00ff


	//----- nvinfo : EIATTR_NUM_BARRIERS
	.align		4
        /*0020*/ 	.byte	0x02, 0x4c
        /*0022*/ 	.byte	0x01
	.zero		1


	//----- nvinfo : EIATTR_MERCURY_ISA_VERSION
	.align		4
        /*0024*/ 	.byte	0x03, 0x5f
        /*0026*/ 	.short	0x0101


	//----- nvinfo : EIATTR_COOP_GROUP_MASK_REGIDS
	.align		4
        /*0028*/ 	.byte	0x04, 0x29
        /*002a*/ 	.short	(.L_3753 - .L_3752)


	//   ....[0]....
.L_3752:
        /*002c*/ 	.word	0xffffffff


	//   ....[1]....
        /*0030*/ 	.word	0xffffffff


	//   ....[2]....
        /*0034*/ 	.word	0xffffffff


	//   ....[3]....
        /*0038*/ 	.word	0xffffffff


	//   ....[4]....
        /*003c*/ 	.word	0xffffffff


	//   ....[5]....
        /*0040*/ 	.word	0xffffffff


	//   ....[6]....
        /*0044*/ 	.word	0xffffffff


	//   ....[7]....
        /*0048*/ 	.word	0xffffffff


	//   ....[8]....
        /*004c*/ 	.word	0xffffffff


	//   ....[9]....
        /*0050*/ 	.word	0xffffffff


	//----- nvinfo : EIATTR_COOP_GROUP_INSTR_OFFSETS
	.align		4
.L_3753:
        /*0054*/ 	.byte	0x04, 0x28
        /*0056*/ 	.short	(.L_3755 - .L_3754)


	//   ....[0]....
.L_3754:
        /*0058*/ 	.word	0x000010c0


	//   ....[1]....
        /*005c*/ 	.word	0x000010e0


	//   ....[2]....
        /*0060*/ 	.word	0x00001110


	//   ....[3]....
        /*0064*/ 	.word	0x00001120


	//   ....[4]....
        /*0068*/ 	.word	0x00001160


	//   ....[5]....
        /*006c*/ 	.word	0x00001170


	//   ....[6]....
        /*0070*/ 	.word	0x000011b0


	//   ....[7]....
        /*0074*/ 	.word	0x000011c0


	//   ....[8]....
        /*0078*/ 	.word	0x000011f0


	//   ....[9]....
        /*007c*/ 	.word	0x00001200


	//----- nvinfo : EIATTR_VRC_CTA_INIT_COUNT
	.align		4
.L_3755:
        /*0080*/ 	.byte	0x02, 0x4a
	.zero		1
	.zero		1


	//----- nvinfo : EIATTR_EXIT_INSTR_OFFSETS
	.align		4
        /*0084*/ 	.byte	0x04, 0x1c
        /*0086*/ 	.short	(.L_3757 - .L_3756)


	//   ....[0]....
.L_3756:
        /*0088*/ 	.word	0x00003ad0


	//   ....[1]....
        /*008c*/ 	.word	0x00003b70


	//----- nvinfo : EIATTR_MAX_THREADS
	.align		4
.L_3757:
        /*0090*/ 	.byte	0x04, 0x05
        /*0092*/ 	.short	(.L_3759 - .L_3758)
.L_3758:
        /*0094*/ 	.word	0x00000080
        /*0098*/ 	.word	0x00000001
        /*009c*/ 	.word	0x00000001


	//----- nvinfo : EIATTR_CRS_STACK_SIZE
	.align		4
.L_3759:
        /*00a0*/ 	.byte	0x04, 0x1e
        /*00a2*/ 	.short	(.L_3761 - .L_3760)
.L_3760:
        /*00a4*/ 	.word	0x00000000


	//----- nvinfo : EIATTR_CBANK_PARAM_SIZE
	.align		4
.L_3761:
        /*00a8*/ 	.byte	0x03, 0x19
        /*00aa*/ 	.short	0x0128


	//----- nvinfo : EIATTR_PARAM_CBANK
	.align		4
        /*00ac*/ 	.byte	0x04, 0x0a
        /*00ae*/ 	.short	(.L_3763 - .L_3762)
	.align		4
.L_3762:
        /*00b0*/ 	.word	index@(.nv.constant0._ZN10layer_norm13ln_bwd_kernelINS_13Kernel_traitsIf6__halffS2_fjLj1536ELj1ELj1ELj4ELj8ENS_18Kernel_traits_baseILj1536EfS2_fS2_fjLj128EEEEELb0ELb1ELb0ELb0EEEvNS_9BwdParamsE)
        /*00b4*/ 	.short	0x0380
        /*00b6*/ 	.short	0x0128


	//----- nvinfo : EIATTR_SW_WAR
	.align		4
.L_3763:
        /*00b8*/ 	.byte	0x04, 0x36
        /*00ba*/ 	.short	(.L_3765 - .L_3764)
.L_3764:
        /*00bc*/ 	.word	0x00000008
.L_3765:


//--------------------- .nv.info._ZN10layer_norm13ln_bwd_kernelINS_13Kernel_traitsIf6__halffS2_fjLj1536ELj1ELj1ELj4ELj8ENS_18Kernel_traits_baseILj1536EfS2_fS2_fjLj128EEEEELb0ELb1ELb0ELb1EEEvNS_9BwdParamsE --------------------------
	.section	.nv.info._ZN10layer_norm13ln_bwd_kernelINS_13Kernel_traitsIf6__halffS2_fjLj1536ELj1ELj1ELj4ELj8ENS_18Kernel_traits_baseILj1536EfS2_fS2_fjLj128EEEEELb0ELb1ELb0ELb1EEEvNS_9BwdParamsE,"",@"SHT_CUDA_INFO"
	.sectionflags	@""
	.align	4


	//----- nvinfo : EIATTR_CUDA_API_VERSION
	.align		4
        /*0000*/ 	.byte	0x04, 0x37
        /*0002*/ 	.short	(.L_3767 - .L_3766)
.L_3766:
        /*0004*/ 	.word	0x00000082


	//----- nvinfo : EIATTR_KPARAM_INFO
	.align		4
.L_3767:
        /*0008*/ 	.byte	0x04, 0x17
        /*000a*/ 	.short	(.L_3769 - .L_3768)
.L_3768:
        /*000c*/ 	.word	0x00000000
        /*0010*/ 	.short	0x0000
        /*0012*/ 	.short	0x0000
        /*0014*/ 	.byte	0x00, 0xf0, 0xa1, 0x04


	//----- nvinfo : EIATTR_SPARSE_MMA_MASK
	.align		4
.L_3769:
        /*0018*/ 	.byte	0x03, 0x50
        /*001a*/ 	.short	0x0000


	//----- nvinfo : EIATTR_MAXREG_COUNT
	.align		4
        /*001c*/ 	.byte	0x03, 0x1b
        /*001e*/ 	.short	0x00ff


	//----- nvinfo : EIATTR_NUM_BARRIERS
	.align		4
        /*0020*/ 	.byte	0x02, 0x4c
        /*0022*/ 	.byte	0x01
	.zero		1


	//----- nvinfo : EIATTR_MERCURY_ISA_VERSION
	.align		4
        /*0024*/ 	.byte	0x03, 0x5f
        /*0026*/ 	.short	0x0101


	//----- nvinfo : EIATTR_COOP_GROUP_MASK_REGIDS
	.align		4
        /*0028*/ 	.byte	0x04, 0x29
        /*002a*/ 	.short	(.L_3771 - .L_3770)


	//   ....[0]....
.L_3770:
        /*002c*/ 	.word	0xffffffff


	//   ....[1]....
        /*0030*/ 	.word	0xffffffff


	//   ....[2]....
        /*0034*/ 	.word	0xffffffff


	//   ....[3]....
        /*0038*/ 	.word	0xffffffff


	//   ....[4]....
        /*003c*/ 	.word	0xffffffff


	//   ....[5]....
        /*0040*/ 	.word	0xffffffff


	//   ....[6]....
        /*0044*/ 	.word	0xffffffff


	//   ....[7]....
        /*0048*/ 	.word	0xffffffff


	//   ....[8]....
        /*004c*/ 	.word	0xffffffff


	//   ....[9]....
        /*0050*/ 	.word	0xffffffff


	//----- nvinfo : EIATTR_COOP_GROUP_INSTR_OFFSETS
	.align		4
.L_3771:
        /*0054*/ 	.byte	0x04, 0x28
        /*0056*/ 	.short	(.L_3773 - .L_3772)


	//   ....[0]....
.L_3772:
        /*0058*/ 	.word	0x00000ca0


	//   ....[1]....
        /*005c*/ 	.word	0x00000cb0


	//   ....[2]....
        /*0060*/ 	.word	0x00000ce0


	//   ....[3]....
        /*0064*/ 	.word	0x00000cf0


	//   ....[4]....
        /*0068*/ 	.word	0x00000d20


	//   ....[5]....
        /*006c*/ 	.word	0x00000d30


	//   ....[6]....
        /*0070*/ 	.word	0x00000d60


	//   ....[7]....
        /*0074*/ 	.word	0x00000d70


	//   ....[8]....
        /*0078*/ 	.word	0x00000dc0


	//   ....[9]....
        /*007c*/ 	.word	0x00000dd0


	//----- nvinfo : EIATTR_VRC_CTA_INIT_COUNT
	.align		4
.L_3773:
        /*0080*/ 	.byte	0x02, 0x4a
	.zero		1
	.zero		1


	//----- nvinfo : EIATTR_EXIT_INSTR_OFFSETS
	.align		4
        /*0084*/ 	.byte	0x04, 0x1c
        /*0086*/ 	.short	(.L_3775 - .L_3774)


	//   ....[0]....
.L_3774:
        /*0088*/ 	.word	0x00003790


	//----- nvinfo : EIATTR_MAX_THREADS
	.align		4
.L_3775:
        /*008c*/ 	.byte	0x04, 0x05
        /*008e*/ 	.short	(.L_3777 - .L_3776)
.L_3776:
        /*0090*/ 	.word	0x00000080
        /*0094*/ 	.word	0x00000001
        /*0098*/ 	.word	0x00000001


	//----- nvinfo : EIATTR_CRS_STACK_SIZE
	.align		4
.L_3777:
        /*009c*/ 	.byte	0x04, 0x1e
        /*009e*/ 	.short	(.L_3779 - .L_3778)
.L_3778:
        /*00a0*/ 	.word	0x00000000


	//----- nvinfo : EIATTR_CBANK_PARAM_SIZE
	.align		4
.L_3779:
        /*00a4*/ 	.byte	0x03, 0x19
        /*00a6*/ 	.short	0x0128


	//----- nvinfo : EIATTR_PARAM_CBANK
	.align		4
        /*00a8*/ 	.byte	0x04, 0x0a
        /*00aa*/ 	.short	(.L_3781 - .L_3780)
	.align		4
.L_3780:
        /*00ac*/ 	.word	index@(.nv.constant0._ZN10layer_norm13ln_bwd_kernelINS_13Kernel_traitsIf6__halffS2_fjLj1536ELj1ELj1ELj4ELj8ENS_18Kernel_traits_baseILj1536EfS2_fS2_fjLj128EEEEELb0ELb1ELb0ELb1EEEvNS_9BwdParamsE)
        /*00b0*/ 	.short	0x0380
        /*00b2*/ 	.short	0x0128


	//----- nvinfo : EIATTR_SW_WAR
	.align		4
.L_3781:
        /*00b4*/ 	.byte	0x04, 0x36
        /*00b6*/ 	.short	(.L_3783 - .L_3782)
.L_3782:
        /*00b8*/ 	.word	0x00000008
.L_3783:


//--------------------- .nv.info._ZN10layer_norm13ln_bwd_kernelINS_13Kernel_traitsIf6__halffS2_fjLj1536ELj1ELj1ELj4ELj8ENS_18Kernel_traits_baseILj1536EfS2_fS2_fjLj128EEEEELb0ELb1ELb1ELb0EEEvNS_9BwdParamsE --------------------------
	.section	.nv.info._ZN10layer_norm13ln_bwd_kernelINS_13Kernel_traitsIf6__halffS2_fjLj1536ELj1ELj1ELj4ELj8ENS_18Kernel_traits_baseILj1536EfS2_fS2_fjLj128EEEEELb0ELb1ELb1ELb0EEEvNS_9BwdParamsE,"",@"SHT_CUDA_INFO"
	.sectionflags	@""
	.align	4


	//----- nvinfo : EIATTR_CUDA_API_VERSION
	.align		4
        /*0000*/ 	.byte	0x04, 0x37
        /*0002*/ 	.short	(.L_3785 - .L_3784)
.L_3784:
        /*0004*/ 	.word	0x00000082


	//----- nvinfo : EIATTR_KPARAM_INFO
	.align		4
.L_3785:
        /*0008*/ 	.byte	0x04, 0x17
        /*000a*/ 	.short	(.L_3787 - .L_3786)
.L_3786:
        /*000c*/ 	.word	0x00000000
        /*0010*/ 	.short	0x0000
        /*0012*/ 	.short	0x0000
        /*0014*/ 	.byte	0x00, 0xf0, 0xa1, 0x04


	//----- nvinfo : EIATTR_SPARSE_MMA_MASK
	.align		4
.L_3787:
        /*0018*/ 	.byte	0x03, 0x50
        /*001a*/ 	.short	0x0000


	//----- nvinfo : EIATTR_MAXREG_COUNT
	.align		4
        /*001c*/ 	.byte	0x03, 0x1b
        /*001e*/ 	.short	0x00ff


	//----- nvinfo : EIATTR_NUM_BARRIERS
	.align		4
        /*0020*/ 	.byte	0x02, 0x4c
        /*0022*/ 	.byte	0x01
	.zero		1


	//----- nvinfo : EIATTR_MERCURY_ISA_VERSION
	.align		4
        /*0024*/ 	.byte	0x03, 0x5f
        /*0026*/ 	.short	0x0101


	//----- nvinfo : EIATTR_COOP_GROUP_MASK_REGIDS
	.align		4
        /*0028*/ 	.byte	0x04, 0x29
        /*002a*/ 	.short	(.L_3789 - .L_3788)


	//   ....[0]....
.L_3788:
        /*002c*/ 	.word	0xffffffff


	//   ....[1]....
        /*0030*/ 	.word	0xffffffff


	//   ....[2]....
        /*0034*/ 	.word	0xffffffff


	//   ....[3]....
        /*0038*/ 	.word	0xffffffff


	//   ....[4]....
        /*003c*/ 	.word	0xffffffff


	//   ....[5]....
        /*0040*/ 	.word	0xffffffff


	//   ....[6]....
        /*0044*/ 	.word	0xffffffff


	//   ....[7]....
        /*0048*/ 	.word	0xffffffff


	//   ....[8]....
        /*004c*/ 	.word	0xffffffff


	//   ....[9]....
        /*0050*/ 	.word	0xffffffff


	//----- nvinfo : EIATTR_COOP_GROUP_INSTR_OFFSETS
	.align		4
.L_3789:
        /*0054*/ 	.byte	0x04, 0x28
        /*0056*/ 	.short	(.L_3791 - .L_3790)


	//   ....[0]....
.L_3790:
        /*0058*/ 	.word	0x00001300


	//   ....[1]....
        /*005c*/ 	.word	0x00001330


	//   ....[2]....
        /*0060*/ 	.word	0x00001360


	//   ....[3]....
        /*0064*/ 	.word	0x00001370


	//   ....[4]....
        /*0068*/ 	.word	0x000013a0


	//   ....[5]....
        /*006c*/ 	.word	0x000013b0


	//   ....[6]....
        /*0070*/ 	.word	0x000013e0


	//   ....[7]....
        /*0074*/ 	.word	0x000013f0


	//   ....[8]....
        /*0078*/ 	.word	0x00001420


	//   ....[9]....
        /*007c*/ 	.word	0x00001430


	//----- nvinfo : EIATTR_VRC_CTA_INIT_COUNT
	.align		4
.L_3791:
        /*0080*/ 	.byte	0x02, 0x4a
	.zero		1
	.zero		1


	//----- nvinfo : EIATTR_EXIT_INSTR_OFFSETS
	.align		4
        /*0084*/ 	.byte	0x04, 0x1c
        /*0086*/ 	.short	(.L_3793 - .L_3792)


	//   ....[0]....
.L_3792:
        /*0088*/ 	.word	0x000045a0


	//   ....[1]....
        /*008c*/ 	.word	0x00004640


	//----- nvinfo : EIATTR_MAX_THREADS
	.align		4
.L_3793:
        /*0090*/ 	.byte	0x04, 0x05
        /*0092*/ 	.short	(.L_3795 - .L_3794)
.L_3794:
        /*0094*/ 	.word	0x00000080
        /*0098*/ 	.word	0x00000001
        /*009c*/ 	.word	0x00000001


	//----- nvinfo : EIATTR_CRS_STACK_SIZE
	.align		4
.L_3795:
        /*00a0*/ 	.byte	0x04, 0x1e
        /*00a2*/ 	.short	(.L_3797 - .L_3796)
.L_3796:
        /*00a4*/ 	.word	0x00000000


	//----- nvinfo : EIATTR_CBANK_PARAM_SIZE
	.align		4
.L_3797:
        /*00a8*/ 	.byte	0x03, 0x19
        /*00aa*/ 	.short	0x0128


	//----- nvinfo : EIATTR_PARAM_CBANK
	.align		4
        /*00ac*/ 	.byte	0x04, 0x0a
        /*00ae*/ 	.short	(.L_3799 - .L_3798)
	.align		4
.L_3798:
        /*00b0*/ 	.word	index@(.nv.constant0._ZN10layer_norm13ln_bwd_kernelINS_13Kernel_traitsIf6__halffS2_fjLj1536ELj1ELj1ELj4ELj8ENS_18Kernel_traits_baseILj1536EfS2_fS2_fjLj128EEEEELb0ELb1ELb1ELb0EEEvNS_9BwdParamsE)
        /*00b4*/ 	.short	0x0380
        /*00b6*/ 	.short	0x0128


	//----- nvinfo : EIATTR_SW_WAR
	.align		4
.L_3799:
        /*00b8*/ 	.byte	0x04, 0x36
        /*00ba*/ 	.short	(.L_3801 - .L_3800)
.L_3800:
        /*00bc*/ 	.word	0x00000008
.L_3801:


//--------------------- .nv.info._ZN10layer_norm13ln_bwd_kernelINS_13Kernel_traitsIf6__halffS2_fjLj1536ELj1ELj1ELj4ELj8ENS_18Kernel_traits_baseILj1536EfS2_fS2_fjLj128EEEEELb0ELb1ELb1ELb1EEEvNS_9BwdParamsE --------------------------
	.section	.nv.info._ZN10layer_norm13ln_bwd_kernelINS_13Kernel_traitsIf6__halffS2_fjLj1536ELj1ELj1ELj4ELj8ENS_18Kernel_traits_baseILj1536EfS2_fS2_fjLj128EEEEELb0ELb1ELb1ELb1EEEvNS_9BwdParamsE,"",@"SHT_CUDA_INFO"
	.sectionflags	@""
	.align	4


	//----- nvinfo : EIATTR_CUDA_API_VERSION
	.align		4
        /*0000*/ 	.byte	0x04, 0x37
        /*0002*/ 	.short	(.L_3803 - .L_3802)
.L_3802:
        /*0004*/ 	.word	0x00000082


	//----- nvinfo : EIATTR_KPARAM_INFO
	.align		4
.L_3803:
        /*0008*/ 	.byte	0x04, 0x17
        /*000a*/ 	.short	(.L_3805 - .L_3804)
.L_3804:
        /*000c*/ 	.word	0x00000000
        /*0010*/ 	.short	0x0000
        /*0012*/ 	.short	0x0000
        /*0014*/ 	.byte	0x00, 0xf0, 0xa1, 0x04


	//----- nvinfo : EIATTR_SPARSE_MMA_MASK
	.align		4
.L_3805:
        /*0018*/ 	.byte	0x03, 0x50
        /*001a*/ 	.short	0x0000


	//----- nvinfo : EIATTR_MAXREG_COUNT
	.align		4
        /*001c*/ 	.byte	0x03, 0x1b
        /*001e*/ 	.short	0x00ff


	//----- nvinfo : EIATTR_NUM_BARRIERS
	.align		4
        /*0020*/ 	.byte	0x02, 0x4c
        /*0022*/ 	.byte	0x01
	.zero		1


	//----- nvinfo : EIATTR_MERCURY_ISA_VERSION
	.align		4
        /*0024*/ 	.byte	0x03, 0x5f
        /*0026*/ 	.short	0x0101


	//----- nvinfo : EIATTR_COOP_GROUP_MASK_REGIDS
	.align		4
        /*0028*/ 	.byte	0x04, 0x29
        /*002a*/ 	.short	(.L_3807 - .L_3806)


	//   ....[0]....
.L_3806:
        /*002c*/ 	.word	0xffffffff


	//   ....[1]....
        /*0030*/ 	.word	0xffffffff


	//   ....[2]....
        /*0034*/ 	.word	0xffffffff


	//   ....[3]....
        /*0038*/ 	.word	0xffffffff


	//   ....[4]....
        /*003c*/ 	.word	0xffffffff


	//   ....[5]....
        /*0040*/ 	.word	0xffffffff


	//   ....[6]....
        /*0044*/ 	.word	0xffffffff


	//   ....[7]....
        /*0048*/ 	.word	0xffffffff


	//   ....[8]....
        /*004c*/ 	.word	0xffffffff


	//   ....[9]....
        /*0050*/ 	.word	0xffffffff


	//----- nvinfo : EIATTR_COOP_GROUP_INSTR_OFFSETS
	.align		4
.L_3807:
        /*0054*/ 	.byte	0x04, 0x28
        /*0056*/ 	.short	(.L_3809 - .L_3808)


	//   ....[0]....
.L_3808:
        /*0058*/ 	.word	0x00000f30


	//   ....[1]....
        /*005c*/ 	.word	0x00000f50


	//   ....[2]....
        /*0060*/ 	.word	0x00000f90


	//   ....[3]....
        /*0064*/ 	.word	0x00000fa0


	//   ....[4]....
        /*0068*/ 	.word	0x00000fd0


	//   ....[5]....
        /*006c*/ 	.word	0x00000ff0


	//   ....[6]....
        /*0070*/ 	.word	0x00001020


	//   ....[7]....
        /*0074*/ 	.word	0x00001030


	//   ....[8]....
        /*0078*/ 	.word	0x00001060


	//   ....[9]....
        /*007c*/ 	.word	0x00001070


	//----- nvinfo : EIATTR_VRC_CTA_INIT_COUNT
	.align		4
.L_3809:
        /*0080*/ 	.byte	0x02, 0x4a
	.zero		1
	.zero		1


	//----- nvinfo : EIATTR_EXIT_INSTR_OFFSETS
	.align		4
        /*0084*/ 	.byte	0x04, 0x1c
        /*0086*/ 	.short	(.L_3811 - .L_3810)


	//   ....[0]....
.L_3810:
        /*0088*/ 	.word	0x00003ff0


	//----- nvinfo : EIATTR_MAX_THREADS
	.align		4
.L_3811:
        /*008c*/ 	.byte	0x04, 0x05
        /*008e*/ 	.short	(.L_3813 - .L_3812)
.L_3812:
        /*0090*/ 	.word	0x00000080
        /*0094*/ 	.word	0x00000001
        /*0098*/ 	.word	0x00000001


	//----- nvinfo : EIATTR_CRS_STACK_SIZE
	.align		4
.L_3813:
        /*009c*/ 	.byte	0x04, 0x1e
        /*009e*/ 	.short	(.L_3815 - .L_3814)
.L_3814:
        /*00a0*/ 	.word	0x00000000


	//----- nvinfo : EIATTR_CBANK_PARAM_SIZE
	.align		4
.L_3815:
        /*00a4*/ 	.byte	0x03, 0x19
        /*00a6*/ 	.short	0x0128


	//----- nvinfo : EIATTR_PARAM_CBANK
	.align		4
        /*00a8*/ 	.byte	0x04, 0x0a
        /*00aa*/ 	.short	(.L_3817 - .L_3816)
	.align		4
.L_3816:
        /*00ac*/ 	.word	index@(.nv.constant0._ZN10layer_norm13ln_bwd_kernelINS_13Kernel_traitsIf6__halffS2_fjLj1536ELj1ELj1ELj4ELj8ENS_18Kernel_traits_baseILj1536EfS2_fS2_fjLj128EEEEELb0ELb1ELb1ELb1EEEvNS_9BwdParamsE)
        /*00b0*/ 	.short	0x0380
        /*00b2*/ 	.short	0x0128


	//----- nvinfo : EIATTR_SW_WAR
	.align		4
.L_3817:
        /*00b4*/ 	.byte	0x04, 0x36
        /*00b6*/ 	.short	(.L_3819 - .L_3818)
.L_3818:
        /*00b8*/ 	.word	0x00000008
.L_3819:


//--------------------- .nv.info._ZN10layer_norm13ln_bwd_kernelINS_13Kernel_traitsIf6__halffS2_fjLj1536ELj1ELj1ELj4ELj8ENS_18Kernel_traits_baseILj1536EfS2_fS2_fjLj128EEEEELb1ELb0ELb0ELb0EEEvNS_9BwdParamsE --------------------------
	.section	.nv.info._ZN10layer_norm13ln_bwd_kernelINS_13Kernel_traitsIf6__halffS2_fjLj1536ELj1ELj1ELj4ELj8ENS_18Kernel_traits_baseILj1536EfS2_fS2_fjLj128EEEEELb1ELb0ELb0ELb0EEEvNS_9BwdParamsE,"",@"SHT_CUDA_INFO"
	.sectionflags	@""
	.align	4


	//----- nvinfo : EIATTR_CUDA_API_VERSION
	.align		4
        /*0000*/ 	.byte	0x04, 0x37
        /*0002*/ 	.short	(.L_3821 - .L_3820)
.L_3820:
        /*0004*/ 	.word	0x00000082


	//----- nvinfo : EIATTR_KPARAM_INFO
	.align		4
.L_3821:
        /*0008*/ 	.byte	0x04, 0x17
        /*000a*/ 	.short	(.L_3823 - .L_3822)
.L_3822:
        /*000c*/ 	.word	0x00000000
        /*0010*/ 	.short	0x0000
        /*0012*/ 	.short	0x0000
        /*0014*/ 	.byte	0x00, 0xf0, 0xa1, 0x04


	//----- nvinfo : EIATTR_SPARSE_MMA_MASK
	.align		4
.L_3823:
        /*0018*/ 	.byte	0x03, 0x50
        /*001a*/ 	.short	0x0000


	//----- nvinfo : EIATTR_MAXREG_COUNT
	.align		4
        /*001c*/ 	.byte	0x03, 0x1b
        /*001e*/ 	.short	0x00ff


	//----- nvinfo : EIATTR_NUM_BARRIERS
	.align		4
        /*0020*/ 	.byte	0x02, 0x4c
        /*0022*/ 	.byte	0x01
	.zero		1


	//----- nvinfo : EIATTR_MERCURY_ISA_VERSION
	.align		4
        /*0024*/ 	.byte	0x03, 0x5f
        /*0026*/ 	.short	0x0101


	//----- nvinfo : EIATTR_COOP_GROUP_MASK_REGIDS
	.align		4
        /*0028*/ 	.byte	0x04, 0x29
        /*002a*/ 	.short	(.L_3825 - .L_3824)


	//   ....[0]....
.L_3824:
        /*002c*/ 	.word	0xffffffff


	//   ....[1]....
        /*0030*/ 	.word	0xffffffff


	//   ....[2]....
        /*0034*/ 	.word	0xffffffff


	//   ....[3]....
        /*0038*/ 	.word	0xffffffff


	//   ....[4]....
        /*003c*/ 	.word	0xffffffff


	//   ....[5]....
        /*0040*/ 	.word	0xffffffff


	//   ....[6]....
        /*0044*/ 	.word	0xffffffff


	//   ....[7]....
        /*0048*/ 	.word	0xffffffff


	//   ....[8]....
        /*004c*/ 	.word	0xffffffff


	//   ....[9]....
        /*0050*/ 	.word	0xffffffff


	//----- nvinfo : EIATTR_COOP_GROUP_INSTR_OFFSETS
	.align		4
.L_3825:
        /*0054*/ 	.byte	0x04, 0x28
        /*0056*/ 	.short	(.L_3827 - .L_3826)


	//   ....[0]....
.L_3826:
        /*0058*/ 	.word	0x00001040


	//   ....[1]....
        /*005c*/ 	.word	0x00001080


	//   ....[2]....
        /*0060*/ 	.word	0x00001120


	//   ....[3]....
        /*0064*/ 	.word	0x00001150


	//   ....[4]....
        /*0068*/ 	.word	0x000011b0


	//   ....[5]....
        /*006c*/ 	.word	0x000011d0


	//   ....[6]....
        /*0070*/ 	.word	0x00001220


	//   ....[7]....
        /*0074*/ 	.word	0x00001230


	//   ....[8]....
        /*0078*/ 	.word	0x00001260


	//   ....[9]....
        /*007c*/ 	.word	0x00001270


	//----- nvinfo : EIATTR_VRC_CTA_INIT_COUNT
	.align		4
.L_3827:
        /*0080*/ 	.byte	0x02, 0x4a
	.zero		1
	.zero		1


	//----- nvinfo : EIATTR_EXIT_INSTR_OFFSETS
	.align		4
        /*0084*/ 	.byte	0x04, 0x1c
        /*0086*/ 	.short	(.L_3829 - .L_3828)


	//   ....[0]....
.L_3828:
        /*0088*/ 	.word	0x00003660


	//   ....[1]....
        /*008c*/ 	.word	0x000036e0


	//----- nvinfo : EIATTR_MAX_THREADS
	.align		4
.L_3829:
        /*0090*/ 	.byte	0x04, 0x05
        /*0092*/ 	.short	(.L_3831 - .L_3830)
.L_3830:
        /*0094*/ 	.word	0x00000080
        /*0098*/ 	.word	0x00000001
        /*009c*/ 	.word	0x00000001


	//----- nvinfo : EIATTR_CRS_STACK_SIZE
	.align		4
.L_3831:
        /*00a0*/ 	.byte	0x04, 0x1e
        /*00a2*/ 	.short	(.L_3833 - .L_3832)
.L_3832:
        /*00a4*/ 	.word	0x00000000


	//----- nvinfo : EIATTR_CBANK_PARAM_SIZE
	.align		4
.L_3833:
        /*00a8*/ 	.byte	0x03, 0x19
        /*00aa*/ 	.short	0x0128


	//----- nvinfo : EIATTR_PARAM_CBANK
	.align		4
        /*00ac*/ 	.byte	0x04, 0x0a
        /*00ae*/ 	.short	(.L_3835 - .L_3834)
	.align		4
.L_3834:
        /*00b0*/ 	.word	index@(.nv.constant0._ZN10layer_norm13ln_bwd_kernelINS_13Kernel_traitsIf6__halffS2_fjLj1536ELj1ELj1ELj4ELj8ENS_18Kernel_traits_baseILj1536EfS2_fS2_fjLj128EEEEELb1ELb0ELb0ELb0EEEvNS_9BwdParamsE)
        /*00b4*/ 	.short	0x0380
        /*00b6*/ 	.short	0x0128


	//----- nvinfo : EIATTR_SW_WAR
	.align		4
.L_3835:
        /*00b8*/ 	.byte	0x04, 0x36
        /*00ba*/ 	.short	(.L_3837 - .L_3836)
.L_3836:
        /*00bc*/ 	.word	0x00000008
.L_3837:


//--------------------- .nv.info._ZN10layer_norm13ln_bwd_kernelINS_13Kernel_traitsIf6__halffS2_fjLj1536ELj1ELj1ELj4ELj8ENS_18Kernel_traits_baseILj1536EfS2_fS2_fjLj128EEEEELb1ELb0ELb0ELb1EEEvNS_9BwdParamsE --------------------------
	.section	.nv.info._ZN10layer_norm13ln_bwd_kernelINS_13Kernel_traitsIf6__halffS2_fjLj1536ELj1ELj1ELj4ELj8ENS_18Kernel_traits_baseILj1536EfS2_fS2_fjLj128EEEEELb1ELb0ELb0ELb1EEEvNS_9BwdParamsE,"",@"SHT_CUDA_INFO"
	.sectionflags	@""
	.align	4


	//----- nvinfo : EIATTR_CUDA_API_VERSION
	.align		4
        /*0000*/ 	.byte	0x04, 0x37
        /*0002*/ 	.short	(.L_3839 - .L_3838)
.L_3838:
        /*0004*/ 	.word	0x00000082


	//----- nvinfo : EIATTR_KPARAM_INFO
	.align		4
.L_3839:
        /*0008*/ 	.byte	0x04, 0x17
        /*000a*/ 	.short	(.L_3841 - .L_3840)
.L_3840:
        /*000c*/ 	.word	0x00000000
        /*0010*/ 	.short	0x0000
        /*0012*/ 	.short	0x0000
        /*0014*/ 	.byte	0x00, 0xf0, 0xa1, 0x04


	//----- nvinfo : EIATTR_SPARSE_MMA_MASK
	.align		4
.L_3841:
        /*0018*/ 	.byte	0x03, 0x50
        /*001a*/ 	.short	0x0000


	//----- nvinfo : EIATTR_MAXREG_COUNT
	.align		4
        /*001c*/ 	.byte	0x03, 0x1b
        /*001e*/ 	.short	0x00ff


	//----- nvinfo : EIATTR_NUM_BARRIERS
	.align		4
        /*0020*/ 	.byte	0x02, 0x4c
        /*0022*/ 	.byte	0x01
	.zero		1


	//----- nvinfo : EIATTR_MERCURY_ISA_VERSION
	.align		4
        /*0024*/ 	.byte	0x03, 0x5f
        /*0026*/ 	.short	0x0101


	//----- nvinfo : EIATTR_COOP_GROUP_MASK_REGIDS
	.align		4
        /*0028*/ 	.byte	0x04, 0x29
        /*002a*/ 	.short	(.L_3843 - .L_3842)


	//   ....[0]....
.L_3842:
        /*002c*/ 	.word	0xffffffff


	//   ....[1]....
        /*0030*/ 	.word	0xffffffff


	//   ....[2]....
        /*0034*/ 	.word	0xffffffff


	//   ....[3]....
        /*0038*/ 	.word	0xffffffff


	//   ....[4]....
        /*003c*/ 	.word	0xffffffff


	//   ....[5]....
        /*0040*/ 	.word	0xffffffff


	//   ....[6]....
        /*0044*/ 	.word	0xffffffff


	//   ....[7]....
        /*0048*/ 	.word	0xffffffff


	//   ....[8]....
        /*004c*/ 	.word	0xffffffff


	//   ....[9]....
        /*0050*/ 	.word	0xffffffff


	//----- nvinfo : EIATTR_COOP_GROUP_INSTR_OFFSETS
	.align		4
.L_3843:
        /*0054*/ 	.byte	0x04, 0x28
        /*0056*/ 	.short	(.L_3845 - .L_3844)


	//   ....[0]....
.L_3844:
        /*0058*/ 	.word	0x00000c00


	//   ....[1]....
        /*005c*/ 	.word	0x00000c50


	//   ....[2]....
        /*0060*/ 	.word	0x00000c70


	//   ....[3]....
        /*0064*/ 	.word	0x00000ca0


	//   ....[4]....
        /*0068*/ 	.word	0x00000cb0


	//   ....[5]....
        /*006c*/ 	.word	0x00000cd0


	//   ....[6]....
        /*0070*/ 	.word	0x00000cf0


	//   ....[7]....
        /*0074*/ 	.word	0x00000d10


	//   ....[8]....
        /*0078*/ 	.word	0x00000d40


	//   ....[9]....
        /*007c*/ 	.word	0x00000dc0


	//----- nvinfo : EIATTR_VRC_CTA_INIT_COUNT
	.align		4
.L_3845:
        /*0080*/ 	.byte	0x02, 0x4a
	.zero		1
	.zero		1


	//----- nvinfo : EIATTR_EXIT_INSTR_OFFSETS
	.align		4
        /*0084*/ 	.byte	0x04, 0x1c
        /*0086*/ 	.short	(.L_3847 - .L_3846)


	//   ....[0]....
.L_3846:
        /*0088*/ 	.word	0x00003280


	//----- nvinfo : EIATTR_MAX_THREADS
	.align		4
.L_3847:
        /*008c*/ 	.byte	0x04, 0x05
        /*008e*/ 	.short	(.L_3849 - .L_3848)
.L_3848:
        /*0090*/ 	.word	0x00000080
        /*0094*/ 	.word	0x00000001
        /*0098*/ 	.word	0x00000001


	//----- nvinfo : EIATTR_CBANK_PARAM_SIZE
	.align		4
.L_3849:
        /*009c*/ 	.byte	0x03, 0x19
        /*009e*/ 	.short	0x0128


	//----- nvinfo : EIATTR_PARAM_CBANK
	.align		4
        /*00a0*/ 	.byte	0x04, 0x0a
        /*00a2*/ 	.short	(.L_3851 - .L_3850)
	.align		4
.L_3850:
        /*00a4*/ 	.word	index@(.nv.constant0._ZN10layer_norm13ln_bwd_kernelINS_13Kernel_traitsIf6__halffS2_fjLj1536ELj1ELj1ELj4ELj8ENS_18Kernel_traits_baseILj1536EfS2_fS2_fjLj128EEEEELb1ELb0ELb0ELb1EEEvNS_9BwdParamsE)
        /*00a8*/ 	.short	0x0380
        /*00aa*/ 	.short	0x0128


	//----- nvinfo : EIATTR_SW_WAR
	.align		4
.L_3851:
        /*00ac*/ 	.byte	0x04, 0x36
        /*00ae*/ 	.short	(.L_3853 - .L_3852)
.L_3852:
        /*00b0*/ 	.word	0x00000008
.L_3853:


//--------------------- .nv.info._ZN10layer_norm22ln_bwd_finalize_kernelINS_22Kernel_traits_finalizeILj1536Ef6__halffS2_fjLb0ELj1024ELj4ENS_18Kernel_traits_baseILj1536EfS2_fS2_fjLj1024EEEEELb0ELb0EEEvNS_9BwdParamsE --------------------------
	.section	.nv.info._ZN10layer_norm22ln_bwd_finalize_kernelINS_22Kernel_traits_finalizeILj1536Ef6__halffS2_fjLb0ELj1024ELj4ENS_18Kernel_traits_baseILj1536EfS2_fS2_fjLj1024EEEEELb0ELb0EEEvNS_9BwdParamsE,"",@"SHT_CUDA_INFO"
	.sectionflags	@""
	.align	4


	//----- nvinfo : EIATTR_CUDA_API_VERSION
	.align		4
        /*0000*/ 	.byte	0x04, 0x37
        /*0002*/ 	.short	(.L_3855 - .L_3854)
.L_3854:
        /*0004*/ 	.word	0x00000082


	//----- nvinfo : EIATTR_KPARAM_INFO
	.align		4
.L_3855:
        /*0008*/ 	.byte	0x04, 0x17
        /*000a*/ 	.short	(.L_3857 - .L_3856)
.L_3856:
        /*000c*/ 	.word	0x00000000
        /*0010*/ 	.short	0x0000
        /*0012*/ 	.short	0x0000
        /*0014*/ 	.byte	0x00, 0xf0, 0xa1, 0x04


	//----- nvinfo : EIATTR_SPARSE_MMA_MASK
	.align		4
.L_3857:
        /*0018*/ 	.byte	0x03, 0x50
        /*001a*/ 	.short	0x0000


	//----- nvinfo : EIATTR_MAXREG_COUNT
	.align		4
        /*001c*/ 	.byte	0x03, 0x1b
        /*001e*/ 	.short	0x0040


	//----- nvinfo : EIATTR_NUM_BARRIERS
	.align		4
        /*0020*/ 	.byte	0x02, 0x4c
        /*0022*/ 	.byte	0x01
	.zero		1


	//----- nvinfo : EIATTR_MERCURY_ISA_VERSION
	.align		4
        /*0024*/ 	.byte	0x03, 0x5f
        /*0026*/ 	.short	0x0101


	//----- nvinfo : EIATTR_COOP_GROUP_MASK_REGIDS
	.align		4
        /*0028*/ 	.byte	0x04, 0x29
        /*002a*/ 	.short	(.L_3859 - .L_3858)


	//   ....[0]....
.L_3858:
        /*002c*/ 	.word	0xffffffff


	//   ....[1]....
        /*0030*/ 	.word	0xffffffff


	//   ....[2]....
        /*0034*/ 	.word	0xffffffff


	//   ....[3]....
        /*0038*/ 	.word	0xffffffff


	//   ....[4]....
        /*003c*/ 	.word	0xffffffff


	//   ....[5]....
        /*0040*/ 	.word	0xffffffff


	//   ....[6]....
        /*0044*/ 	.word	0xffffffff


	//   ....[7]....
        /*0048*/ 	.word	0xffffffff


	//   ....[8]....
        /*004c*/ 	.word	0xffffffff


	//   ....[9]....
        /*0050*/ 	.word	0xffffffff


	//----- nvinfo : EIATTR_COOP_GROUP_INSTR_OFFSETS
	.align		4
.L_3859:
        /*0054*/ 	.byte	0x04, 0x28
        /*0056*/ 	.short	(.L_3861 - .L_3860)


	//   ....[0]....
.L_3860:
        /*0058*/ 	.word	0x000015e0


	//   ....[1]....
        /*005c*/ 	.word	0x000015f0


	//   ....[2]....
        /*0060*/ 	.word	0x00001620


	//   ....[3]....
        /*0064*/ 	.word	0x00001630


	//   ....[4]....
        /*0068*/ 	.word	0x00001660


	//   ....[5]....
        /*006c*/ 	.word	0x00001670


	//   ....[6]....
        /*0070*/ 	.word	0x000016b0


	//   ....[7]....
        /*0074*/ 	.word	0x000016e0


	//   ....[8]....
        /*0078*/ 	.word	0x00001710


	//   ....[9]....
        /*007c*/ 	.word	0x00001720


	//----- nvinfo : EIATTR_VRC_CTA_INIT_COUNT
	.align		4
.L_3861:
        /*0080*/ 	.byte	0x02, 0x4a
	.zero		1
	.zero		1


	//----- nvinfo : EIATTR_EXIT_INSTR_OFFSETS
	.align		4
        /*0084*/ 	.byte	0x04, 0x1c
        /*0086*/ 	.short	(.L_3863 - .L_3862)


	//   ....[0]....
.L_3862:
        /*0088*/ 	.word	0x00000060


	//   ....[1]....
        /*008c*/ 	.word	0x00001780


	//   ....[2]....
        /*0090*/ 	.word	0x000017b0


	//   ....[3]....
        /*0094*/ 	.word	0x00001850


	//----- nvinfo : EIATTR_MAX_THREADS
	.align		4
.L_3863:
        /*0098*/ 	.byte	0x04, 0x05
        /*009a*/ 	.short	(.L_3865 - .L_3864)
.L_3864:
        /*009c*/ 	.word	0x00000400
        /*00a0*/ 	.word	0x00000001
        /*00a4*/ 	.word	0x00000001


	//----- nvinfo : EIATTR_CRS_STACK_SIZE
	.align		4
.L_3865:
        /*00a8*/ 	.byte	0x04, 0x1e
        /*00aa*/ 	.short	(.L_3867 - .L_3866)
.L_3866:
        /*00ac*/ 	.word	0x00000000


	//----- nvinfo : EIATTR_CBANK_PARAM_SIZE
	.align		4
.L_3867:
        /*00b0*/ 	.byte	0x03, 0x19
        /*00b2*/ 	.short	0x0128


	//----- nvinfo : EIATTR_PARAM_CBANK
	.align		4
        /*00b4*/ 	.byte	0x04, 0x0a
        /*00b6*/ 	.short	(.L_3869 - .L_3868)
	.align		4
.L_3868:
        /*00b8*/ 	.word	index@(.nv.constant0._ZN10layer_norm22ln_bwd_finalize_kernelINS_22Kernel_traits_finalizeILj1536Ef6__halffS2_fjLb0ELj1024ELj4ENS_18Kernel_traits_baseILj1536EfS2_fS2_fjLj1024EEEEELb0ELb0EEEvNS_9BwdParamsE)
        /*00bc*/ 	.short	0x0380
        /*00be*/ 	.short	0x0128


	//----- nvinfo : EIATTR_SW_WAR
	.align		4
.L_3869:
        /*00c0*/ 	.byte	0x04, 0x36
        /*00c2*/ 	.short	(.L_3871 - .L_3870)
.L_3870:
        /*00c4*/ 	.word	0x00000008
.L_3871:


//--------------------- .nv.info._ZN10layer_norm13ln_bwd_kernelINS_13Kernel_traitsIf6__halffS2_fjLj1536ELj1ELj1ELj4ELj8ENS_18Kernel_traits_baseILj1536EfS2_fS2_fjLj128EEEEELb1ELb0ELb1ELb0EEEvNS_9BwdParamsE --------------------------
	.section	.nv.info._ZN10layer_norm13ln_bwd_kernelINS_13Kernel_traitsIf6__halffS2_fjLj1536ELj1ELj1ELj4ELj8ENS_18Kernel_traits_baseILj1536EfS2_fS2_fjLj128EEEEELb1ELb0ELb1ELb0EEEvNS_9BwdParamsE,"",@"SHT_CUDA_INFO"
	.sectionflags	@""
	.align	4


	//----- nvinfo : EIATTR_CUDA_API_VERSION
	.align		4
        /*0000*/ 	.byte	0x04, 0x37
        /*0002*/ 	.short	(.L_3873 - .L_3872)
.L_3872:
        /*0004*/ 	.word	0x00000082


	//----- nvinfo : EIATTR_KPARAM_INFO
	.align		4
.L_3873:
        /*0008*/ 	.byte	0x04, 0x17
        /*000a*/ 	.short	(.L_3875 - .L_3874)
.L_3874:
        /*000c*/ 	.word	0x00000000
        /*0010*/ 	.short	0x0000
        /*0012*/ 	.short	0x0000
        /*0014*/ 	.byte	0x00, 0xf0, 0xa1, 0x04


	//----- nvinfo : EIATTR_SPARSE_MMA_MASK
	.align		4
.L_3875:
        /*0018*/ 	.byte	0x03, 0x50
        /*001a*/ 	.short	0x0000


	//----- nvinfo : EIATTR_MAXREG_COUNT
	.align		4
        /*001c*/ 	.byte	0x03, 0x1b
        /*001e*/ 	.short	0x00ff


	//----- nvinfo : EIATTR_NUM_BARRIERS
	.align		4
        /*0020*/ 	.byte	0x02, 0x4c
        /*0022*/ 	.byte	0x01
	.zero		1


	//----- nvinfo : EIATTR_MERCURY_ISA_VERSION
	.align		4
        /*0024*/ 	.byte	0x03, 0x5f
        /*0026*/ 	.short	0x0101


	//----- nvinfo : EIATTR_COOP_GROUP_MASK_REGIDS
	.align		4
        /*0028*/ 	.byte	0x04, 0x29
        /*002a*/ 	.short	(.L_3877 - .L_3876)


	//   ....[0]....
.L_3876:
        /*002c*/ 	.word	0xffffffff


	//   ....[1]....
        /*0030*/ 	.word	0xffffffff


	//   ....[2]....
        /*0034*/ 	.word	0xffffffff


	//   ....[3]....
        /*0038*/ 	.word	0xffffffff


	//   ....[4]....
        /*003c*/ 	.word	0xffffffff


	//   ....[5]....
        /*0040*/ 	.word	0xffffffff


	//   ....[6]....
        /*0044*/ 	.word	0xffffffff


	//   ....[7]....
        /*0048*/ 	.word	0xffffffff


	//   ....[8]....
        /*004c*/ 	.word	0xffffffff


	//   ....[9]....
        /*0050*/ 	.word	0xffffffff


	//----- nvinfo : EIATTR_COOP_GROUP_INSTR_OFFSETS
	.align		4
.L_3877:
        /*0054*/ 	.byte	0x04, 0x28
        /*0056*/ 	.short	(.L_3879 - .L_3878)


	//   ....[0]....
.L_3878:
        /*0058*/ 	.word	0x000014d0


	//   ....[1]....
        /*005c*/ 	.word	0x00001500


	//   ....[2]....
        /*0060*/ 	.word	0x00001530


	//   ....[3]....
        /*0064*/ 	.word	0x00001540


	//   ....[4]....
        /*0068*/ 	.word	0x00001570


	//   ....[5]....
        /*006c*/ 	.word	0x00001580


	//   ....[6]....
        /*0070*/ 	.word	0x000015b0


	//   ....[7]....
        /*0074*/ 	.word	0x000015c0


	//   ....[8]....
        /*0078*/ 	.word	0x000015f0


	//   ....[9]....
        /*007c*/ 	.word	0x00001600


	//----- nvinfo : EIATTR_VRC_CTA_INIT_COUNT
	.align		4
.L_3879:
        /*0080*/ 	.byte	0x02, 0x4a
	.zero		1
	.zero		1


	//----- nvinfo : EIATTR_EXIT_INSTR_OFFSETS
	.align		4
        /*0084*/ 	.byte	0x04, 0x1c
        /*0086*/ 	.short	(.L_3881 - .L_3880)


	//   ....[0]....
.L_3880:
        /*0088*/ 	.word	0x000044f0


	//   ....[1]....
        /*008c*/ 	.word	0x00004570


	//----- nvinfo : EIATTR_MAX_THREADS
	.align		4
.L_3881:
        /*0090*/ 	.byte	0x04, 0x05
        /*0092*/ 	.short	(.L_3883 - .L_3882)
.L_3882:
        /*0094*/ 	.word	0x00000080
        /*0098*/ 	.word	0x00000001
        /*009c*/ 	.word	0x00000001


	//----- nvinfo : EIATTR_CRS_STACK_SIZE
	.align		4
.L_3883:
        /*00a0*/ 	.byte	0x04, 0x1e
        /*00a2*/ 	.short	(.L_3885 - .L_3884)
.L_3884:
        /*00a4*/ 	.word	0x00000000


	//----- nvinfo : EIATTR_CBANK_PARAM_SIZE
	.align		4
.L_3885:
        /*00a8*/ 	.byte	0x03, 0x19
        /*00aa*/ 	.short	0x0128


	//----- nvinfo : EIATTR_PARAM_CBANK
	.align		4
        /*00ac*/ 	.byte	0x04, 0x0a
        /*00ae*/ 	.short	(.L_3887 - .L_3886)
	.align		4
.L_3886:
        /*00b0*/ 	.word	index@(.nv.constant0._ZN10layer_norm13ln_bwd_kernelINS_13Kernel_traitsIf6__halffS2_fjLj1536ELj1ELj1ELj4ELj8ENS_18Kernel_traits_baseILj1536EfS2_fS2_fjLj128EEEEELb1ELb0ELb1ELb0EEEvNS_9BwdParamsE)
        /*00b4*/ 	.short	0x0380
        /*00b6*/ 	.short	0x0128


	//----- nvinfo : EIATTR_SW_WAR
	.align		4
.L_3887:
        /*00b8*/ 	.byte	0x04, 0x36
        /*00ba*/ 	.short	(.L_3889 - .L_3888)
.L_3888:
        /*00bc*/ 	.word	0x00000008
.L_3889:


//--------------------- .nv.info._ZN10layer_norm22ln_bwd_finalize_kernelINS_22Kernel_traits_finalizeILj1536Ef6__halffS2_fjLb0ELj1024ELj4ENS_18Kernel_traits_baseILj1536EfS2_fS2_fjLj1024EEEEELb0ELb1EEEvNS_9BwdParamsE --------------------------
	.section	.nv.info._ZN10layer_norm22ln_bwd_finalize_kernelINS_22Kernel_traits_finalizeILj1536Ef6__halffS2_fjLb0ELj1024ELj4ENS_18Kernel_traits_baseILj1536EfS2_fS2_fjLj1024EEEEELb0ELb1EEEvNS_9BwdParamsE,"",@"SHT_CUDA_INFO"
	.sectionflags	@""
	.align	4


	//----- nvinfo : EIATTR_CUDA_API_VERSION
	.align		4
        /*0000*/ 	.byte	0x04, 0x37
        /*0002*/ 	.short	(.L_3891 - .L_3890)
.L_3890:
        /*0004*/ 	.word	0x00000082


	//----- nvinfo : EIATTR_KPARAM_INFO
	.align		4
.L_3891:
        /*0008*/ 	.byte	0x04, 0x17
        /*000a*/ 	.short	(.L_3893 - .L_3892)
.L_3892:
        /*000c*/ 	.word	0x00000000
        /*0010*/ 	.short	0x0000
        /*0012*/ 	.short	0x0000
        /*0014*/ 	.byte	0x00, 0xf0, 0xa1, 0x04


	//----- nvinfo : EIATTR_SPARSE_MMA_MASK
	.align		4
.L_3893:
        /*0018*/ 	.byte	0x03, 0x50
        /*001a*/ 	.short	0x0000


	//----- nvinfo : EIATTR_MAXREG_COUNT
	.align		4
        /*001c*/ 	.byte	0x03, 0x1b
        /*001e*/ 	.short	0x0040


	//----- nvinfo : EIATTR_NUM_BARRIERS
	.align		4
        /*0020*/ 	.byte	0x02, 0x4c
        /*0022*/ 	.byte	0x01
	.zero		1


	//----- nvinfo : EIATTR_MERCURY_ISA_VERSION
	.align		4
        /*0024*/ 	.byte	0x03, 0x5f
        /*0026*/ 	.short	0x0101


	//----- nvinfo : EIATTR_COOP_GROUP_MASK_REGIDS
	.align		4
        /*0028*/ 	.byte	0x04, 0x29
        /*002a*/ 	.short	(.L_3895 - .L_3894)


	//   ....[0]....
.L_3894:
        /*002c*/ 	.word	0xffffffff


	//   ....[1]....
        /*0030*/ 	.word	0xffffffff


	//   ....[2]....
        /*0034*/ 	.word	0xffffffff


	//   ....[3]....
        /*0038*/ 	.word	0xffffffff


	//   ....[4]....
        /*003c*/ 	.word	0xffffffff


	//   ....[5]....
        /*0040*/ 	.word	0xffffffff


	//   ....[6]....
        /*0044*/ 	.word	0xffffffff


	//   ....[7]....
        /*0048*/ 	.word	0xffffffff


	//   ....[8]....
        /*004c*/ 	.word	0xffffffff


	//   ....[9]....
        /*0050*/ 	.word	0xffffffff


	//----- nvinfo : EIATTR_COOP_GROUP_INSTR_OFFSETS
	.align		4
.L_3895:
        /*0054*/ 	.byte	0x04, 0x28
        /*0056*/ 	.short	(.L_3897 - .L_3896)


	//   ....[0]....
.L_3896:
        /*0058*/ 	.word	0x00001630


	//   ....[1]....
        /*005c*/ 	.word	0x00001640


	//   ....[2]....
        /*0060*/ 	.word	0x00001670


	//   ....[3]....
        /*0064*/ 	.word	0x00001680


	//   ....[4]....
        /*0068*/ 	.word	0x000016b0


	//   ....[5]....
        /*006c*/ 	.word	0x000016c0


	//   ....[6]....
        /*0070*/ 	.word	0x000016f0


	//   ....[7]....
        /*0074*/ 	.word	0x00001710


	//   ....[8]....
        /*0078*/ 	.word	0x00001740


	//   ....[9]....
        /*007c*/ 	.word	0x00001750


	//----- nvinfo : EIATTR_VRC_CTA_INIT_COUNT
	.align		4
.L_3897:
        /*0080*/ 	.byte	0x02, 0x4a
	.zero		1
	.zero		1


	//----- nvinfo : EIATTR_EXIT_INSTR_OFFSETS
	.align		4
        /*0084*/ 	.byte	0x04, 0x1c
        /*0086*/ 	.short	(.L_3899 - .L_3898)


	//   ....[0]....
.L_3898:
        /*0088*/ 	.word	0x00000070


	//   ....[1]....
        /*008c*/ 	.word	0x000017b0


	//   ....[2]....
        /*0090*/ 	.word	0x00001860


	//----- nvinfo : EIATTR_MAX_THREADS
	.align		4
.L_3899:
        /*0094*/ 	.byte	0x04, 0x05
        /*0096*/ 	.short	(.L_3901 - .L_3900)
.L_3900:
        /*0098*/ 	.word	0x00000400
        /*009c*/ 	.word	0x00000001
        /*00a0*/ 	.word	0x00000001


	//----- nvinfo : EIATTR_CRS_STACK_SIZE
	.align		4
.L_3901:
        /*00a4*/ 	.byte	0x04, 0x1e
        /*00a6*/ 	.short	(.L_3903 - .L_3902)
.L_3902:
        /*00a8*/ 	.word	0x00000000


	//----- nvinfo : EIATTR_CBANK_PARAM_SIZE
	.align		4
.L_3903:
        /*00ac*/ 	.byte	0x03, 0x19
        /*00ae*/ 	.short	0x0128


	//----- nvinfo : EIATTR_PARAM_CBANK
	.align		4
        /*00b0*/ 	.byte	0x04, 0x0a
        /*00b2*/ 	.short	(.L_3905 - .L_3904)
	.align		4
.L_3904:
        /*00b4*/ 	.word	index@(.nv.constant0._ZN10layer_norm22ln_bwd_finalize_kernelINS_22Kernel_traits_finalizeILj1536Ef6__halffS2_fjLb0ELj1024ELj4ENS_18Kernel_traits_baseILj1536EfS2_fS2_fjLj1024EEEEELb0ELb1EEEvNS_9BwdParamsE)
        /*00b8*/ 	.short	0x0380
        /*00ba*/ 	.short	0x0128


	//----- nvinfo : EIATTR_SW_WAR
	.align		4
.L_3905:
        /*00bc*/ 	.byte	0x04, 0x36
        /*00be*/ 	.short	(.L_3907 - .L_3906)
.L_3906:
        /*00c0*/ 	.word	0x00000008
.L_3907:


//--------------------- .nv.info._ZN10layer_norm13ln_bwd_kernelINS_13Kernel_traitsIf6__halffS2_fjLj1536ELj1ELj1ELj4ELj8ENS_18Kernel_traits_baseILj1536EfS2_fS2_fjLj128EEEEELb1ELb0ELb1ELb1EEEvNS_9BwdParamsE --------------------------
	.section	.nv.info._ZN10layer_norm13ln_bwd_kernelINS_13Kernel_traitsIf6__halffS2_fjLj1536ELj1ELj1ELj4ELj8ENS_18Kernel_traits_baseILj1536EfS2_fS2_fjLj128EEEEELb1ELb0ELb1ELb1EEEvNS_9BwdParamsE,"",@"SHT_CUDA_INFO"
	.sectionflags	@""
	.align	4


	//----- nvinfo : EIATTR_CUDA_API_VERSION
	.align		4
        /*0000*/ 	.byte	0x04, 0x37
        /*0002*/ 	.short	(.L_3909 - .L_3908)
.L_3908:
        /*0004*/ 	.word	0x00000082


	//----- nvinfo : EIATTR_KPARAM_INFO
	.align		4
.L_3909:
        /*0008*/ 	.byte	0x04, 0x17
        /*000a*/ 	.short	(.L_3911 - .L_3910)
.L_3910:
        /*000c*/ 	.word	0x00000000
        /*0010*/ 	.short	0x0000
        /*0012*/ 	.short	0x0000
        /*0014*/ 	.byte	0x00, 0xf0, 0xa1, 0x04


	//----- nvinfo : EIATTR_SPARSE_MMA_MASK
	.align		4
.L_3911:
        /*0018*/ 	.byte	0x03, 0x50
        /*001a*/ 	.short	0x0000


	//----- nvinfo : EIATTR_MAXREG_COUNT
	.align		4
        /*001c*/ 	.byte	0x03, 0x1b
        /*001e*/ 	.short	0x00ff


	//----- nvinfo : EIATTR_NUM_BARRIERS
	.align		4
        /*0020*/ 	.byte	0x02, 0x4c
        /*0022*/ 	.byte	0x01
	.zero		1


	//----- nvinfo : EIATTR_MERCURY_ISA_VERSION
	.align		4
        /*0024*/ 	.byte	0x03, 0x5f
        /*0026*/ 	.short	0x0101


	//----- nvinfo : EIATTR_COOP_GROUP_MASK_REGIDS
	.align		4
        /*0028*/ 	.byte	0x04, 0x29
        /*002a*/ 	.short	(.L_3913 - .L_3912)


	//   ....[0]....
.L_3912:
        /*002c*/ 	.word	0xffffffff


	//   ....[1]....
        /*0030*/ 	.word	0xffffffff


	//   ....[2]....
        /*0034*/ 	.word	0xffffffff


	//   ....[3]....
        /*0038*/ 	.word	0xffffffff


	//   ....[4]....
        /*003c*/ 	.word	0xffffffff


	//   ....[5]....
        /*0040*/ 	.word	0xffffffff


	//   ....[6]....
        /*0044*/ 	.word	0xffffffff


	//   ....[7]....
        /*0048*/ 	.word	0xffffffff


	//   ....[8]....
        /*004c*/ 	.word	0xffffffff


	//   ....[9]....
        /*0050*/ 	.word	0xffffffff


	//----- nvinfo : EIATTR_COOP_GROUP_INSTR_OFFSETS
	.align		4
.L_3913:
        /*0054*/ 	.byte	0x04, 0x28
        /*0056*/ 	.short	(.L_3915 - .L_3914)


	//   ....[0]....
.L_3914:
        /*0058*/ 	.word	0x00001100


	//   ....[1]....
        /*005c*/ 	.word	0x00001130


	//   ....[2]....
        /*0060*/ 	.word	0x00001160


	//   ....[3]....
        /*0064*/ 	.word	0x00001170


	//   ....[4]....
        /*0068*/ 	.word	0x000011a0


	//   ....[5]....
        /*006c*/ 	.word	0x000011b0


	//   ....[6]....
        /*0070*/ 	.word	0x000011e0


	//   ....[7]....
        /*0074*/ 	.word	0x000011f0


	//   ....[8]....
        /*0078*/ 	.word	0x00001220


	//   ....[9]....
        /*007c*/ 	.word	0x00001230


	//----- nvinfo : EIATTR_VRC_CTA_INIT_COUNT
	.align		4
.L_3915:
        /*0080*/ 	.byte	0x02, 0x4a
	.zero		1
	.zero		1


	//----- nvinfo : EIATTR_EXIT_INSTR_OFFSETS
	.align		4
        /*0084*/ 	.byte	0x04, 0x1c
        /*0086*/ 	.short	(.L_3917 - .L_3916)


	//   ....[0]....
.L_3916:
        /*0088*/ 	.word	0x00003da0


	//----- nvinfo : EIATTR_MAX_THREADS
	.align		4
.L_3917:
        /*008c*/ 	.byte	0x04, 0x05
        /*008e*/ 	.short	(.L_3919 - .L_3918)
.L_3918:
        /*0090*/ 	.word	0x00000080
        /*0094*/ 	.word	0x00000001
        /*0098*/ 	.word	0x00000001


	//----- nvinfo : EIATTR_CRS_STACK_SIZE
	.align		4
.L_3919:
        /*009c*/ 	.byte	0x04, 0x1e
        /*009e*/ 	.short	(.L_3921 - .L_3920)
.L_3920:
        /*00a0*/ 	.word	0x00000000


	//----- nvinfo : EIATTR_CBANK_PARAM_SIZE
	.align		4
.L_3921:
        /*00a4*/ 	.byte	0x03, 0x19
        /*00a6*/ 	.short	0x0128


	//----- nvinfo : EIATTR_PARAM_CBANK
	.align		4
        /*00a8*/ 	.byte	0x04, 0x0a
        /*00aa*/ 	.short	(.L_3923 - .L_3922)
	.align		4
.L_3922:
        /*00ac*/ 	.word	index@(.nv.constant0._ZN10layer_norm13ln_bwd_kernelINS_13Kernel_traitsIf6__halffS2_fjLj1536ELj1ELj1ELj4ELj8ENS_18Kernel_traits_baseILj1536EfS2_fS2_fjLj128EEEEELb1ELb0ELb1ELb1EEEvNS_9BwdParamsE)
        /*00b0*/ 	.short	0x0380
        /*00b2*/ 	.short	0x0128


	//----- nvinfo : EIATTR_SW_WAR
	.align		4
.L_3923:
        /*00b4*/ 	.byte	0x04, 0x36
        /*00b6*/ 	.short	(.L_3925 - .L_3924)
.L_3924:
        /*00b8*/ 	.word	0x00000008
.L_3925:


//--------------------- .nv.info._ZN10layer_norm13ln_bwd_kernelINS_13Kernel_traitsIf6__halffS2_fjLj1536ELj1ELj1ELj4ELj8ENS_18Kernel_traits_baseILj1536EfS2_fS2_fjLj128EEEEELb1ELb1ELb0ELb0EEEvNS_9BwdParamsE --------------------------
	.section	.nv.info._ZN10layer_norm13ln_bwd_kernelINS_13Kernel_traitsIf6__halffS2_fjLj1536ELj1ELj1ELj4ELj8ENS_18Kernel_traits_baseILj1536EfS2_fS2_fjLj128EEEEELb1ELb1ELb0ELb0EEEvNS_9BwdParamsE,"",@"SHT_CUDA_INFO"
	.sectionflags	@""
	.align	4


	//----- nvinfo : EIATTR_CUDA_API_VERSION
	.align		4
        /*0000*/ 	.byte	0x04, 0x37
        /*0002*/ 	.short	(.L_3927 - .L_3926)
.L_3926:
        /*0004*/ 	.word	0x00000082


	//----- nvinfo : EIATTR_KPARAM_INFO
	.align		4
.L_3927:
        /*0008*/ 	.byte	0x04, 0x17
        /*000a*/ 	.short	(.L_3929 - .L_3928)
.L_3928:
        /*000c*/ 	.word	0x00000000
        /*0010*/ 	.short	0x0000
        /*0012*/ 	.short	0x0000
        /*0014*/ 	.byte	0x00, 0xf0, 0xa1, 0x04


	//----- nvinfo : EIATTR_SPARSE_MMA_MASK
	.align		4
.L_3929:
        /*0018*/ 	.byte	0x03, 0x50
        /*001a*/ 	.short	0x0000


	//----- nvinfo : EIATTR_MAXREG_COUNT
	.align		4
        /*001c*/ 	.byte	0x03, 0x1b
        /*001e*/ 	.short	0x00ff


	//----- nvinfo : EIATTR_NUM_BARRIERS
	.align		4
        /*0020*/ 	.byte	0x02, 0x4c
        /*0022*/ 	.byte	0x01
	.zero		1


	//----- nvinfo : EIATTR_MERCURY_ISA_VERSION
	.align		4
        /*0024*/ 	.byte	0x03, 0x5f
        /*0026*/ 	.short	0x0101


	//----- nvinfo : EIATTR_COOP_GROUP_MASK_REGIDS
	.align		4
        /*0028*/ 	.byte	0x04, 0x29
        /*002a*/ 	.short	(.L_3931 - .L_3930)


	//   ....[0]....
.L_3930:
        /*002c*/ 	.word	0xffffffff


	//   ....[1]....
        /*0030*/ 	.word	0xffffffff


	//   ....[2]....
        /*0034*/ 	.word	0xffffffff


	//   ....[3]....
        /*0038*/ 	.word	0xffffffff


	//   ....[4]....
        /*003c*/ 	.word	0xffffffff


	//   ....[5]....
        /*0040*/ 	.word	0xffffffff


	//   ....[6]....
        /*0044*/ 	.word	0xffffffff


	//   ....[7]....
        /*0048*/ 	.word	0xffffffff


	//   ....[8]....
        /*004c*/ 	.word	0xffffffff


	//   ....[9]....
        /*0050*/ 	.word	0xffffffff


	//----- nvinfo : EIATTR_COOP_GROUP_INSTR_OFFSETS
	.align		4
.L_3931:
        /*0054*/ 	.byte	0x04, 0x28
        /*0056*/ 	.short	(.L_3933 - .L_3932)


	//   ....[0]....
.L_3932:
        /*0058*/ 	.word	0x00001170


	//   ....[1]....
        /*005c*/ 	.word	0x000011a0


	//   ....[2]....
        /*0060*/ 	.word	0x000011d0


	//   ....[3]....
        /*0064*/ 	.word	0x000011e0


	//   ....[4]....
        /*0068*/ 	.word	0x00001210


	//   ....[5]....
        /*006c*/ 	.word	0x00001220


	//   ....[6]....
        /*0070*/ 	.word	0x00001250


	//   ....[7]....
        /*0074*/ 	.word	0x00001260


	//   ....[8]....
        /*0078*/ 	.word	0x00001290


	//   ....[9]....
        /*007c*/ 	.word	0x000012a0


	//----- nvinfo : EIATTR_VRC_CTA_INIT_COUNT
	.align		4
.L_3933:
        /*0080*/ 	.byte	0x02, 0x4a
	.zero		1
	.zero		1


	//----- nvinfo : EIATTR_EXIT_INSTR_OFFSETS
	.align		4
        /*0084*/ 	.byte	0x04, 0x1c
        /*0086*/ 	.short	(.L_3935 - .L_3934)


	//   ....[0]....
.L_3934:
        /*0088*/ 	.word	0x00004bd0


	//   ....[1]....
        /*008c*/ 	.word	0x00004c70


	//----- nvinfo : EIATTR_MAX_THREADS
	.align		4
.L_3935:
        /*0090*/ 	.byte	0x04, 0x05
        /*0092*/ 	.short	(.L_3937 - .L_3936)
.L_3936:
        /*0094*/ 	.word	0x00000080
        /*0098*/ 	.word	0x00000001
        /*009c*/ 	.word	0x00000001


	//----- nvinfo : EIATTR_CRS_STACK_SIZE
	.align		4
.L_3937:
        /*00a0*/ 	.byte	0x04, 0x1e
        /*00a2*/ 	.short	(.L_3939 - .L_3938)
.L_3938:
        /*00a4*/ 	.word	0x00000000


	//----- nvinfo : EIATTR_CBANK_PARAM_SIZE
	.align		4
.L_3939:
        /*00a8*/ 	.byte	0x03, 0x19
        /*00aa*/ 	.short	0x0128


	//----- nvinfo : EIATTR_PARAM_CBANK
	.align		4
        /*00ac*/ 	.byte	0x04, 0x0a
        /*00ae*/ 	.short	(.L_3941 - .L_3940)
	.align		4
.L_3940:
        /*00b0*/ 	.word	index@(.nv.constant0._ZN10layer_norm13ln_bwd_kernelINS_13Kernel_traitsIf6__halffS2_fjLj1536ELj1ELj1ELj4ELj8ENS_18Kernel_traits_baseILj1536EfS2_fS2_fjLj128EEEEELb1ELb1ELb0ELb0EEEvNS_9BwdParamsE)
        /*00b4*/ 	.short	0x0380
        /*00b6*/ 	.short	0x0128


	//----- nvinfo : EIATTR_SW_WAR
	.align		4
.L_3941:
        /*00b8*/ 	.byte	0x04, 0x36
        /*00ba*/ 	.short	(.L_3943 - .L_3942)
.L_3942:
        /*00bc*/ 	.word	0x00000008
.L_3943:


//--------------------- .nv.info._ZN10layer_norm13ln_bwd_kernelINS_13Kernel_traitsIf6__halffS2_fjLj1536ELj1ELj1ELj4ELj8ENS_18Kernel_traits_baseILj1536EfS2_fS2_fjLj128EEEEELb1ELb1ELb0ELb1EEEvNS_9BwdParamsE --------------------------
	.section	.nv.info._ZN10layer_norm13ln_bwd_kernelINS_13Kernel_traitsIf6__halffS2_fjLj1536ELj1ELj1ELj4ELj8ENS_18Kernel_traits_baseILj1536EfS2_fS2_fjLj128EEEEELb1ELb1ELb0ELb1EEEvNS_9BwdParamsE,"",@"SHT_CUDA_INFO"
	.sectionflags	@""
	.align	4


	//----- nvinfo : EIATTR_CUDA_API_VERSION
	.align		4
        /*0000*/ 	.byte	0x04, 0x37
        /*0002*/ 	.short	(.L_3945 - .L_3944)
.L_3944:
        /*0004*/ 	.word	0x00000082


	//----- nvinfo : EIATTR_KPARAM_INFO
	.align		4
.L_3945:
        /*0008*/ 	.byte	0x04, 0x17
        /*000a*/ 	.short	(.L_3947 - .L_3946)
.L_3946:
        /*000c*/ 	.word	0x00000000
        /*0010*/ 	.short	0x0000
        /*0012*/ 	.short	0x0000
        /*0014*/ 	.byte	0x00, 0xf0, 0xa1, 0x04


	//----- nvinfo : EIATTR_SPARSE_MMA_MASK
	.align		4
.L_3947:
        /*0018*/ 	.byte	0x03, 0x50
        /*001a*/ 	.short	0x0000


	//----- nvinfo : EIATTR_MAXREG_COUNT
	.align		4
        /*001c*/ 	.byte	0x03, 0x1b
        /*001e*/ 	.short	0x00ff


	//----- nvinfo : EIATTR_NUM_BARRIERS
	.align		4
        /*0020*/ 	.byte	0x02, 0x4c
        /*0022*/ 	.byte	0x01
	.zero		1


	//----- nvinfo : EIATTR_MERCURY_ISA_VERSION
	.align		4
        /*0024*/ 	.byte	0x03, 0x5f
        /*0026*/ 	.short	0x0101


	//----- nvinfo : EIATTR_COOP_GROUP_MASK_REGIDS
	.align		4
        /*0028*/ 	.byte	0x04, 0x29
        /*002a*/ 	.short	(.L_3949 - .L_3948)


	//   ....[0]....
.L_3948:
        /*002c*/ 	.word	0xffffffff


	//   ....[1]....
        /*0030*/ 	.word	0xffffffff


	//   ....[2]....
        /*0034*/ 	.word	0xffffffff


	//   ....[3]....
        /*0038*/ 	.word	0xffffffff


	//   ....[4]....
        /*003c*/ 	.word	0xffffffff


	//   ....[5]....
        /*0040*/ 	.word	0xffffffff


	//   ....[6]....
        /*0044*/ 	.word	0xffffffff


	//   ....[7]....
        /*0048*/ 	.word	0xffffffff


	//   ....[8]....
        /*004c*/ 	.word	0xffffffff


	//   ....[9]....
        /*0050*/ 	.word	0xffffffff


	//----- nvinfo : EIATTR_COOP_GROUP_INSTR_OFFSETS
	.align		4
.L_3949:
        /*0054*/ 	.byte	0x04, 0x28
        /*0056*/ 	.short	(.L_3951 - .L_3950)


	//   ....[0]....
.L_3950:
        /*0058*/ 	.word	0x00000b90


	//   ....[1]....
        /*005c*/ 	.word	0x00000bc0


	//   ....[2]....
        /*0060*/ 	.word	0x00000be0


	//   ....[3]....
        /*0064*/ 	.word	0x00000c00


	//   ....[4]....
        /*0068*/ 	.word	0x00000c20


	//   ....[5]....
        /*006c*/ 	.word	0x00000c60


	//   ....[6]....
        /*0070*/ 	.word	0x00000c70


	//   ....[7]....
        /*0074*/ 	.word	0x00000d90


	//   ....[8]....
        /*0078*/ 	.word	0x00000da0


	//   ....[9]....
        /*007c*/ 	.word	0x00000dc0


	//----- nvinfo : EIATTR_VRC_CTA_INIT_COUNT
	.align		4
.L_3951:
        /*0080*/ 	.byte	0x02, 0x4a
	.zero		1
	.zero		1


	//----- nvinfo : EIATTR_EXIT_INSTR_OFFSETS
	.align		4
        /*0084*/ 	.byte	0x04, 0x1c
        /*0086*/ 	.short	(.L_3953 - .L_3952)


	//   ....[0]....
.L_3952:
        /*0088*/ 	.word	0x00004520


	//----- nvinfo : EIATTR_MAX_THREADS
	.align		4
.L_3953:
        /*008c*/ 	.byte	0x04, 0x05
        /*008e*/ 	.short	(.L_3955 - .L_3954)
.L_3954:
        /*0090*/ 	.word	0x00000080
        /*0094*/ 	.word	0x00000001
        /*0098*/ 	.word	0x00000001


	//----- nvinfo : EIATTR_CBANK_PARAM_SIZE
	.align		4
.L_3955:
        /*009c*/ 	.byte	0x03, 0x19
        /*009e*/ 	.short	0x0128


	//----- nvinfo : EIATTR_PARAM_CBANK
	.align		4
        /*00a0*/ 	.byte	0x04, 0x0a
        /*00a2*/ 	.short	(.L_3957 - .L_3956)
	.align		4
.L_3956:
        /*00a4*/ 	.word	index@(.nv.constant0._ZN10layer_norm13ln_bwd_kernelINS_13Kernel_traitsIf6__halffS2_fjLj1536ELj1ELj1ELj4ELj8ENS_18Kernel_traits_baseILj1536EfS2_fS2_fjLj128EEEEELb1ELb1ELb0ELb1EEEvNS_9BwdParamsE)
        /*00a8*/ 	.short	0x0380
        /*00aa*/ 	.short	0x0128


	//----- nvinfo : EIATTR_SW_WAR
	.align		4
.L_3957:
        /*00ac*/ 	.byte	0x04, 0x36
        /*00ae*/ 	.short	(.L_3959 - .L_3958)
.L_3958:
        /*00b0*/ 	.word	0x00000008
.L_3959:


//--------------------- .nv.info._ZN10layer_norm22ln_bwd_finalize_kernelINS_22Kernel_traits_finalizeILj1536Ef6__halffS2_fjLb1ELj1024ELj4ENS_18Kernel_traits_baseILj1536EfS2_fS2_fjLj1024EEEEELb1ELb0EEEvNS_9BwdParamsE --------------------------
	.section	.nv.info._ZN10layer_norm22ln_bwd_finalize_kernelINS_22Kernel_traits_finalizeILj1536Ef6__halffS2_fjLb1ELj1024ELj4ENS_18Kernel_traits_baseILj1536EfS2_fS2_fjLj1024EEEEELb1ELb0EEEvNS_9BwdParamsE,"",@"SHT_CUDA_INFO"
	.sectionflags	@""
	.align	4


	//----- nvinfo : EIATTR_CUDA_API_VERSION
	.align		4
        /*0000*/ 	.byte	0x04, 0x37
        /*0002*/ 	.short	(.L_3961 - .L_3960)
.L_3960:
        /*0004*/ 	.word	0x00000082


	//----- nvinfo : EIATTR_KPARAM_INFO
	.align		4
.L_3961:
        /*0008*/ 	.byte	0x04, 0x17
        /*000a*/ 	.short	(.L_3963 - .L_3962)
.L_3962:
        /*000c*/ 	.word	0x00000000
        /*0010*/ 	.short	0x0000
        /*0012*/ 	.short	0x0000
        /*0014*/ 	.byte	0x00, 0xf0, 0xa1, 0x04


	//----- nvinfo : EIATTR_SPARSE_MMA_MASK
	.align		4
.L_3963:
        /*0018*/ 	.byte	0x03, 0x50
        /*001a*/ 	.short	0x0000


	//----- nvinfo : EIATTR_MAXREG_COUNT
	.align		4
        /*001c*/ 	.byte	0x03, 0x1b
        /*001e*/ 	.short	0x0040


	//----- nvinfo : EIATTR_NUM_BARRIERS
	.align		4
        /*0020*/ 	.byte	0x02, 0x4c
        /*0022*/ 	.byte	0x01
	.zero		1


	//----- nvinfo : EIATTR_MERCURY_ISA_VERSION
	.align		4
        /*0024*/ 	.byte	0x03, 0x5f
        /*0026*/ 	.short	0x0101


	//----- nvinfo : EIATTR_COOP_GROUP_MASK_REGIDS
	.align		4
        /*0028*/ 	.byte	0x04, 0x29
        /*002a*/ 	.short	(.L_3965 - .L_3964)


	//   ....[0]....
.L_3964:
        /*002c*/ 	.word	0xffffffff


	//   ....[1]....
        /*0030*/ 	.word	0xffffffff


	//   ....[2]....
        /*0034*/ 	.word	0xffffffff


	//   ....[3]....
        /*0038*/ 	.word	0xffffffff


	//   ....[4]....
        /*003c*/ 	.word	0xffffffff


	//   ....[5]....
        /*0040*/ 	.word	0xffffffff


	//   ....[6]....
        /*0044*/ 	.word	0xffffffff


	//   ....[7]....
        /*0048*/ 	.word	0xffffffff


	//   ....[8]....
        /*004c*/ 	.word	0xffffffff


	//   ....[9]....
        /*0050*/ 	.word	0xffffffff


	//   ....[10]....
        /*0054*/ 	.word	0xffffffff


	//   ....[11]....
        /*0058*/ 	.word	0xffffffff


	//   ....[12]....
        /*005c*/ 	.word	0xffffffff


	//   ....[13]....
        /*0060*/ 	.word	0xffffffff


	//   ....[14]....
        /*0064*/ 	.word	0xffffffff


	//----- nvinfo : EIATTR_COOP_GROUP_INSTR_OFFSETS
	.align		4
.L_3965:
        /*0068*/ 	.byte	0x04, 0x28
        /*006a*/ 	.short	(.L_3967 - .L_3966)


	//   ....[0]....
.L_3966:
        /*006c*/ 	.word	0x00001040


	//   ....[1]....
        /*0070*/ 	.word	0x00001050


	//   ....[2]....
        /*0074*/ 	.word	0x00001060


	//   ....[3]....
        /*0078*/ 	.word	0x00001090


	//   ....[4]....
        /*007c*/ 	.word	0x000010b0


	//   ....[5]....
        /*0080*/ 	.word	0x000010c0


	//   ....[6]....
        /*0084*/ 	.word	0x000010f0


	//   ....[7]....
        /*0088*/ 	.word	0x00001110


	//   ....[8]....
        /*008c*/ 	.word	0x00001120


	//   ....[9]....
        /*0090*/ 	.word	0x00001160


	//   ....[10]....
        /*0094*/ 	.word	0x00001190


	//   ....[11]....
        /*0098*/ 	.word	0x000011a0


	//   ....[12]....
        /*009c*/ 	.word	0x000011e0


	//   ....[13]....
        /*00a0*/ 	.word	0x00001200


	//   ....[14]....
        /*00a4*/ 	.word	0x00001210


	//----- nvinfo : EIATTR_VRC_CTA_INIT_COUNT
	.align		4
.L_3967:
        /*00a8*/ 	.byte	0x02, 0x4a
	.zero		1
	.zero		1


	//----- nvinfo : EIATTR_EXIT_INSTR_OFFSETS
	.align		4
        /*00ac*/ 	.byte	0x04, 0x1c
        /*00ae*/ 	.short	(.L_3969 - .L_3968)


	//   ....[0]....
.L_3968:
        /*00b0*/ 	.word	0x00000060


	//   ....[1]....
        /*00b4*/ 	.word	0x00001290


	//   ....[2]....
        /*00b8*/ 	.word	0x000012c0


	//   ....[3]....
        /*00bc*/ 	.word	0x000013a0


	//----- nvinfo : EIATTR_MAX_THREADS
	.align		4
.L_3969:
        /*00c0*/ 	.byte	0x04, 0x05
        /*00c2*/ 	.short	(.L_3971 - .L_3970)
.L_3970:
        /*00c4*/ 	.word	0x00000400
        /*00c8*/ 	.word	0x00000001
        /*00cc*/ 	.word	0x00000001


	//----- nvinfo : EIATTR_CRS_STACK_SIZE
	.align		4
.L_3971:
        /*00d0*/ 	.byte	0x04, 0x1e
        /*00d2*/ 	.short	(.L_3973 - .L_3972)
.L_3972:
        /*00d4*/ 	.word	0x00000000


	//----- nvinfo : EIATTR_CBANK_PARAM_SIZE
	.align		4
.L_3973:
        /*00d8*/ 	.byte	0x03, 0x19
        /*00da*/ 	.short	0x0128


	//----- nvinfo : EIATTR_PARAM_CBANK
	.align		4
        /*00dc*/ 	.byte	0x04, 0x0a
        /*00de*/ 	.short	(.L_3975 - .L_3974)
	.align		4
.L_3974:
        /*00e0*/ 	.word	index@(.nv.constant0._ZN10layer_norm22ln_bwd_finalize_kernelINS_22Kernel_traits_finalizeILj1536Ef6__halffS2_fjLb1ELj1024ELj4ENS_18Kernel_traits_baseILj1536EfS2_fS2_fjLj1024EEEEELb1ELb0EEEvNS_9BwdParamsE)
        /*00e4*/ 	.short	0x0380
        /*00e6*/ 	.short	0x0128


	//----- nvinfo : EIATTR_SW_WAR
	.align		4
.L_3975:
        /*00e8*/ 	.byte	0x04, 0x36
        /*00ea*/ 	.short	(.L_3977 - .L_3976)
.L_3976:
        /*00ec*/ 	.word	0x00000008
.L_3977:


//--------------------- .nv.info._ZN10layer_norm13ln_bwd_kernelINS_13Kernel_traitsIf6__halffS2_fjLj1536ELj1ELj1ELj4ELj8ENS_18Kernel_traits_baseILj1536EfS2_fS2_fjLj128EEEEELb1ELb1ELb1ELb0EEEvNS_9BwdParamsE --------------------------
	.section	.nv.info._ZN10layer_norm13ln_bwd_kernelINS_13Kernel_traitsIf6__halffS2_fjLj1536ELj1ELj1ELj4ELj8ENS_18Kernel_traits_baseILj1536EfS2_fS2_fjLj128EEEEELb1ELb1ELb1ELb0EEEvNS_9BwdParamsE,"",@"SHT_CUDA_INFO"
	.sectionflags	@""
	.align	4


	//----- nvinfo : EIATTR_CUDA_API_VERSION
	.align		4
        /*0000*/ 	.byte	0x04, 0x37
        /*0002*/ 	.short	(.L_3979 - .L_3978)
.L_3978:
        /*0004*/ 	.word	0x00000082


	//----- nvinfo : EIATTR_KPARAM_INFO
	.align		4
.L_3979:
        /*0008*/ 	.byte	0x04, 0x17
        /*000a*/ 	.short	(.L_3981 - .L_3980)
.L_3980:
        /*000c*/ 	.word	0x00000000
        /*0010*/ 	.short	0x0000
        /*0012*/ 	.short	0x0000
        /*0014*/ 	.byte	0x00, 0xf0, 0xa1, 0x04


	//----- nvinfo : EIATTR_SPARSE_MMA_MASK
	.align		4
.L_3981:
        /*0018*/ 	.byte	0x03, 0x50
        /*001a*/ 	.short	0x0000


	//----- nvinfo : EIATTR_MAXREG_COUNT
	.align		4
        /*001c*/ 	.byte	0x03, 0x1b
        /*001e*/ 	.short	0x00ff


	//----- nvinfo : EIATTR_NUM_BARRIERS
	.align		4
        /*0020*/ 	.byte	0x02, 0x4c
        /*0022*/ 	.byte	0x01
	.zero		1


	//----- nvinfo : EIATTR_MERCURY_ISA_VERSION
	.align		4
        /*0024*/ 	.byte	0x03, 0x5f
        /*0026*/ 	.short	0x0101


	//----- nvinfo : EIATTR_COOP_GROUP_MASK_REGIDS
	.align		4
        /*0028*/ 	.byte	0x04, 0x29
        /*002a*/ 	.short	(.L_3983 - .L_3982)


	//   ....[0]....
.L_3982:
        /*002c*/ 	.word	0xffffffff


	//   ....[1]....
        /*0030*/ 	.word	0xffffffff


	//   ....[2]....
        /*0034*/ 	.word	0xffffffff


	//   ....[3]....
        /*0038*/ 	.word	0xffffffff


	//   ....[4]....
        /*003c*/ 	.word	0xffffffff


	//   ....[5]....
        /*0040*/ 	.word	0xffffffff


	//   ....[6]....
        /*0044*/ 	.word	0xffffffff


	//   ....[7]....
        /*0048*/ 	.word	0xffffffff


	//   ....[8]....
        /*004c*/ 	.word	0xffffffff


	//   ....[9]....
        /*0050*/ 	.word	0xffffffff


	//----- nvinfo : EIATTR_COOP_GROUP_INSTR_OFFSETS
	.align		4
.L_3983:
        /*0054*/ 	.byte	0x04, 0x28
        /*0056*/ 	.short	(.L_3985 - .L_3984)


	//   ....[0]....
.L_3984:
        /*0058*/ 	.word	0x00001680


	//   ....[1]....
        /*005c*/ 	.word	0x000016b0


	//   ....[2]....
        /*0060*/ 	.word	0x000016e0


	//   ....[3]....
        /*0064*/ 	.word	0x000016f0


	//   ....[4]....
        /*0068*/ 	.word	0x00001720


	//   ....[5]....
        /*006c*/ 	.word	0x00001730


	//   ....[6]....
        /*0070*/ 	.word	0x00001760


	//   ....[7]....
        /*0074*/ 	.word	0x00001770


	//   ....[8]....
        /*0078*/ 	.word	0x000017a0


	//   ....[9]....
        /*007c*/ 	.word	0x000017b0


	//----- nvinfo : EIATTR_VRC_CTA_INIT_COUNT
	.align		4
.L_3985:
        /*0080*/ 	.byte	0x02, 0x4a
	.zero		1
	.zero		1


	//----- nvinfo : EIATTR_EXIT_INSTR_OFFSETS
	.align		4
        /*0084*/ 	.byte	0x04, 0x1c
        /*0086*/ 	.short	(.L_3987 - .L_3986)


	//   ....[0]....
.L_3986:
        /*0088*/ 	.word	0x000067b0


	//   ....[1]....
        /*008c*/ 	.word	0x00006850


	//----- nvinfo : EIATTR_MAX_THREADS
	.align		4
.L_3987:
        /*0090*/ 	.byte	0x04, 0x05
        /*0092*/ 	.short	(.L_3989 - .L_3988)
.L_3988:
        /*0094*/ 	.word	0x00000080
        /*0098*/ 	.word	0x00000001
        /*009c*/ 	.word	0x00000001


	//----- nvinfo : EIATTR_CRS_STACK_SIZE
	.align		4
.L_3989:
        /*00a0*/ 	.byte	0x04, 0x1e
        /*00a2*/ 	.short	(.L_3991 - .L_3990)
.L_3990:
        /*00a4*/ 	.word	0x00000000


	//----- nvinfo : EIATTR_CBANK_PARAM_SIZE
	.align		4
.L_3991:
        /*00a8*/ 	.byte	0x03, 0x19
        /*00aa*/ 	.short	0x0128


	//----- nvinfo : EIATTR_PARAM_CBANK
	.align		4
        /*00ac*/ 	.byte	0x04, 0x0a
        /*00ae*/ 	.short	(.L_3993 - .L_3992)
	.align		4
.L_3992:
        /*00b0*/ 	.word	index@(.nv.constant0._ZN10layer_norm13ln_bwd_kernelINS_13Kernel_traitsIf6__halffS2_fjLj1536ELj1ELj1ELj4ELj8ENS_18Kernel_traits_baseILj1536EfS2_fS2_fjLj128EEEEELb1ELb1ELb1ELb0EEEvNS_9BwdParamsE)
        /*00b4*/ 	.short	0x0380
        /*00b6*/ 	.short	0x0128


	//----- nvinfo : EIATTR_SW_WAR
	.align		4
.L_3993:
        /*00b8*/ 	.byte	0x04, 0x36
        /*00ba*/ 	.short	(.L_3995 - .L_3994)
.L_3994:
        /*00bc*/ 	.word	0x00000008
.L_3995:


//--------------------- .nv.info._ZN10layer_norm22ln_bwd_finalize_kernelINS_22Kernel_traits_finalizeILj1536Ef6__halffS2_fjLb1ELj1024ELj4ENS_18Kernel_traits_baseILj1536EfS2_fS2_fjLj1024EEEEELb1ELb1EEEvNS_9BwdParamsE --------------------------
	.section	.nv.info._ZN10layer_norm22ln_bwd_finalize_kernelINS_22Kernel_traits_finalizeILj1536Ef6__halffS2_fjLb1ELj1024ELj4ENS_18Kernel_traits_baseILj1536EfS2_fS2_fjLj1024EEEEELb1ELb1EEEvNS_9BwdParamsE,"",@"SHT_CUDA_INFO"
	.sectionflags	@""
	.align	4


	//----- nvinfo : EIATTR_CUDA_API_VERSION
	.align		4
        /*0000*/ 	.byte	0x04, 0x37
        /*0002*/ 	.short	(.L_3997 - .L_3996)
.L_3996:
        /*0004*/ 	.word	0x00000082


	//----- nvinfo : EIATTR_KPARAM_INFO
	.align		4
.L_3997:
        /*0008*/ 	.byte	0x04, 0x17
        /*000a*/ 	.short	(.L_3999 - .L_3998)
.L_3998:
        /*000c*/ 	.word	0x00000000
        /*0010*/ 	.short	0x0000
        /*0012*/ 	.short	0x0000
        /*0014*/ 	.byte	0x00, 0xf0, 0xa1, 0x04


	//----- nvinfo : EIATTR_SPARSE_MMA_MASK
	.align		4
.L_3999:
        /*0018*/ 	.byte	0x03, 0x50
        /*001a*/ 	.short	0x0000


	//----- nvinfo : EIATTR_MAXREG_COUNT
	.align		4
        /*001c*/ 	.byte	0x03, 0x1b
        /*001e*/ 	.short	0x0040


	//----- nvinfo : EIATTR_NUM_BARRIERS
	.align		4
        /*0020*/ 	.byte	0x02, 0x4c
        /*0022*/ 	.byte	0x01
	.zero		1


	//----- nvinfo : EIATTR_MERCURY_ISA_VERSION
	.align		4
        /*0024*/ 	.byte	0x03, 0x5f
        /*0026*/ 	.short	0x0101


	//----- nvinfo : EIATTR_COOP_GROUP_MASK_REGIDS
	.align		4
        /*0028*/ 	.byte	0x04, 0x29
        /*002a*/ 	.short	(.L_4001 - .L_4000)


	//   ....[0]....
.L_4000:
        /*002c*/ 	.word	0xffffffff


	//   ....[1]....
        /*0030*/ 	.word	0xffffffff


	//   ....[2]....
        /*0034*/ 	.word	0xffffffff


	//   ....[3]....
        /*0038*/ 	.word	0xffffffff


	//   ....[4]....
        /*003c*/ 	.word	0xffffffff


	//   ....[5]....
        /*0040*/ 	.word	0xffffffff


	//   ....[6]....
        /*0044*/ 	.word	0xffffffff


	//   ....[7]....
        /*0048*/ 	.word	0xffffffff


	//   ....[8]....
        /*004c*/ 	.word	0xffffffff


	//   ....[9]....
        /*0050*/ 	.word	0xffffffff


	//   ....[10]....
        /*0054*/ 	.word	0xffffffff


	//   ....[11]....
        /*0058*/ 	.word	0xffffffff


	//   ....[12]....
        /*005c*/ 	.word	0xffffffff


	//   ....[13]....
        /*0060*/ 	.word	0xffffffff


	//   ....[14]....
        /*0064*/ 	.word	0xffffffff


	//----- nvinfo : EIATTR_COOP_GROUP_INSTR_OFFSETS
	.align		4
.L_4001:
        /*0068*/ 	.byte	0x04, 0x28
        /*006a*/ 	.short	(.L_4003 - .L_4002)


	//   ....[0]....
.L_4002:
        /*006c*/ 	.word	0x00001090


	//   ....[1]....
        /*0070*/ 	.word	0x000010a0


	//   ....[2]....
        /*0074*/ 	.word	0x000010b0


	//   ....[3]....
        /*0078*/ 	.word	0x000010e0


	//   ....[4]....
        /*007c*/ 	.word	0x00001100


	//   ....[5]....
        /*0080*/ 	.word	0x00001110


	//   ....[6]....
        /*0084*/ 	.word	0x00001140


	//   ....[7]....
        /*0088*/ 	.word	0x00001160


	//   ....[8]....
        /*008c*/ 	.word	0x00001170


	//   ....[9]....
        /*0090*/ 	.word	0x000011a0


	//   ....[10]....
        /*0094*/ 	.word	0x000011c0


	//   ....[11]....
        /*0098*/ 	.word	0x000011d0


	//   ....[12]....
        /*009c*/ 	.word	0x00001210


	//   ....[13]....
        /*00a0*/ 	.word	0x00001230


	//   ....[14]....
        /*00a4*/ 	.word	0x00001240


	//----- nvinfo : EIATTR_VRC_CTA_INIT_COUNT
	.align		4
.L_4003:
        /*00a8*/ 	.byte	0x02, 0x4a
	.zero		1
	.zero		1


	//----- nvinfo : EIATTR_EXIT_INSTR_OFFSETS
	.align		4
        /*00ac*/ 	.byte	0x04, 0x1c
        /*00ae*/ 	.short	(.L_4005 - .L_4004)


	//   ....[0]....
.L_4004:
        /*00b0*/ 	.word	0x00000060


	//   ....[1]....
        /*00b4*/ 	.word	0x000012c0


	//   ....[2]....
        /*00b8*/ 	.word	0x000013b0


	//----- nvinfo : EIATTR_MAX_THREADS
	.align		4
.L_4005:
        /*00bc*/ 	.byte	0x04, 0x05
        /*00be*/ 	.short	(.L_4007 - .L_4006)
.L_4006:
        /*00c0*/ 	.word	0x00000400
        /*00c4*/ 	.word	0x00000001
        /*00c8*/ 	.word	0x00000001


	//----- nvinfo : EIATTR_CRS_STACK_SIZE
	.align		4
.L_4007:
        /*00cc*/ 	.byte	0x04, 0x1e
        /*00ce*/ 	.short	(.L_4009 - .L_4008)
.L_4008:
        /*00d0*/ 	.word	0x00000000


	//----- nvinfo : EIATTR_CBANK_PARAM_SIZE
	.align		4
.L_4009:
        /*00d4*/ 	.byte	0x03, 0x19
        /*00d6*/ 	.short	0x0128


	//----- nvinfo : EIATTR_PARAM_CBANK
	.align		4
        /*00d8*/ 	.byte	0x04, 0x0a
        /*00da*/ 	.short	(.L_4011 - .L_4010)
	.align		4
.L_4010:
        /*00dc*/ 	.word	index@(.nv.constant0._ZN10layer_norm22ln_bwd_finalize_kernelINS_22Kernel_traits_finalizeILj1536Ef6__halffS2_fjLb1ELj1024ELj4ENS_18Kernel_traits_baseILj1536EfS2_fS2_fjLj1024EEEEELb1ELb1EEEvNS_9BwdParamsE)
        /*00e0*/ 	.short	0x0380
        /*00e2*/ 	.short	0x0128


	//----- nvinfo : EIATTR_SW_WAR
	.align		4
.L_4011:
        /*00e4*/ 	.byte	0x04, 0x36
        /*00e6*/ 	.short	(.L_4013 - .L_4012)
.L_4012:
        /*00e8*/ 	.word	0x00000008
.L_4013:


//--------------------- .nv.info._ZN10layer_norm13ln_bwd_kernelINS_13Kernel_traitsIf6__halffS2_fjLj1536ELj1ELj1ELj4ELj8ENS_18Kernel_traits_baseILj1536EfS2_fS2_fjLj128EEEEELb1ELb1ELb1ELb1EEEvNS_9BwdParamsE --------------------------
	.section	.nv.info._ZN10layer_norm13ln_bwd_kernelINS_13Kernel_traitsIf6__halffS2_fjLj1536ELj1ELj1ELj4ELj8ENS_18Kernel_traits_baseILj1536EfS2_fS2_fjLj128EEEEELb1ELb1ELb1ELb1EEEvNS_9BwdParamsE,"",@"SHT_CUDA_INFO"
	.sectionflags	@""
	.align	4


	//----- nvinfo : EIATTR_CUDA_API_VERSION
	.align		4
        /*0000*/ 	.byte	0x04, 0x37
        /*0002*/ 	.short	(.L_4015 - .L_4014)
.L_4014:
        /*0004*/ 	.word	0x00000082


	//----- nvinfo : EIATTR_KPARAM_INFO
	.align		4
.L_4015:
        /*0008*/ 	.byte	0x04, 0x17
        /*000a*/ 	.short	(.L_4017 - .L_4016)
.L_4016:
        /*000c*/ 	.word	0x00000000
        /*0010*/ 	.short	0x0000
        /*0012*/ 	.short	0x0000
        /*0014*/ 	.byte	0x00, 0xf0, 0xa1, 0x04


	//----- nvinfo : EIATTR_SPARSE_MMA_MASK
	.align		4
.L_4017:
        /*0018*/ 	.byte	0x03, 0x50
        /*001a*/ 	.short	0x0000


	//----- nvinfo : EIATTR_MAXREG_COUNT
	.align		4
        /*001c*/ 	.byte	0x03, 0x1b
        /*001e*/ 	.short	0x00ff


	//----- nvinfo : EIATTR_NUM_BARRIERS
	.align		4
        /*0020*/ 	.byte	0x02, 0x4c
        /*0022*/ 	.byte	0x01
	.zero		1


	//----- nvinfo : EIATTR_MERCURY_ISA_VERSION
	.align		4
        /*0024*/ 	.byte	0x03, 0x5f
        /*0026*/ 	.short	0x0101


	//----- nvinfo : EIATTR_COOP_GROUP_MASK_REGIDS
	.align		4
        /*0028*/ 	.byte	0x04, 0x29
        /*002a*/ 	.short	(.L_4019 - .L_4018)


	//   ....[0]....
.L_4018:
        /*002c*/ 	.word	0xffffffff


	//   ....[1]....
        /*0030*/ 	.word	0xffffffff


	//   ....[2]....
        /*0034*/ 	.word	0xffffffff


	//   ....[3]....
        /*0038*/ 	.word	0xffffffff


	//   ....[4]....
        /*003c*/ 	.word	0xffffffff


	//   ....[5]....
        /*0040*/ 	.word	0xffffffff


	//   ....[6]....
        /*0044*/ 	.word	0xffffffff


	//   ....[7]....
        /*0048*/ 	.word	0xffffffff


	//   ....[8]....
        /*004c*/ 	.word	0xffffffff


	//   ....[9]....
        /*0050*/ 	.word	0xffffffff


	//----- nvinfo : EIATTR_COOP_GROUP_INSTR_OFFSETS
	.align		4
.L_4019:
        /*0054*/ 	.byte	0x04, 0x28
        /*0056*/ 	.short	(.L_4021 - .L_4020)


	//   ....[0]....
.L_4020:
        /*0058*/ 	.word	0x000011d0


	//   ....[1]....
        /*005c*/ 	.word	0x000011f0


	//   ....[2]....
        /*0060*/ 	.word	0x00001220


	//   ....[3]....
        /*0064*/ 	.word	0x00001230


	//   ....[4]....
        /*0068*/ 	.word	0x00001270


	//   ....[5]....
        /*006c*/ 	.word	0x00001280


	//   ....[6]....
        /*0070*/ 	.word	0x000012c0


	//   ....[7]....
        /*0074*/ 	.word	0x000012d0


	//   ....[8]....
        /*0078*/ 	.word	0x00001300


	//   ....[9]....
        /*007c*/ 	.word	0x00001310


	//----- nvinfo : EIATTR_VRC_CTA_INIT_COUNT
	.align		4
.L_4021:
        /*0080*/ 	.byte	0x02, 0x4a
	.zero		1
	.zero		1


	//----- nvinfo : EIATTR_EXIT_INSTR_OFFSETS
	.align		4
        /*0084*/ 	.byte	0x04, 0x1c
        /*0086*/ 	.short	(.L_4023 - .L_4022)


	//   ....[0]....
.L_4022:
        /*0088*/ 	.word	0x00005d80


	//----- nvinfo : EIATTR_MAX_THREADS
	.align		4
.L_4023:
        /*008c*/ 	.byte	0x04, 0x05
        /*008e*/ 	.short	(.L_4025 - .L_4024)
.L_4024:
        /*0090*/ 	.word	0x00000080
        /*0094*/ 	.word	0x00000001
        /*0098*/ 	.word	0x00000001


	//----- nvinfo : EIATTR_CRS_STACK_SIZE
	.align		4
.L_4025:
        /*009c*/ 	.byte	0x04, 0x1e
        /*009e*/ 	.short	(.L_4027 - .L_4026)
.L_4026:
        /*00a0*/ 	.word	0x00000000


	//----- nvinfo : EIATTR_CBANK_PARAM_SIZE
	.align		4
.L_4027:
        /*00a4*/ 	.byte	0x03, 0x19
        /*00a6*/ 	.short	0x0128


	//----- nvinfo : EIATTR_PARAM_CBANK
	.align		4
        /*00a8*/ 	.byte	0x04, 0x0a
        /*00aa*/ 	.short	(.L_4029 - .L_4028)
	.align		4
.L_4028:
        /*00ac*/ 	.word	index@(.nv.constant0._ZN10layer_norm13ln_bwd_kernelINS_13Kernel_traitsIf6__halffS2_fjLj1536ELj1ELj1ELj4ELj8ENS_18Kernel_traits_baseILj1536EfS2_fS2_fjLj128EEEEELb1ELb1ELb1ELb1EEEvNS_9BwdParamsE)
        /*00b0*/ 	.short	0x0380
        /*00b2*/ 	.short	0x0128


	//----- nvinfo : EIATTR_SW_WAR
	.align		4
.L_4029:
        /*00b4*/ 	.byte	0x04, 0x36
        /*00b6*/ 	.short	(.L_4031 - .L_4030)
.L_4030:
        /*00b8*/ 	.word	0x00000008
.L_4031:


//--------------------- .nv.info._ZN10layer_norm13ln_bwd_kernelINS_13Kernel_traitsI6__halfffffjLj1536ELj1ELj1ELj4ELj16ENS_18Kernel_traits_baseILj1536ES2_ffffjLj128EEEEELb0ELb0ELb0ELb0EEEvNS_9BwdParamsE --------------------------
	.section	.nv.info._ZN10layer_norm13ln_bwd_kernelINS_13Kernel_traitsI6__halfffffjLj1536ELj1ELj1ELj4ELj16ENS_18Kernel_traits_baseILj1536ES2_ffffjLj128EEEEELb0ELb0ELb0ELb0EEEvNS_9BwdParamsE,"",@"SHT_CUDA_INFO"
	.sectionflags	@""
	.align	4


	//----- nvinfo : EIATTR_CUDA_API_VERSION
	.align		4
        /*0000*/ 	.byte	0x04, 0x37
        /*0002*/ 	.short	(.L_4033 - .L_4032)
.L_4032:
        /*0004*/ 	.word	0x00000082


	//----- nvinfo : EIATTR_KPARAM_INFO
	.align		4
.L_4033:
        /*0008*/ 	.byte	0x04, 0x17
        /*000a*/ 	.short	(.L_4035 - .L_4034)
.L_4034:
        /*000c*/ 	.word	0x00000000
        /*0010*/ 	.short	0x0000
        /*0012*/ 	.short	0x0000
        /*0014*/ 	.byte	0x00, 0xf0, 0xa1, 0x04


	//----- nvinfo : EIATTR_SPARSE_MMA_MASK
	.align		4
.L_4035:
        /*0018*/ 	.byte	0x03, 0x50
        /*001a*/ 	.short	0x0000


	//----- nvinfo : EIATTR_MAXREG_COUNT
	.align		4
        /*001c*/ 	.byte	0x03, 0x1b
        /*001e*/ 	.short	0x00ff


	//----- nvinfo : EIATTR_NUM_BARRIERS
	.align		4
        /*0020*/ 	.byte	0x02, 0x4c
        /*0022*/ 	.byte	0x01
	.zero		1


	//----- nvinfo : EIATTR_MERCURY_ISA_VERSION
	.align		4
        /*0024*/ 	.byte	0x03, 0x5f
        /*0026*/ 	.short	0x0101


	//----- nvinfo : EIATTR_COOP_GROUP_MASK_REGIDS
	.align		4
        /*0028*/ 	.byte	0x04, 0x29
        /*002a*/ 	.short	(.L_4037 - .L_4036)


	//   ....[0]....
.L_4036:
        /*002c*/ 	.word	0xffffffff


	//   ....[1]....
        /*0030*/ 	.word	0xffffffff


	//   ....[2]....
        /*0034*/ 	.word	0xffffffff


	//   ....[3]....
        /*0038*/ 	.word	0xffffffff


	//   ....[4]....
        /*003c*/ 	.word	0xffffffff


	//   ....[5]....
        /*0040*/ 	.word	0xffffffff


	//   ....[6]....
        /*0044*/ 	.word	0xffffffff


	//   ....[7]....
        /*0048*/ 	.word	0xffffffff


	//   ....[8]....
        /*004c*/ 	.word	0xffffffff


	//   ....[9]....
        /*0050*/ 	.word	0xffffffff


	//----- nvinfo : EIATTR_COOP_GROUP_INSTR_OFFSETS
	.align		4
.L_4037:
        /*0054*/ 	.byte	0x04, 0x28
        /*0056*/ 	.short	(.L_4039 - .L_4038)


	//   ....[0]....
.L_4038:
        /*0058*/ 	.word	0x00000fa0


	//   ....[1]....
        /*005c*/ 	.word	0x00000fd0


	//   ....[2]....
        /*0060*/ 	.word	0x00001000


	//   ....[3]....
        /*0064*/ 	.word	0x00001010


	//   ....[4]....
        /*0068*/ 	.word	0x00001040


	//   ....[5]....
        /*006c*/ 	.word	0x00001050


	//   ....[6]....
        /*0070*/ 	.word	0x00001080


	//   ....[7]....
        /*0074*/ 	.word	0x00001090


	//   ....[8]....
        /*0078*/ 	.word	0x000010c0


	//   ....[9]....
        /*007c*/ 	.word	0x000010d0


	//----- nvinfo : EIATTR_VRC_CTA_INIT_COUNT
	.align		4
.L_4039:
        /*0080*/ 	.byte	0x02, 0x4a
	.zero		1
	.zero		1


	//----- nvinfo : EIATTR_EXIT_INSTR_OFFSETS
	.align		4
        /*0084*/ 	.byte	0x04, 0x1c
        /*0086*/ 	.short	(.L_4041 - .L_4040)


	//   ....[0]....
.L_4040:
        /*0088*/ 	.word	0x00002660


	//   ....[1]....
        /*008c*/ 	.word	0x000026e0


	//----- nvinfo : EIATTR_MAX_THREADS
	.align		4
.L_4041:
        /*0090*/ 	.byte	0x04, 0x05
        /*0092*/ 	.short	(.L_4043 - .L_4042)
.L_4042:
        /*0094*/ 	.word	0x00000080
        /*0098*/ 	.word	0x00000001
        /*009c*/ 	.word	0x00000001


	//----- nvinfo : EIATTR_CRS_STACK_SIZE
	.align		4
.L_4043:
        /*00a0*/ 	.byte	0x04, 0x1e
        /*00a2*/ 	.short	(.L_4045 - .L_4044)
.L_4044:
        /*00a4*/ 	.word	0x00000000


	//----- nvinfo : EIATTR_CBANK_PARAM_SIZE
	.align		4
.L_4045:
        /*00a8*/ 	.byte	0x03, 0x19
        /*00aa*/ 	.short	0x0128


	//----- nvinfo : EIATTR_PARAM_CBANK
	.align		4
        /*00ac*/ 	.byte	0x04, 0x0a
        /*00ae*/ 	.short	(.L_4047 - .L_4046)
	.align		4
.L_4046:
        /*00b0*/ 	.word	index@(.nv.constant0._ZN10layer_norm13ln_bwd_kernelINS_13Kernel_traitsI6__halfffffjLj1536ELj1ELj1ELj4ELj16ENS_18Kernel_traits_baseILj1536ES2_ffffjLj128EEEEELb0ELb0ELb0ELb0EEEvNS_9BwdParamsE)
        /*00b4*/ 	.short	0x0380
        /*00b6*/ 	.short	0x0128


	//----- nvinfo : EIATTR_SW_WAR
	.align		4
.L_4047:
        /*00b8*/ 	.byte	0x04, 0x36
        /*00ba*/ 	.short	(.L_4049 - .L_4048)
.L_4048:
        /*00bc*/ 	.word	0x00000008
.L_4049:


//--------------------- .nv.info._ZN10layer_norm13ln_bwd_kernelINS_13Kernel_traitsI6__halfffffjLj1536ELj1ELj1ELj4ELj16ENS_18Kernel_traits_baseILj1536ES2_ffffjLj128EEEEELb0ELb0ELb0ELb1EEEvNS_9BwdParamsE --------------------------
	.section	.nv.info._ZN10layer_norm13ln_bwd_kernelINS_13Kernel_traitsI6__halfffffjLj1536ELj1ELj1ELj4ELj16ENS_18Kernel_traits_baseILj1536ES2_ffffjLj128EEEEELb0ELb0ELb0ELb1EEEvNS_9BwdParamsE,"",@"SHT_CUDA_INFO"
	.sectionflags	@""
	.align	4


	//----- nvinfo : EIATTR_CUDA_API_VERSION
	.align		4
        /*0000*/ 	.byte	0x04, 0x37
        /*0002*/ 	.short	(.L_4051 - .L_4050)
.L_4050:
        /*0004*/ 	.word	0x00000082


	//----- nvinfo : EIATTR_KPARAM_INFO
	.align		4
.L_4051:
        /*0008*/ 	.byte	0x04, 0x17
        /*000a*/ 	.short	(.L_4053 - .L_4052)
.L_4052:
        /*000c*/ 	.word	0x00000000
        /*0010*/ 	.short	0x0000
        /*0012*/ 	.short	0x0000
        /*0014*/ 	.byte	0x00, 0xf0, 0xa1, 0x04


	//----- nvinfo : EIATTR_SPARSE_MMA_MASK
	.align		4
.L_4053:
        /*0018*/ 	.byte	0x03, 0x50
        /*001a*/ 	.short	0x0000


	//----- nvinfo : EIATTR_MAXREG_COUNT
	.align		4
        /*001c*/ 	.byte	0x03, 0x1b
        /*001e*/ 	.short	0x00ff


	//----- nvinfo : EIATTR_NUM_BARRIERS
	.align		4
        /*0020*/ 	.byte	0x02, 0x4c
        /*0022*/ 	.byte	0x01
	.zero		1


	//----- nvinfo : EIATTR_MERCURY_ISA_VERSION
	.align		4
        /*0024*/ 	.byte	0x03, 0x5f
        /*0026*/ 	.short	0x0101


	//----- nvinfo : EIATTR_COOP_GROUP_MASK_REGIDS
	.align		4
        /*0028*/ 	.byte	0x04, 0x29
        /*002a*/ 	.short	(.L_4055 - .L_4054)


	//   ....[0]....
.L_4054:
        /*002c*/ 	.word	0xffffffff


	//   ....[1]....
        /*0030*/ 	.word	0xffffffff


	//   ....[2]....
        /*0034*/ 	.word	0xffffffff


	//   ....[3]....
        /*0038*/ 	.word	0xffffffff


	//   ....[4]....
        /*003c*/ 	.word	0xffffffff


	//   ....[5]....
        /*0040*/ 	.word	0xffffffff


	//   ....[6]....
        /*0044*/ 	.word	0xffffffff


	//   ....[7]....
        /*0048*/ 	.word	0xffffffff


	//   ....[8]....
        /*004c*/ 	.word	0xffffffff


	//   ....[9]....
        /*0050*/ 	.word	0xffffffff


	//----- nvinfo : EIATTR_COOP_GROUP_INSTR_OFFSETS
	.align		4
.L_4055:
        /*0054*/ 	.byte	0x04, 0x28
        /*0056*/ 	.short	(.L_4057 - .L_4056)


	//   ....[0]....
.L_4056:
        /*0058*/ 	.word	0x00000b10


	//   ....[1]....
        /*005c*/ 	.word	0x00000bd0


	//   ....[2]....
        /*0060*/ 	.word	0x00000be0


	//   ....[3]....
        /*0064*/ 	.word	0x00000c10


	//   ....[4]....
        /*0068*/ 	.word	0x00000c30


	//   ....[5]....
        /*006c*/ 	.word	0x00000c40


	//   ....[6]....
        /*0070*/ 	.word	0x00000c60


	//   ....[7]....
        /*0074*/ 	.word	0x00000c80


	//   ....[8]....
        /*0078*/ 	.word	0x00000ca0


	//   ....[9]....
        /*007c*/ 	.word	0x00000ce0


	//----- nvinfo : EIATTR_VRC_CTA_INIT_COUNT
	.align		4
.L_4057:
        /*0080*/ 	.byte	0x02, 0x4a
	.zero		1
	.zero		1


	//----- nvinfo : EIATTR_EXIT_INSTR_OFFSETS
	.align		4
        /*0084*/ 	.byte	0x04, 0x1c
        /*0086*/ 	.short	(.L_4059 - .L_4058)


	//   ....[0]....
.L_4058:
        /*0088*/ 	.word	0x00002240


	//----- nvinfo : EIATTR_MAX_THREADS
	.align		4
.L_4059:
        /*008c*/ 	.byte	0x04, 0x05
        /*008e*/ 	.short	(.L_4061 - .L_4060)
.L_4060:
        /*0090*/ 	.word	0x00000080
        /*0094*/ 	.word	0x00000001
        /*0098*/ 	.word	0x00000001


	//----- nvinfo : EIATTR_CRS_STACK_SIZE
	.align		4
.L_4061:
        /*009c*/ 	.byte	0x04, 0x1e
        /*009e*/ 	.short	(.L_4063 - .L_4062)
.L_4062:
        /*00a0*/ 	.word	0x00000000


	//----- nvinfo : EIATTR_CBANK_PARAM_SIZE
	.align		4
.L_4063:
        /*00a4*/ 	.byte	0x03, 0x19
        /*00a6*/ 	.short	0x0128


	//----- nvinfo : EIATTR_PARAM_CBANK
	.align		4
        /*00a8*/ 	.byte	0x04, 0x0a
        /*00aa*/ 	.short	(.L_4065 - .L_4064)
	.align		4
.L_4064:
        /*00ac*/ 	.word	index@(.nv.constant0._ZN10layer_norm13ln_bwd_kernelINS_13Kernel_traitsI6__halfffffjLj1536ELj1ELj1ELj4ELj16ENS_18Kernel_traits_baseILj1536ES2_ffffjLj128EEEEELb0ELb0ELb0ELb1EEEvNS_9BwdParamsE)
        /*00b0*/ 	.short	0x0380
        /*00b2*/ 	.short	0x0128


	//----- nvinfo : EIATTR_SW_WAR
	.align		4
.L_4065:
        /*00b4*/ 	.byte	0x04, 0x36
        /*00b6*/ 	.short	(.L_4067 - .L_4066)
.L_4066:
        /*00b8*/ 	.word	0x00000008
.L_4067:


//--------------------- .nv.info._ZN10layer_norm13ln_bwd_kernelINS_13Kernel_traitsI6__halfffffjLj1536ELj1ELj1ELj4ELj16ENS_18Kernel_traits_baseILj1536ES2_ffffjLj128EEEEELb0ELb0ELb1ELb0EEEvNS_9BwdParamsE --------------------------
	.section	.nv.info._ZN10layer_norm13ln_bwd_kernelINS_13Kernel_traitsI6__halfffffjLj1536ELj1ELj1ELj4ELj16ENS_18Kernel_traits_baseILj1536ES2_ffffjLj128EEEEELb0ELb0ELb1ELb0EEEvNS_9BwdParamsE,"",@"SHT_CUDA_INFO"
	.sectionflags	@""
	.align	4


	//----- nvinfo : EIATTR_CUDA_API_VERSION
	.align		4
        /*0000*/ 	.byte	0x04, 0x37
        /*0002*/ 	.short	(.L_4069 - .L_4068)
.L_4068:
        /*0004*/ 	.word	0x00000082


	//----- nvinfo : EIATTR_KPARAM_INFO
	.align		4
.L_4069:
        /*0008*/ 	.byte	0x04, 0x17
        /*000a*/ 	.short	(.L_4071 - .L_4070)
.L_4070:
        /*000c*/ 	.word	0x00000000
        /*0010*/ 	.short	0x0000
        /*0012*/ 	.short	0x0000
        /*0014*/ 	.byte	0x00, 0xf0, 0xa1, 0x04


	//----- nvinfo : EIATTR_SPARSE_MMA_MASK
	.align		4
.L_4071:
        /*0018*/ 	.byte	0x03, 0x50
        /*001a*/ 	.short	0x0000


	//----- nvinfo : EIATTR_MAXREG_COUNT
	.align		4
        /*001c*/ 	.byte	0x03, 0x1b
        /*001e*/ 	.short	0x00ff


	//----- nvinfo : EIATTR_NUM_BARRIERS
	.align		4
        /*0020*/ 	.byte	0x02, 0x4c
        /*0022*/ 	.byte	0x01
	.zero		1


	//----- nvinfo : EIATTR_MERCURY_ISA_VERSION
	.align		4
        /*0024*/ 	.byte	0x03, 0x5f
        /*0026*/ 	.short	0x0101


	//----- nvinfo : EIATTR_COOP_GROUP_MASK_REGIDS
	.align		4
        /*0028*/ 	.byte	0x04, 0x29
        /*002a*/ 	.short	(.L_4073 - .L_4072)


	//   ....[0]....
.L_4072:
        /*002c*/ 	.word	0xffffffff


	//   ....[1]....
        /*0030*/ 	.word	0xffffffff


	//   ....[2]....
        /*0034*/ 	.word	0xffffffff


	//   ....[3]....
        /*0038*/ 	.word	0xffffffff


	//   ....[4]....
        /*003c*/ 	.word	0xffffffff


	//   ....[5]....
        /*0040*/ 	.word	0xffffffff


	//   ....[6]....
        /*0044*/ 	.word	0xffffffff


	//   ....[7]....
        /*0048*/ 	.word	0xffffffff


	//   ....[8]....
        /*004c*/ 	.word	0xffffffff


	//   ....[9]....
        /*0050*/ 	.word	0xffffffff


	//----- nvinfo : EIATTR_COOP_GROUP_INSTR_OFFSETS
	.align		4
.L_4073:
        /*0054*/ 	.byte	0x04, 0x28
        /*0056*/ 	.short	(.L_4075 - .L_4074)


	//   ....[0]....
.L_4074:
        /*0058*/ 	.word	0x00001200


	//   ....[1]....
        /*005c*/ 	.word	0x00001230


	//   ....[2]....
        /*0060*/ 	.word	0x00001260


	//   ....[3]....
        /*0064*/ 	.word	0x00001270


	//   ....[4]....
        /*0068*/ 	.word	0x000012a0


	//   ....[5]....
        /*006c*/ 	.word	0x000012b0


	//   ....[6]....
        /*0070*/ 	.word	0x000012e0


	//   ....[7]....
        /*0074*/ 	.word	0x000012f0


	//   ....[8]....
        /*0078*/ 	.word	0x00001320


	//   ....[9]....
        /*007c*/ 	.word	0x00001330


	//----- nvinfo : EIATTR_VRC_CTA_INIT_COUNT
	.align		4
.L_4075:
        /*0080*/ 	.byte	0x02, 0x4a
	.zero		1
	.zero		1


	//----- nvinfo : EIATTR_EXIT_INSTR_OFFSETS
	.align		4
        /*0084*/ 	.byte	0x04, 0x1c
        /*0086*/ 	.short	(.L_4077 - .L_4076)


	//   ....[0]....
.L_4076:
        /*0088*/ 	.word	0x00002f70


	//   ....[1]....
        /*008c*/ 	.word	0x00002ff0


	//----- nvinfo : EIATTR_MAX_THREADS
	.align		4
.L_4077:
        /*0090*/ 	.byte	0x04, 0x05
        /*0092*/ 	.short	(.L_4079 - .L_4078)
.L_4078:
        /*0094*/ 	.word	0x00000080
        /*0098*/ 	.word	0x00000001
        /*009c*/ 	.word	0x00000001


	//----- nvinfo : EIATTR_CRS_STACK_SIZE
	.align		4
.L_4079:
        /*00a0*/ 	.byte	0x04, 0x1e
        /*00a2*/ 	.short	(.L_4081 - .L_4080)
.L_4080:
        /*00a4*/ 	.word	0x00000000


	//----- nvinfo : EIATTR_CBANK_PARAM_SIZE
	.align		4
.L_4081:
        /*00a8*/ 	.byte	0x03, 0x19
        /*00aa*/ 	.short	0x0128


	//----- nvinfo : EIATTR_PARAM_CBANK
	.align		4
        /*00ac*/ 	.byte	0x04, 0x0a
        /*00ae*/ 	.short	(.L_4083 - .L_4082)
	.align		4
.L_4082:
        /*00b0*/ 	.word	index@(.nv.constant0._ZN10layer_norm13ln_bwd_kernelINS_13Kernel_traitsI6__halfffffjLj1536ELj1ELj1ELj4ELj16ENS_18Kernel_traits_baseILj1536ES2_ffffjLj128EEEEELb0ELb0ELb1ELb0EEEvNS_9BwdParamsE)
        /*00b4*/ 	.short	0x0380
        /*00b6*/ 	.short	0x0128


	//----- nvinfo : EIATTR_SW_WAR
	.align		4
.L_4083:
        /*00b8*/ 	.byte	0x04, 0x36
        /*00ba*/ 	.short	(.L_4085 - .L_4084)
.L_4084:
        /*00bc*/ 	.word	0x00000008
.L_4085:


//--------------------- .nv.info._ZN10layer_norm13ln_bwd_kernelINS_13Kernel_traitsI6__halfffffjLj1536ELj1ELj1ELj4ELj16ENS_18Kernel_traits_baseILj1536ES2_ffffjLj128EEEEELb0ELb0ELb1ELb1EEEvNS_9BwdParamsE --------------------------
	.section	.nv.info._ZN10layer_norm13ln_bwd_kernelINS_13Kernel_traitsI6__halfffffjLj1536ELj1ELj1ELj4ELj16ENS_18Kernel_traits_baseILj1536ES2_ffffjLj128EEEEELb0ELb0ELb1ELb1EEEvNS_9BwdParamsE,"",@"SHT_CUDA_INFO"
	.sectionflags	@""
	.align	4


	//----- nvinfo : EIATTR_CUDA_API_VERSION
	.align		4
        /*0000*/ 	.byte	0x04, 0x37
        /*0002*/ 	.short	(.L_4087 - .L_4086)
.L_4086:
        /*0004*/ 	.word	0x00000082


	//----- nvinfo : EIATTR_KPARAM_INFO
	.align		4
.L_4087:
        /*0008*/ 	.byte	0x04, 0x17
        /*000a*/ 	.short	(.L_4089 - .L_4088)
.L_4088:
        /*000c*/ 	.word	0x00000000
        /*0010*/ 	.short	0x0000
        /*0012*/ 	.short	0x0000
        /*0014*/ 	.byte	0x00, 0xf0, 0xa1, 0x04


	//----- nvinfo : EIATTR_SPARSE_MMA_MASK
	.align		4
.L_4089:
        /*0018*/ 	.byte	0x03, 0x50
        /*001a*/ 	.short	0x0000


	//----- nvinfo : EIATTR_MAXREG_COUNT
	.align		4
        /*001c*/ 	.byte	0x03, 0x1b
        /*001e*/ 	.short	0x00ff


	//----- nvinfo : EIATTR_NUM_BARRIERS
	.align		4
        /*0020*/ 	.byte	0x02, 0x4c
        /*0022*/ 	.byte	0x01
	.zero		1


	//----- nvinfo : EIATTR_MERCURY_ISA_VERSION
	.align		4
        /*0024*/ 	.byte	0x03, 0x5f
        /*0026*/ 	.short	0x0101


	//----- nvinfo : EIATTR_COOP_GROUP_MASK_REGIDS
	.align		4
        /*0028*/ 	.byte	0x04, 0x29
        /*002a*/ 	.short	(.L_4091 - .L_4090)


	//   ....[0]....
.L_4090:
        /*002c*/ 	.word	0xffffffff


	//   ....[1]....
        /*0030*/ 	.word	0xffffffff


	//   ....[2]....
        /*0034*/ 	.word	0xffffffff


	//   ....[3]....
        /*0038*/ 	.word	0xffffffff


	//   ....[4]....
        /*003c*/ 	.word	0xffffffff


	//   ....[5]....
        /*0040*/ 	.word	0xffffffff


	//   ....[6]....
        /*0044*/ 	.word	0xffffffff


	//   ....[7]....
        /*0048*/ 	.word	0xffffffff


	//   ....[8]....
        /*004c*/ 	.word	0xffffffff


	//   ....[9]....
        /*0050*/ 	.word	0xffffffff


	//----- nvinfo : EIATTR_COOP_GROUP_INSTR_OFFSETS
	.align		4
.L_4091:
        /*0054*/ 	.byte	0x04, 0x28
        /*0056*/ 	.short	(.L_4093 - .L_4092)


	//   ....[0]....
.L_4092:
        /*0058*/ 	.word	0x00000e30


	//   ....[1]....
        /*005c*/ 	.word	0x00000e50


	//   ....[2]....
        /*0060*/ 	.word	0x00000e90


	//   ....[3]....
        /*0064*/ 	.word	0x00000ea0


	//   ....[4]....
        /*0068*/ 	.word	0x00000ee0


	//   ....[5]....
        /*006c*/ 	.word	0x00000ef0


	//   ....[6]....
        /*0070*/ 	.word	0x00000f20


	//   ....[7]....
        /*0074*/ 	.word	0x00000f30


	//   ....[8]....
        /*0078*/ 	.word	0x00000f60


	//   ....[9]....
        /*007c*/ 	.word	0x00000f70


	//----- nvinfo : EIATTR_VRC_CTA_INIT_COUNT
	.align		4
.L_4093:
        /*0080*/ 	.byte	0x02, 0x4a
	.zero		1
	.zero		1


	//----- nvinfo : EIATTR_EXIT_INSTR_OFFSETS
	.align		4
        /*0084*/ 	.byte	0x04, 0x1c
        /*0086*/ 	.short	(.L_4095 - .L_4094)


	//   ....[0]....
.L_4094:
        /*0088*/ 	.word	0x000029c0


	//----- nvinfo : EIATTR_MAX_THREADS
	.align		4
.L_4095:
        /*008c*/ 	.byte	0x04, 0x05
        /*008e*/ 	.short	(.L_4097 - .L_4096)
.L_4096:
        /*0090*/ 	.word	0x00000080
        /*0094*/ 	.word	0x00000001
        /*0098*/ 	.word	0x00000001


	//----- nvinfo : EIATTR_CRS_STACK_SIZE
	.align		4
.L_4097:
        /*009c*/ 	.byte	0x04, 0x1e
        /*009e*/ 	.short	(.L_4099 - .L_4098)
.L_4098:
        /*00a0*/ 	.word	0x00000000


	//----- nvinfo : EIATTR_CBANK_PARAM_SIZE
	.align		4
.L_4099:
        /*00a4*/ 	.byte	0x03, 0x19
        /*00a6*/ 	.short	0x0128


	//----- nvinfo : EIATTR_PARAM_CBANK
	.align		4
        /*00a8*/ 	.byte	0x04, 0x0a
        /*00aa*/ 	.short	(.L_4101 - .L_4100)
	.align		4
.L_4100:
        /*00ac*/ 	.word	index@(.nv.constant0._ZN10layer_norm13ln_bwd_kernelINS_13Kernel_traitsI6__halfffffjLj1536ELj1ELj1ELj4ELj16ENS_18Kernel_traits_baseILj1536ES2_ffffjLj128EEEEELb0ELb0ELb1ELb1EEEvNS_9BwdParamsE)
        /*00b0*/ 	.short	0x0380
        /*00b2*/ 	.short	0x0128


	//----- nvinfo : EIATTR_SW_WAR
	.align		4
.L_4101:
        /*00b4*/ 	.byte	0x04, 0x36
        /*00b6*/ 	.short	(.L_4103 - .L_4102)
.L_4102:
        /*00b8*/ 	.word	0x00000008
.L_4103:


//--------------------- .nv.info._ZN10layer_norm13ln_bwd_kernelINS_13Kernel_traitsI6__halfffffjLj1536ELj1ELj1ELj4ELj16ENS_18Kernel_traits_baseILj1536ES2_ffffjLj128EEEEELb0ELb1ELb0ELb0EEEvNS_9BwdParamsE --------------------------
	.section	.nv.info._ZN10layer_norm13ln_bwd_kernelINS_13Kernel_traitsI6__halfffffjLj1536ELj1ELj1ELj4ELj16ENS_18Kernel_traits_baseILj1536ES2_ffffjLj128EEEEELb0ELb1ELb0ELb0EEEvNS_9BwdParamsE,"",@"SHT_CUDA_INFO"
	.sectionflags	@""
	.align	4


	//----- nvinfo : EIATTR_CUDA_API_VERSION
	.align		4
        /*0000*/ 	.byte	0x04, 0x37
        /*0002*/ 	.short	(.L_4105 - .L_4104)
.L_4104:
        /*0004*/ 	.word	0x00000082


	//----- nvinfo : EIATTR_KPARAM_INFO
	.align		4
.L_4105:
        /*0008*/ 	.byte	0x04, 0x17
        /*000a*/ 	.short	(.L_4107 - .L_4106)
.L_4106:
        /*000c*/ 	.word	0x00000000
        /*0010*/ 	.short	0x0000
        /*0012*/ 	.short	0x0000
        /*0014*/ 	.byte	0x00, 0xf0, 0xa1, 0x04


	//----- nvinfo : EIATTR_SPARSE_MMA_MASK
	.align		4
.L_4107:
        /*0018*/ 	.byte	0x03, 0x50
        /*001a*/ 	.short	0x0000


	//----- nvinfo : EIATTR_MAXREG_COUNT
	.align		4
        /*001c*/ 	.byte	0x03, 0x1b
        /*001e*/ 	.short	0x00ff


	//----- nvinfo : EIATTR_NUM_BARRIERS
	.align		4
        /*0020*/ 	.byte	0x02, 0x4c
        /*0022*/ 	.byte	0x01
	.zero		1


	//----- nvinfo : EIATTR_MERCURY_ISA_VERSION
	.align		4
        /*0024*/ 	.byte	0x03, 0x5f
        /*0026*/ 	.short	0x0101


	//----- nvinfo : EIATTR_COOP_GROUP_MASK_REGIDS
	.align		4
        /*0028*/ 	.byte	0x04, 0x29
        /*002a*/ 	.short	(.L_4109 - .L_4108)


	//   ....[0]....
.L_4108:
        /*002c*/ 	.word	0xffffffff


	//   ....[1]....
        /*0030*/ 	.word	0xffffffff


	//   ....[2]....
        /*0034*/ 	.word	0xffffffff


	//   ....[3]....
        /*0038*/ 	.word	0xffffffff


	//   ....[4]....
        /*003c*/ 	.word	0xffffffff


	//   ....[5]....
        /*0040*/ 	.word	0xffffffff


	//   ....[6]....
        /*0044*/ 	.word	0xffffffff


	//   ....[7]....
        /*0048*/ 	.word	0xffffffff


	//   ....[8]....
        /*004c*/ 	.word	0xffffffff


	//   ....[9]....
        /*0050*/ 	.word	0xffffffff


	//----- nvinfo : EIATTR_COOP_GROUP_INSTR_OFFSETS
	.align		4
.L_4109:
        /*0054*/ 	.byte	0x04, 0x28
        /*0056*/ 	.short	(.L_4111 - .L_4110)


	//   ....[0]....
.L_4110:
        /*0058*/ 	.word	0x00001190


	//   ....[1]....
        /*005c*/ 	.word	0x000011b0


	//   ....[2]....
        /*0060*/ 	.word	0x000011f0


	//   ....[3]....
        /*0064*/ 	.word	0x00001200


	//   ....[4]....
        /*0068*/ 	.word	0x00001240


	//   ....[5]....
        /*006c*/ 	.word	0x00001250


	//   ....[6]....
        /*0070*/ 	.word	0x00001280


	//   ....[7]....
        /*0074*/ 	.word	0x00001290


	//   ....[8]....
        /*0078*/ 	.word	0x000012c0


	//   ....[9]....
        /*007c*/ 	.word	0x000012d0


	//----- nvinfo : EIATTR_VRC_CTA_INIT_COUNT
	.align		4
.L_4111:
        /*0080*/ 	.byte	0x02, 0x4a
	.zero		1
	.zero		1


	//----- nvinfo : EIATTR_EXIT_INSTR_OFFSETS
	.align		4
        /*0084*/ 	.byte	0x04, 0x1c
        /*0086*/ 	.short	(.L_4113 - .L_4112)


	//   ....[0]....
.L_4112:
        /*0088*/ 	.word	0x000033c0


	//   ....[1]....
        /*008c*/ 	.word	0x00003460


	//----- nvinfo : EIATTR_MAX_THREADS
	.align		4
.L_4113:
        /*0090*/ 	.byte	0x04, 0x05
        /*0092*/ 	.short	(.L_4115 - .L_4114)
.L_4114:
        /*0094*/ 	.word	0x00000080
        /*0098*/ 	.word	0x00000001
        /*009c*/ 	.word	0x00000001


	//----- nvinfo : EIATTR_CRS_STACK_SIZE
	.align		4
.L_4115:
        /*00a0*/ 	.byte	0x04, 0x1e
        /*00a2*/ 	.short	(.L_4117 - .L_4116)
.L_4116:
        /*00a4*/ 	.word	0x00000000


	//----- nvinfo : EIATTR_CBANK_PARAM_SIZE
	.align		4
.L_4117:
        /*00a8*/ 	.byte	0x03, 0x19
        /*00aa*/ 	.short	0x0128


	//----- nvinfo : EIATTR_PARAM_CBANK
	.align		4
        /*00ac*/ 	.byte	0x04, 0x0a
        /*00ae*/ 	.short	(.L_4119 - .L_4118)
	.align		4
.L_4118:
        /*00b0*/ 	.word	index@(.nv.constant0._ZN10layer_norm13ln_bwd_kernelINS_13Kernel_traitsI6__halfffffjLj1536ELj1ELj1ELj4ELj16ENS_18Kernel_traits_baseILj1536ES2_ffffjLj128EEEEELb0ELb1ELb0ELb0EEEvNS_9BwdParamsE)
        /*00b4*/ 	.short	0x0380
        /*00b6*/ 	.short	0x0128


	//----- nvinfo : EIATTR_SW_WAR
	.align		4
.L_4119:
        /*00b8*/ 	.byte	0x04, 0x36
        /*00ba*/ 	.short	(.L_4121 - .L_4120)
.L_4120:
        /*00bc*/ 	.word	0x00000008
.L_4121:


//--------------------- .nv.info._ZN10layer_norm13ln_bwd_kernelINS_13Kernel_traitsI6__halfffffjLj1536ELj1ELj1ELj4ELj16ENS_18Kernel_traits_baseILj1536ES2_ffffjLj128EEEEELb0ELb1ELb0ELb1EEEvNS_9BwdParamsE --------------------------
	.section	.nv.info._ZN10layer_norm13ln_bwd_kernelINS_13Kernel_traitsI6__halfffffjLj1536ELj1ELj1ELj4ELj16ENS_18Kernel_traits_baseILj1536ES2_ffffjLj128EEEEELb0ELb1ELb0ELb1EEEvNS_9BwdParamsE,"",@"SHT_CUDA_INFO"
	.sectionflags	@""
	.align	4


	//----- nvinfo : EIATTR_CUDA_API_VERSION
	.align		4
        /*0000*/ 	.byte	0x04, 0x37
        /*0002*/ 	.short	(.L_4123 - .L_4122)
.L_4122:
        /*0004*/ 	.word	0x00000082


	//----- nvinfo : EIATTR_KPARAM_INFO
	.align		4
.L_4123:
        /*0008*/ 	.byte	0x04, 0x17
        /*000a*/ 	.short	(.L_4125 - .L_4124)
.L_4124:
        /*000c*/ 	.word	0x00000000
        /*0010*/ 	.short	0x0000
        /*0012*/ 	.short	0x0000
        /*0014*/ 	.byte	0x00, 0xf0, 0xa1, 0x04


	//----- nvinfo : EIATTR_SPARSE_MMA_MASK
	.align		4
.L_4125:
        /*0018*/ 	.byte	0x03, 0x50
        /*001a*/ 	.short	0x0000


	//----- nvinfo : EIATTR_MAXREG_COUNT
	.align		4
        /*001c*/ 	.byte	0x03, 0x1b
        /*001e*/ 	.short	0x00ff


	//----- nvinfo : EIATTR_NUM_BARRIERS
	.align		4
        /*0020*/ 	.byte	0x02, 0x4c
        /*0022*/ 	.byte	0x01
	.zero		1


	//----- nvinfo : EIATTR_MERCURY_ISA_VERSION
	.align		4
        /*0024*/ 	.byte	0x03, 0x5f
        /*0026*/ 	.short	0x0101


	//----- nvinfo : EIATTR_COOP_GROUP_MASK_REGIDS
	.align		4
        /*0028*/ 	.byte	0x04, 0x29
        /*002a*/ 	.short	(.L_4127 - .L_4126)


	//   ....[0]....
.L_4126:
        /*002c*/ 	.word	0xffffffff


	//   ....[1]....
        /*0030*/ 	.word	0xffffffff


	//   ....[2]....
        /*0034*/ 	.word	0xffffffff


	//   ....[3]....
        /*0038*/ 	.word	0xffffffff


	//   ....[4]....
        /*003c*/ 	.word	0xffffffff


	//   ....[5]....
        /*0040*/ 	.word	0xffffffff


	//   ....[6]....
        /*0044*/ 	.word	0xffffffff


	//   ....[7]....
        /*0048*/ 	.word	0xffffffff


	//   ....[8]....
        /*004c*/ 	.word	0xffffffff


	//   ....[9]....
        /*0050*/ 	.word	0xffffffff


	//----- nvinfo : EIATTR_COOP_GROUP_INSTR_OFFSETS
	.align		4
.L_4127:
        /*0054*/ 	.byte	0x04, 0x28
        /*0056*/ 	.short	(.L_4129 - .L_4128)


	//   ....[0]....
.L_4128:
        /*0058*/ 	.word	0x00000cb0


	//   ....[1]....
        /*005c*/ 	.word	0x00000cc0


	//   ....[2]....
        /*0060*/ 	.word	0x00000cf0


	//   ....[3]....
        /*0064*/ 	.word	0x00000d00


	//   ....[4]....
        /*0068*/ 	.word	0x00000d30


	//   ....[5]....
        /*006c*/ 	.word	0x00000d40


	//   ....[6]....
        /*0070*/ 	.word	0x00000d70


	//   ....[7]....
        /*0074*/ 	.word	0x00000d80


	//   ....[8]....
        /*0078*/ 	.word	0x00000db0


	//   ....[9]....
        /*007c*/ 	.word	0x00000dc0


	//----- nvinfo : EIATTR_VRC_CTA_INIT_COUNT
	.align		4
.L_4129:
        /*0080*/ 	.byte	0x02, 0x4a
	.zero		1
	.zero		1


	//----- nvinfo : EIATTR_EXIT_INSTR_OFFSETS
	.align		4
        /*0084*/ 	.byte	0x04, 0x1c
        /*0086*/ 	.short	(.L_4131 - .L_4130)


	//   ....[0]....
.L_4130:
        /*0088*/ 	.word	0x00002f10


	//----- nvinfo : EIATTR_MAX_THREADS
	.align		4
.L_4131:
        /*008c*/ 	.byte	0x04, 0x05
        /*008e*/ 	.short	(.L_4133 - .L_4132)
.L_4132:
        /*0090*/ 	.word	0x00000080
        /*0094*/ 	.word	0x00000001
        /*0098*/ 	.word	0x00000001


	//----- nvinfo : EIATTR_CRS_STACK_SIZE
	.align		4
.L_4133:
        /*009c*/ 	.byte	0x04, 0x1e
        /*009e*/ 	.short	(.L_4135 - .L_4134)
.L_4134:
        /*00a0*/ 	.word	0x00000000


	//----- nvinfo : EIATTR_CBANK_PARAM_SIZE
	.align		4
.L_4135:
        /*00a4*/ 	.byte	0x03, 0x19
        /*00a6*/ 	.short	0x0128


	//----- nvinfo : EIATTR_PARAM_CBANK
	.align		4
        /*00a8*/ 	.byte	0x04, 0x0a
        /*00aa*/ 	.short	(.L_4137 - .L_4136)
	.align		4
.L_4136:
        /*00ac*/ 	.word	index@(.nv.constant0._ZN10layer_norm13ln_bwd_kernelINS_13Kernel_traitsI6__halfffffjLj1536ELj1ELj1ELj4ELj16ENS_18Kernel_traits_baseILj1536ES2_ffffjLj128EEEEELb0ELb1ELb0ELb1EEEvNS_9BwdParamsE)
        /*00b0*/ 	.short	0x0380
        /*00b2*/ 	.short	0x0128


	//----- nvinfo : EIATTR_SW_WAR
	.align		4
.L_4137:
        /*00b4*/ 	.byte	0x04, 0x36
        /*00b6*/ 	.short	(.L_4139 - .L_4138)
.L_4138:
        /*00b8*/ 	.word	0x00000008
.L_4139:


//--------------------- .nv.info._ZN10layer_norm13ln_bwd_kernelINS_13Kernel_traitsI6__halfffffjLj1536ELj1ELj1ELj4ELj16ENS_18Kernel_traits_baseILj1536ES2_ffffjLj128EEEEELb0ELb1ELb1ELb0EEEvNS_9BwdParamsE --------------------------
	.section	.nv.info._ZN10layer_norm13ln_bwd_kernelINS_13Kernel_traitsI6__halfffffjLj1536ELj1ELj1ELj4ELj16ENS_18Kernel_traits_baseILj1536ES2_ffffjLj128EEEEELb0ELb1ELb1ELb0EEEvNS_9BwdParamsE,"",@"SHT_CUDA_INFO"
	.sectionflags	@""
	.align	4


	//----- nvinfo : EIATTR_CUDA_API_VERSION
	.align		4
        /*0000*/ 	.byte	0x04, 0x37
        /*0002*/ 	.short	(.L_4141 - .L_4140)
.L_4140:
        /*0004*/ 	.word	0x00000082


	//----- nvinfo : EIATTR_KPARAM_INFO
	.align		4
.L_4141:
        /*0008*/ 	.byte	0x04, 0x17
        /*000a*/ 	.short	(.L_4143 - .L_4142)
.L_4142:
        /*000c*/ 	.word	0x00000000
        /*0010*/ 	.short	0x0000
        /*0012*/ 	.short	0x0000
        /*0014*/ 	.byte	0x00, 0xf0, 0xa1, 0x04


	//----- nvinfo : EIATTR_SPARSE_MMA_MASK
	.align		4
.L_4143:
        /*0018*/ 	.byte	0x03, 0x50
        /*001a*/ 	.short	0x0000


	//----- nvinfo : EIATTR_MAXREG_COUNT
	.align		4
        /*001c*/ 	.byte	0x03, 0x1b
        /*001e*/ 	.short	0x00ff


	//----- nvinfo : EIATTR_NUM_BARRIERS
	.align		4
        /*0020*/ 	.byte	0x02, 0x4c
        /*0022*/ 	.byte	0x01
	.zero		1


	//----- nvinfo : EIATTR_MERCURY_ISA_VERSION
	.align		4
        /*0024*/ 	.byte	0x03, 0x5f
        /*0026*/ 	.short	0x0101


	//----- nvinfo : EIATTR_COOP_GROUP_MASK_REGIDS
	.align		4
        /*0028*/ 	.byte	0x04, 0x29
        /*002a*/ 	.short	(.L_4145 - .L_4144)


	//   ....[0]....
.L_4144:
        /*002c*/ 	.word	0xffffffff


	//   ....[1]....
        /*0030*/ 	.word	0xffffffff


	//   ....[2]....
        /*0034*/ 	.word	0xffffffff


	//   ....[3]....
        /*0038*/ 	.word	0xffffffff


	//   ....[4]....
        /*003c*/ 	.word	0xffffffff


	//   ....[5]....
        /*0040*/ 	.word	0xffffffff


	//   ....[6]....
        /*0044*/ 	.word	0xffffffff


	//   ....[7]....
        /*0048*/ 	.word	0xffffffff


	//   ....[8]....
        /*004c*/ 	.word	0xffffffff


	//   ....[9]....
        /*0050*/ 	.word	0xffffffff


	//----- nvinfo : EIATTR_COOP_GROUP_INSTR_OFFSETS
	.align		4
.L_4145:
        /*0054*/ 	.byte	0x04, 0x28
        /*0056*/ 	.short	(.L_4147 - .L_4146)


	//   ....[0]....
.L_4146:
        /*0058*/ 	.word	0x00001410


	//   ....[1]....
        /*005c*/ 	.word	0x00001430


	//   ....[2]....
        /*0060*/ 	.word	0x00001470


	//   ....[3]....
        /*0064*/ 	.word	0x00001480


	//   ....[4]....
        /*0068*/ 	.word	0x000014c0


	//   ....[5]....
        /*006c*/ 	.word	0x000014d0


	//   ....[6]....
        /*0070*/ 	.word	0x00001500


	//   ....[7]....
        /*0074*/ 	.word	0x00001510


	//   ....[8]....
        /*0078*/ 	.word	0x00001540


	//   ....[9]....
        /*007c*/ 	.word	0x00001550


	//----- nvinfo : EIATTR_VRC_CTA_INIT_COUNT
	.align		4
.L_4147:
        /*0080*/ 	.byte	0x02, 0x4a
	.zero		1
	.zero		1


	//----- nvinfo : EIATTR_EXIT_INSTR_OFFSETS
	.align		4
        /*0084*/ 	.byte	0x04, 0x1c
        /*0086*/ 	.short	(.L_4149 - .L_4148)


	//   ....[0]....
.L_4148:
        /*0088*/ 	.word	0x00003f30


	//   ....[1]....
        /*008c*/ 	.word	0x00003fd0


	//----- nvinfo : EIATTR_MAX_THREADS
	.align		4
.L_4149:
        /*0090*/ 	.byte	0x04, 0x05
        /*0092*/ 	.short	(.L_4151 - .L_4150)
.L_4150:
        /*0094*/ 	.word	0x00000080
        /*0098*/ 	.word	0x00000001
        /*009c*/ 	.word	0x00000001


	//----- nvinfo : EIATTR_CRS_STACK_SIZE
	.align		4
.L_4151:
        /*00a0*/ 	.byte	0x04, 0x1e
        /*00a2*/ 	.short	(.L_4153 - .L_4152)
.L_4152:
        /*00a4*/ 	.word	0x00000000


	//----- nvinfo : EIATTR_CBANK_PARAM_SIZE
	.align		4
.L_4153:
        /*00a8*/ 	.byte	0x03, 0x19
        /*00aa*/ 	.short	0x0128


	//----- nvinfo : EIATTR_PARAM_CBANK
	.align		4
        /*00ac*/ 	.byte	0x04, 0x0a
        /*00ae*/ 	.short	(.L_4155 - .L_4154)
	.align		4
.L_4154:
        /*00b0*/ 	.word	index@(.nv.constant0._ZN10layer_norm13ln_bwd_kernelINS_13Kernel_traitsI6__halfffffjLj1536ELj1ELj1ELj4ELj16ENS_18Kernel_traits_baseILj1536ES2_ffffjLj128EEEEELb0ELb1ELb1ELb0EEEvNS_9BwdParamsE)
        /*00b4*/ 	.short	0x0380
        /*00b6*/ 	.short	0x0128


	//----- nvinfo : EIATTR_SW_WAR
	.align		4
.L_4155:
        /*00b8*/ 	.byte	0x04, 0x36
        /*00ba*/ 	.short	(.L_4157 - .L_4156)
.L_4156:
        /*00bc*/ 	.word	0x00000008
.L_4157:


//--------------------- .nv.info._ZN10layer_norm13ln_bwd_kernelINS_13Kernel_traitsI6__halfffffjLj1536ELj1ELj1ELj4ELj16ENS_18Kernel_traits_baseILj1536ES2_ffffjLj128EEEEELb0ELb1ELb1ELb1EEEvNS_9BwdParamsE --------------------------
	.section	.nv.info._ZN10layer_norm13ln_bwd_kernelINS_13Kernel_traitsI6__halfffffjLj1536ELj1ELj1ELj4ELj16ENS_18Kernel_traits_baseILj1536ES2_ffffjLj128EEEEELb0ELb1ELb1ELb1EEEvNS_9BwdParamsE,"",@"SHT_CUDA_INFO"
	.sectionflags	@""
	.align	4


	//----- nvinfo : EIATTR_CUDA_API_VERSION
	.align		4
        /*0000*/ 	.byte	0x04, 0x37
        /*0002*/ 	.short	(.L_4159 - .L_4158)
.L_4158:
        /*0004*/ 	.word	0x00000082


	//----- nvinfo : EIATTR_KPARAM_INFO
	.align		4
.L_4159:
        /*0008*/ 	.byte	0x04, 0x17
        /*000a*/ 	.short	(.L_4161 - .L_4160)
.L_4160:
        /*000c*/ 	.word	0x00000000
        /*0010*/ 	.short	0x0000
        /*0012*/ 	.short	0x0000
        /*0014*/ 	.byte	0x00, 0xf0, 0xa1, 0x04


	//----- nvinfo : EIATTR_SPARSE_MMA_MASK
	.align		4
.L_4161:
        /*0018*/ 	.byte	0x03, 0x50
        /*001a*/ 	.short	0x0000


	//----- nvinfo : EIATTR_MAXREG_COUNT
	.align		4
        /*001c*/ 	.byte	0x03, 0x1b
        /*001e*/ 	.short	0x00ff


	//----- nvinfo : EIATTR_NUM_BARRIERS
	.align		4
        /*0020*/ 	.byte	0x02, 0x4c
        /*0022*/ 	.byte	0x01
	.zero		1


	//----- nvinfo : EIATTR_MERCURY_ISA_VERSION
	.align		4
        /*0024*/ 	.byte	0x03, 0x5f
        /*0026*/ 	.short	0x0101


	//----- nvinfo : EIATTR_COOP_GROUP_MASK_REGIDS
	.align		4
        /*0028*/ 	.byte	0x04, 0x29
        /*002a*/ 	.short	(.L_4163 - .L_4162)


	//   ....[0]....
.L_4162:
        /*002c*/ 	.word	0xffffffff


	//   ....[1]....
        /*0030*/ 	.word	0xffffffff


	//   ....[2]....
        /*0034*/ 	.word	0xffffffff


	//   ....[3]....
        /*0038*/ 	.word	0xffffffff


	//   ....[4]....
        /*003c*/ 	.word	0xffffffff


	//   ....[5]....
        /*0040*/ 	.word	0xffffffff


	//   ....[6]....
        /*0044*/ 	.word	0xffffffff


	//   ....[7]....
        /*0048*/ 	.word	0xffffffff


	//   ....[8]....
        /*004c*/ 	.word	0xffffffff


	//   ....[9]....
        /*0050*/ 	.word	0xffffffff


	//----- nvinfo : EIATTR_COOP_GROUP_INSTR_OFFSETS
	.align		4
.L_4163:
        /*0054*/ 	.byte	0x04, 0x28
        /*0056*/ 	.short	(.L_4165 - .L_4164)


	//   ....[0]....
.L_4164:
        /*0058*/ 	.word	0x00000e60


	//   ....[1]....
        /*005c*/ 	.word	0x00000ea0


	//   ....[2]....
        /*0060*/ 	.word	0x00000f00


	//   ....[3]....
        /*0064*/ 	.word	0x00000f10


	//   ....[4]....
        /*0068*/ 	.word	0x00000f50


	//   ....[5]....
        /*006c*/ 	.word	0x00000f60


	//   ....[6]....
        /*0070*/ 	.word	0x00000f90


	//   ....[7]....
        /*0074*/ 	.word	0x00000fb0


	//   ....[8]....
        /*0078*/ 	.word	0x00000ff0


	//   ....[9]....
        /*007c*/ 	.word	0x00001020


	//----- nvinfo : EIATTR_VRC_CTA_INIT_COUNT
	.align		4
.L_4165:
        /*0080*/ 	.byte	0x02, 0x4a
	.zero		1
	.zero		1


	//----- nvinfo : EIATTR_EXIT_INSTR_OFFSETS
	.align		4
        /*0084*/ 	.byte	0x04, 0x1c
        /*0086*/ 	.short	(.L_4167 - .L_4166)


	//   ....[0]....
.L_4166:
        /*0088*/ 	.word	0x00003440


	//----- nvinfo : EIATTR_MAX_THREADS
	.align		4
.L_4167:
        /*008c*/ 	.byte	0x04, 0x05
        /*008e*/ 	.short	(.L_4169 - .L_4168)
.L_4168:
        /*0090*/ 	.word	0x00000080
        /*0094*/ 	.word	0x00000001
        /*0098*/ 	.word	0x00000001


	//----- nvinfo : EIATTR_CRS_STACK_SIZE
	.align		4
.L_4169:
        /*009c*/ 	.byte	0x04, 0x1e
        /*009e*/ 	.short	(.L_4171 - .L_4170)
.L_4170:
        /*00a0*/ 	.word	0x00000000


	//----- nvinfo : EIATTR_CBANK_PARAM_SIZE
	.align		4
.L_4171:
        /*00a4*/ 	.byte	0x03, 0x19
        /*00a6*/ 	.short	0x0128


	//----- nvinfo : EIATTR_PARAM_CBANK
	.align		4
        /*00a8*/ 	.byte	0x04, 0x0a
        /*00aa*/ 	.short	(.L_4173 - .L_4172)
	.align		4
.L_4172:
        /*00ac*/ 	.word	index@(.nv.constant0._ZN10layer_norm13ln_bwd_kernelINS_13Kernel_traitsI6__halfffffjLj1536ELj1ELj1ELj4ELj16ENS_18Kernel_traits_baseILj1536ES2_ffffjLj128EEEEELb0ELb1ELb1ELb1EEEvNS_9BwdParamsE)
        /*00b0*/ 	.short	0x0380
        /*00b2*/ 	.short	0x0128


	//----- nvinfo : EIATTR_SW_WAR
	.align		4
.L_4173:
        /*00b4*/ 	.byte	0x04, 0x36
        /*00b6*/ 	.short	(.L_4175 - .L_4174)
.L_4174:
        /*00b8*/ 	.word	0x00000008
.L_4175:


//--------------------- .nv.info._ZN10layer_norm13ln_bwd_kernelINS_13Kernel_traitsI6__halfffffjLj1536ELj1ELj1ELj4ELj16ENS_18Kernel_traits_baseILj1536ES2_ffffjLj128EEEEELb1ELb0ELb0ELb0EEEvNS_9BwdParamsE --------------------------
	.section	.nv.info._ZN10layer_norm13ln_bwd_kernelINS_13Kernel_traitsI6__halfffffjLj1536ELj1ELj1ELj4ELj16ENS_18Kernel_traits_baseILj1536ES2_ffffjLj128EEEEELb1ELb0ELb0ELb0EEEvNS_9BwdParamsE,"",@"SHT_CUDA_INFO"
	.sectionflags	@""
	.align	4


	//----- nvinfo : EIATTR_CUDA_API_VERSION
	.align		4
        /*0000*/ 	.byte	0x04, 0x37
        /*0002*/ 	.short	(.L_4177 - .L_4176)
.L_4176:
        /*0004*/ 	.word	0x00000082


	//----- nvinfo : EIATTR_KPARAM_INFO
	.align		4
.L_4177:
        /*0008*/ 	.byte	0x04, 0x17
        /*000a*/ 	.short	(.L_4179 - .L_4178)
.L_4178:
        /*000c*/ 	.word	0x00000000
        /*0010*/ 	.short	0x0000
        /*0012*/ 	.short	0x0000
        /*0014*/ 	.byte	0x00, 0xf0, 0xa1, 0x04


	//----- nvinfo : EIATTR_SPARSE_MMA_MASK
	.align		4
.L_4179:
        /*0018*/ 	.byte	0x03, 0x50
        /*001a*/ 	.short	0x0000


	//----- nvinfo : EIATTR_MAXREG_COUNT
	.align		4
        /*001c*/ 	.byte	0x03, 0x1b
        /*001e*/ 	.short	0x00ff


	//----- nvinfo : EIATTR_NUM_BARRIERS
	.align		4
        /*0020*/ 	.byte	0x02, 0x4c
        /*0022*/ 	.byte	0x01
	.zero		1


	//----- nvinfo : EIATTR_MERCURY_ISA_VERSION
	.align		4
        /*0024*/ 	.byte	0x03, 0x5f
        /*0026*/ 	.short	0x0101


	//----- nvinfo : EIATTR_COOP_GROUP_MASK_REGIDS
	.align		4
        /*0028*/ 	.byte	0x04, 0x29
        /*002a*/ 	.short	(.L_4181 - .L_4180)


	//   ....[0]....
.L_4180:
        /*002c*/ 	.word	0xffffffff


	//   ....[1]....
        /*0030*/ 	.word	0xffffffff


	//   ....[2]....
        /*0034*/ 	.word	0xffffffff


	//   ....[3]....
        /*0038*/ 	.word	0xffffffff


	//   ....[4]....
        /*003c*/ 	.word	0xffffffff


	//   ....[5]....
        /*0040*/ 	.word	0xffffffff


	//   ....[6]....
        /*0044*/ 	.word	0xffffffff


	//   ....[7]....
        /*0048*/ 	.word	0xffffffff


	//   ....[8]....
        /*004c*/ 	.word	0xffffffff


	//   ....[9]....
        /*0050*/ 	.word	0xffffffff


	//----- nvinfo : EIATTR_COOP_GROUP_INSTR_OFFSETS
	.align		4
.L_4181:
        /*0054*/ 	.byte	0x04, 0x28
        /*0056*/ 	.short	(.L_4183 - .L_4182)


	//   ....[0]....
.L_4182:
        /*0058*/ 	.word	0x00001010


	//   ....[1]....
        /*005c*/ 	.word	0x00001040


	//   ....[2]....
        /*0060*/ 	.word	0x00001070


	//   ....[3]....
        /*0064*/ 	.word	0x00001080


	//   ....[4]....
        /*0068*/ 	.word	0x000010b0


	//   ....[5]....
        /*006c*/ 	.word	0x000010c0


	//   ....[6]....
        /*0070*/ 	.word	0x000010f0


	//   ....[7]....
        /*0074*/ 	.word	0x00001100


	//   ....[8]....
        /*0078*/ 	.word	0x00001130


	//   ....[9]....
        /*007c*/ 	.word	0x00001140


	//----- nvinfo : EIATTR_VRC_CTA_INIT_COUNT
	.align		4
.L_4183:
        /*0080*/ 	.byte	0x02, 0x4a
	.zero		1
	.zero		1


	//----- nvinfo : EIATTR_EXIT_INSTR_OFFSETS
	.align		4
        /*0084*/ 	.byte	0x04, 0x1c
        /*0086*/ 	.short	(.L_4185 - .L_4184)


	//   ....[0]....
.L_4184:
        /*0088*/ 	.word	0x00002fd0


	//   ....[1]....
        /*008c*/ 	.word	0x00003050


	//----- nvinfo : EIATTR_MAX_THREADS
	.align		4
.L_4185:
        /*0090*/ 	.byte	0x04, 0x05
        /*0092*/ 	.short	(.L_4187 - .L_4186)
.L_4186:
        /*0094*/ 	.word	0x00000080
        /*0098*/ 	.word	0x00000001
        /*009c*/ 	.word	0x00000001


	//----- nvinfo : EIATTR_CRS_STACK_SIZE
	.align		4
.L_4187:
        /*00a0*/ 	.byte	0x04, 0x1e
        /*00a2*/ 	.short	(.L_4189 - .L_4188)
.L_4188:
        /*00a4*/ 	.word	0x00000000


	//----- nvinfo : EIATTR_CBANK_PARAM_SIZE
	.align		4
.L_4189:
        /*00a8*/ 	.byte	0x03, 0x19
        /*00aa*/ 	.short	0x0128


	//----- nvinfo : EIATTR_PARAM_CBANK
	.align		4
        /*00ac*/ 	.byte	0x04, 0x0a
        /*00ae*/ 	.short	(.L_4191 - .L_4190)
	.align		4
.L_4190:
        /*00b0*/ 	.word	index@(.nv.constant0._ZN10layer_norm13ln_bwd_kernelINS_13Kernel_traitsI6__halfffffjLj1536ELj1ELj1ELj4ELj16ENS_18Kernel_traits_baseILj1536ES2_ffffjLj128EEEEELb1ELb0ELb0ELb0EEEvNS_9BwdParamsE)
        /*00b4*/ 	.short	0x0380
        /*00b6*/ 	.short	0x0128


	//----- nvinfo : EIATTR_SW_WAR
	.align		4
.L_4191:
        /*00b8*/ 	.byte	0x04, 0x36
        /*00ba*/ 	.short	(.L_4193 - .L_4192)
.L_4192:
        /*00bc*/ 	.word	0x00000008
.L_4193:


//--------------------- .nv.info._ZN10layer_norm13ln_bwd_kernelINS_13Kernel_traitsI6__halfffffjLj1536ELj1ELj1ELj4ELj16ENS_18Kernel_traits_baseILj1536ES2_ffffjLj128EEEEELb1ELb0ELb0ELb1EEEvNS_9BwdParamsE --------------------------
	.section	.nv.info._ZN10layer_norm13ln_bwd_kernelINS_13Kernel_traitsI6__halfffffjLj1536ELj1ELj1ELj4ELj16ENS_18Kernel_traits_baseILj1536ES2_ffffjLj128EEEEELb1ELb0ELb0ELb1EEEvNS_9BwdParamsE,"",@"SHT_CUDA_INFO"
	.sectionflags	@""
	.align	4


	//----- nvinfo : EIATTR_CUDA_API_VERSION
	.align		4
        /*0000*/ 	.byte	0x04, 0x37
        /*0002*/ 	.short	(.L_4195 - .L_4194)
.L_4194:
        /*0004*/ 	.word	0x00000082


	//----- nvinfo : EIATTR_KPARAM_INFO
	.align		4
.L_4195:
        /*0008*/ 	.byte	0x04, 0x17
        /*000a*/ 	.short	(.L_4197 - .L_4196)
.L_4196:
        /*000c*/ 	.word	0x00000000
        /*0010*/ 	.short	0x0000
        /*0012*/ 	.short	0x0000
        /*0014*/ 	.byte	0x00, 0xf0, 0xa1, 0x04


	//----- nvinfo : EIATTR_SPARSE_MMA_MASK
	.align		4
.L_4197:
        /*0018*/ 	.byte	0x03, 0x50
        /*001a*/ 	.short	0x0000


	//----- nvinfo : EIATTR_MAXREG_COUNT
	.align		4
        /*001c*/ 	.byte	0x03, 0x1b
        /*001e*/ 	.short	0x00ff


	//----- nvinfo : EIATTR_NUM_BARRIERS
	.align		4
        /*0020*/ 	.byte	0x02, 0x4c
        /*0022*/ 	.byte	0x01
	.zero		1


	//----- nvinfo : EIATTR_MERCURY_ISA_VERSION
	.align		4
        /*0024*/ 	.byte	0x03, 0x5f
        /*0026*/ 	.short	0x0101


	//----- nvinfo : EIATTR_COOP_GROUP_MASK_REGIDS
	.align		4
        /*0028*/ 	.byte	0x04, 0x29
        /*002a*/ 	.short	(.L_4199 - .L_4198)


	//   ....[0]....
.L_4198:
        /*002c*/ 	.word	0xffffffff


	//   ....[1]....
        /*0030*/ 	.word	0xffffffff


	//   ....[2]....
        /*0034*/ 	.word	0xffffffff


	//   ....[3]....
        /*0038*/ 	.word	0xffffffff


	//   ....[4]....
        /*003c*/ 	.word	0xffffffff


	//   ....[5]....
        /*0040*/ 	.word	0xffffffff


	//   ....[6]....
        /*0044*/ 	.word	0xffffffff


	//   ....[7]....
        /*0048*/ 	.word	0xffffffff


	//   ....[8]....
        /*004c*/ 	.word	0xffffffff


	//   ....[9]....
        /*0050*/ 	.word	0xffffffff


	//----- nvinfo : EIATTR_COOP_GROUP_INSTR_OFFSETS
	.align		4
.L_4199:
        /*0054*/ 	.byte	0x04, 0x28
        /*0056*/ 	.short	(.L_4201 - .L_4200)


	//   ....[0]....
.L_4200:
        /*0058*/ 	.word	0x00000b70


	//   ....[1]....
        /*005c*/ 	.word	0x00000c40


	//   ....[2]....
        /*0060*/ 	.word	0x00000c50


	//   ....[3]....
        /*0064*/ 	.word	0x00000c80


	//   ....[4]....
        /*0068*/ 	.word	0x00000c90


	//   ....[5]....
        /*006c*/ 	.word	0x00000cc0


	//   ....[6]....
        /*0070*/ 	.word	0x00000cd0


	//   ....[7]....
        /*0074*/ 	.word	0x00000cf0


	//   ....[8]....
        /*0078*/ 	.word	0x00000d20


	//   ....[9]....
        /*007c*/ 	.word	0x00000da0


	//----- nvinfo : EIATTR_VRC_CTA_INIT_COUNT
	.align		4
.L_4201:
        /*0080*/ 	.byte	0x02, 0x4a
	.zero		1
	.zero		1


	//----- nvinfo : EIATTR_EXIT_INSTR_OFFSETS
	.align		4
        /*0084*/ 	.byte	0x04, 0x1c
        /*0086*/ 	.short	(.L_4203 - .L_4202)


	//   ....[0]....
.L_4202:
        /*0088*/ 	.word	0x00002b40


	//----- nvinfo : EIATTR_MAX_THREADS
	.align		4
.L_4203:
        /*008c*/ 	.byte	0x04, 0x05
        /*008e*/ 	.short	(.L_4205 - .L_4204)
.L_4204:
        /*0090*/ 	.word	0x00000080
        /*0094*/ 	.word	0x00000001
        /*0098*/ 	.word	0x00000001


	//----- nvinfo : EIATTR_CBANK_PARAM_SIZE
	.align		4
.L_4205:
        /*009c*/ 	.byte	0x03, 0x19
        /*009e*/ 	.short	0x0128


	//----- nvinfo : EIATTR_PARAM_CBANK
	.align		4
        /*00a0*/ 	.byte	0x04, 0x0a
        /*00a2*/ 	.short	(.L_4207 - .L_4206)
	.align		4
.L_4206:
        /*00a4*/ 	.word	index@(.nv.constant0._ZN10layer_norm13ln_bwd_kernelINS_13Kernel_traitsI6__halfffffjLj1536ELj1ELj1ELj4ELj16ENS_18Kernel_traits_baseILj1536ES2_ffffjLj128EEEEELb1ELb0ELb0ELb1EEEvNS_9BwdParamsE)
        /*00a8*/ 	.short	0x0380
        /*00aa*/ 	.short	0x0128


	//----- nvinfo : EIATTR_SW_WAR
	.align		4
.L_4207:
        /*00ac*/ 	.byte	0x04, 0x36
        /*00ae*/ 	.short	(.L_4209 - .L_4208)
.L_4208:
        /*00b0*/ 	.word	0x00000008
.L_4209:


//--------------------- .nv.info._ZN10layer_norm22ln_bwd_finalize_kernelINS_22Kernel_traits_finalizeILj1536E6__halfffffjLb0ELj1024ELj4ENS_18Kernel_traits_baseILj1536ES2_ffffjLj1024EEEEELb0ELb0EEEvNS_9BwdParamsE --------------------------
	.section	.nv.info._ZN10layer_norm22ln_bwd_finalize_kernelINS_22Kernel_traits_finalizeILj1536E6__halfffffjLb0ELj1024ELj4ENS_18Kernel_traits_baseILj1536ES2_ffffjLj1024EEEEELb0ELb0EEEvNS_9BwdParamsE,"",@"SHT_CUDA_INFO"
	.sectionflags	@""
	.align	4


	//----- nvinfo : EIATTR_CUDA_API_VERSION
	.align		4
        /*0000*/ 	.byte	0x04, 0x37
        /*0002*/ 	.short	(.L_4211 - .L_4210)
.L_4210:
        /*0004*/ 	.word	0x00000082


	//----- nvinfo : EIATTR_KPARAM_INFO
	.align		4
.L_4211:
        /*0008*/ 	.byte	0x04, 0x17
        /*000a*/ 	.short	(.L_4213 - .L_4212)
.L_4212:
        /*000c*/ 	.word	0x00000000
        /*0010*/ 	.short	0x0000
        /*0012*/ 	.short	0x0000
        /*0014*/ 	.byte	0x00, 0xf0, 0xa1, 0x04


	//----- nvinfo : EIATTR_SPARSE_MMA_MASK
	.align		4
.L_4213:
        /*0018*/ 	.byte	0x03, 0x50
        /*001a*/ 	.short	0x0000


	//----- nvinfo : EIATTR_MAXREG_COUNT
	.align		4
        /*001c*/ 	.byte	0x03, 0x1b
        /*001e*/ 	.short	0x0040


	//----- nvinfo : EIATTR_NUM_BARRIERS
	.align		4
        /*0020*/ 	.byte	0x02, 0x4c
        /*0022*/ 	.byte	0x01
	.zero		1


	//----- nvinfo : EIATTR_MERCURY_ISA_VERSION
	.align		4
        /*0024*/ 	.byte	0x03, 0x5f
        /*0026*/ 	.short	0x0101


	//----- nvinfo : EIATTR_COOP_GROUP_MASK_REGIDS
	.align		4
        /*0028*/ 	.byte	0x04, 0x29
        /*002a*/ 	.short	(.L_4215 - .L_4214)


	//   ....[0]....
.L_4214:
        /*002c*/ 	.word	0xffffffff


	//   ....[1]....
        /*0030*/ 	.word	0xffffffff


	//   ....[2]....
        /*0034*/ 	.word	0xffffffff


	//   ....[3]....
        /*0038*/ 	.word	0xffffffff


	//   ....[4]....
        /*003c*/ 	.word	0xffffffff


	//   ....[5]....
        /*0040*/ 	.word	0xffffffff


	//   ....[6]....
        /*0044*/ 	.word	0xffffffff


	//   ....[7]....
        /*0048*/ 	.word	0xffffffff


	//   ....[8]....
        /*004c*/ 	.word	0xffffffff


	//   ....[9]....
        /*0050*/ 	.word	0xffffffff


	//----- nvinfo : EIATTR_COOP_GROUP_INSTR_OFFSETS
	.align		4
.L_4215:
        /*0054*/ 	.byte	0x04, 0x28
        /*0056*/ 	.short	(.L_4217 - .L_4216)


	//   ....[0]....
.L_4216:
        /*0058*/ 	.word	0x000015e0


	//   ....[1]....
        /*005c*/ 	.word	0x000015f0


	//   ....[2]....
        /*0060*/ 	.word	0x00001620


	//   ....[3]....
        /*0064*/ 	.word	0x00001630


	//   ....[4]....
        /*0068*/ 	.word	0x00001660


	//   ....[5]....
        /*006c*/ 	.word	0x00001670


	//   ....[6]....
        /*0070*/ 	.word	0x000016b0


	//   ....[7]....
        /*0074*/ 	.word	0x000016e0


	//   ....[8]....
        /*0078*/ 	.word	0x00001710


	//   ....[9]....
        /*007c*/ 	.word	0x00001720


	//----- nvinfo : EIATTR_VRC_CTA_INIT_COUNT
	.align		4
.L_4217:
        /*0080*/ 	.byte	0x02, 0x4a
	.zero		1
	.zero		1


	//----- nvinfo : EIATTR_EXIT_INSTR_OFFSETS
	.align		4
        /*0084*/ 	.byte	0x04, 0x1c
        /*0086*/ 	.short	(.L_4219 - .L_4218)


	//   ....[0]....
.L_4218:
        /*0088*/ 	.word	0x00000060


	//   ....[1]....
        /*008c*/ 	.word	0x00001780


	//   ....[2]....
        /*0090*/ 	.word	0x000017b0


	//   ....[3]....
        /*0094*/ 	.word	0x00001870


	//----- nvinfo : EIATTR_MAX_THREADS
	.align		4
.L_4219:
        /*0098*/ 	.byte	0x04, 0x05
        /*009a*/ 	.short	(.L_4221 - .L_4220)
.L_4220:
        /*009c*/ 	.word	0x00000400
        /*00a0*/ 	.word	0x00000001
        /*00a4*/ 	.word	0x00000001


	//----- nvinfo : EIATTR_CRS_STACK_SIZE
	.align		4
.L_4221:
        /*00a8*/ 	.byte	0x04, 0x1e
        /*00aa*/ 	.short	(.L_4223 - .L_4222)
.L_4222:
        /*00ac*/ 	.word	0x00000000


	//----- nvinfo : EIATTR_CBANK_PARAM_SIZE
	.align		4
.L_4223:
        /*00b0*/ 	.byte	0x03, 0x19
        /*00b2*/ 	.short	0x0128


	//----- nvinfo : EIATTR_PARAM_CBANK
	.align		4
        /*00b4*/ 	.byte	0x04, 0x0a
        /*00b6*/ 	.short	(.L_4225 - .L_4224)
	.align		4
.L_4224:
        /*00b8*/ 	.word	index@(.nv.constant0._ZN10layer_norm22ln_bwd_finalize_kernelINS_22Kernel_traits_finalizeILj1536E6__halfffffjLb0ELj1024ELj4ENS_18Kernel_traits_baseILj1536ES2_ffffjLj1024EEEEELb0ELb0EEEvNS_9BwdParamsE)
        /*00bc*/ 	.short	0x0380
        /*00be*/ 	.short	0x0128


	//----- nvinfo : EIATTR_SW_WAR
	.align		4
.L_4225:
        /*00c0*/ 	.byte	0x04, 0x36
        /*00c2*/ 	.short	(.L_4227 - .L_4226)
.L_4226:
        /*00c4*/ 	.word	0x00000008
.L_4227:


//--------------------- .nv.info._ZN10layer_norm13ln_bwd_kernelINS_13Kernel_traitsI6__halfffffjLj1536ELj1ELj1ELj4ELj16ENS_18Kernel_traits_baseILj1536ES2_ffffjLj128EEEEELb1ELb0ELb1ELb0EEEvNS_9BwdParamsE --------------------------
	.section	.nv.info._ZN10layer_norm13ln_bwd_kernelINS_13Kernel_traitsI6__halfffffjLj1536ELj1ELj1ELj4ELj16ENS_18Kernel_traits_baseILj1536ES2_ffffjLj128EEEEELb1ELb0ELb1ELb0EEEvNS_9BwdParamsE,"",@"SHT_CUDA_INFO"
	.sectionflags	@""
	.align	4


	//----- nvinfo : EIATTR_CUDA_API_VERSION
	.align		4
        /*0000*/ 	.byte	0x04, 0x37
        /*0002*/ 	.short	(.L_4229 - .L_4228)
.L_4228:
        /*0004*/ 	.word	0x00000082


	//----- nvinfo : EIATTR_KPARAM_INFO
	.align		4
.L_4229:
        /*0008*/ 	.byte	0x04, 0x17
        /*000a*/ 	.short	(.L_4231 - .L_4230)
.L_4230:
        /*000c*/ 	.word	0x00000000
        /*0010*/ 	.short	0x0000
        /*0012*/ 	.short	0x0000
        /*0014*/ 	.byte	0x00, 0xf0, 0xa1, 0x04


	//----- nvinfo : EIATTR_SPARSE_MMA_MASK
	.align		4
.L_4231:
        /*0018*/ 	.byte	0x03, 0x50
        /*001a*/ 	.short	0x0000


	//----- nvinfo : EIATTR_MAXREG_COUNT
	.align		4
        /*001c*/ 	.byte	0x03, 0x1b
        /*001e*/ 	.short	0x00ff


	//----- nvinfo : EIATTR_NUM_BARRIERS
	.align		4
        /*0020*/ 	.byte	0x02, 0x4c
        /*0022*/ 	.byte	0x01
	.zero		1


	//----- nvinfo : EIATTR_MERCURY_ISA_VERSION
	.align		4
        /*0024*/ 	.byte	0x03, 0x5f
        /*0026*/ 	.short	0x0101


	//----- nvinfo : EIATTR_COOP_GROUP_MASK_REGIDS
	.align		4
        /*0028*/ 	.byte	0x04, 0x29
        /*002a*/ 	.short	(.L_4233 - .L_4232)


	//   ....[0]....
.L_4232:
        /*002c*/ 	.word	0xffffffff


	//   ....[1]....
        /*0030*/ 	.word	0xffffffff


	//   ....[2]....
        /*0034*/ 	.word	0xffffffff


	//   ....[3]....
        /*0038*/ 	.word	0xffffffff


	//   ....[4]....
        /*003c*/ 	.word	0xffffffff


	//   ....[5]....
        /*0040*/ 	.word	0xffffffff


	//   ....[6]....
        /*0044*/ 	.word	0xffffffff


	//   ....[7]....
        /*0048*/ 	.word	0xffffffff


	//   ....[8]....
        /*004c*/ 	.word	0xffffffff


	//   ....[9]....
        /*0050*/ 	.word	0xffffffff


	//----- nvinfo : EIATTR_COOP_GROUP_INSTR_OFFSETS
	.align		4
.L_4233:
        /*0054*/ 	.byte	0x04, 0x28
        /*0056*/ 	.short	(.L_4235 - .L_4234)


	//   ....[0]....
.L_4234:
        /*0058*/ 	.word	0x00001500


	//   ....[1]....
        /*005c*/ 	.word	0x00001530


	//   ....[2]....
        /*0060*/ 	.word	0x00001560


	//   ....[3]....
        /*0064*/ 	.word	0x00001570


	//   ....[4]....
        /*0068*/ 	.word	0x000015a0


	//   ....[5]....
        /*006c*/ 	.word	0x000015b0


	//   ....[6]....
        /*0070*/ 	.word	0x000015e0


	//   ....[7]....
        /*0074*/ 	.word	0x000015f0


	//   ....[8]....
        /*0078*/ 	.word	0x00001620


	//   ....[9]....
        /*007c*/ 	.word	0x00001630


	//----- nvinfo : EIATTR_VRC_CTA_INIT_COUNT
	.align		4
.L_4235:
        /*0080*/ 	.byte	0x02, 0x4a
	.zero		1
	.zero		1


	//----- nvinfo : EIATTR_EXIT_INSTR_OFFSETS
	.align		4
        /*0084*/ 	.byte	0x04, 0x1c
        /*0086*/ 	.short	(.L_4237 - .L_4236)


	//   ....[0]....
.L_4236:
        /*0088*/ 	.word	0x00003f30


	//   ....[1]....
        /*008c*/ 	.word	0x00003fb0


	//----- nvinfo : EIATTR_MAX_THREADS
	.align		4
.L_4237:
        /*0090*/ 	.byte	0x04, 0x05
        /*0092*/ 	.short	(.L_4239 - .L_4238)
.L_4238:
        /*0094*/ 	.word	0x00000080
        /*0098*/ 	.word	0x00000001
        /*009c*/ 	.word	0x00000001


	//----- nvinfo : EIATTR_CRS_STACK_SIZE
	.align		4
.L_4239:
        /*00a0*/ 	.byte	0x04, 0x1e
        /*00a2*/ 	.short	(.L_4241 - .L_4240)
.L_4240:
        /*00a4*/ 	.word	0x00000000


	//----- nvinfo : EIATTR_CBANK_PARAM_SIZE
	.align		4
.L_4241:
        /*00a8*/ 	.byte	0x03, 0x19
        /*00aa*/ 	.short	0x0128


	//----- nvinfo : EIATTR_PARAM_CBANK
	.align		4
        /*00ac*/ 	.byte	0x04, 0x0a
        /*00ae*/ 	.short	(.L_4243 - .L_4242)
	.align		4
.L_4242:
        /*00b0*/ 	.word	index@(.nv.constant0._ZN10layer_norm13ln_bwd_kernelINS_13Kernel_traitsI6__halfffffjLj1536ELj1ELj1ELj4ELj16ENS_18Kernel_traits_baseILj1536ES2_ffffjLj128EEEEELb1ELb0ELb1ELb0EEEvNS_9BwdParamsE)
        /*00b4*/ 	.short	0x0380
        /*00b6*/ 	.short	0x0128


	//----- nvinfo : EIATTR_SW_WAR
	.align		4
.L_4243:
        /*00b8*/ 	.byte	0x04, 0x36
        /*00ba*/ 	.short	(.L_4245 - .L_4244)
.L_4244:
        /*00bc*/ 	.word	0x00000008
.L_4245:


//--------------------- .nv.info._ZN10layer_norm22ln_bwd_finalize_kernelINS_22Kernel_traits_finalizeILj1536E6__halfffffjLb0ELj1024ELj4ENS_18Kernel_traits_baseILj1536ES2_ffffjLj1024EEEEELb0ELb1EEEvNS_9BwdParamsE --------------------------
	.section	.nv.info._ZN10layer_norm22ln_bwd_finalize_kernelINS_22Kernel_traits_finalizeILj1536E6__halfffffjLb0ELj1024ELj4ENS_18Kernel_traits_baseILj1536ES2_ffffjLj1024EEEEELb0ELb1EEEvNS_9BwdParamsE,"",@"SHT_CUDA_INFO"
	.sectionflags	@""
	.align	4


	//----- nvinfo : EIATTR_CUDA_API_VERSION
	.align		4
        /*0000*/ 	.byte	0x04, 0x37
        /*0002*/ 	.short	(.L_4247 - .L_4246)
.L_4246:
        /*0004*/ 	.word	0x00000082


	//----- nvinfo : EIATTR_KPARAM_INFO
	.align		4
.L_4247:
        /*0008*/ 	.byte	0x04, 0x17
        /*000a*/ 	.short	(.L_4249 - .L_4248)
.L_4248:
        /*000c*/ 	.word	0x00000000
        /*0010*/ 	.short	0x0000
        /*0012*/ 	.short	0x0000
        /*0014*/ 	.byte	0x00, 0xf0, 0xa1, 0x04


	//----- nvinfo : EIATTR_SPARSE_MMA_MASK
	.align		4
.L_4249:
        /*0018*/ 	.byte	0x03, 0x50
        /*001a*/ 	.short	0x0000


	//----- nvinfo : EIATTR_MAXREG_COUNT
	.align		4
        /*001c*/ 	.byte	0x03, 0x1b
        /*001e*/ 	.short	0x0040


	//----- nvinfo : EIATTR_NUM_BARRIERS
	.align		4
        /*0020*/ 	.byte	0x02, 0x4c
        /*0022*/ 	.byte	0x01
	.zero		1


	//----- nvinfo : EIATTR_MERCURY_ISA_VERSION
	.align		4
        /*0024*/ 	.byte	0x03, 0x5f
        /*0026*/ 	.short	0x0101


	//----- nvinfo : EIATTR_COOP_GROUP_MASK_REGIDS
	.align		4
        /*0028*/ 	.byte	0x04, 0x29
        /*002a*/ 	.short	(.L_4251 - .L_4250)


	//   ....[0]....
.L_4250:
        /*002c*/ 	.word	0xffffffff


	//   ....[1]....
        /*0030*/ 	.word	0xffffffff


	//   ....[2]....
        /*0034*/ 	.word	0xffffffff


	//   ....[3]....
        /*0038*/ 	.word	0xffffffff


	//   ....[4]....
        /*003c*/ 	.word	0xffffffff


	//   ....[5]....
        /*0040*/ 	.word	0xffffffff


	//   ....[6]....
        /*0044*/ 	.word	0xffffffff


	//   ....[7]....
        /*0048*/ 	.word	0xffffffff


	//   ....[8]....
        /*004c*/ 	.word	0xffffffff


	//   ....[9]....
        /*0050*/ 	.word	0xffffffff


	//----- nvinfo : EIATTR_COOP_GROUP_INSTR_OFFSETS
	.align		4
.L_4251:
        /*0054*/ 	.byte	0x04, 0x28
        /*0056*/ 	.short	(.L_4253 - .L_4252)


	//   ....[0]....
.L_4252:
        /*0058*/ 	.word	0x00001630


	//   ....[1]....
        /*005c*/ 	.word	0x00001640


	//   ....[2]....
        /*0060*/ 	.word	0x00001670


	//   ....[3]....
        /*0064*/ 	.word	0x00001680


	//   ....[4]....
        /*0068*/ 	.word	0x000016b0


	//   ....[5]....
        /*006c*/ 	.word	0x000016d0


	//   ....[6]....
        /*0070*/ 	.word	0x00001700


	//   ....[7]....
        /*0074*/ 	.word	0x00001710


	//   ....[8]....
        /*0078*/ 	.word	0x00001740


	//   ....[9]....
        /*007c*/ 	.word	0x00001750


	//----- nvinfo : EIATTR_VRC_CTA_INIT_COUNT
	.align		4
.L_4253:
        /*0080*/ 	.byte	0x02, 0x4a
	.zero		1
	.zero		1


	//----- nvinfo : EIATTR_EXIT_INSTR_OFFSETS
	.align		4
        /*0084*/ 	.byte	0x04, 0x1c
        /*0086*/ 	.short	(.L_4255 - .L_4254)


	//   ....[0]....
.L_4254:
        /*0088*/ 	.word	0x00000070


	//   ....[1]....
        /*008c*/ 	.word	0x000017b0


	//   ....[2]....
        /*0090*/ 	.word	0x00001880


	//----- nvinfo : EIATTR_MAX_THREADS
	.align		4
.L_4255:
        /*0094*/ 	.byte	0x04, 0x05
        /*0096*/ 	.short	(.L_4257 - .L_4256)
.L_4256:
        /*0098*/ 	.word	0x00000400
        /*009c*/ 	.word	0x00000001
        /*00a0*/ 	.word	0x00000001


	//----- nvinfo : EIATTR_CRS_STACK_SIZE
	.align		4
.L_4257:
        /*00a4*/ 	.byte	0x04, 0x1e
        /*00a6*/ 	.short	(.L_4259 - .L_4258)
.L_4258:
        /*00a8*/ 	.word	0x00000000


	//----- nvinfo : EIATTR_CBANK_PARAM_SIZE
	.align		4
.L_4259:
        /*00ac*/ 	.byte	0x03, 0x19
        /*00ae*/ 	.short	0x0128


	//----- nvinfo : EIATTR_PARAM_CBANK
	.align		4
        /*00b0*/ 	.byte	0x04, 0x0a
        /*00b2*/ 	.short	(.L_4261 - .L_4260)
	.align		4
.L_4260:
        /*00b4*/ 	.word	index@(.nv.constant0._ZN10layer_norm22ln_bwd_finalize_kernelINS_22Kernel_traits_finalizeILj1536E6__halfffffjLb0ELj1024ELj4ENS_18Kernel_traits_baseILj1536ES2_ffffjLj1024EEEEELb0ELb1EEEvNS_9BwdParamsE)
        /*00b8*/ 	.short	0x0380
        /*00ba*/ 	.short	0x0128


	//----- nvinfo : EIATTR_SW_WAR
	.align		4
.L_4261:
        /*00bc*/ 	.byte	0x04, 0x36
        /*00be*/ 	.short	(.L_4263 - .L_4262)
.L_4262:
        /*00c0*/ 	.word	0x00000008
.L_4263:


//--------------------- .nv.info._ZN10layer_norm13ln_bwd_kernelINS_13Kernel_traitsI6__halfffffjLj1536ELj1ELj1ELj4ELj16ENS_18Kernel_traits_baseILj1536ES2_ffffjLj128EEEEELb1ELb0ELb1ELb1EEEvNS_9BwdParamsE --------------------------
	.section	.nv.info._ZN10layer_norm13ln_bwd_kernelINS_13Kernel_traitsI6__halfffffjLj1536ELj1ELj1ELj4ELj16ENS_18Kernel_traits_baseILj1536ES2_ffffjLj128EEEEELb1ELb0ELb1ELb1EEEvNS_9BwdParamsE,"",@"SHT_CUDA_INFO"
	.sectionflags	@""
	.align	4


	//----- nvinfo : EIATTR_CUDA_API_VERSION
	.align		4
        /*0000*/ 	.byte	0x04, 0x37
        /*0002*/ 	.short	(.L_4265 - .L_4264)
.L_4264:
        /*0004*/ 	.word	0x00000082


	//----- nvinfo : EIATTR_KPARAM_INFO
	.align		4
.L_4265:
        /*0008*/ 	.byte	0x04, 0x17
        /*000a*/ 	.short	(.L_4267 - .L_4266)
.L_4266:
        /*000c*/ 	.word	0x00000000
        /*0010*/ 	.short	0x0000
        /*0012*/ 	.short	0x0000
        /*0014*/ 	.byte	0x00, 0xf0, 0xa1, 0x04


	//----- nvinfo : EIATTR_SPARSE_MMA_MASK
	.align		4
.L_4267:
        /*0018*/ 	.byte	0x03, 0x50
        /*001a*/ 	.short	0x0000


	//----- nvinfo : EIATTR_MAXREG_COUNT
	.align		4
        /*001c*/ 	.byte	0x03, 0x1b
        /*001e*/ 	.short	0x00ff


	//----- nvinfo : EIATTR_NUM_BARRIERS
	.align		4
        /*0020*/ 	.byte	0x02, 0x4c
        /*0022*/ 	.byte	0x01
	.zero		1


	//----- nvinfo : EIATTR_MERCURY_ISA_VERSION
	.align		4
        /*0024*/ 	.byte	0x03, 0x5f
        /*0026*/ 	.short	0x0101


	//----- nvinfo : EIATTR_COOP_GROUP_MASK_REGIDS
	.align		4
        /*0028*/ 	.byte	0x04, 0x29
        /*002a*/ 	.short	(.L_4269 - .L_4268)


	//   ....[0]....
.L_4268:
        /*002c*/ 	.word	0xffffffff


	//   ....[1]....
        /*0030*/ 	.word	0xffffffff


	//   ....[2]....
        /*0034*/ 	.word	0xffffffff


	//   ....[3]....
        /*0038*/ 	.word	0xffffffff


	//   ....[4]....
        /*003c*/ 	.word	0xffffffff


	//   ....[5]....
        /*0040*/ 	.word	0xffffffff


	//   ....[6]....
        /*0044*/ 	.word	0xffffffff


	//   ....[7]....
        /*0048*/ 	.word	0xffffffff


	//   ....[8]....
        /*004c*/ 	.word	0xffffffff


	//   ....[9]....
        /*0050*/ 	.word	0xffffffff


	//----- nvinfo : EIATTR_COOP_GROUP_INSTR_OFFSETS
	.align		4
.L_4269:
        /*0054*/ 	.byte	0x04, 0x28
        /*0056*/ 	.short	(.L_4271 - .L_4270)


	//   ....[0]....
.L_4270:
        /*0058*/ 	.word	0x00001090


	//   ....[1]....
        /*005c*/ 	.word	0x000010d0


	//   ....[2]....
        /*0060*/ 	.word	0x00001130


	//   ....[3]....
        /*0064*/ 	.word	0x00001140


	//   ....[4]....
        /*0068*/ 	.word	0x00001170


	//   ....[5]....
        /*006c*/ 	.word	0x00001180


	//   ....[6]....
        /*0070*/ 	.word	0x000011b0


	//   ....[7]....
        /*0074*/ 	.word	0x000011c0


	//   ....[8]....
        /*0078*/ 	.word	0x00001210


	//   ....[9]....
        /*007c*/ 	.word	0x00001230


	//----- nvinfo : EIATTR_VRC_CTA_INIT_COUNT
	.align		4
.L_4271:
        /*0080*/ 	.byte	0x02, 0x4a
	.zero		1
	.zero		1


	//----- nvinfo : EIATTR_EXIT_INSTR_OFFSETS
	.align		4
        /*0084*/ 	.byte	0x04, 0x1c
        /*0086*/ 	.short	(.L_4273 - .L_4272)


	//   ....[0]....
.L_4272:
        /*0088*/ 	.word	0x00003540


	//----- nvinfo : EIATTR_MAX_THREADS
	.align		4
.L_4273:
        /*008c*/ 	.byte	0x04, 0x05
        /*008e*/ 	.short	(.L_4275 - .L_4274)
.L_4274:
        /*0090*/ 	.word	0x00000080
        /*0094*/ 	.word	0x00000001
        /*0098*/ 	.word	0x00000001


	//----- nvinfo : EIATTR_CBANK_PARAM_SIZE
	.align		4
.L_4275:
        /*009c*/ 	.byte	0x03, 0x19
        /*009e*/ 	.short	0x0128


	//----- nvinfo : EIATTR_PARAM_CBANK
	.align		4
        /*00a0*/ 	.byte	0x04, 0x0a
        /*00a2*/ 	.short	(.L_4277 - .L_4276)
	.align		4
.L_4276:
        /*00a4*/ 	.word	index@(.nv.constant0._ZN10layer_norm13ln_bwd_kernelINS_13Kernel_traitsI6__halfffffjLj1536ELj1ELj1ELj4ELj16ENS_18Kernel_traits_baseILj1536ES2_ffffjLj128EEEEELb1ELb0ELb1ELb1EEEvNS_9BwdParamsE)
        /*00a8*/ 	.short	0x0380
        /*00aa*/ 	.short	0x0128


	//----- nvinfo : EIATTR_SW_WAR
	.align		4
.L_4277:
        /*00ac*/ 	.byte	0x04, 0x36
        /*00ae*/ 	.short	(.L_4279 - .L_4278)
.L_4278:
        /*00b0*/ 	.word	0x00000008
.L_4279:


//--------------------- .nv.info._ZN10layer_norm13ln_bwd_kernelINS_13Kernel_traitsI6__halfffffjLj1536ELj1ELj1ELj4ELj16ENS_18Kernel_traits_baseILj1536ES2_ffffjLj128EEEEELb1ELb1ELb0ELb0EEEvNS_9BwdParamsE --------------------------
	.section	.nv.info._ZN10layer_norm13ln_bwd_kernelINS_13Kernel_traitsI6__halfffffjLj1536ELj1ELj1ELj4ELj16ENS_18Kernel_traits_baseILj1536ES2_ffffjLj128EEEEELb1ELb1ELb0ELb0EEEvNS_9BwdParamsE,"",@"SHT_CUDA_INFO"
	.sectionflags	@""
	.align	4


	//----- nvinfo : EIATTR_CUDA_API_VERSION
	.align		4
        /*0000*/ 	.byte	0x04, 0x37
        /*0002*/ 	.short	(.L_4281 - .L_4280)
.L_4280:
        /*0004*/ 	.word	0x00000082


	//----- nvinfo : EIATTR_KPARAM_INFO
	.align		4
.L_4281:
        /*0008*/ 	.byte	0x04, 0x17
        /*000a*/ 	.short	(.L_4283 - .L_4282)
.L_4282:
        /*000c*/ 	.word	0x00000000
        /*0010*/ 	.short	0x0000
        /*0012*/ 	.short	0x0000
        /*0014*/ 	.byte	0x00, 0xf0, 0xa1, 0x04


	//----- nvinfo : EIATTR_SPARSE_MMA_MASK
	.align		4
.L_4283:
        /*0018*/ 	.byte	0x03, 0x50
        /*001a*/ 	.short	0x0000


	//----- nvinfo : EIATTR_MAXREG_COUNT
	.align		4
        /*001c*/ 	.byte	0x03, 0x1b
        /*001e*/ 	.short	0x00ff


	//----- nvinfo : EIATTR_NUM_BARRIERS
	.align		4
        /*0020*/ 	.byte	0x02, 0x4c
        /*0022*/ 	.byte	0x01
	.zero		1


	//----- nvinfo : EIATTR_MERCURY_ISA_VERSION
	.align		4
        /*0024*/ 	.byte	0x03, 0x5f
        /*0026*/ 	.short	0x0101


	//----- nvinfo : EIATTR_COOP_GROUP_MASK_REGIDS
	.align		4
        /*0028*/ 	.byte	0x04, 0x29
        /*002a*/ 	.short	(.L_4285 - .L_4284)


	//   ....[0]....
.L_4284:
        /*002c*/ 	.word	0xffffffff


	//   ....[1]....
        /*0030*/ 	.word	0xffffffff


	//   ....[2]....
        /*0034*/ 	.word	0xffffffff


	//   ....[3]....
        /*0038*/ 	.word	0xffffffff


	//   ....[4]....
        /*003c*/ 	.word	0xffffffff


	//   ....[5]....
        /*0040*/ 	.word	0xffffffff


	//   ....[6]....
        /*0044*/ 	.word	0xffffffff


	//   ....[7]....
        /*0048*/ 	.word	0xffffffff


	//   ....[8]....
        /*004c*/ 	.word	0xffffffff


	//   ....[9]....
        /*0050*/ 	.word	0xffffffff


	//----- nvinfo : EIATTR_COOP_GROUP_INSTR_OFFSETS
	.align		4
.L_4285:
        /*0054*/ 	.byte	0x04, 0x28
        /*0056*/ 	.short	(.L_4287 - .L_4286)


	//   ....[0]....
.L_4286:
        /*0058*/ 	.word	0x000012b0


	//   ....[1]....
        /*005c*/ 	.word	0x000012e0


	//   ....[2]....
        /*0060*/ 	.word	0x00001310


	//   ....[3]....
        /*0064*/ 	.word	0x00001320


	//   ....[4]....
        /*0068*/ 	.word	0x00001350


	//   ....[5]....
        /*006c*/ 	.word	0x00001360


	//   ....[6]....
        /*0070*/ 	.word	0x00001390


	//   ....[7]....
        /*0074*/ 	.word	0x000013a0


	//   ....[8]....
        /*0078*/ 	.word	0x000013d0


	//   ....[9]....
        /*007c*/ 	.word	0x000013e0


	//----- nvinfo : EIATTR_VRC_CTA_INIT_COUNT
	.align		4
.L_4287:
        /*0080*/ 	.byte	0x02, 0x4a
	.zero		1
	.zero		1


	//----- nvinfo : EIATTR_EXIT_INSTR_OFFSETS
	.align		4
        /*0084*/ 	.byte	0x04, 0x1c
        /*0086*/ 	.short	(.L_4289 - .L_4288)


	//   ....[0]....
.L_4288:
        /*0088*/ 	.word	0x00004480


	//   ....[1]....
        /*008c*/ 	.word	0x00004520


	//----- nvinfo : EIATTR_MAX_THREADS
	.align		4
.L_4289:
        /*0090*/ 	.byte	0x04, 0x05
        /*0092*/ 	.short	(.L_4291 - .L_4290)
.L_4290:
        /*0094*/ 	.word	0x00000080
        /*0098*/ 	.word	0x00000001
        /*009c*/ 	.word	0x00000001


	//----- nvinfo : EIATTR_CRS_STACK_SIZE
	.align		4
.L_4291:
        /*00a0*/ 	.byte	0x04, 0x1e
        /*00a2*/ 	.short	(.L_4293 - .L_4292)
.L_4292:
        /*00a4*/ 	.word	0x00000000


	//----- nvinfo : EIATTR_CBANK_PARAM_SIZE
	.align		4
.L_4293:
        /*00a8*/ 	.byte	0x03, 0x19
        /*00aa*/ 	.short	0x0128


	//----- nvinfo : EIATTR_PARAM_CBANK
	.align		4
        /*00ac*/ 	.byte	0x04, 0x0a
        /*00ae*/ 	.short	(.L_4295 - .L_4294)
	.align		4
.L_4294:
        /*00b0*/ 	.word	index@(.nv.constant0._ZN10layer_norm13ln_bwd_kernelINS_13Kernel_traitsI6__halfffffjLj1536ELj1ELj1ELj4ELj16ENS_18Kernel_traits_baseILj1536ES2_ffffjLj128EEEEELb1ELb1ELb0ELb0EEEvNS_9BwdParamsE)
        /*00b4*/ 	.short	0x0380
        /*00b6*/ 	.short	0x0128


	//----- nvinfo : EIATTR_SW_WAR
	.align		4
.L_4295:
        /*00b8*/ 	.byte	0x04, 0x36
        /*00ba*/ 	.short	(.L_4297 - .L_4296)
.L_4296:
        /*00bc*/ 	.word	0x00000008
.L_4297:


//--------------------- .nv.info._ZN10layer_norm13ln_bwd_kernelINS_13Kernel_traitsI6__halfffffjLj1536ELj1ELj1ELj4ELj16ENS_18Kernel_traits_baseILj1536ES2_ffffjLj128EEEEELb1ELb1ELb0ELb1EEEvNS_9BwdParamsE --------------------------
	.section	.nv.info._ZN10layer_norm13ln_bwd_kernelINS_13Kernel_traitsI6__halfffffjLj1536ELj1ELj1ELj4ELj16ENS_18Kernel_traits_baseILj1536ES2_ffffjLj128EEEEELb1ELb1ELb0ELb1EEEvNS_9BwdParamsE,"",@"SHT_CUDA_INFO"
	.sectionflags	@""
	.align	4


	//----- nvinfo : EIATTR_CUDA_API_VERSION
	.align		4
        /*0000*/ 	.byte	0x04, 0x37
        /*0002*/ 	.short	(.L_4299 - .L_4298)
.L_4298:
        /*0004*/ 	.word	0x00000082


	//----- nvinfo : EIATTR_KPARAM_INFO
	.align		4
.L_4299:
        /*0008*/ 	.byte	0x04, 0x17
        /*000a*/ 	.short	(.L_4301 - .L_4300)
.L_4300:
        /*000c*/ 	.word	0x00000000
        /*0010*/ 	.short	0x0000
        /*0012*/ 	.short	0x0000
        /*0014*/ 	.byte	0x00, 0xf0, 0xa1, 0x04


	//----- nvinfo : EIATTR_SPARSE_MMA_MASK
	.align		4
.L_4301:
        /*0018*/ 	.byte	0x03, 0x50
        /*001a*/ 	.short	0x0000


	//----- nvinfo : EIATTR_MAXREG_COUNT
	.align		4
        /*001c*/ 	.byte	0x03, 0x1b
        /*001e*/ 	.short	0x00ff


	//----- nvinfo : EIATTR_NUM_BARRIERS
	.align		4
        /*0020*/ 	.byte	0x02, 0x4c
        /*0022*/ 	.byte	0x01
	.zero		1


	//----- nvinfo : EIATTR_MERCURY_ISA_VERSION
	.align		4
        /*0024*/ 	.byte	0x03, 0x5f
        /*0026*/ 	.short	0x0101


	//----- nvinfo : EIATTR_COOP_GROUP_MASK_REGIDS
	.align		4
        /*0028*/ 	.byte	0x04, 0x29
        /*002a*/ 	.short	(.L_4303 - .L_4302)


	//   ....[0]....
.L_4302:
        /*002c*/ 	.word	0xffffffff


	//   ....[1]....
        /*0030*/ 	.word	0xffffffff


	//   ....[2]....
        /*0034*/ 	.word	0xffffffff


	//   ....[3]....
        /*0038*/ 	.word	0xffffffff


	//   ....[4]....
        /*003c*/ 	.word	0xffffffff


	//   ....[5]....
        /*0040*/ 	.word	0xffffffff


	//   ....[6]....
        /*0044*/ 	.word	0xffffffff


	//   ....[7]....
        /*0048*/ 	.word	0xffffffff


	//   ....[8]....
        /*004c*/ 	.word	0xffffffff


	//   ....[9]....
        /*0050*/ 	.word	0xffffffff


	//----- nvinfo : EIATTR_COOP_GROUP_INSTR_OFFSETS
	.align		4
.L_4303:
        /*0054*/ 	.byte	0x04, 0x28
        /*0056*/ 	.short	(.L_4305 - .L_4304)


	//   ....[0]....
.L_4304:
        /*0058*/ 	.word	0x00000c60


	//   ....[1]....
        /*005c*/ 	.word	0x00000c70


	//   ....[2]....
        /*0060*/ 	.word	0x00000ca0


	//   ....[3]....
        /*0064*/ 	.word	0x00000cb0


	//   ....[4]....
        /*0068*/ 	.word	0x00000ce0


	//   ....[5]....
        /*006c*/ 	.word	0x00000cf0


	//   ....[6]....
        /*0070*/ 	.word	0x00000d20


	//   ....[7]....
        /*0074*/ 	.word	0x00000d30


	//   ....[8]....
        /*0078*/ 	.word	0x00000d60


	//   ....[9]....
        /*007c*/ 	.word	0x00000d70


	//----- nvinfo : EIATTR_VRC_CTA_INIT_COUNT
	.align		4
.L_4305:
        /*0080*/ 	.byte	0x02, 0x4a
	.zero		1
	.zero		1


	//----- nvinfo : EIATTR_EXIT_INSTR_OFFSETS
	.align		4
        /*0084*/ 	.byte	0x04, 0x1c
        /*0086*/ 	.short	(.L_4307 - .L_4306)


	//   ....[0]....
.L_4306:
        /*0088*/ 	.word	0x00003bb0


	//----- nvinfo : EIATTR_MAX_THREADS
	.align		4
.L_4307:
        /*008c*/ 	.byte	0x04, 0x05
        /*008e*/ 	.short	(.L_4309 - .L_4308)
.L_4308:
        /*0090*/ 	.word	0x00000080
        /*0094*/ 	.word	0x00000001
        /*0098*/ 	.word	0x00000001


	//----- nvinfo : EIATTR_CRS_STACK_SIZE
	.align		4
.L_4309:
        /*009c*/ 	.byte	0x04, 0x1e
        /*009e*/ 	.short	(.L_4311 - .L_4310)
.L_4310:
        /*00a0*/ 	.word	0x00000000


	//----- nvinfo : EIATTR_CBANK_PARAM_SIZE
	.align		4
.L_4311:
        /*00a4*/ 	.byte	0x03, 0x19
        /*00a6*/ 	.short	0x0128


	//----- nvinfo : EIATTR_PARAM_CBANK
	.align		4
        /*00a8*/ 	.byte	0x04, 0x0a
        /*00aa*/ 	.short	(.L_4313 - .L_4312)
	.align		4
.L_4312:
        /*00ac*/ 	.word	index@(.nv.constant0._ZN10layer_norm13ln_bwd_kernelINS_13Kernel_traitsI6__halfffffjLj1536ELj1ELj1ELj4ELj16ENS_18Kernel_traits_baseILj1536ES2_ffffjLj128EEEEELb1ELb1ELb0ELb1EEEvNS_9BwdParamsE)
        /*00b0*/ 	.short	0x0380
        /*00b2*/ 	.short	0x0128


	//----- nvinfo : EIATTR_SW_WAR
	.align		4
.L_4313:
        /*00b4*/ 	.byte	0x04, 0x36
        /*00b6*/ 	.short	(.L_4315 - .L_4314)
.L_4314:
        /*00b8*/ 	.word	0x00000008
.L_4315:


//--------------------- .nv.info._ZN10layer_norm22ln_bwd_finalize_kernelINS_22Kernel_traits_finalizeILj1536E6__halfffffjLb1ELj1024ELj4ENS_18Kernel_traits_baseILj1536ES2_ffffjLj1024EEEEELb1ELb0EEEvNS_9BwdParamsE --------------------------
	.section	.nv.info._ZN10layer_norm22ln_bwd_finalize_kernelINS_22Kernel_traits_finalizeILj1536E6__halfffffjLb1ELj1024ELj4ENS_18Kernel_traits_baseILj1536ES2_ffffjLj1024EEEEELb1ELb0EEEvNS_9BwdParamsE,"",@"SHT_CUDA_INFO"
	.sectionflags	@""
	.align	4


	//----- nvinfo : EIATTR_CUDA_API_VERSION
	.align		4
        /*0000*/ 	.byte	0x04, 0x37
        /*0002*/ 	.short	(.L_4317 - .L_4316)
.L_4316:
        /*0004*/ 	.word	0x00000082


	//----- nvinfo : EIATTR_KPARAM_INFO
	.align		4
.L_4317:
        /*0008*/ 	.byte	0x04, 0x17
        /*000a*/ 	.short	(.L_4319 - .L_4318)
.L_4318:
        /*000c*/ 	.word	0x00000000
        /*0010*/ 	.short	0x0000
        /*0012*/ 	.short	0x0000
        /*0014*/ 	.byte	0x00, 0xf0, 0xa1, 0x04


	//----- nvinfo : EIATTR_SPARSE_MMA_MASK
	.align		4
.L_4319:
        /*0018*/ 	.byte	0x03, 0x50
        /*001a*/ 	.short	0x0000


	//----- nvinfo : EIATTR_MAXREG_COUNT
	.align		4
        /*001c*/ 	.byte	0x03, 0x1b
        /*001e*/ 	.short	0x0040


	//----- nvinfo : EIATTR_NUM_BARRIERS
	.align		4
        /*0020*/ 	.byte	0x02, 0x4c
        /*0022*/ 	.byte	0x01
	.zero		1


	//----- nvinfo : EIATTR_MERCURY_ISA_VERSION
	.align		4
        /*0024*/ 	.byte	0x03, 0x5f
        /*0026*/ 	.short	0x0101


	//----- nvinfo : EIATTR_COOP_GROUP_MASK_REGIDS
	.align		4
        /*0028*/ 	.byte	0x04, 0x29
        /*002a*/ 	.short	(.L_4321 - .L_4320)


	//   ....[0]....
.L_4320:
        /*002c*/ 	.word	0xffffffff


	//   ....[1]....
        /*0030*/ 	.word	0xffffffff


	//   ....[2]....
        /*0034*/ 	.word	0xffffffff


	//   ....[3]....
        /*0038*/ 	.word	0xffffffff


	//   ....[4]....
        /*003c*/ 	.word	0xffffffff


	//   ....[5]....
        /*0040*/ 	.word	0xffffffff


	//   ....[6]....
        /*0044*/ 	.word	0xffffffff


	//   ....[7]....
        /*0048*/ 	.word	0xffffffff


	//   ....[8]....
        /*004c*/ 	.word	0xffffffff


	//   ....[9]....
        /*0050*/ 	.word	0xffffffff


	//   ....[10]....
        /*0054*/ 	.word	0xffffffff


	//   ....[11]....
        /*0058*/ 	.word	0xffffffff


	//   ....[12]....
        /*005c*/ 	.word	0xffffffff


	//   ....[13]....
        /*0060*/ 	.word	0xffffffff


	//   ....[14]....
        /*0064*/ 	.word	0xffffffff


	//----- nvinfo : EIATTR_COOP_GROUP_INSTR_OFFSETS
	.align		4
.L_4321:
        /*0068*/ 	.byte	0x04, 0x28
        /*006a*/ 	.short	(.L_4323 - .L_4322)


	//   ....[0]....
.L_4322:
        /*006c*/ 	.word	0x00001060


	//   ....[1]....
        /*0070*/ 	.word	0x00001070


	//   ....[2]....
        /*0074*/ 	.word	0x00001080


	//   ....[3]....
        /*0078*/ 	.word	0x000010b0


	//   ....[4]....
        /*007c*/ 	.word	0x000010d0


	//   ....[5]....
        /*0080*/ 	.word	0x000010e0


	//   ....[6]....
        /*0084*/ 	.word	0x00001110


	//   ....[7]....
        /*0088*/ 	.word	0x00001130


	//   ....[8]....
        /*008c*/ 	.word	0x00001140


	//   ....[9]....
        /*0090*/ 	.word	0x00001180


	//   ....[10]....
        /*0094*/ 	.word	0x000011b0


	//   ....[11]....
        /*0098*/ 	.word	0x000011c0


	//   ....[12]....
        /*009c*/ 	.word	0x00001200


	//   ....[13]....
        /*00a0*/ 	.word	0x00001220


	//   ....[14]....
        /*00a4*/ 	.word	0x00001230


	//----- nvinfo : EIATTR_VRC_CTA_INIT_COUNT
	.align		4
.L_4323:
        /*00a8*/ 	.byte	0x02, 0x4a
	.zero		1
	.zero		1


	//----- nvinfo : EIATTR_EXIT_INSTR_OFFSETS
	.align		4
        /*00ac*/ 	.byte	0x04, 0x1c
        /*00ae*/ 	.short	(.L_4325 - .L_4324)


	//   ....[0]....
.L_4324:
        /*00b0*/ 	.word	0x00000060


	//   ....[1]....
        /*00b4*/ 	.word	0x000012b0


	//   ....[2]....
        /*00b8*/ 	.word	0x000012e0


	//   ....[3]....
        /*00bc*/ 	.word	0x000013f0


	//----- nvinfo : EIATTR_MAX_THREADS
	.align		4
.L_4325:
        /*00c0*/ 	.byte	0x04, 0x05
        /*00c2*/ 	.short	(.L_4327 - .L_4326)
.L_4326:
        /*00c4*/ 	.word	0x00000400
        /*00c8*/ 	.word	0x00000001
        /*00cc*/ 	.word	0x00000001


	//----- nvinfo : EIATTR_CRS_STACK_SIZE
	.align		4
.L_4327:
        /*00d0*/ 	.byte	0x04, 0x1e
        /*00d2*/ 	.short	(.L_4329 - .L_4328)
.L_4328:
        /*00d4*/ 	.word	0x00000000


	//----- nvinfo : EIATTR_CBANK_PARAM_SIZE
	.align		4
.L_4329:
        /*00d8*/ 	.byte	0x03, 0x19
        /*00da*/ 	.short	0x0128


	//----- nvinfo : EIATTR_PARAM_CBANK
	.align		4
        /*00dc*/ 	.byte	0x04, 0x0a
        /*00de*/ 	.short	(.L_4331 - .L_4330)
	.align		4
.L_4330:
        /*00e0*/ 	.word	index@(.nv.constant0._ZN10layer_norm22ln_bwd_finalize_kernelINS_22Kernel_traits_finalizeILj1536E6__halfffffjLb1ELj1024ELj4ENS_18Kernel_traits_baseILj1536ES2_ffffjLj1024EEEEELb1ELb0EEEvNS_9BwdParamsE)
        /*00e4*/ 	.short	0x0380
        /*00e6*/ 	.short	0x0128


	//----- nvinfo : EIATTR_SW_WAR
	.align		4
.L_4331:
        /*00e8*/ 	.byte	0x04, 0x36
        /*00ea*/ 	.short	(.L_4333 - .L_4332)
.L_4332:
        /*00ec*/ 	.word	0x00000008
.L_4333:


//--------------------- .nv.info._ZN10layer_norm13ln_bwd_kernelINS_13Kernel_traitsI6__halfffffjLj1536ELj1ELj1ELj4ELj16ENS_18Kernel_traits_baseILj1536ES2_ffffjLj128EEEEELb1ELb1ELb1ELb0EEEvNS_9BwdParamsE --------------------------
	.section	.nv.info._ZN10layer_norm13ln_bwd_kernelINS_13Kernel_traitsI6__halfffffjLj1536ELj1ELj1ELj4ELj16ENS_18Kernel_traits_baseILj1536ES2_ffffjLj128EEEEELb1ELb1ELb1ELb0EEEvNS_9BwdParamsE,"",@"SHT_CUDA_INFO"
	.sectionflags	@""
	.align	4


	//----- nvinfo : EIATTR_CUDA_API_VERSION
	.align		4
        /*0000*/ 	.byte	0x04, 0x37
        /*0002*/ 	.short	(.L_4335 - .L_4334)
.L_4334:
        /*0004*/ 	.word	0x00000082


	//----- nvinfo : EIATTR_KPARAM_INFO
	.align		4
.L_4335:
        /*0008*/ 	.byte	0x04, 0x17
        /*000a*/ 	.short	(.L_4337 - .L_4336)
.L_4336:
        /*000c*/ 	.word	0x00000000
        /*0010*/ 	.short	0x0000
        /*0012*/ 	.short	0x0000
        /*0014*/ 	.byte	0x00, 0xf0, 0xa1, 0x04


	//----- nvinfo : EIATTR_SPARSE_MMA_MASK
	.align		4
.L_4337:
        /*0018*/ 	.byte	0x03, 0x50
        /*001a*/ 	.short	0x0000


	//----- nvinfo : EIATTR_MAXREG_COUNT
	.align		4
        /*001c*/ 	.byte	0x03, 0x1b
        /*001e*/ 	.short	0x00ff


	//----- nvinfo : EIATTR_NUM_BARRIERS
	.align		4
        /*0020*/ 	.byte	0x02, 0x4c
        /*0022*/ 	.byte	0x01
	.zero		1


	//----- nvinfo : EIATTR_MERCURY_ISA_VERSION
	.align		4
        /*0024*/ 	.byte	0x03, 0x5f
        /*0026*/ 	.short	0x0101


	//----- nvinfo : EIATTR_COOP_GROUP_MASK_REGIDS
	.align		4
        /*0028*/ 	.byte	0x04, 0x29
        /*002a*/ 	.short	(.L_4339 - .L_4338)


	//   ....[0]....
.L_4338:
        /*002c*/ 	.word	0xffffffff


	//   ....[1]....
        /*0030*/ 	.word	0xffffffff


	//   ....[2]....
        /*0034*/ 	.word	0xffffffff


	//   ....[3]....
        /*0038*/ 	.word	0xffffffff


	//   ....[4]....
        /*003c*/ 	.word	0xffffffff


	//   ....[5]....
        /*0040*/ 	.word	0xffffffff


	//   ....[6]....
        /*0044*/ 	.word	0xffffffff


	//   ....[7]....
        /*0048*/ 	.word	0xffffffff


	//   ....[8]....
        /*004c*/ 	.word	0xffffffff


	//   ....[9]....
        /*0050*/ 	.word	0xffffffff


	//----- nvinfo : EIATTR_COOP_GROUP_INSTR_OFFSETS
	.align		4
.L_4339:
        /*0054*/ 	.byte	0x04, 0x28
        /*0056*/ 	.short	(.L_4341 - .L_4340)


	//   ....[0]....
.L_4340:
        /*0058*/ 	.word	0x000017d0


	//   ....[1]....
        /*005c*/ 	.word	0x00001800


	//   ....[2]....
        /*0060*/ 	.word	0x00001830


	//   ....[3]....
        /*0064*/ 	.word	0x00001840


	//   ....[4]....
        /*0068*/ 	.word	0x00001870


	//   ....[5]....
        /*006c*/ 	.word	0x00001880


	//   ....[6]....
        /*0070*/ 	.word	0x000018b0


	//   ....[7]....
        /*0074*/ 	.word	0x000018c0


	//   ....[8]....
        /*0078*/ 	.word	0x000018f0


	//   ....[9]....
        /*007c*/ 	.word	0x00001900


	//----- nvinfo : EIATTR_VRC_CTA_INIT_COUNT
	.align		4
.L_4341:
        /*0080*/ 	.byte	0x02, 0x4a
	.zero		1
	.zero		1


	//----- nvinfo : EIATTR_EXIT_INSTR_OFFSETS
	.align		4
        /*0084*/ 	.byte	0x04, 0x1c
        /*0086*/ 	.short	(.L_4343 - .L_4342)


	//   ....[0]....
.L_4342:
        /*0088*/ 	.word	0x00005520


	//   ....[1]....
        /*008c*/ 	.word	0x000055c0


	//----- nvinfo : EIATTR_MAX_THREADS
	.align		4
.L_4343:
        /*0090*/ 	.byte	0x04, 0x05
        /*0092*/ 	.short	(.L_4345 - .L_4344)
.L_4344:
        /*0094*/ 	.word	0x00000080
        /*0098*/ 	.word	0x00000001
        /*009c*/ 	.word	0x00000001


	//----- nvinfo : EIATTR_CRS_STACK_SIZE
	.align		4
.L_4345:
        /*00a0*/ 	.byte	0x04, 0x1e
        /*00a2*/ 	.short	(.L_4347 - .L_4346)
.L_4346:
        /*00a4*/ 	.word	0x00000000


	//----- nvinfo : EIATTR_CBANK_PARAM_SIZE
	.align		4
.L_4347:
        /*00a8*/ 	.byte	0x03, 0x19
        /*00aa*/ 	.short	0x0128


	//----- nvinfo : EIATTR_PARAM_CBANK
	.align		4
        /*00ac*/ 	.byte	0x04, 0x0a
        /*00ae*/ 	.short	(.L_4349 - .L_4348)
	.align		4
.L_4348:
        /*00b0*/ 	.word	index@(.nv.constant0._ZN10layer_norm13ln_bwd_kernelINS_13Kernel_traitsI6__halfffffjLj1536ELj1ELj1ELj4ELj16ENS_18Kernel_traits_baseILj1536ES2_ffffjLj128EEEEELb1ELb1ELb1ELb0EEEvNS_9BwdParamsE)
        /*00b4*/ 	.short	0x0380
        /*00b6*/ 	.short	0x0128


	//----- nvinfo : EIATTR_SW_WAR
	.align		4
.L_4349:
        /*00b8*/ 	.byte	0x04, 0x36
        /*00ba*/ 	.short	(.L_4351 - .L_4350)
.L_4350:
        /*00bc*/ 	.word	0x00000008
.L_4351:


//--------------------- .nv.info._ZN10layer_norm22ln_bwd_finalize_kernelINS_22Kernel_traits_finalizeILj1536E6__halfffffjLb1ELj1024ELj4ENS_18Kernel_traits_baseILj1536ES2_ffffjLj1024EEEEELb1ELb1EEEvNS_9BwdParamsE --------------------------
	.section	.nv.info._ZN10layer_norm22ln_bwd_finalize_kernelINS_22Kernel_traits_finalizeILj1536E6__halfffffjLb1ELj1024ELj4ENS_18Kernel_traits_baseILj1536ES2_ffffjLj1024EEEEELb1ELb1EEEvNS_9BwdParamsE,"",@"SHT_CUDA_INFO"
	.sectionflags	@""
	.align	4


	//----- nvinfo : EIATTR_CUDA_API_VERSION
	.align		4
        /*0000*/ 	.byte	0x04, 0x37
        /*0002*/ 	.short	(.L_4353 - .L_4352)
.L_4352:
        /*0004*/ 	.word	0x00000082


	//----- nvinfo : EIATTR_KPARAM_INFO
	.align		4
.L_4353:
        /*0008*/ 	.byte	0x04, 0x17
        /*000a*/ 	.short	(.L_4355 - .L_4354)
.L_4354:
        /*000c*/ 	.word	0x00000000
        /*0010*/ 	.short	0x0000
        /*0012*/ 	.short	0x0000
        /*0014*/ 	.byte	0x00, 0xf0, 0xa1, 0x04


	//----- nvinfo : EIATTR_SPARSE_MMA_MASK
	.align		4
.L_4355:
        /*0018*/ 	.byte	0x03, 0x50
        /*001a*/ 	.short	0x0000


	//----- nvinfo : EIATTR_MAXREG_COUNT
	.align		4
        /*001c*/ 	.byte	0x03, 0x1b
        /*001e*/ 	.short	0x0040


	//----- nvinfo : EIATTR_NUM_BARRIERS
	.align		4
        /*0020*/ 	.byte	0x02, 0x4c
        /*0022*/ 	.byte	0x01
	.zero		1


	//----- nvinfo : EIATTR_MERCURY_ISA_VERSION
	.align		4
        /*0024*/ 	.byte	0x03, 0x5f
        /*0026*/ 	.short	0x0101


	//----- nvinfo : EIATTR_COOP_GROUP_MASK_REGIDS
	.align		4
        /*0028*/ 	.byte	0x04, 0x29
        /*002a*/ 	.short	(.L_4357 - .L_4356)


	//   ....[0]....
.L_4356:
        /*002c*/ 	.word	0xffffffff


	//   ....[1]....
        /*0030*/ 	.word	0xffffffff


	//   ....[2]....
        /*0034*/ 	.word	0xffffffff


	//   ....[3]....
        /*0038*/ 	.word	0xffffffff


	//   ....[4]....
        /*003c*/ 	.word	0xffffffff


	//   ....[5]....
        /*0040*/ 	.word	0xffffffff


	//   ....[6]....
        /*0044*/ 	.word	0xffffffff


	//   ....[7]....
        /*0048*/ 	.word	0xffffffff


	//   ....[8]....
        /*004c*/ 	.word	0xffffffff


	//   ....[9]....
        /*0050*/ 	.word	0xffffffff


	//   ....[10]....
        /*0054*/ 	.word	0xffffffff


	//   ....[11]....
        /*0058*/ 	.word	0xffffffff


	//   ....[12]....
        /*005c*/ 	.word	0xffffffff


	//   ....[13]....
        /*0060*/ 	.word	0xffffffff


	//   ....[14]....
        /*0064*/ 	.word	0xffffffff


	//----- nvinfo : EIATTR_COOP_GROUP_INSTR_OFFSETS
	.align		4
.L_4357:
        /*0068*/ 	.byte	0x04, 0x28
        /*006a*/ 	.short	(.L_4359 - .L_4358)


	//   ....[0]....
.L_4358:
        /*006c*/ 	.word	0x00001070


	//   ....[1]....
        /*0070*/ 	.word	0x00001080


	//   ....[2]....
        /*0074*/ 	.word	0x00001090


	//   ....[3]....
        /*0078*/ 	.word	0x000010c0


	//   ....[4]....
        /*007c*/ 	.word	0x000010e0


	//   ....[5]....
        /*0080*/ 	.word	0x000010f0


	//   ....[6]....
        /*0084*/ 	.word	0x00001120


	//   ....[7]....
        /*0088*/ 	.word	0x00001140


	//   ....[8]....
        /*008c*/ 	.word	0x00001150


	//   ....[9]....
        /*0090*/ 	.word	0x00001180


	//   ....[10]....
        /*0094*/ 	.word	0x000011a0


	//   ....[11]....
        /*0098*/ 	.word	0x000011b0


	//   ....[12]....
        /*009c*/ 	.word	0x000011f0


	//   ....[13]....
        /*00a0*/ 	.word	0x00001210


	//   ....[14]....
        /*00a4*/ 	.word	0x00001220


	//----- nvinfo : EIATTR_VRC_CTA_INIT_COUNT
	.align		4
.L_4359:
        /*00a8*/ 	.byte	0x02, 0x4a
	.zero		1
	.zero		1


	//----- nvinfo : EIATTR_EXIT_INSTR_OFFSETS
	.align		4
        /*00ac*/ 	.byte	0x04, 0x1c
        /*00ae*/ 	.short	(.L_4361 - .L_4360)


	//   ....[0]....
.L_4360:
        /*00b0*/ 	.word	0x00000060


	//   ....[1]....
        /*00b4*/ 	.word	0x000012a0


	//   ....[2]....
        /*00b8*/ 	.word	0x000013c0


	//----- nvinfo : EIATTR_MAX_THREADS
	.align		4
.L_4361:
        /*00bc*/ 	.byte	0x04, 0x05
        /*00be*/ 	.short	(.L_4363 - .L_4362)
.L_4362:
        /*00c0*/ 	.word	0x00000400
        /*00c4*/ 	.word	0x00000001
        /*00c8*/ 	.word	0x00000001


	//----- nvinfo : EIATTR_CRS_STACK_SIZE
	.align		4
.L_4363:
        /*00cc*/ 	.byte	0x04, 0x1e
        /*00ce*/ 	.short	(.L_4365 - .L_4364)
.L_4364:
        /*00d0*/ 	.word	0x00000000


	//----- nvinfo : EIATTR_CBANK_PARAM_SIZE
	.align		4
.L_4365:
        /*00d4*/ 	.byte	0x03, 0x19
        /*00d6*/ 	.short	0x0128


	//----- nvinfo : EIATTR_PARAM_CBANK
	.align		4
        /*00d8*/ 	.byte	0x04, 0x0a
        /*00da*/ 	.short	(.L_4367 - .L_4366)
	.align		4
.L_4366:
        /*00dc*/ 	.word	index@(.nv.constant0._ZN10layer_norm22ln_bwd_finalize_kernelINS_22Kernel_traits_finalizeILj1536E6__halfffffjLb1ELj1024ELj4ENS_18Kernel_traits_baseILj1536ES2_ffffjLj1024EEEEELb1ELb1EEEvNS_9BwdParamsE)
        /*00e0*/ 	.short	0x0380
        /*00e2*/ 	.short	0x0128


	//----- nvinfo : EIATTR_SW_WAR
	.align		4
.L_4367:
        /*00e4*/ 	.byte	0x04, 0x36
        /*00e6*/ 	.short	(.L_4369 - .L_4368)
.L_4368:
        /*00e8*/ 	.word	0x00000008
.L_4369:


//--------------------- .nv.info._ZN10layer_norm13ln_bwd_kernelINS_13Kernel_traitsI6__halfffffjLj1536ELj1ELj1ELj4ELj16ENS_18Kernel_traits_baseILj1536ES2_ffffjLj128EEEEELb1ELb1ELb1ELb1EEEvNS_9BwdParamsE --------------------------
	.section	.nv.info._ZN10layer_norm13ln_bwd_kernelINS_13Kernel_traitsI6__halfffffjLj1536ELj1ELj1ELj4ELj16ENS_18Kernel_traits_baseILj1536ES2_ffffjLj128EEEEELb1ELb1ELb1ELb1EEEvNS_9BwdParamsE,"",@"SHT_CUDA_INFO"
	.sectionflags	@""
	.align	4


	//----- nvinfo : EIATTR_CUDA_API_VERSION
	.align		4
        /*0000*/ 	.byte	0x04, 0x37
        /*0002*/ 	.short	(.L_4371 - .L_4370)
.L_4370:
        /*0004*/ 	.word	0x00000082


	//----- nvinfo : EIATTR_KPARAM_INFO
	.align		4
.L_4371:
        /*0008*/ 	.byte	0x04, 0x17
        /*000a*/ 	.short	(.L_4373 - .L_4372)
.L_4372:
        /*000c*/ 	.word	0x00000000
        /*0010*/ 	.short	0x0000
        /*0012*/ 	.short	0x0000
        /*0014*/ 	.byte	0x00, 0xf0, 0xa1, 0x04


	//----- nvinfo : EIATTR_SPARSE_MMA_MASK
	.align		4
.L_4373:
        /*0018*/ 	.byte	0x03, 0x50
        /*001a*/ 	.short	0x0000


	//----- nvinfo : EIATTR_MAXREG_COUNT
	.align		4
        /*001c*/ 	.byte	0x03, 0x1b
        /*001e*/ 	.short	0x00ff


	//----- nvinfo : EIATTR_NUM_BARRIERS
	.align		4
        /*0020*/ 	.byte	0x02, 0x4c
        /*0022*/ 	.byte	0x01
	.zero		1


	//----- nvinfo : EIATTR_MERCURY_ISA_VERSION
	.align		4
        /*0024*/ 	.byte	0x03, 0x5f
        /*0026*/ 	.short	0x0101


	//----- nvinfo : EIATTR_COOP_GROUP_MASK_REGIDS
	.align		4
        /*0028*/ 	.byte	0x04, 0x29
        /*002a*/ 	.short	(.L_4375 - .L_4374)


	//   ....[0]....
.L_4374:
        /*002c*/ 	.word	0xffffffff


	//   ....[1]....
        /*0030*/ 	.word	0xffffffff


	//   ....[2]....
        /*0034*/ 	.word	0xffffffff


	//   ....[3]....
        /*0038*/ 	.word	0xffffffff


	//   ....[4]....
        /*003c*/ 	.word	0xffffffff


	//   ....[5]....
        /*0040*/ 	.word	0xffffffff


	//   ....[6]....
        /*0044*/ 	.word	0xffffffff


	//   ....[7]....
        /*0048*/ 	.word	0xffffffff


	//   ....[8]....
        /*004c*/ 	.word	0xffffffff


	//   ....[9]....
        /*0050*/ 	.word	0xffffffff


	//----- nvinfo : EIATTR_COOP_GROUP_INSTR_OFFSETS
	.align		4
.L_4375:
        /*0054*/ 	.byte	0x04, 0x28
        /*0056*/ 	.short	(.L_4377 - .L_4376)


	//   ....[0]....
.L_4376:
        /*0058*/ 	.word	0x00001180


	//   ....[1]....
        /*005c*/ 	.word	0x000011c0


	//   ....[2]....
        /*0060*/ 	.word	0x00001220


	//   ....[3]....
        /*0064*/ 	.word	0x00001230


	//   ....[4]....
        /*0068*/ 	.word	0x00001270


	//   ....[5]....
        /*006c*/ 	.word	0x00001290


	//   ....[6]....
        /*0070*/ 	.word	0x000012c0


	//   ....[7]....
        /*0074*/ 	.word	0x000012f0


	//   ....[8]....
        /*0078*/ 	.word	0x00001340


	//   ....[9]....
        /*007c*/ 	.word	0x00001350


	//----- nvinfo : EIATTR_VRC_CTA_INIT_COUNT
	.align		4
.L_4377:
        /*0080*/ 	.byte	0x02, 0x4a
	.zero		1
	.zero		1


	//----- nvinfo : EIATTR_EXIT_INSTR_OFFSETS
	.align		4
        /*0084*/ 	.byte	0x04, 0x1c
        /*0086*/ 	.short	(.L_4379 - .L_4378)


	//   ....[0]....
.L_4378:
        /*0088*/ 	.word	0x00004db0


	//----- nvinfo : EIATTR_MAX_THREADS
	.align		4
.L_4379:
        /*008c*/ 	.byte	0x04, 0x05
        /*008e*/ 	.short	(.L_4381 - .L_4380)
.L_4380:
        /*0090*/ 	.word	0x00000080
        /*0094*/ 	.word	0x00000001
        /*0098*/ 	.word	0x00000001


	//----- nvinfo : EIATTR_CRS_STACK_SIZE
	.align		4
.L_4381:
        /*009c*/ 	.byte	0x04, 0x1e
        /*009e*/ 	.short	(.L_4383 - .L_4382)
.L_4382:
        /*00a0*/ 	.word	0x00000000


	//----- nvinfo : EIATTR_CBANK_PARAM_SIZE
	.align		4
.L_4383:
        /*00a4*/ 	.byte	0x03, 0x19
        /*00a6*/ 	.short	0x0128


	//----- nvinfo : EIATTR_PARAM_CBANK
	.align		4
        /*00a8*/ 	.byte	0x04, 0x0a
        /*00aa*/ 	.short	(.L_4385 - .L_4384)
	.align		4
.L_4384:
        /*00ac*/ 	.word	index@(.nv.constant0._ZN10layer_norm13ln_bwd_kernelINS_13Kernel_traitsI6__halfffffjLj1536ELj1ELj1ELj4ELj16ENS_18Kernel_traits_baseILj1536ES2_ffffjLj128EEEEELb1ELb1ELb1ELb1EEEvNS_9BwdParamsE)
        /*00b0*/ 	.short	0x0380
        /*00b2*/ 	.short	0x0128


	//----- nvinfo : EIATTR_SW_WAR
	.align		4
.L_4385:
        /*00b4*/ 	.byte	0x04, 0x36
        /*00b6*/ 	.short	(.L_4387 - .L_4386)
.L_4386:
        /*00b8*/ 	.word	0x00000008
.L_4387:


//--------------------- .nv.info._ZN10layer_norm13ln_bwd_kernelINS_13Kernel_traitsIfffffjLj1536ELj1ELj1ELj4ELj16ENS_18Kernel_traits_baseILj1536EfffffjLj128EEEEELb0ELb0ELb0ELb0EEEvNS_9BwdParamsE --------------------------
	.section	.nv.info._ZN10layer_norm13ln_bwd_kernelINS_13Kernel_traitsIfffffjLj1536ELj1ELj1ELj4ELj16ENS_18Kernel_traits_baseILj1536EfffffjLj128EEEEELb0ELb0ELb0ELb0EEEvNS_9BwdParamsE,"",@"SHT_CUDA_INFO"
	.sectionflags	@""
	.align	4


	//----- nvinfo : EIATTR_CUDA_API_VERSION
	.align		4
        /*0000*/ 	.byte	0x04, 0x37
        /*0002*/ 	.short	(.L_4389 - .L_4388)
.L_4388:
        /*0004*/ 	.word	0x00000082


	//----- nvinfo : EIATTR_KPARAM_INFO
	.align		4
.L_4389:
        /*0008*/ 	.byte	0x04, 0x17
        /*000a*/ 	.short	(.L_4391 - .L_4390)
.L_4390:
        /*000c*/ 	.word	0x00000000
        /*0010*/ 	.short	0x0000
        /*0012*/ 	.short	0x0000
        /*0014*/ 	.byte	0x00, 0xf0, 0xa1, 0x04


	//----- nvinfo : EIATTR_SPARSE_MMA_MASK
	.align		4
.L_4391:
        /*0018*/ 	.byte	0x03, 0x50
        /*001a*/ 	.short	0x0000


	//----- nvinfo : EIATTR_MAXREG_COUNT
	.align		4
        /*001c*/ 	.byte	0x03, 0x1b
        /*001e*/ 	.short	0x00ff


	//----- nvinfo : EIATTR_NUM_BARRIERS
	.align		4
        /*0020*/ 	.byte	0x02, 0x4c
        /*0022*/ 	.byte	0x01
	.zero		1


	//----- nvinfo : EIATTR_MERCURY_ISA_VERSION
	.align		4
        /*0024*/ 	.byte	0x03, 0x5f
        /*0026*/ 	.short	0x0101


	//----- nvinfo : EIATTR_COOP_GROUP_MASK_REGIDS
	.align		4
        /*0028*/ 	.byte	0x04, 0x29
        /*002a*/ 	.short	(.L_4393 - .L_4392)


	//   ....[0]....
.L_4392:
        /*002c*/ 	.word	0xffffffff


	//   ....[1]....
        /*0030*/ 	.word	0xffffffff


	//   ....[2]....
        /*0034*/ 	.word	0xffffffff


	//   ....[3]....
        /*0038*/ 	.word	0xffffffff


	//   ....[4]....
        /*003c*/ 	.word	0xffffffff


	//   ....[5]....
        /*0040*/ 	.word	0xffffffff


	//   ....[6]....
        /*0044*/ 	.word	0xffffffff


	//   ....[7]....
        /*0048*/ 	.word	0xffffffff


	//   ....[8]....
        /*004c*/ 	.word	0xffffffff


	//   ....[9]....
        /*0050*/ 	.word	0xffffffff


	//----- nvinfo : EIATTR_COOP_GROUP_INSTR_OFFSETS
	.align		4
.L_4393:
        /*0054*/ 	.byte	0x04, 0x28
        /*0056*/ 	.short	(.L_4395 - .L_4394)


	//   ....[0]....
.L_4394:
        /*0058*/ 	.word	0x00000dc0


	//   ....[1]....
        /*005c*/ 	.word	0x00000df0


	//   ....[2]....
        /*0060*/ 	.word	0x00000e20


	//   ....[3]....
        /*0064*/ 	.word	0x00000e30


	//   ....[4]....
        /*0068*/ 	.word	0x00000e60


	//   ....[5]....
        /*006c*/ 	.word	0x00000e70


	//   ....[6]....
        /*0070*/ 	.word	0x00000ea0


	//   ....[7]....
        /*0074*/ 	.word	0x00000eb0


	//   ....[8]....
        /*0078*/ 	.word	0x00000ee0


	//   ....[9]....
        /*007c*/ 	.word	0x00000ef0


	//----- nvinfo : EIATTR_VRC_CTA_INIT_COUNT
	.align		4
.L_4395:
        /*0080*/ 	.byte	0x02, 0x4a
	.zero		1
	.zero		1


	//----- nvinfo : EIATTR_EXIT_INSTR_OFFSETS
	.align		4
        /*0084*/ 	.byte	0x04, 0x1c
        /*0086*/ 	.short	(.L_4397 - .L_4396)


	//   ....[0]....
.L_4396:
        /*0088*/ 	.word	0x00002480


	//   ....[1]....
        /*008c*/ 	.word	0x00002500


	//----- nvinfo : EIATTR_MAX_THREADS
	.align		4
.L_4397:
        /*0090*/ 	.byte	0x04, 0x05
        /*0092*/ 	.short	(.L_4399 - .L_4398)
.L_4398:
        /*0094*/ 	.word	0x00000080
        /*0098*/ 	.word	0x00000001
        /*009c*/ 	.word	0x00000001


	//----- nvinfo : EIATTR_CRS_STACK_SIZE
	.align		4
.L_4399:
        /*00a0*/ 	.byte	0x04, 0x1e
        /*00a2*/ 	.short	(.L_4401 - .L_4400)
.L_4400:
        /*00a4*/ 	.word	0x00000000


	//----- nvinfo : EIATTR_CBANK_PARAM_SIZE
	.align		4
.L_4401:
        /*00a8*/ 	.byte	0x03, 0x19
        /*00aa*/ 	.short	0x0128


	//----- nvinfo : EIATTR_PARAM_CBANK
	.align		4
        /*00ac*/ 	.byte	0x04, 0x0a
        /*00ae*/ 	.short	(.L_4403 - .L_4402)
	.align		4
.L_4402:
        /*00b0*/ 	.word	index@(.nv.constant0._ZN10layer_norm13ln_bwd_kernelINS_13Kernel_traitsIfffffjLj1536ELj1ELj1ELj4ELj16ENS_18Kernel_traits_baseILj1536EfffffjLj128EEEEELb0ELb0ELb0ELb0EEEvNS_9BwdParamsE)
        /*00b4*/ 	.short	0x0380
        /*00b6*/ 	.short	0x0128


	//----- nvinfo : EIATTR_SW_WAR
	.align		4
.L_4403:
        /*00b8*/ 	.byte	0x04, 0x36
        /*00ba*/ 	.short	(.L_4405 - .L_4404)
.L_4404:
        /*00bc*/ 	.word	0x00000008
.L_4405:


//--------------------- .nv.info._ZN10layer_norm13ln_bwd_kernelINS_13Kernel_traitsIfffffjLj1536ELj1ELj1ELj4ELj16ENS_18Kernel_traits_baseILj1536EfffffjLj128EEEEELb0ELb0ELb0ELb1EEEvNS_9BwdParamsE --------------------------
	.section	.nv.info._ZN10layer_norm13ln_bwd_kernelINS_13Kernel_traitsIfffffjLj1536ELj1ELj1ELj4ELj16ENS_18Kernel_traits_baseILj1536EfffffjLj128EEEEELb0ELb0ELb0ELb1EEEvNS_9BwdParamsE,"",@"SHT_CUDA_INFO"
	.sectionflags	@""
	.align	4


	//----- nvinfo : EIATTR_CUDA_API_VERSION
	.align		4
        /*0000*/ 	.byte	0x04, 0x37
        /*0002*/ 	.short	(.L_4407 - .L_4406)
.L_4406:
        /*0004*/ 	.word	0x00000082


	//----- nvinfo : EIATTR_KPARAM_INFO
	.align		4
.L_4407:
        /*0008*/ 	.byte	0x04, 0x17
        /*000a*/ 	.short	(.L_4409 - .L_4408)
.L_4408:
        /*000c*/ 	.word	0x00000000
        /*0010*/ 	.short	0x0000
        /*0012*/ 	.short	0x0000
        /*0014*/ 	.byte	0x00, 0xf0, 0xa1, 0x04


	//----- nvinfo : EIATTR_SPARSE_MMA_MASK
	.align		4
.L_4409:
        /*0018*/ 	.byte	0x03, 0x50
        /*001a*/ 	.short	0x0000


	//----- nvinfo : EIATTR_MAXREG_COUNT
	.align		4
        /*001c*/ 	.byte	0x03, 0x1b
        /*001e*/ 	.short	0x00ff


	//----- nvinfo : EIATTR_NUM_BARRIERS
	.align		4
        /*0020*/ 	.byte	0x02, 0x4c
        /*0022*/ 	.byte	0x01
	.zero		1


	//----- nvinfo : EIATTR_MERCURY_ISA_VERSION
	.align		4
        /*0024*/ 	.byte	0x03, 0x5f
        /*0026*/ 	.short	0x0101


	//----- nvinfo : EIATTR_COOP_GROUP_MASK_REGIDS
	.align		4
        /*0028*/ 	.byte	0x04, 0x29
        /*002a*/ 	.short	(.L_4411 - .L_4410)


	//   ....[0]....
.L_4410:
        /*002c*/ 	.word	0xffffffff


	//   ....[1]....
        /*0030*/ 	.word	0xffffffff


	//   ....[2]....
        /*0034*/ 	.word	0xffffffff


	//   ....[3]....
        /*0038*/ 	.word	0xffffffff


	//   ....[4]....
        /*003c*/ 	.word	0xffffffff


	//   ....[5]....
        /*0040*/ 	.word	0xffffffff


	//   ....[6]....
        /*0044*/ 	.word	0xffffffff


	//   ....[7]....
        /*0048*/ 	.word	0xffffffff


	//   ....[8]....
        /*004c*/ 	.word	0xffffffff


	//   ....[9]....
        /*0050*/ 	.word	0xffffffff


	//----- nvinfo : EIATTR_COOP_GROUP_INSTR_OFFSETS
	.align		4
.L_4411:
        /*0054*/ 	.byte	0x04, 0x28
        /*0056*/ 	.short	(.L_4413 - .L_4412)


	//   ....[0]....
.L_4412:
        /*0058*/ 	.word	0x000009f0


	//   ....[1]....
        /*005c*/ 	.word	0x00000ab0


	//   ....[2]....
        /*0060*/ 	.word	0x00000ac0


	//   ....[3]....
        /*0064*/ 	.word	0x00000af0


	//   ....[4]....
        /*0068*/ 	.word	0x00000b10


	//   ....[5]....
        /*006c*/ 	.word	0x00000b20


	//   ....[6]....
        /*0070*/ 	.word	0x00000b40


	//   ....[7]....
        /*0074*/ 	.word	0x00000b60


	//   ....[8]....
        /*0078*/ 	.word	0x00000b80


	//   ....[9]....
        /*007c*/ 	.word	0x00000bc0


	//----- nvinfo : EIATTR_VRC_CTA_INIT_COUNT
	.align		4
.L_4413:
        /*0080*/ 	.byte	0x02, 0x4a
	.zero		1
	.zero		1


	//----- nvinfo : EIATTR_EXIT_INSTR_OFFSETS
	.align		4
        /*0084*/ 	.byte	0x04, 0x1c
        /*0086*/ 	.short	(.L_4415 - .L_4414)


	//   ....[0]....
.L_4414:
        /*0088*/ 	.word	0x00002120


	//----- nvinfo : EIATTR_MAX_THREADS
	.align		4
.L_4415:
        /*008c*/ 	.byte	0x04, 0x05
        /*008e*/ 	.short	(.L_4417 - .L_4416)
.L_4416:
        /*0090*/ 	.word	0x00000080
        /*0094*/ 	.word	0x00000001
        /*0098*/ 	.word	0x00000001


	//----- nvinfo : EIATTR_CRS_STACK_SIZE
	.align		4
.L_4417:
        /*009c*/ 	.byte	0x04, 0x1e
        /*009e*/ 	.short	(.L_4419 - .L_4418)
.L_4418:
        /*00a0*/ 	.word	0x00000000


	//----- nvinfo : EIATTR_CBANK_PARAM_SIZE
	.align		4
.L_4419:
        /*00a4*/ 	.byte	0x03, 0x19
        /*00a6*/ 	.short	0x0128


	//----- nvinfo : EIATTR_PARAM_CBANK
	.align		4
        /*00a8*/ 	.byte	0x04, 0x0a
        /*00aa*/ 	.short	(.L_4421 - .L_4420)
	.align		4
.L_4420:
        /*00ac*/ 	.word	index@(.nv.constant0._ZN10layer_norm13ln_bwd_kernelINS_13Kernel_traitsIfffffjLj1536ELj1ELj1ELj4ELj16ENS_18Kernel_traits_baseILj1536EfffffjLj128EEEEELb0ELb0ELb0ELb1EEEvNS_9BwdParamsE)
        /*00b0*/ 	.short	0x0380
        /*00b2*/ 	.short	0x0128


	//----- nvinfo : EIATTR_SW_WAR
	.align		4
.L_4421:
        /*00b4*/ 	.byte	0x04, 0x36
        /*00b6*/ 	.short	(.L_4423 - .L_4422)
.L_4422:
        /*00b8*/ 	.word	0x00000008
.L_4423:


//--------------------- .nv.info._ZN10layer_norm13ln_bwd_kernelINS_13Kernel_traitsIfffffjLj1536ELj1ELj1ELj4ELj16ENS_18Kernel_traits_baseILj1536EfffffjLj128EEEEELb0ELb0ELb1ELb0EEEvNS_9BwdParamsE --------------------------
	.section	.nv.info._ZN10layer_norm13ln_bwd_kernelINS_13Kernel_traitsIfffffjLj1536ELj1ELj1ELj4ELj16ENS_18Kernel_traits_baseILj1536EfffffjLj128EEEEELb0ELb0ELb1ELb0EEEvNS_9BwdParamsE,"",@"SHT_CUDA_INFO"
	.sectionflags	@""
	.align	4


	//----- nvinfo : EIATTR_CUDA_API_VERSION
	.align		4
        /*0000*/ 	.byte	0x04, 0x37
        /*0002*/ 	.short	(.L_4425 - .L_4424)
.L_4424:
        /*0004*/ 	.word	0x00000082


	//----- nvinfo : EIATTR_KPARAM_INFO
	.align		4
.L_4425:
        /*0008*/ 	.byte	0x04, 0x17
        /*000a*/ 	.short	(.L_4427 - .L_4426)
.L_4426:
        /*000c*/ 	.word	0x00000000
        /*0010*/ 	.short	0x0000
        /*0012*/ 	.short	0x0000
        /*0014*/ 	.byte	0x00, 0xf0, 0xa1, 0x04


	//----- nvinfo : EIATTR_SPARSE_MMA_MASK
	.align		4
.L_4427:
        /*0018*/ 	.byte	0x03, 0x50
        /*001a*/ 	.short	0x0000


	//----- nvinfo : EIATTR_MAXREG_COUNT
	.align		4
        /*001c*/ 	.byte	0x03, 0x1b
        /*001e*/ 	.short	0x00ff


	//----- nvinfo : EIATTR_NUM_BARRIERS
	.align		4
        /*0020*/ 	.byte	0x02, 0x4c
        /*0022*/ 	.byte	0x01
	.zero		1


	//----- nvinfo : EIATTR_MERCURY_ISA_VERSION
	.align		4
        /*0024*/ 	.byte	0x03, 0x5f
        /*0026*/ 	.short	0x0101


	//----- nvinfo : EIATTR_COOP_GROUP_MASK_REGIDS
	.align		4
        /*0028*/ 	.byte	0x04, 0x29
        /*002a*/ 	.short	(.L_4429 - .L_4428)


	//   ....[0]....
.L_4428:
        /*002c*/ 	.word	0xffffffff


	//   ....[1]....
        /*0030*/ 	.word	0xffffffff


	//   ....[2]....
        /*0034*/ 	.word	0xffffffff


	//   ....[3]....
        /*0038*/ 	.word	0xffffffff


	//   ....[4]....
        /*003c*/ 	.word	0xffffffff


	//   ....[5]....
        /*0040*/ 	.word	0xffffffff


	//   ....[6]....
        /*0044*/ 	.word	0xffffffff


	//   ....[7]....
        /*0048*/ 	.word	0xffffffff


	//   ....[8]....
        /*004c*/ 	.word	0xffffffff


	//   ....[9]....
        /*0050*/ 	.word	0xffffffff


	//----- nvinfo : EIATTR_COOP_GROUP_INSTR_OFFSETS
	.align		4
.L_4429:
        /*0054*/ 	.byte	0x04, 0x28
        /*0056*/ 	.short	(.L_4431 - .L_4430)


	//   ....[0]....
.L_4430:
        /*0058*/ 	.word	0x00001020


	//   ....[1]....
        /*005c*/ 	.word	0x00001050


	//   ....[2]....
        /*0060*/ 	.word	0x00001080


	//   ....[3]....
        /*0064*/ 	.word	0x00001090


	//   ....[4]....
        /*0068*/ 	.word	0x000010c0


	//   ....[5]....
        /*006c*/ 	.word	0x000010d0


	//   ....[6]....
        /*0070*/ 	.word	0x00001100


	//   ....[7]....
        /*0074*/ 	.word	0x00001110


	//   ....[8]....
        /*0078*/ 	.word	0x00001140


	//   ....[9]....
        /*007c*/ 	.word	0x00001150


	//----- nvinfo : EIATTR_VRC_CTA_INIT_COUNT
	.align		4
.L_4431:
        /*0080*/ 	.byte	0x02, 0x4a
	.zero		1
	.zero		1


	//----- nvinfo : EIATTR_EXIT_INSTR_OFFSETS
	.align		4
        /*0084*/ 	.byte	0x04, 0x1c
        /*0086*/ 	.short	(.L_4433 - .L_4432)


	//   ....[0]....
.L_4432:
        /*0088*/ 	.word	0x00002d90


	//   ....[1]....
        /*008c*/ 	.word	0x00002e10


	//----- nvinfo : EIATTR_MAX_THREADS
	.align		4
.L_4433:
        /*0090*/ 	.byte	0x04, 0x05
        /*0092*/ 	.short	(.L_4435 - .L_4434)
.L_4434:
        /*0094*/ 	.word	0x00000080
        /*0098*/ 	.word	0x00000001
        /*009c*/ 	.word	0x00000001


	//----- nvinfo : EIATTR_CRS_STACK_SIZE
	.align		4
.L_4435:
        /*00a0*/ 	.byte	0x04, 0x1e
        /*00a2*/ 	.short	(.L_4437 - .L_4436)
.L_4436:
        /*00a4*/ 	.word	0x00000000


	//----- nvinfo : EIATTR_CBANK_PARAM_SIZE
	.align		4
.L_4437:
        /*00a8*/ 	.byte	0x03, 0x19
        /*00aa*/ 	.short	0x0128


	//----- nvinfo : EIATTR_PARAM_CBANK
	.align		4
        /*00ac*/ 	.byte	0x04, 0x0a
        /*00ae*/ 	.short	(.L_4439 - .L_4438)
	.align		4
.L_4438:
        /*00b0*/ 	.word	index@(.nv.constant0._ZN10layer_norm13ln_bwd_kernelINS_13Kernel_traitsIfffffjLj1536ELj1ELj1ELj4ELj16ENS_18Kernel_traits_baseILj1536EfffffjLj128EEEEELb0ELb0ELb1ELb0EEEvNS_9BwdParamsE)
        /*00b4*/ 	.short	0x0380
        /*00b6*/ 	.short	0x0128


	//----- nvinfo : EIATTR_SW_WAR
	.align		4
.L_4439:
        /*00b8*/ 	.byte	0x04, 0x36
        /*00ba*/ 	.short	(.L_4441 - .L_4440)
.L_4440:
        /*00bc*/ 	.word	0x00000008
.L_4441:


//--------------------- .nv.info._ZN10layer_norm13ln_bwd_kernelINS_13Kernel_traitsIfffffjLj1536ELj1ELj1ELj4ELj16ENS_18Kernel_traits_baseILj1536EfffffjLj128EEEEELb0ELb0ELb1ELb1EEEvNS_9BwdParamsE --------------------------
	.section	.nv.info._ZN10layer_norm13ln_bwd_kernelINS_13Kernel_traitsIfffffjLj1536ELj1ELj1ELj4ELj16ENS_18Kernel_traits_baseILj1536EfffffjLj128EEEEELb0ELb0ELb1ELb1EEEvNS_9BwdParamsE,"",@"SHT_CUDA_INFO"
	.sectionflags	@""
	.align	4


	//----- nvinfo : EIATTR_CUDA_API_VERSION
	.align		4
        /*0000*/ 	.byte	0x04, 0x37
        /*0002*/ 	.short	(.L_4443 - .L_4442)
.L_4442:
        /*0004*/ 	.word	0x00000082


	//----- nvinfo : EIATTR_KPARAM_INFO
	.align		4
.L_4443:
        /*0008*/ 	.byte	0x04, 0x17
        /*000a*/ 	.short	(.L_4445 - .L_4444)
.L_4444:
        /*000c*/ 	.word	0x00000000
        /*0010*/ 	.short	0x0000
        /*0012*/ 	.short	0x0000
        /*0014*/ 	.byte	0x00, 0xf0, 0xa1, 0x04


	//----- nvinfo : EIATTR_SPARSE_MMA_MASK
	.align		4
.L_4445:
        /*0018*/ 	.byte	0x03, 0x50
        /*001a*/ 	.short	0x0000


	//----- nvinfo : EIATTR_MAXREG_COUNT
	.align		4
        /*001c*/ 	.byte	0x03, 0x1b
        /*001e*/ 	.short	0x00ff


	//----- nvinfo : EIATTR_NUM_BARRIERS
	.align		4
        /*0020*/ 	.byte	0x02, 0x4c
        /*0022*/ 	.byte	0x01
	.zero		1


	//----- nvinfo : EIATTR_MERCURY_ISA_VERSION
	.align		4
        /*0024*/ 	.byte	0x03, 0x5f
        /*0026*/ 	.short	0x0101


	//----- nvinfo : EIATTR_COOP_GROUP_MASK_REGIDS
	.align		4
        /*0028*/ 	.byte	0x04, 0x29
        /*002a*/ 	.short	(.L_4447 - .L_4446)


	//   ....[0]....
.L_4446:
        /*002c*/ 	.word	0xffffffff


	//   ....[1]....
        /*0030*/ 	.word	0xffffffff


	//   ....[2]....
        /*0034*/ 	.word	0xffffffff


	//   ....[3]....
        /*0038*/ 	.word	0xffffffff


	//   ....[4]....
        /*003c*/ 	.word	0xffffffff


	//   ....[5]....
        /*0040*/ 	.word	0xffffffff


	//   ....[6]....
        /*0044*/ 	.word	0xffffffff


	//   ....[7]....
        /*0048*/ 	.word	0xffffffff


	//   ....[8]....
        /*004c*/ 	.word	0xffffffff


	//   ....[9]....
        /*0050*/ 	.word	0xffffffff


	//----- nvinfo : EIATTR_COOP_GROUP_INSTR_OFFSETS
	.align		4
.L_4447:
        /*0054*/ 	.byte	0x04, 0x28
        /*0056*/ 	.short	(.L_4449 - .L_4448)


	//   ....[0]....
.L_4448:
        /*0058*/ 	.word	0x00000d00


	//   ....[1]....
        /*005c*/ 	.word	0x00000d20


	//   ....[2]....
        /*0060*/ 	.word	0x00000d60


	//   ....[3]....
        /*0064*/ 	.word	0x00000d70


	//   ....[4]....
        /*0068*/ 	.word	0x00000db0


	//   ....[5]....
        /*006c*/ 	.word	0x00000dc0


	//   ....[6]....
        /*0070*/ 	.word	0x00000df0


	//   ....[7]....
        /*0074*/ 	.word	0x00000e00


	//   ....[8]....
        /*0078*/ 	.word	0x00000e30


	//   ....[9]....
        /*007c*/ 	.word	0x00000e40


	//----- nvinfo : EIATTR_VRC_CTA_INIT_COUNT
	.align		4
.L_4449:
        /*0080*/ 	.byte	0x02, 0x4a
	.zero		1
	.zero		1


	//----- nvinfo : EIATTR_EXIT_INSTR_OFFSETS
	.align		4
        /*0084*/ 	.byte	0x04, 0x1c
        /*0086*/ 	.short	(.L_4451 - .L_4450)


	//   ....[0]....
.L_4450:
        /*0088*/ 	.word	0x00002880


	//----- nvinfo : EIATTR_MAX_THREADS
	.align		4
.L_4451:
        /*008c*/ 	.byte	0x04, 0x05
        /*008e*/ 	.short	(.L_4453 - .L_4452)
.L_4452:
        /*0090*/ 	.word	0x00000080
        /*0094*/ 	.word	0x00000001
        /*0098*/ 	.word	0x00000001


	//----- nvinfo : EIATTR_CRS_STACK_SIZE
	.align		4
.L_4453:
        /*009c*/ 	.byte	0x04, 0x1e
        /*009e*/ 	.short	(.L_4455 - .L_4454)
.L_4454:
        /*00a0*/ 	.word	0x00000000


	//----- nvinfo : EIATTR_CBANK_PARAM_SIZE
	.align		4
.L_4455:
        /*00a4*/ 	.byte	0x03, 0x19
        /*00a6*/ 	.short	0x0128


	//----- nvinfo : EIATTR_PARAM_CBANK
	.align		4
        /*00a8*/ 	.byte	0x04, 0x0a
        /*00aa*/ 	.short	(.L_4457 - .L_4456)
	.align		4
.L_4456:
        /*00ac*/ 	.word	index@(.nv.constant0._ZN10layer_norm13ln_bwd_kernelINS_13Kernel_traitsIfffffjLj1536ELj1ELj1ELj4ELj16ENS_18Kernel_traits_baseILj1536EfffffjLj128EEEEELb0ELb0ELb1ELb1EEEvNS_9BwdParamsE)
        /*00b0*/ 	.short	0x0380
        /*00b2*/ 	.short	0x0128


	//----- nvinfo : EIATTR_SW_WAR
	.align		4
.L_4457:
        /*00b4*/ 	.byte	0x04, 0x36
        /*00b6*/ 	.short	(.L_4459 - .L_4458)
.L_4458:
        /*00b8*/ 	.word	0x00000008
.L_4459:


//--------------------- .nv.info._ZN10layer_norm13ln_bwd_kernelINS_13Kernel_traitsIfffffjLj1536ELj1ELj1ELj4ELj16ENS_18Kernel_traits_baseILj1536EfffffjLj128EEEEELb0ELb1ELb0ELb0EEEvNS_9BwdParamsE --------------------------
	.section	.nv.info._ZN10layer_norm13ln_bwd_kernelINS_13Kernel_traitsIfffffjLj1536ELj1ELj1ELj4ELj16ENS_18Kernel_traits_baseILj1536EfffffjLj128EEEEELb0ELb1ELb0ELb0EEEvNS_9BwdParamsE,"",@"SHT_CUDA_INFO"
	.sectionflags	@""
	.align	4


	//----- nvinfo : EIATTR_CUDA_API_VERSION
	.align		4
        /*0000*/ 	.byte	0x04, 0x37
        /*0002*/ 	.short	(.L_4461 - .L_4460)
.L_4460:
        /*0004*/ 	.word	0x00000082


	//----- nvinfo : EIATTR_KPARAM_INFO
	.align		4
.L_4461:
        /*0008*/ 	.byte	0x04, 0x17
        /*000a*/ 	.short	(.L_4463 - .L_4462)
.L_4462:
        /*000c*/ 	.word	0x00000000
        /*0010*/ 	.short	0x0000
        /*0012*/ 	.short	0x0000
        /*0014*/ 	.byte	0x00, 0xf0, 0xa1, 0x04


	//----- nvinfo : EIATTR_SPARSE_MMA_MASK
	.align		4
.L_4463:
        /*0018*/ 	.byte	0x03, 0x50
        /*001a*/ 	.short	0x0000


	//----- nvinfo : EIATTR_MAXREG_COUNT
	.align		4
        /*001c*/ 	.byte	0x03, 0x1b
        /*001e*/ 	.short	0x00ff


	//----- nvinfo : EIATTR_NUM_BARRIERS
	.align		4
        /*0020*/ 	.byte	0x02, 0x4c
        /*0022*/ 	.byte	0x01
	.zero		1


	//----- nvinfo : EIATTR_MERCURY_ISA_VERSION
	.align		4
        /*0024*/ 	.byte	0x03, 0x5f
        /*0026*/ 	.short	0x0101


	//----- nvinfo : EIATTR_COOP_GROUP_MASK_REGIDS
	.align		4
        /*0028*/ 	.byte	0x04, 0x29
        /*002a*/ 	.short	(.L_4465 - .L_4464)


	//   ....[0]....
.L_4464:
        /*002c*/ 	.word	0xffffffff


	//   ....[1]....
        /*0030*/ 	.word	0xffffffff


	//   ....[2]....
        /*0034*/ 	.word	0xffffffff


	//   ....[3]....
        /*0038*/ 	.word	0xffffffff


	//   ....[4]....
        /*003c*/ 	.word	0xffffffff


	//   ....[5]....
        /*0040*/ 	.word	0xffffffff


	//   ....[6]....
        /*0044*/ 	.word	0xffffffff


	//   ....[7]....
        /*0048*/ 	.word	0xffffffff


	//   ....[8]....
        /*004c*/ 	.word	0xffffffff


	//   ....[9]....
        /*0050*/ 	.word	0xffffffff


	//----- nvinfo : EIATTR_COOP_GROUP_INSTR_OFFSETS
	.align		4
.L_4465:
        /*0054*/ 	.byte	0x04, 0x28
        /*0056*/ 	.short	(.L_4467 - .L_4466)


	//   ....[0]....
.L_4466:
        /*0058*/ 	.word	0x00000f00


	//   ....[1]....
        /*005c*/ 	.word	0x00000f20


	//   ....[2]....
        /*0060*/ 	.word	0x00000f60


	//   ....[3]....
        /*0064*/ 	.word	0x00000f70


	//   ....[4]....
        /*0068*/ 	.word	0x00000fb0


	//   ....[5]....
        /*006c*/ 	.word	0x00000fc0


	//   ....[6]....
        /*0070*/ 	.word	0x00000ff0


	//   ....[7]....
        /*0074*/ 	.word	0x00001000


	//   ....[8]....
        /*0078*/ 	.word	0x00001030


	//   ....[9]....
        /*007c*/ 	.word	0x00001040


	//----- nvinfo : EIATTR_VRC_CTA_INIT_COUNT
	.align		4
.L_4467:
        /*0080*/ 	.byte	0x02, 0x4a
	.zero		1
	.zero		1


	//----- nvinfo : EIATTR_EXIT_INSTR_OFFSETS
	.align		4
        /*0084*/ 	.byte	0x04, 0x1c
        /*0086*/ 	.short	(.L_4469 - .L_4468)


	//   ....[0]....
.L_4468:
        /*0088*/ 	.word	0x00002c30


	//   ....[1]....
        /*008c*/ 	.word	0x00002cd0


	//----- nvinfo : EIATTR_MAX_THREADS
	.align		4
.L_4469:
        /*0090*/ 	.byte	0x04, 0x05
        /*0092*/ 	.short	(.L_4471 - .L_4470)
.L_4470:
        /*0094*/ 	.word	0x00000080
        /*0098*/ 	.word	0x00000001
        /*009c*/ 	.word	0x00000001


	//----- nvinfo : EIATTR_CRS_STACK_SIZE
	.align		4
.L_4471:
        /*00a0*/ 	.byte	0x04, 0x1e
        /*00a2*/ 	.short	(.L_4473 - .L_4472)
.L_4472:
        /*00a4*/ 	.word	0x00000000


	//----- nvinfo : EIATTR_CBANK_PARAM_SIZE
	.align		4
.L_4473:
        /*00a8*/ 	.byte	0x03, 0x19
        /*00aa*/ 	.short	0x0128


	//----- nvinfo : EIATTR_PARAM_CBANK
	.align		4
        /*00ac*/ 	.byte	0x04, 0x0a
        /*00ae*/ 	.short	(.L_4475 - .L_4474)
	.align		4
.L_4474:
        /*00b0*/ 	.word	index@(.nv.constant0._ZN10layer_norm13ln_bwd_kernelINS_13Kernel_traitsIfffffjLj1536ELj1ELj1ELj4ELj16ENS_18Kernel_traits_baseILj1536EfffffjLj128EEEEELb0ELb1ELb0ELb0EEEvNS_9BwdParamsE)
        /*00b4*/ 	.short	0x0380
        /*00b6*/ 	.short	0x0128


	//----- nvinfo : EIATTR_SW_WAR
	.align		4
.L_4475:
        /*00b8*/ 	.byte	0x04, 0x36
        /*00ba*/ 	.short	(.L_4477 - .L_4476)
.L_4476:
        /*00bc*/ 	.word	0x00000008
.L_4477:


//--------------------- .nv.info._ZN10layer_norm13ln_bwd_kernelINS_13Kernel_traitsIfffffjLj1536ELj1ELj1ELj4ELj16ENS_18Kernel_traits_baseILj1536EfffffjLj128EEEEELb0ELb1ELb0ELb1EEEvNS_9BwdParamsE --------------------------
	.section	.nv.info._ZN10layer_norm13ln_bwd_kernelINS_13Kernel_traitsIfffffjLj1536ELj1ELj1ELj4ELj16ENS_18Kernel_traits_baseILj1536EfffffjLj128EEEEELb0ELb1ELb0ELb1EEEvNS_9BwdParamsE,"",@"SHT_CUDA_INFO"
	.sectionflags	@""
	.align	4


	//----- nvinfo : EIATTR_CUDA_API_VERSION
	.align		4
        /*0000*/ 	.byte	0x04, 0x37
        /*0002*/ 	.short	(.L_4479 - .L_4478)
.L_4478:
        /*0004*/ 	.word	0x00000082


	//----- nvinfo : EIATTR_KPARAM_INFO
	.align		4
.L_4479:
        /*0008*/ 	.byte	0x04, 0x17
        /*000a*/ 	.short	(.L_4481 - .L_4480)
.L_4480:
        /*000c*/ 	.word	0x00000000
        /*0010*/ 	.short	0x0000
        /*0012*/ 	.short	0x0000
        /*0014*/ 	.byte	0x00, 0xf0, 0xa1, 0x04


	//----- nvinfo : EIATTR_SPARSE_MMA_MASK
	.align		4
.L_4481:
        /*0018*/ 	.byte	0x03, 0x50
        /*001a*/ 	.short	0x0000


	//----- nvinfo : EIATTR_MAXREG_COUNT
	.align		4
        /*001c*/ 	.byte	0x03, 0x1b
        /*001e*/ 	.short	0x00ff


	//----- nvinfo : EIATTR_NUM_BARRIERS
	.align		4
        /*0020*/ 	.byte	0x02, 0x4c
        /*0022*/ 	.byte	0x01
	.zero		1


	//----- nvinfo : EIATTR_MERCURY_ISA_VERSION
	.align		4
        /*0024*/ 	.byte	0x03, 0x5f
        /*0026*/ 	.short	0x0101


	//----- nvinfo : EIATTR_COOP_GROUP_MASK_REGIDS
	.align		4
        /*0028*/ 	.byte	0x04, 0x29
        /*002a*/ 	.short	(.L_4483 - .L_4482)


	//   ....[0]....
.L_4482:
        /*002c*/ 	.word	0xffffffff


	//   ....[1]....
        /*0030*/ 	.word	0xffffffff


	//   ....[2]....
        /*0034*/ 	.word	0xffffffff


	//   ....[3]....
        /*0038*/ 	.word	0xffffffff


	//   ....[4]....
        /*003c*/ 	.word	0xffffffff


	//   ....[5]....
        /*0040*/ 	.word	0xffffffff


	//   ....[6]....
        /*0044*/ 	.word	0xffffffff


	//   ....[7]....
        /*0048*/ 	.word	0xffffffff


	//   ....[8]....
        /*004c*/ 	.word	0xffffffff


	//   ....[9]....
        /*0050*/ 	.word	0xffffffff


	//----- nvinfo : EIATTR_COOP_GROUP_INSTR_OFFSETS
	.align		4
.L_4483:
        /*0054*/ 	.byte	0x04, 0x28
        /*0056*/ 	.short	(.L_4485 - .L_4484)


	//   ....[0]....
.L_4484:
        /*0058*/ 	.word	0x00000b10


	//   ....[1]....
        /*005c*/ 	.word	0x00000b20


	//   ....[2]....
        /*0060*/ 	.word	0x00000b50


	//   ....[3]....
        /*0064*/ 	.word	0x00000b60


	//   ....[4]....
        /*0068*/ 	.word	0x00000b90


	//   ....[5]....
        /*006c*/ 	.word	0x00000ba0


	//   ....[6]....
        /*0070*/ 	.word	0x00000bd0


	//   ....[7]....
        /*0074*/ 	.word	0x00000be0


	//   ....[8]....
        /*0078*/ 	.word	0x00000c10


	//   ....[9]....
        /*007c*/ 	.word	0x00000c20


	//----- nvinfo : EIATTR_VRC_CTA_INIT_COUNT
	.align		4
.L_4485:
        /*0080*/ 	.byte	0x02, 0x4a
	.zero		1
	.zero		1


	//----- nvinfo : EIATTR_EXIT_INSTR_OFFSETS
	.align		4
        /*0084*/ 	.byte	0x04, 0x1c
        /*0086*/ 	.short	(.L_4487 - .L_4486)


	//   ....[0]....
.L_4486:
        /*0088*/ 	.word	0x00002ab0


	//----- nvinfo : EIATTR_MAX_THREADS
	.align		4
.L_4487:
        /*008c*/ 	.byte	0x04, 0x05
        /*008e*/ 	.short	(.L_4489 - .L_4488)
.L_4488:
        /*0090*/ 	.word	0x00000080
        /*0094*/ 	.word	0x00000001
        /*0098*/ 	.word	0x00000001


	//----- nvinfo : EIATTR_CRS_STACK_SIZE
	.align		4
.L_4489:
        /*009c*/ 	.byte	0x04, 0x1e
        /*009e*/ 	.short	(.L_4491 - .L_4490)
.L_4490:
        /*00a0*/ 	.word	0x00000000


	//----- nvinfo : EIATTR_CBANK_PARAM_SIZE
	.align		4
.L_4491:
        /*00a4*/ 	.byte	0x03, 0x19
        /*00a6*/ 	.short	0x0128


	//----- nvinfo : EIATTR_PARAM_CBANK
	.align		4
        /*00a8*/ 	.byte	0x04, 0x0a
        /*00aa*/ 	.short	(.L_4493 - .L_4492)
	.align		4
.L_4492:
        /*00ac*/ 	.word	index@(.nv.constant0._ZN10layer_norm13ln_bwd_kernelINS_13Kernel_traitsIfffffjLj1536ELj1ELj1ELj4ELj16ENS_18Kernel_traits_baseILj1536EfffffjLj128EEEEELb0ELb1ELb0ELb1EEEvNS_9BwdParamsE)
        /*00b0*/ 	.short	0x0380
        /*00b2*/ 	.short	0x0128


	//----- nvinfo : EIATTR_SW_WAR
	.align		4
.L_4493:
        /*00b4*/ 	.byte	0x04, 0x36
        /*00b6*/ 	.short	(.L_4495 - .L_4494)
.L_4494:
        /*00b8*/ 	.word	0x00000008
.L_4495:


//--------------------- .nv.info._ZN10layer_norm13ln_bwd_kernelINS_13Kernel_traitsIfffffjLj1536ELj1ELj1ELj4ELj16ENS_18Kernel_traits_baseILj1536EfffffjLj128EEEEELb0ELb1ELb1ELb0EEEvNS_9BwdParamsE --------------------------
	.section	.nv.info._ZN10layer_norm13ln_bwd_kernelINS_13Kernel_traitsIfffffjLj1536ELj1ELj1ELj4ELj16ENS_18Kernel_traits_baseILj1536EfffffjLj128EEEEELb0ELb1ELb1ELb0EEEvNS_9BwdParamsE,"",@"SHT_CUDA_INFO"
	.sectionflags	@""
	.align	4


	//----- nvinfo : EIATTR_CUDA_API_VERSION
	.align		4
        /*0000*/ 	.byte	0x04, 0x37
        /*0002*/ 	.short	(.L_4497 - .L_4496)
.L_4496:
        /*0004*/ 	.word	0x00000082


	//----- nvinfo : EIATTR_KPARAM_INFO
	.align		4
.L_4497:
        /*0008*/ 	.byte	0x04, 0x17
        /*000a*/ 	.short	(.L_4499 - .L_4498)
.L_4498:
        /*000c*/ 	.word	0x00000000
        /*0010*/ 	.short	0x0000
        /*0012*/ 	.short	0x0000
        /*0014*/ 	.byte	0x00, 0xf0, 0xa1, 0x04


	//----- nvinfo : EIATTR_SPARSE_MMA_MASK
	.align		4
.L_4499:
        /*0018*/ 	.byte	0x03, 0x50
        /*001a*/ 	.short	0x0000


	//----- nvinfo : EIATTR_MAXREG_COUNT
	.align		4
        /*001c*/ 	.byte	0x03, 0x1b
        /*001e*/ 	.short	0x00ff


	//----- nvinfo : EIATTR_NUM_BARRIERS
	.align		4
        /*0020*/ 	.byte	0x02, 0x4c
        /*0022*/ 	.byte	0x01
	.zero		1


	//----- nvinfo : EIATTR_MERCURY_ISA_VERSION
	.align		4
        /*0024*/ 	.byte	0x03, 0x5f
        /*0026*/ 	.short	0x0101


	//----- nvinfo : EIATTR_COOP_GROUP_MASK_REGIDS
	.align		4
        /*0028*/ 	.byte	0x04, 0x29
        /*002a*/ 	.short	(.L_4501 - .L_4500)


	//   ....[0]....
.L_4500:
        /*002c*/ 	.word	0xffffffff


	//   ....[1]....
        /*0030*/ 	.word	0xffffffff


	//   ....[2]....
        /*0034*/ 	.word	0xffffffff


	//   ....[3]....
        /*0038*/ 	.word	0xffffffff


	//   ....[4]....
        /*003c*/ 	.word	0xffffffff


	//   ....[5]....
        /*0040*/ 	.word	0xffffffff


	//   ....[6]....
        /*0044*/ 	.word	0xffffffff


	//   ....[7]....
        /*0048*/ 	.word	0xffffffff


	//   ....[8]....
        /*004c*/ 	.word	0xffffffff


	//   ....[9]....
        /*0050*/ 	.word	0xffffffff


	//----- nvinfo : EIATTR_COOP_GROUP_INSTR_OFFSETS
	.align		4
.L_4501:
        /*0054*/ 	.byte	0x04, 0x28
        /*0056*/ 	.short	(.L_4503 - .L_4502)


	//   ....[0]....
.L_4502:
        /*0058*/ 	.word	0x00001180


	//   ....[1]....
        /*005c*/ 	.word	0x000011a0


	//   ....[2]....
        /*0060*/ 	.word	0x000011e0


	//   ....[3]....
        /*0064*/ 	.word	0x000011f0


	//   ....[4]....
        /*0068*/ 	.word	0x00001230


	//   ....[5]....
        /*006c*/ 	.word	0x00001240


	//   ....[6]....
        /*0070*/ 	.word	0x00001270


	//   ....[7]....
        /*0074*/ 	.word	0x00001280


	//   ....[8]....
        /*0078*/ 	.word	0x000012b0


	//   ....[9]....
        /*007c*/ 	.word	0x000012c0


	//----- nvinfo : EIATTR_VRC_CTA_INIT_COUNT
	.align		4
.L_4503:
        /*0080*/ 	.byte	0x02, 0x4a
	.zero		1
	.zero		1


	//----- nvinfo : EIATTR_EXIT_INSTR_OFFSETS
	.align		4
        /*0084*/ 	.byte	0x04, 0x1c
        /*0086*/ 	.short	(.L_4505 - .L_4504)


	//   ....[0]....
.L_4504:
        /*0088*/ 	.word	0x000039b0


	//   ....[1]....
        /*008c*/ 	.word	0x00003a50


	//----- nvinfo : EIATTR_MAX_THREADS
	.align		4
.L_4505:
        /*0090*/ 	.byte	0x04, 0x05
        /*0092*/ 	.short	(.L_4507 - .L_4506)
.L_4506:
        /*0094*/ 	.word	0x00000080
        /*0098*/ 	.word	0x00000001
        /*009c*/ 	.word	0x00000001


	//----- nvinfo : EIATTR_CRS_STACK_SIZE
	.align		4
.L_4507:
        /*00a0*/ 	.byte	0x04, 0x1e
        /*00a2*/ 	.short	(.L_4509 - .L_4508)
.L_4508:
        /*00a4*/ 	.word	0x00000000


	//----- nvinfo : EIATTR_CBANK_PARAM_SIZE
	.align		4
.L_4509:
        /*00a8*/ 	.byte	0x03, 0x19
        /*00aa*/ 	.short	0x0128


	//----- nvinfo : EIATTR_PARAM_CBANK
	.align		4
        /*00ac*/ 	.byte	0x04, 0x0a
        /*00ae*/ 	.short	(.L_4511 - .L_4510)
	.align		4
.L_4510:
        /*00b0*/ 	.word	index@(.nv.constant0._ZN10layer_norm13ln_bwd_kernelINS_13Kernel_traitsIfffffjLj1536ELj1ELj1ELj4ELj16ENS_18Kernel_traits_baseILj1536EfffffjLj128EEEEELb0ELb1ELb1ELb0EEEvNS_9BwdParamsE)
        /*00b4*/ 	.short	0x0380
        /*00b6*/ 	.short	0x0128


	//----- nvinfo : EIATTR_SW_WAR
	.align		4
.L_4511:
        /*00b8*/ 	.byte	0x04, 0x36
        /*00ba*/ 	.short	(.L_4513 - .L_4512)
.L_4512:
        /*00bc*/ 	.word	0x00000008
.L_4513:


//--------------------- .nv.info._ZN10layer_norm13ln_bwd_kernelINS_13Kernel_traitsIfffffjLj1536ELj1ELj1ELj4ELj16ENS_18Kernel_traits_baseILj1536EfffffjLj128EEEEELb0ELb1ELb1ELb1EEEvNS_9BwdParamsE --------------------------
	.section	.nv.info._ZN10layer_norm13ln_bwd_kernelINS_13Kernel_traitsIfffffjLj1536ELj1ELj1ELj4ELj16ENS_18Kernel_traits_baseILj1536EfffffjLj128EEEEELb0ELb1ELb1ELb1EEEvNS_9BwdParamsE,"",@"SHT_CUDA_INFO"
	.sectionflags	@""
	.align	4


	//----- nvinfo : EIATTR_CUDA_API_VERSION
	.align		4
        /*0000*/ 	.byte	0x04, 0x37
        /*0002*/ 	.short	(.L_4515 - .L_4514)
.L_4514:
        /*0004*/ 	.word	0x00000082


	//----- nvinfo : EIATTR_KPARAM_INFO
	.align		4
.L_4515:
        /*0008*/ 	.byte	0x04, 0x17
        /*000a*/ 	.short	(.L_4517 - .L_4516)
.L_4516:
        /*000c*/ 	.word	0x00000000
        /*0010*/ 	.short	0x0000
        /*0012*/ 	.short	0x0000
        /*0014*/ 	.byte	0x00, 0xf0, 0xa1, 0x04


	//----- nvinfo : EIATTR_SPARSE_MMA_MASK
	.align		4
.L_4517:
        /*0018*/ 	.byte	0x03, 0x50
        /*001a*/ 	.short	0x0000


	//----- nvinfo : EIATTR_MAXREG_COUNT
	.align		4
        /*001c*/ 	.byte	0x03, 0x1b
        /*001e*/ 	.short	0x00ff


	//----- nvinfo : EIATTR_NUM_BARRIERS
	.align		4
        /*0020*/ 	.byte	0x02, 0x4c
        /*0022*/ 	.byte	0x01
	.zero		1


	//----- nvinfo : EIATTR_MERCURY_ISA_VERSION
	.align		4
        /*0024*/ 	.byte	0x03, 0x5f
        /*0026*/ 	.short	0x0101


	//----- nvinfo : EIATTR_COOP_GROUP_MASK_REGIDS
	.align		4
        /*0028*/ 	.byte	0x04, 0x29
        /*002a*/ 	.short	(.L_4519 - .L_4518)


	//   ....[0]....
.L_4518:
        /*002c*/ 	.word	0xffffffff


	//   ....[1]....
        /*0030*/ 	.word	0xffffffff


	//   ....[2]....
        /*0034*/ 	.word	0xffffffff


	//   ....[3]....
        /*0038*/ 	.word	0xffffffff


	//   ....[4]....
        /*003c*/ 	.word	0xffffffff


	//   ....[5]....
        /*0040*/ 	.word	0xffffffff


	//   ....[6]....
        /*0044*/ 	.word	0xffffffff


	//   ....[7]....
        /*0048*/ 	.word	0xffffffff


	//   ....[8]....
        /*004c*/ 	.word	0xffffffff


	//   ....[9]....
        /*0050*/ 	.word	0xffffffff


	//----- nvinfo : EIATTR_COOP_GROUP_INSTR_OFFSETS
	.align		4
.L_4519:
        /*0054*/ 	.byte	0x04, 0x28
        /*0056*/ 	.short	(.L_4521 - .L_4520)


	//   ....[0]....
.L_4520:
        /*0058*/ 	.word	0x00000cb0


	//   ....[1]....
        /*005c*/ 	.word	0x00000cd0


	//   ....[2]....
        /*0060*/ 	.word	0x00000d10


	//   ....[3]....
        /*0064*/ 	.word	0x00000d20


	//   ....[4]....
        /*0068*/ 	.word	0x00000d60


	//   ....[5]....
        /*006c*/ 	.word	0x00000d70


	//   ....[6]....
        /*0070*/ 	.word	0x00000da0


	//   ....[7]....
        /*0074*/ 	.word	0x00000db0


	//   ....[8]....
        /*0078*/ 	.word	0x00000de0


	//   ....[9]....
        /*007c*/ 	.word	0x00000df0


	//----- nvinfo : EIATTR_VRC_CTA_INIT_COUNT
	.align		4
.L_4521:
        /*0080*/ 	.byte	0x02, 0x4a
	.zero		1
	.zero		1


	//----- nvinfo : EIATTR_EXIT_INSTR_OFFSETS
	.align		4
        /*0084*/ 	.byte	0x04, 0x1c
        /*0086*/ 	.short	(.L_4523 - .L_4522)


	//   ....[0]....
.L_4522:
        /*0088*/ 	.word	0x00002f80


	//----- nvinfo : EIATTR_MAX_THREADS
	.align		4
.L_4523:
        /*008c*/ 	.byte	0x04, 0x05
        /*008e*/ 	.short	(.L_4525 - .L_4524)
.L_4524:
        /*0090*/ 	.word	0x00000080
        /*0094*/ 	.word	0x00000001
        /*0098*/ 	.word	0x00000001


	//----- nvinfo : EIATTR_CRS_STACK_SIZE
	.align		4
.L_4525:
        /*009c*/ 	.byte	0x04, 0x1e
        /*009e*/ 	.short	(.L_4527 - .L_4526)
.L_4526:
        /*00a0*/ 	.word	0x00000000


	//----- nvinfo : EIATTR_CBANK_PARAM_SIZE
	.align		4
.L_4527:
        /*00a4*/ 	.byte	0x03, 0x19
        /*00a6*/ 	.short	0x0128


	//----- nvinfo : EIATTR_PARAM_CBANK
	.align		4
        /*00a8*/ 	.byte	0x04, 0x0a
        /*00aa*/ 	.short	(.L_4529 - .L_4528)
	.align		4
.L_4528:
        /*00ac*/ 	.word	index@(.nv.constant0._ZN10layer_norm13ln_bwd_kernelINS_13Kernel_traitsIfffffjLj1536ELj1ELj1ELj4ELj16ENS_18Kernel_traits_baseILj1536EfffffjLj128EEEEELb0ELb1ELb1ELb1EEEvNS_9BwdParamsE)
        /*00b0*/ 	.short	0x0380
        /*00b2*/ 	.short	0x0128


	//----- nvinfo : EIATTR_SW_WAR
	.align		4
.L_4529:
        /*00b4*/ 	.byte	0x04, 0x36
        /*00b6*/ 	.short	(.L_4531 - .L_4530)
.L_4530:
        /*00b8*/ 	.word	0x00000008
.L_4531:


//--------------------- .nv.info._ZN10layer_norm13ln_bwd_kernelINS_13Kernel_traitsIfffffjLj1536ELj1ELj1ELj4ELj16ENS_18Kernel_traits_baseILj1536EfffffjLj128EEEEELb1ELb0ELb0ELb0EEEvNS_9BwdParamsE --------------------------
	.section	.nv.info._ZN10layer_norm13ln_bwd_kernelINS_13Kernel_traitsIfffffjLj1536ELj1ELj1ELj4ELj16ENS_18Kernel_traits_baseILj1536EfffffjLj128EEEEELb1ELb0ELb0ELb0EEEvNS_9BwdParamsE,"",@"SHT_CUDA_INFO"
	.sectionflags	@""
	.align	4


	//----- nvinfo : EIATTR_CUDA_API_VERSION
	.align		4
        /*0000*/ 	.byte	0x04, 0x37
        /*0002*/ 	.short	(.L_4533 - .L_4532)
.L_4532:
        /*0004*/ 	.word	0x00000082


	//----- nvinfo : EIATTR_KPARAM_INFO
	.align		4
.L_4533:
        /*0008*/ 	.byte	0x04, 0x17
        /*000a*/ 	.short	(.L_4535 - .L_4534)
.L_4534:
        /*000c*/ 	.word	0x00000000
        /*0010*/ 	.short	0x0000
        /*0012*/ 	.short	0x0000
        /*0014*/ 	.byte	0x00, 0xf0, 0xa1, 0x04


	//----- nvinfo : EIATTR_SPARSE_MMA_MASK
	.align		4
.L_4535:
        /*0018*/ 	.byte	0x03, 0x50
        /*001a*/ 	.short	0x0000


	//----- nvinfo : EIATTR_MAXREG_COUNT
	.align		4
        /*001c*/ 	.byte	0x03, 0x1b
        /*001e*/ 	.short	0x00ff


	//----- nvinfo : EIATTR_NUM_BARRIERS
	.align		4
        /*0020*/ 	.byte	0x02, 0x4c
        /*0022*/ 	.byte	0x01
	.zero		1


	//----- nvinfo : EIATTR_ANNOTATIONS
	.align		4
        /*0024*/ 	.byte	0x04, 0x55
        /*0026*/ 	.short	(.L_4537 - .L_4536)


	//   ....[0]....
.L_4536:
        /*0028*/ 	.word	0x00000001
        /*002c*/ 	.byte	0x40, 0x00, 0x00, 0x00, 0x01, 0x00, 0x00, 0x00, 0x50, 0x00, 0x00, 0x00, 0x01, 0x00, 0x00, 0x00
        /*003c*/ 	.byte	0x60, 0x00, 0x00, 0x00, 0x01, 0x00, 0x00, 0x00, 0x70, 0x00, 0x00, 0x00, 0x01, 0x00, 0x00, 0x00
        /*004c*/ 	.byte	0xc0, 0x02, 0x00, 0x00, 0x01, 0x00, 0x00, 0x00, 0xd0, 0x02, 0x00, 0x00, 0x01, 0x00, 0x00, 0x00
        /*005c*/ 	.byte	0xe0, 0x02, 0x00, 0x00, 0x01, 0x00, 0x00, 0x00, 0xf0, 0x02, 0x00, 0x00, 0x01, 0x00, 0x00, 0x00
        /*006c*/ 	.byte	0x80, 0x06, 0x00, 0x00, 0x01, 0x00, 0x00, 0x00, 0x90, 0x06, 0x00, 0x00, 0x01, 0x00, 0x00, 0x00
        /*007c*/ 	.byte	0xb0, 0x06, 0x00, 0x00, 0x01, 0x00, 0x00, 0x00, 0xc0, 0x06, 0x00, 0x00, 0x01, 0x00, 0x00, 0x00
        /*008c*/ 	.byte	0xb0, 0x09, 0x00, 0x00, 0x01, 0x00, 0x00, 0x00, 0xd0, 0x09, 0x00, 0x00, 0x01, 0x00, 0x00, 0x00
        /*009c*/ 	.byte	0xf0, 0x09, 0x00, 0x00, 0x01, 0x00, 0x00, 0x00, 0x00, 0x0a, 0x00, 0x00


	//----- nvinfo : EIATTR_MERCURY_ISA_VERSION
	.align		4
.L_4537:
        /*00a8*/ 	.byte	0x03, 0x5f
        /*00aa*/ 	.short	0x0101


	//----- nvinfo : EIATTR_COOP_GROUP_MASK_REGIDS
	.align		4
        /*00ac*/ 	.byte	0x04, 0x29
        /*00ae*/ 	.short	(.L_4539 - .L_4538)


	//   ....[0]....
.L_4538:
        /*00b0*/ 	.word	0xffffffff


	//   ....[1]....
        /*00b4*/ 	.word	0xffffffff


	//   ....[2]....
        /*00b8*/ 	.word	0xffffffff


	//   ....[3]....
        /*00bc*/ 	.word	0xffffffff


	//   ....[4]....
        /*00c0*/ 	.word	0xffffffff


	//   ....[5]....
        /*00c4*/ 	.word	0xffffffff


	//   ....[6]....
        /*00c8*/ 	.word	0xffffffff


	//   ....[7]....
        /*00cc*/ 	.word	0xffffffff


	//   ....[8]....
        /*00d0*/ 	.word	0xffffffff


	//   ....[9]....
        /*00d4*/ 	.word	0xffffffff


	//----- nvinfo : EIATTR_COOP_GROUP_INSTR_OFFSETS
	.align		4
.L_4539:
        /*00d8*/ 	.byte	0x04, 0x28
        /*00da*/ 	.short	(.L_4541 - .L_4540)


	//   ....[0]....
.L_4540:
        /*00dc*/ 	.word	0x00000f60


	//   ....[1]....
        /*00e0*/ 	.word	0x00000f90


	//   ....[2]....
        /*00e4*/ 	.word	0x00000fc0


	//   ....[3]....
        /*00e8*/ 	.word	0x00000fd0


	//   ....[4]....
        /*00ec*/ 	.word	0x00001000


	//   ....[5]....
        /*00f0*/ 	.word	0x00001010


	//   ....[6]....
        /*00f4*/ 	.word	0x00001040


	//   ....[7]....
        /*00f8*/ 	.word	0x00001050


	//   ....[8]....
        /*00fc*/ 	.word	0x00001080


	//   ....[9]....
        /*0100*/ 	.word	0x00001090


	//----- nvinfo : EIATTR_VRC_CTA_INIT_COUNT
	.align		4
.L_4541:
        /*0104*/ 	.byte	0x02, 0x4a
	.zero		1
	.zero		1


	//----- nvinfo : EIATTR_EXIT_INSTR_OFFSETS
	.align		4
        /*0108*/ 	.byte	0x04, 0x1c
        /*010a*/ 	.short	(.L_4543 - .L_4542)


	//   ....[0]....
.L_4542:
        /*010c*/ 	.word	0x00002f20


	//   ....[1]....
        /*0110*/ 	.word	0x00002fa0


	//----- nvinfo : EIATTR_MAX_THREADS
	.align		4
.L_4543:
        /*0114*/ 	.byte	0x04, 0x05
        /*0116*/ 	.short	(.L_4545 - .L_4544)
.L_4544:
        /*0118*/ 	.word	0x00000080
        /*011c*/ 	.word	0x00000001
        /*0120*/ 	.word	0x00000001


	//----- nvinfo : EIATTR_CRS_STACK_SIZE
	.align		4
.L_4545:
        /*0124*/ 	.byte	0x04, 0x1e
        /*0126*/ 	.short	(.L_4547 - .L_4546)
.L_4546:
        /*0128*/ 	.word	0x00000000


	//----- nvinfo : EIATTR_CBANK_PARAM_SIZE
	.align		4
.L_4547:
        /*012c*/ 	.byte	0x03, 0x19
        /*012e*/ 	.short	0x0128


	//----- nvinfo : EIATTR_PARAM_CBANK
	.align		4
        /*0130*/ 	.byte	0x04, 0x0a
        /*0132*/ 	.short	(.L_4549 - .L_4548)
	.align		4
.L_4548:
        /*0134*/ 	.word	index@(.nv.constant0._ZN10layer_norm13ln_bwd_kernelINS_13Kernel_traitsIfffffjLj1536ELj1ELj1ELj4ELj16ENS_18Kernel_traits_baseILj1536EfffffjLj128EEEEELb1ELb0ELb0ELb0EEEvNS_9BwdParamsE)
        /*0138*/ 	.short	0x0380
        /*013a*/ 	.short	0x0128


	//----- nvinfo : EIATTR_SW_WAR
	.align		4
.L_4549:
        /*013c*/ 	.byte	0x04, 0x36
        /*013e*/ 	.short	(.L_4551 - .L_4550)
.L_4550:
        /*0140*/ 	.word	0x00000008
.L_4551:


//--------------------- .nv.info._ZN10layer_norm13ln_bwd_kernelINS_13Kernel_traitsIfffffjLj1536ELj1ELj1ELj4ELj16ENS_18Kernel_traits_baseILj1536EfffffjLj128EEEEELb1ELb0ELb0ELb1EEEvNS_9BwdParamsE --------------------------
	.section	.nv.info._ZN10layer_norm13ln_bwd_kernelINS_13Kernel_traitsIfffffjLj1536ELj1ELj1ELj4ELj16ENS_18Kernel_traits_baseILj1536EfffffjLj128EEEEELb1ELb0ELb0ELb1EEEvNS_9BwdParamsE,"",@"SHT_CUDA_INFO"
	.sectionflags	@""
	.align	4


	//----- nvinfo : EIATTR_CUDA_API_VERSION
	.align		4
        /*0000*/ 	.byte	0x04, 0x37
        /*0002*/ 	.short	(.L_4553 - .L_4552)
.L_4552:
        /*0004*/ 	.word	0x00000082


	//----- nvinfo : EIATTR_KPARAM_INFO
	.align		4
.L_4553:
        /*0008*/ 	.byte	0x04, 0x17
        /*000a*/ 	.short	(.L_4555 - .L_4554)
.L_4554:
        /*000c*/ 	.word	0x00000000
        /*0010*/ 	.short	0x0000
        /*0012*/ 	.short	0x0000
        /*0014*/ 	.byte	0x00, 0xf0, 0xa1, 0x04


	//----- nvinfo : EIATTR_SPARSE_MMA_MASK
	.align		4
.L_4555:
        /*0018*/ 	.byte	0x03, 0x50
        /*001a*/ 	.short	0x0000


	//----- nvinfo : EIATTR_MAXREG_COUNT
	.align		4
        /*001c*/ 	.byte	0x03, 0x1b
        /*001e*/ 	.short	0x00ff


	//----- nvinfo : EIATTR_NUM_BARRIERS
	.align		4
        /*0020*/ 	.byte	0x02, 0x4c
        /*0022*/ 	.byte	0x01
	.zero		1


	//----- nvinfo : EIATTR_MERCURY_ISA_VERSION
	.align		4
        /*0024*/ 	.byte	0x03, 0x5f
        /*0026*/ 	.short	0x0101


	//----- nvinfo : EIATTR_COOP_GROUP_MASK_REGIDS
	.align		4
        /*0028*/ 	.byte	0x04, 0x29
        /*002a*/ 	.short	(.L_4557 - .L_4556)


	//   ....[0]....
.L_4556:
        /*002c*/ 	.word	0xffffffff


	//   ....[1]....
        /*0030*/ 	.word	0xffffffff


	//   ....[2]....
        /*0034*/ 	.word	0xffffffff


	//   ....[3]....
        /*0038*/ 	.word	0xffffffff


	//   ....[4]....
        /*003c*/ 	.word	0xffffffff


	//   ....[5]....
        /*0040*/ 	.word	0xffffffff


	//   ....[6]....
        /*0044*/ 	.word	0xffffffff


	//   ....[7]....
        /*0048*/ 	.word	0xffffffff


	//   ....[8]....
        /*004c*/ 	.word	0xffffffff


	//   ....[9]....
        /*0050*/ 	.word	0xffffffff


	//----- nvinfo : EIATTR_COOP_GROUP_INSTR_OFFSETS
	.align		4
.L_4557:
        /*0054*/ 	.byte	0x04, 0x28
        /*0056*/ 	.short	(.L_4559 - .L_4558)


	//   ....[0]....
.L_4558:
        /*0058*/ 	.word	0x00000a40


	//   ....[1]....
        /*005c*/ 	.word	0x00000b10


	//   ....[2]....
        /*0060*/ 	.word	0x00000b20


	//   ....[3]....
        /*0064*/ 	.word	0x00000b50


	//   ....[4]....
        /*0068*/ 	.word	0x00000b60


	//   ....[5]....
        /*006c*/ 	.word	0x00000b90


	//   ....[6]....
        /*0070*/ 	.word	0x00000ba0


	//   ....[7]....
        /*0074*/ 	.word	0x00000bc0


	//   ....[8]....
        /*0078*/ 	.word	0x00000bf0


	//   ....[9]....
        /*007c*/ 	.word	0x00000c70


	//----- nvinfo : EIATTR_VRC_CTA_INIT_COUNT
	.align		4
.L_4559:
        /*0080*/ 	.byte	0x02, 0x4a
	.zero		1
	.zero		1


	//----- nvinfo : EIATTR_EXIT_INSTR_OFFSETS
	.align		4
        /*0084*/ 	.byte	0x04, 0x1c
        /*0086*/ 	.short	(.L_4561 - .L_4560)


	//   ....[0]....
.L_4560:
        /*0088*/ 	.word	0x00002a10


	//----- nvinfo : EIATTR_MAX_THREADS
	.align		4
.L_4561:
        /*008c*/ 	.byte	0x04, 0x05
        /*008e*/ 	.short	(.L_4563 - .L_4562)
.L_4562:
        /*0090*/ 	.word	0x00000080
        /*0094*/ 	.word	0x00000001
        /*0098*/ 	.word	0x00000001


	//----- nvinfo : EIATTR_CBANK_PARAM_SIZE
	.align		4
.L_4563:
        /*009c*/ 	.byte	0x03, 0x19
        /*009e*/ 	.short	0x0128


	//----- nvinfo : EIATTR_PARAM_CBANK
	.align		4
        /*00a0*/ 	.byte	0x04, 0x0a
        /*00a2*/ 	.short	(.L_4565 - .L_4564)
	.align		4
.L_4564:
        /*00a4*/ 	.word	index@(.nv.constant0._ZN10layer_norm13ln_bwd_kernelINS_13Kernel_traitsIfffffjLj1536ELj1ELj1ELj4ELj16ENS_18Kernel_traits_baseILj1536EfffffjLj128EEEEELb1ELb0ELb0ELb1EEEvNS_9BwdParamsE)
        /*00a8*/ 	.short	0x0380
        /*00aa*/ 	.short	0x0128


	//----- nvinfo : EIATTR_SW_WAR
	.align		4
.L_4565:
        /*00ac*/ 	.byte	0x04, 0x36
        /*00ae*/ 	.short	(.L_4567 - .L_4566)
.L_4566:
        /*00b0*/ 	.word	0x00000008
.L_4567:


//--------------------- .nv.info._ZN10layer_norm22ln_bwd_finalize_kernelINS_22Kernel_traits_finalizeILj1536EfffffjLb0ELj1024ELj4ENS_18Kernel_traits_baseILj1536EfffffjLj1024EEEEELb0ELb0EEEvNS_9BwdParamsE --------------------------
	.section	.nv.info._ZN10layer_norm22ln_bwd_finalize_kernelINS_22Kernel_traits_finalizeILj1536EfffffjLb0ELj1024ELj4ENS_18Kernel_traits_baseILj1536EfffffjLj1024EEEEELb0ELb0EEEvNS_9BwdParamsE,"",@"SHT_CUDA_INFO"
	.sectionflags	@""
	.align	4


	//----- nvinfo : EIATTR_CUDA_API_VERSION
	.align		4
        /*0000*/ 	.byte	0x04, 0x37
        /*0002*/ 	.short	(.L_4569 - .L_4568)
.L_4568:
        /*0004*/ 	.word	0x00000082


	//----- nvinfo : EIATTR_KPARAM_INFO
	.align		4
.L_4569:
        /*0008*/ 	.byte	0x04, 0x17
        /*000a*/ 	.short	(.L_4571 - .L_4570)
.L_4570:
        /*000c*/ 	.word	0x00000000
        /*0010*/ 	.short	0x0000
        /*0012*/ 	.short	0x0000
        /*0014*/ 	.byte	0x00, 0xf0, 0xa1, 0x04


	//----- nvinfo : EIATTR_SPARSE_MMA_MASK
	.align		4
.L_4571:
        /*0018*/ 	.byte	0x03, 0x50
        /*001a*/ 	.short	0x0000


	//----- nvinfo : EIATTR_MAXREG_COUNT
	.align		4
        /*001c*/ 	.byte	0x03, 0x1b
        /*001e*/ 	.short	0x0040


	//----- nvinfo : EIATTR_NUM_BARRIERS
	.align		4
        /*0020*/ 	.byte	0x02, 0x4c
        /*0022*/ 	.byte	0x01
	.zero		1


	//----- nvinfo : EIATTR_MERCURY_ISA_VERSION
	.align		4
        /*0024*/ 	.byte	0x03, 0x5f
        /*0026*/ 	.short	0x0101


	//----- nvinfo : EIATTR_COOP_GROUP_MASK_REGIDS
	.align		4
        /*0028*/ 	.byte	0x04, 0x29
        /*002a*/ 	.short	(.L_4573 - .L_4572)


	//   ....[0]....
.L_4572:
        /*002c*/ 	.word	0xffffffff


	//   ....[1]....
        /*0030*/ 	.word	0xffffffff


	//   ....[2]....
        /*0034*/ 	.word	0xffffffff


	//   ....[3]....
        /*0038*/ 	.word	0xffffffff


	//   ....[4]....
        /*003c*/ 	.word	0xffffffff


	//   ....[5]....
        /*0040*/ 	.word	0xffffffff


	//   ....[6]....
        /*0044*/ 	.word	0xffffffff


	//   ....[7]....
        /*0048*/ 	.word	0xffffffff


	//   ....[8]....
        /*004c*/ 	.word	0xffffffff


	//   ....[9]....
        /*0050*/ 	.word	0xffffffff


	//----- nvinfo : EIATTR_COOP_GROUP_INSTR_OFFSETS
	.align		4
.L_4573:
        /*0054*/ 	.byte	0x04, 0x28
        /*0056*/ 	.short	(.L_4575 - .L_4574)


	//   ....[0]....
.L_4574:
        /*0058*/ 	.word	0x000015e0


	//   ....[1]....
        /*005c*/ 	.word	0x000015f0


	//   ....[2]....
        /*0060*/ 	.word	0x00001620


	//   ....[3]....
        /*0064*/ 	.word	0x00001630


	//   ....[4]....
        /*0068*/ 	.word	0x00001660


	//   ....[5]....
        /*006c*/ 	.word	0x00001670


	//   ....[6]....
        /*0070*/ 	.word	0x000016b0


	//   ....[7]....
        /*0074*/ 	.word	0x000016e0


	//   ....[8]....
        /*0078*/ 	.word	0x00001710


	//   ....[9]....
        /*007c*/ 	.word	0x00001720


	//----- nvinfo : EIATTR_VRC_CTA_INIT_COUNT
	.align		4
.L_4575:
        /*0080*/ 	.byte	0x02, 0x4a
	.zero		1
	.zero		1


	//----- nvinfo : EIATTR_EXIT_INSTR_OFFSETS
	.align		4
        /*0084*/ 	.byte	0x04, 0x1c
        /*0086*/ 	.short	(.L_4577 - .L_4576)


	//   ....[0]....
.L_4576:
        /*0088*/ 	.word	0x00000060


	//   ....[1]....
        /*008c*/ 	.word	0x00001780


	//   ....[2]....
        /*0090*/ 	.word	0x000017b0


	//   ....[3]....
        /*0094*/ 	.word	0x00001850


	//----- nvinfo : EIATTR_MAX_THREADS
	.align		4
.L_4577:
        /*0098*/ 	.byte	0x04, 0x05
        /*009a*/ 	.short	(.L_4579 - .L_4578)
.L_4578:
        /*009c*/ 	.word	0x00000400
        /*00a0*/ 	.word	0x00000001
        /*00a4*/ 	.word	0x00000001


	//----- nvinfo : EIATTR_CRS_STACK_SIZE
	.align		4
.L_4579:
        /*00a8*/ 	.byte	0x04, 0x1e
        /*00aa*/ 	.short	(.L_4581 - .L_4580)
.L_4580:
        /*00ac*/ 	.word	0x00000000


	//----- nvinfo : EIATTR_CBANK_PARAM_SIZE
	.align		4
.L_4581:
        /*00b0*/ 	.byte	0x03, 0x19
        /*00b2*/ 	.short	0x0128


	//----- nvinfo : EIATTR_PARAM_CBANK
	.align		4
        /*00b4*/ 	.byte	0x04, 0x0a
        /*00b6*/ 	.short	(.L_4583 - .L_4582)
	.align		4
.L_4582:
        /*00b8*/ 	.word	index@(.nv.constant0._ZN10layer_norm22ln_bwd_finalize_kernelINS_22Kernel_traits_finalizeILj1536EfffffjLb0ELj1024ELj4ENS_18Kernel_traits_baseILj1536EfffffjLj1024EEEEELb0ELb0EEEvNS_9BwdParamsE)
        /*00bc*/ 	.short	0x0380
        /*00be*/ 	.short	0x0128


	//----- nvinfo : EIATTR_SW_WAR
	.align		4
.L_4583:
        /*00c0*/ 	.byte	0x04, 0x36
        /*00c2*/ 	.short	(.L_4585 - .L_4584)
.L_4584:
        /*00c4*/ 	.word	0x00000008
.L_4585:


//--------------------- .nv.info._ZN10layer_norm13ln_bwd_kernelINS_13Kernel_traitsIfffffjLj1536ELj1ELj1ELj4ELj16ENS_18Kernel_traits_baseILj1536EfffffjLj128EEEEELb1ELb0ELb1ELb0EEEvNS_9BwdParamsE --------------------------
	.section	.nv.info._ZN10layer_norm13ln_bwd_kernelINS_13Kernel_traitsIfffffjLj1536ELj1ELj1ELj4ELj16ENS_18Kernel_traits_baseILj1536EfffffjLj128EEEEELb1ELb0ELb1ELb0EEEvNS_9BwdParamsE,"",@"SHT_CUDA_INFO"
	.sectionflags	@""
	.align	4


	//----- nvinfo : EIATTR_CUDA_API_VERSION
	.align		4
        /*0000*/ 	.byte	0x04, 0x37
        /*0002*/ 	.short	(.L_4587 - .L_4586)
.L_4586:
        /*0004*/ 	.word	0x00000082


	//----- nvinfo : EIATTR_KPARAM_INFO
	.align		4
.L_4587:
        /*0008*/ 	.byte	0x04, 0x17
        /*000a*/ 	.short	(.L_4589 - .L_4588)
.L_4588:
        /*000c*/ 	.word	0x00000000
        /*0010*/ 	.short	0x0000
        /*0012*/ 	.short	0x0000
        /*0014*/ 	.byte	0x00, 0xf0, 0xa1, 0x04


	//----- nvinfo : EIATTR_SPARSE_MMA_MASK
	.align		4
.L_4589:
        /*0018*/ 	.byte	0x03, 0x50
        /*001a*/ 	.short	0x0000


	//----- nvinfo : EIATTR_MAXREG_COUNT
	.align		4
        /*001c*/ 	.byte	0x03, 0x1b
        /*001e*/ 	.short	0x00ff


	//----- nvinfo : EIATTR_NUM_BARRIERS
	.align		4
        /*0020*/ 	.byte	0x02, 0x4c
        /*0022*/ 	.byte	0x01
	.zero		1


	//----- nvinfo : EIATTR_MERCURY_ISA_VERSION
	.align		4
        /*0024*/ 	.byte	0x03, 0x5f
        /*0026*/ 	.short	0x0101


	//----- nvinfo : EIATTR_COOP_GROUP_MASK_REGIDS
	.align		4
        /*0028*/ 	.byte	0x04, 0x29
        /*002a*/ 	.short	(.L_4591 - .L_4590)


	//   ....[0]....
.L_4590:
        /*002c*/ 	.word	0xffffffff


	//   ....[1]....
        /*0030*/ 	.word	0xffffffff


	//   ....[2]....
        /*0034*/ 	.word	0xffffffff


	//   ....[3]....
        /*0038*/ 	.word	0xffffffff


	//   ....[4]....
        /*003c*/ 	.word	0xffffffff


	//   ....[5]....
        /*0040*/ 	.word	0xffffffff


	//   ....[6]....
        /*0044*/ 	.word	0xffffffff


	//   ....[7]....
        /*0048*/ 	.word	0xffffffff


	//   ....[8]....
        /*004c*/ 	.word	0xffffffff


	//   ....[9]....
        /*0050*/ 	.word	0xffffffff


	//----- nvinfo : EIATTR_COOP_GROUP_INSTR_OFFSETS
	.align		4
.L_4591:
        /*0054*/ 	.byte	0x04, 0x28
        /*0056*/ 	.short	(.L_4593 - .L_4592)


	//   ....[0]....
.L_4592:
        /*0058*/ 	.word	0x00001380


	//   ....[1]....
        /*005c*/ 	.word	0x000013b0


	//   ....[2]....
        /*0060*/ 	.word	0x000013e0


	//   ....[3]....
        /*0064*/ 	.word	0x000013f0


	//   ....[4]....
        /*0068*/ 	.word	0x00001420


	//   ....[5]....
        /*006c*/ 	.word	0x00001430


	//   ....[6]....
        /*0070*/ 	.word	0x00001460


	//   ....[7]....
        /*0074*/ 	.word	0x00001470


	//   ....[8]....
        /*0078*/ 	.word	0x000014a0


	//   ....[9]....
        /*007c*/ 	.word	0x000014b0


	//----- nvinfo : EIATTR_VRC_CTA_INIT_COUNT
	.align		4
.L_4593:
        /*0080*/ 	.byte	0x02, 0x4a
	.zero		1
	.zero		1


	//----- nvinfo : EIATTR_EXIT_INSTR_OFFSETS
	.align		4
        /*0084*/ 	.byte	0x04, 0x1c
        /*0086*/ 	.short	(.L_4595 - .L_4594)


	//   ....[0]....
.L_4594:
        /*0088*/ 	.word	0x00003db0


	//   ....[1]....
        /*008c*/ 	.word	0x00003e30


	//----- nvinfo : EIATTR_MAX_THREADS
	.align		4
.L_4595:
        /*0090*/ 	.byte	0x04, 0x05
        /*0092*/ 	.short	(.L_4597 - .L_4596)
.L_4596:
        /*0094*/ 	.word	0x00000080
        /*0098*/ 	.word	0x00000001
        /*009c*/ 	.word	0x00000001


	//----- nvinfo : EIATTR_CRS_STACK_SIZE
	.align		4
.L_4597:
        /*00a0*/ 	.byte	0x04, 0x1e
        /*00a2*/ 	.short	(.L_4599 - .L_4598)
.L_4598:
        /*00a4*/ 	.word	0x00000000


	//----- nvinfo : EIATTR_CBANK_PARAM_SIZE
	.align		4
.L_4599:
        /*00a8*/ 	.byte	0x03, 0x19
        /*00aa*/ 	.short	0x0128


	//----- nvinfo : EIATTR_PARAM_CBANK
	.align		4
        /*00ac*/ 	.byte	0x04, 0x0a
        /*00ae*/ 	.short	(.L_4601 - .L_4600)
	.align		4
.L_4600:
        /*00b0*/ 	.word	index@(.nv.constant0._ZN10layer_norm13ln_bwd_kernelINS_13Kernel_traitsIfffffjLj1536ELj1ELj1ELj4ELj16ENS_18Kernel_traits_baseILj1536EfffffjLj128EEEEELb1ELb0ELb1ELb0EEEvNS_9BwdParamsE)
        /*00b4*/ 	.short	0x0380
        /*00b6*/ 	.short	0x0128


	//----- nvinfo : EIATTR_SW_WAR
	.align		4
.L_4601:
        /*00b8*/ 	.byte	0x04, 0x36
        /*00ba*/ 	.short	(.L_4603 - .L_4602)
.L_4602:
        /*00bc*/ 	.word	0x00000008
.L_4603:


//--------------------- .nv.info._ZN10layer_norm22ln_bwd_finalize_kernelINS_22Kernel_traits_finalizeILj1536EfffffjLb0ELj1024ELj4ENS_18Kernel_traits_baseILj1536EfffffjLj1024EEEEELb0ELb1EEEvNS_9BwdParamsE --------------------------
	.section	.nv.info._ZN10layer_norm22ln_bwd_finalize_kernelINS_22Kernel_traits_finalizeILj1536EfffffjLb0ELj1024ELj4ENS_18Kernel_traits_baseILj1536EfffffjLj1024EEEEELb0ELb1EEEvNS_9BwdParamsE,"",@"SHT_CUDA_INFO"
	.sectionflags	@""
	.align	4


	//----- nvinfo : EIATTR_CUDA_API_VERSION
	.align		4
        /*0000*/ 	.byte	0x04, 0x37
        /*0002*/ 	.short	(.L_4605 - .L_4604)
.L_4604:
        /*0004*/ 	.word	0x00000082


	//----- nvinfo : EIATTR_KPARAM_INFO
	.align		4
.L_4605:
        /*0008*/ 	.byte	0x04, 0x17
        /*000a*/ 	.short	(.L_4607 - .L_4606)
.L_4606:
        /*000c*/ 	.word	0x00000000
        /*0010*/ 	.short	0x0000
        /*0012*/ 	.short	0x0000
        /*0014*/ 	.byte	0x00, 0xf0, 0xa1, 0x04


	//----- nvinfo : EIATTR_SPARSE_MMA_MASK
	.align		4
.L_4607:
        /*0018*/ 	.byte	0x03, 0x50
        /*001a*/ 	.short	0x0000


	//----- nvinfo : EIATTR_MAXREG_COUNT
	.align		4
        /*001c*/ 	.byte	0x03, 0x1b
        /*001e*/ 	.short	0x0040


	//----- nvinfo : EIATTR_NUM_BARRIERS
	.align		4
        /*0020*/ 	.byte	0x02, 0x4c
        /*0022*/ 	.byte	0x01
	.zero		1


	//----- nvinfo : EIATTR_MERCURY_ISA_VERSION
	.align		4
        /*0024*/ 	.byte	0x03, 0x5f
        /*0026*/ 	.short	0x0101


	//----- nvinfo : EIATTR_COOP_GROUP_MASK_REGIDS
	.align		4
        /*0028*/ 	.byte	0x04, 0x29
        /*002a*/ 	.short	(.L_4609 - .L_4608)


	//   ....[0]....
.L_4608:
        /*002c*/ 	.word	0xffffffff


	//   ....[1]....
        /*0030*/ 	.word	0xffffffff


	//   ....[2]....
        /*0034*/ 	.word	0xffffffff


	//   ....[3]....
        /*0038*/ 	.word	0xffffffff


	//   ....[4]....
        /*003c*/ 	.word	0xffffffff


	//   ....[5]....
        /*0040*/ 	.word	0xffffffff


	//   ....[6]....
        /*0044*/ 	.word	0xffffffff


	//   ....[7]....
        /*0048*/ 	.word	0xffffffff


	//   ....[8]....
        /*004c*/ 	.word	0xffffffff


	//   ....[9]....
        /*0050*/ 	.word	0xffffffff


	//----- nvinfo : EIATTR_COOP_GROUP_INSTR_OFFSETS
	.align		4
.L_4609:
        /*0054*/ 	.byte	0x04, 0x28
        /*0056*/ 	.short	(.L_4611 - .L_4610)


	//   ....[0]....
.L_4610:
        /*0058*/ 	.word	0x00001630


	//   ....[1]....
        /*005c*/ 	.word	0x00001640


	//   ....[2]....
        /*0060*/ 	.word	0x00001670


	//   ....[3]....
        /*0064*/ 	.word	0x00001680


	//   ....[4]....
        /*0068*/ 	.word	0x000016b0


	//   ....[5]....
        /*006c*/ 	.word	0x000016c0


	//   ....[6]....
        /*0070*/ 	.word	0x000016f0


	//   ....[7]....
        /*0074*/ 	.word	0x00001710


	//   ....[8]....
        /*0078*/ 	.word	0x00001740


	//   ....[9]....
        /*007c*/ 	.word	0x00001750


	//----- nvinfo : EIATTR_VRC_CTA_INIT_COUNT
	.align		4
.L_4611:
        /*0080*/ 	.byte	0x02, 0x4a
	.zero		1
	.zero		1


	//----- nvinfo : EIATTR_EXIT_INSTR_OFFSETS
	.align		4
        /*0084*/ 	.byte	0x04, 0x1c
        /*0086*/ 	.short	(.L_4613 - .L_4612)


	//   ....[0]....
.L_4612:
        /*0088*/ 	.word	0x00000070


	//   ....[1]....
        /*008c*/ 	.word	0x000017b0


	//   ....[2]....
        /*0090*/ 	.word	0x00001860


	//----- nvinfo : EIATTR_MAX_THREADS
	.align		4
.L_4613:
        /*0094*/ 	.byte	0x04, 0x05
        /*0096*/ 	.short	(.L_4615 - .L_4614)
.L_4614:
        /*0098*/ 	.word	0x00000400
        /*009c*/ 	.word	0x00000001
        /*00a0*/ 	.word	0x00000001


	//----- nvinfo : EIATTR_CRS_STACK_SIZE
	.align		4
.L_4615:
        /*00a4*/ 	.byte	0x04, 0x1e
        /*00a6*/ 	.short	(.L_4617 - .L_4616)
.L_4616:
        /*00a8*/ 	.word	0x00000000


	//----- nvinfo : EIATTR_CBANK_PARAM_SIZE
	.align		4
.L_4617:
        /*00ac*/ 	.byte	0x03, 0x19
        /*00ae*/ 	.short	0x0128


	//----- nvinfo : EIATTR_PARAM_CBANK
	.align		4
        /*00b0*/ 	.byte	0x04, 0x0a
        /*00b2*/ 	.short	(.L_4619 - .L_4618)
	.align		4
.L_4618:
        /*00b4*/ 	.word	index@(.nv.constant0._ZN10layer_norm22ln_bwd_finalize_kernelINS_22Kernel_traits_finalizeILj1536EfffffjLb0ELj1024ELj4ENS_18Kernel_traits_baseILj1536EfffffjLj1024EEEEELb0ELb1EEEvNS_9BwdParamsE)
        /*00b8*/ 	.short	0x0380
        /*00ba*/ 	.short	0x0128


	//----- nvinfo : EIATTR_SW_WAR
	.align		4
.L_4619:
        /*00bc*/ 	.byte	0x04, 0x36
        /*00be*/ 	.short	(.L_4621 - .L_4620)
.L_4620:
        /*00c0*/ 	.word	0x00000008
.L_4621:


//--------------------- .nv.info._ZN10layer_norm13ln_bwd_kernelINS_13Kernel_traitsIfffffjLj1536ELj1ELj1ELj4ELj16ENS_18Kernel_traits_baseILj1536EfffffjLj128EEEEELb1ELb0ELb1ELb1EEEvNS_9BwdParamsE --------------------------
	.section	.nv.info._ZN10layer_norm13ln_bwd_kernelINS_13Kernel_traitsIfffffjLj1536ELj1ELj1ELj4ELj16ENS_18Kernel_traits_baseILj1536EfffffjLj128EEEEELb1ELb0ELb1ELb1EEEvNS_9BwdParamsE,"",@"SHT_CUDA_INFO"
	.sectionflags	@""
	.align	4


	//----- nvinfo : EIATTR_CUDA_API_VERSION
	.align		4
        /*0000*/ 	.byte	0x04, 0x37
        /*0002*/ 	.short	(.L_4623 - .L_4622)
.L_4622:
        /*0004*/ 	.word	0x00000082


	//----- nvinfo : EIATTR_KPARAM_INFO
	.align		4
.L_4623:
        /*0008*/ 	.byte	0x04, 0x17
        /*000a*/ 	.short	(.L_4625 - .L_4624)
.L_4624:
        /*000c*/ 	.word	0x00000000
        /*0010*/ 	.short	0x0000
        /*0012*/ 	.short	0x0000
        /*0014*/ 	.byte	0x00, 0xf0, 0xa1, 0x04


	//----- nvinfo : EIATTR_SPARSE_MMA_MASK
	.align		4
.L_4625:
        /*0018*/ 	.byte	0x03, 0x50
        /*001a*/ 	.short	0x0000


	//----- nvinfo : EIATTR_MAXREG_COUNT
	.align		4
        /*001c*/ 	.byte	0x03, 0x1b
        /*001e*/ 	.short	0x00ff


	//----- nvinfo : EIATTR_NUM_BARRIERS
	.align		4
        /*0020*/ 	.byte	0x02, 0x4c
        /*0022*/ 	.byte	0x01
	.zero		1


	//----- nvinfo : EIATTR_MERCURY_ISA_VERSION
	.align		4
        /*0024*/ 	.byte	0x03, 0x5f
        /*0026*/ 	.short	0x0101


	//----- nvinfo : EIATTR_COOP_GROUP_MASK_REGIDS
	.align		4
        /*0028*/ 	.byte	0x04, 0x29
        /*002a*/ 	.short	(.L_4627 - .L_4626)


	//   ....[0]....
.L_4626:
        /*002c*/ 	.word	0xffffffff


	//   ....[1]....
        /*0030*/ 	.word	0xffffffff


	//   ....[2]....
        /*0034*/ 	.word	0xffffffff


	//   ....[3]....
        /*0038*/ 	.word	0xffffffff


	//   ....[4]....
        /*003c*/ 	.word	0xffffffff


	//   ....[5]....
        /*0040*/ 	.word	0xffffffff


	//   ....[6]....
        /*0044*/ 	.word	0xffffffff


	//   ....[7]....
        /*0048*/ 	.word	0xffffffff


	//   ....[8]....
        /*004c*/ 	.word	0xffffffff


	//   ....[9]....
        /*0050*/ 	.word	0xffffffff


	//----- nvinfo : EIATTR_COOP_GROUP_INSTR_OFFSETS
	.align		4
.L_4627:
        /*0054*/ 	.byte	0x04, 0x28
        /*0056*/ 	.short	(.L_4629 - .L_4628)


	//   ....[0]....
.L_4628:
        /*0058*/ 	.word	0x00000f30


	//   ....[1]....
        /*005c*/ 	.word	0x00000f70


	//   ....[2]....
        /*0060*/ 	.word	0x00000fe0


	//   ....[3]....
        /*0064*/ 	.word	0x00000ff0


	//   ....[4]....
        /*0068*/ 	.word	0x00001020


	//   ....[5]....
        /*006c*/ 	.word	0x00001030


	//   ....[6]....
        /*0070*/ 	.word	0x00001070


	//   ....[7]....
        /*0074*/ 	.word	0x00001090


	//   ....[8]....
        /*0078*/ 	.word	0x00001120


	//   ....[9]....
        /*007c*/ 	.word	0x00001150


	//----- nvinfo : EIATTR_VRC_CTA_INIT_COUNT
	.align		4
.L_4629:
        /*0080*/ 	.byte	0x02, 0x4a
	.zero		1
	.zero		1


	//----- nvinfo : EIATTR_EXIT_INSTR_OFFSETS
	.align		4
        /*0084*/ 	.byte	0x04, 0x1c
        /*0086*/ 	.short	(.L_4631 - .L_4630)


	//   ....[0]....
.L_4630:
        /*0088*/ 	.word	0x000033c0


	//----- nvinfo : EIATTR_MAX_THREADS
	.align		4
.L_4631:
        /*008c*/ 	.byte	0x04, 0x05
        /*008e*/ 	.short	(.L_4633 - .L_4632)
.L_4632:
        /*0090*/ 	.word	0x00000080
        /*0094*/ 	.word	0x00000001
        /*0098*/ 	.word	0x00000001


	//----- nvinfo : EIATTR_CBANK_PARAM_SIZE
	.align		4
.L_4633:
        /*009c*/ 	.byte	0x03, 0x19
        /*009e*/ 	.short	0x0128


	//----- nvinfo : EIATTR_PARAM_CBANK
	.align		4
        /*00a0*/ 	.byte	0x04, 0x0a
        /*00a2*/ 	.short	(.L_4635 - .L_4634)
	.align		4
.L_4634:
        /*00a4*/ 	.word	index@(.nv.constant0._ZN10layer_norm13ln_bwd_kernelINS_13Kernel_traitsIfffffjLj1536ELj1ELj1ELj4ELj16ENS_18Kernel_traits_baseILj1536EfffffjLj128EEEEELb1ELb0ELb1ELb1EEEvNS_9BwdParamsE)
        /*00a8*/ 	.short	0x0380
        /*00aa*/ 	.short	0x0128


	//----- nvinfo : EIATTR_SW_WAR
	.align		4
.L_4635:
        /*00ac*/ 	.byte	0x04, 0x36
        /*00ae*/ 	.short	(.L_4637 - .L_4636)
.L_4636:
        /*00b0*/ 	.word	0x00000008
.L_4637:


//--------------------- .nv.info._ZN10layer_norm13ln_bwd_kernelINS_13Kernel_traitsIfffffjLj1536ELj1ELj1ELj4ELj16ENS_18Kernel_traits_baseILj1536EfffffjLj128EEEEELb1ELb1ELb0ELb0EEEvNS_9BwdParamsE --------------------------
	.section	.nv.info._ZN10layer_norm13ln_bwd_kernelINS_13Kernel_traitsIfffffjLj1536ELj1ELj1ELj4ELj16ENS_18Kernel_traits_baseILj1536EfffffjLj128EEEEELb1ELb1ELb0ELb0EEEvNS_9BwdParamsE,"",@"SHT_CUDA_INFO"
	.sectionflags	@""
	.align	4


	//----- nvinfo : EIATTR_CUDA_API_VERSION
	.align		4
        /*0000*/ 	.byte	0x04, 0x37
        /*0002*/ 	.short	(.L_4639 - .L_4638)
.L_4638:
        /*0004*/ 	.word	0x00000082


	//----- nvinfo : EIATTR_KPARAM_INFO
	.align		4
.L_4639:
        /*0008*/ 	.byte	0x04, 0x17
        /*000a*/ 	.short	(.L_4641 - .L_4640)
.L_4640:
        /*000c*/ 	.word	0x00000000
        /*0010*/ 	.short	0x0000
        /*0012*/ 	.short	0x0000
        /*0014*/ 	.byte	0x00, 0xf0, 0xa1, 0x04


	//----- nvinfo : EIATTR_SPARSE_MMA_MASK
	.align		4
.L_4641:
        /*0018*/ 	.byte	0x03, 0x50
        /*001a*/ 	.short	0x0000


	//----- nvinfo : EIATTR_MAXREG_COUNT
	.align		4
        /*001c*/ 	.byte	0x03, 0x1b
        /*001e*/ 	.short	0x00ff


	//----- nvinfo : EIATTR_NUM_BARRIERS
	.align		4
        /*0020*/ 	.byte	0x02, 0x4c
        /*0022*/ 	.byte	0x01
	.zero		1


	//----- nvinfo : EIATTR_MERCURY_ISA_VERSION
	.align		4
        /*0024*/ 	.byte	0x03, 0x5f
        /*0026*/ 	.short	0x0101


	//----- nvinfo : EIATTR_COOP_GROUP_MASK_REGIDS
	.align		4
        /*0028*/ 	.byte	0x04, 0x29
        /*002a*/ 	.short	(.L_4643 - .L_4642)


	//   ....[0]....
.L_4642:
        /*002c*/ 	.word	0xffffffff


	//   ....[1]....
        /*0030*/ 	.word	0xffffffff


	//   ....[2]....
        /*0034*/ 	.word	0xffffffff


	//   ....[3]....
        /*0038*/ 	.word	0xffffffff


	//   ....[4]....
        /*003c*/ 	.word	0xffffffff


	//   ....[5]....
        /*0040*/ 	.word	0xffffffff


	//   ....[6]....
        /*0044*/ 	.word	0xffffffff


	//   ....[7]....
        /*0048*/ 	.word	0xffffffff


	//   ....[8]....
        /*004c*/ 	.word	0xffffffff


	//   ....[9]....
        /*0050*/ 	.word	0xffffffff


	//----- nvinfo : EIATTR_COOP_GROUP_INSTR_OFFSETS
	.align		4
.L_4643:
        /*0054*/ 	.byte	0x04, 0x28
        /*0056*/ 	.short	(.L_4645 - .L_4644)


	//   ....[0]....
.L_4644:
        /*0058*/ 	.word	0x00000fa0


	//   ....[1]....
        /*005c*/ 	.word	0x00000fc0


	//   ....[2]....
        /*0060*/ 	.word	0x00001000


	//   ....[3]....
        /*0064*/ 	.word	0x00001010


	//   ....[4]....
        /*0068*/ 	.word	0x00001050


	//   ....[5]....
        /*006c*/ 	.word	0x00001060


	//   ....[6]....
        /*0070*/ 	.word	0x00001090


	//   ....[7]....
        /*0074*/ 	.word	0x000010a0


	//   ....[8]....
        /*0078*/ 	.word	0x000010d0


	//   ....[9]....
        /*007c*/ 	.word	0x000010e0


	//----- nvinfo : EIATTR_VRC_CTA_INIT_COUNT
	.align		4
.L_4645:
        /*0080*/ 	.byte	0x02, 0x4a
	.zero		1
	.zero		1


	//----- nvinfo : EIATTR_EXIT_INSTR_OFFSETS
	.align		4
        /*0084*/ 	.byte	0x04, 0x1c
        /*0086*/ 	.short	(.L_4647 - .L_4646)


	//   ....[0]....
.L_4646:
        /*0088*/ 	.word	0x00003d90


	//   ....[1]....
        /*008c*/ 	.word	0x00003e30


	//----- nvinfo : EIATTR_MAX_THREADS
	.align		4
.L_4647:
        /*0090*/ 	.byte	0x04, 0x05
        /*0092*/ 	.short	(.L_4649 - .L_4648)
.L_4648:
        /*0094*/ 	.word	0x00000080
        /*0098*/ 	.word	0x00000001
        /*009c*/ 	.word	0x00000001


	//----- nvinfo : EIATTR_CRS_STACK_SIZE
	.align		4
.L_4649:
        /*00a0*/ 	.byte	0x04, 0x1e
        /*00a2*/ 	.short	(.L_4651 - .L_4650)
.L_4650:
        /*00a4*/ 	.word	0x00000000


	//----- nvinfo : EIATTR_CBANK_PARAM_SIZE
	.align		4
.L_4651:
        /*00a8*/ 	.byte	0x03, 0x19
        /*00aa*/ 	.short	0x0128


	//----- nvinfo : EIATTR_PARAM_CBANK
	.align		4
        /*00ac*/ 	.byte	0x04, 0x0a
        /*00ae*/ 	.short	(.L_4653 - .L_4652)
	.align		4
.L_4652:
        /*00b0*/ 	.word	index@(.nv.constant0._ZN10layer_norm13ln_bwd_kernelINS_13Kernel_traitsIfffffjLj1536ELj1ELj1ELj4ELj16ENS_18Kernel_traits_baseILj1536EfffffjLj128EEEEELb1ELb1ELb0ELb0EEEvNS_9BwdParamsE)
        /*00b4*/ 	.short	0x0380
        /*00b6*/ 	.short	0x0128


	//----- nvinfo : EIATTR_SW_WAR
	.align		4
.L_4653:
        /*00b8*/ 	.byte	0x04, 0x36
        /*00ba*/ 	.short	(.L_4655 - .L_4654)
.L_4654:
        /*00bc*/ 	.word	0x00000008
.L_4655:


//--------------------- .nv.info._ZN10layer_norm13ln_bwd_kernelINS_13Kernel_traitsIfffffjLj1536ELj1ELj1ELj4ELj16ENS_18Kernel_traits_baseILj1536EfffffjLj128EEEEELb1ELb1ELb0ELb1EEEvNS_9BwdParamsE --------------------------
	.section	.nv.info._ZN10layer_norm13ln_bwd_kernelINS_13Kernel_traitsIfffffjLj1536ELj1ELj1ELj4ELj16ENS_18Kernel_traits_baseILj1536EfffffjLj128EEEEELb1ELb1ELb0ELb1EEEvNS_9BwdParamsE,"",@"SHT_CUDA_INFO"
	.sectionflags	@""
	.align	4


	//----- nvinfo : EIATTR_CUDA_API_VERSION
	.align		4
        /*0000*/ 	.byte	0x04, 0x37
        /*0002*/ 	.short	(.L_4657 - .L_4656)
.L_4656:
        /*0004*/ 	.word	0x00000082


	//----- nvinfo : EIATTR_KPARAM_INFO
	.align		4
.L_4657:
        /*0008*/ 	.byte	0x04, 0x17
        /*000a*/ 	.short	(.L_4659 - .L_4658)
.L_4658:
        /*000c*/ 	.word	0x00000000
        /*0010*/ 	.short	0x0000
        /*0012*/ 	.short	0x0000
        /*0014*/ 	.byte	0x00, 0xf0, 0xa1, 0x04


	//----- nvinfo : EIATTR_SPARSE_MMA_MASK
	.align		4
.L_4659:
        /*0018*/ 	.byte	0x03, 0x50
        /*001a*/ 	.short	0x0000


	//----- nvinfo : EIATTR_MAXREG_COUNT
	.align		4
        /*001c*/ 	.byte	0x03, 0x1b
        /*001e*/ 	.short	0x00ff


	//----- nvinfo : EIATTR_NUM_BARRIERS
	.align		4
        /*0020*/ 	.byte	0x02, 0x4c
        /*0022*/ 	.byte	0x01
	.zero		1


	//----- nvinfo : EIATTR_MERCURY_ISA_VERSION
	.align		4
        /*0024*/ 	.byte	0x03, 0x5f
        /*0026*/ 	.short	0x0101


	//----- nvinfo : EIATTR_COOP_GROUP_MASK_REGIDS
	.align		4
        /*0028*/ 	.byte	0x04, 0x29
        /*002a*/ 	.short	(.L_4661 - .L_4660)


	//   ....[0]....
.L_4660:
        /*002c*/ 	.word	0xffffffff


	//   ....[1]....
        /*0030*/ 	.word	0xffffffff


	//   ....[2]....
        /*0034*/ 	.word	0xffffffff


	//   ....[3]....
        /*0038*/ 	.word	0xffffffff


	//   ....[4]....
        /*003c*/ 	.word	0xffffffff


	//   ....[5]....
        /*0040*/ 	.word	0xffffffff


	//   ....[6]....
        /*0044*/ 	.word	0xffffffff


	//   ....[7]....
        /*0048*/ 	.word	0xffffffff


	//   ....[8]....
        /*004c*/ 	.word	0xffffffff


	//   ....[9]....
        /*0050*/ 	.word	0xffffffff


	//----- nvinfo : EIATTR_COOP_GROUP_INSTR_OFFSETS
	.align		4
.L_4661:
        /*0054*/ 	.byte	0x04, 0x28
        /*0056*/ 	.short	(.L_4663 - .L_4662)


	//   ....[0]....
.L_4662:
        /*0058*/ 	.word	0x00000ae0


	//   ....[1]....
        /*005c*/ 	.word	0x00000b90


	//   ....[2]....
        /*0060*/ 	.word	0x00000ba0


	//   ....[3]....
        /*0064*/ 	.word	0x00000bd0


	//   ....[4]....
        /*0068*/ 	.word	0x00000bf0


	//   ....[5]....
        /*006c*/ 	.word	0x00000c10


	//   ....[6]....
        /*0070*/ 	.word	0x00000c20


	//   ....[7]....
        /*0074*/ 	.word	0x00000c40


	//   ....[8]....
        /*0078*/ 	.word	0x00000c60


	//   ....[9]....
        /*007c*/ 	.word	0x00000c80


	//----- nvinfo : EIATTR_VRC_CTA_INIT_COUNT
	.align		4
.L_4663:
        /*0080*/ 	.byte	0x02, 0x4a
	.zero		1
	.zero		1


	//----- nvinfo : EIATTR_EXIT_INSTR_OFFSETS
	.align		4
        /*0084*/ 	.byte	0x04, 0x1c
        /*0086*/ 	.short	(.L_4665 - .L_4664)


	//   ....[0]....
.L_4664:
        /*0088*/ 	.word	0x000036e0


	//----- nvinfo : EIATTR_MAX_THREADS
	.align		4
.L_4665:
        /*008c*/ 	.byte	0x04, 0x05
        /*008e*/ 	.short	(.L_4667 - .L_4666)
.L_4666:
        /*0090*/ 	.word	0x00000080
        /*0094*/ 	.word	0x00000001
        /*0098*/ 	.word	0x00000001


	//----- nvinfo : EIATTR_CBANK_PARAM_SIZE
	.align		4
.L_4667:
        /*009c*/ 	.byte	0x03, 0x19
        /*009e*/ 	.short	0x0128


	//----- nvinfo : EIATTR_PARAM_CBANK
	.align		4
        /*00a0*/ 	.byte	0x04, 0x0a
        /*00a2*/ 	.short	(.L_4669 - .L_4668)
	.align		4
.L_4668:
        /*00a4*/ 	.word	index@(.nv.constant0._ZN10layer_norm13ln_bwd_kernelINS_13Kernel_traitsIfffffjLj1536ELj1ELj1ELj4ELj16ENS_18Kernel_traits_baseILj1536EfffffjLj128EEEEELb1ELb1ELb0ELb1EEEvNS_9BwdParamsE)
        /*00a8*/ 	.short	0x0380
        /*00aa*/ 	.short	0x0128


	//----- nvinfo : EIATTR_SW_WAR
	.align		4
.L_4669:
        /*00ac*/ 	.byte	0x04, 0x36
        /*00ae*/ 	.short	(.L_4671 - .L_4670)
.L_4670:
        /*00b0*/ 	.word	0x00000008
.L_4671:


//--------------------- .nv.info._ZN10layer_norm22ln_bwd_finalize_kernelINS_22Kernel_traits_finalizeILj1536EfffffjLb1ELj1024ELj4ENS_18Kernel_traits_baseILj1536EfffffjLj1024EEEEELb1ELb0EEEvNS_9BwdParamsE --------------------------
	.section	.nv.info._ZN10layer_norm22ln_bwd_finalize_kernelINS_22Kernel_traits_finalizeILj1536EfffffjLb1ELj1024ELj4ENS_18Kernel_traits_baseILj1536EfffffjLj1024EEEEELb1ELb0EEEvNS_9BwdParamsE,"",@"SHT_CUDA_INFO"
	.sectionflags	@""
	.align	4


	//----- nvinfo : EIATTR_CUDA_API_VERSION
	.align		4
        /*0000*/ 	.byte	0x04, 0x37
        /*0002*/ 	.short	(.L_4673 - .L_4672)
.L_4672:
        /*0004*/ 	.word	0x00000082


	//----- nvinfo : EIATTR_KPARAM_INFO
	.align		4
.L_4673:
        /*0008*/ 	.byte	0x04, 0x17
        /*000a*/ 	.short	(.L_4675 - .L_4674)
.L_4674:
        /*000c*/ 	.word	0x00000000
        /*0010*/ 	.short	0x0000
        /*0012*/ 	.short	0x0000
        /*0014*/ 	.byte	0x00, 0xf0, 0xa1, 0x04


	//----- nvinfo : EIATTR_SPARSE_MMA_MASK
	.align		4
.L_4675:
        /*0018*/ 	.byte	0x03, 0x50
        /*001a*/ 	.short	0x0000


	//----- nvinfo : EIATTR_MAXREG_COUNT
	.align		4
        /*001c*/ 	.byte	0x03, 0x1b
        /*001e*/ 	.short	0x0040


	//----- nvinfo : EIATTR_NUM_BARRIERS
	.align		4
        /*0020*/ 	.byte	0x02, 0x4c
        /*0022*/ 	.byte	0x01
	.zero		1


	//----- nvinfo : EIATTR_MERCURY_ISA_VERSION
	.align		4
        /*0024*/ 	.byte	0x03, 0x5f
        /*0026*/ 	.short	0x0101


	//----- nvinfo : EIATTR_COOP_GROUP_MASK_REGIDS
	.align		4
        /*0028*/ 	.byte	0x04, 0x29
        /*002a*/ 	.short	(.L_4677 - .L_4676)


	//   ....[0]....
.L_4676:
        /*002c*/ 	.word	0xffffffff


	//   ....[1]....
        /*0030*/ 	.word	0xffffffff


	//   ....[2]....
        /*0034*/ 	.word	0xffffffff


	//   ....[3]....
        /*0038*/ 	.word	0xffffffff


	//   ....[4]....
        /*003c*/ 	.word	0xffffffff


	//   ....[5]....
        /*0040*/ 	.word	0xffffffff


	//   ....[6]....
        /*0044*/ 	.word	0xffffffff


	//   ....[7]....
        /*0048*/ 	.word	0xffffffff


	//   ....[8]....
        /*004c*/ 	.word	0xffffffff


	//   ....[9]....
        /*0050*/ 	.word	0xffffffff


	//   ....[10]....
        /*0054*/ 	.word	0xffffffff


	//   ....[11]....
        /*0058*/ 	.word	0xffffffff


	//   ....[12]....
        /*005c*/ 	.word	0xffffffff


	//   ....[13]....
        /*0060*/ 	.word	0xffffffff


	//   ....[14]....
        /*0064*/ 	.word	0xffffffff


	//----- nvinfo : EIATTR_COOP_GROUP_INSTR_OFFSETS
	.align		4
.L_4677:
        /*0068*/ 	.byte	0x04, 0x28
        /*006a*/ 	.short	(.L_4679 - .L_4678)


	//   ....[0]....
.L_4678:
        /*006c*/ 	.word	0x00001040


	//   ....[1]....
        /*0070*/ 	.word	0x00001050


	//   ....[2]....
        /*0074*/ 	.word	0x00001060


	//   ....[3]....
        /*0078*/ 	.word	0x00001090


	//   ....[4]....
        /*007c*/ 	.word	0x000010b0


	//   ....[5]....
        /*0080*/ 	.word	0x000010c0


	//   ....[6]....
        /*0084*/ 	.word	0x000010f0


	//   ....[7]....
        /*0088*/ 	.word	0x00001110


	//   ....[8]....
        /*008c*/ 	.word	0x00001120


	//   ....[9]....
        /*0090*/ 	.word	0x00001160


	//   ....[10]....
        /*0094*/ 	.word	0x00001190


	//   ....[11]....
        /*0098*/ 	.word	0x000011a0


	//   ....[12]....
        /*009c*/ 	.word	0x000011e0


	//   ....[13]....
        /*00a0*/ 	.word	0x00001200


	//   ....[14]....
        /*00a4*/ 	.word	0x00001210


	//----- nvinfo : EIATTR_VRC_CTA_INIT_COUNT
	.align		4
.L_4679:
        /*00a8*/ 	.byte	0x02, 0x4a
	.zero		1
	.zero		1


	//----- nvinfo : EIATTR_EXIT_INSTR_OFFSETS
	.align		4
        /*00ac*/ 	.byte	0x04, 0x1c
        /*00ae*/ 	.short	(.L_4681 - .L_4680)


	//   ....[0]....
.L_4680:
        /*00b0*/ 	.word	0x00000060


	//   ....[1]....
        /*00b4*/ 	.word	0x00001290


	//   ....[2]....
        /*00b8*/ 	.word	0x000012c0


	//   ....[3]....
        /*00bc*/ 	.word	0x000013a0


	//----- nvinfo : EIATTR_MAX_THREADS
	.align		4
.L_4681:
        /*00c0*/ 	.byte	0x04, 0x05
        /*00c2*/ 	.short	(.L_4683 - .L_4682)
.L_4682:
        /*00c4*/ 	.word	0x00000400
        /*00c8*/ 	.word	0x00000001
        /*00cc*/ 	.word	0x00000001


	//----- nvinfo : EIATTR_CRS_STACK_SIZE
	.align		4
.L_4683:
        /*00d0*/ 	.byte	0x04, 0x1e
        /*00d2*/ 	.short	(.L_4685 - .L_4684)
.L_4684:
        /*00d4*/ 	.word	0x00000000


	//----- nvinfo : EIATTR_CBANK_PARAM_SIZE
	.align		4
.L_4685:
        /*00d8*/ 	.byte	0x03, 0x19
        /*00da*/ 	.short	0x0128


	//----- nvinfo : EIATTR_PARAM_CBANK
	.align		4
        /*00dc*/ 	.byte	0x04, 0x0a
        /*00de*/ 	.short	(.L_4687 - .L_4686)
	.align		4
.L_4686:
        /*00e0*/ 	.word	index@(.nv.constant0._ZN10layer_norm22ln_bwd_finalize_kernelINS_22Kernel_traits_finalizeILj1536EfffffjLb1ELj1024ELj4ENS_18Kernel_traits_baseILj1536EfffffjLj1024EEEEELb1ELb0EEEvNS_9BwdParamsE)
        /*00e4*/ 	.short	0x0380
        /*00e6*/ 	.short	0x0128


	//----- nvinfo : EIATTR_SW_WAR
	.align		4
.L_4687:
        /*00e8*/ 	.byte	0x04, 0x36
        /*00ea*/ 	.short	(.L_4689 - .L_4688)
.L_4688:
        /*00ec*/ 	.word	0x00000008
.L_4689:


//--------------------- .nv.info._ZN10layer_norm13ln_bwd_kernelINS_13Kernel_traitsIfffffjLj1536ELj1ELj1ELj4ELj16ENS_18Kernel_traits_baseILj1536EfffffjLj128EEEEELb1ELb1ELb1ELb0EEEvNS_9BwdParamsE --------------------------
	.section	.nv.info._ZN10layer_norm13ln_bwd_kernelINS_13Kernel_traitsIfffffjLj1536ELj1ELj1ELj4ELj16ENS_18Kernel_traits_baseILj1536EfffffjLj128EEEEELb1ELb1ELb1ELb0EEEvNS_9BwdParamsE,"",@"SHT_CUDA_INFO"
	.sectionflags	@""
	.align	4


	//----- nvinfo : EIATTR_CUDA_API_VERSION
	.align		4
        /*0000*/ 	.byte	0x04, 0x37
        /*0002*/ 	.short	(.L_4691 - .L_4690)
.L_4690:
        /*0004*/ 	.word	0x00000082


	//----- nvinfo : EIATTR_KPARAM_INFO
	.align		4
.L_4691:
        /*0008*/ 	.byte	0x04, 0x17
        /*000a*/ 	.short	(.L_4693 - .L_4692)
.L_4692:
        /*000c*/ 	.word	0x00000000
        /*0010*/ 	.short	0x0000
        /*0012*/ 	.short	0x0000
        /*0014*/ 	.byte	0x00, 0xf0, 0xa1, 0x04


	//----- nvinfo : EIATTR_SPARSE_MMA_MASK
	.align		4
.L_4693:
        /*0018*/ 	.byte	0x03, 0x50
        /*001a*/ 	.short	0x0000


	//----- nvinfo : EIATTR_MAXREG_COUNT
	.align		4
        /*001c*/ 	.byte	0x03, 0x1b
        /*001e*/ 	.short	0x00ff


	//----- nvinfo : EIATTR_NUM_BARRIERS
	.align		4
        /*0020*/ 	.byte	0x02, 0x4c
        /*0022*/ 	.byte	0x01
	.zero		1


	//----- nvinfo : EIATTR_MERCURY_ISA_VERSION
	.align		4
        /*0024*/ 	.byte	0x03, 0x5f
        /*0026*/ 	.short	0x0101


	//----- nvinfo : EIATTR_COOP_GROUP_MASK_REGIDS
	.align		4
        /*0028*/ 	.byte	0x04, 0x29
        /*002a*/ 	.short	(.L_4695 - .L_4694)


	//   ....[0]....
.L_4694:
        /*002c*/ 	.word	0xffffffff


	//   ....[1]....
        /*0030*/ 	.word	0xffffffff


	//   ....[2]....
        /*0034*/ 	.word	0xffffffff


	//   ....[3]....
        /*0038*/ 	.word	0xffffffff


	//   ....[4]....
        /*003c*/ 	.word	0xffffffff


	//   ....[5]....
        /*0040*/ 	.word	0xffffffff


	//   ....[6]....
        /*0044*/ 	.word	0xffffffff


	//   ....[7]....
        /*0048*/ 	.word	0xffffffff


	//   ....[8]....
        /*004c*/ 	.word	0xffffffff


	//   ....[9]....
        /*0050*/ 	.word	0xffffffff


	//----- nvinfo : EIATTR_COOP_GROUP_INSTR_OFFSETS
	.align		4
.L_4695:
        /*0054*/ 	.byte	0x04, 0x28
        /*0056*/ 	.short	(.L_4697 - .L_4696)


	//   ....[0]....
.L_4696:
        /*0058*/ 	.word	0x000014d0


	//   ....[1]....
        /*005c*/ 	.word	0x00001500


	//   ....[2]....
        /*0060*/ 	.word	0x00001530


	//   ....[3]....
        /*0064*/ 	.word	0x00001540


	//   ....[4]....
        /*0068*/ 	.word	0x00001570


	//   ....[5]....
        /*006c*/ 	.word	0x00001580


	//   ....[6]....
        /*0070*/ 	.word	0x000015b0


	//   ....[7]....
        /*0074*/ 	.word	0x000015c0


	//   ....[8]....
        /*0078*/ 	.word	0x000015f0


	//   ....[9]....
        /*007c*/ 	.word	0x00001600


	//----- nvinfo : EIATTR_VRC_CTA_INIT_COUNT
	.align		4
.L_4697:
        /*0080*/ 	.byte	0x02, 0x4a
	.zero		1
	.zero		1


	//----- nvinfo : EIATTR_EXIT_INSTR_OFFSETS
	.align		4
        /*0084*/ 	.byte	0x04, 0x1c
        /*0086*/ 	.short	(.L_4699 - .L_4698)


	//   ....[0]....
.L_4698:
        /*0088*/ 	.word	0x00004bd0


	//   ....[1]....
        /*008c*/ 	.word	0x00004c70


	//----- nvinfo : EIATTR_MAX_THREADS
	.align		4
.L_4699:
        /*0090*/ 	.byte	0x04, 0x05
        /*0092*/ 	.short	(.L_4701 - .L_4700)
.L_4700:
        /*0094*/ 	.word	0x00000080
        /*0098*/ 	.word	0x00000001
        /*009c*/ 	.word	0x00000001


	//----- nvinfo : EIATTR_CRS_STACK_SIZE
	.align		4
.L_4701:
        /*00a0*/ 	.byte	0x04, 0x1e
        /*00a2*/ 	.short	(.L_4703 - .L_4702)
.L_4702:
        /*00a4*/ 	.word	0x00000000


	//----- nvinfo : EIATTR_CBANK_PARAM_SIZE
	.align		4
.L_4703:
        /*00a8*/ 	.byte	0x03, 0x19
        /*00aa*/ 	.short	0x0128


	//----- nvinfo : EIATTR_PARAM_CBANK
	.align		4
        /*00ac*/ 	.byte	0x04, 0x0a
        /*00ae*/ 	.short	(.L_4705 - .L_4704)
	.align		4
.L_4704:
        /*00b0*/ 	.word	index@(.nv.constant0._ZN10layer_norm13ln_bwd_kernelINS_13Kernel_traitsIfffffjLj1536ELj1ELj1ELj4ELj16ENS_18Kernel_traits_baseILj1536EfffffjLj128EEEEELb1ELb1ELb1ELb0EEEvNS_9BwdParamsE)
        /*00b4*/ 	.short	0x0380
        /*00b6*/ 	.short	0x0128


	//----- nvinfo : EIATTR_SW_WAR
	.align		4
.L_4705:
        /*00b8*/ 	.byte	0x04, 0x36
        /*00ba*/ 	.short	(.L_4707 - .L_4706)
.L_4706:
        /*00bc*/ 	.word	0x00000008
.L_4707:


//--------------------- .nv.info._ZN10layer_norm22ln_bwd_finalize_kernelINS_22Kernel_traits_finalizeILj1536EfffffjLb1ELj1024ELj4ENS_18Kernel_traits_baseILj1536EfffffjLj1024EEEEELb1ELb1EEEvNS_9BwdParamsE --------------------------
	.section	.nv.info._ZN10layer_norm22ln_bwd_finalize_kernelINS_22Kernel_traits_finalizeILj1536EfffffjLb1ELj1024ELj4ENS_18Kernel_traits_baseILj1536EfffffjLj1024EEEEELb1ELb1EEEvNS_9BwdParamsE,"",@"SHT_CUDA_INFO"
	.sectionflags	@""
	.align	4


	//----- nvinfo : EIATTR_CUDA_API_VERSION
	.align		4
        /*0000*/ 	.byte	0x04, 0x37
        /*0002*/ 	.short	(.L_4709 - .L_4708)
.L_4708:
        /*0004*/ 	.word	0x00000082


	//----- nvinfo : EIATTR_KPARAM_INFO
	.align		4
.L_4709:
        /*0008*/ 	.byte	0x04, 0x17
        /*000a*/ 	.short	(.L_4711 - .L_4710)
.L_4710:
        /*000c*/ 	.word	0x00000000
        /*0010*/ 	.short	0x0000
        /*0012*/ 	.short	0x0000
        /*0014*/ 	.byte	0x00, 0xf0, 0xa1, 0x04


	//----- nvinfo : EIATTR_SPARSE_MMA_MASK
	.align		4
.L_4711:
        /*0018*/ 	.byte	0x03, 0x50
        /*001a*/ 	.short	0x0000


	//----- nvinfo : EIATTR_MAXREG_COUNT
	.align		4
        /*001c*/ 	.byte	0x03, 0x1b
        /*001e*/ 	.short	0x0040


	//----- nvinfo : EIATTR_NUM_BARRIERS
	.align		4
        /*0020*/ 	.byte	0x02, 0x4c
        /*0022*/ 	.byte	0x01
	.zero		1


	//----- nvinfo : EIATTR_MERCURY_ISA_VERSION
	.align		4
        /*0024*/ 	.byte	0x03, 0x5f
        /*0026*/ 	.short	0x0101


	//----- nvinfo : EIATTR_COOP_GROUP_MASK_REGIDS
	.align		4
        /*0028*/ 	.byte	0x04, 0x29
        /*002a*/ 	.short	(.L_4713 - .L_4712)


	//   ....[0]....
.L_4712:
        /*002c*/ 	.word	0xffffffff


	//   ....[1]....
        /*0030*/ 	.word	0xffffffff


	//   ....[2]....
        /*0034*/ 	.word	0xffffffff


	//   ....[3]....
        /*0038*/ 	.word	0xffffffff


	//   ....[4]....
        /*003c*/ 	.word	0xffffffff


	//   ....[5]....
        /*0040*/ 	.word	0xffffffff


	//   ....[6]....
        /*0044*/ 	.word	0xffffffff


	//   ....[7]....
        /*0048*/ 	.word	0xffffffff


	//   ....[8]....
        /*004c*/ 	.word	0xffffffff


	//   ....[9]....
        /*0050*/ 	.word	0xffffffff


	//   ....[10]....
        /*0054*/ 	.word	0xffffffff


	//   ....[11]....
        /*0058*/ 	.word	0xffffffff


	//   ....[12]....
        /*005c*/ 	.word	0xffffffff


	//   ....[13]....
        /*0060*/ 	.word	0xffffffff


	//   ....[14]....
        /*0064*/ 	.word	0xffffffff


	//----- nvinfo : EIATTR_COOP_GROUP_INSTR_OFFSETS
	.align		4
.L_4713:
        /*0068*/ 	.byte	0x04, 0x28
        /*006a*/ 	.short	(.L_4715 - .L_4714)


	//   ....[0]....
.L_4714:
        /*006c*/ 	.word	0x00001090


	//   ....[1]....
        /*0070*/ 	.word	0x000010a0


	//   ....[2]....
        /*0074*/ 	.word	0x000010b0


	//   ....[3]....
        /*0078*/ 	.word	0x000010e0


	//   ....[4]....
        /*007c*/ 	.word	0x00001100


	//   ....[5]....
        /*0080*/ 	.word	0x00001110


	//   ....[6]....
        /*0084*/ 	.word	0x00001140


	//   ....[7]....
        /*0088*/ 	.word	0x00001160


	//   ....[8]....
        /*008c*/ 	.word	0x00001170


	//   ....[9]....
        /*0090*/ 	.word	0x000011a0


	//   ....[10]....
        /*0094*/ 	.word	0x000011c0


	//   ....[11]....
        /*0098*/ 	.word	0x000011d0


	//   ....[12]....
        /*009c*/ 	.word	0x00001210


	//   ....[13]....
        /*00a0*/ 	.word	0x00001230


	//   ....[14]....
        /*00a4*/ 	.word	0x00001240


	//----- nvinfo : EIATTR_VRC_CTA_INIT_COUNT
	.align		4
.L_4715:
        /*00a8*/ 	.byte	0x02, 0x4a
	.zero		1
	.zero		1


	//----- nvinfo : EIATTR_EXIT_INSTR_OFFSETS
	.align		4
        /*00ac*/ 	.byte	0x04, 0x1c
        /*00ae*/ 	.short	(.L_4717 - .L_4716)


	//   ....[0]....
.L_4716:
        /*00b0*/ 	.word	0x00000060


	//   ....[1]....
        /*00b4*/ 	.word	0x000012c0


	//   ....[2]....
        /*00b8*/ 	.word	0x000013b0


	//----- nvinfo : EIATTR_MAX_THREADS
	.align		4
.L_4717:
        /*00bc*/ 	.byte	0x04, 0x05
        /*00be*/ 	.short	(.L_4719 - .L_4718)
.L_4718:
        /*00c0*/ 	.word	0x00000400
        /*00c4*/ 	.word	0x00000001
        /*00c8*/ 	.word	0x00000001


	//----- nvinfo : EIATTR_CRS_STACK_SIZE
	.align		4
.L_4719:
        /*00cc*/ 	.byte	0x04, 0x1e
        /*00ce*/ 	.short	(.L_4721 - .L_4720)
.L_4720:
        /*00d0*/ 	.word	0x00000000


	//----- nvinfo : EIATTR_CBANK_PARAM_SIZE
	.align		4
.L_4721:
        /*00d4*/ 	.byte	0x03, 0x19
        /*00d6*/ 	.short	0x0128


	//----- nvinfo : EIATTR_PARAM_CBANK
	.align		4
        /*00d8*/ 	.byte	0x04, 0x0a
        /*00da*/ 	.short	(.L_4723 - .L_4722)
	.align		4
.L_4722:
        /*00dc*/ 	.word	index@(.nv.constant0._ZN10layer_norm22ln_bwd_finalize_kernelINS_22Kernel_traits_finalizeILj1536EfffffjLb1ELj1024ELj4ENS_18Kernel_traits_baseILj1536EfffffjLj1024EEEEELb1ELb1EEEvNS_9BwdParamsE)
        /*00e0*/ 	.short	0x0380
        /*00e2*/ 	.short	0x0128


	//----- nvinfo : EIATTR_SW_WAR
	.align		4
.L_4723:
        /*00e4*/ 	.byte	0x04, 0x36
        /*00e6*/ 	.short	(.L_4725 - .L_4724)
.L_4724:
        /*00e8*/ 	.word	0x00000008
.L_4725:


//--------------------- .nv.info._ZN10layer_norm13ln_bwd_kernelINS_13Kernel_traitsIfffffjLj1536ELj1ELj1ELj4ELj16ENS_18Kernel_traits_baseILj1536EfffffjLj128EEEEELb1ELb1ELb1ELb1EEEvNS_9BwdParamsE --------------------------
	.section	.nv.info._ZN10layer_norm13ln_bwd_kernelINS_13Kernel_traitsIfffffjLj1536ELj1ELj1ELj4ELj16ENS_18Kernel_traits_baseILj1536EfffffjLj128EEEEELb1ELb1ELb1ELb1EEEvNS_9BwdParamsE,"",@"SHT_CUDA_INFO"
	.sectionflags	@""
	.align	4


	//----- nvinfo : EIATTR_CUDA_API_VERSION
	.align		4
        /*0000*/ 	.byte	0x04, 0x37
        /*0002*/ 	.short	(.L_4727 - .L_4726)
.L_4726:
        /*0004*/ 	.word	0x00000082


	//----- nvinfo : EIATTR_KPARAM_INFO
	.align		4
.L_4727:
        /*0008*/ 	.byte	0x04, 0x17
        /*000a*/ 	.short	(.L_4729 - .L_4728)
.L_4728:
        /*000c*/ 	.word	0x00000000
        /*0010*/ 	.short	0x0000
        /*0012*/ 	.short	0x0000
        /*0014*/ 	.byte	0x00, 0xf0, 0xa1, 0x04


	//----- nvinfo : EIATTR_SPARSE_MMA_MASK
	.align		4
.L_4729:
        /*0018*/ 	.byte	0x03, 0x50
        /*001a*/ 	.short	0x0000


	//----- nvinfo : EIATTR_MAXREG_COUNT
	.align		4
        /*001c*/ 	.byte	0x03, 0x1b
        /*001e*/ 	.short	0x00ff


	//----- nvinfo : EIATTR_NUM_BARRIERS
	.align		4
        /*0020*/ 	.byte	0x02, 0x4c
        /*0022*/ 	.byte	0x01
	.zero		1


	//----- nvinfo : EIATTR_MERCURY_ISA_VERSION
	.align		4
        /*0024*/ 	.byte	0x03, 0x5f
        /*0026*/ 	.short	0x0101


	//----- nvinfo : EIATTR_COOP_GROUP_MASK_REGIDS
	.align		4
        /*0028*/ 	.byte	0x04, 0x29
        /*002a*/ 	.short	(.L_4731 - .L_4730)


	//   ....[0]....
.L_4730:
        /*002c*/ 	.word	0xffffffff


	//   ....[1]....
        /*0030*/ 	.word	0xffffffff


	//   ....[2]....
        /*0034*/ 	.word	0xffffffff


	//   ....[3]....
        /*0038*/ 	.word	0xffffffff


	//   ....[4]....
        /*003c*/ 	.word	0xffffffff


	//   ....[5]....
        /*0040*/ 	.word	0xffffffff


	//   ....[6]....
        /*0044*/ 	.word	0xffffffff


	//   ....[7]....
        /*0048*/ 	.word	0xffffffff


	//   ....[8]....
        /*004c*/ 	.word	0xffffffff


	//   ....[9]....
        /*0050*/ 	.word	0xffffffff


	//----- nvinfo : EIATTR_COOP_GROUP_INSTR_OFFSETS
	.align		4
.L_4731:
        /*0054*/ 	.byte	0x04, 0x28
        /*0056*/ 	.short	(.L_4733 - .L_4732)


	//   ....[0]....
.L_4732:
        /*0058*/ 	.word	0x00000ff0


	//   ....[1]....
        /*005c*/ 	.word	0x00001010


	//   ....[2]....
        /*0060*/ 	.word	0x00001050


	//   ....[3]....
        /*0064*/ 	.word	0x00001060


	//   ....[4]....
        /*0068*/ 	.word	0x000010a0


	//   ....[5]....
        /*006c*/ 	.word	0x000010b0


	//   ....[6]....
        /*0070*/ 	.word	0x000010e0


	//   ....[7]....
        /*0074*/ 	.word	0x000010f0


	//   ....[8]....
        /*0078*/ 	.word	0x00001120


	//   ....[9]....
        /*007c*/ 	.word	0x00001130


	//----- nvinfo : EIATTR_VRC_CTA_INIT_COUNT
	.align		4
.L_4733:
        /*0080*/ 	.byte	0x02, 0x4a
	.zero		1
	.zero		1


	//----- nvinfo : EIATTR_EXIT_INSTR_OFFSETS
	.align		4
        /*0084*/ 	.byte	0x04, 0x1c
        /*0086*/ 	.short	(.L_4735 - .L_4734)


	//   ....[0]....
.L_4734:
        /*0088*/ 	.word	0x00004520


	//----- nvinfo : EIATTR_MAX_THREADS
	.align		4
.L_4735:
        /*008c*/ 	.byte	0x04, 0x05
        /*008e*/ 	.short	(.L_4737 - .L_4736)
.L_4736:
        /*0090*/ 	.word	0x00000080
        /*0094*/ 	.word	0x00000001
        /*0098*/ 	.word	0x00000001


	//----- nvinfo : EIATTR_CRS_STACK_SIZE
	.align		4
.L_4737:
        /*009c*/ 	.byte	0x04, 0x1e
        /*009e*/ 	.short	(.L_4739 - .L_4738)
.L_4738:
        /*00a0*/ 	.word	0x00000000


	//----- nvinfo : EIATTR_CBANK_PARAM_SIZE
	.align		4
.L_4739:
        /*00a4*/ 	.byte	0x03, 0x19
        /*00a6*/ 	.short	0x0128


	//----- nvinfo : EIATTR_PARAM_CBANK
	.align		4
        /*00a8*/ 	.byte	0x04, 0x0a
        /*00aa*/ 	.short	(.L_4741 - .L_4740)
	.align		4
.L_4740:
        /*00ac*/ 	.word	index@(.nv.constant0._ZN10layer_norm13ln_bwd_kernelINS_13Kernel_traitsIfffffjLj1536ELj1ELj1ELj4ELj16ENS_18Kernel_traits_baseILj1536EfffffjLj128EEEEELb1ELb1ELb1ELb1EEEvNS_9BwdParamsE)
        /*00b0*/ 	.short	0x0380
        /*00b2*/ 	.short	0x0128


	//----- nvinfo : EIATTR_SW_WAR
	.align		4
.L_4741:
        /*00b4*/ 	.byte	0x04, 0x36
        /*00b6*/ 	.short	(.L_4743 - .L_4742)
.L_4742:
        /*00b8*/ 	.word	0x00000008
.L_4743:


//--------------------- .nv.callgraph             --------------------------
	.section	.nv.callgraph,"",@"SHT_CUDA_CALLGRAPH"
	.align	4
	.sectionentsize	8
	.align		4
        /*0000*/ 	.word	0x00000000
	.align		4
        /*0004*/ 	.word	0xffffffff
	.align		4
        /*0008*/ 	.word	0x00000000
	.align		4
        /*000c*/ 	.word	0xfffffffe
	.align		4
        /*0010*/ 	.word	0x00000000
	.align		4
        /*0014*/ 	.word	0xfffffffd
	.align		4
        /*0018*/ 	.word	0x00000000
	.align		4
        /*001c*/ 	.word	0xfffffffc


//--------------------- .text._ZN10layer_norm13ln_bwd_kernelINS_13Kernel_traitsI13__nv_bfloat16S2_S2_S2_fjLj1536ELj1ELj1ELj4ELj8ENS_18Kernel_traits_baseILj1536ES2_S2_S2_S2_fjLj128EEEEELb0ELb0ELb0ELb0EEEvNS_9BwdParamsE --------------------------
	.section	.text._ZN10layer_norm13ln_bwd_kernelINS_13Kernel_traitsI13__nv_bfloat16S2_S2_S2_fjLj1536ELj1ELj1ELj4ELj8ENS_18Kernel_traits_baseILj1536ES2_S2_S2_S2_fjLj128EEEEELb0ELb0ELb0ELb0EEEvNS_9BwdParamsE,"ax",@progbits
	.align	128
        .global         _ZN10layer_norm13ln_bwd_kernelINS_13Kernel_traitsI13__nv_bfloat16S2_S2_S2_fjLj1536ELj1ELj1ELj4ELj8ENS_18Kernel_traits_baseILj1536ES2_S2_S2_S2_fjLj128EEEEELb0ELb0ELb0ELb0EEEvNS_9BwdParamsE
        .type           _ZN10layer_norm13ln_bwd_kernelINS_13Kernel_traitsI13__nv_bfloat16S2_S2_S2_fjLj1536ELj1ELj1ELj4ELj8ENS_18Kernel_traits_baseILj1536ES2_S2_S2_S2_fjLj128EEEEELb0ELb0ELb0ELb0EEEvNS_9BwdParamsE,@function
        .size           _ZN10layer_norm13ln_bwd_kernelINS_13Kernel_traitsI13__nv_bfloat16S2_S2_S2_fjLj1536ELj1ELj1ELj4ELj8ENS_18Kernel_traits_baseILj1536ES2_S2_S2_S2_fjLj128EEEEELb0ELb0ELb0ELb0EEEvNS_9BwdParamsE,(.L_x_6652 - _ZN10layer_norm13ln_bwd_kernelINS_13Kernel_traitsI13__nv_bfloat16S2_S2_S2_fjLj1536ELj1ELj1ELj4ELj8ENS_18Kernel_traits_baseILj1536ES2_S2_S2_S2_fjLj128EEEEELb0ELb0ELb0ELb0EEEvNS_9BwdParamsE)
        .other          _ZN10layer_norm13ln_bwd_kernelINS_13Kernel_traitsI13__nv_bfloat16S2_S2_S2_fjLj1536ELj1ELj1ELj4ELj8ENS_18Kernel_traits_baseILj1536ES2_S2_S2_S2_fjLj128EEEEELb0ELb0ELb0ELb0EEEvNS_9BwdParamsE,@"STO_CUDA_ENTRY STV_DEFAULT"
_ZN10layer_norm13ln_bwd_kernelINS_13Kernel_traitsI13__nv_bfloat16S2_S2_S2_fjLj1536ELj1ELj1ELj4ELj8ENS_18Kernel_traits_baseILj1536ES2_S2_S2_S2_fjLj128EEEEELb0ELb0ELb0ELb0EEEvNS_9BwdParamsE:
.text._ZN10layer_norm13ln_bwd_kernelINS_13Kernel_traitsI13__nv_bfloat16S2_S2_S2_fjLj1536ELj1ELj1ELj4ELj8ENS_18Kernel_traits_baseILj1536ES2_S2_S2_S2_fjLj128EEEEELb0ELb0ELb0ELb0EEEvNS_9BwdParamsE:
[----:B------:R-:W-:Y:S01]  /*0000*/  LDC R1, c[0x0][0x37c] ;  /* 0x0000df00ff017b82 */ /* 0x000fe20000000800 */
[----:B------:R-:W0:Y:S01]  /*0010*/  S2R R0, SR_TID.X ;  /* 0x0000000000007919 */ /* 0x000e220000002100 */
[----:B------:R-:W1:Y:S01]  /*0020*/  LDCU UR6, c[0x0][0x388] ;  /* 0x00007100ff0677ac */ /* 0x000e620008000800 */
[----:B------:R-:W2:Y:S01]  /*0030*/  LDCU.64 UR14, c[0x0][0x358] ;  /* 0x00006b00ff0e77ac */ /* 0x000ea20008000a00 */
[----:B-1----:R-:W-:-:S04]  /*0040*/  USHF.R.S32.HI UR4, URZ, 0x1f, UR6 ;  /* 0x0000001fff047899 */ /* 0x002fc80008011406 */
[----:B------:R-:W-:-:S06]  /*0050*/  ULEA.HI UR4, UR4, UR6, URZ, 0x2 ;  /* 0x0000000604047291 */ /* 0x000fcc000f8f10ff */
[----:B------:R-:W-:Y:S02]  /*0060*/  MOV R3, UR4 ;  /* 0x0000000400037c02 */ /* 0x000fe40008000f00 */
[----:B0-----:R-:W-:Y:S01]  /*0070*/  LOP3.LUT R2, R0, 0x7f, RZ, 0x3c, !PT ;  /* 0x0000007f00027812 */ /* 0x001fe200078e3cff */
[----:B------:R-:W0:Y:S02]  /*0080*/  S2UR UR7, SR_CTAID.X ;  /* 0x00000000000779c3 */ /* 0x000e240000002500 */
[----:B------:R-:W0:Y:S01]  /*0090*/  LDCU UR4, c[0x0][0x384] ;  /* 0x00007080ff0477ac */ /* 0x000e220008000800 */
[----:B------:R-:W-:Y:S02]  /*00a0*/  LEA.HI.SX32 R2, R3, R2, 0x1e ;  /* 0x0000000203027211 */ /* 0x000fe400078ff2ff */
[----:B------:R-:W-:Y:S02]  /*00b0*/  MOV R3, R0 ;  /* 0x0000000000037202 */ /* 0x000fe40000000f00 */
[----:B------:R-:W-:-:S02]  /*00c0*/  ISETP.GE.U32.AND P1, PT, R2, 0x100, PT ;  /* 0x000001000200780c */ /* 0x000fc40003f26070 */
[C---:B------:R-:W-:Y:S02]  /*00d0*/  ISETP.GE.U32.AND P2, PT, R2.reuse, 0x80, PT ;  /* 0x000000800200780c */ /* 0x040fe40003f46070 */
[----:B------:R-:W-:-:S09]  /*00e0*/  ISETP.GE.U32.AND P3, PT, R2, 0x180, PT ;  /* 0x000001800200780c */ /* 0x000fd20003f66070 */
[----:B------:R-:W1:Y:S02]  /*00f0*/  @P1 LDC.64 R6, c[0x0][0x3d0] ;  /* 0x0000f400ff061b82 */ /* 0x000e640000000a00 */
[----:B------:R-:W-:-:S06]  /*0100*/  @P2 LOP3.LUT R3, R0, 0x80, RZ, 0xfc, !PT ;  /* 0x0000008000032812 */ /* 0x000fcc00078efcff */
[----:B------:R-:W3:Y:S08]  /*0110*/  @P2 LDC.64 R4, c[0x0][0x3d0] ;  /* 0x0000f400ff042b82 */ /* 0x000ef00000000a00 */
[----:B------:R-:W4:Y:S01]  /*0120*/  @P3 LDC.64 R10, c[0x0][0x3d0] ;  /* 0x0000f400ff0a3b82 */ /* 0x000f220000000a00 */
[C---:B-1----:R-:W-:Y:S01]  /*0130*/  @P1 IMAD.WIDE.U32 R6, R3.reuse, 0x8, R6 ;  /* 0x0000000803061825 */ /* 0x042fe200078e0006 */
[----:B------:R-:W-:-:S04]  /*0140*/  @P1 IADD3 R3, PT, PT, R3, 0x80, RZ ;  /* 0x0000008003031810 */ /* 0x000fc80007ffe0ff */
[----:B--2---:R1:W5:Y:S01]  /*0150*/  @P1 LDG.E.64 R8, desc[UR14][R6.64] ;  /* 0x0000000e06081981 */ /* 0x004362000c1e1b00 */
[----:B---3--:R-:W-:-:S05]  /*0160*/  @P2 IMAD.WIDE.U32 R4, R0, 0x8, R4 ;  /* 0x0000000800042825 */ /* 0x008fca00078e0004 */
[----:B------:R1:W5:Y:S01]  /*0170*/  @P2 LDG.E.64 R60, desc[UR14][R4.64] ;  /* 0x0000000e043c2981 */ /* 0x000362000c1e1b00 */
[----:B----4-:R-:W-:-:S05]  /*0180*/  @P3 IMAD.WIDE.U32 R10, R3, 0x8, R10 ;  /* 0x00000008030a3825 */ /* 0x010fca00078e000a */
[----:B------:R1:W5:Y:S01]  /*0190*/  @P3 LDG.E.64 R12, desc[UR14][R10.64] ;  /* 0x0000000e0a0c3981 */ /* 0x000362000c1e1b00 */
[----:B0-----:R-:W-:Y:S01]  /*01a0*/  UISETP.GE.AND UP0, UPT, UR7, UR4, UPT ;  /* 0x000000040700728c */ /* 0x001fe2000bf06270 */
[----:B------:R-:W-:Y:S02]  /*01b0*/  CS2R R36, SRZ ;  /* 0x0000000000247805 */ /* 0x000fe4000001ff00 */
[----:B------:R-:W-:Y:S02]  /*01c0*/  CS2R R38, SRZ ;  /* 0x0000000000267805 */ /* 0x000fe4000001ff00 */
[----:B------:R-:W-:Y:S02]  /*01d0*/  CS2R R32, SRZ ;  /* 0x0000000000207805 */ /* 0x000fe4000001ff00 */
[----:B------:R-:W-:Y:S02]  /*01e0*/  CS2R R34, SRZ ;  /* 0x0000000000227805 */ /* 0x000fe4000001ff00 */
[----:B------:R-:W-:-:S02]  /*01f0*/  CS2R R28, SRZ ;  /* 0x00000000001c7805 */ /* 0x000fc4000001ff00 */
[----:B------:R-:W-:Y:S02]  /*0200*/  CS2R R30, SRZ ;  /* 0x00000000001e7805 */ /* 0x000fe4000001ff00 */
[----:B------:R-:W-:Y:S02]  /*0210*/  CS2R R24, SRZ ;  /* 0x0000000000187805 */ /* 0x000fe4000001ff00 */
[----:B------:R-:W-:Y:S02]  /*0220*/  CS2R R26, SRZ ;  /* 0x00000000001a7805 */ /* 0x000fe4000001ff00 */
[----:B------:R-:W-:Y:S02]  /*0230*/  CS2R R20, SRZ ;  /* 0x0000000000147805 */ /* 0x000fe4000001ff00 */
[----:B------:R-:W-:Y:S02]  /*0240*/  CS2R R22, SRZ ;  /* 0x0000000000167805 */ /* 0x000fe4000001ff00 */
[----:B------:R-:W-:-:S02]  /*0250*/  CS2R R16, SRZ ;  /* 0x0000000000107805 */ /* 0x000fc4000001ff00 */
[----:B------:R-:W-:Y:S01]  /*0260*/  CS2R R18, SRZ ;  /* 0x0000000000127805 */ /* 0x000fe2000001ff00 */
[----:B-1----:R-:W-:Y:S06]  /*0270*/  BRA.U UP0, `(.L_x_0) ;  /* 0x0000003100707547 */ /* 0x002fec000b800000 */
[----:B------:R-:W0:Y:S01]  /*0280*/  LDCU.64 UR4, c[0x0][0x3e0] ;  /* 0x00007c00ff0477ac */ /* 0x000e220008000a00 */
[----:B-----5:R-:W-:Y:S02]  /*0290*/  MOV R4, R8 ;  /* 0x0000000800047202 */ /* 0x020fe40000000f00 */
[----:B------:R-:W-:Y:S02]  /*02a0*/  CS2R R36, SRZ ;  /* 0x0000000000247805 */ /* 0x000fe4000001ff00 */
[----:B------:R-:W-:Y:S02]  /*02b0*/  SHF.R.U64 R5, R8, 0x10, R9 ;  /* 0x0000001008057819 */ /* 0x000fe40000001209 */
[----:B------:R-:W-:Y:S02]  /*02c0*/  CS2R R38, SRZ ;  /* 0x0000000000267805 */ /* 0x000fe4000001ff00 */
[----:B------:R-:W-:Y:S02]  /*02d0*/  MOV R6, R9 ;  /* 0x0000000900067202 */ /* 0x000fe40000000f00 */
[----:B------:R-:W-:-:S02]  /*02e0*/  CS2R R32, SRZ ;  /* 0x0000000000207805 */ /* 0x000fc4000001ff00 */
[----:B------:R-:W-:Y:S02]  /*02f0*/  SHF.R.U32.HI R7, RZ, 0x10, R9 ;  /* 0x00000010ff077819 */ /* 0x000fe40000011609 */
[----:B------:R-:W-:Y:S02]  /*0300*/  CS2R R34, SRZ ;  /* 0x0000000000227805 */ /* 0x000fe4000001ff00 */
[----:B------:R-:W-:Y:S02]  /*0310*/  MOV R8, R12 ;  /* 0x0000000c00087202 */ /* 0x000fe40000000f00 */
[----:B------:R-:W-:Y:S02]  /*0320*/  CS2R R28, SRZ ;  /* 0x00000000001c7805 */ /* 0x000fe4000001ff00 */
[----:B------:R-:W-:Y:S02]  /*0330*/  SHF.R.U64 R9, R12, 0x10, R13 ;  /* 0x000000100c097819 */ /* 0x000fe4000000120d */
[----:B------:R-:W-:-:S02]  /*0340*/  CS2R R30, SRZ ;  /* 0x00000000001e7805 */ /* 0x000fc4000001ff00 */
[----:B------:R-:W-:Y:S02]  /*0350*/  MOV R10, R13 ;  /* 0x0000000d000a7202 */ /* 0x000fe40000000f00 */
[----:B------:R-:W-:Y:S02]  /*0360*/  CS2R R24, SRZ ;  /* 0x0000000000187805 */ /* 0x000fe4000001ff00 */
[----:B------:R-:W-:Y:S02]  /*0370*/  SHF.R.U32.HI R11, RZ, 0x10, R13 ;  /* 0x00000010ff0b7819 */ /* 0x000fe4000001160d */
[----:B------:R-:W-:Y:S02]  /*0380*/  CS2R R26, SRZ ;  /* 0x00000000001a7805 */ /* 0x000fe4000001ff00 */
[--C-:B------:R-:W-:Y:S01]  /*0390*/  SHF.R.U64 R12, R60, 0x10, R61.reuse ;  /* 0x000000103c0c7819 */ /* 0x100fe2000000123d */
[----:B0-----:R-:W-:Y:S01]  /*03a0*/  UISETP.NE.U32.AND UP0, UPT, UR4, URZ, UPT ;  /* 0x000000ff0400728c */ /* 0x001fe2000bf05070 */
[----:B------:R-:W-:-:S02]  /*03b0*/  SHF.R.U32.HI R13, RZ, 0x10, R61 ;  /* 0x00000010ff0d7819 */ /* 0x000fc4000001163d */
[----:B------:R-:W-:Y:S02]  /*03c0*/  CS2R R20, SRZ ;  /* 0x0000000000147805 */ /* 0x000fe4000001ff00 */
[----:B------:R-:W-:Y:S02]  /*03d0*/  CS2R R22, SRZ ;  /* 0x0000000000167805 */ /* 0x000fe4000001ff00 */
[----:B------:R-:W-:Y:S02]  /*03e0*/  CS2R R16, SRZ ;  /* 0x0000000000107805 */ /* 0x000fe4000001ff00 */
[----:B------:R-:W-:Y:S01]  /*03f0*/  CS2R R18, SRZ ;  /* 0x0000000000127805 */ /* 0x000fe2000001ff00 */
[----:B------:R-:W-:Y:S01]  /*0400*/  UPLOP3.LUT UP2, UPT, UPT, UPT, UPT, 0x40, 0x4 ;  /* 0x000000000004789c */ /* 0x000fe20003f4e870 */
[----:B------:R-:W0:Y:S01]  /*0410*/  LDCU UR6, c[0x0][0x388] ;  /* 0x00007100ff0677ac */ /* 0x000e220008000800 */
[----:B------:R-:W-:Y:S01]  /*0420*/  UISETP.NE.AND.EX UP0, UPT, UR5, URZ, UPT, UP0 ;  /* 0x000000ff0500728c */ /* 0x000fe2000bf05300 */
[----:B------:R-:W1:Y:S01]  /*0430*/  LDCU.U8 UR16, c[0x0][0x410] ;  /* 0x00008200ff1077ac */ /* 0x000e620008000000 */
[----:B------:R-:W2:Y:S01]  /*0440*/  LDCU UR17, c[0x0][0x400] ;  /* 0x00008000ff1177ac */ /* 0x000ea20008000800 */
[----:B------:R-:W3:Y:S01]  /*0450*/  LDCU.64 UR18, c[0x0][0x438] ;  /* 0x00008700ff1277ac */ /* 0x000ee20008000a00 */
[----:B------:R-:W4:Y:S01]  /*0460*/  LDCU.64 UR20, c[0x0][0x478] ;  /* 0x00008f00ff1477ac */ /* 0x000f220008000a00 */
[----:B------:R-:W0:Y:S01]  /*0470*/  LDCU.128 UR8, c[0x0][0x3c0] ;  /* 0x00007800ff0877ac */ /* 0x000e220008000c00 */
[----:B------:R-:W0:Y:S05]  /*0480*/  LDCU.64 UR22, c[0x0][0x380] ;  /* 0x00007000ff1677ac */ /* 0x000e2a0008000a00 */
.L_x_30:
[----:B-----5:R-:W5:Y:S01]  /*0490*/  @UP0 LDCU.64 UR4, c[0x0][0x3e0] ;  /* 0x00007c00ff0407ac */ /* 0x020f620008000a00 */
[----:B------:R-:W-:Y:S01]  /*04a0*/  PLOP3.LUT P0, PT, PT, PT, UP0, 0x80, 0x8 ;  /* 0x000000000008781c */ /* 0x000fe20003f0f008 */
[----:B0-----:R-:W-:-:S06]  /*04b0*/  UIMAD.WIDE UR12, UR7, 0x4, UR10 ;  /* 0x00000004070c78a5 */ /* 0x001fcc000f8e020a */
[----:B-1234-:R-:W-:Y:S02]  /*04c0*/  MOV R42, UR12 ;  /* 0x0000000c002a7c02 */ /* 0x01efe40008000f00 */
[----:B------:R-:W-:-:S05]  /*04d0*/  MOV R43, UR13 ;  /* 0x0000000d002b7c02 */ /* 0x000fca0008000f00 */
[----:B------:R-:W2:Y:S01]  /*04e0*/  LDG.E R42, desc[UR14][R42.64] ;  /* 0x0000000e2a2a7981 */ /* 0x000ea2000c1e1900 */
[----:B-----5:R-:W-:-:S06]  /*04f0*/  @UP0 UIMAD.WIDE UR4, UR7, 0x2, UR4 ;  /* 0x00000002070408a5 */ /* 0x020fcc000f8e0204 */
[----:B------:R-:W-:Y:S02]  /*0500*/  MOV R40, UR4 ;  /* 0x0000000400287c02 */ /* 0x000fe40008000f00 */
[----:B------:R-:W-:Y:S01]  /*0510*/  MOV R41, UR5 ;  /* 0x0000000500297c02 */ /* 0x000fe20008000f00 */
[----:B------:R-:W-:-:S04]  /*0520*/  UIMAD.WIDE UR4, UR7, 0x4, UR8 ;  /* 0x00000004070478a5 */ /* 0x000fc8000f8e0208 */
[----:B------:R-:W5:Y:S02]  /*0530*/  @P0 LDG.E.U16 R40, desc[UR14][R40.64] ;  /* 0x0000000e28280981 */ /* 0x000f64000c1e1500 */
[----:B------:R-:W-:Y:S02]  /*0540*/  MOV R44, UR4 ;  /* 0x00000004002c7c02 */ /* 0x000fe40008000f00 */
[----:B------:R-:W-:-:S05]  /*0550*/  MOV R45, UR5 ;  /* 0x00000005002d7c02 */ /* 0x000fca0008000f00 */
[----:B------:R-:W3:Y:S01]  /*0560*/  LDG.E R44, desc[UR14][R44.64] ;  /* 0x0000000e2c2c7981 */ /* 0x000ee2000c1e1900 */
[----:B------:R-:W-:-:S04]  /*0570*/  UIMAD UR4, UR7, UR6, URZ ;  /* 0x00000006070472a4 */ /* 0x000fc8000f8e02ff */
[----:B------:R-:W-:Y:S01]  /*0580*/  USHF.R.S32.HI UR5, URZ, 0x1f, UR4 ;  /* 0x0000001fff057899 */ /* 0x000fe20008011404 */
[----:B------:R-:W-:-:S03]  /*0590*/  ISETP.GE.U32.AND P2, PT, R2, 0x80, PT ;  /* 0x000000800200780c */ /* 0x000fc60003f46070 */
[----:B------:R-:W-:Y:S01]  /*05a0*/  ULEA.HI UR5, UR5, UR4, URZ, 0x2 ;  /* 0x0000000405057291 */ /* 0x000fe2000f8f10ff */
[----:B-1----:R-:W-:Y:S01]  /*05b0*/  ISETP.NE.AND P4, PT, RZ, UR16, PT ;  /* 0x00000010ff007c0c */ /* 0x002fe2000bf85270 */
[----:B------:R-:W-:-:S04]  /*05c0*/  UMOV UR12, 0x3f800000 ;  /* 0x3f800000000c7882 */ /* 0x000fc80000000000 */
[----:B------:R-:W-:Y:S01]  /*05d0*/  MOV R77, UR5 ;  /* 0x00000005004d7c02 */ /* 0x000fe20008000f00 */
[----:B------:R-:W-:Y:S01]  /*05e0*/  BSSY.RECONVERGENT B0, `(.L_x_1) ;  /* 0x0000046000007945 */ /* 0x000fe20003800200 */
[----:B------:R-:W-:Y:S02]  /*05f0*/  HFMA2 R79, -RZ, RZ, 0, 0 ;  /* 0x00000000ff4f7431 */ /* 0x000fe400000001ff */
[----:B------:R-:W-:Y:S02]  /*0600*/  LEA.HI.SX32 R77, R77, R0, 0x1e ;  /* 0x000000004d4d7211 */ /* 0x000fe400078ff2ff */
[C---:B------:R-:W-:Y:S02]  /*0610*/  ISETP.GE.U32.AND P1, PT, R2.reuse, 0x100, PT ;  /* 0x000001000200780c */ /* 0x040fe40003f26070 */
[----:B------:R-:W-:Y:S02]  /*0620*/  ISETP.GE.U32.AND P3, PT, R2, 0x180, PT ;  /* 0x000001800200780c */ /* 0x000fe40003f66070 */
[----:B------:R-:W-:-:S02]  /*0630*/  MOV R0, RZ ;  /* 0x000000ff00007202 */ /* 0x000fc40000000f00 */
[----:B------:R-:W-:Y:S02]  /*0640*/  MOV R47, R77 ;  /* 0x0000004d002f7202 */ /* 0x000fe40000000f00 */
[----:B--2---:R-:W-:Y:S02]  /*0650*/  R2UR UR24, R42 ;  /* 0x000000002a1872ca */ /* 0x004fe400000e0000 */
[----:B-----5:R-:W-:Y:S02]  /*0660*/  @P0 R2UR UR4, R40 ;  /* 0x00000000280402ca */ /* 0x020fe400000e0000 */
[----:B---3--:R-:W-:-:S11]  /*0670*/  FSEL R46, R44, RZ, !P4 ;  /* 0x000000ff2c2e7208 */ /* 0x008fd60006000000 */
[----:B------:R-:W-:Y:S01]  /*0680*/  @UP0 USHF.L.U32 UR12, UR4, 0x10, URZ ;  /* 0x00000010040c0899 */ /* 0x000fe200080006ff */
[----:B------:R-:W-:Y:S11]  /*0690*/  @!P2 BRA `(.L_x_2) ;  /* 0x0000000000e8a947 */ /* 0x000ff60003800000 */
[----:B------:R-:W0:Y:S08]  /*06a0*/  LDC.64 R14, c[0x0][0x3a8] ;  /* 0x0000ea00ff0e7b82 */ /* 0x000e300000000a00 */
[----:B------:R-:W1:Y:S01]  /*06b0*/  LDC.64 R40, c[0x0][0x428] ;  /* 0x00010a00ff287b82 */ /* 0x000e620000000a00 */
[----:B0-----:R-:W-:-:S06]  /*06c0*/  IMAD.WIDE.U32 R14, R77, 0x8, R14 ;  /* 0x000000084d0e7825 */ /* 0x001fcc00078e000e */
[----:B------:R-:W2:Y:S01]  /*06d0*/  LDG.E.64 R14, desc[UR14][R14.64] ;  /* 0x0000000e0e0e7981 */ /* 0x000ea2000c1e1b00 */
[----:B-1----:R-:W-:-:S06]  /*06e0*/  IMAD.WIDE.U32 R40, R77, 0x8, R40 ;  /* 0x000000084d287825 */ /* 0x002fcc00078e0028 */
[----:B------:R-:W3:Y:S01]  /*06f0*/  LDG.E.64 R40, desc[UR14][R40.64] ;  /* 0x0000000e28287981 */ /* 0x000ee2000c1e1b00 */
[----:B------:R-:W-:-:S04]  /*0700*/  ISETP.NE.U32.AND P0, PT, RZ, UR18, PT ;  /* 0x00000012ff007c0c */ /* 0x000fc8000bf05070 */
[----:B------:R-:W-:-:S13]  /*0710*/  ISETP.NE.AND.EX P0, PT, RZ, UR19, PT, P0 ;  /* 0x00000013ff007c0c */ /* 0x000fda000bf05300 */
[----:B------:R-:W0:Y:S01]  /*0720*/  @P0 LDC.64 R42, c[0x0][0x438] ;  /* 0x00010e00ff2a0b82 */ /* 0x000e220000000a00 */
[----:B------:R-:W-:Y:S02]  /*0730*/  SHF.L.U32 R48, R61, 0x10, RZ ;  /* 0x000000103d307819 */ /* 0x000fe400000006ff */
[----:B------:R-:W-:Y:S01]  /*0740*/  SHF.L.U32 R51, R13, 0x10, RZ ;  /* 0x000000100d337819 */ /* 0x000fe200000006ff */
[----:B0-----:R-:W-:-:S05]  /*0750*/  @P0 IMAD.WIDE.U32 R42, R77, 0x8, R42 ;  /* 0x000000084d2a0825 */ /* 0x001fca00078e002a */
[----:B------:R0:W5:Y:S01]  /*0760*/  @P0 LDG.E.64 R62, desc[UR14][R42.64] ;  /* 0x0000000e2a3e0981 */ /* 0x000162000c1e1b00 */
[C---:B--2---:R-:W-:Y:S02]  /*0770*/  SHF.L.U32 R3, R14.reuse, 0x10, RZ ;  /* 0x000000100e037819 */ /* 0x044fe400000006ff */
[----:B------:R-:W-:-:S03]  /*0780*/  SHF.R.U64 R49, R14, 0x10, R15 ;  /* 0x000000100e317819 */ /* 0x000fc6000000120f */
[----:B------:R-:W-:Y:S01]  /*0790*/  FADD.FTZ R3, -R46, R3 ;  /* 0x000000032e037221 */ /* 0x000fe20000010100 */
[----:B---3--:R-:W-:Y:S02]  /*07a0*/  MOV R0, R40 ;  /* 0x0000002800007202 */ /* 0x008fe40000000f00 */
[--C-:B------:R-:W-:Y:S02]  /*07b0*/  SHF.R.U64 R47, R40, 0x10, R41.reuse ;  /* 0x00000010282f7819 */ /* 0x100fe40000001229 */
[----:B------:R-:W-:Y:S02]  /*07c0*/  MOV R44, R41 ;  /* 0x00000029002c7202 */ /* 0x000fe40000000f00 */
[----:B------:R-:W-:Y:S02]  /*07d0*/  SHF.R.U32.HI R45, RZ, 0x10, R41 ;  /* 0x00000010ff2d7819 */ /* 0x000fe40000011629 */
[----:B------:R-:W-:Y:S02]  /*07e0*/  SHF.L.U32 R41, R15, 0x10, RZ ;  /* 0x000000100f297819 */ /* 0x000fe400000006ff */
[----:B------:R-:W-:Y:S01]  /*07f0*/  SHF.R.U32.HI R40, RZ, 0x10, R15 ;  /* 0x00000010ff287819 */ /* 0x000fe2000001160f */
[----:B------:R-:W-:Y:S01]  /*0800*/  FMUL.FTZ R3, R3, UR24 ;  /* 0x0000001803037c20 */ /* 0x000fe20008410000 */
[----:B------:R-:W-:-:S02]  /*0810*/  SHF.L.U32 R14, R60, 0x10, RZ ;  /* 0x000000103c0e7819 */ /* 0x000fc400000006ff */
[----:B------:R-:W-:Y:S01]  /*0820*/  SHF.L.U32 R15, R0, 0x10, RZ ;  /* 0x00000010000f7819 */ /* 0x000fe200000006ff */
[----:B------:R-:W-:-:S04]  /*0830*/  FADD.FTZ R41, -R46, R41 ;  /* 0x000000292e297221 */ /* 0x000fc80000010100 */
[-C--:B------:R-:W-:Y:S01]  /*0840*/  FMUL.FTZ R14, R14, R15.reuse ;  /* 0x0000000f0e0e7220 */ /* 0x080fe20000410000 */
[----:B------:R-:W-:Y:S01]  /*0850*/  FADD.FTZ R24, R24, R15 ;  /* 0x0000000f18187221 */ /* 0x000fe20000010000 */
[----:B------:R-:W-:Y:S01]  /*0860*/  FFMA.FTZ R36, R3, R15, R36 ;  /* 0x0000000f03247223 */ /* 0x000fe20000010024 */
[----:B------:R-:W-:Y:S01]  /*0870*/  FMUL.FTZ R15, R41, UR24 ;  /* 0x00000018290f7c20 */ /* 0x000fe20008410000 */
[----:B------:R-:W-:Y:S02]  /*0880*/  SHF.L.U32 R41, R49, 0x10, RZ ;  /* 0x0000001031297819 */ /* 0x000fe400000006ff */
[----:B0-----:R-:W-:-:S03]  /*0890*/  SHF.L.U32 R43, R44, 0x10, RZ ;  /* 0x000000102c2b7819 */ /* 0x001fc600000006ff */
[----:B------:R-:W-:Y:S01]  /*08a0*/  FADD.FTZ R41, -R46, R41 ;  /* 0x000000292e297221 */ /* 0x000fe20000010100 */
[----:B------:R-:W-:Y:S02]  /*08b0*/  SHF.L.U32 R49, R12, 0x10, RZ ;  /* 0x000000100c317819 */ /* 0x000fe400000006ff */
[----:B------:R-:W-:Y:S01]  /*08c0*/  SHF.L.U32 R0, R47, 0x10, RZ ;  /* 0x000000102f007819 */ /* 0x000fe200000006ff */
[----:B------:R-:W-:Y:S01]  /*08d0*/  FMUL.FTZ R50, R41, UR24 ;  /* 0x0000001829327c20 */ /* 0x000fe20008410000 */
[-C--:B------:R-:W-:Y:S01]  /*08e0*/  FMUL.FTZ R48, R48, R43.reuse ;  /* 0x0000002b30307220 */ /* 0x080fe20000410000 */
[----:B------:R-:W-:Y:S01]  /*08f0*/  FADD.FTZ R26, R26, R43 ;  /* 0x0000002b1a1a7221 */ /* 0x000fe20000010000 */
[----:B------:R-:W-:Y:S01]  /*0900*/  FFMA.FTZ R38, R15, R43, R38 ;  /* 0x0000002b0f267223 */ /* 0x000fe20000010026 */
[----:B------:R-:W-:Y:S01]  /*0910*/  SHF.L.U32 R43, R40, 0x10, RZ ;  /* 0x00000010282b7819 */ /* 0x000fe200000006ff */
[-C--:B------:R-:W-:Y:S01]  /*0920*/  FMUL.FTZ R49, R49, R0.reuse ;  /* 0x0000000031317220 */ /* 0x080fe20000410000 */
[----:B------:R-:W-:Y:S01]  /*0930*/  FADD.FTZ R25, R25, R0 ;  /* 0x0000000019197221 */ /* 0x000fe20000010000 */
[----:B------:R-:W-:Y:S01]  /*0940*/  FFMA.FTZ R37, R50, R0, R37 ;  /* 0x0000000032257223 */ /* 0x000fe20000010025 */
[----:B------:R-:W-:Y:S01]  /*0950*/  FADD.FTZ R0, RZ, R14 ;  /* 0x0000000eff007221 */ /* 0x000fe20000010000 */
[----:B------:R-:W-:Y:S01]  /*0960*/  FFMA.FTZ R41, R3, R14, RZ ;  /* 0x0000000e03297223 */ /* 0x000fe200000100ff */
[----:B------:R-:W-:Y:S01]  /*0970*/  FADD.FTZ R52, -R46, R43 ;  /* 0x0000002b2e347221 */ /* 0x000fe20000010100 */
[----:B------:R-:W-:Y:S01]  /*0980*/  SHF.L.U32 R42, R45, 0x10, RZ ;  /* 0x000000102d2a7819 */ /* 0x000fe200000006ff */
[----:B------:R-:W-:Y:S01]  /*0990*/  FADD.FTZ R43, R0, R49 ;  /* 0x00000031002b7221 */ /* 0x000fe20000010000 */
[----:B------:R-:W-:Y:S01]  /*09a0*/  FFMA.FTZ R0, R50, R49, R41 ;  /* 0x0000003132007223 */ /* 0x000fe20000010029 */
[----:B------:R-:W-:-:S02]  /*09b0*/  FMUL.FTZ R52, R52, UR24 ;  /* 0x0000001834347c20 */ /* 0x000fc40008410000 */
[----:B------:R-:W-:Y:S01]  /*09c0*/  FMUL.FTZ R51, R51, R42 ;  /* 0x0000002a33337220 */ /* 0x000fe20000410000 */
[----:B------:R-:W-:Y:S01]  /*09d0*/  FADD.FTZ R40, R43, R48 ;  /* 0x000000302b287221 */ /* 0x000fe20000010000 */
[----:B------:R-:W-:Y:S01]  /*09e0*/  FFMA.FTZ R0, R15, R48, R0 ;  /* 0x000000300f007223 */ /* 0x000fe20000010000 */
[----:B------:R-:W-:Y:S01]  /*09f0*/  FADD.FTZ R27, R27, R42 ;  /* 0x0000002a1b1b7221 */ /* 0x000fe20000010000 */
[----:B------:R-:W-:Y:S01]  /*0a00*/  FFMA.FTZ R39, R52, R42, R39 ;  /* 0x0000002a34277223 */ /* 0x000fe20000010027 */
[----:B------:R-:W-:Y:S01]  /*0a10*/  IADD3 R47, PT, PT, R77, 0x80, RZ ;  /* 0x000000804d2f7810 */ /* 0x000fe20007ffe0ff */
[----:B------:R-:W-:Y:S01]  /*0a20*/  FADD.FTZ R79, R40, R51 ;  /* 0x00000033284f7221 */ /* 0x000fe20000010000 */
[----:B------:R-:W-:-:S07]  /*0a30*/  FFMA.FTZ R0, R52, R51, R0 ;  /* 0x0000003334007223 */ /* 0x000fce0000010000 */
.L_x_2:
[----:B----4-:R-:W-:Y:S05]  /*0a40*/  BSYNC.RECONVERGENT B0 ;  /* 0x0000000000007941 */ /* 0x010fea0003800200 */
.L_x_1:
[----:B------:R-:W-:Y:S04]  /*0a50*/  BSSY.RECONVERGENT B0, `(.L_x_3) ;  /* 0x000003c000007945 */ /* 0x000fe80003800200 */
[----:B------:R-:W-:Y:S05]  /*0a60*/  @!P1 BRA `(.L_x_4) ;  /* 0x0000000000e89947 */ /* 0x000fea0003800000 */
        /* <DEDUP_REMOVED lines=13> */
[----:B------:R-:W-:Y:S02]  /*0b40*/  IADD3 R47, PT, PT, R47, 0x80, RZ ;  /* 0x000000802f2f7810 */ /* 0x000fe40007ffe0ff */
[--C-:B--2---:R-:W-:Y:S02]  /*0b50*/  SHF.R.U64 R59, R44, 0x10, R45.reuse ;  /* 0x000000102c3b7819 */ /* 0x104fe4000000122d */
[----:B------:R-:W-:Y:S02]  /*0b60*/  MOV R57, R45 ;  /* 0x0000002d00397202 */ /* 0x000fe40000000f00 */
[----:B------:R-:W-:Y:S02]  /*0b70*/  SHF.R.U32.HI R58, RZ, 0x10, R45 ;  /* 0x00000010ff3a7819 */ /* 0x000fe4000001162d */
[----:B---3--:R-:W-:Y:S02]  /*0b80*/  SHF.L.U32 R45, R40, 0x10, RZ ;  /* 0x00000010282d7819 */ /* 0x008fe400000006ff */
[----:B------:R-:W-:-:S03]  /*0b90*/  MOV R53, R44 ;  /* 0x0000002c00357202 */ /* 0x000fc60000000f00 */
[----:B------:R-:W-:Y:S01]  /*0ba0*/  FADD.FTZ R45, -R46, R45 ;  /* 0x0000002d2e2d7221 */ /* 0x000fe20000010100 */
[--C-:B------:R-:W-:Y:S02]  /*0bb0*/  SHF.R.U64 R40, R40, 0x10, R41.reuse ;  /* 0x0000001028287819 */ /* 0x100fe40000001229 */
[----:B------:R-:W-:Y:S02]  /*0bc0*/  SHF.R.U32.HI R44, RZ, 0x10, R41 ;  /* 0x00000010ff2c7819 */ /* 0x000fe40000011629 */
[----:B------:R-:W-:Y:S02]  /*0bd0*/  SHF.L.U32 R55, R41, 0x10, RZ ;  /* 0x0000001029377819 */ /* 0x000fe400000006ff */
[----:B------:R-:W-:Y:S01]  /*0be0*/  SHF.L.U32 R41, R53, 0x10, RZ ;  /* 0x0000001035297819 */ /* 0x000fe200000006ff */
[----:B------:R-:W-:Y:S02]  /*0bf0*/  FMUL.FTZ R53, R45, UR24 ;  /* 0x000000182d357c20 */ /* 0x000fe40008410000 */
[----:B------:R-:W-:-:S02]  /*0c00*/  FADD.FTZ R55, -R46, R55 ;  /* 0x000000372e377221 */ /* 0x000fc40000010100 */
[-C--:B------:R-:W-:Y:S01]  /*0c10*/  FMUL.FTZ R54, R54, R41.reuse ;  /* 0x0000002936367220 */ /* 0x080fe20000410000 */
[----:B------:R-:W-:Y:S01]  /*0c20*/  FADD.FTZ R20, R20, R41 ;  /* 0x0000002914147221 */ /* 0x000fe20000010000 */
[----:B------:R-:W-:Y:S01]  /*0c30*/  FFMA.FTZ R32, R53, R41, R32 ;  /* 0x0000002935207223 */ /* 0x000fe20000010020 */
[----:B------:R-:W-:Y:S01]  /*0c40*/  SHF.L.U32 R41, R40, 0x10, RZ ;  /* 0x0000001028297819 */ /* 0x000fe200000006ff */
[----:B------:R-:W-:Y:S01]  /*0c50*/  FMUL.FTZ R55, R55, UR24 ;  /* 0x0000001837377c20 */ /* 0x000fe20008410000 */
[----:B------:R-:W-:-:S03]  /*0c60*/  SHF.L.U32 R57, R57, 0x10, RZ ;  /* 0x0000001039397819 */ /* 0x000fc600000006ff */
[----:B------:R-:W-:Y:S01]  /*0c70*/  FADD.FTZ R41, -R46, R41 ;  /* 0x000000292e297221 */ /* 0x000fe20000010100 */
[----:B------:R-:W-:Y:S01]  /*0c80*/  SHF.L.U32 R40, R59, 0x10, RZ ;  /* 0x000000103b287819 */ /* 0x000fe200000006ff */
[-C--:B------:R-:W-:Y:S01]  /*0c90*/  FMUL.FTZ R56, R56, R57.reuse ;  /* 0x0000003938387220 */ /* 0x080fe20000410000 */
[----:B------:R-:W-:Y:S01]  /*0ca0*/  FADD.FTZ R22, R22, R57 ;  /* 0x0000003916167221 */ /* 0x000fe20000010000 */
[----:B------:R-:W-:Y:S01]  /*0cb0*/  FFMA.FTZ R34, R55, R57, R34 ;  /* 0x0000003937227223 */ /* 0x000fe20000010022 */
[----:B------:R-:W-:Y:S02]  /*0cc0*/  SHF.L.U32 R57, R5, 0x10, RZ ;  /* 0x0000001005397819 */ /* 0x000fe400000006ff */
[----:B0-----:R-:W-:Y:S01]  /*0cd0*/  SHF.L.U32 R42, R58, 0x10, RZ ;  /* 0x000000103a2a7819 */ /* 0x001fe200000006ff */
[----:B------:R-:W-:Y:S01]  /*0ce0*/  FMUL.FTZ R58, R41, UR24 ;  /* 0x00000018293a7c20 */ /* 0x000fe20008410000 */
[----:B------:R-:W-:Y:S01]  /*0cf0*/  SHF.L.U32 R43, R44, 0x10, RZ ;  /* 0x000000102c2b7819 */ /* 0x000fe200000006ff */
[-C--:B------:R-:W-:Y:S01]  /*0d00*/  FMUL.FTZ R57, R57, R40.reuse ;  /* 0x0000002839397220 */ /* 0x080fe20000410000 */
[----:B------:R-:W-:Y:S01]  /*0d10*/  FADD.FTZ R21, R21, R40 ;  /* 0x0000002815157221 */ /* 0x000fe20000010000 */
[----:B------:R-:W-:Y:S01]  /*0d20*/  FFMA.FTZ R33, R58, R40, R33 ;  /* 0x000000283a217223 */ /* 0x000fe20000010021 */
[----:B------:R-:W-:Y:S01]  /*0d30*/  FADD.FTZ R40, R79, R54 ;  /* 0x000000364f287221 */ /* 0x000fe20000010000 */
[----:B------:R-:W-:Y:S01]  /*0d40*/  FFMA.FTZ R41, R53, R54, R0 ;  /* 0x0000003635297223 */ /* 0x000fe20000010000 */
[----:B------:R-:W-:Y:S01]  /*0d50*/  SHF.L.U32 R59, R7, 0x10, RZ ;  /* 0x00000010073b7819 */ /* 0x000fe200000006ff */
[----:B------:R-:W-:Y:S01]  /*0d60*/  FADD.FTZ R68, -R46, R43 ;  /* 0x0000002b2e447221 */ /* 0x000fe20000010100 */
[----:B------:R-:W-:Y:S01]  /*0d70*/  FADD.FTZ R43, R40, R57 ;  /* 0x00000039282b7221 */ /* 0x000fe20000010000 */
[----:B------:R-:W-:-:S02]  /*0d80*/  FFMA.FTZ R0, R58, R57, R41 ;  /* 0x000000393a007223 */ /* 0x000fc40000010029 */
[----:B------:R-:W-:Y:S01]  /*0d90*/  FMUL.FTZ R59, R59, R42 ;  /* 0x0000002a3b3b7220 */ /* 0x000fe20000410000 */
[----:B------:R-:W-:Y:S01]  /*0da0*/  FMUL.FTZ R68, R68, UR24 ;  /* 0x0000001844447c20 */ /* 0x000fe20008410000 */
[----:B------:R-:W-:Y:S01]  /*0db0*/  FADD.FTZ R40, R43, R56 ;  /* 0x000000382b287221 */ /* 0x000fe20000010000 */
[----:B------:R-:W-:Y:S01]  /*0dc0*/  FFMA.FTZ R0, R55, R56, R0 ;  /* 0x0000003837007223 */ /* 0x000fe20000010000 */
[----:B------:R-:W-:Y:S01]  /*0dd0*/  FADD.FTZ R23, R23, R42 ;  /* 0x0000002a17177221 */ /* 0x000fe20000010000 */
[----:B------:R-:W-:Y:S01]  /*0de0*/  FFMA.FTZ R35, R68, R42, R35 ;  /* 0x0000002a44237223 */ /* 0x000fe20000010023 */
[----:B------:R-:W-:Y:S01]  /*0df0*/  FADD.FTZ R79, R40, R59 ;  /* 0x0000003b284f7221 */ /* 0x000fe20000010000 */
[----:B------:R-:W-:-:S07]  /*0e00*/  FFMA.FTZ R0, R68, R59, R0 ;  /* 0x0000003b44007223 */ /* 0x000fce0000010000 */
.L_x_4:
[----:B------:R-:W-:Y:S05]  /*0e10*/  BSYNC.RECONVERGENT B0 ;  /* 0x0000000000007941 */ /* 0x000fea0003800200 */
.L_x_3:
        /* <DEDUP_REMOVED lines=15> */
[----:B--2---:R-:W-:Y:S02]  /*0f10*/  MOV R47, R44 ;  /* 0x0000002c002f7202 */ /* 0x004fe40000000f00 */
[--C-:B------:R-:W-:Y:S02]  /*0f20*/  SHF.R.U64 R75, R44, 0x10, R45.reuse ;  /* 0x000000102c4b7819 */ /* 0x100fe4000000122d */
[----:B------:R-:W-:Y:S02]  /*0f30*/  MOV R73, R45 ;  /* 0x0000002d00497202 */ /* 0x000fe40000000f00 */
[----:B------:R-:W-:Y:S02]  /*0f40*/  SHF.R.U32.HI R74, RZ, 0x10, R45 ;  /* 0x00000010ff4a7819 */ /* 0x000fe4000001162d */
[C---:B---3--:R-:W-:Y:S02]  /*0f50*/  SHF.R.U64 R44, R40.reuse, 0x10, R41 ;  /* 0x00000010282c7819 */ /* 0x048fe40000001229 */
[----:B------:R-:W-:-:S02]  /*0f60*/  SHF.L.U32 R45, R40, 0x10, RZ ;  /* 0x00000010282d7819 */ /* 0x000fc400000006ff */
[----:B------:R-:W-:Y:S02]  /*0f70*/  SHF.R.U32.HI R40, RZ, 0x10, R41 ;  /* 0x00000010ff287819 */ /* 0x000fe40000011629 */
[----:B------:R-:W-:Y:S02]  /*0f80*/  SHF.L.U32 R69, R41, 0x10, RZ ;  /* 0x0000001029457819 */ /* 0x000fe400000006ff */
[----:B0-----:R-:W-:Y:S01]  /*0f90*/  SHF.L.U32 R43, R40, 0x10, RZ ;  /* 0x00000010282b7819 */ /* 0x001fe200000006ff */
[----:B------:R-:W-:Y:S01]  /*0fa0*/  FADD.FTZ R45, -R46, R45 ;  /* 0x0000002d2e2d7221 */ /* 0x000fe20000010100 */
[----:B------:R-:W-:Y:S02]  /*0fb0*/  SHF.L.U32 R41, R44, 0x10, RZ ;  /* 0x000000102c297819 */ /* 0x000fe400000006ff */
[----:B------:R-:W-:Y:S01]  /*0fc0*/  SHF.L.U32 R47, R47, 0x10, RZ ;  /* 0x000000102f2f7819 */ /* 0x000fe200000006ff */
[C---:B------:R-:W-:Y:S01]  /*0fd0*/  FADD.FTZ R76, -R46.reuse, R43 ;  /* 0x0000002b2e4c7221 */ /* 0x040fe20000010100 */
[----:B------:R-:W-:Y:S01]  /*0fe0*/  SHF.L.U32 R43, R73, 0x10, RZ ;  /* 0x00000010492b7819 */ /* 0x000fe200000006ff */
[C---:B------:R-:W-:Y:S01]  /*0ff0*/  FADD.FTZ R71, -R46.reuse, R69 ;  /* 0x000000452e477221 */ /* 0x040fe20000010100 */
[----:B------:R-:W-:Y:S01]  /*1000*/  SHF.L.U32 R73, R9, 0x10, RZ ;  /* 0x0000001009497819 */ /* 0x000fe200000006ff */
[----:B------:R-:W-:Y:S01]  /*1010*/  FADD.FTZ R41, -R46, R41 ;  /* 0x000000292e297221 */ /* 0x000fe20000010100 */
[----:B------:R-:W-:Y:S01]  /*1020*/  SHF.L.U32 R42, R75, 0x10, RZ ;  /* 0x000000104b2a7819 */ /* 0x000fe200000006ff */
[----:B------:R-:W-:Y:S01]  /*1030*/  FMUL.FTZ R69, R45, UR24 ;  /* 0x000000182d457c20 */ /* 0x000fe20008410000 */
[----:B------:R-:W-:Y:S01]  /*1040*/  FMUL.FTZ R70, R70, R47 ;  /* 0x0000002f46467220 */ /* 0x000fe20000410000 */
[----:B------:R-:W-:Y:S01]  /*1050*/  SHF.L.U32 R44, R74, 0x10, RZ ;  /* 0x000000104a2c7819 */ /* 0x000fe200000006ff */
[----:B------:R-:W-:Y:S01]  /*1060*/  FMUL.FTZ R74, R41, UR24 ;  /* 0x00000018294a7c20 */ /* 0x000fe20008410000 */
[----:B------:R-:W-:Y:S01]  /*1070*/  FMUL.FTZ R73, R73, R42 ;  /* 0x0000002a49497220 */ /* 0x000fe20000410000 */
[----:B------:R-:W-:Y:S01]  /*1080*/  FADD.FTZ R40, R79, R70 ;  /* 0x000000464f287221 */ /* 0x000fe20000010000 */
[----:B------:R-:W-:Y:S01]  /*1090*/  FFMA.FTZ R0, R69, R70, R0 ;  /* 0x0000004645007223 */ /* 0x000fe20000010000 */
[----:B------:R-:W-:Y:S01]  /*10a0*/  SHF.L.U32 R75, R11, 0x10, RZ ;  /* 0x000000100b4b7819 */ /* 0x000fe200000006ff */
[----:B------:R-:W-:Y:S01]  /*10b0*/  FMUL.FTZ R71, R71, UR24 ;  /* 0x0000001847477c20 */ /* 0x000fe20008410000 */
[----:B------:R-:W-:Y:S01]  /*10c0*/  FMUL.FTZ R72, R72, R43 ;  /* 0x0000002b48487220 */ /* 0x000fe20000410000 */
[----:B------:R-:W-:Y:S01]  /*10d0*/  FADD.FTZ R41, R40, R73 ;  /* 0x0000004928297221 */ /* 0x000fe20000010000 */
[----:B------:R-:W-:Y:S01]  /*10e0*/  FFMA.FTZ R0, R74, R73, R0 ;  /* 0x000000494a007223 */ /* 0x000fe20000010000 */
[----:B------:R-:W-:Y:S01]  /*10f0*/  FMUL.FTZ R75, R75, R44 ;  /* 0x0000002c4b4b7220 */ /* 0x000fe20000410000 */
[----:B------:R-:W-:Y:S01]  /*1100*/  FMUL.FTZ R76, R76, UR24 ;  /* 0x000000184c4c7c20 */ /* 0x000fe20008410000 */
[----:B------:R-:W-:Y:S01]  /*1110*/  FADD.FTZ R40, R41, R72 ;  /* 0x0000004829287221 */ /* 0x000fe20000010000 */
[----:B------:R-:W-:Y:S01]  /*1120*/  FFMA.FTZ R0, R71, R72, R0 ;  /* 0x0000004847007223 */ /* 0x000fe20000010000 */
        /* <DEDUP_REMOVED lines=9> */
[----:B------:R-:W-:-:S07]  /*11c0*/  FFMA.FTZ R0, R76, R75, R0 ;  /* 0x0000004b4c007223 */ /* 0x000fce0000010000 */
.L_x_6:
[----:B------:R-:W-:Y:S05]  /*11d0*/  BSYNC.RECONVERGENT B0 ;  /* 0x0000000000007941 */ /* 0x000fea0003800200 */
.L_x_5:
[----:B------:R-:W0:Y:S01]  /*11e0*/  SHFL.DOWN PT, R40, R79, 0x10, 0x1f ;  /* 0x0a001f004f287f89 */ /* 0x000e2200000e0000 */
[----:B------:R-:W-:Y:S03]  /*11f0*/  BSSY.RECONVERGENT B0, `(.L_x_7) ;  /* 0x000001f000007945 */ /* 0x000fe60003800200 */
[----:B------:R-:W1:Y:S01]  /*1200*/  SHFL.DOWN PT, R41, R0, 0x10, 0x1f ;  /* 0x0a001f0000297f89 */ /* 0x000e6200000e0000 */
[----:B0-----:R-:W-:Y:S01]  /*1210*/  FADD.FTZ R40, R40, R79 ;  /* 0x0000004f28287221 */ /* 0x001fe20000010000 */
[----:B-1----:R-:W-:-:S04]  /*1220*/  FADD.FTZ R41, R41, R0 ;  /* 0x0000000029297221 */ /* 0x002fc80000010000 */
[----:B------:R-:W0:Y:S04]  /*1230*/  SHFL.DOWN PT, R43, R40, 0x8, 0x1f ;  /* 0x09001f00282b7f89 */ /* 0x000e2800000e0000 */
[----:B------:R-:W1:Y:S01]  /*1240*/  SHFL.DOWN PT, R42, R41, 0x8, 0x1f ;  /* 0x09001f00292a7f89 */ /* 0x000e6200000e0000 */
[----:B------:R-:W2:Y:S01]  /*1250*/  S2R R0, SR_TID.X ;  /* 0x0000000000007919 */ /* 0x000ea20000002100 */
[----:B0-----:R-:W-:Y:S01]  /*1260*/  FADD.FTZ R43, R40, R43 ;  /* 0x0000002b282b7221 */ /* 0x001fe20000010000 */
[----:B-1----:R-:W-:-:S04]  /*1270*/  FADD.FTZ R42, R41, R42 ;  /* 0x0000002a292a7221 */ /* 0x002fc80000010000 */
[----:B------:R-:W0:Y:S04]  /*1280*/  SHFL.DOWN PT, R44, R43, 0x4, 0x1f ;  /* 0x08801f002b2c7f89 */ /* 0x000e2800000e0000 */
[----:B------:R-:W1:Y:S01]  /*1290*/  SHFL.DOWN PT, R45, R42, 0x4, 0x1f ;  /* 0x08801f002a2d7f89 */ /* 0x000e6200000e0000 */
[----:B--2---:R-:W-:Y:S01]  /*12a0*/  LOP3.LUT P0, RZ, R0, 0x1f, RZ, 0xc0, !PT ;  /* 0x0000001f00ff7812 */ /* 0x004fe2000780c0ff */
[----:B0-----:R-:W-:Y:S01]  /*12b0*/  FADD.FTZ R44, R43, R44 ;  /* 0x0000002c2b2c7221 */ /* 0x001fe20000010000 */
[----:B-1----:R-:W-:-:S04]  /*12c0*/  FADD.FTZ R45, R42, R45 ;  /* 0x0000002d2a2d7221 */ /* 0x002fc80000010000 */
[----:B------:R-:W0:Y:S04]  /*12d0*/  SHFL.DOWN PT, R47, R44, 0x2, 0x1f ;  /* 0x08401f002c2f7f89 */ /* 0x000e2800000e0000 */
[----:B------:R-:W1:Y:S01]  /*12e0*/  SHFL.DOWN PT, R46, R45, 0x2, 0x1f ;  /* 0x08401f002d2e7f89 */ /* 0x000e6200000e0000 */
[----:B0-----:R-:W-:Y:S01]  /*12f0*/  FADD.FTZ R47, R44, R47 ;  /* 0x0000002f2c2f7221 */ /* 0x001fe20000010000 */
[----:B-1----:R-:W-:-:S04]  /*1300*/  FADD.FTZ R46, R45, R46 ;  /* 0x0000002e2d2e7221 */ /* 0x002fc80000010000 */
[----:B------:R-:W0:Y:S04]  /*1310*/  SHFL.DOWN PT, R40, R47, 0x1, 0x1f ;  /* 0x08201f002f287f89 */ /* 0x000e2800000e0000 */
[----:B------:R-:W1:Y:S01]  /*1320*/  SHFL.DOWN PT, R41, R46, 0x1, 0x1f ;  /* 0x08201f002e297f89 */ /* 0x000e6200000e0000 */
[----:B0-----:R-:W-:Y:S01]  /*1330*/  FADD.FTZ R40, R47, R40 ;  /* 0x000000282f287221 */ /* 0x001fe20000010000 */
[----:B-1----:R-:W-:Y:S01]  /*1340*/  FADD.FTZ R41, R46, R41 ;  /* 0x000000292e297221 */ /* 0x002fe20000010000 */
[----:B------:R-:W-:Y:S06]  /*1350*/  @P0 BRA `(.L_x_8) ;  /* 0x0000000000200947 */ /* 0x000fec0003800000 */
[----:B------:R-:W0:Y:S01]  /*1360*/  S2UR UR5, SR_CgaCtaId ;  /* 0x00000000000579c3 */ /* 0x000e220000008800 */
[----:B------:R-:W-:Y:S01]  /*1370*/  UMOV UR4, 0x400 ;  /* 0x0000040000047882 */ /* 0x000fe20000000000 */
[----:B------:R-:W-:-:S04]  /*1380*/  SHF.R.U32.HI R42, RZ, 0x2, R0 ;  /* 0x00000002ff2a7819 */ /* 0x000fc80000011600 */
[----:B------:R-:W-:Y:S01]  /*1390*/  LOP3.LUT R42, R42, 0x18, RZ, 0xc0, !PT ;  /* 0x000000182a2a7812 */ /* 0x000fe200078ec0ff */
[----:B0-----:R-:W-:-:S04]  /*13a0*/  ULEA UR4, UR5, UR4, 0x18 ;  /* 0x0000000405047291 */ /* 0x001fc8000f8ec0ff */
[----:B------:R-:W-:Y:S02]  /*13b0*/  UIADD3 UR5, UPT, UPT, UR4, 0x1820, URZ ;  /* 0x0000182004057890 */ /* 0x000fe4000fffe0ff */
[----:B------:R-:W-:-:S09]  /*13c0*/  @!UP2 UIADD3 UR5, UPT, UPT, UR4, 0x1800, URZ ;  /* 0x000018000405a890 */ /* 0x000fd2000fffe0ff */
[----:B------:R0:W-:Y:S03]  /*13d0*/  STS.64 [R42+UR5], R40 ;  /* 0x000000282a007988 */ /* 0x0001e60008000a05 */
.L_x_8:
[----:B------:R-:W-:Y:S05]  /*13e0*/  BSYNC.RECONVERGENT B0 ;  /* 0x0000000000007941 */ /* 0x000fea0003800200 */
.L_x_7:
[----:B------:R-:W1:Y:S08]  /*13f0*/  S2UR UR5, SR_CgaCtaId ;  /* 0x00000000000579c3 */ /* 0x000e700000008800 */
[----:B------:R-:W-:Y:S01]  /*1400*/  BAR.SYNC.DEFER_BLOCKING 0x0 ;  /* 0x0000000000007b1d */ /* 0x000fe20000010000 */
[----:B------:R-:W-:-:S04]  /*1410*/  UISETP.NE.U32.AND UP1, UPT, UR18, URZ, UPT ;  /* 0x000000ff1200728c */ /* 0x000fc8000bf25070 */
[----:B------:R-:W-:Y:S01]  /*1420*/  UISETP.NE.AND.EX UP1, UPT, UR19, URZ, UPT, UP1 ;  /* 0x000000ff1300728c */ /* 0x000fe2000bf25310 */
[----:B------:R-:W-:Y:S01]  /*1430*/  BSSY.RECONVERGENT B0, `(.L_x_9) ;  /* 0x00001fc000007945 */ /* 0x000fe20003800200 */
[----:B------:R-:W-:Y:S02]  /*1440*/  UMOV UR4, 0x400 ;  /* 0x0000040000047882 */ /* 0x000fe40000000000 */
[----:B-1----:R-:W-:-:S04]  /*1450*/  ULEA UR4, UR5, UR4, 0x18 ;  /* 0x0000000405047291 */ /* 0x002fc8000f8ec0ff */
[----:B------:R-:W-:Y:S02]  /*1460*/  UIADD3 UR5, UPT, UPT, UR4, 0x1820, URZ ;  /* 0x0000182004057890 */ /* 0x000fe4000fffe0ff */
[----:B------:R-:W-:Y:S02]  /*1470*/  @!UP2 UIADD3 UR5, UPT, UPT, UR4, 0x1800, URZ ;  /* 0x000018000405a890 */ /* 0x000fe4000fffe0ff */
[----:B------:R-:W-:Y:S02]  /*1480*/  UIADD3 UR13, UPT, UPT, UR4, 0x1830, URZ ;  /* 0x00001830040d7890 */ /* 0x000fe4000fffe0ff */
[----:B------:R-:W-:-:S05]  /*1490*/  @!UP2 UIADD3 UR13, UPT, UPT, UR4, 0x1810, URZ ;  /* 0x00001810040da890 */ /* 0x000fca000fffe0ff */
[----:B0-----:R-:W0:Y:S04]  /*14a0*/  LDS.128 R40, [UR5] ;  /* 0x00000005ff287984 */ /* 0x001e280008000c00 */
[----:B------:R-:W1:Y:S01]  /*14b0*/  LDS.128 R44, [UR13] ;  /* 0x0000000dff2c7984 */ /* 0x000e620008000c00 */
[----:B0-----:R-:W-:Y:S01]  /*14c0*/  FADD.FTZ R78, RZ, R41 ;  /* 0x00000029ff4e7221 */ /* 0x001fe20000010000 */
[----:B------:R-:W-:-:S03]  /*14d0*/  FADD.FTZ R41, RZ, R40 ;  /* 0x00000028ff297221 */ /* 0x000fc60000010000 */
[----:B------:R-:W-:Y:S01]  /*14e0*/  FADD.FTZ R78, R43, R78 ;  /* 0x0000004e2b4e7221 */ /* 0x000fe20000010000 */
[----:B------:R-:W-:-:S03]  /*14f0*/  FADD.FTZ R41, R42, R41 ;  /* 0x000000292a297221 */ /* 0x000fc60000010000 */
[----:B-1----:R-:W-:Y:S01]  /*1500*/  FADD.FTZ R78, R78, R45 ;  /* 0x0000002d4e4e7221 */ /* 0x002fe20000010000 */
[----:B------:R-:W-:-:S03]  /*1510*/  FADD.FTZ R41, R41, R44 ;  /* 0x0000002c29297221 */ /* 0x000fc60000010000 */
[----:B------:R-:W-:Y:S01]  /*1520*/  FADD.FTZ R47, R47, R78 ;  /* 0x0000004e2f2f7221 */ /* 0x000fe20000010000 */
[----:B------:R-:W-:-:S03]  /*1530*/  FADD.FTZ R41, R46, R41 ;  /* 0x000000292e297221 */ /* 0x000fc60000010000 */
[----:B------:R-:W-:Y:S01]  /*1540*/  FMUL.FTZ R47, R47, UR17 ;  /* 0x000000112f2f7c20 */ /* 0x000fe20008410000 */
[----:B------:R-:W-:-:S04]  /*1550*/  FMUL.FTZ R41, R41, UR17 ;  /* 0x0000001129297c20 */ /* 0x000fc80008410000 */
[----:B------:R-:W-:Y:S02]  /*1560*/  R2UR UR4, R47 ;  /* 0x000000002f0472ca */ /* 0x000fe400000e0000 */
[----:B------:R-:W-:Y:S01]  /*1570*/  FSEL R78, R41, RZ, !P4 ;  /* 0x000000ff294e7208 */ /* 0x000fe20006000000 */
[----:B------:R-:W-:-:S12]  /*1580*/  BRA.U UP1, `(.L_x_10) ;  /* 0x0000000d01707547 */ /* 0x000fd8000b800000 */
[----:B------:R-:W-:-:S04]  /*1590*/  UISETP.NE.U32.AND UP1, UPT, UR20, URZ, UPT ;  /* 0x000000ff1400728c */ /* 0x000fc8000bf25070 */
[----:B------:R-:W-:-:S09]  /*15a0*/  UISETP.NE.AND.EX UP1, UPT, UR21, URZ, UPT, UP1 ;  /* 0x000000ff1500728c */ /* 0x000fd2000bf25310 */
[----:B------:R-:W-:Y:S05]  /*15b0*/  BRA.U UP1, `(.L_x_11) ;  /* 0x0000000501707547 */ /* 0x000fea000b800000 */
[----:B------:R-:W-:Y:S01]  /*15c0*/  ISETP.GT.U32.AND P0, PT, R2, 0x7f, PT ;  /* 0x0000007f0200780c */ /* 0x000fe20003f04070 */
[----:B------:R-:W-:-:S12]  /*15d0*/  BSSY.RECONVERGENT B1, `(.L_x_12) ;  /* 0x000001e000017945 */ /* 0x000fd80003800200 */
[----:B------:R-:W-:Y:S05]  /*15e0*/  @!P0 BRA `(.L_x_13) ;  /* 0x0000000000708947 */ /* 0x000fea0003800000 */
[--C-:B------:R-:W-:Y:S01]  /*15f0*/  FFMA.FTZ R41, R15, UR4, R78.reuse ;  /* 0x000000040f297c23 */ /* 0x100fe2000801004e */
[----:B------:R-:W-:-:S03]  /*1600*/  FFMA.FTZ R40, R52, UR4, R78 ;  /* 0x0000000434287c23 */ /* 0x000fc6000801004e */
[----:B------:R-:W-:Y:S01]  /*1610*/  FADD.FTZ R41, R48, -R41 ;  /* 0x8000002930297221 */ /* 0x000fe20000010000 */
[----:B------:R-:W-:Y:S01]  /*1620*/  FADD.FTZ R42, R51, -R40 ;  /* 0x80000028332a7221 */ /* 0x000fe20000010000 */
[----:B------:R-:W-:Y:S02]  /*1630*/  FFMA.FTZ R40, R50, UR4, R78 ;  /* 0x0000000432287c23 */ /* 0x000fe4000801004e */
[----:B------:R-:W-:Y:S01]  /*1640*/  FMUL.FTZ R41, R41, UR24 ;  /* 0x0000001829297c20 */ /* 0x000fe20008410000 */
[----:B------:R-:W-:Y:S01]  /*1650*/  FMUL.FTZ R42, R42, UR24 ;  /* 0x000000182a2a7c20 */ /* 0x000fe20008410000 */
[----:B------:R-:W-:Y:S02]  /*1660*/  FADD.FTZ R40, R49, -R40 ;  /* 0x8000002831287221 */ /* 0x000fe40000010000 */
[----:B------:R-:W-:Y:S01]  /*1670*/  FMUL.FTZ R44, R41, UR12 ;  /* 0x0000000c292c7c20 */ /* 0x000fe20008410000 */
[----:B------:R-:W-:Y:S01]  /*1680*/  FFMA.FTZ R41, R3, UR4, R78 ;  /* 0x0000000403297c23 */ /* 0x000fe2000801004e */
[----:B------:R-:W-:Y:S01]  /*1690*/  FMUL.FTZ R40, R40, UR24 ;  /* 0x0000001828287c20 */ /* 0x000fe20008410000 */
[----:B------:R-:W-:Y:S01]  /*16a0*/  FMUL.FTZ R79, R42, UR12 ;  /* 0x0000000c2a4f7c20 */ /* 0x000fe20008410000 */
[----:B------:R0:W-:Y:S01]  /*16b0*/  F2F.BF16.F32 R47, R44 ;  /* 0x0000002c002f7304 */ /* 0x0001e20000202000 */
[----:B------:R-:W-:Y:S01]  /*16c0*/  FADD.FTZ R42, R14, -R41 ;  /* 0x800000290e2a7221 */ /* 0x000fe20000010000 */
[----:B------:R-:W-:-:S02]  /*16d0*/  FMUL.FTZ R46, R40, UR12 ;  /* 0x0000000c282e7c20 */ /* 0x000fc40008410000 */
[----:B------:R-:W1:Y:S01]  /*16e0*/  LDC.64 R40, c[0x0][0x468] ;  /* 0x00011a00ff287b82 */ /* 0x000e620000000a00 */
[----:B------:R-:W-:-:S03]  /*16f0*/  FMUL.FTZ R42, R42, UR24 ;  /* 0x000000182a2a7c20 */ /* 0x000fc60008410000 */
[----:B------:R-:W2:Y:S01]  /*1700*/  F2F.BF16.F32 R43, R46 ;  /* 0x0000002e002b7304 */ /* 0x000ea20000202000 */
[----:B0-----:R-:W-:-:S07]  /*1710*/  FMUL.FTZ R44, R42, UR12 ;  /* 0x0000000c2a2c7c20 */ /* 0x001fce0008410000 */
[----:B------:R-:W0:Y:S01]  /*1720*/  F2F.BF16.F32 R80, R79 ;  /* 0x0000004f00507304 */ /* 0x000e220000202000 */
[----:B--2---:R-:W-:-:S07]  /*1730*/  IMAD.WIDE.U32 R42, R43, 0x10000, RZ ;  /* 0x000100002b2a7825 */ /* 0x004fce00078e00ff */
[----:B------:R-:W2:Y:S01]  /*1740*/  F2F.BF16.F32 R45, R44 ;  /* 0x0000002c002d7304 */ /* 0x000ea20000202000 */
[C---:B-1----:R-:W-:Y:S01]  /*1750*/  IMAD.WIDE.U32 R40, R77.reuse, 0x8, R40 ;  /* 0x000000084d287825 */ /* 0x042fe200078e0028 */
[----:B------:R-:W-:Y:S02]  /*1760*/  IADD3 R77, PT, PT, R77, 0x80, RZ ;  /* 0x000000804d4d7810 */ /* 0x000fe40007ffe0ff */
[----:B0-----:R-:W-:-:S04]  /*1770*/  PRMT R47, R47, 0x5410, R80 ;  /* 0x000054102f2f7816 */ /* 0x001fc80000000050 */
[----:B------:R-:W-:Y:S02]  /*1780*/  LOP3.LUT R43, R47, R43, RZ, 0xfc, !PT ;  /* 0x0000002b2f2b7212 */ /* 0x000fe400078efcff */
[----:B--2---:R-:W-:-:S05]  /*1790*/  LOP3.LUT R42, R42, R45, RZ, 0xfc, !PT ;  /* 0x0000002d2a2a7212 */ /* 0x004fca00078efcff */
[----:B------:R0:W-:Y:S02]  /*17a0*/  STG.E.64 desc[UR14][R40.64], R42 ;  /* 0x0000002a28007986 */ /* 0x0001e4000c101b0e */
.L_x_13:
[----:B------:R-:W-:Y:S05]  /*17b0*/  BSYNC.RECONVERGENT B1 ;  /* 0x0000000000017941 */ /* 0x000fea0003800200 */
.L_x_12:
[----:B------:R-:W-:Y:S04]  /*17c0*/  BSSY.RECONVERGENT B1, `(.L_x_14) ;  /* 0x000001e000017945 */ /* 0x000fe80003800200 */
[----:B------:R-:W-:Y:S05]  /*17d0*/  @!P1 BRA `(.L_x_15) ;  /* 0x0000000000709947 */ /* 0x000fea0003800000 */
[--C-:B0-----:R-:W-:Y:S01]  /*17e0*/  FFMA.FTZ R41, R55, UR4, R78.reuse ;  /* 0x0000000437297c23 */ /* 0x101fe2000801004e */
        /* <DEDUP_REMOVED lines=27> */
.L_x_15:
[----:B------:R-:W-:Y:S05]  /*19a0*/  BSYNC.RECONVERGENT B1 ;  /* 0x0000000000017941 */ /* 0x000fea0003800200 */
.L_x_14:
[----:B------:R-:W-:Y:S05]  /*19b0*/  @!P3 BRA `(.L_x_16) ;  /* 0x00000018008cb947 */ /* 0x000fea0003800000 */
[--C-:B01----:R-:W-:Y:S01]  /*19c0*/  FFMA.FTZ R40, R74, UR4, R78.reuse ;  /* 0x000000044a287c23 */ /* 0x103fe2000801004e */
[----:B------:R-:W-:-:S03]  /*19d0*/  FFMA.FTZ R41, R71, UR4, R78 ;  /* 0x0000000447297c23 */ /* 0x000fc6000801004e */
[----:B------:R-:W-:Y:S01]  /*19e0*/  FADD.FTZ R40, R73, -R40 ;  /* 0x8000002849287221 */ /* 0x000fe20000010000 */
[----:B------:R-:W-:-:S03]  /*19f0*/  FADD.FTZ R41, R72, -R41 ;  /* 0x8000002948297221 */ /* 0x000fc60000010000 */
[----:B------:R-:W-:Y:S01]  /*1a00*/  FMUL.FTZ R40, R40, UR24 ;  /* 0x0000001828287c20 */ /* 0x000fe20008410000 */
[----:B------:R-:W-:-:S03]  /*1a10*/  FMUL.FTZ R41, R41, UR24 ;  /* 0x0000001829297c20 */ /* 0x000fc60008410000 */
[----:B------:R-:W-:Y:S01]  /*1a20*/  FMUL.FTZ R43, R40, UR12 ;  /* 0x0000000c282b7c20 */ /* 0x000fe20008410000 */
[--C-:B------:R-:W-:Y:S01]  /*1a30*/  FFMA.FTZ R40, R76, UR4, R78.reuse ;  /* 0x000000044c287c23 */ /* 0x100fe2000801004e */
[----:B------:R-:W-:Y:S01]  /*1a40*/  FMUL.FTZ R46, R41, UR12 ;  /* 0x0000000c292e7c20 */ /* 0x000fe20008410000 */
[----:B------:R-:W-:Y:S02]  /*1a50*/  FFMA.FTZ R41, R69, UR4, R78 ;  /* 0x0000000445297c23 */ /* 0x000fe4000801004e */
[----:B------:R-:W-:Y:S01]  /*1a60*/  FADD.FTZ R40, R75, -R40 ;  /* 0x800000284b287221 */ /* 0x000fe20000010000 */
[----:B------:R-:W0:Y:S01]  /*1a70*/  F2F.BF16.F32 R43, R43 ;  /* 0x0000002b002b7304 */ /* 0x000e220000202000 */
[----:B------:R-:W-:Y:S02]  /*1a80*/  FADD.FTZ R42, R70, -R41 ;  /* 0x80000029462a7221 */ /* 0x000fe40000010000 */
[----:B------:R-:W-:Y:S02]  /*1a90*/  FMUL.FTZ R44, R40, UR24 ;  /* 0x00000018282c7c20 */ /* 0x000fe40008410000 */
[----:B------:R-:W1:Y:S01]  /*1aa0*/  LDC.64 R40, c[0x0][0x468] ;  /* 0x00011a00ff287b82 */ /* 0x000e620000000a00 */
[----:B------:R-:W-:Y:S01]  /*1ab0*/  FMUL.FTZ R42, R42, UR24 ;  /* 0x000000182a2a7c20 */ /* 0x000fe20008410000 */
[----:B------:R-:W-:Y:S01]  /*1ac0*/  FMUL.FTZ R47, R44, UR12 ;  /* 0x0000000c2c2f7c20 */ /* 0x000fe20008410000 */
[----:B------:R-:W-:Y:S02]  /*1ad0*/  F2F.BF16.F32 R46, R46 ;  /* 0x0000002e002e7304 */ /* 0x000fe40000202000 */
[----:B------:R-:W-:Y:S01]  /*1ae0*/  FMUL.FTZ R44, R42, UR12 ;  /* 0x0000000c2a2c7c20 */ /* 0x000fe20008410000 */
[----:B0-----:R-:W-:-:S05]  /*1af0*/  IMAD.WIDE.U32 R42, R43, 0x10000, RZ ;  /* 0x000100002b2a7825 */ /* 0x001fca00078e00ff */
[----:B------:R-:W0:Y:S08]  /*1b00*/  F2F.BF16.F32 R47, R47 ;  /* 0x0000002f002f7304 */ /* 0x000e300000202000 */
[----:B------:R-:W2:Y:S01]  /*1b10*/  F2F.BF16.F32 R45, R44 ;  /* 0x0000002c002d7304 */ /* 0x000ea20000202000 */
[----:B-1----:R-:W-:Y:S01]  /*1b20*/  IMAD.WIDE.U32 R40, R77, 0x8, R40 ;  /* 0x000000084d287825 */ /* 0x002fe200078e0028 */
[----:B0-----:R-:W-:-:S04]  /*1b30*/  PRMT R79, R46, 0x5410, R47 ;  /* 0x000054102e4f7816 */ /* 0x001fc8000000002f */
[----:B------:R-:W-:Y:S02]  /*1b40*/  LOP3.LUT R43, R79, R43, RZ, 0xfc, !PT ;  /* 0x0000002b4f2b7212 */ /* 0x000fe400078efcff */
[----:B--2---:R-:W-:-:S05]  /*1b50*/  LOP3.LUT R42, R42, R45, RZ, 0xfc, !PT ;  /* 0x0000002d2a2a7212 */ /* 0x004fca00078efcff */
[----:B------:R0:W-:Y:S01]  /*1b60*/  STG.E.64 desc[UR14][R40.64], R42 ;  /* 0x0000002a28007986 */ /* 0x0001e2000c101b0e */
[----:B------:R-:W-:Y:S05]  /*1b70*/  BRA `(.L_x_16) ;  /* 0x00000018001c7947 */ /* 0x000fea0003800000 */
.L_x_11:
[----:B------:R-:W-:Y:S01]  /*1b80*/  ISETP.GT.U32.AND P0, PT, R2, 0x7f, PT ;  /* 0x0000007f0200780c */ /* 0x000fe20003f04070 */
[----:B------:R-:W-:-:S12]  /*1b90*/  BSSY.RECONVERGENT B1, `(.L_x_17) ;  /* 0x0000029000017945 */ /* 0x000fd80003800200 */
[----:B------:R-:W-:Y:S05]  /*1ba0*/  @!P0 BRA `(.L_x_18) ;  /* 0x00000000009c8947 */ /* 0x000fea0003800000 */
[--C-:B------:R-:W-:Y:S01]  /*1bb0*/  FFMA.FTZ R41, R15, UR4, R78.reuse ;  /* 0x000000040f297c23 */ /* 0x100fe2000801004e */
[--C-:B------:R-:W-:Y:S01]  /*1bc0*/  FFMA.FTZ R40, R52, UR4, R78.reuse ;  /* 0x0000000434287c23 */ /* 0x100fe2000801004e */
[----:B------:R-:W-:Y:S02]  /*1bd0*/  FFMA.FTZ R44, R50, UR4, R78 ;  /* 0x00000004322c7c23 */ /* 0x000fe4000801004e */
[----:B------:R-:W-:Y:S01]  /*1be0*/  FADD.FTZ R41, R48, -R41 ;  /* 0x8000002930297221 */ /* 0x000fe20000010000 */
[----:B------:R-:W-:Y:S01]  /*1bf0*/  FADD.FTZ R42, R51, -R40 ;  /* 0x80000028332a7221 */ /* 0x000fe20000010000 */
[----:B------:R-:W-:Y:S02]  /*1c00*/  FADD.FTZ R44, R49, -R44 ;  /* 0x8000002c312c7221 */ /* 0x000fe40000010000 */
[----:B------:R-:W-:Y:S01]  /*1c10*/  FMUL.FTZ R43, R41, UR24 ;  /* 0x00000018292b7c20 */ /* 0x000fe20008410000 */
[----:B------:R-:W-:Y:S01]  /*1c20*/  FFMA.FTZ R41, R3, UR4, R78 ;  /* 0x0000000403297c23 */ /* 0x000fe2000801004e */
[----:B------:R-:W-:Y:S01]  /*1c30*/  FMUL.FTZ R46, R42, UR24 ;  /* 0x000000182a2e7c20 */ /* 0x000fe20008410000 */
[----:B------:R-:W-:Y:S01]  /*1c40*/  FMUL.FTZ R80, R44, UR24 ;  /* 0x000000182c507c20 */ /* 0x000fe20008410000 */
[----:B------:R0:W-:Y:S01]  /*1c50*/  F2F.BF16.F32 R40, R43 ;  /* 0x0000002b00287304 */ /* 0x0001e20000202000 */
[----:B------:R-:W-:Y:S01]  /*1c60*/  FADD.FTZ R42, R14, -R41 ;  /* 0x800000290e2a7221 */ /* 0x000fe20000010000 */
[----:B------:R-:W-:Y:S01]  /*1c70*/  FMUL.FTZ R85, R46, UR12 ;  /* 0x0000000c2e557c20 */ /* 0x000fe20008410000 */
[----:B------:R-:W-:Y:S01]  /*1c80*/  FMUL.FTZ R82, R80, UR12 ;  /* 0x0000000c50527c20 */ /* 0x000fe20008410000 */
[----:B------:R-:W-:Y:S01]  /*1c90*/  FMUL.FTZ R84, R43, UR12 ;  /* 0x0000000c2b547c20 */ /* 0x000fe20008410000 */
[----:B------:R-:W-:-:S03]  /*1ca0*/  FMUL.FTZ R45, R42, UR24 ;  /* 0x000000182a2d7c20 */ /* 0x000fc60008410000 */
[----:B------:R1:W2:Y:S01]  /*1cb0*/  F2F.BF16.F32 R41, R46 ;  /* 0x0000002e00297304 */ /* 0x0002a20000202000 */
[----:B0-----:R-:W0:Y:S01]  /*1cc0*/  LDC.64 R42, c[0x0][0x468] ;  /* 0x00011a00ff2a7b82 */ /* 0x001e220000000a00 */
[----:B------:R-:W-:-:S06]  /*1cd0*/  FMUL.FTZ R81, R45, UR12 ;  /* 0x0000000c2d517c20 */ /* 0x000fcc0008410000 */
[----:B------:R-:W-:Y:S01]  /*1ce0*/  F2F.BF16.F32 R44, R80 ;  /* 0x00000050002c7304 */ /* 0x000fe20000202000 */
[----:B-1----:R-:W1:Y:S01]  /*1cf0*/  LDC.64 R46, c[0x0][0x478] ;  /* 0x00011e00ff2e7b82 */ /* 0x002e620000000a00 */
[----:B--2---:R-:W-:-:S06]  /*1d00*/  PRMT R83, R40, 0x5410, R41 ;  /* 0x0000541028537816 */ /* 0x004fcc0000000029 */
[----:B------:R-:W2:Y:S08]  /*1d10*/  F2F.BF16.F32 R82, R82 ;  /* 0x0000005200527304 */ /* 0x000eb00000202000 */
[----:B------:R-:W-:Y:S01]  /*1d20*/  F2F.BF16.F32 R84, R84 ;  /* 0x0000005400547304 */ /* 0x000fe20000202000 */
[----:B0-----:R-:W-:-:S04]  /*1d30*/  IMAD.WIDE.U32 R42, R77, 0x8, R42 ;  /* 0x000000084d2a7825 */ /* 0x001fc800078e002a */
[----:B--2---:R-:W-:-:S03]  /*1d40*/  IMAD.WIDE.U32 R40, R82, 0x10000, RZ ;  /* 0x0001000052287825 */ /* 0x004fc600078e00ff */
[----:B------:R-:W0:Y:S01]  /*1d50*/  F2F.BF16.F32 R85, R85 ;  /* 0x0000005500557304 */ /* 0x000e220000202000 */
[C---:B-1----:R-:W-:Y:S01]  /*1d60*/  IMAD.WIDE.U32 R46, R77.reuse, 0x8, R46 ;  /* 0x000000084d2e7825 */ /* 0x042fe200078e002e */
[----:B------:R-:W-:-:S06]  /*1d70*/  IADD3 R77, PT, PT, R77, 0x80, RZ ;  /* 0x000000804d4d7810 */ /* 0x000fcc0007ffe0ff */
[----:B------:R1:W2:Y:S01]  /*1d80*/  F2F.BF16.F32 R79, R45 ;  /* 0x0000002d004f7304 */ /* 0x0002a20000202000 */
[----:B0-----:R-:W-:-:S07]  /*1d90*/  PRMT R87, R84, 0x5410, R85 ;  /* 0x0000541054577816 */ /* 0x001fce0000000055 */
[----:B------:R-:W0:Y:S01]  /*1da0*/  F2F.BF16.F32 R81, R81 ;  /* 0x0000005100517304 */ /* 0x000e220000202000 */
[----:B-1----:R-:W-:Y:S01]  /*1db0*/  IMAD.WIDE.U32 R44, R44, 0x10000, RZ ;  /* 0x000100002c2c7825 */ /* 0x002fe200078e00ff */
[----:B------:R-:W-:-:S04]  /*1dc0*/  LOP3.LUT R41, R87, R41, RZ, 0xfc, !PT ;  /* 0x0000002957297212 */ /* 0x000fc800078efcff */
[----:B------:R-:W-:Y:S02]  /*1dd0*/  LOP3.LUT R45, R83, R45, RZ, 0xfc, !PT ;  /* 0x0000002d532d7212 */ /* 0x000fe400078efcff */
[----:B--2---:R-:W-:-:S05]  /*1de0*/  LOP3.LUT R44, R44, R79, RZ, 0xfc, !PT ;  /* 0x0000004f2c2c7212 */ /* 0x004fca00078efcff */
[----:B------:R1:W-:Y:S01]  /*1df0*/  STG.E.64 desc[UR14][R46.64], R44 ;  /* 0x0000002c2e007986 */ /* 0x0003e2000c101b0e */
[----:B0-----:R-:W-:-:S05]  /*1e00*/  LOP3.LUT R40, R40, R81, RZ, 0xfc, !PT ;  /* 0x0000005128287212 */ /* 0x001fca00078efcff */
[----:B------:R1:W-:Y:S02]  /*1e10*/  STG.E.64 desc[UR14][R42.64], R40 ;  /* 0x000000282a007986 */ /* 0x0003e4000c101b0e */
.L_x_18:
[----:B------:R-:W-:Y:S05]  /*1e20*/  BSYNC.RECONVERGENT B1 ;  /* 0x0000000000017941 */ /* 0x000fea0003800200 */
.L_x_17:
[----:B------:R-:W-:Y:S04]  /*1e30*/  BSSY.RECONVERGENT B1, `(.L_x_19) ;  /* 0x0000029000017945 */ /* 0x000fe80003800200 */
[----:B------:R-:W-:Y:S05]  /*1e40*/  @!P1 BRA `(.L_x_20) ;  /* 0x00000000009c9947 */ /* 0x000fea0003800000 */
[--C-:B-1----:R-:W-:Y:S01]  /*1e50*/  FFMA.FTZ R41, R55, UR4, R78.reuse ;  /* 0x0000000437297c23 */ /* 0x102fe2000801004e */
        /* <DEDUP_REMOVED lines=38> */
.L_x_20:
[----:B------:R-:W-:Y:S05]  /*20c0*/  BSYNC.RECONVERGENT B1 ;  /* 0x0000000000017941 */ /* 0x000fea0003800200 */
.L_x_19:
[----:B------:R-:W-:Y:S05]  /*20d0*/  @!P3 BRA `(.L_x_16) ;  /* 0x0000001000c4b947 */ /* 0x000fea0003800000 */
[--C-:B-12---:R-:W-:Y:S01]  /*20e0*/  FFMA.FTZ R41, R71, UR4, R78.reuse ;  /* 0x0000000447297c23 */ /* 0x106fe2000801004e */
[----:B------:R-:W-:-:S03]  /*20f0*/  FFMA.FTZ R40, R76, UR4, R78 ;  /* 0x000000044c287c23 */ /* 0x000fc6000801004e */
[----:B------:R-:W-:Y:S01]  /*2100*/  FADD.FTZ R41, R72, -R41 ;  /* 0x8000002948297221 */ /* 0x000fe20000010000 */
[----:B------:R-:W-:-:S03]  /*2110*/  FADD.FTZ R42, R75, -R40 ;  /* 0x800000284b2a7221 */ /* 0x000fc60000010000 */
[----:B------:R-:W-:Y:S01]  /*2120*/  FMUL.FTZ R43, R41, UR24 ;  /* 0x00000018292b7c20 */ /* 0x000fe20008410000 */
[--C-:B------:R-:W-:Y:S01]  /*2130*/  FFMA.FTZ R41, R69, UR4, R78.reuse ;  /* 0x0000000445297c23 */ /* 0x100fe2000801004e */
[----:B------:R-:W-:Y:S01]  /*2140*/  FFMA.FTZ R78, R74, UR4, R78 ;  /* 0x000000044a4e7c23 */ /* 0x000fe2000801004e */
[----:B------:R-:W-:Y:S01]  /*2150*/  FMUL.FTZ R46, R42, UR24 ;  /* 0x000000182a2e7c20 */ /* 0x000fe20008410000 */
[----:B------:R0:W-:Y:S01]  /*2160*/  F2F.BF16.F32 R40, R43 ;  /* 0x0000002b00287304 */ /* 0x0001e20000202000 */
[----:B------:R-:W-:Y:S01]  /*2170*/  FADD.FTZ R42, R70, -R41 ;  /* 0x80000029462a7221 */ /* 0x000fe20000010000 */
[----:B------:R-:W-:Y:S01]  /*2180*/  FADD.FTZ R78, R73, -R78 ;  /* 0x8000004e494e7221 */ /* 0x000fe20000010000 */
[----:B------:R-:W-:Y:S01]  /*2190*/  FMUL.FTZ R85, R46, UR12 ;  /* 0x0000000c2e557c20 */ /* 0x000fe20008410000 */
[----:B------:R-:W-:Y:S01]  /*21a0*/  FMUL.FTZ R84, R43, UR12 ;  /* 0x0000000c2b547c20 */ /* 0x000fe20008410000 */
[----:B------:R-:W-:Y:S01]  /*21b0*/  FMUL.FTZ R45, R42, UR24 ;  /* 0x000000182a2d7c20 */ /* 0x000fe20008410000 */
[----:B------:R-:W-:-:S02]  /*21c0*/  FMUL.FTZ R80, R78, UR24 ;  /* 0x000000184e507c20 */ /* 0x000fc40008410000 */
[----:B------:R1:W2:Y:S01]  /*21d0*/  F2F.BF16.F32 R41, R46 ;  /* 0x0000002e00297304 */ /* 0x0002a20000202000 */
[----:B0-----:R-:W0:Y:S01]  /*21e0*/  LDC.64 R42, c[0x0][0x468] ;  /* 0x00011a00ff2a7b82 */ /* 0x001e220000000a00 */
[----:B------:R-:W-:Y:S01]  /*21f0*/  FMUL.FTZ R82, R80, UR12 ;  /* 0x0000000c50527c20 */ /* 0x000fe20008410000 */
[----:B------:R-:W-:-:S05]  /*2200*/  FMUL.FTZ R78, R45, UR12 ;  /* 0x0000000c2d4e7c20 */ /* 0x000fca0008410000 */
        /* <DEDUP_REMOVED lines=8> */
[----:B-1----:R-:W-:-:S07]  /*2290*/  IMAD.WIDE.U32 R46, R77, 0x8, R46 ;  /* 0x000000084d2e7825 */ /* 0x002fce00078e002e */
        /* <DEDUP_REMOVED lines=9> */
[----:B------:R4:W-:Y:S01]  /*2330*/  STG.E.64 desc[UR14][R42.64], R40 ;  /* 0x000000282a007986 */ /* 0x0009e2000c101b0e */
[----:B------:R-:W-:Y:S05]  /*2340*/  BRA `(.L_x_16) ;  /* 0x0000001000287947 */ /* 0x000fea0003800000 */
.L_x_10:
[----:B------:R-:W-:-:S04]  /*2350*/  UISETP.NE.U32.AND UP1, UPT, UR20, URZ, UPT ;  /* 0x000000ff1400728c */ /* 0x000fc8000bf25070 */
[----:B------:R-:W-:-:S09]  /*2360*/  UISETP.NE.AND.EX UP1, UPT, UR21, URZ, UPT, UP1 ;  /* 0x000000ff1500728c */ /* 0x000fd2000bf25310 */
[----:B------:R-:W-:Y:S05]  /*2370*/  BRA.U UP1, `(.L_x_21) ;  /* 0x0000000501d07547 */ /* 0x000fea000b800000 */
[----:B------:R-:W-:Y:S01]  /*2380*/  ISETP.GT.U32.AND P0, PT, R2, 0x7f, PT ;  /* 0x0000007f0200780c */ /* 0x000fe20003f04070 */
[----:B------:R-:W-:-:S12]  /*2390*/  BSSY.RECONVERGENT B1, `(.L_x_22) ;  /* 0x0000026000017945 */ /* 0x000fd80003800200 */
[----:B------:R-:W-:Y:S05]  /*23a0*/  @!P0 BRA `(.L_x_23) ;  /* 0x0000000000908947 */ /* 0x000fea0003800000 */
[----:B-----5:R-:W-:Y:S01]  /*23b0*/  MOV R40, R63 ;  /* 0x0000003f00287202 */ /* 0x020fe20000000f00 */
[--C-:B------:R-:W-:Y:S01]  /*23c0*/  FFMA.FTZ R41, R15, UR4, R78.reuse ;  /* 0x000000040f297c23 */ /* 0x100fe2000801004e */
[--C-:B------:R-:W-:Y:S01]  /*23d0*/  FFMA.FTZ R42, R52, UR4, R78.reuse ;  /* 0x00000004342a7c23 */ /* 0x100fe2000801004e */
[----:B------:R-:W-:Y:S01]  /*23e0*/  FFMA.FTZ R44, R50, UR4, R78 ;  /* 0x00000004322c7c23 */ /* 0x000fe2000801004e */
[----:B------:R-:W-:Y:S01]  /*23f0*/  SHF.L.U32 R40, R40, 0x10, RZ ;  /* 0x0000001028287819 */ /* 0x000fe200000006ff */
[----:B------:R-:W-:Y:S01]  /*2400*/  FADD.FTZ R43, R48, -R41 ;  /* 0x80000029302b7221 */ /* 0x000fe20000010000 */
[----:B------:R-:W-:Y:S01]  /*2410*/  SHF.R.U32.HI R41, RZ, 0x10, R63 ;  /* 0x00000010ff297819 */ /* 0x000fe2000001163f */
[----:B------:R-:W-:Y:S01]  /*2420*/  FADD.FTZ R46, R51, -R42 ;  /* 0x8000002a332e7221 */ /* 0x000fe20000010000 */
[----:B------:R-:W-:Y:S01]  /*2430*/  FADD.FTZ R44, R49, -R44 ;  /* 0x8000002c312c7221 */ /* 0x000fe20000010000 */
[----:B------:R-:W-:Y:S01]  /*2440*/  FFMA.FTZ R40, R43, UR24, R40 ;  /* 0x000000182b287c23 */ /* 0x000fe20008010028 */
[----:B------:R-:W-:-:S03]  /*2450*/  SHF.L.U32 R41, R41, 0x10, RZ ;  /* 0x0000001029297819 */ /* 0x000fc600000006ff */
[----:B------:R-:W-:Y:S01]  /*2460*/  FMUL.FTZ R42, R40, UR12 ;  /* 0x0000000c282a7c20 */ /* 0x000fe20008410000 */
[----:B------:R-:W-:Y:S01]  /*2470*/  SHF.R.U64 R40, R62, 0x10, R63 ;  /* 0x000000103e287819 */ /* 0x000fe2000000123f */
[----:B------:R-:W-:Y:S02]  /*2480*/  FFMA.FTZ R43, R46, UR24, R41 ;  /* 0x000000182e2b7c23 */ /* 0x000fe40008010029 */
[----:B------:R0:W-:Y:S01]  /*2490*/  F2F.BF16.F32 R47, R42 ;  /* 0x0000002a002f7304 */ /* 0x0001e20000202000 */
[----:B------:R-:W-:Y:S01]  /*24a0*/  SHF.L.U32 R41, R40, 0x10, RZ ;  /* 0x0000001028297819 */ /* 0x000fe200000006ff */
[----:B------:R-:W-:Y:S01]  /*24b0*/  FMUL.FTZ R79, R43, UR12 ;  /* 0x0000000c2b4f7c20 */ /* 0x000fe20008410000 */
[----:B------:R-:W-:Y:S01]  /*24c0*/  MOV R40, R62 ;  /* 0x0000003e00287202 */ /* 0x000fe20000000f00 */
[----:B------:R-:W-:Y:S02]  /*24d0*/  FFMA.FTZ R43, R3, UR4, R78 ;  /* 0x00000004032b7c23 */ /* 0x000fe4000801004e */
[----:B------:R-:W-:Y:S01]  /*24e0*/  FFMA.FTZ R41, R44, UR24, R41 ;  /* 0x000000182c297c23 */ /* 0x000fe20008010029 */
[----:B------:R-:W-:Y:S01]  /*24f0*/  SHF.L.U32 R40, R40, 0x10, RZ ;  /* 0x0000001028287819 */ /* 0x000fe200000006ff */
[----:B------:R-:W-:Y:S01]  /*2500*/  FADD.FTZ R43, R14, -R43 ;  /* 0x8000002b0e2b7221 */ /* 0x000fe20000010000 */
[----:B------:R-:W1:Y:S01]  /*2510*/  F2F.BF16.F32 R80, R79 ;  /* 0x0000004f00507304 */ /* 0x000e620000202000 */
[----:B------:R-:W-:-:S02]  /*2520*/  FMUL.FTZ R46, R41, UR12 ;  /* 0x0000000c292e7c20 */ /* 0x000fc40008410000 */
[----:B0-----:R-:W-:Y:S02]  /*2530*/  FFMA.FTZ R42, R43, UR24, R40 ;  /* 0x000000182b2a7c23 */ /* 0x001fe40008010028 */
[----:B------:R-:W0:Y:S02]  /*2540*/  LDC.64 R40, c[0x0][0x468] ;  /* 0x00011a00ff287b82 */ /* 0x000e240000000a00 */
[----:B------:R-:W-:Y:S01]  /*2550*/  FMUL.FTZ R44, R42, UR12 ;  /* 0x0000000c2a2c7c20 */ /* 0x000fe20008410000 */
[----:B------:R-:W2:Y:S01]  /*2560*/  F2F.BF16.F32 R43, R46 ;  /* 0x0000002e002b7304 */ /* 0x000ea20000202000 */
[----:B-1----:R-:W-:-:S07]  /*2570*/  PRMT R47, R47, 0x5410, R80 ;  /* 0x000054102f2f7816 */ /* 0x002fce0000000050 */
[----:B------:R-:W1:Y:S01]  /*2580*/  F2F.BF16.F32 R45, R44 ;  /* 0x0000002c002d7304 */ /* 0x000e620000202000 */
[----:B--2---:R-:W-:-:S05]  /*2590*/  IMAD.WIDE.U32 R42, R43, 0x10000, RZ ;  /* 0x000100002b2a7825 */ /* 0x004fca00078e00ff */
[----:B------:R-:W-:Y:S01]  /*25a0*/  LOP3.LUT R43, R47, R43, RZ, 0xfc, !PT ;  /* 0x0000002b2f2b7212 */ /* 0x000fe200078efcff */
[C---:B0-----:R-:W-:Y:S01]  /*25b0*/  IMAD.WIDE.U32 R40, R77.reuse, 0x8, R40 ;  /* 0x000000084d287825 */ /* 0x041fe200078e0028 */
[----:B------:R-:W-:Y:S02]  /*25c0*/  IADD3 R77, PT, PT, R77, 0x80, RZ ;  /* 0x000000804d4d7810 */ /* 0x000fe40007ffe0ff */
[----:B-1----:R-:W-:-:S05]  /*25d0*/  LOP3.LUT R42, R42, R45, RZ, 0xfc, !PT ;  /* 0x0000002d2a2a7212 */ /* 0x002fca00078efcff */
[----:B------:R0:W-:Y:S02]  /*25e0*/  STG.E.64 desc[UR14][R40.64], R42 ;  /* 0x0000002a28007986 */ /* 0x0001e4000c101b0e */
.L_x_23:
[----:B------:R-:W-:Y:S05]  /*25f0*/  BSYNC.RECONVERGENT B1 ;  /* 0x0000000000017941 */ /* 0x000fea0003800200 */
.L_x_22:
[----:B------:R-:W-:Y:S04]  /*2600*/  BSSY.RECONVERGENT B1, `(.L_x_24) ;  /* 0x0000026000017945 */ /* 0x000fe80003800200 */
[----:B------:R-:W-:Y:S05]  /*2610*/  @!P1 BRA `(.L_x_25) ;  /* 0x0000000000909947 */ /* 0x000fea0003800000 */
[----:B0----5:R-:W-:Y:S01]  /*2620*/  MOV R40, R65 ;  /* 0x0000004100287202 */ /* 0x021fe20000000f00 */
        /* <DEDUP_REMOVED lines=35> */
.L_x_25:
[----:B------:R-:W-:Y:S05]  /*2860*/  BSYNC.RECONVERGENT B1 ;  /* 0x0000000000017941 */ /* 0x000fea0003800200 */
.L_x_24:
[----:B------:R-:W-:Y:S05]  /*2870*/  @!P3 BRA `(.L_x_16) ;  /* 0x0000000800dcb947 */ /* 0x000fea0003800000 */
[----:B01---5:R-:W-:Y:S01]  /*2880*/  MOV R40, R67 ;  /* 0x0000004300287202 */ /* 0x023fe20000000f00 */
        /* <DEDUP_REMOVED lines=31> */
[----:B0-----:R-:W-:Y:S01]  /*2a80*/  IMAD.WIDE.U32 R40, R77, 0x8, R40 ;  /* 0x000000084d287825 */ /* 0x001fe200078e0028 */
[----:B-1----:R-:W-:-:S05]  /*2a90*/  LOP3.LUT R42, R42, R45, RZ, 0xfc, !PT ;  /* 0x0000002d2a2a7212 */ /* 0x002fca00078efcff */
[----:B------:R3:W-:Y:S01]  /*2aa0*/  STG.E.64 desc[UR14][R40.64], R42 ;  /* 0x0000002a28007986 */ /* 0x0007e2000c101b0e */
[----:B------:R-:W-:Y:S05]  /*2ab0*/  BRA `(.L_x_16) ;  /* 0x00000008004c7947 */ /* 0x000fea0003800000 */
.L_x_21:
[----:B------:R-:W-:Y:S04]  /*2ac0*/  BSSY.RECONVERGENT B1, `(.L_x_26) ;  /* 0x0000031000017945 */ /* 0x000fe80003800200 */
[----:B------:R-:W-:Y:S05]  /*2ad0*/  @!P2 BRA `(.L_x_27) ;  /* 0x0000000000bca947 */ /* 0x000fea0003800000 */
[----:B-----5:R-:W-:Y:S01]  /*2ae0*/  SHF.R.U32.HI R43, RZ, 0x10, R63 ;  /* 0x00000010ff2b7819 */ /* 0x020fe2000001163f */
[--C-:B------:R-:W-:Y:S01]  /*2af0*/  FFMA.FTZ R42, R52, UR4, R78.reuse ;  /* 0x00000004342a7c23 */ /* 0x100fe2000801004e */
[----:B------:R-:W-:Y:S01]  /*2b00*/  MOV R40, R63 ;  /* 0x0000003f00287202 */ /* 0x000fe20000000f00 */
[----:B------:R-:W-:Y:S01]  /*2b10*/  FFMA.FTZ R41, R15, UR4, R78 ;  /* 0x000000040f297c23 */ /* 0x000fe2000801004e */
[----:B------:R-:W-:Y:S01]  /*2b20*/  SHF.L.U32 R44, R43, 0x10, RZ ;  /* 0x000000102b2c7819 */ /* 0x000fe200000006ff */
[----:B------:R-:W-:Y:S01]  /*2b30*/  FADD.FTZ R43, R51, -R42 ;  /* 0x8000002a332b7221 */ /* 0x000fe20000010000 */
[----:B------:R-:W-:Y:S01]  /*2b40*/  SHF.L.U32 R40, R40, 0x10, RZ ;  /* 0x0000001028287819 */ /* 0x000fe200000006ff */
[----:B------:R-:W-:Y:S01]  /*2b50*/  FADD.FTZ R41, R48, -R41 ;  /* 0x8000002930297221 */ /* 0x000fe20000010000 */
[----:B------:R-:W-:Y:S01]  /*2b60*/  SHF.R.U64 R45, R62, 0x10, R63 ;  /* 0x000000103e2d7819 */ /* 0x000fe2000000123f */
[----:B------:R-:W-:Y:S01]  /*2b70*/  FFMA.FTZ R82, R43, UR24, R44 ;  /* 0x000000182b527c23 */ /* 0x000fe2000801002c */
[----:B------:R-:W-:Y:S01]  /*2b80*/  FFMA.FTZ R44, R50, UR4, R78 ;  /* 0x00000004322c7c23 */ /* 0x000fe2000801004e */
[----:B------:R-:W-:Y:S01]  /*2b90*/  FFMA.FTZ R81, R41, UR24, R40 ;  /* 0x0000001829517c23 */ /* 0x000fe20008010028 */
[----:B------:R-:W-:Y:S01]  /*2ba0*/  MOV R42, R62 ;  /* 0x0000003e002a7202 */ /* 0x000fe20000000f00 */
[----:B------:R-:W-:Y:S01]  /*2bb0*/  FFMA.FTZ R41, R3, UR4, R78 ;  /* 0x0000000403297c23 */ /* 0x000fe2000801004e */
[----:B------:R-:W-:Y:S01]  /*2bc0*/  SHF.L.U32 R45, R45, 0x10, RZ ;  /* 0x000000102d2d7819 */ /* 0x000fe200000006ff */
[----:B------:R-:W-:Y:S01]  /*2bd0*/  FADD.FTZ R44, R49, -R44 ;  /* 0x8000002c312c7221 */ /* 0x000fe20000010000 */
[----:B------:R-:W-:Y:S01]  /*2be0*/  SHF.L.U32 R43, R42, 0x10, RZ ;  /* 0x000000102a2b7819 */ /* 0x000fe200000006ff */
[----:B------:R-:W-:Y:S01]  /*2bf0*/  FADD.FTZ R42, R14, -R41 ;  /* 0x800000290e2a7221 */ /* 0x000fe20000010000 */
[----:B------:R-:W-:Y:S01]  /*2c00*/  FMUL.FTZ R85, R82, UR12 ;  /* 0x0000000c52557c20 */ /* 0x000fe20008410000 */
[----:B------:R-:W-:Y:S01]  /*2c10*/  FFMA.FTZ R80, R44, UR24, R45 ;  /* 0x000000182c507c23 */ /* 0x000fe2000801002d */
[----:B------:R0:W-:Y:S01]  /*2c20*/  F2F.BF16.F32 R41, R82 ;  /* 0x0000005200297304 */ /* 0x0001e20000202000 */
[----:B------:R-:W-:Y:S01]  /*2c30*/  FFMA.FTZ R47, R42, UR24, R43 ;  /* 0x000000182a2f7c23 */ /* 0x000fe2000801002b */
[----:B------:R-:W-:Y:S01]  /*2c40*/  FMUL.FTZ R84, R81, UR12 ;  /* 0x0000000c51547c20 */ /* 0x000fe20008410000 */
[----:B------:R-:W1:Y:S05]  /*2c50*/  LDC.64 R44, c[0x0][0x478] ;  /* 0x00011e00ff2c7b82 */ /* 0x000e6a0000000a00 */
[----:B------:R2:W3:Y:S01]  /*2c60*/  F2F.BF16.F32 R40, R81 ;  /* 0x0000005100287304 */ /* 0x0004e20000202000 */
[----:B0-----:R-:W-:-:S02]  /*2c70*/  FMUL.FTZ R82, R80, UR12 ;  /* 0x0000000c50527c20 */ /* 0x001fc40008410000 */
[----:B------:R-:W0:Y:S05]  /*2c80*/  LDC.64 R42, c[0x0][0x468] ;  /* 0x00011a00ff2a7b82 */ /* 0x000e2a0000000a00 */
[----:B------:R-:W-:Y:S01]  /*2c90*/  F2F.BF16.F32 R46, R80 ;  /* 0x00000050002e7304 */ /* 0x000fe20000202000 */
[----:B--2---:R-:W-:Y:S01]  /*2ca0*/  FMUL.FTZ R81, R47, UR12 ;  /* 0x0000000c2f517c20 */ /* 0x004fe20008410000 */
[----:B---3--:R-:W-:-:S06]  /*2cb0*/  PRMT R83, R40, 0x5410, R41 ;  /* 0x0000541028537816 */ /* 0x008fcc0000000029 */
[----:B------:R-:W2:Y:S01]  /*2cc0*/  F2F.BF16.F32 R82, R82 ;  /* 0x0000005200527304 */ /* 0x000ea20000202000 */
[----:B-1----:R-:W-:-:S07]  /*2cd0*/  IMAD.WIDE.U32 R44, R77, 0x8, R44 ;  /* 0x000000084d2c7825 */ /* 0x002fce00078e002c */
[----:B------:R-:W-:Y:S01]  /*2ce0*/  F2F.BF16.F32 R84, R84 ;  /* 0x0000005400547304 */ /* 0x000fe20000202000 */
[C---:B0-----:R-:W-:Y:S01]  /*2cf0*/  IMAD.WIDE.U32 R42, R77.reuse, 0x8, R42 ;  /* 0x000000084d2a7825 */ /* 0x041fe200078e002a */
[----:B------:R-:W-:-:S03]  /*2d00*/  IADD3 R77, PT, PT, R77, 0x80, RZ ;  /* 0x000000804d4d7810 */ /* 0x000fc60007ffe0ff */
[----:B--2---:R-:W-:-:S03]  /*2d10*/  IMAD.WIDE.U32 R40, R82, 0x10000, RZ ;  /* 0x0001000052287825 */ /* 0x004fc600078e00ff */
[----:B------:R-:W0:Y:S08]  /*2d20*/  F2F.BF16.F32 R85, R85 ;  /* 0x0000005500557304 */ /* 0x000e300000202000 */
        /* <DEDUP_REMOVED lines=10> */
.L_x_27:
[----:B------:R-:W-:Y:S05]  /*2dd0*/  BSYNC.RECONVERGENT B1 ;  /* 0x0000000000017941 */ /* 0x000fea0003800200 */
.L_x_26:
[----:B------:R-:W-:Y:S04]  /*2de0*/  BSSY.RECONVERGENT B1, `(.L_x_28) ;  /* 0x0000031000017945 */ /* 0x000fe80003800200 */
[----:B------:R-:W-:Y:S05]  /*2df0*/  @!P1 BRA `(.L_x_29) ;  /* 0x0000000000bc9947 */ /* 0x000fea0003800000 */
[----:B-1---5:R-:W-:Y:S01]  /*2e00*/  MOV R40, R65 ;  /* 0x0000004100287202 */ /* 0x022fe20000000f00 */
[--C-:B------:R-:W-:Y:S01]  /*2e10*/  FFMA.FTZ R41, R55, UR4, R78.reuse ;  /* 0x0000000437297c23 */ /* 0x100fe2000801004e */
[----:B------:R-:W-:Y:S01]  /*2e20*/  SHF.R.U32.HI R43, RZ, 0x10, R65 ;  /* 0x00000010ff2b7819 */ /* 0x000fe20000011641 */
[----:B------:R-:W-:Y:S01]  /*2e30*/  FFMA.FTZ R42, R68, UR4, R78 ;  /* 0x00000004442a7c23 */ /* 0x000fe2000801004e */
[----:B------:R-:W-:Y:S01]  /*2e40*/  SHF.L.U32 R40, R40, 0x10, RZ ;  /* 0x0000001028287819 */ /* 0x000fe200000006ff */
[----:B------:R-:W-:Y:S01]  /*2e50*/  FADD.FTZ R41, R56, -R41 ;  /* 0x8000002938297221 */ /* 0x000fe20000010000 */
[----:B------:R-:W-:Y:S01]  /*2e60*/  SHF.L.U32 R43, R43, 0x10, RZ ;  /* 0x000000102b2b7819 */ /* 0x000fe200000006ff */
[----:B------:R-:W-:Y:S01]  /*2e70*/  FADD.FTZ R42, R59, -R42 ;  /* 0x8000002a3b2a7221 */ /* 0x000fe20000010000 */
[----:B------:R-:W-:Y:S01]  /*2e80*/  SHF.R.U64 R44, R64, 0x10, R65 ;  /* 0x00000010402c7819 */ /* 0x000fe20000001241 */
[----:B------:R-:W-:Y:S01]  /*2e90*/  FFMA.FTZ R45, R41, UR24, R40 ;  /* 0x00000018292d7c23 */ /* 0x000fe20008010028 */
[----:B------:R-:W-:Y:S01]  /*2ea0*/  MOV R40, R64 ;  /* 0x0000004000287202 */ /* 0x000fe20000000f00 */
[--C-:B------:R-:W-:Y:S01]  /*2eb0*/  FFMA.FTZ R41, R53, UR4, R78.reuse ;  /* 0x0000000435297c23 */ /* 0x100fe2000801004e */
[----:B------:R-:W-:Y:S01]  /*2ec0*/  FFMA.FTZ R81, R42, UR24, R43 ;  /* 0x000000182a517c23 */ /* 0x000fe2000801002b */
[----:B------:R-:W-:Y:S01]  /*2ed0*/  FFMA.FTZ R42, R58, UR4, R78 ;  /* 0x000000043a2a7c23 */ /* 0x000fe2000801004e */
[----:B------:R-:W-:Y:S01]  /*2ee0*/  SHF.L.U32 R40, R40, 0x10, RZ ;  /* 0x0000001028287819 */ /* 0x000fe200000006ff */
[----:B------:R-:W-:Y:S01]  /*2ef0*/  FADD.FTZ R41, R54, -R41 ;  /* 0x8000002936297221 */ /* 0x000fe20000010000 */
[----:B------:R0:W-:Y:S01]  /*2f00*/  F2F.BF16.F32 R46, R45 ;  /* 0x0000002d002e7304 */ /* 0x0001e20000202000 */
[----:B------:R-:W-:Y:S01]  /*2f10*/  FADD.FTZ R42, R57, -R42 ;  /* 0x8000002a392a7221 */ /* 0x000fe20000010000 */
[----:B------:R-:W-:Y:S01]  /*2f20*/  FMUL.FTZ R84, R45, UR12 ;  /* 0x0000000c2d547c20 */ /* 0x000fe20008410000 */
[----:B------:R-:W-:Y:S01]  /*2f30*/  FFMA.FTZ R43, R41, UR24, R40 ;  /* 0x00000018292b7c23 */ /* 0x000fe20008010028 */
[----:B------:R-:W-:Y:S01]  /*2f40*/  SHF.L.U32 R41, R44, 0x10, RZ ;  /* 0x000000102c297819 */ /* 0x000fe200000006ff */
[----:B------:R-:W-:-:S03]  /*2f50*/  FMUL.FTZ R85, R81, UR12 ;  /* 0x0000000c51557c20 */ /* 0x000fc60008410000 */
[----:B------:R1:W2:Y:S01]  /*2f60*/  F2F.BF16.F32 R47, R81 ;  /* 0x00000051002f7304 */ /* 0x0002a20000202000 */
[----:B------:R-:W-:Y:S01]  /*2f70*/  FFMA.FTZ R80, R42, UR24, R41 ;  /* 0x000000182a507c23 */ /* 0x000fe20008010029 */
[----:B0-----:R-:W0:Y:S03]  /*2f80*/  LDC.64 R44, c[0x0][0x468] ;  /* 0x00011a00ff2c7b82 */ /* 0x001e260000000a00 */
[----:B------:R-:W-:-:S03]  /*2f90*/  FMUL.FTZ R82, R80, UR12 ;  /* 0x0000000c50527c20 */ /* 0x000fc60008410000 */
[----:B------:R-:W-:Y:S01]  /*2fa0*/  F2F.BF16.F32 R42, R80 ;  /* 0x00000050002a7304 */ /* 0x000fe20000202000 */
[----:B-1----:R-:W-:Y:S01]  /*2fb0*/  FMUL.FTZ R81, R43, UR12 ;  /* 0x0000000c2b517c20 */ /* 0x002fe20008410000 */
[----:B------:R-:W1:Y:S01]  /*2fc0*/  LDC.64 R40, c[0x0][0x478] ;  /* 0x00011e00ff287b82 */ /* 0x000e620000000a00 */
[----:B--2---:R-:W-:-:S05]  /*2fd0*/  PRMT R83, R46, 0x5410, R47 ;  /* 0x000054102e537816 */ /* 0x004fca000000002f */
        /* <DEDUP_REMOVED lines=17> */
.L_x_29:
[----:B------:R-:W-:Y:S05]  /*30f0*/  BSYNC.RECONVERGENT B1 ;  /* 0x0000000000017941 */ /* 0x000fea0003800200 */
.L_x_28:
[----:B------:R-:W-:Y:S05]  /*3100*/  @!P3 BRA `(.L_x_16) ;  /* 0x0000000000b8b947 */ /* 0x000fea0003800000 */
[----:B-12--5:R-:W-:Y:S01]  /*3110*/  MOV R40, R67 ;  /* 0x0000004300287202 */ /* 0x026fe20000000f00 */
[--C-:B------:R-:W-:Y:S01]  /*3120*/  FFMA.FTZ R41, R71, UR4, R78.reuse ;  /* 0x0000000447297c23 */ /* 0x100fe2000801004e */
[----:B------:R-:W-:Y:S01]  /*3130*/  SHF.R.U32.HI R43, RZ, 0x10, R67 ;  /* 0x00000010ff2b7819 */ /* 0x000fe20000011643 */
[----:B------:R-:W-:Y:S01]  /*3140*/  FFMA.FTZ R42, R76, UR4, R78 ;  /* 0x000000044c2a7c23 */ /* 0x000fe2000801004e */
[----:B------:R-:W-:Y:S01]  /*3150*/  SHF.L.U32 R40, R40, 0x10, RZ ;  /* 0x0000001028287819 */ /* 0x000fe200000006ff */
[----:B------:R-:W-:Y:S01]  /*3160*/  FADD.FTZ R41, R72, -R41 ;  /* 0x8000002948297221 */ /* 0x000fe20000010000 */
[----:B------:R-:W-:Y:S01]  /*3170*/  SHF.L.U32 R44, R43, 0x10, RZ ;  /* 0x000000102b2c7819 */ /* 0x000fe200000006ff */
[----:B------:R-:W-:Y:S01]  /*3180*/  FADD.FTZ R43, R75, -R42 ;  /* 0x8000002a4b2b7221 */ /* 0x000fe20000010000 */
[----:B------:R-:W-:Y:S01]  /*3190*/  MOV R42, R66 ;  /* 0x00000042002a7202 */ /* 0x000fe20000000f00 */
[----:B------:R-:W-:Y:S01]  /*31a0*/  FFMA.FTZ R46, R41, UR24, R40 ;  /* 0x00000018292e7c23 */ /* 0x000fe20008010028 */
[----:B------:R-:W-:Y:S01]  /*31b0*/  FFMA.FTZ R41, R69, UR4, R78 ;  /* 0x0000000445297c23 */ /* 0x000fe2000801004e */
[----:B------:R-:W-:Y:S01]  /*31c0*/  FFMA.FTZ R47, R43, UR24, R44 ;  /* 0x000000182b2f7c23 */ /* 0x000fe2000801002c */
[----:B------:R-:W-:Y:S01]  /*31d0*/  SHF.L.U32 R43, R42, 0x10, RZ ;  /* 0x000000102a2b7819 */ /* 0x000fe200000006ff */
[----:B------:R-:W-:Y:S01]  /*31e0*/  FFMA.FTZ R78, R74, UR4, R78 ;  /* 0x000000044a4e7c23 */ /* 0x000fe2000801004e */
[----:B------:R-:W-:Y:S01]  /*31f0*/  FADD.FTZ R42, R70, -R41 ;  /* 0x80000029462a7221 */ /* 0x000fe20000010000 */
[----:B------:R-:W-:Y:S01]  /*3200*/  SHF.R.U64 R44, R66, 0x10, R67 ;  /* 0x00000010422c7819 */ /* 0x000fe20000001243 */
[----:B------:R-:W-:Y:S01]  /*3210*/  F2F.BF16.F32 R40, R46 ;  /* 0x0000002e00287304 */ /* 0x000fe20000202000 */
[----:B------:R-:W-:Y:S01]  /*3220*/  FADD.FTZ R78, R73, -R78 ;  /* 0x8000004e494e7221 */ /* 0x000fe20000010000 */
[----:B------:R-:W-:Y:S01]  /*3230*/  FFMA.FTZ R45, R42, UR24, R43 ;  /* 0x000000182a2d7c23 */ /* 0x000fe2000801002b */
[----:B------:R-:W-:Y:S01]  /*3240*/  SHF.L.U32 R43, R44, 0x10, RZ ;  /* 0x000000102c2b7819 */ /* 0x000fe200000006ff */
[----:B------:R-:W-:Y:S01]  /*3250*/  FMUL.FTZ R84, R46, UR12 ;  /* 0x0000000c2e547c20 */ /* 0x000fe20008410000 */
[----:B------:R-:W-:-:S03]  /*3260*/  FMUL.FTZ R85, R47, UR12 ;  /* 0x0000000c2f557c20 */ /* 0x000fc60008410000 */
[----:B------:R-:W-:Y:S01]  /*3270*/  FFMA.FTZ R80, R78, UR24, R43 ;  /* 0x000000184e507c23 */ /* 0x000fe2000801002b */
[----:B------:R0:W1:Y:S01]  /*3280*/  F2F.BF16.F32 R41, R47 ;  /* 0x0000002f00297304 */ /* 0x0000620000202000 */
[----:B------:R-:W2:Y:S01]  /*3290*/  LDC.64 R42, c[0x0][0x468] ;  /* 0x00011a00ff2a7b82 */ /* 0x000ea20000000a00 */
[----:B------:R-:W-:Y:S01]  /*32a0*/  FMUL.FTZ R78, R45, UR12 ;  /* 0x0000000c2d4e7c20 */ /* 0x000fe20008410000 */
[----:B------:R-:W-:-:S05]  /*32b0*/  FMUL.FTZ R82, R80, UR12 ;  /* 0x0000000c50527c20 */ /* 0x000fca0008410000 */
[----:B------:R-:W-:Y:S01]  /*32c0*/  F2F.BF16.F32 R44, R80 ;  /* 0x00000050002c7304 */ /* 0x000fe20000202000 */
[----:B0-----:R-:W0:Y:S01]  /*32d0*/  LDC.64 R46, c[0x0][0x478] ;  /* 0x00011e00ff2e7b82 */ /* 0x001e220000000a00 */
[----:B-1----:R-:W-:-:S06]  /*32e0*/  PRMT R81, R40, 0x5410, R41 ;  /* 0x0000541028517816 */ /* 0x002fcc0000000029 */
[----:B------:R-:W1:Y:S08]  /*32f0*/  F2F.BF16.F32 R82, R82 ;  /* 0x0000005200527304 */ /* 0x000e700000202000 */
[----:B------:R-:W-:Y:S01]  /*3300*/  F2F.BF16.F32 R84, R84 ;  /* 0x0000005400547304 */ /* 0x000fe20000202000 */
[----:B--2---:R-:W-:-:S04]  /*3310*/  IMAD.WIDE.U32 R42, R77, 0x8, R42 ;  /* 0x000000084d2a7825 */ /* 0x004fc800078e002a */
[----:B-1----:R-:W-:-:S03]  /*3320*/  IMAD.WIDE.U32 R40, R82, 0x10000, RZ ;  /* 0x0001000052287825 */ /* 0x002fc600078e00ff */
[----:B------:R-:W1:Y:S01]  /*3330*/  F2F.BF16.F32 R85, R85 ;  /* 0x0000005500557304 */ /* 0x000e620000202000 */
[----:B0-----:R-:W-:-:S07]  /*3340*/  IMAD.WIDE.U32 R46, R77, 0x8, R46 ;  /* 0x000000084d2e7825 */ /* 0x001fce00078e002e */
[----:B------:R0:W2:Y:S01]  /*3350*/  F2F.BF16.F32 R79, R45 ;  /* 0x0000002d004f7304 */ /* 0x0000a20000202000 */
[----:B-1----:R-:W-:-:S07]  /*3360*/  PRMT R87, R84, 0x5410, R85 ;  /* 0x0000541054577816 */ /* 0x002fce0000000055 */
[----:B------:R-:W1:Y:S01]  /*3370*/  F2F.BF16.F32 R83, R78 ;  /* 0x0000004e00537304 */ /* 0x000e620000202000 */
[----:B0-----:R-:W-:Y:S01]  /*3380*/  IMAD.WIDE.U32 R44, R44, 0x10000, RZ ;  /* 0x000100002c2c7825 */ /* 0x001fe200078e00ff */
[----:B------:R-:W-:-:S04]  /*3390*/  LOP3.LUT R41, R87, R41, RZ, 0xfc, !PT ;  /* 0x0000002957297212 */ /* 0x000fc800078efcff */
[----:B------:R-:W-:Y:S02]  /*33a0*/  LOP3.LUT R45, R81, R45, RZ, 0xfc, !PT ;  /* 0x0000002d512d7212 */ /* 0x000fe400078efcff */
[----:B--2---:R-:W-:-:S05]  /*33b0*/  LOP3.LUT R44, R44, R79, RZ, 0xfc, !PT ;  /* 0x0000004f2c2c7212 */ /* 0x004fca00078efcff */
[----:B------:R0:W-:Y:S01]  /*33c0*/  STG.E.64 desc[UR14][R46.64], R44 ;  /* 0x0000002c2e007986 */ /* 0x0001e2000c101b0e */
[----:B-1----:R-:W-:-:S05]  /*33d0*/  LOP3.LUT R40, R40, R83, RZ, 0xfc, !PT ;  /* 0x0000005328287212 */ /* 0x002fca00078efcff */
[----:B------:R0:W-:Y:S02]  /*33e0*/  STG.E.64 desc[UR14][R42.64], R40 ;  /* 0x000000282a007986 */ /* 0x0001e4000c101b0e */
.L_x_16:
[----:B------:R-:W-:Y:S05]  /*33f0*/  BSYNC.RECONVERGENT B0 ;  /* 0x0000000000007941 */ /* 0x000fea0003800200 */
.L_x_9:
[----:B------:R-:W-:Y:S02]  /*3400*/  UIADD3 UR7, UPT, UPT, UR7, UR22, URZ ;  /* 0x0000001607077290 */ /* 0x000fe4000fffe0ff */
[----:B------:R-:W-:Y:S02]  /*3410*/  UPLOP3.LUT UP2, UPT, UPT, UPT, UP2, 0x40, 0x4 ;  /* 0x000000000004789c */ /* 0x000fe40003f4e820 */
[----:B------:R-:W-:-:S09]  /*3420*/  UISETP.GE.AND UP1, UPT, UR7, UR23, UPT ;  /* 0x000000170700728c */ /* 0x000fd2000bf26270 */
[----:B------:R-:W-:Y:S05]  /*3430*/  BRA.U !UP1, `(.L_x_30) ;  /* 0xffffffd109147547 */ /* 0x000fea000b83ffff */
.L_x_0:
[----:B------:R-:W0:Y:S08]  /*3440*/  S2UR UR4, SR_CTAID.X ;  /* 0x00000000000479c3 */ /* 0x000e300000002500 */
[----:B------:R-:W1:Y:S08]  /*3450*/  LDC.64 R2, c[0x0][0x440] ;  /* 0x00011000ff027b82 */ /* 0x000e700000000a00 */
[----:B------:R-:W2:Y:S08]  /*3460*/  LDC.64 R4, c[0x0][0x448] ;  /* 0x00011200ff047b82 */ /* 0x000eb00000000a00 */
[----:B------:R-:W3:Y:S01]  /*3470*/  LDC.64 R6, c[0x0][0x440] ;  /* 0x00011000ff067b82 */ /* 0x000ee20000000a00 */
[----:B0-----:R-:W-:-:S06]  /*3480*/  UIMAD UR4, UR4, UR6, URZ ;  /* 0x00000006040472a4 */ /* 0x001fcc000f8e02ff */
[----:B------:R-:W-:Y:S01]  /*3490*/  MOV R11, UR4 ;  /* 0x00000004000b7c02 */ /* 0x000fe20008000f00 */
[----:B-----5:R-:W0:Y:S03]  /*34a0*/  LDC.64 R8, c[0x0][0x448] ;  /* 0x00011200ff087b82 */ /* 0x020e260000000a00 */
[----:B------:R-:W-:-:S05]  /*34b0*/  LEA.HI R11, R11, R0, RZ, 0x1e ;  /* 0x000000000b0b7211 */ /* 0x000fca00078ff0ff */
[----:B-1----:R-:W-:-:S04]  /*34c0*/  @P2 IMAD.WIDE.U32 R2, R11, 0x10, R2 ;  /* 0x000000100b022825 */ /* 0x002fc800078e0002 */
[C---:B--2---:R-:W-:Y:S01]  /*34d0*/  @P2 IMAD.WIDE.U32 R4, R11.reuse, 0x10, R4 ;  /* 0x000000100b042825 */ /* 0x044fe200078e0004 */
[----:B------:R-:W-:Y:S01]  /*34e0*/  @P2 IADD3 R11, PT, PT, R11, 0x80, RZ ;  /* 0x000000800b0b2810 */ /* 0x000fe20007ffe0ff */
[----:B------:R1:W-:Y:S04]  /*34f0*/  @P2 STG.E.128 desc[UR14][R2.64], R24 ;  /* 0x0000001802002986 */ /* 0x0003e8000c101d0e */
[C---:B---3--:R-:W-:Y:S01]  /*3500*/  @P1 IMAD.WIDE.U32 R6, R11.reuse, 0x10, R6 ;  /* 0x000000100b061825 */ /* 0x048fe200078e0006 */
[----:B------:R1:W-:Y:S04]  /*3510*/  @P2 STG.E.128 desc[UR14][R4.64], R36 ;  /* 0x0000002404002986 */ /* 0x0003e8000c101d0e */
[----:B------:R1:W-:Y:S01]  /*3520*/  @P1 STG.E.128 desc[UR14][R6.64], R20 ;  /* 0x0000001406001986 */ /* 0x0003e2000c101d0e */
[----:B0-----:R-:W-:-:S05]  /*3530*/  @P1 IMAD.WIDE.U32 R8, R11, 0x10, R8 ;  /* 0x000000100b081825 */ /* 0x001fca00078e0008 */
[----:B------:R1:W-:Y:S01]  /*3540*/  @P1 STG.E.128 desc[UR14][R8.64], R32 ;  /* 0x0000002008001986 */ /* 0x0003e2000c101d0e */
[----:B------:R-:W-:Y:S05]  /*3550*/  @!P3 EXIT ;  /* 0x000000000000b94d */ /* 0x000fea0003800000 */
[----:B-1----:R-:W0:Y:S01]  /*3560*/  LDC.64 R2, c[0x0][0x440] ;  /* 0x00011000ff027b82 */ /* 0x002e220000000a00 */
[----:B------:R-:W-:-:S07]  /*3570*/  @P1 IADD3 R11, PT, PT, R11, 0x80, RZ ;  /* 0x000000800b0b1810 */ /* 0x000fce0007ffe0ff */
[----:B------:R-:W1:Y:S01]  /*3580*/  LDC.64 R4, c[0x0][0x448] ;  /* 0x00011200ff047b82 */ /* 0x000e620000000a00 */
[----:B0-----:R-:W-:-:S05]  /*3590*/  IMAD.WIDE.U32 R2, R11, 0x10, R2 ;  /* 0x000000100b027825 */ /* 0x001fca00078e0002 */
[----:B------:R-:W-:Y:S01]  /*35a0*/  STG.E.128 desc[UR14][R2.64], R16 ;  /* 0x0000001002007986 */ /* 0x000fe2000c101d0e */
[----:B-1----:R-:W-:-:S05]  /*35b0*/  IMAD.WIDE.U32 R4, R11, 0x10, R4 ;  /* 0x000000100b047825 */ /* 0x002fca00078e0004 */
[----:B------:R-:W-:Y:S01]  /*35c0*/  STG.E.128 desc[UR14][R4.64], R28 ;  /* 0x0000001c04007986 */ /* 0x000fe2000c101d0e */
[----:B------:R-:W-:Y:S05]  /*35d0*/  EXIT ;  /* 0x000000000000794d */ /* 0x000fea0003800000 */
.L_x_31:
[----:B------:R-:W-:-:S00]  /*35e0*/  BRA `(.L_x_31) ;  /* 0xfffffffc00fc7947 */ /* 0x000fc0000383ffff */
[----:B------:R-:W-:-:S00]  /*35f0*/  NOP ;  /* 0x0000000000007918 */ /* 0x000fc00000000000 */
        /* <DEDUP_REMOVED lines=8> */
.L_x_6652:


//--------------------- .text._ZN10layer_norm13ln_bwd_kernelINS_13Kernel_traitsI13__nv_bfloat16S2_S2_S2_fjLj1536ELj1ELj1ELj4ELj8ENS_18Kernel_traits_baseILj1536ES2_S2_S2_S2_fjLj128EEEEELb0ELb0ELb0ELb1EEEvNS_9BwdParamsE --------------------------
	.section	.text._ZN10layer_norm13ln_bwd_kernelINS_13Kernel_traitsI13__nv_bfloat16S2_S2_S2_fjLj1536ELj1ELj1ELj4ELj8ENS_18Kernel_traits_baseILj1536ES2_S2_S2_S2_fjLj128EEEEELb0ELb0ELb0ELb1EEEvNS_9BwdParamsE,"ax",@progbits
	.align	128
        .global         _ZN10layer_norm13ln_bwd_kernelINS_13Kernel_traitsI13__nv_bfloat16S2_S2_S2_fjLj1536ELj1ELj1ELj4ELj8ENS_18Kernel_traits_baseILj1536ES2_S2_S2_S2_fjLj128EEEEELb0ELb0ELb0ELb1EEEvNS_9BwdParamsE
        .type           _ZN10layer_norm13ln_bwd_kernelINS_13Kernel_traitsI13__nv_bfloat16S2_S2_S2_fjLj1536ELj1ELj1ELj4ELj8ENS_18Kernel_traits_baseILj1536ES2_S2_S2_S2_fjLj128EEEEELb0ELb0ELb0ELb1EEEvNS_9BwdParamsE,@function
        .size           _ZN10layer_norm13ln_bwd_kernelINS_13Kernel_traitsI13__nv_bfloat16S2_S2_S2_fjLj1536ELj1ELj1ELj4ELj8ENS_18Kernel_traits_baseILj1536ES2_S2_S2_S2_fjLj128EEEEELb0ELb0ELb0ELb1EEEvNS_9BwdParamsE,(.L_x_6653 - _ZN10layer_norm13ln_bwd_kernelINS_13Kernel_traitsI13__nv_bfloat16S2_S2_S2_fjLj1536ELj1ELj1ELj4ELj8ENS_18Kernel_traits_baseILj1536ES2_S2_S2_S2_fjLj128EEEEELb0ELb0ELb0ELb1EEEvNS_9BwdParamsE)
        .other          _ZN10layer_norm13ln_bwd_kernelINS_13Kernel_traitsI13__nv_bfloat16S2_S2_S2_fjLj1536ELj1ELj1ELj4ELj8ENS_18Kernel_traits_baseILj1536ES2_S2_S2_S2_fjLj128EEEEELb0ELb0ELb0ELb1EEEvNS_9BwdParamsE,@"STO_CUDA_ENTRY STV_DEFAULT"
_ZN10layer_norm13ln_bwd_kernelINS_13Kernel_traitsI13__nv_bfloat16S2_S2_S2_fjLj1536ELj1ELj1ELj4ELj8ENS_18Kernel_traits_baseILj1536ES2_S2_S2_S2_fjLj128EEEEELb0ELb0ELb0ELb1EEEvNS_9BwdParamsE:
.text._ZN10layer_norm13ln_bwd_kernelINS_13Kernel_traitsI13__nv_bfloat16S2_S2_S2_fjLj1536ELj1ELj1ELj4ELj8ENS_18Kernel_traits_baseILj1536ES2_S2_S2_S2_fjLj128EEEEELb0ELb0ELb0ELb1EEEvNS_9BwdParamsE:
[----:B------:R-:W-:Y:S08]  /*0000*/  LDC R1, c[0x0][0x37c] ;  /* 0x0000df00ff017b82 */ /* 0x000ff00000000800 */
[----:B------:R-:W0:Y:S01]  /*0010*/  S2UR UR6, SR_CTAID.X ;  /* 0x00000000000679c3 */ /* 0x000e220000002500 */
[----:B------:R-:W0:Y:S01]  /*0020*/  LDCU UR7, c[0x0][0x384] ;  /* 0x00007080ff0777ac */ /* 0x000e220008000800 */
[----:B------:R-:W1:Y:S01]  /*0030*/  S2R R24, SR_TID.X ;  /* 0x0000000000187919 */ /* 0x000e620000002100 */
[----:B------:R-:W-:-:S02]  /*0040*/  CS2R R6, SRZ ;  /* 0x0000000000067805 */ /* 0x000fc4000001ff00 */
[----:B------:R-:W-:Y:S02]  /*0050*/  CS2R R8, SRZ ;  /* 0x0000000000087805 */ /* 0x000fe4000001ff00 */
        /* <DEDUP_REMOVED lines=9> */
[----:B------:R-:W-:Y:S01]  /*00f0*/  CS2R R4, SRZ ;  /* 0x0000000000047805 */ /* 0x000fe2000001ff00 */
[----:B------:R-:W2:Y:S01]  /*0100*/  LDCU.64 UR4, c[0x0][0x358] ;  /* 0x00006b00ff0477ac */ /* 0x000ea20008000a00 */
[----:B0-----:R-:W-:-:S09]  /*0110*/  UISETP.GE.AND UP0, UPT, UR6, UR7, UPT ;  /* 0x000000070600728c */ /* 0x001fd2000bf06270 */
[----:B-1----:R-:W-:Y:S05]  /*0120*/  BRA.U UP0, `(.L_x_32) ;  /* 0x0000003500a07547 */ /* 0x002fea000b800000 */
[----:B------:R-:W0:Y:S08]  /*0130*/  LDC.64 R4, c[0x0][0x3d0] ;  /* 0x0000f400ff047b82 */ /* 0x000e300000000a00 */
[----:B------:R-:W1:Y:S01]  /*0140*/  LDC.64 R6, c[0x0][0x3e0] ;  /* 0x0000f800ff067b82 */ /* 0x000e620000000a00 */
[----:B------:R-:W-:Y:S01]  /*0150*/  HFMA2 R58, -RZ, RZ, 0, 0 ;  /* 0x00000000ff3a7431 */ /* 0x000fe200000001ff */
[----:B------:R-:W-:-:S02]  /*0160*/  PLOP3.LUT P2, PT, PT, PT, PT, 0x8, 0x80 ;  /* 0x000000000080781c */ /* 0x000fc40003f4e170 */
[----:B------:R-:W-:Y:S02]  /*0170*/  CS2R R46, SRZ ;  /* 0x00000000002e7805 */ /* 0x000fe4000001ff00 */
[----:B------:R-:W-:Y:S02]  /*0180*/  SHF.R.U32.HI R59, RZ, 0x5, R24 ;  /* 0x00000005ff3b7819 */ /* 0x000fe40000011618 */
        /* <DEDUP_REMOVED lines=10> */
[----:B------:R-:W-:Y:S01]  /*0230*/  MOV R25, RZ ;  /* 0x000000ff00197202 */ /* 0x000fe20000000f00 */
[----:B0-----:R-:W-:Y:S01]  /*0240*/  IMAD.WIDE.U32 R4, R24, 0x8, R4 ;  /* 0x0000000818047825 */ /* 0x001fe200078e0004 */
[----:B------:R-:W-:Y:S01]  /*0250*/  MOV R57, UR6 ;  /* 0x0000000600397c02 */ /* 0x000fe20008000f00 */
[----:B------:R-:W0:Y:S03]  /*0260*/  LDCU.U8 UR7, c[0x0][0x410] ;  /* 0x00008200ff0777ac */ /* 0x000e260008000000 */
[----:B--2---:R-:W2:Y:S01]  /*0270*/  LDG.E.64 R14, desc[UR4][R4.64+0x800] ;  /* 0x00080004040e7981 */ /* 0x004ea2000c1e1b00 */
[----:B------:R-:W3:Y:S03]  /*0280*/  LDCU UR10, c[0x0][0x388] ;  /* 0x00007100ff0a77ac */ /* 0x000ee60008000800 */
[----:B------:R-:W4:Y:S01]  /*0290*/  LDG.E.64 R12, desc[UR4][R4.64+0x400] ;  /* 0x00040004040c7981 */ /* 0x000f22000c1e1b00 */
[----:B------:R-:W0:Y:S03]  /*02a0*/  LDCU UR11, c[0x0][0x400] ;  /* 0x00008000ff0b77ac */ /* 0x000e260008000800 */
[----:B------:R-:W5:Y:S01]  /*02b0*/  LDG.E.64 R2, desc[UR4][R4.64] ;  /* 0x0000000404027981 */ /* 0x000f62000c1e1b00 */
[----:B-1----:R-:W-:Y:S01]  /*02c0*/  ISETP.NE.U32.AND P1, PT, R6, RZ, PT ;  /* 0x000000ff0600720c */ /* 0x002fe20003f25070 */
[----:B------:R-:W1:Y:S03]  /*02d0*/  LDCU.64 UR12, c[0x0][0x478] ;  /* 0x00008f00ff0c77ac */ /* 0x000e660008000a00 */
[----:B------:R-:W-:Y:S01]  /*02e0*/  ISETP.NE.AND.EX P1, PT, R7, RZ, PT, P1 ;  /* 0x000000ff0700720c */ /* 0x000fe20003f25310 */
[----:B------:R-:W0:Y:S01]  /*02f0*/  LDCU.64 UR8, c[0x0][0x438] ;  /* 0x00008700ff0877ac */ /* 0x000e220008000a00 */
[----:B--2---:R-:W-:-:S02]  /*0300*/  SHF.R.U64 R56, R14, 0x10, R15 ;  /* 0x000000100e387819 */ /* 0x004fc4000000120f */
[----:B------:R-:W-:Y:S02]  /*0310*/  SHF.R.U32.HI R55, RZ, 0x10, R15 ;  /* 0x00000010ff377819 */ /* 0x000fe4000001160f */
[--C-:B----4-:R-:W-:Y:S02]  /*0320*/  SHF.R.U64 R54, R12, 0x10, R13.reuse ;  /* 0x000000100c367819 */ /* 0x110fe4000000120d */
[----:B------:R-:W-:Y:S02]  /*0330*/  SHF.R.U32.HI R53, RZ, 0x10, R13 ;  /* 0x00000010ff357819 */ /* 0x000fe4000001160d */
[--C-:B-----5:R-:W-:Y:S02]  /*0340*/  SHF.R.U64 R52, R2, 0x10, R3.reuse ;  /* 0x0000001002347819 */ /* 0x120fe40000001203 */
[----:B01-3--:R-:W-:-:S07]  /*0350*/  SHF.R.U32.HI R51, RZ, 0x10, R3 ;  /* 0x00000010ff337819 */ /* 0x00bfce0000011603 */
.L_x_39:
[----:B------:R-:W0:Y:S08]  /*0360*/  @P1 LDC.64 R8, c[0x0][0x3e0] ;  /* 0x0000f800ff081b82 */ /* 0x000e300000000a00 */
[----:B------:R-:W1:Y:S08]  /*0370*/  LDC.64 R4, c[0x0][0x3c0] ;  /* 0x0000f000ff047b82 */ /* 0x000e700000000a00 */
[----:B------:R-:W2:Y:S01]  /*0380*/  LDC.64 R6, c[0x0][0x3c8] ;  /* 0x0000f200ff067b82 */ /* 0x000ea20000000a00 */
[----:B0-----:R-:W-:-:S06]  /*0390*/  @P1 IMAD.WIDE R8, R57, 0x2, R8 ;  /* 0x0000000239081825 */ /* 0x001fcc00078e0208 */
[----:B------:R-:W3:Y:S01]  /*03a0*/  @P1 LDG.E.U16 R8, desc[UR4][R8.64] ;  /* 0x0000000408081981 */ /* 0x000ee2000c1e1500 */
[----:B-1----:R-:W-:-:S06]  /*03b0*/  IMAD.WIDE R4, R57, 0x4, R4 ;  /* 0x0000000439047825 */ /* 0x002fcc00078e0204 */
[----:B------:R-:W4:Y:S01]  /*03c0*/  LDG.E R4, desc[UR4][R4.64] ;  /* 0x0000000404047981 */ /* 0x000f22000c1e1900 */
[----:B--2---:R-:W-:-:S05]  /*03d0*/  IMAD.WIDE R6, R57, 0x4, R6 ;  /* 0x0000000439067825 */ /* 0x004fca00078e0206 */
[----:B------:R0:W5:Y:S01]  /*03e0*/  LDG.E R61, desc[UR4][R6.64] ;  /* 0x00000004063d7981 */ /* 0x000162000c1e1900 */
[----:B------:R-:W-:Y:S01]  /*03f0*/  UISETP.NE.U32.AND UP0, UPT, UR8, URZ, UPT ;  /* 0x000000ff0800728c */ /* 0x000fe2000bf05070 */
[----:B------:R-:W-:-:S03]  /*0400*/  IMAD R0, R57, UR10, RZ ;  /* 0x0000000a39007c24 */ /* 0x000fc6000f8e02ff */
[----:B------:R-:W-:Y:S02]  /*0410*/  UISETP.NE.AND.EX UP0, UPT, UR9, URZ, UPT, UP0 ;  /* 0x000000ff0900728c */ /* 0x000fe4000bf05300 */
[----:B------:R-:W-:Y:S02]  /*0420*/  SHF.R.S32.HI R11, RZ, 0x1f, R0 ;  /* 0x0000001fff0b7819 */ /* 0x000fe40000011400 */
[----:B------:R-:W-:Y:S02]  /*0430*/  ISETP.NE.AND P4, PT, RZ, UR7, PT ;  /* 0x00000007ff007c0c */ /* 0x000fe4000bf85270 */
[----:B------:R-:W-:Y:S02]  /*0440*/  LEA.HI R11, R11, R0, RZ, 0x2 ;  /* 0x000000000b0b7211 */ /* 0x000fe400078f10ff */
[----:B------:R-:W-:Y:S02]  /*0450*/  MOV R60, 0x3f800000 ;  /* 0x3f800000003c7802 */ /* 0x000fe40000000f00 */
[----:B------:R-:W-:-:S02]  /*0460*/  LEA.HI.SX32 R50, R11, R24, 0x1e ;  /* 0x000000180b327211 */ /* 0x000fc400078ff2ff */
[----:B---3--:R-:W-:Y:S02]  /*0470*/  @P1 SHF.L.U32 R60, R8, 0x10, RZ ;  /* 0x00000010083c1819 */ /* 0x008fe400000006ff */
[----:B----4-:R-:W-:Y:S01]  /*0480*/  FSEL R0, R4, RZ, !P4 ;  /* 0x000000ff04007208 */ /* 0x010fe20006000000 */
[----:B0-----:R-:W-:Y:S06]  /*0490*/  BRA.U UP0, `(.L_x_33) ;  /* 0x0000000900247547 */ /* 0x001fec000b800000 */
[----:B------:R-:W0:Y:S01]  /*04a0*/  LDC.64 R8, c[0x0][0x3a8] ;  /* 0x0000ea00ff087b82 */ /* 0x000e220000000a00 */
[C---:B------:R-:W-:Y:S02]  /*04b0*/  IADD3 R49, PT, PT, R50.reuse, 0x80, RZ ;  /* 0x0000008032317810 */ /* 0x040fe40007ffe0ff */
[----:B------:R-:W-:-:S05]  /*04c0*/  IADD3 R48, PT, PT, R50, 0x100, RZ ;  /* 0x0000010032307810 */ /* 0x000fca0007ffe0ff */
[----:B------:R-:W1:Y:S01]  /*04d0*/  LDC.64 R4, c[0x0][0x428] ;  /* 0x00010a00ff047b82 */ /* 0x000e620000000a00 */
[----:B0-----:R-:W-:-:S04]  /*04e0*/  IMAD.WIDE.U32 R22, R50, 0x8, R8 ;  /* 0x0000000832167825 */ /* 0x001fc800078e0008 */
[--C-:B------:R-:W-:Y:S01]  /*04f0*/  IMAD.WIDE.U32 R10, R49, 0x8, R8.reuse ;  /* 0x00000008310a7825 */ /* 0x100fe200078e0008 */
[----:B------:R-:W2:Y:S03]  /*0500*/  LDG.E.64 R62, desc[UR4][R22.64] ;  /* 0x00000004163e7981 */ /* 0x000ea6000c1e1b00 */
[----:B------:R-:W-:Y:S02]  /*0510*/  IMAD.WIDE.U32 R8, R48, 0x8, R8 ;  /* 0x0000000830087825 */ /* 0x000fe400078e0008 */
[----:B------:R-:W3:Y:S04]  /*0520*/  LDG.E.64 R10, desc[UR4][R10.64] ;  /* 0x000000040a0a7981 */ /* 0x000ee8000c1e1b00 */
[----:B------:R-:W4:Y:S01]  /*0530*/  LDG.E.64 R8, desc[UR4][R8.64] ;  /* 0x0000000408087981 */ /* 0x000f22000c1e1b00 */
[----:B-1----:R-:W-:-:S04]  /*0540*/  IMAD.WIDE.U32 R6, R50, 0x8, R4 ;  /* 0x0000000832067825 */ /* 0x002fc800078e0004 */
[--C-:B------:R-:W-:Y:S02]  /*0550*/  IMAD.WIDE.U32 R82, R49, 0x8, R4.reuse ;  /* 0x0000000831527825 */ /* 0x100fe400078e0004 */
[----:B------:R-:W4:Y:S02]  /*0560*/  LDG.E.64 R6, desc[UR4][R6.64] ;  /* 0x0000000406067981 */ /* 0x000f24000c1e1b00 */
[----:B------:R-:W-:Y:S02]  /*0570*/  IMAD.WIDE.U32 R4, R48, 0x8, R4 ;  /* 0x0000000830047825 */ /* 0x000fe400078e0004 */
[----:B------:R-:W4:Y:S04]  /*0580*/  LDG.E.64 R82, desc[UR4][R82.64] ;  /* 0x0000000452527981 */ /* 0x000f28000c1e1b00 */
[----:B------:R-:W4:Y:S01]  /*0590*/  LDG.E.64 R4, desc[UR4][R4.64] ;  /* 0x0000000404047981 */ /* 0x000f22000c1e1b00 */
[----:B------:R-:W-:-:S02]  /*05a0*/  SHF.L.U32 R98, R54, 0x10, RZ ;  /* 0x0000001036627819 */ /* 0x000fc400000006ff */
[----:B------:R-:W-:Y:S02]  /*05b0*/  SHF.L.U32 R75, R55, 0x10, RZ ;  /* 0x00000010374b7819 */ /* 0x000fe400000006ff */
[C-C-:B--2---:R-:W-:Y:S02]  /*05c0*/  SHF.R.U64 R68, R62.reuse, 0x10, R63.reuse ;  /* 0x000000103e447819 */ /* 0x144fe4000000123f */
[----:B------:R-:W-:Y:S02]  /*05d0*/  SHF.L.U32 R23, R62, 0x10, RZ ;  /* 0x000000103e177819 */ /* 0x000fe400000006ff */
[----:B------:R-:W-:Y:S02]  /*05e0*/  SHF.R.U32.HI R66, RZ, 0x10, R63 ;  /* 0x00000010ff427819 */ /* 0x000fe4000001163f */
[----:B------:R-:W-:Y:S01]  /*05f0*/  SHF.L.U32 R63, R63, 0x10, RZ ;  /* 0x000000103f3f7819 */ /* 0x000fe200000006ff */
[----:B------:R-:W-:Y:S01]  /*0600*/  FADD.FTZ R64, -R0, R23 ;  /* 0x0000001700407221 */ /* 0x000fe20000010100 */
[----:B---3--:R-:W-:-:S02]  /*0610*/  SHF.R.U64 R62, R10, 0x10, R11 ;  /* 0x000000100a3e7819 */ /* 0x008fc4000000120b */
[----:B------:R-:W-:Y:S02]  /*0620*/  SHF.L.U32 R65, R10, 0x10, RZ ;  /* 0x000000100a417819 */ /* 0x000fe400000006ff */
[----:B------:R-:W-:Y:S02]  /*0630*/  SHF.L.U32 R67, R11, 0x10, RZ ;  /* 0x000000100b437819 */ /* 0x000fe400000006ff */
[----:B----4-:R-:W-:Y:S01]  /*0640*/  SHF.R.U64 R10, R8, 0x10, R9 ;  /* 0x00000010080a7819 */ /* 0x010fe20000001209 */
[----:B------:R-:W-:Y:S01]  /*0650*/  FADD.FTZ R72, -R0, R65 ;  /* 0x0000004100487221 */ /* 0x000fe20000010100 */
[----:B------:R-:W-:Y:S01]  /*0660*/  SHF.L.U32 R69, R8, 0x10, RZ ;  /* 0x0000001008457819 */ /* 0x000fe200000006ff */
[C---:B------:R-:W-:Y:S01]  /*0670*/  FADD.FTZ R76, -R0.reuse, R67 ;  /* 0x00000043004c7221 */ /* 0x040fe20000010100 */
[----:B------:R-:W-:Y:S02]  /*0680*/  SHF.R.U32.HI R22, RZ, 0x10, R11 ;  /* 0x00000010ff167819 */ /* 0x000fe4000001160b */
[----:B------:R-:W-:Y:S01]  /*0690*/  SHF.R.U32.HI R8, RZ, 0x10, R9 ;  /* 0x00000010ff087819 */ /* 0x000fe20000011609 */
[----:B------:R-:W-:Y:S01]  /*06a0*/  FADD.FTZ R78, -R0, R69 ;  /* 0x00000045004e7221 */ /* 0x000fe20000010100 */
[----:B------:R-:W-:Y:S01]  /*06b0*/  SHF.L.U32 R71, R9, 0x10, RZ ;  /* 0x0000001009477819 */ /* 0x000fe200000006ff */
[C---:B-----5:R-:W-:Y:S01]  /*06c0*/  FMUL.FTZ R76, R61.reuse, R76 ;  /* 0x0000004c3d4c7220 */ /* 0x060fe20000410000 */
[----:B------:R-:W-:Y:S01]  /*06d0*/  SHF.L.U32 R9, R68, 0x10, RZ ;  /* 0x0000001044097819 */ /* 0x000fe200000006ff */
[----:B------:R-:W-:Y:S01]  /*06e0*/  FADD.FTZ R68, -R0, R63 ;  /* 0x0000003f00447221 */ /* 0x000fe20000010100 */
        /* <DEDUP_REMOVED lines=10> */
[----:B------:R-:W-:Y:S01]  /*0790*/  SHF.R.U64 R86, R6, 0x10, R7 ;  /* 0x0000001006567819 */ /* 0x000fe20000001207 */
[----:B------:R-:W-:Y:S01]  /*07a0*/  FADD.FTZ R8, -R0, R65 ;  /* 0x0000004100087221 */ /* 0x000fe20000010100 */
[----:B------:R-:W-:Y:S01]  /*07b0*/  SHF.L.U32 R63, R6, 0x10, RZ ;  /* 0x00000010063f7819 */ /* 0x000fe200000006ff */
[----:B------:R-:W-:Y:S01]  /*07c0*/  FADD.FTZ R10, -R0, R67 ;  /* 0x00000043000a7221 */ /* 0x000fe20000010100 */
[----:B------:R-:W-:Y:S01]  /*07d0*/  SHF.L.U32 R0, R2, 0x10, RZ ;  /* 0x0000001002007819 */ /* 0x000fe200000006ff */
[C---:B------:R-:W-:Y:S01]  /*07e0*/  FMUL.FTZ R93, R61.reuse, R68 ;  /* 0x000000443d5d7220 */ /* 0x040fe20000410000 */
[C-C-:B------:R-:W-:Y:S01]  /*07f0*/  SHF.R.U64 R92, R4.reuse, 0x10, R5.reuse ;  /* 0x00000010045c7819 */ /* 0x140fe20000001205 */
[C---:B------:R-:W-:Y:S01]  /*0800*/  FMUL.FTZ R68, R61.reuse, R78 ;  /* 0x0000004e3d447220 */ /* 0x040fe20000410000 */
[----:B------:R-:W-:Y:S01]  /*0810*/  SHF.R.U32.HI R94, RZ, 0x10, R5 ;  /* 0x00000010ff5e7819 */ /* 0x000fe20000011605 */
[----:B------:R-:W-:Y:S01]  /*0820*/  FMUL.FTZ R81, R61, R66 ;  /* 0x000000423d517220 */ /* 0x000fe20000410000 */
[----:B------:R-:W-:Y:S01]  /*0830*/  SHF.L.U32 R88, R5, 0x10, RZ ;  /* 0x0000001005587819 */ /* 0x000fe200000006ff */
[C---:B------:R-:W-:Y:S01]  /*0840*/  FMUL.FTZ R96, R61.reuse, R96 ;  /* 0x000000603d607220 */ /* 0x040fe20000410000 */
[----:B------:R-:W-:Y:S01]  /*0850*/  SHF.L.U32 R87, R4, 0x10, RZ ;  /* 0x0000001004577819 */ /* 0x000fe200000006ff */
[C---:B------:R-:W-:Y:S01]  /*0860*/  FMUL.FTZ R71, R61.reuse, R72 ;  /* 0x000000483d477220 */ /* 0x040fe20000410000 */
[----:B------:R-:W-:Y:S01]  /*0870*/  SHF.L.U32 R5, R52, 0x10, RZ ;  /* 0x0000001034057819 */ /* 0x000fe200000006ff */
[C---:B------:R-:W-:Y:S01]  /*0880*/  FMUL.FTZ R74, R61.reuse, R74 ;  /* 0x0000004a3d4a7220 */ /* 0x040fe20000410000 */
[----:B------:R-:W-:Y:S01]  /*0890*/  SHF.L.U32 R86, R86, 0x10, RZ ;  /* 0x0000001056567819 */ /* 0x000fe200000006ff */
[C---:B------:R-:W-:Y:S01]  /*08a0*/  FMUL.FTZ R77, R61.reuse, R22 ;  /* 0x000000163d4d7220 */ /* 0x040fe20000410000 */
[--C-:B------:R-:W-:Y:S01]  /*08b0*/  SHF.R.U64 R91, R82, 0x10, R83.reuse ;  /* 0x00000010525b7819 */ /* 0x100fe20000001253 */
[----:B------:R-:W-:Y:S01]  /*08c0*/  FMUL.FTZ R79, R61, R10 ;  /* 0x0000000a3d4f7220 */ /* 0x000fe20000410000 */
[----:B------:R-:W-:Y:S01]  /*08d0*/  SHF.R.U32.HI R90, RZ, 0x10, R83 ;  /* 0x00000010ff5a7819 */ /* 0x000fe20000011653 */
[----:B------:R-:W-:Y:S01]  /*08e0*/  FMUL.FTZ R78, R5, R86 ;  /* 0x00000056054e7220 */ /* 0x000fe20000410000 */
[----:B------:R-:W-:Y:S01]  /*08f0*/  SHF.L.U32 R85, R83, 0x10, RZ ;  /* 0x0000001053557819 */ /* 0x000fe200000006ff */
[----:B------:R-:W-:Y:S01]  /*0900*/  FMUL.FTZ R83, R0, R63 ;  /* 0x0000003f00537220 */ /* 0x000fe20000410000 */
[----:B------:R-:W-:Y:S01]  /*0910*/  SHF.L.U32 R4, R13, 0x10, RZ ;  /* 0x000000100d047819 */ /* 0x000fe200000006ff */
[----:B------:R-:W-:Y:S01]  /*0920*/  FMUL.FTZ R0, R61, R64 ;  /* 0x000000403d007220 */ /* 0x000fe20000410000 */
[----:B------:R-:W-:Y:S01]  /*0930*/  SHF.R.U32.HI R89, RZ, 0x10, R7 ;  /* 0x00000010ff597819 */ /* 0x000fe20000011607 */
[----:B------:R-:W-:Y:S01]  /*0940*/  FADD.FTZ R5, RZ, R83 ;  /* 0x00000053ff057221 */ /* 0x000fe20000010000 */
[----:B------:R-:W-:Y:S01]  /*0950*/  SHF.L.U32 R80, R7, 0x10, RZ ;  /* 0x0000001007507819 */ /* 0x000fe200000006ff */
[----:B------:R-:W-:Y:S01]  /*0960*/  FMUL.FTZ R73, R4, R85 ;  /* 0x0000005504497220 */ /* 0x000fe20000410000 */
[----:B------:R-:W-:Y:S01]  /*0970*/  SHF.L.U32 R7, R3, 0x10, RZ ;  /* 0x0000001003077819 */ /* 0x000fe200000006ff */
[----:B------:R-:W-:Y:S01]  /*0980*/  FFMA.FTZ R4, R0, R83, RZ ;  /* 0x0000005300047223 */ /* 0x000fe200000100ff */
[----:B------:R-:W-:Y:S01]  /*0990*/  SHF.L.U32 R6, R51, 0x10, RZ ;  /* 0x0000001033067819 */ /* 0x000fe200000006ff */
[----:B------:R-:W-:Y:S01]  /*09a0*/  FADD.FTZ R5, R5, R78 ;  /* 0x0000004e05057221 */ /* 0x000fe20000010000 */
[----:B------:R-:W-:Y:S01]  /*09b0*/  SHF.L.U32 R89, R89, 0x10, RZ ;  /* 0x0000001059597819 */ /* 0x000fe200000006ff */
[----:B------:R-:W-:Y:S01]  /*09c0*/  FMUL.FTZ R84, R7, R80 ;  /* 0x0000005007547220 */ /* 0x000fe20000410000 */
[----:B------:R-:W-:Y:S01]  /*09d0*/  FFMA.FTZ R4, R81, R78, R4 ;  /* 0x0000004e51047223 */ /* 0x000fe20000010004 */
[----:B------:R-:W-:Y:S01]  /*09e0*/  SHF.L.U32 R82, R82, 0x10, RZ ;  /* 0x0000001052527819 */ /* 0x000fe200000006ff */
[----:B------:R-:W-:Y:S01]  /*09f0*/  FMUL.FTZ R104, R76, R85 ;  /* 0x000000554c687220 */ /* 0x000fe20000410000 */
[----:B------:R-:W-:Y:S01]  /*0a00*/  FMUL.FTZ R95, R6, R89 ;  /* 0x00000059065f7220 */ /* 0x000fe20000410000 */
[----:B------:R-:W-:Y:S01]  /*0a10*/  SHF.L.U32 R9, R12, 0x10, RZ ;  /* 0x000000100c097819 */ /* 0x000fe200000006ff */
[----:B------:R-:W-:Y:S01]  /*0a20*/  FADD.FTZ R6, R5, R84 ;  /* 0x0000005405067221 */ /* 0x000fe20000010000 */
[----:B------:R-:W-:Y:S01]  /*0a30*/  FFMA.FTZ R5, R93, R84, R4 ;  /* 0x000000545d057223 */ /* 0x000fe20000010004 */
[----:B------:R-:W-:Y:S01]  /*0a40*/  SHF.L.U32 R91, R91, 0x10, RZ ;  /* 0x000000105b5b7819 */ /* 0x000fe200000006ff */
[-C--:B------:R-:W-:Y:S01]  /*0a50*/  FMUL.FTZ R102, R71, R82.reuse ;  /* 0x0000005247667220 */ /* 0x080fe20000410000 */
[----:B------:R-:W-:Y:S01]  /*0a60*/  FMUL.FTZ R70, R9, R82 ;  /* 0x0000005209467220 */ /* 0x000fe20000410000 */
[----:B------:R-:W-:Y:S01]  /*0a70*/  FADD.FTZ R7, R6, R95 ;  /* 0x0000005f06077221 */ /* 0x000fe20000010000 */
[----:B------:R-:W-:Y:S01]  /*0a80*/  FFMA.FTZ R4, R96, R95, R5 ;  /* 0x0000005f60047223 */ /* 0x000fe20000010005 */
[----:B------:R-:W-:Y:S01]  /*0a90*/  FMUL.FTZ R69, R98, R91 ;  /* 0x0000005b62457220 */ /* 0x000fe20000410000 */
[----:B------:R-:W-:Y:S01]  /*0aa0*/  SHF.L.U32 R11, R53, 0x10, RZ ;  /* 0x00000010350b7819 */ /* 0x000fe200000006ff */
[----:B------:R-:W-:Y:S01]  /*0ab0*/  FADD.FTZ R6, R7, R70 ;  /* 0x0000004607067221 */ /* 0x000fe20000010000 */
[----:B------:R-:W-:Y:S01]  /*0ac0*/  FFMA.FTZ R5, R71, R70, R4 ;  /* 0x0000004647057223 */ /* 0x000fe20000010004 */
[----:B------:R-:W-:Y:S01]  /*0ad0*/  SHF.L.U32 R90, R90, 0x10, RZ ;  /* 0x000000105a5a7819 */ /* 0x000fe200000006ff */
[----:B------:R-:W-:Y:S01]  /*0ae0*/  FMUL.FTZ R98, R0, R63 ;  /* 0x0000003f00627220 */ /* 0x000fe20000410000 */
        /* <DEDUP_REMOVED lines=8> */
[----:B------:R-:W-:Y:S01]  /*0b70*/  SHF.L.U32 R23, R56, 0x10, RZ ;  /* 0x0000001038177819 */ /* 0x000fe200000006ff */
[----:B------:R-:W-:Y:S01]  /*0b80*/  FADD.FTZ R6, R7, R72 ;  /* 0x0000004807067221 */ /* 0x000fe20000010000 */
[----:B------:R-:W-:Y:S01]  /*0b90*/  SHF.L.U32 R92, R92, 0x10, RZ ;  /* 0x000000105c5c7819 */ /* 0x000fe200000006ff */
[----:B------:R-:W-:Y:S01]  /*0ba0*/  FFMA.FTZ R5, R77, R72, R4 ;  /* 0x000000484d057223 */ /* 0x000fe20000010004 */
[----:B------:R-:W-:Y:S01]  /*0bb0*/  SHF.L.U32 R65, R15, 0x10, RZ ;  /* 0x000000100f417819 */ /* 0x000fe200000006ff */
[----:B------:R-:W-:Y:S01]  /*0bc0*/  FMUL.FTZ R66, R75, R94 ;  /* 0x0000005e4b427220 */ /* 0x000fe20000410000 */
[----:B------:R-:W-:Y:S01]  /*0bd0*/  FMUL.FTZ R75, R61, R8 ;  /* 0x000000083d4b7220 */ /* 0x000fe20000410000 */
[----:B------:R-:W-:Y:S01]  /*0be0*/  FMUL.FTZ R64, R23, R92 ;  /* 0x0000005c17407220 */ /* 0x000fe20000410000 */
[----:B------:R-:W-:Y:S01]  /*0bf0*/  FADD.FTZ R7, R6, R67 ;  /* 0x0000004306077221 */ /* 0x000fe20000010000 */
[C---:B------:R-:W-:Y:S01]  /*0c00*/  FFMA.FTZ R4, R68.reuse, R67, R5 ;  /* 0x0000004344047223 */ /* 0x040fe20000010005 */
[----:B------:R-:W-:Y:S01]  /*0c10*/  FMUL.FTZ R62, R65, R88 ;  /* 0x00000058413e7220 */ /* 0x000fe20000410000 */
[----:B------:R-:W-:Y:S01]  /*0c20*/  FMUL.FTZ R65, R61, R100 ;  /* 0x000000643d417220 */ /* 0x000fe20000410000 */
[----:B------:R-:W-:Y:S01]  /*0c30*/  FADD.FTZ R7, R7, R64 ;  /* 0x0000004007077221 */ /* 0x000fe20000010000 */
[----:B------:R-:W-:Y:S01]  /*0c40*/  FFMA.FTZ R4, R75, R64, R4 ;  /* 0x000000404b047223 */ /* 0x000fe20000010004 */
[----:B------:R-:W-:Y:S01]  /*0c50*/  FMUL.FTZ R100, R93, R80 ;  /* 0x000000505d647220 */ /* 0x000fe20000410000 */
[----:B------:R-:W-:Y:S01]  /*0c60*/  FMUL.FTZ R106, R68, R87 ;  /* 0x00000057446a7220 */ /* 0x000fe20000410000 */
[----:B------:R-:W-:Y:S01]  /*0c70*/  FADD.FTZ R7, R7, R62 ;  /* 0x0000003e07077221 */ /* 0x000fe20000010000 */
[C---:B------:R-:W-:Y:S01]  /*0c80*/  FFMA.FTZ R4, R65.reuse, R62, R4 ;  /* 0x0000003e41047223 */ /* 0x040fe20000010004 */
[----:B------:R-:W-:Y:S01]  /*0c90*/  FMUL.FTZ R108, R65, R88 ;  /* 0x00000058416c7220 */ /* 0x000fe20000410000 */
[----:B------:R-:W-:Y:S01]  /*0ca0*/  FMUL.FTZ R99, R81, R86 ;  /* 0x0000005651637220 */ /* 0x000fe20000410000 */
[----:B------:R-:W-:Y:S01]  /*0cb0*/  FMUL.FTZ R97, R96, R89 ;  /* 0x0000005960617220 */ /* 0x000fe20000410000 */
[----:B------:R-:W-:Y:S01]  /*0cc0*/  FMUL.FTZ R101, R74, R91 ;  /* 0x0000005b4a657220 */ /* 0x000fe20000410000 */
[----:B------:R-:W-:Y:S01]  /*0cd0*/  FMUL.FTZ R103, R77, R90 ;  /* 0x0000005a4d677220 */ /* 0x000fe20000410000 */
[----:B------:R-:W-:Y:S01]  /*0ce0*/  FMUL.FTZ R105, R75, R92 ;  /* 0x0000005c4b697220 */ /* 0x000fe20000410000 */
[----:B------:R-:W-:Y:S01]  /*0cf0*/  FMUL.FTZ R107, R79, R94 ;  /* 0x0000005e4f6b7220 */ /* 0x000fe20000410000 */
[----:B------:R-:W-:Y:S01]  /*0d00*/  FADD.FTZ R7, R7, R66 ;  /* 0x0000004207077221 */ /* 0x000fe20000010000 */
[----:B------:R-:W-:Y:S01]  /*0d10*/  FFMA.FTZ R4, R79, R66, R4 ;  /* 0x000000424f047223 */ /* 0x000fe20000010004 */
[----:B------:R-:W-:Y:S06]  /*0d20*/  BRA `(.L_x_34) ;  /* 0x00000008003c7947 */ /* 0x000fec0003800000 */
.L_x_33:
[----:B------:R-:W0:Y:S01]  /*0d30*/  LDC.64 R6, c[0x0][0x3a8] ;  /* 0x0000ea00ff067b82 */ /* 0x000e220000000a00 */
[C---:B------:R-:W-:Y:S02]  /*0d40*/  IADD3 R49, PT, PT, R50.reuse, 0x80, RZ ;  /* 0x0000008032317810 */ /* 0x040fe40007ffe0ff */
[----:B------:R-:W-:-:S05]  /*0d50*/  IADD3 R48, PT, PT, R50, 0x100, RZ ;  /* 0x0000010032307810 */ /* 0x000fca0007ffe0ff */
[----:B------:R-:W1:Y:S08]  /*0d60*/  LDC.64 R4, c[0x0][0x428] ;  /* 0x00010a00ff047b82 */ /* 0x000e700000000a00 */
[----:B------:R-:W2:Y:S01]  /*0d70*/  LDC.64 R20, c[0x0][0x438] ;  /* 0x00010e00ff147b82 */ /* 0x000ea20000000a00 */
[----:B0-----:R-:W-:-:S04]  /*0d80*/  IMAD.WIDE.U32 R10, R50, 0x8, R6 ;  /* 0x00000008320a7825 */ /* 0x001fc800078e0006 */
[--C-:B------:R-:W-:Y:S02]  /*0d90*/  IMAD.WIDE.U32 R22, R49, 0x8, R6.reuse ;  /* 0x0000000831167825 */ /* 0x100fe400078e0006 */
[----:B------:R-:W3:Y:S02]  /*0da0*/  LDG.E.64 R10, desc[UR4][R10.64] ;  /* 0x000000040a0a7981 */ /* 0x000ee4000c1e1b00 */
[----:B------:R-:W-:Y:S02]  /*0db0*/  IMAD.WIDE.U32 R62, R48, 0x8, R6 ;  /* 0x00000008303e7825 */ /* 0x000fe400078e0006 */
[----:B------:R-:W4:Y:S04]  /*0dc0*/  LDG.E.64 R22, desc[UR4][R22.64] ;  /* 0x0000000416167981 */ /* 0x000f28000c1e1b00 */
[----:B------:R-:W4:Y:S01]  /*0dd0*/  LDG.E.64 R62, desc[UR4][R62.64] ;  /* 0x000000043e3e7981 */ /* 0x000f22000c1e1b00 */
[----:B-1----:R-:W-:-:S04]  /*0de0*/  IMAD.WIDE.U32 R6, R50, 0x8, R4 ;  /* 0x0000000832067825 */ /* 0x002fc800078e0004 */
[--C-:B------:R-:W-:Y:S02]  /*0df0*/  IMAD.WIDE.U32 R8, R49, 0x8, R4.reuse ;  /* 0x0000000831087825 */ /* 0x100fe400078e0004 */
[----:B------:R-:W4:Y:S02]  /*0e00*/  LDG.E.64 R6, desc[UR4][R6.64] ;  /* 0x0000000406067981 */ /* 0x000f24000c1e1b00 */
[----:B------:R-:W-:Y:S02]  /*0e10*/  IMAD.WIDE.U32 R4, R48, 0x8, R4 ;  /* 0x0000000830047825 */ /* 0x000fe400078e0004 */
[----:B------:R-:W4:Y:S04]  /*0e20*/  LDG.E.64 R8, desc[UR4][R8.64] ;  /* 0x0000000408087981 */ /* 0x000f28000c1e1b00 */
[----:B------:R-:W4:Y:S01]  /*0e30*/  LDG.E.64 R4, desc[UR4][R4.64] ;  /* 0x0000000404047981 */ /* 0x000f22000c1e1b00 */
[----:B--2---:R-:W-:-:S04]  /*0e40*/  IMAD.WIDE.U32 R16, R50, 0x8, R20 ;  /* 0x0000000832107825 */ /* 0x004fc800078e0014 */
[--C-:B------:R-:W-:Y:S02]  /*0e50*/  IMAD.WIDE.U32 R18, R49, 0x8, R20.reuse ;  /* 0x0000000831127825 */ /* 0x100fe400078e0014 */
[----:B------:R-:W5:Y:S02]  /*0e60*/  LDG.E.64 R16, desc[UR4][R16.64] ;  /* 0x0000000410107981 */ /* 0x000f64000c1e1b00 */
[----:B------:R-:W-:Y:S02]  /*0e70*/  IMAD.WIDE.U32 R20, R48, 0x8, R20 ;  /* 0x0000000830147825 */ /* 0x000fe400078e0014 */
[----:B------:R-:W5:Y:S04]  /*0e80*/  LDG.E.64 R18, desc[UR4][R18.64] ;  /* 0x0000000412127981 */ /* 0x000f68000c1e1b00 */
[----:B------:R-:W5:Y:S01]  /*0e90*/  LDG.E.64 R20, desc[UR4][R20.64] ;  /* 0x0000000414147981 */ /* 0x000f62000c1e1b00 */
[----:B---3--:R-:W-:-:S02]  /*0ea0*/  SHF.L.U32 R65, R10, 0x10, RZ ;  /* 0x000000100a417819 */ /* 0x008fc400000006ff */
[----:B------:R-:W-:Y:S02]  /*0eb0*/  SHF.L.U32 R67, R11, 0x10, RZ ;  /* 0x000000100b437819 */ /* 0x000fe400000006ff */
[----:B------:R-:W-:Y:S02]  /*0ec0*/  SHF.R.U64 R64, R10, 0x10, R11 ;  /* 0x000000100a407819 */ /* 0x000fe4000000120b */
[C---:B----4-:R-:W-:Y:S02]  /*0ed0*/  SHF.R.U64 R69, R22.reuse, 0x10, R23 ;  /* 0x0000001016457819 */ /* 0x050fe40000001217 */
[----:B------:R-:W-:Y:S02]  /*0ee0*/  SHF.L.U32 R71, R22, 0x10, RZ ;  /* 0x0000001016477819 */ /* 0x000fe400000006ff */
[C---:B------:R-:W-:Y:S02]  /*0ef0*/  SHF.R.U64 R70, R62.reuse, 0x10, R63 ;  /* 0x000000103e467819 */ /* 0x040fe4000000123f */
[----:B------:R-:W-:-:S02]  /*0f00*/  SHF.L.U32 R75, R62, 0x10, RZ ;  /* 0x000000103e4b7819 */ /* 0x000fc400000006ff */
[----:B------:R-:W-:Y:S02]  /*0f10*/  SHF.R.U32.HI R10, RZ, 0x10, R11 ;  /* 0x00000010ff0a7819 */ /* 0x000fe4000001160b */
[----:B------:R-:W-:Y:S02]  /*0f20*/  SHF.R.U32.HI R22, RZ, 0x10, R23 ;  /* 0x00000010ff167819 */ /* 0x000fe40000011617 */
[----:B------:R-:W-:Y:S01]  /*0f30*/  SHF.R.U32.HI R62, RZ, 0x10, R63 ;  /* 0x00000010ff3e7819 */ /* 0x000fe2000001163f */
[C---:B------:R-:W-:Y:S01]  /*0f40*/  FADD.FTZ R66, -R0.reuse, R65 ;  /* 0x0000004100427221 */ /* 0x040fe20000010100 */
[----:B------:R-:W-:Y:S01]  /*0f50*/  SHF.L.U32 R73, R23, 0x10, RZ ;  /* 0x0000001017497819 */ /* 0x000fe200000006ff */
[----:B------:R-:W-:Y:S01]  /*0f60*/  FADD.FTZ R68, -R0, R67 ;  /* 0x0000004300447221 */ /* 0x000fe20000010100 */
[----:B------:R-:W-:Y:S02]  /*0f70*/  SHF.L.U32 R77, R63, 0x10, RZ ;  /* 0x000000103f4d7819 */ /* 0x000fe400000006ff */
[----:B------:R-:W-:-:S02]  /*0f80*/  SHF.L.U32 R11, R64, 0x10, RZ ;  /* 0x00000010400b7819 */ /* 0x000fc400000006ff */
[----:B------:R-:W-:Y:S02]  /*0f90*/  SHF.L.U32 R23, R10, 0x10, RZ ;  /* 0x000000100a177819 */ /* 0x000fe400000006ff */
[----:B------:R-:W-:Y:S02]  /*0fa0*/  SHF.L.U32 R69, R69, 0x10, RZ ;  /* 0x0000001045457819 */ /* 0x000fe400000006ff */
[----:B------:R-:W-:Y:S02]  /*0fb0*/  SHF.L.U32 R63, R22, 0x10, RZ ;  /* 0x00000010163f7819 */ /* 0x000fe400000006ff */
[----:B------:R-:W-:Y:S02]  /*0fc0*/  SHF.L.U32 R65, R70, 0x10, RZ ;  /* 0x0000001046417819 */ /* 0x000fe400000006ff */
[----:B------:R-:W-:Y:S01]  /*0fd0*/  SHF.L.U32 R67, R62, 0x10, RZ ;  /* 0x000000103e437819 */ /* 0x000fe200000006ff */
[C---:B------:R-:W-:Y:S01]  /*0fe0*/  FADD.FTZ R72, -R0.reuse, R71 ;  /* 0x0000004700487221 */ /* 0x040fe20000010100 */
        /* <DEDUP_REMOVED lines=8> */
[----:B------:R-:W-:Y:S01]  /*1070*/  FADD.FTZ R22, -R0, R67 ;  /* 0x0000004300167221 */ /* 0x000fe20000010100 */
[----:B------:R-:W-:-:S02]  /*1080*/  SHF.R.U64 R86, R6, 0x10, R7 ;  /* 0x0000001006567819 */ /* 0x000fc40000001207 */
[----:B------:R-:W-:Y:S02]  /*1090*/  SHF.L.U32 R63, R6, 0x10, RZ ;  /* 0x00000010063f7819 */ /* 0x000fe400000006ff */
[----:B------:R-:W-:Y:S02]  /*10a0*/  SHF.L.U32 R0, R2, 0x10, RZ ;  /* 0x0000001002007819 */ /* 0x000fe400000006ff */
[C-C-:B------:R-:W-:Y:S02]  /*10b0*/  SHF.R.U64 R92, R4.reuse, 0x10, R5.reuse ;  /* 0x00000010045c7819 */ /* 0x140fe40000001205 */
[----:B------:R-:W-:Y:S02]  /*10c0*/  SHF.R.U32.HI R94, RZ, 0x10, R5 ;  /* 0x00000010ff5e7819 */ /* 0x000fe40000011605 */
[----:B------:R-:W-:Y:S02]  /*10d0*/  SHF.L.U32 R88, R5, 0x10, RZ ;  /* 0x0000001005587819 */ /* 0x000fe400000006ff */
[----:B------:R-:W-:-:S02]  /*10e0*/  SHF.L.U32 R87, R4, 0x10, RZ ;  /* 0x0000001004577819 */ /* 0x000fc400000006ff */
[----:B------:R-:W-:Y:S02]  /*10f0*/  SHF.L.U32 R5, R52, 0x10, RZ ;  /* 0x0000001034057819 */ /* 0x000fe400000006ff */
[----:B------:R-:W-:Y:S01]  /*1100*/  SHF.L.U32 R86, R86, 0x10, RZ ;  /* 0x0000001056567819 */ /* 0x000fe200000006ff */
[----:B------:R-:W-:Y:S01]  /*1110*/  FMUL.FTZ R83, R0, R63 ;  /* 0x0000003f00537220 */ /* 0x000fe20000410000 */
[----:B------:R-:W-:Y:S02]  /*1120*/  SHF.L.U32 R85, R9, 0x10, RZ ;  /* 0x0000001009557819 */ /* 0x000fe400000006ff */
[----:B------:R-:W-:Y:S01]  /*1130*/  SHF.L.U32 R4, R13, 0x10, RZ ;  /* 0x000000100d047819 */ /* 0x000fe200000006ff */
[C---:B-----5:R-:W-:Y:S01]  /*1140*/  FMUL.FTZ R0, R61.reuse, R66 ;  /* 0x000000423d007220 */ /* 0x060fe20000410000 */
[C---:B------:R-:W-:Y:S01]  /*1150*/  FMUL.FTZ R93, R61.reuse, R68 ;  /* 0x000000443d5d7220 */ /* 0x040fe20000410000 */
[----:B------:R-:W-:Y:S01]  /*1160*/  SHF.R.U32.HI R89, RZ, 0x10, R7 ;  /* 0x00000010ff597819 */ /* 0x000fe20000011607 */
[----:B------:R-:W-:Y:S01]  /*1170*/  FMUL.FTZ R68, R61, R78 ;  /* 0x0000004e3d447220 */ /* 0x000fe20000410000 */
[----:B------:R-:W-:Y:S01]  /*1180*/  SHF.L.U32 R80, R7, 0x10, RZ ;  /* 0x0000001007507819 */ /* 0x000fe200000006ff */
[----:B------:R-:W-:Y:S01]  /*1190*/  FMUL.FTZ R78, R5, R86 ;  /* 0x00000056054e7220 */ /* 0x000fe20000410000 */
[----:B------:R-:W-:Y:S01]  /*11a0*/  SHF.L.U32 R7, R3, 0x10, RZ ;  /* 0x0000001003077819 */ /* 0x000fe200000006ff */
[----:B------:R-:W-:Y:S01]  /*11b0*/  FMUL.FTZ R73, R4, R85 ;  /* 0x0000005504497220 */ /* 0x000fe20000410000 */
[----:B------:R-:W-:Y:S01]  /*11c0*/  FADD.FTZ R5, RZ, R83 ;  /* 0x00000053ff057221 */ /* 0x000fe20000010000 */
[----:B------:R-:W-:Y:S01]  /*11d0*/  FMUL.FTZ R81, R61, R64 ;  /* 0x000000403d517220 */ /* 0x000fe20000410000 */
[----:B------:R-:W-:Y:S01]  /*11e0*/  FFMA.FTZ R4, R0, R83, RZ ;  /* 0x0000005300047223 */ /* 0x000fe200000100ff */
[----:B------:R-:W-:-:S02]  /*11f0*/  SHF.L.U32 R6, R51, 0x10, RZ ;  /* 0x0000001033067819 */ /* 0x000fc400000006ff */
[----:B------:R-:W-:Y:S01]  /*1200*/  SHF.L.U32 R89, R89, 0x10, RZ ;  /* 0x0000001059597819 */ /* 0x000fe200000006ff */
[----:B------:R-:W-:Y:S01]  /*1210*/  FMUL.FTZ R84, R7, R80 ;  /* 0x0000005007547220 */ /* 0x000fe20000410000 */
[----:B------:R-:W-:Y:S01]  /*1220*/  FADD.FTZ R5, R5, R78 ;  /* 0x0000004e05057221 */ /* 0x000fe20000010000 */
[----:B------:R-:W-:Y:S01]  /*1230*/  FFMA.FTZ R4, R81, R78, R4 ;  /* 0x0000004e51047223 */ /* 0x000fe20000010004 */
[--C-:B------:R-:W-:Y:S01]  /*1240*/  SHF.R.U64 R91, R8, 0x10, R9.reuse ;  /* 0x00000010085b7819 */ /* 0x100fe20000001209 */
[----:B------:R-:W-:Y:S01]  /*1250*/  FMUL.FTZ R95, R6, R89 ;  /* 0x00000059065f7220 */ /* 0x000fe20000410000 */
[----:B------:R-:W-:Y:S01]  /*1260*/  SHF.R.U32.HI R90, RZ, 0x10, R9 ;  /* 0x00000010ff5a7819 */ /* 0x000fe20000011609 */
[----:B------:R-:W-:Y:S01]  /*1270*/  FADD.FTZ R6, R5, R84 ;  /* 0x0000005405067221 */ /* 0x000fe20000010000 */
[----:B------:R-:W-:Y:S01]  /*1280*/  SHF.L.U32 R82, R8, 0x10, RZ ;  /* 0x0000001008527819 */ /* 0x000fe200000006ff */
[----:B------:R-:W-:Y:S01]  /*1290*/  FMUL.FTZ R96, R61, R96 ;  /* 0x000000603d607220 */ /* 0x000fe20000410000 */
[----:B------:R-:W-:Y:S01]  /*12a0*/  SHF.L.U32 R9, R12, 0x10, RZ ;  /* 0x000000100c097819 */ /* 0x000fe200000006ff */
[----:B------:R-:W-:Y:S01]  /*12b0*/  FFMA.FTZ R5, R93, R84, R4 ;  /* 0x000000545d057223 */ /* 0x000fe20000010004 */
[----:B------:R-:W-:Y:S01]  /*12c0*/  SHF.L.U32 R8, R54, 0x10, RZ ;  /* 0x0000001036087819 */ /* 0x000fe200000006ff */
[----:B------:R-:W-:Y:S01]  /*12d0*/  FMUL.FTZ R71, R61, R72 ;  /* 0x000000483d477220 */ /* 0x000fe20000410000 */
[----:B------:R-:W-:Y:S01]  /*12e0*/  SHF.L.U32 R91, R91, 0x10, RZ ;  /* 0x000000105b5b7819 */ /* 0x000fe200000006ff */
[----:B------:R-:W-:Y:S01]  /*12f0*/  FMUL.FTZ R70, R9, R82 ;  /* 0x0000005209467220 */ /* 0x000fe20000410000 */
[----:B------:R-:W-:Y:S01]  /*1300*/  FADD.FTZ R7, R6, R95 ;  /* 0x0000005f06077221 */ /* 0x000fe20000010000 */
[----:B------:R-:W-:Y:S01]  /*1310*/  FFMA.FTZ R4, R96, R95, R5 ;  /* 0x0000005f60047223 */ /* 0x000fe20000010005 */
[----:B------:R-:W-:Y:S01]  /*1320*/  FMUL.FTZ R74, R61, R74 ;  /* 0x0000004a3d4a7220 */ /* 0x000fe20000410000 */
[----:B------:R-:W-:Y:S01]  /*1330*/  FMUL.FTZ R69, R8, R91 ;  /* 0x0000005b08457220 */ /* 0x000fe20000410000 */
[----:B------:R-:W-:Y:S01]  /*1340*/  FADD.FTZ R6, R7, R70 ;  /* 0x0000004607067221 */ /* 0x000fe20000010000 */
[----:B------:R-:W-:Y:S01]  /*1350*/  FFMA.FTZ R5, R71, R70, R4 ;  /* 0x0000004647057223 */ /* 0x000fe20000010004 */
[----:B------:R-:W-:Y:S01]  /*1360*/  SHF.L.U32 R11, R53, 0x10, RZ ;  /* 0x00000010350b7819 */ /* 0x000fe200000006ff */
[C---:B------:R-:W-:Y:S01]  /*1370*/  FMUL.FTZ R76, R61.reuse, R76 ;  /* 0x0000004c3d4c7220 */ /* 0x040fe20000410000 */
[----:B------:R-:W-:Y:S01]  /*1380*/  SHF.L.U32 R90, R90, 0x10, RZ ;  /* 0x000000105a5a7819 */ /* 0x000fe200000006ff */
[----:B------:R-:W-:Y:S01]  /*1390*/  FADD.FTZ R6, R6, R69 ;  /* 0x0000004506067221 */ /* 0x000fe20000010000 */
[----:B------:R-:W-:Y:S01]  /*13a0*/  FFMA.FTZ R5, R74, R69, R5 ;  /* 0x000000454a057223 */ /* 0x000fe20000010005 */
[----:B------:R-:W-:Y:S01]  /*13b0*/  SHF.L.U32 R62, R14, 0x10, RZ ;  /* 0x000000100e3e7819 */ /* 0x000fe200000006ff */
[----:B------:R-:W-:Y:S01]  /*13c0*/  FMUL.FTZ R77, R61, R98 ;  /* 0x000000623d4d7220 */ /* 0x000fe20000410000 */
[----:B------:R-:W-:Y:S01]  /*13d0*/  FMUL.FTZ R72, R11, R90 ;  /* 0x0000005a0b487220 */ /* 0x000fe20000410000 */
[----:B------:R-:W-:Y:S01]  /*13e0*/  FADD.FTZ R7, R6, R73 ;  /* 0x0000004906077221 */ /* 0x000fe20000010000 */
[----:B------:R-:W-:Y:S01]  /*13f0*/  FFMA.FTZ R4, R76, R73, R5 ;  /* 0x000000494c047223 */ /* 0x000fe20000010005 */
[----:B------:R-:W-:-:S02]  /*1400*/  SHF.L.U32 R75, R55, 0x10, RZ ;  /* 0x00000010374b7819 */ /* 0x000fc400000006ff */
        /* <DEDUP_REMOVED lines=11> */
[----:B------:R-:W-:Y:S01]  /*14c0*/  FFMA.FTZ R4, R68, R67, R5 ;  /* 0x0000004344047223 */ /* 0x000fe20000010005 */
[----:B------:R-:W-:Y:S01]  /*14d0*/  FMUL.FTZ R62, R65, R88 ;  /* 0x00000058413e7220 */ /* 0x000fe20000410000 */
[----:B------:R-:W-:Y:S01]  /*14e0*/  FMUL.FTZ R65, R61, R100 ;  /* 0x000000643d417220 */ /* 0x000fe20000410000 */
[----:B------:R-:W-:Y:S01]  /*14f0*/  FADD.FTZ R7, R7, R64 ;  /* 0x0000004007077221 */ /* 0x000fe20000010000 */
[----:B------:R-:W-:Y:S01]  /*1500*/  FFMA.FTZ R4, R75, R64, R4 ;  /* 0x000000404b047223 */ /* 0x000fe20000010004 */
[----:B------:R-:W-:-:S02]  /*1510*/  FMUL.FTZ R79, R61, R22 ;  /* 0x000000163d4f7220 */ /* 0x000fc40000410000 */
[----:B------:R-:W-:Y:S01]  /*1520*/  FADD.FTZ R7, R7, R62 ;  /* 0x0000003e07077221 */ /* 0x000fe20000010000 */
[----:B------:R-:W-:Y:S01]  /*1530*/  FFMA.FTZ R4, R65, R62, R4 ;  /* 0x0000003e41047223 */ /* 0x000fe20000010004 */
[----:B------:R-:W-:Y:S01]  /*1540*/  FMUL.FTZ R98, R0, R63 ;  /* 0x0000003f00627220 */ /* 0x000fe20000410000 */
        /* <DEDUP_REMOVED lines=12> */
[----:B------:R-:W-:-:S07]  /*1610*/  FFMA.FTZ R4, R79, R66, R4 ;  /* 0x000000424f047223 */ /* 0x000fce0000010004 */
.L_x_34:
[----:B------:R-:W0:Y:S01]  /*1620*/  SHFL.DOWN PT, R6, R7, 0x10, 0x1f ;  /* 0x0a001f0007067f89 */ /* 0x000e2200000e0000 */
[----:B------:R-:W-:Y:S01]  /*1630*/  LOP3.LUT P3, RZ, R24, 0x1f, RZ, 0xc0, !PT ;  /* 0x0000001f18ff7812 */ /* 0x000fe2000786c0ff */
[----:B------:R-:W-:Y:S01]  /*1640*/  FADD.FTZ R25, R98, R25 ;  /* 0x0000001962197221 */ /* 0x000fe20000010000 */
[----:B------:R-:W-:Y:S01]  /*1650*/  PLOP3.LUT P0, PT, PT, PT, PT, 0x80, 0x8 ;  /* 0x000000000008781c */ /* 0x000fe20003f0f070 */
[----:B------:R-:W1:Y:S01]  /*1660*/  SHFL.DOWN PT, R5, R4, 0x10, 0x1f ;  /* 0x0a001f0004057f89 */ /* 0x000e6200000e0000 */
[----:B------:R-:W-:Y:S01]  /*1670*/  FADD.FTZ R26, R99, R26 ;  /* 0x0000001a631a7221 */ /* 0x000fe20000010000 */
[----:B------:R-:W-:Y:S01]  /*1680*/  FADD.FTZ R27, R100, R27 ;  /* 0x0000001b641b7221 */ /* 0x000fe20000010000 */
[----:B------:R-:W-:Y:S01]  /*1690*/  FADD.FTZ R28, R94, R28 ;  /* 0x0000001c5e1c7221 */ /* 0x000fe20000010000 */
[----:B------:R-:W2:Y:S01]  /*16a0*/  S2R R110, SR_CgaCtaId ;  /* 0x00000000006e7919 */ /* 0x000ea20000008800 */
[----:B------:R-:W-:Y:S01]  /*16b0*/  FADD.FTZ R29, R88, R29 ;  /* 0x0000001d581d7221 */ /* 0x000fe20000010000 */
[----:B------:R-:W-:Y:S01]  /*16c0*/  FADD.FTZ R30, R92, R30 ;  /* 0x0000001e5c1e7221 */ /* 0x000fe20000010000 */
[----:B------:R-:W-:Y:S01]  /*16d0*/  FADD.FTZ R31, R87, R31 ;  /* 0x0000001f571f7221 */ /* 0x000fe20000010000 */
[----:B------:R-:W-:Y:S01]  /*16e0*/  FADD.FTZ R32, R90, R32 ;  /* 0x000000205a207221 */ /* 0x000fe20000010000 */
[----:B------:R-:W-:Y:S01]  /*16f0*/  FADD.FTZ R33, R85, R33 ;  /* 0x0000002155217221 */ /* 0x000fe20000010000 */
[----:B------:R-:W-:Y:S01]  /*1700*/  @!P3 PLOP3.LUT P0, PT, P2, PT, PT, 0x80, 0x8 ;  /* 0x000000000008b81c */ /* 0x000fe2000170f070 */
[----:B------:R-:W-:Y:S01]  /*1710*/  FADD.FTZ R34, R91, R34 ;  /* 0x000000225b227221 */ /* 0x000fe20000010000 */
        /* <DEDUP_REMOVED lines=8> */
[----:B0-----:R-:W-:Y:S01]  /*17a0*/  FADD.FTZ R6, R6, R7 ;  /* 0x0000000706067221 */ /* 0x001fe20000010000 */
[----:B------:R-:W-:Y:S01]  /*17b0*/  FADD.FTZ R43, R106, R43 ;  /* 0x0000002b6a2b7221 */ /* 0x000fe20000010000 */
[----:B------:R-:W-:Y:S01]  /*17c0*/  FADD.FTZ R44, R103, R44 ;  /* 0x0000002c672c7221 */ /* 0x000fe20000010000 */
[----:B------:R-:W-:Y:S01]  /*17d0*/  FADD.FTZ R45, R104, R45 ;  /* 0x0000002d682d7221 */ /* 0x000fe20000010000 */
[----:B-1----:R-:W-:Y:S01]  /*17e0*/  FADD.FTZ R5, R5, R4 ;  /* 0x0000000405057221 */ /* 0x002fe20000010000 */
[----:B------:R-:W0:Y:S01]  /*17f0*/  SHFL.DOWN PT, R9, R6, 0x8, 0x1f ;  /* 0x09001f0006097f89 */ /* 0x000e2200000e0000 */
[----:B------:R-:W-:Y:S01]  /*1800*/  FADD.FTZ R46, R101, R46 ;  /* 0x0000002e652e7221 */ /* 0x000fe20000010000 */
[----:B------:R-:W-:Y:S01]  /*1810*/  FADD.FTZ R47, R102, R47 ;  /* 0x0000002f662f7221 */ /* 0x000fe20000010000 */
[----:B------:R-:W-:Y:S01]  /*1820*/  FADD.FTZ R58, R97, R58 ;  /* 0x0000003a613a7221 */ /* 0x000fe20000010000 */
[----:B------:R-:W1:Y:S01]  /*1830*/  SHFL.DOWN PT, R8, R5, 0x8, 0x1f ;  /* 0x09001f0005087f89 */ /* 0x000e6200000e0000 */
[----:B0-----:R-:W-:Y:S01]  /*1840*/  FADD.FTZ R9, R6, R9 ;  /* 0x0000000906097221 */ /* 0x001fe20000010000 */
[----:B-1----:R-:W-:-:S04]  /*1850*/  FADD.FTZ R8, R5, R8 ;  /* 0x0000000805087221 */ /* 0x002fc80000010000 */
[----:B------:R-:W0:Y:S01]  /*1860*/  SHFL.DOWN PT, R10, R9, 0x4, 0x1f ;  /* 0x08801f00090a7f89 */ /* 0x000e2200000e0000 */
[----:B------:R-:W-:-:S03]  /*1870*/  MOV R5, 0x400 ;  /* 0x0000040000057802 */ /* 0x000fc60000000f00 */
[----:B------:R-:W1:Y:S01]  /*1880*/  SHFL.DOWN PT, R11, R8, 0x4, 0x1f ;  /* 0x08801f00080b7f89 */ /* 0x000e6200000e0000 */
[----:B0-----:R-:W-:Y:S01]  /*1890*/  FADD.FTZ R10, R9, R10 ;  /* 0x0000000a090a7221 */ /* 0x001fe20000010000 */
[----:B-1----:R-:W-:-:S04]  /*18a0*/  FADD.FTZ R11, R8, R11 ;  /* 0x0000000b080b7221 */ /* 0x002fc80000010000 */
[----:B------:R-:W0:Y:S01]  /*18b0*/  SHFL.DOWN PT, R7, R10, 0x2, 0x1f ;  /* 0x08401f000a077f89 */ /* 0x000e2200000e0000 */
[----:B--2---:R-:W-:-:S03]  /*18c0*/  LEA R8, R110, R5, 0x18 ;  /* 0x000000056e087211 */ /* 0x004fc600078ec0ff */
[----:B------:R-:W1:Y:S01]  /*18d0*/  SHFL.DOWN PT, R4, R11, 0x2, 0x1f ;  /* 0x08401f000b047f89 */ /* 0x000e6200000e0000 */
[C---:B------:R-:W-:Y:S02]  /*18e0*/  IADD3 R6, PT, PT, R8.reuse, 0x1820, RZ ;  /* 0x0000182008067810 */ /* 0x040fe40007ffe0ff */
[C---:B------:R-:W-:Y:S02]  /*18f0*/  IADD3 R9, PT, PT, R8.reuse, 0x1830, RZ ;  /* 0x0000183008097810 */ /* 0x040fe40007ffe0ff */
[----:B------:R-:W-:Y:S02]  /*1900*/  @!P3 MOV R5, R6 ;  /* 0x000000060005b202 */ /* 0x000fe40000000f00 */
[C---:B------:R-:W-:Y:S02]  /*1910*/  @!P0 IADD3 R5, PT, PT, R8.reuse, 0x1800, RZ ;  /* 0x0000180008058810 */ /* 0x040fe40007ffe0ff */
[----:B------:R-:W-:Y:S02]  /*1920*/  @!P2 IADD3 R6, PT, PT, R8, 0x1800, RZ ;  /* 0x000018000806a810 */ /* 0x000fe40007ffe0ff */
[----:B------:R-:W-:-:S02]  /*1930*/  @!P3 LEA R109, R59, R5, 0x3 ;  /* 0x000000053b6db211 */ /* 0x000fc400078e18ff */
[----:B------:R-:W-:Y:S01]  /*1940*/  @!P2 IADD3 R9, PT, PT, R8, 0x1810, RZ ;  /* 0x000018100809a810 */ /* 0x000fe20007ffe0ff */
[----:B0-----:R-:W-:Y:S01]  /*1950*/  FADD.FTZ R7, R10, R7 ;  /* 0x000000070a077221 */ /* 0x001fe20000010000 */
[----:B-1----:R-:W-:-:S04]  /*1960*/  FADD.FTZ R4, R11, R4 ;  /* 0x000000040b047221 */ /* 0x002fc80000010000 */
[----:B------:R-:W0:Y:S04]  /*1970*/  SHFL.DOWN PT, R22, R7, 0x1, 0x1f ;  /* 0x08201f0007167f89 */ /* 0x000e2800000e0000 */
[----:B------:R-:W1:Y:S01]  /*1980*/  SHFL.DOWN PT, R23, R4, 0x1, 0x1f ;  /* 0x08201f0004177f89 */ /* 0x000e6200000e0000 */
[----:B0-----:R-:W-:Y:S01]  /*1990*/  FADD.FTZ R22, R7, R22 ;  /* 0x0000001607167221 */ /* 0x001fe20000010000 */
[----:B-1----:R-:W-:-:S05]  /*19a0*/  FADD.FTZ R23, R4, R23 ;  /* 0x0000001704177221 */ /* 0x002fca0000010000 */
[----:B------:R-:W-:Y:S01]  /*19b0*/  @!P3 STS.64 [R109], R22 ;  /* 0x000000166d00b388 */ /* 0x000fe20000000a00 */
[----:B------:R-:W-:Y:S06]  /*19c0*/  BAR.SYNC.DEFER_BLOCKING 0x0 ;  /* 0x0000000000007b1d */ /* 0x000fec0000010000 */
[----:B------:R-:W0:Y:S04]  /*19d0*/  LDS.128 R4, [R6] ;  /* 0x0000000006047984 */ /* 0x000e280000000c00 */
[----:B------:R-:W1:Y:S01]  /*19e0*/  LDS.128 R8, [R9] ;  /* 0x0000000009087984 */ /* 0x000e620000000c00 */
        /* <DEDUP_REMOVED lines=10> */
[----:B------:R-:W-:Y:S01]  /*1a90*/  FSEL R5, R5, RZ, !P4 ;  /* 0x000000ff05057208 */ /* 0x000fe20006000000 */
[----:B------:R-:W-:Y:S06]  /*1aa0*/  BRA.U UP0, `(.L_x_35) ;  /* 0x0000000d00087547 */ /* 0x000fec000b800000 */
[----:B------:R-:W-:-:S04]  /*1ab0*/  UISETP.NE.U32.AND UP0, UPT, UR12, URZ, UPT ;  /* 0x000000ff0c00728c */ /* 0x000fc8000bf05070 */
[----:B------:R-:W-:-:S09]  /*1ac0*/  UISETP.NE.AND.EX UP0, UPT, UR13, URZ, UPT, UP0 ;  /* 0x000000ff0d00728c */ /* 0x000fd2000bf05300 */
[----:B------:R-:W-:Y:S05]  /*1ad0*/  BRA.U UP0, `(.L_x_36) ;  /* 0x0000000500407547 */ /* 0x000fea000b800000 */
[C-C-:B------:R-:W-:Y:S01]  /*1ae0*/  FFMA.FTZ R96, R4.reuse, R96, R5.reuse ;  /* 0x0000006004607223 */ /* 0x140fe20000010005 */
[C-C-:B------:R-:W-:Y:S01]  /*1af0*/  FFMA.FTZ R71, R4.reuse, R71, R5.reuse ;  /* 0x0000004704477223 */ /* 0x140fe20000010005 */
[C-C-:B------:R-:W-:Y:S01]  /*1b00*/  FFMA.FTZ R0, R4.reuse, R0, R5.reuse ;  /* 0x0000000004007223 */ /* 0x140fe20000010005 */
[----:B------:R-:W-:Y:S01]  /*1b10*/  FFMA.FTZ R93, R4, R93, R5 ;  /* 0x0000005d045d7223 */ /* 0x000fe20000010005 */
[----:B------:R-:W-:Y:S01]  /*1b20*/  FADD.FTZ R96, -R96, R95 ;  /* 0x0000005f60607221 */ /* 0x000fe20000010100 */
[----:B------:R-:W-:Y:S01]  /*1b30*/  FADD.FTZ R70, -R71, R70 ;  /* 0x0000004647467221 */ /* 0x000fe20000010100 */
[----:B------:R-:W-:Y:S01]  /*1b40*/  FADD.FTZ R0, -R0, R83 ;  /* 0x0000005300007221 */ /* 0x000fe20000010100 */
[C-C-:B------:R-:W-:Y:S01]  /*1b50*/  FFMA.FTZ R81, R4.reuse, R81, R5.reuse ;  /* 0x0000005104517223 */ /* 0x140fe20000010005 */
[C---:B------:R-:W-:Y:S01]  /*1b60*/  FMUL.FTZ R11, R61.reuse, R96 ;  /* 0x000000603d0b7220 */ /* 0x040fe20000410000 */
[C-C-:B------:R-:W-:Y:S01]  /*1b70*/  FFMA.FTZ R79, R4.reuse, R79, R5.reuse ;  /* 0x0000004f044f7223 */ /* 0x140fe20000010005 */
[C---:B------:R-:W-:Y:S01]  /*1b80*/  FMUL.FTZ R23, R61.reuse, R70 ;  /* 0x000000463d177220 */ /* 0x040fe20000410000 */
[C-C-:B------:R-:W-:Y:S01]  /*1b90*/  FFMA.FTZ R76, R4.reuse, R76, R5.reuse ;  /* 0x0000004c044c7223 */ /* 0x140fe20000010005 */
[C-C-:B------:R-:W-:Y:S01]  /*1ba0*/  FFMA.FTZ R77, R4.reuse, R77, R5.reuse ;  /* 0x0000004d044d7223 */ /* 0x140fe20000010005 */
[C-C-:B------:R-:W-:Y:S01]  /*1bb0*/  FFMA.FTZ R65, R4.reuse, R65, R5.reuse ;  /* 0x0000004104417223 */ /* 0x140fe20000010005 */
[----:B------:R-:W-:Y:S01]  /*1bc0*/  FMUL.FTZ R7, R61, R0 ;  /* 0x000000003d077220 */ /* 0x000fe20000410000 */
[----:B------:R-:W-:Y:S01]  /*1bd0*/  FADD.FTZ R84, -R93, R84 ;  /* 0x000000545d547221 */ /* 0x000fe20000010100 */
[C-C-:B------:R-:W-:Y:S01]  /*1be0*/  FFMA.FTZ R74, R4.reuse, R74, R5.reuse ;  /* 0x0000004a044a7223 */ /* 0x140fe20000010005 */
[----:B------:R-:W-:Y:S01]  /*1bf0*/  FFMA.FTZ R75, R4, R75, R5 ;  /* 0x0000004b044b7223 */ /* 0x000fe20000010005 */
[----:B------:R-:W-:Y:S01]  /*1c00*/  FADD.FTZ R78, -R81, R78 ;  /* 0x0000004e514e7221 */ /* 0x000fe20000010100 */
[-C--:B------:R-:W-:Y:S01]  /*1c10*/  FMUL.FTZ R11, R11, R60.reuse ;  /* 0x0000003c0b0b7220 */ /* 0x080fe20000410000 */
[----:B------:R-:W-:Y:S01]  /*1c20*/  FADD.FTZ R66, -R79, R66 ;  /* 0x000000424f427221 */ /* 0x000fe20000010100 */
[-C--:B------:R-:W-:Y:S01]  /*1c30*/  FMUL.FTZ R23, R23, R60.reuse ;  /* 0x0000003c17177220 */ /* 0x080fe20000410000 */
[----:B------:R-:W-:Y:S01]  /*1c40*/  FADD.FTZ R76, -R76, R73 ;  /* 0x000000494c4c7221 */ /* 0x000fe20000010100 */
[----:B------:R-:W-:Y:S01]  /*1c50*/  FADD.FTZ R72, -R77, R72 ;  /* 0x000000484d487221 */ /* 0x000fe20000010100 */
[----:B------:R-:W-:Y:S01]  /*1c60*/  FADD.FTZ R62, -R65, R62 ;  /* 0x0000003e413e7221 */ /* 0x000fe20000010100 */
[----:B------:R-:W-:Y:S01]  /*1c70*/  FMUL.FTZ R0, R7, R60 ;  /* 0x0000003c07007220 */ /* 0x000fe20000410000 */
[----:B------:R-:W-:Y:S01]  /*1c80*/  FMUL.FTZ R9, R61, R84 ;  /* 0x000000543d097220 */ /* 0x000fe20000410000 */
[----:B------:R-:W-:Y:S01]  /*1c90*/  FADD.FTZ R74, -R74, R69 ;  /* 0x000000454a4a7221 */ /* 0x000fe20000010100 */
[----:B------:R-:W-:Y:S01]  /*1ca0*/  FADD.FTZ R64, -R75, R64 ;  /* 0x000000404b407221 */ /* 0x000fe20000010100 */
[C---:B------:R-:W-:Y:S01]  /*1cb0*/  FMUL.FTZ R7, R61.reuse, R78 ;  /* 0x0000004e3d077220 */ /* 0x040fe20000410000 */
[----:B------:R-:W-:Y:S01]  /*1cc0*/  FFMA.FTZ R4, R4, R68, R5 ;  /* 0x0000004404047223 */ /* 0x000fe20000010005 */
[----:B------:R0:W-:Y:S01]  /*1cd0*/  F2F.BF16.F32 R6, R11 ;  /* 0x0000000b00067304 */ /* 0x0001e20000202000 */
[C---:B------:R-:W-:Y:S01]  /*1ce0*/  FMUL.FTZ R5, R61.reuse, R66 ;  /* 0x000000423d057220 */ /* 0x040fe20000410000 */
[C---:B------:R-:W-:Y:S01]  /*1cf0*/  FMUL.FTZ R71, R61.reuse, R76 ;  /* 0x0000004c3d477220 */ /* 0x040fe20000410000 */
[----:B------:R-:W-:Y:S01]  /*1d00*/  FMUL.FTZ R65, R61, R62 ;  /* 0x0000003e3d417220 */ /* 0x000fe20000410000 */
[----:B------:R-:W-:Y:S01]  /*1d10*/  FMUL.FTZ R9, R9, R60 ;  /* 0x0000003c09097220 */ /* 0x000fe20000410000 */
[----:B------:R-:W-:Y:S01]  /*1d20*/  FMUL.FTZ R69, R61, R74 ;  /* 0x0000004a3d457220 */ /* 0x000fe20000410000 */
[-C--:B------:R-:W-:Y:S01]  /*1d30*/  FMUL.FTZ R7, R7, R60.reuse ;  /* 0x0000003c07077220 */ /* 0x080fe20000410000 */
[----:B------:R-:W-:Y:S01]  /*1d40*/  FMUL.FTZ R71, R71, R60 ;  /* 0x0000003c47477220 */ /* 0x000fe20000410000 */
[----:B------:R1:W-:Y:S01]  /*1d50*/  F2F.BF16.F32 R63, R23 ;  /* 0x00000017003f7304 */ /* 0x0003e20000202000 */
[----:B0-----:R-:W-:Y:S01]  /*1d60*/  FMUL.FTZ R11, R61, R72 ;  /* 0x000000483d0b7220 */ /* 0x001fe20000410000 */
[----:B------:R-:W-:Y:S01]  /*1d70*/  FADD.FTZ R22, -R4, R67 ;  /* 0x0000004304167221 */ /* 0x000fe20000010100 */
[-C--:B------:R-:W-:Y:S01]  /*1d80*/  FMUL.FTZ R66, R5, R60.reuse ;  /* 0x0000003c05427220 */ /* 0x080fe20000410000 */
[-C--:B------:R-:W-:Y:S01]  /*1d90*/  FMUL.FTZ R69, R69, R60.reuse ;  /* 0x0000003c45457220 */ /* 0x080fe20000410000 */
[----:B------:R-:W-:Y:S01]  /*1da0*/  FMUL.FTZ R11, R11, R60 ;  /* 0x0000003c0b0b7220 */ /* 0x000fe20000410000 */
[----:B------:R-:W0:Y:S02]  /*1db0*/  LDC.64 R4, c[0x0][0x468] ;  /* 0x00011a00ff047b82 */ /* 0x000e240000000a00 */
[----:B------:R-:W2:Y:S01]  /*1dc0*/  F2F.BF16.F32 R9, R9 ;  /* 0x0000000900097304 */ /* 0x000ea20000202000 */
[----:B-1----:R-:W-:Y:S01]  /*1dd0*/  FMUL.FTZ R23, R61, R64 ;  /* 0x000000403d177220 */ /* 0x002fe20000410000 */
[----:B------:R-:W-:Y:S01]  /*1de0*/  FMUL.FTZ R64, R65, R60 ;  /* 0x0000003c41407220 */ /* 0x000fe20000410000 */
[----:B------:R-:W-:-:S02]  /*1df0*/  FMUL.FTZ R61, R61, R22 ;  /* 0x000000163d3d7220 */ /* 0x000fc40000410000 */
[-C--:B------:R-:W-:Y:S02]  /*1e00*/  FMUL.FTZ R23, R23, R60.reuse ;  /* 0x0000003c17177220 */ /* 0x080fe40000410000 */
[----:B------:R-:W-:Y:S01]  /*1e10*/  FMUL.FTZ R62, R61, R60 ;  /* 0x0000003c3d3e7220 */ /* 0x000fe20000410000 */
[----:B------:R-:W1:Y:S01]  /*1e20*/  F2F.BF16.F32 R7, R7 ;  /* 0x0000000700077304 */ /* 0x000e620000202000 */
[----:B--2---:R-:W-:-:S07]  /*1e30*/  PRMT R61, R9, 0x5410, R6 ;  /* 0x00005410093d7816 */ /* 0x004fce0000000006 */
[----:B------:R-:W2:Y:S01]  /*1e40*/  F2F.BF16.F32 R8, R69 ;  /* 0x0000004500087304 */ /* 0x000ea20000202000 */
[----:B-1----:R-:W-:-:S07]  /*1e50*/  IMAD.WIDE.U32 R6, R7, 0x10000, RZ ;  /* 0x0001000007067825 */ /* 0x002fce00078e00ff */
[----:B------:R-:W-:Y:S01]  /*1e60*/  F2F.BF16.F32 R10, R11 ;  /* 0x0000000b000a7304 */ /* 0x000fe20000202000 */
[----:B--2---:R-:W-:-:S07]  /*1e70*/  IMAD.WIDE.U32 R8, R8, 0x10000, RZ ;  /* 0x0001000008087825 */ /* 0x004fce00078e00ff */
[----:B------:R-:W1:Y:S01]  /*1e80*/  F2F.BF16.F32 R71, R71 ;  /* 0x0000004700477304 */ /* 0x000e620000202000 */
[----:B------:R-:W-:-:S07]  /*1e90*/  LOP3.LUT R60, R8, R63, RZ, 0xfc, !PT ;  /* 0x0000003f083c7212 */ /* 0x000fce00078efcff */
[----:B------:R-:W-:Y:S01]  /*1ea0*/  F2F.BF16.F32 R64, R64 ;  /* 0x0000004000407304 */ /* 0x000fe20000202000 */
[----:B-1----:R-:W-:-:S07]  /*1eb0*/  PRMT R71, R71, 0x5410, R10 ;  /* 0x0000541047477816 */ /* 0x002fce000000000a */
[----:B------:R-:W1:Y:S08]  /*1ec0*/  F2F.BF16.F32 R11, R66 ;  /* 0x00000042000b7304 */ /* 0x000e700000202000 */
[----:B------:R-:W2:Y:S01]  /*1ed0*/  F2F.BF16.F32 R23, R23 ;  /* 0x0000001700177304 */ /* 0x000ea20000202000 */
[----:B-1----:R-:W-:-:S07]  /*1ee0*/  PRMT R67, R64, 0x5410, R11 ;  /* 0x0000541040437816 */ /* 0x002fce000000000b */
[----:B------:R-:W1:Y:S01]  /*1ef0*/  F2F.BF16.F32 R0, R0 ;  /* 0x0000000000007304 */ /* 0x000e620000202000 */
[----:B--2---:R-:W-:-:S07]  /*1f00*/  IMAD.WIDE.U32 R10, R23, 0x10000, RZ ;  /* 0x00010000170a7825 */ /* 0x004fce00078e00ff */
[----:B------:R-:W2:Y:S01]  /*1f10*/  F2F.BF16.F32 R65, R62 ;  /* 0x0000003e00417304 */ /* 0x000ea20000202000 */
[----:B------:R-:W-:Y:S02]  /*1f20*/  LOP3.LUT R23, R61, R7, RZ, 0xfc, !PT ;  /* 0x000000073d177212 */ /* 0x000fe400078efcff */
[----:B------:R-:W-:Y:S01]  /*1f30*/  LOP3.LUT R61, R71, R9, RZ, 0xfc, !PT ;  /* 0x00000009473d7212 */ /* 0x000fe200078efcff */
[--C-:B0-----:R-:W-:Y:S01]  /*1f40*/  IMAD.WIDE.U32 R8, R49, 0x8, R4.reuse ;  /* 0x0000000831087825 */ /* 0x101fe200078e0004 */
[----:B------:R-:W-:Y:S02]  /*1f50*/  LOP3.LUT R11, R67, R11, RZ, 0xfc, !PT ;  /* 0x0000000b430b7212 */ /* 0x000fe400078efcff */
[----:B-1----:R-:W-:Y:S01]  /*1f60*/  LOP3.LUT R22, R6, R0, RZ, 0xfc, !PT ;  /* 0x0000000006167212 */ /* 0x002fe200078efcff */
[----:B------:R-:W-:-:S04]  /*1f70*/  IMAD.WIDE.U32 R6, R50, 0x8, R4 ;  /* 0x0000000832067825 */ /* 0x000fc800078e0004 */
[----:B------:R-:W-:Y:S01]  /*1f80*/  IMAD.WIDE.U32 R4, R48, 0x8, R4 ;  /* 0x0000000830047825 */ /* 0x000fe200078e0004 */
[----:B------:R1:W-:Y:S01]  /*1f90*/  STG.E.64 desc[UR4][R6.64], R22 ;  /* 0x0000001606007986 */ /* 0x0003e2000c101b04 */
[----:B--2---:R-:W-:-:S03]  /*1fa0*/  LOP3.LUT R10, R10, R65, RZ, 0xfc, !PT ;  /* 0x000000410a0a7212 */ /* 0x004fc600078efcff */
[----:B------:R1:W-:Y:S04]  /*1fb0*/  STG.E.64 desc[UR4][R8.64], R60 ;  /* 0x0000003c08007986 */ /* 0x0003e8000c101b04 */
[----:B------:R1:W-:Y:S01]  /*1fc0*/  STG.E.64 desc[UR4][R4.64], R10 ;  /* 0x0000000a04007986 */ /* 0x0003e2000c101b04 */
[----:B------:R-:W-:Y:S05]  /*1fd0*/  BRA `(.L_x_37) ;  /* 0x0000001400807947 */ /* 0x000fea0003800000 */
.L_x_36:
[C-C-:B------:R-:W-:Y:S01]  /*1fe0*/  FFMA.FTZ R93, R4.reuse, R93, R5.reuse ;  /* 0x0000005d045d7223 */ /* 0x140fe20000010005 */
[C-C-:B------:R-:W-:Y:S01]  /*1ff0*/  FFMA.FTZ R96, R4.reuse, R96, R5.reuse ;  /* 0x0000006004607223 */ /* 0x140fe20000010005 */
[C-C-:B------:R-:W-:Y:S01]  /*2000*/  FFMA.FTZ R76, R4.reuse, R76, R5.reuse ;  /* 0x0000004c044c7223 */ /* 0x140fe20000010005 */
[C-C-:B------:R-:W-:Y:S01]  /*2010*/  FFMA.FTZ R9, R4.reuse, R77, R5.reuse ;  /* 0x0000004d04097223 */ /* 0x140fe20000010005 */
[C-C-:B------:R-:W-:Y:S01]  /*2020*/  FFMA.FTZ R81, R4.reuse, R81, R5.reuse ;  /* 0x0000005104517223 */ /* 0x140fe20000010005 */
[----:B------:R-:W-:Y:S01]  /*2030*/  FFMA.FTZ R74, R4, R74, R5 ;  /* 0x0000004a044a7223 */ /* 0x000fe20000010005 */
[----:B------:R-:W-:Y:S01]  /*2040*/  FADD.FTZ R84, -R93, R84 ;  /* 0x000000545d547221 */ /* 0x000fe20000010100 */
[----:B------:R-:W-:Y:S01]  /*2050*/  FADD.FTZ R96, -R96, R95 ;  /* 0x0000005f60607221 */ /* 0x000fe20000010100 */
[----:B------:R-:W-:Y:S01]  /*2060*/  FFMA.FTZ R0, R4, R0, R5 ;  /* 0x0000000004007223 */ /* 0x000fe20000010005 */
[----:B------:R-:W-:Y:S01]  /*2070*/  FADD.FTZ R76, -R76, R73 ;  /* 0x000000494c4c7221 */ /* 0x000fe20000010100 */
[----:B------:R-:W-:Y:S01]  /*2080*/  FADD.FTZ R72, -R9, R72 ;  /* 0x0000004809487221 */ /* 0x000fe20000010100 */
[----:B------:R-:W-:Y:S01]  /*2090*/  FADD.FTZ R78, -R81, R78 ;  /* 0x0000004e514e7221 */ /* 0x000fe20000010100 */
[C-C-:B------:R-:W-:Y:S01]  /*20a0*/  FFMA.FTZ R65, R4.reuse, R65, R5.reuse ;  /* 0x0000004104417223 */ /* 0x140fe20000010005 */
[----:B------:R-:W-:Y:S01]  /*20b0*/  FFMA.FTZ R11, R4, R79, R5 ;  /* 0x0000004f040b7223 */ /* 0x000fe20000010005 */
[----:B------:R-:W-:Y:S01]  /*20c0*/  FADD.FTZ R74, -R74, R69 ;  /* 0x000000454a4a7221 */ /* 0x000fe20000010100 */
[C---:B------:R-:W-:Y:S01]  /*20d0*/  FMUL.FTZ R85, R61.reuse, R84 ;  /* 0x000000543d557220 */ /* 0x040fe20000410000 */
[C---:B------:R-:W-:Y:S01]  /*20e0*/  FMUL.FTZ R87, R61.reuse, R96 ;  /* 0x000000603d577220 */ /* 0x040fe20000410000 */
[----:B------:R-:W-:Y:S01]  /*20f0*/  FADD.FTZ R0, -R0, R83 ;  /* 0x0000005300007221 */ /* 0x000fe20000010100 */
[C---:B------:R-:W-:Y:S01]  /*2100*/  FMUL.FTZ R77, R61.reuse, R76 ;  /* 0x0000004c3d4d7220 */ /* 0x040fe20000410000 */
[C---:B------:R-:W-:Y:S01]  /*2110*/  FMUL.FTZ R83, R61.reuse, R72 ;  /* 0x000000483d537220 */ /* 0x040fe20000410000 */
[----:B------:R-:W-:Y:S01]  /*2120*/  FMUL.FTZ R81, R61, R78 ;  /* 0x0000004e3d517220 */ /* 0x000fe20000410000 */
[----:B------:R-:W-:Y:S01]  /*2130*/  FADD.FTZ R62, -R65, R62 ;  /* 0x0000003e413e7221 */ /* 0x000fe20000010100 */
[----:B------:R-:W-:Y:S01]  /*2140*/  FADD.FTZ R66, -R11, R66 ;  /* 0x000000420b427221 */ /* 0x000fe20000010100 */
[C---:B------:R-:W-:Y:S01]  /*2150*/  FMUL.FTZ R69, R61.reuse, R74 ;  /* 0x0000004a3d457220 */ /* 0x040fe20000410000 */
[----:B------:R0:W-:Y:S01]  /*2160*/  F2F.BF16.F32 R6, R85 ;  /* 0x0000005500067304 */ /* 0x0001e20000202000 */
[C-C-:B------:R-:W-:Y:S01]  /*2170*/  FFMA.FTZ R75, R4.reuse, R75, R5.reuse ;  /* 0x0000004b044b7223 */ /* 0x140fe20000010005 */
[C-C-:B------:R-:W-:Y:S01]  /*2180*/  FFMA.FTZ R71, R4.reuse, R71, R5.reuse ;  /* 0x0000004704477223 */ /* 0x140fe20000010005 */
[----:B------:R-:W-:Y:S01]  /*2190*/  FFMA.FTZ R68, R4, R68, R5 ;  /* 0x0000004404447223 */ /* 0x000fe20000010005 */
[C---:B------:R-:W-:Y:S01]  /*21a0*/  FMUL.FTZ R79, R61.reuse, R62 ;  /* 0x0000003e3d4f7220 */ /* 0x040fe20000410000 */
[----:B------:R-:W-:Y:S01]  /*21b0*/  FMUL.FTZ R89, R61, R66 ;  /* 0x000000423d597220 */ /* 0x000fe20000410000 */
[----:B------:R-:W-:Y:S01]  /*21c0*/  FADD.FTZ R64, -R75, R64 ;  /* 0x000000404b407221 */ /* 0x000fe20000010100 */
[----:B------:R-:W-:Y:S01]  /*21d0*/  FADD.FTZ R70, -R71, R70 ;  /* 0x0000004647467221 */ /* 0x000fe20000010100 */
[----:B------:R1:W-:Y:S01]  /*21e0*/  F2F.BF16.F32 R7, R87 ;  /* 0x0000005700077304 */ /* 0x0003e20000202000 */
[----:B------:R-:W-:Y:S01]  /*21f0*/  FADD.FTZ R68, -R68, R67 ;  /* 0x0000004344447221 */ /* 0x000fe20000010100 */
[C---:B------:R-:W-:Y:S01]  /*2200*/  FMUL.FTZ R23, R61.reuse, R0 ;  /* 0x000000003d177220 */ /* 0x040fe20000410000 */
[C---:B------:R-:W-:Y:S01]  /*2210*/  FMUL.FTZ R67, R61.reuse, R64 ;  /* 0x000000403d437220 */ /* 0x040fe20000410000 */
[C---:B------:R-:W-:Y:S01]  /*2220*/  FMUL.FTZ R71, R61.reuse, R70 ;  /* 0x000000463d477220 */ /* 0x040fe20000410000 */
[----:B------:R-:W-:Y:S01]  /*2230*/  FMUL.FTZ R5, R61, R68 ;  /* 0x000000443d057220 */ /* 0x000fe20000410000 */
[-C--:B0-----:R-:W-:Y:S01]  /*2240*/  FMUL.FTZ R85, R85, R60.reuse ;  /* 0x0000003c55557220 */ /* 0x081fe20000410000 */
[-C--:B------:R-:W-:Y:S01]  /*2250*/  FMUL.FTZ R68, R69, R60.reuse ;  /* 0x0000003c45447220 */ /* 0x080fe20000410000 */
[----:B------:R0:W-:Y:S01]  /*2260*/  F2F.BF16.F32 R9, R77 ;  /* 0x0000004d00097304 */ /* 0x0001e20000202000 */
[-C--:B------:R-:W-:Y:S01]  /*2270*/  FMUL.FTZ R66, R71, R60.reuse ;  /* 0x0000003c47427220 */ /* 0x080fe20000410000 */
[-C--:B------:R-:W-:Y:S01]  /*2280*/  FMUL.FTZ R72, R5, R60.reuse ;  /* 0x0000003c05487220 */ /* 0x080fe20000410000 */
[-C--:B-1----:R-:W-:Y:S01]  /*2290*/  FMUL.FTZ R87, R87, R60.reuse ;  /* 0x0000003c57577220 */ /* 0x082fe20000410000 */
[----:B------:R-:W-:-:S04]  /*22a0*/  FMUL.FTZ R74, R67, R60 ;  /* 0x0000003c434a7220 */ /* 0x000fc80000410000 */
[----:B------:R1:W2:Y:S01]  /*22b0*/  F2F.BF16.F32 R10, R83 ;  /* 0x00000053000a7304 */ /* 0x0002a20000202000 */
[----:B0-----:R-:W-:-:S07]  /*22c0*/  FMUL.FTZ R77, R77, R60 ;  /* 0x0000003c4d4d7220 */ /* 0x001fce0000410000 */
[----:B------:R0:W3:Y:S01]  /*22d0*/  F2F.BF16.F32 R8, R81 ;  /* 0x0000005100087304 */ /* 0x0000e20000202000 */
[----:B-1----:R-:W-:-:S07]  /*22e0*/  FMUL.FTZ R83, R83, R60 ;  /* 0x0000003c53537220 */ /* 0x002fce0000410000 */
[----:B------:R2:W-:Y:S01]  /*22f0*/  F2F.BF16.F32 R22, R69 ;  /* 0x0000004500167304 */ /* 0x0005e20000202000 */
[----:B0-----:R-:W-:-:S07]  /*2300*/  FMUL.FTZ R81, R81, R60 ;  /* 0x0000003c51517220 */ /* 0x001fce0000410000 */
[----:B------:R0:W-:Y:S01]  /*2310*/  F2F.BF16.F32 R11, R79 ;  /* 0x0000004f000b7304 */ /* 0x0001e20000202000 */
[----:B--2---:R-:W-:Y:S01]  /*2320*/  PRMT R69, R9, 0x5410, R10 ;  /* 0x0000541009457816 */ /* 0x004fe2000000000a */
[----:B---3--:R-:W-:-:S06]  /*2330*/  IMAD.WIDE.U32 R8, R8, 0x10000, RZ ;  /* 0x0001000008087825 */ /* 0x008fcc00078e00ff */
[----:B------:R1:W-:Y:S01]  /*2340*/  F2F.BF16.F32 R62, R89 ;  /* 0x00000059003e7304 */ /* 0x0003e20000202000 */
[----:B0-----:R-:W-:-:S07]  /*2350*/  FMUL.FTZ R79, R79, R60 ;  /* 0x0000003c4f4f7220 */ /* 0x001fce0000410000 */
[----:B------:R0:W2:Y:S01]  /*2360*/  F2F.BF16.F32 R0, R23 ;  /* 0x0000001700007304 */ /* 0x0000a20000202000 */
[----:B-1----:R-:W-:-:S07]  /*2370*/  FMUL.FTZ R89, R89, R60 ;  /* 0x0000003c59597220 */ /* 0x002fce0000410000 */
[----:B------:R1:W3:Y:S01]  /*2380*/  F2F.BF16.F32 R61, R67 ;  /* 0x00000043003d7304 */ /* 0x0002e20000202000 */
[----:B0-----:R-:W-:Y:S01]  /*2390*/  FMUL.FTZ R23, R23, R60 ;  /* 0x0000003c17177220 */ /* 0x001fe20000410000 */
[----:B--2---:R-:W-:-:S06]  /*23a0*/  LOP3.LUT R10, R8, R0, RZ, 0xfc, !PT ;  /* 0x00000000080a7212 */ /* 0x004fcc00078efcff */
[----:B------:R0:W2:Y:S01]  /*23b0*/  F2F.BF16.F32 R63, R71 ;  /* 0x00000047003f7304 */ /* 0x0000a20000202000 */
[----:B-1----:R-:W-:Y:S01]  /*23c0*/  PRMT R67, R11, 0x5410, R62 ;  /* 0x000054100b437816 */ /* 0x002fe2000000003e */
[----:B---3--:R-:W-:-:S06]  /*23d0*/  IMAD.WIDE.U32 R60, R61, 0x10000, RZ ;  /* 0x000100003d3c7825 */ /* 0x008fcc00078e00ff */
[----:B------:R1:W3:Y:S01]  /*23e0*/  F2F.BF16.F32 R65, R5 ;  /* 0x0000000500417304 */ /* 0x0002e20000202000 */
[----:B0-----:R-:W-:Y:S02]  /*23f0*/  PRMT R71, R6, 0x5410, R7 ;  /* 0x0000541006477816 */ /* 0x001fe40000000007 */
[----:B------:R-:W0:Y:S02]  /*2400*/  LDC.64 R6, c[0x0][0x468] ;  /* 0x00011a00ff067b82 */ /* 0x000e240000000a00 */
[----:B------:R-:W-:-:S03]  /*2410*/  LOP3.LUT R11, R71, R9, RZ, 0xfc, !PT ;  /* 0x00000009470b7212 */ /* 0x000fc600078efcff */
[----:B------:R4:W-:Y:S03]  /*2420*/  F2F.BF16.F32 R73, R23 ;  /* 0x0000001700497304 */ /* 0x0009e60000202000 */
[----:B-1----:R-:W1:Y:S05]  /*2430*/  LDC.64 R4, c[0x0][0x478] ;  /* 0x00011e00ff047b82 */ /* 0x002e6a0000000a00 */
[----:B------:R-:W5:Y:S01]  /*2440*/  F2F.BF16.F32 R81, R81 ;  /* 0x0000005100517304 */ /* 0x000f620000202000 */
[----:B----4-:R-:W-:-:S05]  /*2450*/  IMAD.WIDE.U32 R22, R22, 0x10000, RZ ;  /* 0x0001000016167825 */ /* 0x010fca00078e00ff */
[----:B------:R-:W-:Y:S02]  /*2460*/  LOP3.LUT R9, R69, R23, RZ, 0xfc, !PT ;  /* 0x0000001745097212 */ /* 0x000fe400078efcff */
[----:B------:R-:W-:Y:S01]  /*2470*/  F2F.BF16.F32 R75, R66 ;  /* 0x00000042004b7304 */ /* 0x000fe20000202000 */
[----:B--2---:R-:W-:Y:S02]  /*2480*/  LOP3.LUT R8, R22, R63, RZ, 0xfc, !PT ;  /* 0x0000003f16087212 */ /* 0x004fe400078efcff */
[----:B------:R-:W-:Y:S02]  /*2490*/  LOP3.LUT R23, R67, R61, RZ, 0xfc, !PT ;  /* 0x0000003d43177212 */ /* 0x000fe400078efcff */
[----:B---3--:R-:W-:Y:S01]  /*24a0*/  LOP3.LUT R22, R60, R65, RZ, 0xfc, !PT ;  /* 0x000000413c167212 */ /* 0x008fe200078efcff */
[----:B-----5:R-:W-:Y:S02]  /*24b0*/  IMAD.WIDE.U32 R60, R81, 0x10000, RZ ;  /* 0x00010000513c7825 */ /* 0x020fe400078e00ff */
[----:B------:R-:W-:Y:S02]  /*24c0*/  F2F.BF16.F32 R85, R85 ;  /* 0x0000005500557304 */ /* 0x000fe40000202000 */
[----:B-1----:R-:W-:Y:S01]  /*24d0*/  IMAD.WIDE.U32 R62, R50, 0x8, R4 ;  /* 0x00000008323e7825 */ /* 0x002fe200078e0004 */
[----:B------:R-:W-:-:S05]  /*24e0*/  LOP3.LUT R60, R60, R73, RZ, 0xfc, !PT ;  /* 0x000000493c3c7212 */ /* 0x000fca00078efcff */
[----:B------:R-:W1:Y:S01]  /*24f0*/  F2F.BF16.F32 R64, R87 ;  /* 0x0000005700407304 */ /* 0x000e620000202000 */
[----:B------:R3:W-:Y:S07]  /*2500*/  STG.E.64 desc[UR4][R62.64], R10 ;  /* 0x0000000a3e007986 */ /* 0x0007ee000c101b04 */
[----:B------:R-:W2:Y:S01]  /*2510*/  F2F.BF16.F32 R66, R74 ;  /* 0x0000004a00427304 */ /* 0x000ea20000202000 */
[----:B-1----:R-:W-:-:S07]  /*2520*/  PRMT R85, R85, 0x5410, R64 ;  /* 0x0000541055557816 */ /* 0x002fce0000000040 */
[----:B------:R-:W1:Y:S01]  /*2530*/  F2F.BF16.F32 R68, R68 ;  /* 0x0000004400447304 */ /* 0x000e620000202000 */
[----:B------:R-:W-:Y:S01]  /*2540*/  LOP3.LUT R61, R85, R61, RZ, 0xfc, !PT ;  /* 0x0000003d553d7212 */ /* 0x000fe200078efcff */
[----:B--2---:R-:W-:-:S06]  /*2550*/  IMAD.WIDE.U32 R66, R66, 0x10000, RZ ;  /* 0x0001000042427825 */ /* 0x004fcc00078e00ff */
[----:B------:R-:W-:Y:S01]  /*2560*/  F2F.BF16.F32 R79, R79 ;  /* 0x0000004f004f7304 */ /* 0x000fe20000202000 */
[----:B-1----:R-:W-:-:S07]  /*2570*/  IMAD.WIDE.U32 R64, R68, 0x10000, RZ ;  /* 0x0001000044407825 */ /* 0x002fce00078e00ff */
[----:B------:R-:W1:Y:S08]  /*2580*/  F2F.BF16.F32 R76, R89 ;  /* 0x00000059004c7304 */ /* 0x000e700000202000 */
[----:B------:R-:W-:Y:S01]  /*2590*/  F2F.BF16.F32 R77, R77 ;  /* 0x0000004d004d7304 */ /* 0x000fe20000202000 */
[----:B-1----:R-:W-:-:S07]  /*25a0*/  PRMT R79, R79, 0x5410, R76 ;  /* 0x000054104f4f7816 */ /* 0x002fce000000004c */
[----:B------:R-:W1:Y:S01]  /*25b0*/  F2F.BF16.F32 R70, R83 ;  /* 0x0000005300467304 */ /* 0x000e620000202000 */
[----:B------:R-:W-:-:S07]  /*25c0*/  LOP3.LUT R73, R79, R67, RZ, 0xfc, !PT ;  /* 0x000000434f497212 */ /* 0x000fce00078efcff */
[----:B------:R-:W2:Y:S01]  /*25d0*/  F2F.BF16.F32 R69, R72 ;  /* 0x0000004800457304 */ /* 0x000ea20000202000 */
[----:B-1----:R-:W-:Y:S02]  /*25e0*/  PRMT R77, R77, 0x5410, R70 ;  /* 0x000054104d4d7816 */ /* 0x002fe40000000046 */
[----:B------:R-:W-:Y:S02]  /*25f0*/  LOP3.LUT R70, R64, R75, RZ, 0xfc, !PT ;  /* 0x0000004b40467212 */ /* 0x000fe400078efcff */
[----:B------:R-:W-:Y:S01]  /*2600*/  LOP3.LUT R71, R77, R65, RZ, 0xfc, !PT ;  /* 0x000000414d477212 */ /* 0x000fe200078efcff */
[----:B------:R-:W-:Y:S01]  /*2610*/  IMAD.WIDE.U32 R64, R49, 0x8, R4 ;  /* 0x0000000831407825 */ /* 0x000fe200078e0004 */
[----:B--2---:R-:W-:-:S03]  /*2620*/  LOP3.LUT R72, R66, R69, RZ, 0xfc, !PT ;  /* 0x0000004542487212 */ /* 0x004fc600078efcff */
[----:B0-----:R-:W-:-:S04]  /*2630*/  IMAD.WIDE.U32 R66, R50, 0x8, R6 ;  /* 0x0000000832427825 */ /* 0x001fc800078e0006 */
[----:B------:R-:W-:Y:S01]  /*2640*/  IMAD.WIDE.U32 R68, R49, 0x8, R6 ;  /* 0x0000000831447825 */ /* 0x000fe200078e0006 */
[----:B------:R3:W-:Y:S03]  /*2650*/  STG.E.64 desc[UR4][R66.64], R60 ;  /* 0x0000003c42007986 */ /* 0x0007e6000c101b04 */
[C---:B------:R-:W-:Y:S01]  /*2660*/  IMAD.WIDE.U32 R4, R48.reuse, 0x8, R4 ;  /* 0x0000000830047825 */ /* 0x040fe200078e0004 */
[----:B------:R3:W-:Y:S03]  /*2670*/  STG.E.64 desc[UR4][R64.64], R8 ;  /* 0x0000000840007986 */ /* 0x0007e6000c101b04 */
[----:B------:R-:W-:Y:S01]  /*2680*/  IMAD.WIDE.U32 R6, R48, 0x8, R6 ;  /* 0x0000000830067825 */ /* 0x000fe200078e0006 */
[----:B------:R3:W-:Y:S04]  /*2690*/  STG.E.64 desc[UR4][R68.64], R70 ;  /* 0x0000004644007986 */ /* 0x0007e8000c101b04 */
[----:B------:R3:W-:Y:S04]  /*26a0*/  STG.E.64 desc[UR4][R4.64], R22 ;  /* 0x0000001604007986 */ /* 0x0007e8000c101b04 */
[----:B------:R3:W-:Y:S01]  /*26b0*/  STG.E.64 desc[UR4][R6.64], R72 ;  /* 0x0000004806007986 */ /* 0x0007e2000c101b04 */
[----:B------:R-:W-:Y:S05]  /*26c0*/  BRA `(.L_x_37) ;  /* 0x0000000c00c47947 */ /* 0x000fea0003800000 */
.L_x_35:
[----:B------:R-:W-:-:S04]  /*26d0*/  UISETP.NE.U32.AND UP0, UPT, UR12, URZ, UPT ;  /* 0x000000ff0c00728c */ /* 0x000fc8000bf05070 */
[----:B------:R-:W-:-:S09]  /*26e0*/  UISETP.NE.AND.EX UP0, UPT, UR13, URZ, UPT, UP0 ;  /* 0x000000ff0d00728c */ /* 0x000fd2000bf05300 */
[----:B------:R-:W-:Y:S05]  /*26f0*/  BRA.U UP0, `(.L_x_38) ;  /* 0x0000000500a07547 */ /* 0x000fea000b800000 */
[----:B------:R-:W-:Y:S01]  /*2700*/  MOV R6, R17 ;  /* 0x0000001100067202 */ /* 0x000fe20000000f00 */
[C---:B------:R-:W-:Y:S01]  /*2710*/  FFMA.FTZ R93, R4.reuse, R93, R5 ;  /* 0x0000005d045d7223 */ /* 0x040fe20000010005 */
[----:B------:R-:W-:Y:S01]  /*2720*/  SHF.R.U32.HI R8, RZ, 0x10, R17 ;  /* 0x00000010ff087819 */ /* 0x000fe20000011611 */
[----:B------:R-:W-:Y:S01]  /*2730*/  FFMA.FTZ R96, R4, R96, R5 ;  /* 0x0000006004607223 */ /* 0x000fe20000010005 */
[----:B------:R-:W-:Y:S01]  /*2740*/  SHF.L.U32 R6, R6, 0x10, RZ ;  /* 0x0000001006067819 */ /* 0x000fe200000006ff */
[----:B------:R-:W-:Y:S01]  /*2750*/  FADD.FTZ R7, -R93, R84 ;  /* 0x000000545d077221 */ /* 0x000fe20000010100 */
[----:B------:R-:W-:Y:S01]  /*2760*/  SHF.L.U32 R8, R8, 0x10, RZ ;  /* 0x0000001008087819 */ /* 0x000fe200000006ff */
[----:B------:R-:W-:Y:S01]  /*2770*/  FADD.FTZ R96, -R96, R95 ;  /* 0x0000005f60607221 */ /* 0x000fe20000010100 */
[C-C-:B------:R-:W-:Y:S01]  /*2780*/  FFMA.FTZ R22, R4.reuse, R0, R5.reuse ;  /* 0x0000000004167223 */ /* 0x140fe20000010005 */
[----:B------:R-:W-:Y:S01]  /*2790*/  FFMA.FTZ R7, R61, R7, R6 ;  /* 0x000000073d077223 */ /* 0x000fe20000010006 */
[----:B------:R-:W-:Y:S01]  /*27a0*/  MOV R6, R16 ;  /* 0x0000001000067202 */ /* 0x000fe20000000f00 */
[----:B------:R-:W-:Y:S01]  /*27b0*/  FFMA.FTZ R81, R4, R81, R5 ;  /* 0x0000005104517223 */ /* 0x000fe20000010005 */
[----:B------:R-:W-:Y:S01]  /*27c0*/  FADD.FTZ R9, -R22, R83 ;  /* 0x0000005316097221 */ /* 0x000fe20000010100 */
[----:B------:R-:W-:Y:S01]  /*27d0*/  FMUL.FTZ R10, R7, R60 ;  /* 0x0000003c070a7220 */ /* 0x000fe20000410000 */
[----:B------:R-:W-:Y:S01]  /*27e0*/  FFMA.FTZ R7, R61, R96, R8 ;  /* 0x000000603d077223 */ /* 0x000fe20000010008 */
[----:B------:R-:W-:Y:S01]  /*27f0*/  SHF.L.U32 R6, R6, 0x10, RZ ;  /* 0x0000001006067819 */ /* 0x000fe200000006ff */
[----:B------:R-:W-:Y:S01]  /*2800*/  FADD.FTZ R81, -R81, R78 ;  /* 0x0000004e51517221 */ /* 0x000fe20000010100 */
[----:B------:R-:W-:Y:S01]  /*2810*/  SHF.R.U64 R8, R16, 0x10, R17 ;  /* 0x0000001010087819 */ /* 0x000fe20000001211 */
[----:B------:R0:W-:Y:S01]  /*2820*/  F2F.BF16.F32 R0, R10 ;  /* 0x0000000a00007304 */ /* 0x0001e20000202000 */
[--C-:B------:R-:W-:Y:S01]  /*2830*/  FFMA.FTZ R76, R4, R76, R5.reuse ;  /* 0x0000004c044c7223 */ /* 0x100fe20000010005 */
[----:B------:R-:W-:Y:S01]  /*2840*/  FFMA.FTZ R9, R61, R9, R6 ;  /* 0x000000093d097223 */ /* 0x000fe20000010006 */
[----:B------:R-:W-:Y:S01]  /*2850*/  SHF.L.U32 R8, R8, 0x10, RZ ;  /* 0x0000001008087819 */ /* 0x000fe200000006ff */
[----:B------:R-:W-:Y:S01]  /*2860*/  FFMA.FTZ R77, R4, R77, R5 ;  /* 0x0000004d044d7223 */ /* 0x000fe20000010005 */
[----:B------:R-:W-:Y:S01]  /*2870*/  FADD.FTZ R11, -R76, R73 ;  /* 0x000000494c0b7221 */ /* 0x000fe20000010100 */
[----:B------:R-:W-:Y:S01]  /*2880*/  FMUL.FTZ R6, R9, R60 ;  /* 0x0000003c09067220 */ /* 0x000fe20000410000 */
[----:B------:R-:W-:Y:S01]  /*2890*/  SHF.R.U32.HI R22, RZ, 0x10, R19 ;  /* 0x00000010ff167819 */ /* 0x000fe20000011613 */
[----:B------:R-:W-:Y:S01]  /*28a0*/  FFMA.FTZ R9, R61, R81, R8 ;  /* 0x000000513d097223 */ /* 0x000fe20000010008 */
[----:B0-----:R-:W-:Y:S01]  /*28b0*/  MOV R10, R19 ;  /* 0x00000013000a7202 */ /* 0x001fe20000000f00 */
[----:B------:R-:W-:Y:S01]  /*28c0*/  FADD.FTZ R77, -R77, R72 ;  /* 0x000000484d4d7221 */ /* 0x000fe20000010100 */
[----:B------:R-:W-:Y:S01]  /*28d0*/  SHF.L.U32 R22, R22, 0x10, RZ ;  /* 0x0000001016167819 */ /* 0x000fe200000006ff */
[--C-:B------:R-:W-:Y:S01]  /*28e0*/  FFMA.FTZ R71, R4, R71, R5.reuse ;  /* 0x0000004704477223 */ /* 0x100fe20000010005 */
[----:B------:R-:W-:Y:S01]  /*28f0*/  SHF.L.U32 R8, R10, 0x10, RZ ;  /* 0x000000100a087819 */ /* 0x000fe200000006ff */
[----:B------:R-:W-:Y:S01]  /*2900*/  FFMA.FTZ R74, R4, R74, R5 ;  /* 0x0000004a044a7223 */ /* 0x000fe20000010005 */
[----:B------:R-:W-:Y:S01]  /*2910*/  SHF.R.U64 R23, R18, 0x10, R19 ;  /* 0x0000001012177819 */ /* 0x000fe20000001213 */
[----:B------:R-:W-:Y:S01]  /*2920*/  FADD.FTZ R71, -R71, R70 ;  /* 0x0000004647477221 */ /* 0x000fe20000010100 */
[C-C-:B------:R-:W-:Y:S01]  /*2930*/  FFMA.FTZ R75, R4.reuse, R75, R5.reuse ;  /* 0x0000004b044b7223 */ /* 0x140fe20000010005 */
[----:B------:R-:W-:Y:S01]  /*2940*/  FFMA.FTZ R11, R61, R11, R8 ;  /* 0x0000000b3d0b7223 */ /* 0x000fe20000010008 */
[----:B------:R-:W-:Y:S01]  /*2950*/  MOV R8, R18 ;  /* 0x0000001200087202 */ /* 0x000fe20000000f00 */
[----:B------:R-:W-:Y:S01]  /*2960*/  FFMA.FTZ R79, R4, R79, R5 ;  /* 0x0000004f044f7223 */ /* 0x000fe20000010005 */
[----:B------:R-:W-:Y:S01]  /*2970*/  FADD.FTZ R75, -R75, R64 ;  /* 0x000000404b4b7221 */ /* 0x000fe20000010100 */
[-C--:B------:R-:W-:Y:S01]  /*2980*/  FMUL.FTZ R10, R11, R60.reuse ;  /* 0x0000003c0b0a7220 */ /* 0x080fe20000410000 */
[----:B------:R-:W-:Y:S01]  /*2990*/  FFMA.FTZ R11, R61, R77, R22 ;  /* 0x0000004d3d0b7223 */ /* 0x000fe20000010016 */
[----:B------:R-:W-:Y:S01]  /*29a0*/  SHF.L.U32 R8, R8, 0x10, RZ ;  /* 0x0000001008087819 */ /* 0x000fe200000006ff */
[----:B------:R-:W-:Y:S01]  /*29b0*/  FADD.FTZ R79, -R79, R66 ;  /* 0x000000424f4f7221 */ /* 0x000fe20000010100 */
[----:B------:R0:W-:Y:S01]  /*29c0*/  F2F.BF16.F32 R22, R10 ;  /* 0x0000000a00167304 */ /* 0x0001e20000202000 */
[-C--:B------:R-:W-:Y:S01]  /*29d0*/  FMUL.FTZ R70, R11, R60.reuse ;  /* 0x0000003c0b467220 */ /* 0x080fe20000410000 */
[----:B------:R-:W-:Y:S01]  /*29e0*/  MOV R64, R21 ;  /* 0x0000001500407202 */ /* 0x000fe20000000f00 */
[----:B------:R-:W-:Y:S01]  /*29f0*/  FFMA.FTZ R11, R61, R71, R8 ;  /* 0x000000473d0b7223 */ /* 0x000fe20000010008 */
[----:B------:R-:W-:Y:S01]  /*2a00*/  SHF.L.U32 R8, R23, 0x10, RZ ;  /* 0x0000001017087819 */ /* 0x000fe200000006ff */
[----:B------:R-:W-:Y:S01]  /*2a10*/  FADD.FTZ R23, -R74, R69 ;  /* 0x000000454a177221 */ /* 0x000fe20000010100 */
[C-C-:B------:R-:W-:Y:S01]  /*2a20*/  FFMA.FTZ R69, R4.reuse, R65, R5.reuse ;  /* 0x0000004104457223 */ /* 0x140fe20000010005 */
[----:B------:R-:W-:Y:S01]  /*2a30*/  FMUL.FTZ R11, R11, R60 ;  /* 0x0000003c0b0b7220 */ /* 0x000fe20000410000 */
[----:B------:R-:W-:Y:S01]  /*2a40*/  FFMA.FTZ R4, R4, R68, R5 ;  /* 0x0000004404047223 */ /* 0x000fe20000010005 */
[----:B0-----:R-:W-:Y:S01]  /*2a50*/  SHF.R.U64 R10, R20, 0x10, R21 ;  /* 0x00000010140a7819 */ /* 0x001fe20000001215 */
[----:B------:R-:W-:Y:S01]  /*2a60*/  FFMA.FTZ R23, R61, R23, R8 ;  /* 0x000000173d177223 */ /* 0x000fe20000010008 */
[----:B------:R-:W-:Y:S01]  /*2a70*/  FADD.FTZ R69, -R69, R62 ;  /* 0x0000003e45457221 */ /* 0x000fe20000010100 */
[----:B------:R0:W-:Y:S01]  /*2a80*/  F2F.BF16.F32 R63, R11 ;  /* 0x0000000b003f7304 */ /* 0x0001e20000202000 */
[----:B------:R-:W-:Y:S01]  /*2a90*/  SHF.L.U32 R8, R10, 0x10, RZ ;  /* 0x000000100a087819 */ /* 0x000fe200000006ff */
[-C--:B------:R-:W-:Y:S01]  /*2aa0*/  FMUL.FTZ R9, R9, R60.reuse ;  /* 0x0000003c09097220 */ /* 0x080fe20000410000 */
[-C--:B------:R-:W-:Y:S01]  /*2ab0*/  FMUL.FTZ R7, R7, R60.reuse ;  /* 0x0000003c07077220 */ /* 0x080fe20000410000 */
[-C--:B------:R-:W-:Y:S01]  /*2ac0*/  FMUL.FTZ R23, R23, R60.reuse ;  /* 0x0000003c17177220 */ /* 0x080fe20000410000 */
[----:B------:R-:W-:Y:S01]  /*2ad0*/  FADD.FTZ R67, -R4, R67 ;  /* 0x0000004304437221 */ /* 0x000fe20000010100 */
[----:B------:R-:W-:Y:S01]  /*2ae0*/  FFMA.FTZ R65, R61, R75, R8 ;  /* 0x0000004b3d417223 */ /* 0x000fe20000010008 */
[----:B------:R-:W-:Y:S01]  /*2af0*/  SHF.L.U32 R8, R64, 0x10, RZ ;  /* 0x0000001040087819 */ /* 0x000fe200000006ff */
[----:B------:R-:W1:Y:S01]  /*2b00*/  F2F.BF16.F32 R9, R9 ;  /* 0x0000000900097304 */ /* 0x000e620000202000 */
[----:B------:R-:W-:Y:S01]  /*2b10*/  SHF.R.U32.HI R64, RZ, 0x10, R21 ;  /* 0x00000010ff407819 */ /* 0x000fe20000011615 */
[----:B------:R-:W-:-:S02]  /*2b20*/  FMUL.FTZ R65, R65, R60 ;  /* 0x0000003c41417220 */ /* 0x000fc40000410000 */
[----:B0-----:R-:W-:Y:S01]  /*2b30*/  FFMA.FTZ R11, R61, R69, R8 ;  /* 0x000000453d0b7223 */ /* 0x001fe20000010008 */
[----:B------:R-:W-:Y:S02]  /*2b40*/  SHF.L.U32 R64, R64, 0x10, RZ ;  /* 0x0000001040407819 */ /* 0x000fe400000006ff */
[----:B------:R-:W-:Y:S01]  /*2b50*/  MOV R8, R20 ;  /* 0x0000001400087202 */ /* 0x000fe20000000f00 */
[----:B------:R-:W-:Y:S01]  /*2b60*/  FMUL.FTZ R11, R11, R60 ;  /* 0x0000003c0b0b7220 */ /* 0x000fe20000410000 */
[----:B------:R-:W-:Y:S01]  /*2b70*/  F2F.BF16.F32 R10, R23 ;  /* 0x00000017000a7304 */ /* 0x000fe20000202000 */
[----:B------:R-:W-:Y:S01]  /*2b80*/  FFMA.FTZ R5, R61, R79, R64 ;  /* 0x0000004f3d057223 */ /* 0x000fe20000010040 */
[----:B------:R-:W-:-:S03]  /*2b90*/  SHF.L.U32 R8, R8, 0x10, RZ ;  /* 0x0000001008087819 */ /* 0x000fc600000006ff */
[----:B------:R-:W-:Y:S02]  /*2ba0*/  FMUL.FTZ R64, R5, R60 ;  /* 0x0000003c05407220 */ /* 0x000fe40000410000 */
[----:B------:R-:W0:Y:S01]  /*2bb0*/  LDC.64 R4, c[0x0][0x468] ;  /* 0x00011a00ff047b82 */ /* 0x000e220000000a00 */
[----:B------:R-:W-:Y:S01]  /*2bc0*/  FFMA.FTZ R61, R61, R67, R8 ;  /* 0x000000433d3d7223 */ /* 0x000fe20000010008 */
[----:B------:R-:W2:Y:S01]  /*2bd0*/  F2F.BF16.F32 R7, R7 ;  /* 0x0000000700077304 */ /* 0x000ea20000202000 */
[----:B-1----:R-:W-:-:S04]  /*2be0*/  IMAD.WIDE.U32 R8, R9, 0x10000, RZ ;  /* 0x0001000009087825 */ /* 0x002fc800078e00ff */
[----:B------:R-:W-:-:S03]  /*2bf0*/  FMUL.FTZ R61, R61, R60 ;  /* 0x0000003c3d3d7220 */ /* 0x000fc60000410000 */
[----:B------:R-:W1:Y:S01]  /*2c00*/  F2F.BF16.F32 R71, R70 ;  /* 0x0000004600477304 */ /* 0x000e620000202000 */
[----:B--2---:R-:W-:-:S07]  /*2c10*/  PRMT R7, R0, 0x5410, R7 ;  /* 0x0000541000077816 */ /* 0x004fce0000000007 */
[----:B------:R2:W-:Y:S01]  /*2c20*/  F2F.BF16.F32 R23, R11 ;  /* 0x0000000b00177304 */ /* 0x0005e20000202000 */
[----:B------:R-:W-:Y:S02]  /*2c30*/  LOP3.LUT R7, R7, R9, RZ, 0xfc, !PT ;  /* 0x0000000907077212 */ /* 0x000fe400078efcff */
[----:B-1----:R-:W-:-:S05]  /*2c40*/  PRMT R71, R22, 0x5410, R71 ;  /* 0x0000541016477816 */ /* 0x002fca0000000047 */
[----:B------:R-:W1:Y:S01]  /*2c50*/  F2F.BF16.F32 R64, R64 ;  /* 0x0000004000407304 */ /* 0x000e620000202000 */
[----:B--2---:R-:W-:-:S05]  /*2c60*/  IMAD.WIDE.U32 R10, R10, 0x10000, RZ ;  /* 0x000100000a0a7825 */ /* 0x004fca00078e00ff */
[----:B------:R-:W-:Y:S02]  /*2c70*/  LOP3.LUT R9, R71, R11, RZ, 0xfc, !PT ;  /* 0x0000000b47097212 */ /* 0x000fe400078efcff */
[----:B------:R-:W2:Y:S01]  /*2c80*/  F2F.BF16.F32 R62, R65 ;  /* 0x00000041003e7304 */ /* 0x000ea20000202000 */
[----:B-1----:R-:W-:-:S07]  /*2c90*/  PRMT R67, R23, 0x5410, R64 ;  /* 0x0000541017437816 */ /* 0x002fce0000000040 */
[----:B------:R-:W1:Y:S01]  /*2ca0*/  F2F.BF16.F32 R6, R6 ;  /* 0x0000000600067304 */ /* 0x000e620000202000 */
[----:B--2---:R-:W-:-:S07]  /*2cb0*/  IMAD.WIDE.U32 R22, R62, 0x10000, RZ ;  /* 0x000100003e167825 */ /* 0x004fce00078e00ff */
[----:B------:R0:W2:Y:S01]  /*2cc0*/  F2F.BF16.F32 R65, R61 ;  /* 0x0000003d00417304 */ /* 0x0000a20000202000 */
[----:B------:R-:W-:Y:S02]  /*2cd0*/  LOP3.LUT R11, R67, R23, RZ, 0xfc, !PT ;  /* 0x00000017430b7212 */ /* 0x000fe400078efcff */
[----:B-1----:R-:W-:Y:S02]  /*2ce0*/  LOP3.LUT R6, R8, R6, RZ, 0xfc, !PT ;  /* 0x0000000608067212 */ /* 0x002fe400078efcff */
[----:B------:R-:W-:Y:S01]  /*2cf0*/  LOP3.LUT R8, R10, R63, RZ, 0xfc, !PT ;  /* 0x0000003f0a087212 */ /* 0x000fe200078efcff */
[----:B0-----:R-:W-:Y:S01]  /*2d00*/  IMAD.WIDE.U32 R60, R50, 0x8, R4 ;  /* 0x00000008323c7825 */ /* 0x001fe200078e0004 */
[----:B--2---:R-:W-:-:S03]  /*2d10*/  LOP3.LUT R10, R22, R65, RZ, 0xfc, !PT ;  /* 0x00000041160a7212 */ /* 0x004fc600078efcff */
[--C-:B------:R-:W-:Y:S01]  /*2d20*/  IMAD.WIDE.U32 R22, R49, 0x8, R4.reuse ;  /* 0x0000000831167825 */ /* 0x100fe200078e0004 */
[----:B------:R0:W-:Y:S03]  /*2d30*/  STG.E.64 desc[UR4][R60.64], R6 ;  /* 0x000000063c007986 */ /* 0x0001e6000c101b04 */
[----:B------:R-:W-:Y:S01]  /*2d40*/  IMAD.WIDE.U32 R4, R48, 0x8, R4 ;  /* 0x0000000830047825 */ /* 0x000fe200078e0004 */
[----:B------:R0:W-:Y:S04]  /*2d50*/  STG.E.64 desc[UR4][R22.64], R8 ;  /* 0x0000000816007986 */ /* 0x0001e8000c101b04 */
[----:B------:R0:W-:Y:S01]  /*2d60*/  STG.E.64 desc[UR4][R4.64], R10 ;  /* 0x0000000a04007986 */ /* 0x0001e2000c101b04 */
[----:B------:R-:W-:Y:S05]  /*2d70*/  BRA `(.L_x_37) ;  /* 0x0000000800187947 */ /* 0x000fea0003800000 */
.L_x_38:
[----:B------:R-:W-:Y:S01]  /*2d80*/  SHF.R.U32.HI R7, RZ, 0x10, R17 ;  /* 0x00000010ff077819 */ /* 0x000fe20000011611 */
[C-C-:B------:R-:W-:Y:S01]  /*2d90*/  FFMA.FTZ R96, R4.reuse, R96, R5.reuse ;  /* 0x0000006004607223 */ /* 0x140fe20000010005 */
[----:B------:R-:W-:Y:S01]  /*2da0*/  FFMA.FTZ R0, R4, R0, R5 ;  /* 0x0000000004007223 */ /* 0x000fe20000010005 */
[----:B------:R-:W-:Y:S01]  /*2db0*/  SHF.R.U64 R10, R16, 0x10, R17 ;  /* 0x00000010100a7819 */ /* 0x000fe20000001211 */
[----:B------:R-:W-:Y:S01]  /*2dc0*/  FFMA.FTZ R81, R4, R81, R5 ;  /* 0x0000005104517223 */ /* 0x000fe20000010005 */
[----:B------:R-:W-:Y:S01]  /*2dd0*/  SHF.L.U32 R8, R7, 0x10, RZ ;  /* 0x0000001007087819 */ /* 0x000fe200000006ff */
[----:B------:R-:W-:Y:S01]  /*2de0*/  FADD.FTZ R96, -R96, R95 ;  /* 0x0000005f60607221 */ /* 0x000fe20000010100 */
[----:B------:R-:W-:Y:S01]  /*2df0*/  MOV R7, R16 ;  /* 0x0000001000077202 */ /* 0x000fe20000000f00 */
[----:B------:R-:W-:Y:S01]  /*2e00*/  FADD.FTZ R0, -R0, R83 ;  /* 0x0000005300007221 */ /* 0x000fe20000010100 */
[----:B------:R-:W-:Y:S01]  /*2e10*/  SHF.L.U32 R10, R10, 0x10, RZ ;  /* 0x000000100a0a7819 */ /* 0x000fe200000006ff */
[----:B------:R-:W-:Y:S01]  /*2e20*/  FFMA.FTZ R11, R61, R96, R8 ;  /* 0x000000603d0b7223 */ /* 0x000fe20000010008 */
[----:B------:R-:W-:Y:S01]  /*2e30*/  SHF.L.U32 R8, R7, 0x10, RZ ;  /* 0x0000001007087819 */ /* 0x000fe200000006ff */
[----:B------:R-:W-:Y:S01]  /*2e40*/  FADD.FTZ R78, -R81, R78 ;  /* 0x0000004e514e7221 */ /* 0x000fe20000010100 */
[C---:B------:R-:W-:Y:S01]  /*2e50*/  FFMA.FTZ R76, R4.reuse, R76, R5 ;  /* 0x0000004c044c7223 */ /* 0x040fe20000010005 */
[----:B------:R-:W-:Y:S01]  /*2e60*/  SHF.R.U32.HI R22, RZ, 0x10, R19 ;  /* 0x00000010ff167819 */ /* 0x000fe20000011613 */
[----:B------:R-:W-:Y:S01]  /*2e70*/  FFMA.FTZ R71, R4, R71, R5 ;  /* 0x0000004704477223 */ /* 0x000fe20000010005 */
[C---:B------:R-:W-:Y:S01]  /*2e80*/  FFMA.FTZ R23, R61.reuse, R0, R8 ;  /* 0x000000003d177223 */ /* 0x040fe20000010008 */
[----:B------:R-:W-:Y:S01]  /*2e90*/  MOV R8, R19 ;  /* 0x0000001300087202 */ /* 0x000fe20000000f00 */
[----:B------:R-:W-:Y:S01]  /*2ea0*/  FFMA.FTZ R81, R61, R78, R10 ;  /* 0x0000004e3d517223 */ /* 0x000fe2000001000a */
[----:B------:R-:W-:Y:S01]  /*2eb0*/  FADD.FTZ R76, -R76, R73 ;  /* 0x000000494c4c7221 */ /* 0x000fe20000010100 */
[--C-:B------:R-:W-:Y:S01]  /*2ec0*/  FFMA.FTZ R74, R4, R74, R5.reuse ;  /* 0x0000004a044a7223 */ /* 0x100fe20000010005 */
[----:B------:R-:W-:Y:S01]  /*2ed0*/  SHF.L.U32 R10, R8, 0x10, RZ ;  /* 0x00000010080a7819 */ /* 0x000fe200000006ff */
[----:B------:R-:W-:Y:S01]  /*2ee0*/  FFMA.FTZ R77, R4, R77, R5 ;  /* 0x0000004d044d7223 */ /* 0x000fe20000010005 */
[----:B------:R-:W-:Y:S01]  /*2ef0*/  FADD.FTZ R70, -R71, R70 ;  /* 0x0000004647467221 */ /* 0x000fe20000010100 */
[----:B------:R-:W-:Y:S01]  /*2f00*/  FADD.FTZ R74, -R74, R69 ;  /* 0x000000454a4a7221 */ /* 0x000fe20000010100 */
[----:B------:R-:W-:Y:S01]  /*2f10*/  MOV R69, R21 ;  /* 0x0000001500457202 */ /* 0x000fe20000000f00 */
[----:B------:R-:W-:Y:S01]  /*2f20*/  FFMA.FTZ R85, R61, R76, R10 ;  /* 0x0000004c3d557223 */ /* 0x000fe2000001000a */
[----:B------:R-:W-:Y:S01]  /*2f30*/  SHF.L.U32 R76, R22, 0x10, RZ ;  /* 0x00000010164c7819 */ /* 0x000fe200000006ff */
[--C-:B------:R-:W-:Y:S01]  /*2f40*/  FFMA.FTZ R65, R4, R65, R5.reuse ;  /* 0x0000004104417223 */ /* 0x100fe20000010005 */
[----:B------:R-:W-:Y:S01]  /*2f50*/  MOV R22, R18 ;  /* 0x0000001200167202 */ /* 0x000fe20000000f00 */
[----:B------:R-:W-:Y:S01]  /*2f60*/  FADD.FTZ R72, -R77, R72 ;  /* 0x000000484d487221 */ /* 0x000fe20000010100 */
[----:B------:R-:W-:Y:S01]  /*2f70*/  MOV R6, R17 ;  /* 0x0000001100067202 */ /* 0x000fe20000000f00 */
[----:B------:R-:W-:Y:S01]  /*2f80*/  FADD.FTZ R62, -R65, R62 ;  /* 0x0000003e413e7221 */ /* 0x000fe20000010100 */
[----:B------:R-:W-:Y:S01]  /*2f90*/  SHF.L.U32 R22, R22, 0x10, RZ ;  /* 0x0000001016167819 */ /* 0x000fe200000006ff */
[C-C-:B------:R-:W-:Y:S01]  /*2fa0*/  FFMA.FTZ R93, R4.reuse, R93, R5.reuse ;  /* 0x0000005d045d7223 */ /* 0x140fe20000010005 */
[----:B------:R-:W-:Y:S01]  /*2fb0*/  FFMA.FTZ R65, R4, R79, R5 ;  /* 0x0000004f04417223 */ /* 0x000fe20000010005 */
[----:B------:R-:W-:Y:S01]  /*2fc0*/  SHF.L.U32 R6, R6, 0x10, RZ ;  /* 0x0000001006067819 */ /* 0x000fe200000006ff */
[----:B------:R0:W-:Y:S01]  /*2fd0*/  F2F.BF16.F32 R7, R11 ;  /* 0x0000000b00077304 */ /* 0x0001e20000202000 */
[----:B------:R-:W-:Y:S01]  /*2fe0*/  FFMA.FTZ R77, R61, R70, R22 ;  /* 0x000000463d4d7223 */ /* 0x000fe20000010016 */
[----:B------:R-:W-:Y:S01]  /*2ff0*/  SHF.L.U32 R70, R69, 0x10, RZ ;  /* 0x0000001045467819 */ /* 0x000fe200000006ff */
[----:B------:R-:W-:Y:S01]  /*3000*/  FADD.FTZ R84, -R93, R84 ;  /* 0x000000545d547221 */ /* 0x000fe20000010100 */
[----:B------:R-:W-:Y:S01]  /*3010*/  SHF.R.U32.HI R69, RZ, 0x10, R21 ;  /* 0x00000010ff457819 */ /* 0x000fe20000011615 */
[----:B------:R-:W-:Y:S01]  /*3020*/  FADD.FTZ R66, -R65, R66 ;  /* 0x0000004241427221 */ /* 0x000fe20000010100 */
[----:B------:R-:W-:Y:S01]  /*3030*/  SHF.R.U64 R63, R18, 0x10, R19 ;  /* 0x00000010123f7819 */ /* 0x000fe20000001213 */
[----:B------:R-:W-:Y:S01]  /*3040*/  FFMA.FTZ R79, R61, R62, R70 ;  /* 0x0000003e3d4f7223 */ /* 0x000fe20000010046 */
[----:B------:R-:W-:Y:S01]  /*3050*/  SHF.L.U32 R70, R69, 0x10, RZ ;  /* 0x0000001045467819 */ /* 0x000fe200000006ff */
[C---:B------:R-:W-:Y:S01]  /*3060*/  FFMA.FTZ R9, R61.reuse, R84, R6 ;  /* 0x000000543d097223 */ /* 0x040fe20000010006 */
[----:B------:R-:W-:Y:S01]  /*3070*/  MOV R65, R20 ;  /* 0x0000001400417202 */ /* 0x000fe20000000f00 */
[----:B------:R-:W-:Y:S01]  /*3080*/  FFMA.FTZ R87, R61, R72, R76 ;  /* 0x000000483d577223 */ /* 0x000fe2000001004c */
[----:B------:R-:W-:Y:S01]  /*3090*/  SHF.L.U32 R22, R63, 0x10, RZ ;  /* 0x000000103f167819 */ /* 0x000fe200000006ff */
[----:B------:R-:W-:Y:S01]  /*30a0*/  FFMA.FTZ R89, R61, R66, R70 ;  /* 0x000000423d597223 */ /* 0x000fe20000010046 */
[----:B------:R-:W-:Y:S01]  /*30b0*/  SHF.L.U32 R66, R65, 0x10, RZ ;  /* 0x0000001041427819 */ /* 0x000fe200000006ff */
[----:B------:R1:W-:Y:S01]  /*30c0*/  F2F.BF16.F32 R6, R9 ;  /* 0x0000000900067304 */ /* 0x0003e20000202000 */
[----:B------:R-:W-:Y:S01]  /*30d0*/  SHF.R.U64 R65, R20, 0x10, R21 ;  /* 0x0000001014417819 */ /* 0x000fe20000001215 */
[----:B------:R-:W-:Y:S01]  /*30e0*/  FFMA.FTZ R83, R61, R74, R22 ;  /* 0x0000004a3d537223 */ /* 0x000fe20000010016 */
[C-C-:B------:R-:W-:Y:S01]  /*30f0*/  FFMA.FTZ R75, R4.reuse, R75, R5.reuse ;  /* 0x0000004b044b7223 */ /* 0x140fe20000010005 */
[----:B------:R-:W-:Y:S01]  /*3100*/  FFMA.FTZ R68, R4, R68, R5 ;  /* 0x0000004404447223 */ /* 0x000fe20000010005 */
[----:B------:R-:W-:Y:S01]  /*3110*/  SHF.L.U32 R4, R65, 0x10, RZ ;  /* 0x0000001041047819 */ /* 0x000fe200000006ff */
[-C--:B0-----:R-:W-:Y:S01]  /*3120*/  FMUL.FTZ R11, R11, R60.reuse ;  /* 0x0000003c0b0b7220 */ /* 0x081fe20000410000 */
[----:B------:R-:W-:Y:S01]  /*3130*/  FADD.FTZ R64, -R75, R64 ;  /* 0x000000404b407221 */ /* 0x000fe20000010100 */
[----:B------:R0:W-:Y:S01]  /*3140*/  F2F.BF16.F32 R8, R81 ;  /* 0x0000005100087304 */ /* 0x0001e20000202000 */
[----:B------:R-:W-:Y:S01]  /*3150*/  FADD.FTZ R68, -R68, R67 ;  /* 0x0000004344447221 */ /* 0x000fe20000010100 */
[----:B-1----:R-:W-:Y:S01]  /*3160*/  FMUL.FTZ R9, R9, R60 ;  /* 0x0000003c09097220 */ /* 0x002fe20000410000 */
[----:B------:R-:W-:-:S02]  /*3170*/  FFMA.FTZ R75, R61, R64, R4 ;  /* 0x000000403d4b7223 */ /* 0x000fc40000010004 */
[----:B------:R-:W-:-:S03]  /*3180*/  FFMA.FTZ R5, R61, R68, R66 ;  /* 0x000000443d057223 */ /* 0x000fc60000010042 */
[----:B------:R1:W-:Y:S01]  /*3190*/  F2F.BF16.F32 R10, R85 ;  /* 0x00000055000a7304 */ /* 0x0003e20000202000 */
[-C--:B0-----:R-:W-:Y:S01]  /*31a0*/  FMUL.FTZ R81, R81, R60.reuse ;  /* 0x0000003c51517220 */ /* 0x081fe20000410000 */
[----:B------:R-:W-:-:S06]  /*31b0*/  FMUL.FTZ R68, R5, R60 ;  /* 0x0000003c05447220 */ /* 0x000fcc0000410000 */
[----:B------:R0:W2:Y:S01]  /*31c0*/  F2F.BF16.F32 R71, R87 ;  /* 0x0000005700477304 */ /* 0x0000a20000202000 */
[----:B-1----:R-:W-:-:S07]  /*31d0*/  FMUL.FTZ R85, R85, R60 ;  /* 0x0000003c55557220 */ /* 0x002fce0000410000 */
[----:B------:R1:W-:Y:S01]  /*31e0*/  F2F.BF16.F32 R22, R83 ;  /* 0x0000005300167304 */ /* 0x0003e20000202000 */
[----:B0-----:R-:W-:Y:S01]  /*31f0*/  FMUL.FTZ R87, R87, R60 ;  /* 0x0000003c57577220 */ /* 0x001fe20000410000 */
[----:B--2---:R-:W-:-:S06]  /*3200*/  PRMT R71, R10, 0x5410, R71 ;  /* 0x000054100a477816 */ /* 0x004fcc0000000047 */
[----:B------:R0:W-:Y:S01]  /*3210*/  F2F.BF16.F32 R61, R75 ;  /* 0x0000004b003d7304 */ /* 0x0001e20000202000 */
[----:B-1----:R-:W-:-:S07]  /*3220*/  FMUL.FTZ R83, R83, R60 ;  /* 0x0000003c53537220 */ /* 0x002fce0000410000 */
[----:B------:R1:W-:Y:S01]  /*3230*/  F2F.BF16.F32 R0, R23 ;  /* 0x0000001700007304 */ /* 0x0003e20000202000 */
[----:B0-----:R-:W-:-:S07]  /*3240*/  FMUL.FTZ R75, R75, R60 ;  /* 0x0000003c4b4b7220 */ /* 0x001fce0000410000 */
[----:B------:R0:W-:Y:S01]  /*3250*/  F2F.BF16.F32 R62, R79 ;  /* 0x0000004f003e7304 */ /* 0x0001e20000202000 */
[----:B-1----:R-:W-:-:S07]  /*3260*/  FMUL.FTZ R23, R23, R60 ;  /* 0x0000003c17177220 */ /* 0x002fce0000410000 */
[----:B------:R1:W2:Y:S01]  /*3270*/  F2F.BF16.F32 R67, R89 ;  /* 0x0000005900437304 */ /* 0x0002a20000202000 */
[----:B0-----:R-:W-:-:S07]  /*3280*/  FMUL.FTZ R79, R79, R60 ;  /* 0x0000003c4f4f7220 */ /* 0x001fce0000410000 */
[----:B------:R0:W-:Y:S01]  /*3290*/  F2F.BF16.F32 R65, R5 ;  /* 0x0000000500417304 */ /* 0x0001e20000202000 */
[----:B-1----:R-:W-:Y:S01]  /*32a0*/  FMUL.FTZ R89, R89, R60 ;  /* 0x0000003c59597220 */ /* 0x002fe20000410000 */
[----:B--2---:R-:W-:-:S06]  /*32b0*/  PRMT R67, R62, 0x5410, R67 ;  /* 0x000054103e437816 */ /* 0x004fcc0000000043 */
[----:B------:R1:W-:Y:S01]  /*32c0*/  F2F.BF16.F32 R73, R11 ;  /* 0x0000000b00497304 */ /* 0x0003e20000202000 */
[----:B0-----:R-:W0:Y:S07]  /*32d0*/  LDC.64 R4, c[0x0][0x478] ;  /* 0x00011e00ff047b82 */ /* 0x001e2e0000000a00 */
[----:B------:R2:W-:Y:S01]  /*32e0*/  F2F.BF16.F32 R63, R77 ;  /* 0x0000004d003f7304 */ /* 0x0005e20000202000 */
[----:B-1----:R-:W-:Y:S02]  /*32f0*/  PRMT R11, R6, 0x5410, R7 ;  /* 0x00005410060b7816 */ /* 0x002fe40000000007 */
[----:B------:R-:W1:Y:S05]  /*3300*/  LDC.64 R6, c[0x0][0x468] ;  /* 0x00011a00ff067b82 */ /* 0x000e6a0000000a00 */
[----:B------:R3:W4:Y:S01]  /*3310*/  F2F.BF16.F32 R64, R9 ;  /* 0x0000000900407304 */ /* 0x0007220000202000 */
[----:B--2---:R-:W-:Y:S01]  /*3320*/  FMUL.FTZ R77, R77, R60 ;  /* 0x0000003c4d4d7220 */ /* 0x004fe20000410000 */
[----:B------:R-:W-:-:S06]  /*3330*/  IMAD.WIDE.U32 R60, R61, 0x10000, RZ ;  /* 0x000100003d3c7825 */ /* 0x000fcc00078e00ff */
[----:B------:R2:W-:Y:S01]  /*3340*/  F2F.BF16.F32 R69, R23 ;  /* 0x0000001700457304 */ /* 0x0005e20000202000 */
[----:B---3--:R-:W-:-:S05]  /*3350*/  IMAD.WIDE.U32 R8, R8, 0x10000, RZ ;  /* 0x0001000008087825 */ /* 0x008fca00078e00ff */
[----:B------:R-:W-:Y:S02]  /*3360*/  LOP3.LUT R11, R11, R9, RZ, 0xfc, !PT ;  /* 0x000000090b0b7212 */ /* 0x000fe400078efcff */
[----:B------:R-:W3:Y:S01]  /*3370*/  F2F.BF16.F32 R81, R81 ;  /* 0x0000005100517304 */ /* 0x000ee20000202000 */
[----:B--2---:R-:W-:Y:S01]  /*3380*/  IMAD.WIDE.U32 R22, R22, 0x10000, RZ ;  /* 0x0001000016167825 */ /* 0x004fe200078e00ff */
[----:B------:R-:W-:Y:S02]  /*3390*/  LOP3.LUT R10, R8, R0, RZ, 0xfc, !PT ;  /* 0x00000000080a7212 */ /* 0x000fe400078efcff */
[----:B----4-:R-:W-:Y:S02]  /*33a0*/  PRMT R73, R64, 0x5410, R73 ;  /* 0x0000541040497816 */ /* 0x010fe40000000049 */
[----:B------:R-:W-:Y:S02]  /*33b0*/  LOP3.LUT R9, R71, R23, RZ, 0xfc, !PT ;  /* 0x0000001747097212 */ /* 0x000fe400078efcff */
[----:B------:R-:W-:Y:S01]  /*33c0*/  F2F.BF16.F32 R85, R85 ;  /* 0x0000005500557304 */ /* 0x000fe20000202000 */
[----:B------:R-:W-:Y:S01]  /*33d0*/  LOP3.LUT R8, R22, R63, RZ, 0xfc, !PT ;  /* 0x0000003f16087212 */ /* 0x000fe200078efcff */
[----:B0-----:R-:W-:Y:S01]  /*33e0*/  IMAD.WIDE.U32 R62, R50, 0x8, R4 ;  /* 0x00000008323e7825 */ /* 0x001fe200078e0004 */
[----:B------:R-:W-:-:S02]  /*33f0*/  LOP3.LUT R23, R67, R61, RZ, 0xfc, !PT ;  /* 0x0000003d43177212 */ /* 0x000fc400078efcff */
[----:B------:R-:W-:Y:S01]  /*3400*/  LOP3.LUT R22, R60, R65, RZ, 0xfc, !PT ;  /* 0x000000413c167212 */ /* 0x000fe200078efcff */
[----:B---3--:R-:W-:Y:S02]  /*3410*/  IMAD.WIDE.U32 R60, R81, 0x10000, RZ ;  /* 0x00010000513c7825 */ /* 0x008fe400078e00ff */
[----:B------:R-:W0:Y:S01]  /*3420*/  F2F.BF16.F32 R66, R87 ;  /* 0x0000005700427304 */ /* 0x000e220000202000 */
[----:B------:R2:W-:Y:S01]  /*3430*/  STG.E.64 desc[UR4][R62.64], R10 ;  /* 0x0000000a3e007986 */ /* 0x0005e2000c101b04 */
[----:B------:R-:W-:Y:S02]  /*3440*/  LOP3.LUT R60, R60, R69, RZ, 0xfc, !PT ;  /* 0x000000453c3c7212 */ /* 0x000fe400078efcff */
[----:B------:R-:W-:-:S04]  /*3450*/  LOP3.LUT R61, R73, R61, RZ, 0xfc, !PT ;  /* 0x0000003d493d7212 */ /* 0x000fc800078efcff */
[----:B------:R-:W3:Y:S01]  /*3460*/  F2F.BF16.F32 R83, R83 ;  /* 0x0000005300537304 */ /* 0x000ee20000202000 */
[----:B0-----:R-:W-:-:S07]  /*3470*/  PRMT R85, R85, 0x5410, R66 ;  /* 0x0000541055557816 */ /* 0x001fce0000000042 */
[----:B------:R-:W0:Y:S01]  /*3480*/  F2F.BF16.F32 R75, R75 ;  /* 0x0000004b004b7304 */ /* 0x000e220000202000 */
[----:B---3--:R-:W-:-:S07]  /*3490*/  IMAD.WIDE.U32 R64, R83, 0x10000, RZ ;  /* 0x0001000053407825 */ /* 0x008fce00078e00ff */
[----:B------:R-:W-:Y:S01]  /*34a0*/  F2F.BF16.F32 R79, R79 ;  /* 0x0000004f004f7304 */ /* 0x000fe20000202000 */
[----:B------:R-:W-:Y:S01]  /*34b0*/  LOP3.LUT R69, R85, R65, RZ, 0xfc, !PT ;  /* 0x0000004155457212 */ /* 0x000fe200078efcff */
[----:B0-----:R-:W-:-:S06]  /*34c0*/  IMAD.WIDE.U32 R66, R75, 0x10000, RZ ;  /* 0x000100004b427825 */ /* 0x001fcc00078e00ff */
[----:B------:R-:W0:Y:S08]  /*34d0*/  F2F.BF16.F32 R70, R89 ;  /* 0x0000005900467304 */ /* 0x000e300000202000 */
[----:B------:R-:W3:Y:S01]  /*34e0*/  F2F.BF16.F32 R77, R77 ;  /* 0x0000004d004d7304 */ /* 0x000ee20000202000 */
[----:B0-----:R-:W-:-:S07]  /*34f0*/  PRMT R79, R79, 0x5410, R70 ;  /* 0x000054104f4f7816 */ /* 0x001fce0000000046 */
[----:B------:R3:W0:Y:S01]  /*3500*/  F2F.BF16.F32 R71, R68 ;  /* 0x0000004400477304 */ /* 0x0006220000202000 */
[----:B------:R-:W-:Y:S02]  /*3510*/  LOP3.LUT R73, R79, R67, RZ, 0xfc, !PT ;  /* 0x000000434f497212 */ /* 0x000fe400078efcff */
[----:B---3--:R-:W-:Y:S01]  /*3520*/  LOP3.LUT R68, R64, R77, RZ, 0xfc, !PT ;  /* 0x0000004d40447212 */ /* 0x008fe200078efcff */
[----:B-1----:R-:W-:Y:S01]  /*3530*/  IMAD.WIDE.U32 R64, R50, 0x8, R6 ;  /* 0x0000000832407825 */ /* 0x002fe200078e0006 */
[----:B0-----:R-:W-:-:S03]  /*3540*/  LOP3.LUT R72, R66, R71, RZ, 0xfc, !PT ;  /* 0x0000004742487212 */ /* 0x001fc600078efcff */
[C-C-:B------:R-:W-:Y:S01]  /*3550*/  IMAD.WIDE.U32 R66, R49.reuse, 0x8, R4.reuse ;  /* 0x0000000831427825 */ /* 0x140fe200078e0004 */
[----:B------:R2:W-:Y:S03]  /*3560*/  STG.E.64 desc[UR4][R64.64], R60 ;  /* 0x0000003c40007986 */ /* 0x0005e6000c101b04 */
[----:B------:R-:W-:Y:S01]  /*3570*/  IMAD.WIDE.U32 R70, R48, 0x8, R4 ;  /* 0x0000000830467825 */ /* 0x000fe200078e0004 */
[----:B------:R2:W-:Y:S03]  /*3580*/  STG.E.64 desc[UR4][R66.64], R8 ;  /* 0x0000000842007986 */ /* 0x0005e6000c101b04 */
[----:B------:R-:W-:-:S04]  /*3590*/  IMAD.WIDE.U32 R4, R49, 0x8, R6 ;  /* 0x0000000831047825 */ /* 0x000fc800078e0006 */
[----:B------:R-:W-:Y:S01]  /*35a0*/  IMAD.WIDE.U32 R6, R48, 0x8, R6 ;  /* 0x0000000830067825 */ /* 0x000fe200078e0006 */
[----:B------:R2:W-:Y:S04]  /*35b0*/  STG.E.64 desc[UR4][R4.64], R68 ;  /* 0x0000004404007986 */ /* 0x0005e8000c101b04 */
[----:B------:R2:W-:Y:S04]  /*35c0*/  STG.E.64 desc[UR4][R70.64], R22 ;  /* 0x0000001646007986 */ /* 0x0005e8000c101b04 */
[----:B------:R2:W-:Y:S02]  /*35d0*/  STG.E.64 desc[UR4][R6.64], R72 ;  /* 0x0000004806007986 */ /* 0x0005e4000c101b04 */
.L_x_37:
[----:B0123--:R-:W0:Y:S01]  /*35e0*/  LDC.64 R4, c[0x0][0x380] ;  /* 0x0000e000ff047b82 */ /* 0x00fe220000000a00 */
[----:B------:R-:W-:Y:S02]  /*35f0*/  PLOP3.LUT P2, PT, P2, PT, PT, 0x8, 0x80 ;  /* 0x000000000080781c */ /* 0x000fe4000174e170 */
[----:B0-----:R-:W-:-:S04]  /*3600*/  IADD3 R57, PT, PT, R57, R4, RZ ;  /* 0x0000000439397210 */ /* 0x001fc80007ffe0ff */
[----:B------:R-:W-:-:S13]  /*3610*/  ISETP.GE.AND P0, PT, R57, R5, PT ;  /* 0x000000053900720c */ /* 0x000fda0003f06270 */
[----:B------:R-:W-:Y:S05]  /*3620*/  @!P0 BRA `(.L_x_39) ;  /* 0xffffffcc004c8947 */ /* 0x000fea000383ffff */
[----:B------:R-:W-:Y:S02]  /*3630*/  MOV R20, R39 ;  /* 0x0000002700147202 */ /* 0x000fe40000000f00 */
[----:B------:R-:W-:Y:S02]  /*3640*/  MOV R21, R38 ;  /* 0x0000002600157202 */ /* 0x000fe40000000f00 */
[----:B------:R-:W-:Y:S02]  /*3650*/  MOV R22, R37 ;  /* 0x0000002500167202 */ /* 0x000fe40000000f00 */
[----:B------:R-:W-:Y:S02]  /*3660*/  MOV R23, R36 ;  /* 0x0000002400177202 */ /* 0x000fe40000000f00 */
[----:B------:R-:W-:Y:S02]  /*3670*/  MOV R36, R35 ;  /* 0x0000002300247202 */ /* 0x000fe40000000f00 */
[----:B------:R-:W-:-:S02]  /*3680*/  MOV R37, R34 ;  /* 0x0000002200257202 */ /* 0x000fc40000000f00 */
        /* <DEDUP_REMOVED lines=17> */
[----:B------:R-:W-:-:S07]  /*37a0*/  MOV R4, R25 ;  /* 0x0000001900047202 */ /* 0x000fce0000000f00 */
.L_x_32:
[----:B------:R-:W0:Y:S08]  /*37b0*/  LDC R19, c[0x0][0x388] ;  /* 0x0000e200ff137b82 */ /* 0x000e300000000800 */
[----:B------:R-:W1:Y:S08]  /*37c0*/  LDC.64 R2, c[0x0][0x440] ;  /* 0x00011000ff027b82 */ /* 0x000e700000000a00 */
[----:B------:R-:W3:Y:S01]  /*37d0*/  LDC.64 R16, c[0x0][0x448] ;  /* 0x00011200ff107b82 */ /* 0x000ee20000000a00 */
[----:B0-----:R-:W-:-:S05]  /*37e0*/  IMAD R19, R19, UR6, RZ ;  /* 0x0000000613137c24 */ /* 0x001fca000f8e02ff */
[----:B------:R-:W-:-:S05]  /*37f0*/  LEA.HI R19, R19, R24, RZ, 0x1e ;  /* 0x0000001813137211 */ /* 0x000fca00078ff0ff */
[----:B-1----:R-:W-:-:S05]  /*3800*/  IMAD.WIDE.U32 R2, R19, 0x10, R2 ;  /* 0x0000001013027825 */ /* 0x002fca00078e0002 */
[----:B--2---:R-:W-:Y:S01]  /*3810*/  STG.E.128 desc[UR4][R2.64], R20 ;  /* 0x0000001402007986 */ /* 0x004fe2000c101d04 */
[----:B---3--:R-:W-:-:S05]  /*3820*/  IMAD.WIDE.U32 R16, R19, 0x10, R16 ;  /* 0x0000001013107825 */ /* 0x008fca00078e0010 */
[----:B------:R-:W-:Y:S04]  /*3830*/  STG.E.128 desc[UR4][R16.64], R4 ;  /* 0x0000000410007986 */ /* 0x000fe8000c101d04 */
[----:B------:R-:W-:Y:S04]  /*3840*/  STG.E.128 desc[UR4][R2.64+0x800], R36 ;  /* 0x0008002402007986 */ /* 0x000fe8000c101d04 */
[----:B------:R-:W-:Y:S04]  /*3850*/  STG.E.128 desc[UR4][R16.64+0x800], R8 ;  /* 0x0008000810007986 */ /* 0x000fe8000c101d04 */
[----:B------:R-:W-:Y:S04]  /*3860*/  STG.E.128 desc[UR4][R2.64+0x1000], R32 ;  /* 0x0010002002007986 */ /* 0x000fe8000c101d04 */
[----:B------:R-:W-:Y:S01]  /*3870*/  STG.E.128 desc[UR4][R16.64+0x1000], R12 ;  /* 0x0010000c10007986 */ /* 0x000fe2000c101d04 */
[----:B------:R-:W-:Y:S05]  /*3880*/  EXIT ;  /* 0x000000000000794d */ /* 0x000fea0003800000 */
.L_x_40:
        /* <DEDUP_REMOVED lines=15> */
.L_x_6653:


//--------------------- .text._ZN10layer_norm13ln_bwd_kernelINS_13Kernel_traitsI13__nv_bfloat16S2_S2_S2_fjLj1536ELj1ELj1ELj4ELj8ENS_18Kernel_traits_baseILj1536ES2_S2_S2_S2_fjLj128EEEEELb0ELb0ELb1ELb0EEEvNS_9BwdParamsE --------------------------
	.section	.text._ZN10layer_norm13ln_bwd_kernelINS_13Kernel_traitsI13__nv_bfloat16S2_S2_S2_fjLj1536ELj1ELj1ELj4ELj8ENS_18Kernel_traits_baseILj1536ES2_S2_S2_S2_fjLj128EEEEELb0ELb0ELb1ELb0EEEvNS_9BwdParamsE,"ax",@progbits
	.align	128
        .global         _ZN10layer_norm13ln_bwd_kernelINS_13Kernel_traitsI13__nv_bfloat16S2_S2_S2_fjLj1536ELj1ELj1ELj4ELj8ENS_18Kernel_traits_baseILj1536ES2_S2_S2_S2_fjLj128EEEEELb0ELb0ELb1ELb0EEEvNS_9BwdParamsE
        .type           _ZN10layer_norm13ln_bwd_kernelINS_13Kernel_traitsI13__nv_bfloat16S2_S2_S2_fjLj1536ELj1ELj1ELj4ELj8ENS_18Kernel_traits_baseILj1536ES2_S2_S2_S2_fjLj128EEEEELb0ELb0ELb1ELb0EEEvNS_9BwdParamsE,@function
        .size           _ZN10layer_norm13ln_bwd_kernelINS_13Kernel_traitsI13__nv_bfloat16S2_S2_S2_fjLj1536ELj1ELj1ELj4ELj8ENS_18Kernel_traits_baseILj1536ES2_S2_S2_S2_fjLj128EEEEELb0ELb0ELb1ELb0EEEvNS_9BwdParamsE,(.L_x_6654 - _ZN10layer_norm13ln_bwd_kernelINS_13Kernel_traitsI13__nv_bfloat16S2_S2_S2_fjLj1536ELj1ELj1ELj4ELj8ENS_18Kernel_traits_baseILj1536ES2_S2_S2_S2_fjLj128EEEEELb0ELb0ELb1ELb0EEEvNS_9BwdParamsE)
        .other          _ZN10layer_norm13ln_bwd_kernelINS_13Kernel_traitsI13__nv_bfloat16S2_S2_S2_fjLj1536ELj1ELj1ELj4ELj8ENS_18Kernel_traits_baseILj1536ES2_S2_S2_S2_fjLj128EEEEELb0ELb0ELb1ELb0EEEvNS_9BwdParamsE,@"STO_CUDA_ENTRY STV_DEFAULT"
_ZN10layer_norm13ln_bwd_kernelINS_13Kernel_traitsI13__nv_bfloat16S2_S2_S2_fjLj1536ELj1ELj1ELj4ELj8ENS_18Kernel_traits_baseILj1536ES2_S2_S2_S2_fjLj128EEEEELb0ELb0ELb1ELb0EEEvNS_9BwdParamsE:
.text._ZN10layer_norm13ln_bwd_kernelINS_13Kernel_traitsI13__nv_bfloat16S2_S2_S2_fjLj1536ELj1ELj1ELj4ELj8ENS_18Kernel_traits_baseILj1536ES2_S2_S2_S2_fjLj128EEEEELb0ELb0ELb1ELb0EEEvNS_9BwdParamsE:
        /* <DEDUP_REMOVED lines=8> */
[----:B------:R-:W-:Y:S01]  /*0080*/  IMAD.MOV.U32 R19, RZ, RZ, R48 ;  /* 0x000000ffff137224 */ /* 0x000fe200078e0030 */
[----:B------:R-:W0:Y:S01]  /*0090*/  S2UR UR26, SR_CTAID.X ;  /* 0x00000000001a79c3 */ /* 0x000e220000002500 */
[----:B------:R-:W0:Y:S01]  /*00a0*/  LDCU UR4, c[0x0][0x384] ;  /* 0x00007080ff0477ac */ /* 0x000e220008000800 */
[----:B------:R-:W-:-:S04]  /*00b0*/  LEA.HI.SX32 R15, R0, R15, 0x1e ;  /* 0x0000000f000f7211 */ /* 0x000fc800078ff2ff */
[C---:B------:R-:W-:Y:S02]  /*00c0*/  ISETP.GE.U32.AND P0, PT, R15.reuse, 0x80, PT ;  /* 0x000000800f00780c */ /* 0x040fe40003f06070 */
[C---:B------:R-:W-:Y:S02]  /*00d0*/  ISETP.GE.U32.AND P2, PT, R15.reuse, 0x100, PT ;  /* 0x000001000f00780c */ /* 0x040fe40003f46070 */
[----:B------:R-:W-:-:S09]  /*00e0*/  ISETP.GE.U32.AND P3, PT, R15, 0x180, PT ;  /* 0x000001800f00780c */ /* 0x000fd20003f66070 */
[----:B------:R-:W1:Y:S08]  /*00f0*/  @P0 LDC.64 R2, c[0x0][0x3d0] ;  /* 0x0000f400ff020b82 */ /* 0x000e700000000a00 */
[----:B------:R-:W3:Y:S08]  /*0100*/  @P2 LDC.64 R8, c[0x0][0x3d0] ;  /* 0x0000f400ff082b82 */ /* 0x000ef00000000a00 */
[----:B------:R-:W4:Y:S01]  /*0110*/  @P3 LDC.64 R16, c[0x0][0x3d0] ;  /* 0x0000f400ff103b82 */ /* 0x000f220000000a00 */
[C---:B-1----:R-:W-:Y:S01]  /*0120*/  @P0 IMAD.WIDE.U32 R2, R19.reuse, 0x8, R2 ;  /* 0x0000000813020825 */ /* 0x042fe200078e0002 */
[----:B------:R-:W-:-:S04]  /*0130*/  @P0 LOP3.LUT R19, R19, 0x80, RZ, 0xfc, !PT ;  /* 0x0000008013130812 */ /* 0x000fc800078efcff */
[----:B--2---:R1:W5:Y:S01]  /*0140*/  @P0 LDG.E.64 R4, desc[UR16][R2.64] ;  /* 0x0000001002040981 */ /* 0x004362000c1e1b00 */
[C---:B---3--:R-:W-:Y:S01]  /*0150*/  @P2 IMAD.WIDE.U32 R12, R19.reuse, 0x8, R8 ;  /* 0x00000008130c2825 */ /* 0x048fe200078e0008 */
[----:B------:R-:W-:-:S04]  /*0160*/  @P2 IADD3 R19, PT, PT, R19, 0x80, RZ ;  /* 0x0000008013132810 */ /* 0x000fc80007ffe0ff */
        /* <DEDUP_REMOVED lines=17> */
[----:B-----5:R-:W-:Y:S01]  /*0280*/  IMAD.MOV.U32 R2, RZ, RZ, R6 ;  /* 0x000000ffff027224 */ /* 0x020fe200078e0006 */
[----:B------:R-:W-:Y:S01]  /*0290*/  SHF.R.U32.HI R0, RZ, 0x10, R5 ;  /* 0x00000010ff007819 */ /* 0x000fe20000011605 */
[----:B------:R-:W-:Y:S01]  /*02a0*/  IMAD.MOV.U32 R14, RZ, RZ, R4 ;  /* 0x000000ffff0e7224 */ /* 0x000fe200078e0004 */
[----:B------:R-:W-:Y:S02]  /*02b0*/  SHF.R.U32.HI R3, RZ, 0x10, R11 ;  /* 0x00000010ff037819 */ /* 0x000fe4000001160b */
[----:B------:R-:W-:Y:S02]  /*02c0*/  CS2R R16, SRZ ;  /* 0x0000000000107805 */ /* 0x000fe4000001ff00 */
[----:B------:R-:W-:Y:S02]  /*02d0*/  SHF.R.U64 R13, R4, 0x10, R5 ;  /* 0x00000010040d7819 */ /* 0x000fe40000001205 */
[----:B------:R-:W-:Y:S02]  /*02e0*/  CS2R R18, SRZ ;  /* 0x0000000000127805 */ /* 0x000fe4000001ff00 */
[----:B------:R-:W-:-:S02]  /*02f0*/  MOV R12, R5 ;  /* 0x00000005000c7202 */ /* 0x000fc40000000f00 */
[----:B------:R-:W-:Y:S02]  /*0300*/  CS2R R20, SRZ ;  /* 0x0000000000147805 */ /* 0x000fe4000001ff00 */
[----:B------:R-:W-:Y:S01]  /*0310*/  SHF.R.U64 R9, R6, 0x10, R7 ;  /* 0x0000001006097819 */ /* 0x000fe20000001207 */
[----:B------:R-:W-:Y:S01]  /*0320*/  IMAD.MOV.U32 R6, RZ, RZ, R10 ;  /* 0x000000ffff067224 */ /* 0x000fe200078e000a */
[----:B------:R-:W-:Y:S02]  /*0330*/  SHF.R.U64 R5, R10, 0x10, R11 ;  /* 0x000000100a057819 */ /* 0x000fe4000000120b */
[----:B------:R-:W-:Y:S02]  /*0340*/  CS2R R22, SRZ ;  /* 0x0000000000167805 */ /* 0x000fe4000001ff00 */
[----:B------:R-:W-:Y:S02]  /*0350*/  MOV R8, R7 ;  /* 0x0000000700087202 */ /* 0x000fe40000000f00 */
[----:B------:R-:W-:-:S02]  /*0360*/  CS2R R24, SRZ ;  /* 0x0000000000187805 */ /* 0x000fc4000001ff00 */
[----:B------:R-:W-:Y:S02]  /*0370*/  MOV R4, R11 ;  /* 0x0000000b00047202 */ /* 0x000fe40000000f00 */
[----:B------:R-:W-:Y:S02]  /*0380*/  CS2R R26, SRZ ;  /* 0x00000000001a7805 */ /* 0x000fe4000001ff00 */
[----:B------:R-:W-:Y:S02]  /*0390*/  PRMT R10, R2, 0x7610, R10 ;  /* 0x00007610020a7816 */ /* 0x000fe4000000000a */
[----:B------:R-:W-:Y:S02]  /*03a0*/  CS2R R28, SRZ ;  /* 0x00000000001c7805 */ /* 0x000fe4000001ff00 */
[----:B------:R-:W-:Y:S02]  /*03b0*/  SHF.R.U32.HI R7, RZ, 0x10, R7 ;  /* 0x00000010ff077819 */ /* 0x000fe40000011607 */
[----:B------:R-:W-:-:S02]  /*03c0*/  CS2R R30, SRZ ;  /* 0x00000000001e7805 */ /* 0x000fc4000001ff00 */
[----:B------:R-:W-:Y:S02]  /*03d0*/  CS2R R32, SRZ ;  /* 0x0000000000207805 */ /* 0x000fe4000001ff00 */
[----:B------:R-:W-:Y:S02]  /*03e0*/  CS2R R34, SRZ ;  /* 0x0000000000227805 */ /* 0x000fe4000001ff00 */
[----:B------:R-:W-:Y:S02]  /*03f0*/  CS2R R36, SRZ ;  /* 0x0000000000247805 */ /* 0x000fe4000001ff00 */
[----:B------:R-:W-:Y:S02]  /*0400*/  CS2R R38, SRZ ;  /* 0x0000000000267805 */ /* 0x000fe4000001ff00 */
[----:B------:R-:W-:Y:S01]  /*0410*/  PRMT R11, R0, 0x7610, R11 ;  /* 0x00007610000b7816 */ /* 0x000fe2000000000b */
[----:B------:R-:W-:Y:S01]  /*0420*/  UPLOP3.LUT UP1, UPT, UPT, UPT, UPT, 0x40, 0x4 ;  /* 0x000000000004789c */ /* 0x000fe20003f2e870 */
[----:B------:R-:W-:Y:S01]  /*0430*/  PRMT R2, R3, 0x7610, R2 ;  /* 0x0000761003027816 */ /* 0x000fe20000000002 */
[----:B------:R-:W0:Y:S01]  /*0440*/  LDCU UR27, c[0x0][0x40c] ;  /* 0x00008180ff1b77ac */ /* 0x000e220008000800 */
[----:B------:R-:W1:Y:S01]  /*0450*/  LDCU UR6, c[0x0][0x388] ;  /* 0x00007100ff0677ac */ /* 0x000e620008000800 */
[----:B------:R-:W2:Y:S01]  /*0460*/  LDCU.U8 UR28, c[0x0][0x410] ;  /* 0x00008200ff1c77ac */ /* 0x000ea20008000000 */
[----:B------:R-:W3:Y:S01]  /*0470*/  LDCU.64 UR18, c[0x0][0x3c8] ;  /* 0x00007900ff1277ac */ /* 0x000ee20008000a00 */
[----:B------:R-:W4:Y:S01]  /*0480*/  LDCU.64 UR20, c[0x0][0x3c0] ;  /* 0x00007800ff1477ac */ /* 0x000f220008000a00 */
[----:B------:R-:W0:Y:S01]  /*0490*/  LDCU UR29, c[0x0][0x400] ;  /* 0x00008000ff1d77ac */ /* 0x000e220008000800 */
[----:B------:R-:W0:Y:S01]  /*04a0*/  LDCU.64 UR22, c[0x0][0x438] ;  /* 0x00008700ff1677ac */ /* 0x000e220008000a00 */
[----:B------:R-:W0:Y:S01]  /*04b0*/  LDCU.64 UR4, c[0x0][0x478] ;  /* 0x00008f00ff0477ac */ /* 0x000e220008000a00 */
[----:B------:R-:W0:Y:S01]  /*04c0*/  LDCU.128 UR12, c[0x0][0x3f0] ;  /* 0x00007e00ff0c77ac */ /* 0x000e220008000c00 */
[----:B------:R-:W0:Y:S02]  /*04d0*/  LDCU.64 UR24, c[0x0][0x380] ;  /* 0x00007000ff1877ac */ /* 0x000e240008000a00 */
.L_x_83:
[----:B0-----:R-:W-:Y:S02]  /*04e0*/  UIMAD.WIDE UR8, UR26, 0x4, UR14 ;  /* 0x000000041a0878a5 */ /* 0x001fe4000f8e020e */
[----:B------:R-:W-:-:S04]  /*04f0*/  UIMAD.WIDE UR10, UR26, 0x4, UR12 ;  /* 0x000000041a0a78a5 */ /* 0x000fc8000f8e020c */
[----:B------:R-:W-:Y:S01]  /*0500*/  IMAD.U32 R44, RZ, RZ, UR8 ;  /* 0x00000008ff2c7e24 */ /* 0x000fe2000f8e00ff */
[----:B------:R-:W-:Y:S01]  /*0510*/  MOV R45, UR9 ;  /* 0x00000009002d7c02 */ /* 0x000fe20008000f00 */
[----:B---3--:R-:W-:-:S04]  /*0520*/  UIMAD.WIDE UR8, UR26, 0x4, UR18 ;  /* 0x000000041a0878a5 */ /* 0x008fc8000f8e0212 */
[----:B------:R-:W3:Y:S01]  /*0530*/  LDG.E R44, desc[UR16][R44.64] ;  /* 0x000000102c2c7981 */ /* 0x000ee2000c1e1900 */
[----:B-12-4-:R-:W-:Y:S01]  /*0540*/  IMAD.U32 R40, RZ, RZ, UR10 ;  /* 0x0000000aff287e24 */ /* 0x016fe2000f8e00ff */
[----:B------:R-:W-:Y:S01]  /*0550*/  MOV R43, UR9 ;  /* 0x00000009002b7c02 */ /* 0x000fe20008000f00 */
[----:B------:R-:W-:Y:S01]  /*0560*/  IMAD.U32 R42, RZ, RZ, UR8 ;  /* 0x00000008ff2a7e24 */ /* 0x000fe2000f8e00ff */
[----:B------:R-:W-:-:S05]  /*0570*/  MOV R41, UR11 ;  /* 0x0000000b00297c02 */ /* 0x000fca0008000f00 */
[----:B-----5:R-:W5:Y:S04]  /*0580*/  LDG.E R42, desc[UR16][R42.64] ;  /* 0x000000102a2a7981 */ /* 0x020f68000c1e1900 */
[----:B------:R-:W2:Y:S01]  /*0590*/  LDG.E R40, desc[UR16][R40.64] ;  /* 0x0000001028287981 */ /* 0x000ea2000c1e1900 */
[----:B------:R-:W-:Y:S01]  /*05a0*/  HFMA2 R88, -RZ, RZ, 0, 0 ;  /* 0x00000000ff587431 */ /* 0x000fe200000001ff */
[----:B------:R-:W-:Y:S01]  /*05b0*/  BSSY.RECONVERGENT B0, `(.L_x_42) ;  /* 0x00000ee000007945 */ /* 0x000fe20003800200 */
[----:B------:R-:W-:Y:S01]  /*05c0*/  IMAD.MOV.U32 R46, RZ, RZ, RZ ;  /* 0x000000ffff2e7224 */ /* 0x000fe200078e00ff */
[----:B---3--:R-:W-:Y:S02]  /*05d0*/  R2UR UR30, R44 ;  /* 0x000000002c1e72ca */ /* 0x008fe400000e0000 */
[----:B-----5:R-:W-:-:S11]  /*05e0*/  R2UR UR31, R42 ;  /* 0x000000002a1f72ca */ /* 0x020fd600000e0000 */
[----:B------:R-:W-:Y:S01]  /*05f0*/  UISETP.GE.AND UP2, UPT, UR30, 0x1, UPT ;  /* 0x000000011e00788c */ /* 0x000fe2000bf46270 */
[----:B--2---:R-:W-:-:S08]  /*0600*/  R2UR UR11, R40 ;  /* 0x00000000280b72ca */ /* 0x004fd000000e0000 */
[----:B------:R-:W-:Y:S07]  /*0610*/  BRA.U !UP2, `(.L_x_43) ;  /* 0x0000000d0a3c7547 */ /* 0x000fee000b800000 */
[----:B----4-:R-:W-:-:S06]  /*0620*/  UIMAD.WIDE UR8, UR26, 0x4, UR20 ;  /* 0x000000041a0878a5 */ /* 0x010fcc000f8e0214 */
[----:B------:R-:W-:Y:S01]  /*0630*/  IMAD.U32 R40, RZ, RZ, UR8 ;  /* 0x00000008ff287e24 */ /* 0x000fe2000f8e00ff */
[----:B------:R-:W-:-:S05]  /*0640*/  MOV R41, UR9 ;  /* 0x0000000900297c02 */ /* 0x000fca0008000f00 */
[----:B------:R0:W2:Y:S01]  /*0650*/  LDG.E R40, desc[UR16][R40.64] ;  /* 0x0000001028287981 */ /* 0x0000a2000c1e1900 */
[----:B------:R-:W-:Y:S01]  /*0660*/  UIADD3 UR8, UPT, UPT, UR30, -0x1, URZ ;  /* 0xffffffff1e087890 */ /* 0x000fe2000fffe0ff */
[C---:B------:R-:W-:Y:S01]  /*0670*/  ISETP.GE.U32.AND P3, PT, R15.reuse, 0x80, PT ;  /* 0x000000800f00780c */ /* 0x040fe20003f66070 */
[----:B-1----:R-:W-:Y:S01]  /*0680*/  UIMAD UR7, UR26, UR6, URZ ;  /* 0x000000061a0772a4 */ /* 0x002fe2000f8e02ff */
[----:B------:R-:W1:Y:S01]  /*0690*/  S2R R48, SR_TID.X ;  /* 0x0000000000307919 */ /* 0x000e620000002100 */
[----:B------:R-:W-:Y:S01]  /*06a0*/  UIMAD UR9, UR8, UR6, URZ ;  /* 0x00000006080972a4 */ /* 0x000fe2000f8e02ff */
[----:B------:R-:W-:Y:S01]  /*06b0*/  ISETP.NE.AND P0, PT, RZ, UR28, PT ;  /* 0x0000001cff007c0c */ /* 0x000fe2000bf05270 */
[----:B------:R-:W-:Y:S01]  /*06c0*/  USHF.R.S32.HI UR8, URZ, 0x1f, UR7 ;  /* 0x0000001fff087899 */ /* 0x000fe20008011407 */
[----:B------:R-:W-:Y:S01]  /*06d0*/  BSSY.RECONVERGENT B1, `(.L_x_44) ;  /* 0x000004a000017945 */ /* 0x000fe20003800200 */
[----:B------:R-:W-:Y:S01]  /*06e0*/  USHF.R.S32.HI UR10, URZ, 0x1f, UR9 ;  /* 0x0000001fff0a7899 */ /* 0x000fe20008011409 */
[C---:B------:R-:W-:Y:S01]  /*06f0*/  ISETP.GE.U32.AND P2, PT, R15.reuse, 0x100, PT ;  /* 0x000001000f00780c */ /* 0x040fe20003f46070 */
[----:B------:R-:W-:Y:S01]  /*0700*/  ULEA.HI UR8, UR8, UR7, URZ, 0x2 ;  /* 0x0000000708087291 */ /* 0x000fe2000f8f10ff */
[----:B------:R-:W-:Y:S01]  /*0710*/  ISETP.GE.U32.AND P1, PT, R15, 0x180, PT ;  /* 0x000001800f00780c */ /* 0x000fe20003f26070 */
[----:B------:R-:W-:Y:S01]  /*0720*/  ULEA.HI UR10, UR10, UR9, URZ, 0x2 ;  /* 0x000000090a0a7291 */ /* 0x000fe2000f8f10ff */
[----:B------:R-:W-:-:S02]  /*0730*/  MOV R46, RZ ;  /* 0x000000ff002e7202 */ /* 0x000fc40000000f00 */
[----:B------:R-:W-:Y:S01]  /*0740*/  MOV R88, RZ ;  /* 0x000000ff00587202 */ /* 0x000fe20000000f00 */
[----:B0-----:R-:W-:Y:S02]  /*0750*/  IMAD.U32 R41, RZ, RZ, UR8 ;  /* 0x00000008ff297e24 */ /* 0x001fe4000f8e00ff */
[----:B------:R-:W-:-:S03]  /*0760*/  IMAD.U32 R87, RZ, RZ, UR10 ;  /* 0x0000000aff577e24 */ /* 0x000fc6000f8e00ff */
[-C--:B-1----:R-:W-:Y:S02]  /*0770*/  LEA.HI.SX32 R0, R41, R48.reuse, 0x1e ;  /* 0x0000003029007211 */ /* 0x082fe400078ff2ff */
[----:B------:R-:W-:-:S03]  /*0780*/  LEA.HI.SX32 R87, R87, R48, 0x1e ;  /* 0x0000003057577211 */ /* 0x000fc600078ff2ff */
[----:B------:R-:W-:Y:S01]  /*0790*/  IMAD.MOV.U32 R85, RZ, RZ, R0 ;  /* 0x000000ffff557224 */ /* 0x000fe200078e0000 */
[----:B--2---:R-:W-:Y:S01]  /*07a0*/  FSEL R47, R40, RZ, !P0 ;  /* 0x000000ff282f7208 */ /* 0x004fe20004000000 */
[----:B------:R-:W-:Y:S06]  /*07b0*/  @!P3 BRA `(.L_x_45) ;  /* 0x0000000000ecb947 */ /* 0x000fec0003800000 */
[----:B------:R-:W0:Y:S08]  /*07c0*/  LDC.64 R42, c[0x0][0x428] ;  /* 0x00010a00ff2a7b82 */ /* 0x000e300000000a00 */
[----:B------:R-:W1:Y:S01]  /*07d0*/  LDC.64 R40, c[0x0][0x3a8] ;  /* 0x0000ea00ff287b82 */ /* 0x000e620000000a00 */
[----:B------:R-:W-:-:S04]  /*07e0*/  ISETP.NE.U32.AND P0, PT, RZ, UR22, PT ;  /* 0x00000016ff007c0c */ /* 0x000fc8000bf05070 */
[----:B------:R-:W-:Y:S01]  /*07f0*/  ISETP.NE.AND.EX P0, PT, RZ, UR23, PT, P0 ;  /* 0x00000017ff007c0c */ /* 0x000fe2000bf05300 */
[----:B0-----:R-:W-:-:S12]  /*0800*/  IMAD.WIDE.U32 R42, R87, 0x8, R42 ;  /* 0x00000008572a7825 */ /* 0x001fd800078e002a */
[----:B------:R-:W0:Y:S01]  /*0810*/  @P0 LDC.64 R44, c[0x0][0x438] ;  /* 0x00010e00ff2c0b82 */ /* 0x000e220000000a00 */
[----:B------:R-:W2:Y:S01]  /*0820*/  LDG.E.64 R42, desc[UR16][R42.64] ;  /* 0x000000102a2a7981 */ /* 0x000ea2000c1e1b00 */
[----:B-1----:R-:W-:-:S06]  /*0830*/  IMAD.WIDE.U32 R40, R85, 0x8, R40 ;  /* 0x0000000855287825 */ /* 0x002fcc00078e0028 */
[----:B------:R-:W3:Y:S01]  /*0840*/  LDG.E.64 R40, desc[UR16][R40.64] ;  /* 0x0000001028287981 */ /* 0x000ee2000c1e1b00 */
[----:B0-----:R-:W-:-:S05]  /*0850*/  @P0 IMAD.WIDE.U32 R44, R85, 0x8, R44 ;  /* 0x00000008552c0825 */ /* 0x001fca00078e002c */
[----:B------:R0:W5:Y:S01]  /*0860*/  @P0 LDG.E.64 R62, desc[UR16][R44.64] ;  /* 0x000000102c3e0981 */ /* 0x000162000c1e1b00 */
[----:B------:R-:W-:Y:S01]  /*0870*/  SHF.L.U32 R58, R14, 0x10, RZ ;  /* 0x000000100e3a7819 */ /* 0x000fe200000006ff */
[----:B------:R-:W-:Y:S01]  /*0880*/  VIADD R87, R87, 0x80 ;  /* 0x0000008057577836 */ /* 0x000fe20000000000 */
[----:B------:R-:W-:Y:S02]  /*0890*/  IADD3 R85, PT, PT, R85, 0x80, RZ ;  /* 0x0000008055557810 */ /* 0x000fe40007ffe0ff */
[----:B--2---:R-:W-:Y:S02]  /*08a0*/  MOV R57, R42 ;  /* 0x0000002a00397202 */ /* 0x004fe40000000f00 */
[--C-:B------:R-:W-:Y:S01]  /*08b0*/  SHF.R.U64 R46, R42, 0x10, R43.reuse ;  /* 0x000000102a2e7819 */ /* 0x100fe2000000122b */
[--C-:B------:R-:W-:Y:S01]  /*08c0*/  IMAD.MOV.U32 R61, RZ, RZ, R43.reuse ;  /* 0x000000ffff3d7224 */ /* 0x100fe200078e002b */
[----:B------:R-:W-:Y:S02]  /*08d0*/  SHF.R.U32.HI R59, RZ, 0x10, R43 ;  /* 0x00000010ff3b7819 */ /* 0x000fe4000001162b */
[C---:B---3--:R-:W-:Y:S01]  /*08e0*/  SHF.L.U32 R42, R40.reuse, 0x10, RZ ;  /* 0x00000010282a7819 */ /* 0x048fe200000006ff */
[----:B------:R-:W-:Y:S01]  /*08f0*/  IMAD.U32 R60, R41, 0x10000, RZ ;  /* 0x00010000293c7824 */ /* 0x000fe200078e00ff */
[----:B------:R-:W-:-:S03]  /*0900*/  SHF.R.U64 R43, R40, 0x10, R41 ;  /* 0x00000010282b7819 */ /* 0x000fc60000001229 */
[----:B------:R-:W-:Y:S01]  /*0910*/  FADD.FTZ R3, -R47, R42 ;  /* 0x0000002a2f037221 */ /* 0x000fe20000010100 */
[----:B------:R-:W-:Y:S01]  /*0920*/  SHF.R.U32.HI R40, RZ, 0x10, R41 ;  /* 0x00000010ff287819 */ /* 0x000fe20000011629 */
[----:B------:R-:W-:Y:S01]  /*0930*/  IMAD.U32 R57, R57, 0x10000, RZ ;  /* 0x0001000039397824 */ /* 0x000fe200078e00ff */
[----:B------:R-:W-:Y:S01]  /*0940*/  SHF.L.U32 R42, R43, 0x10, RZ ;  /* 0x000000102b2a7819 */ /* 0x000fe200000006ff */
[----:B------:R-:W-:Y:S01]  /*0950*/  FMUL.FTZ R3, R3, UR31 ;  /* 0x0000001f03037c20 */ /* 0x000fe20008410000 */
[----:B------:R-:W-:Y:S01]  /*0960*/  SHF.L.U32 R41, R12, 0x10, RZ ;  /* 0x000000100c297819 */ /* 0x000fe200000006ff */
[----:B------:R-:W-:Y:S01]  /*0970*/  FADD.FTZ R60, -R47, R60 ;  /* 0x0000003c2f3c7221 */ /* 0x000fe20000010100 */
[----:B------:R-:W-:Y:S02]  /*0980*/  IMAD.U32 R61, R61, 0x10000, RZ ;  /* 0x000100003d3d7824 */ /* 0x000fe400078e00ff */
[-C--:B------:R-:W-:Y:S01]  /*0990*/  FMUL.FTZ R58, R58, R57.reuse ;  /* 0x000000393a3a7220 */ /* 0x080fe20000410000 */
[----:B------:R-:W-:Y:S01]  /*09a0*/  FADD.FTZ R28, R28, R57 ;  /* 0x000000391c1c7221 */ /* 0x000fe20000010000 */
[----:B------:R-:W-:Y:S01]  /*09b0*/  FFMA.FTZ R16, R3, R57, R16 ;  /* 0x0000003903107223 */ /* 0x000fe20000010010 */
[----:B------:R-:W-:Y:S01]  /*09c0*/  FMUL.FTZ R57, R60, UR31 ;  /* 0x0000001f3c397c20 */ /* 0x000fe20008410000 */
[----:B------:R-:W-:Y:S01]  /*09d0*/  FADD.FTZ R42, -R47, R42 ;  /* 0x0000002a2f2a7221 */ /* 0x000fe20000010100 */
[----:B------:R-:W-:Y:S01]  /*09e0*/  SHF.L.U32 R40, R40, 0x10, RZ ;  /* 0x0000001028287819 */ /* 0x000fe200000006ff */
[----:B------:R-:W-:Y:S01]  /*09f0*/  FMUL.FTZ R60, R41, R61 ;  /* 0x0000003d293c7220 */ /* 0x000fe20000410000 */
[----:B------:R-:W-:Y:S01]  /*0a00*/  SHF.L.U32 R46, R46, 0x10, RZ ;  /* 0x000000102e2e7819 */ /* 0x000fe200000006ff */
[----:B------:R-:W-:-:S02]  /*0a10*/  IMAD.U32 R41, R13, 0x10000, RZ ;  /* 0x000100000d297824 */ /* 0x000fc400078e00ff */
[----:B------:R-:W-:Y:S01]  /*0a20*/  FMUL.FTZ R68, R42, UR31 ;  /* 0x0000001f2a447c20 */ /* 0x000fe20008410000 */
[----:B------:R-:W-:Y:S01]  /*0a30*/  SHF.L.U32 R42, R59, 0x10, RZ ;  /* 0x000000103b2a7819 */ /* 0x000fe200000006ff */
[----:B------:R-:W-:Y:S01]  /*0a40*/  FADD.FTZ R70, -R47, R40 ;  /* 0x000000282f467221 */ /* 0x000fe20000010100 */
[----:B------:R-:W-:Y:S01]  /*0a50*/  FMUL.FTZ R59, R41, R46 ;  /* 0x0000002e293b7220 */ /* 0x000fe20000410000 */
[----:B------:R-:W-:Y:S01]  /*0a60*/  FADD.FTZ R40, RZ, R58 ;  /* 0x0000003aff287221 */ /* 0x000fe20000010000 */
[----:B------:R-:W-:Y:S01]  /*0a70*/  FFMA.FTZ R41, R3, R58, RZ ;  /* 0x0000003a03297223 */ /* 0x000fe200000100ff */
[----:B------:R-:W-:Y:S01]  /*0a80*/  FADD.FTZ R30, R30, R61 ;  /* 0x0000003d1e1e7221 */ /* 0x000fe20000010000 */
[----:B------:R-:W-:Y:S01]  /*0a90*/  FFMA.FTZ R18, R57, R61, R18 ;  /* 0x0000003d39127223 */ /* 0x000fe20000010012 */
[----:B------:R-:W-:Y:S01]  /*0aa0*/  FADD.FTZ R43, R40, R59 ;  /* 0x0000003b282b7221 */ /* 0x000fe20000010000 */
[----:B------:R-:W-:Y:S02]  /*0ab0*/  IMAD.U32 R61, R11, 0x10000, RZ ;  /* 0x000100000b3d7824 */ /* 0x000fe400078e00ff */
[C---:B------:R-:W-:Y:S01]  /*0ac0*/  FFMA.FTZ R40, R68.reuse, R59, R41 ;  /* 0x0000003b44287223 */ /* 0x040fe20000010029 */
        /* <DEDUP_REMOVED lines=9> */
[----:B0-----:R-:W-:-:S07]  /*0b60*/  FFMA.FTZ R88, R70, R61, R41 ;  /* 0x0000003d46587223 */ /* 0x001fce0000010029 */
.L_x_45:
[----:B------:R-:W-:Y:S05]  /*0b70*/  BSYNC.RECONVERGENT B1 ;  /* 0x0000000000017941 */ /* 0x000fea0003800200 */
.L_x_44:
        /* <DEDUP_REMOVED lines=16> */
[----:B------:R-:W-:Y:S02]  /*0c80*/  IADD3 R85, PT, PT, R85, 0x80, RZ ;  /* 0x0000008055557810 */ /* 0x000fe40007ffe0ff */
[----:B--2---:R-:W-:Y:S02]  /*0c90*/  MOV R71, R44 ;  /* 0x0000002c00477202 */ /* 0x004fe40000000f00 */
[----:B------:R-:W-:Y:S02]  /*0ca0*/  SHF.R.U64 R72, R44, 0x10, R45 ;  /* 0x000000102c487819 */ /* 0x000fe4000000122d */
[----:B---3--:R-:W-:-:S03]  /*0cb0*/  SHF.R.U64 R44, R40, 0x10, R41 ;  /* 0x00000010282c7819 */ /* 0x008fc60000001229 */
[----:B0-----:R-:W-:Y:S02]  /*0cc0*/  IMAD.U32 R42, R72, 0x10000, RZ ;  /* 0x00010000482a7824 */ /* 0x001fe400078e00ff */
[----:B------:R-:W-:Y:S01]  /*0cd0*/  IMAD.U32 R78, R44, 0x10000, RZ ;  /* 0x000100002c4e7824 */ /* 0x000fe200078e00ff */
[----:B------:R-:W-:-:S03]  /*0ce0*/  SHF.L.U32 R90, R41, 0x10, RZ ;  /* 0x00000010295a7819 */ /* 0x000fc600000006ff */
[C---:B------:R-:W-:Y:S01]  /*0cf0*/  FADD.FTZ R72, -R47.reuse, R78 ;  /* 0x0000004e2f487221 */ /* 0x040fe20000010100 */
[----:B------:R-:W-:Y:S01]  /*0d00*/  IMAD.U32 R76, R40, 0x10000, RZ ;  /* 0x00010000284c7824 */ /* 0x000fe200078e00ff */
[----:B------:R-:W-:Y:S02]  /*0d10*/  SHF.R.U32.HI R40, RZ, 0x10, R45 ;  /* 0x00000010ff287819 */ /* 0x000fe4000001162d */
[----:B------:R-:W-:Y:S01]  /*0d20*/  FMUL.FTZ R72, R72, UR31 ;  /* 0x0000001f48487c20 */ /* 0x000fe20008410000 */
[----:B------:R-:W-:Y:S01]  /*0d30*/  MOV R74, R45 ;  /* 0x0000002d004a7202 */ /* 0x000fe20000000f00 */
[C---:B------:R-:W-:Y:S01]  /*0d40*/  FADD.FTZ R75, -R47.reuse, R90 ;  /* 0x0000005a2f4b7221 */ /* 0x040fe20000010100 */
[----:B------:R-:W-:Y:S01]  /*0d50*/  SHF.R.U32.HI R43, RZ, 0x10, R41 ;  /* 0x00000010ff2b7819 */ /* 0x000fe20000011629 */
[----:B------:R-:W-:Y:S01]  /*0d60*/  FADD.FTZ R76, -R47, R76 ;  /* 0x0000004c2f4c7221 */ /* 0x000fe20000010100 */
[----:B------:R-:W-:Y:S01]  /*0d70*/  SHF.L.U32 R44, R71, 0x10, RZ ;  /* 0x00000010472c7819 */ /* 0x000fe200000006ff */
[-C--:B------:R-:W-:Y:S01]  /*0d80*/  FMUL.FTZ R73, R73, R42.reuse ;  /* 0x0000002a49497220 */ /* 0x080fe20000410000 */
[----:B------:R-:W-:Y:S01]  /*0d90*/  FADD.FTZ R33, R33, R42 ;  /* 0x0000002a21217221 */ /* 0x000fe20000010000 */
[----:B------:R-:W-:Y:S01]  /*0da0*/  FFMA.FTZ R21, R72, R42, R21 ;  /* 0x0000002a48157223 */ /* 0x000fe20000010015 */
[----:B------:R-:W-:Y:S01]  /*0db0*/  SHF.L.U32 R42, R40, 0x10, RZ ;  /* 0x00000010282a7819 */ /* 0x000fe200000006ff */
[----:B------:R-:W-:Y:S01]  /*0dc0*/  FMUL.FTZ R75, R75, UR31 ;  /* 0x0000001f4b4b7c20 */ /* 0x000fe20008410000 */
[----:B------:R-:W-:Y:S01]  /*0dd0*/  SHF.L.U32 R41, R74, 0x10, RZ ;  /* 0x000000104a297819 */ /* 0x000fe200000006ff */
[----:B------:R-:W-:Y:S01]  /*0de0*/  IMAD.U32 R74, R8, 0x10000, RZ ;  /* 0x00010000084a7824 */ /* 0x000fe200078e00ff */
[----:B------:R-:W-:Y:S01]  /*0df0*/  SHF.L.U32 R40, R43, 0x10, RZ ;  /* 0x000000102b287819 */ /* 0x000fe200000006ff */
[----:B------:R-:W-:Y:S01]  /*0e00*/  FMUL.FTZ R71, R76, UR31 ;  /* 0x0000001f4c477c20 */ /* 0x000fe20008410000 */
[----:B------:R-:W-:Y:S01]  /*0e10*/  FMUL.FTZ R69, R69, R44 ;  /* 0x0000002c45457220 */ /* 0x000fe20000410000 */
[----:B------:R-:W-:Y:S01]  /*0e20*/  FADD.FTZ R34, R34, R41 ;  /* 0x0000002922227221 */ /* 0x000fe20000010000 */
[-C--:B------:R-:W-:Y:S01]  /*0e30*/  FFMA.FTZ R22, R75, R41.reuse, R22 ;  /* 0x000000294b167223 */ /* 0x080fe20000010016 */
[----:B------:R-:W-:Y:S01]  /*0e40*/  FMUL.FTZ R74, R74, R41 ;  /* 0x000000294a4a7220 */ /* 0x000fe20000410000 */
[----:B------:R-:W-:Y:S01]  /*0e50*/  FADD.FTZ R40, -R47, R40 ;  /* 0x000000282f287221 */ /* 0x000fe20000010100 */
[----:B------:R-:W-:Y:S01]  /*0e60*/  FADD.FTZ R46, R46, R69 ;  /* 0x000000452e2e7221 */ /* 0x000fe20000010000 */
[----:B------:R-:W-:Y:S01]  /*0e70*/  FFMA.FTZ R41, R71, R69, R88 ;  /* 0x0000004547297223 */ /* 0x000fe20000010058 */
[----:B------:R-:W-:-:S02]  /*0e80*/  IMAD.U32 R76, R7, 0x10000, RZ ;  /* 0x00010000074c7824 */ /* 0x000fc400078e00ff */
[----:B------:R-:W-:Y:S01]  /*0e90*/  FMUL.FTZ R78, R40, UR31 ;  /* 0x0000001f284e7c20 */ /* 0x000fe20008410000 */
[----:B------:R-:W-:Y:S01]  /*0ea0*/  FADD.FTZ R43, R46, R73 ;  /* 0x000000492e2b7221 */ /* 0x000fe20000010000 */
[----:B------:R-:W-:Y:S01]  /*0eb0*/  FFMA.FTZ R40, R72, R73, R41 ;  /* 0x0000004948287223 */ /* 0x000fe20000010029 */
[----:B------:R-:W-:Y:S02]  /*0ec0*/  FMUL.FTZ R76, R76, R42 ;  /* 0x0000002a4c4c7220 */ /* 0x000fe40000410000 */
[----:B------:R-:W-:Y:S01]  /*0ed0*/  FADD.FTZ R43, R43, R74 ;  /* 0x0000004a2b2b7221 */ /* 0x000fe20000010000 */
[----:B------:R-:W-:Y:S01]  /*0ee0*/  FFMA.FTZ R41, R75, R74, R40 ;  /* 0x0000004a4b297223 */ /* 0x000fe20000010028 */
[----:B------:R-:W-:Y:S01]  /*0ef0*/  FADD.FTZ R32, R32, R44 ;  /* 0x0000002c20207221 */ /* 0x000fe20000010000 */
[----:B------:R-:W-:Y:S01]  /*0f00*/  FFMA.FTZ R20, R71, R44, R20 ;  /* 0x0000002c47147223 */ /* 0x000fe20000010014 */
[----:B------:R-:W-:Y:S01]  /*0f10*/  FADD.FTZ R35, R35, R42 ;  /* 0x0000002a23237221 */ /* 0x000fe20000010000 */
[C---:B------:R-:W-:Y:S01]  /*0f20*/  FFMA.FTZ R23, R78.reuse, R42, R23 ;  /* 0x0000002a4e177223 */ /* 0x040fe20000010017 */
[----:B------:R-:W-:Y:S01]  /*0f30*/  FADD.FTZ R46, R43, R76 ;  /* 0x0000004c2b2e7221 */ /* 0x000fe20000010000 */
[----:B------:R-:W-:-:S07]  /*0f40*/  FFMA.FTZ R88, R78, R76, R41 ;  /* 0x0000004c4e587223 */ /* 0x000fce0000010029 */
.L_x_47:
[----:B------:R-:W-:Y:S05]  /*0f50*/  BSYNC.RECONVERGENT B1 ;  /* 0x0000000000017941 */ /* 0x000fea0003800200 */
.L_x_46:
        /* <DEDUP_REMOVED lines=10> */
[----:B------:R-:W-:Y:S01]  /*1000*/  SHF.L.U32 R80, R6, 0x10, RZ ;  /* 0x0000001006507819 */ /* 0x000fe200000006ff */
[----:B------:R-:W-:Y:S02]  /*1010*/  IMAD.U32 R83, R2, 0x10000, RZ ;  /* 0x0001000002537824 */ /* 0x000fe400078e00ff */
[----:B0-----:R-:W-:-:S05]  /*1020*/  @P0 IMAD.WIDE.U32 R42, R85, 0x8, R42 ;  /* 0x00000008552a0825 */ /* 0x001fca00078e002a */
[----:B------:R0:W5:Y:S02]  /*1030*/  @P0 LDG.E.64 R66, desc[UR16][R42.64] ;  /* 0x000000102a420981 */ /* 0x000164000c1e1b00 */
[----:B0-----:R-:W-:Y:S01]  /*1040*/  SHF.L.U32 R42, R4, 0x10, RZ ;  /* 0x00000010042a7819 */ /* 0x001fe200000006ff */
[----:B--2---:R-:W-:Y:S01]  /*1050*/  IMAD.MOV.U32 R77, RZ, RZ, R44 ;  /* 0x000000ffff4d7224 */ /* 0x004fe200078e002c */
[----:B------:R-:W-:Y:S02]  /*1060*/  SHF.R.U64 R82, R44, 0x10, R45 ;  /* 0x000000102c527819 */ /* 0x000fe4000000122d */
[C-C-:B---3--:R-:W-:Y:S02]  /*1070*/  SHF.R.U64 R44, R40.reuse, 0x10, R41.reuse ;  /* 0x00000010282c7819 */ /* 0x148fe40000001229 */
[----:B------:R-:W-:Y:S01]  /*1080*/  SHF.L.U32 R40, R40, 0x10, RZ ;  /* 0x0000001028287819 */ /* 0x000fe200000006ff */
[----:B------:R-:W-:Y:S01]  /*1090*/  IMAD.U32 R84, R41, 0x10000, RZ ;  /* 0x0001000029547824 */ /* 0x000fe200078e00ff */
[----:B------:R-:W-:-:S03]  /*10a0*/  SHF.R.U32.HI R86, RZ, 0x10, R41 ;  /* 0x00000010ff567819 */ /* 0x000fc60000011629 */
[----:B------:R-:W-:Y:S01]  /*10b0*/  FADD.FTZ R40, -R47, R40 ;  /* 0x000000282f287221 */ /* 0x000fe20000010100 */
[----:B------:R-:W-:Y:S02]  /*10c0*/  MOV R79, R45 ;  /* 0x0000002d004f7202 */ /* 0x000fe40000000f00 */
        /* <DEDUP_REMOVED lines=8> */
[----:B------:R-:W-:Y:S01]  /*1150*/  SHF.R.U32.HI R81, RZ, 0x10, R45 ;  /* 0x00000010ff517819 */ /* 0x000fe2000001162d */
[----:B------:R-:W-:Y:S01]  /*1160*/  FADD.FTZ R44, -R47, R44 ;  /* 0x0000002c2f2c7221 */ /* 0x000fe20000010100 */
[----:B------:R-:W-:-:S02]  /*1170*/  SHF.L.U32 R40, R5, 0x10, RZ ;  /* 0x0000001005287819 */ /* 0x000fc400000006ff */
[----:B------:R-:W-:Y:S01]  /*1180*/  SHF.L.U32 R41, R82, 0x10, RZ ;  /* 0x0000001052297819 */ /* 0x000fe200000006ff */
[----:B------:R-:W-:Y:S01]  /*1190*/  FMUL.FTZ R79, R84, UR31 ;  /* 0x0000001f544f7c20 */ /* 0x000fe20008410000 */
[----:B------:R-:W-:Y:S01]  /*11a0*/  FMUL.FTZ R82, R42, R43 ;  /* 0x0000002b2a527220 */ /* 0x000fe20000410000 */
[----:B------:R-:W-:Y:S01]  /*11b0*/  SHF.L.U32 R42, R81, 0x10, RZ ;  /* 0x00000010512a7819 */ /* 0x000fe200000006ff */
[----:B------:R-:W-:Y:S01]  /*11c0*/  FMUL.FTZ R84, R44, UR31 ;  /* 0x0000001f2c547c20 */ /* 0x000fe20008410000 */
[----:B------:R-:W-:Y:S02]  /*11d0*/  IMAD.U32 R86, R86, 0x10000, RZ ;  /* 0x0001000056567824 */ /* 0x000fe400078e00ff */
[-C--:B------:R-:W-:Y:S01]  /*11e0*/  FMUL.FTZ R81, R40, R41.reuse ;  /* 0x0000002928517220 */ /* 0x080fe20000410000 */
[----:B------:R-:W-:Y:S01]  /*11f0*/  FADD.FTZ R46, R46, R80 ;  /* 0x000000502e2e7221 */ /* 0x000fe20000010000 */
[----:B------:R-:W-:Y:S01]  /*1200*/  FFMA.FTZ R88, R77, R80, R88 ;  /* 0x000000504d587223 */ /* 0x000fe20000010058 */
[----:B------:R-:W-:Y:S01]  /*1210*/  FADD.FTZ R37, R37, R41 ;  /* 0x0000002925257221 */ /* 0x000fe20000010000 */
[----:B------:R-:W-:Y:S01]  /*1220*/  FFMA.FTZ R25, R84, R41, R25 ;  /* 0x0000002954197223 */ /* 0x000fe20000010019 */
[----:B------:R-:W-:Y:S01]  /*1230*/  FADD.FTZ R86, -R47, R86 ;  /* 0x000000562f567221 */ /* 0x000fe20000010100 */
[----:B------:R-:W-:Y:S01]  /*1240*/  FADD.FTZ R41, R46, R81 ;  /* 0x000000512e297221 */ /* 0x000fe20000010000 */
[----:B------:R-:W-:Y:S01]  /*1250*/  FFMA.FTZ R88, R84, R81, R88 ;  /* 0x0000005154587223 */ /* 0x000fe20000010058 */
[----:B------:R-:W-:Y:S01]  /*1260*/  FMUL.FTZ R83, R83, R42 ;  /* 0x0000002a53537220 */ /* 0x000fe20000410000 */
[----:B------:R-:W-:Y:S01]  /*1270*/  FMUL.FTZ R86, R86, UR31 ;  /* 0x0000001f56567c20 */ /* 0x000fe20008410000 */
[----:B------:R-:W-:Y:S01]  /*1280*/  FADD.FTZ R46, R41, R82 ;  /* 0x00000052292e7221 */ /* 0x000fe20000010000 */
[C---:B------:R-:W-:Y:S01]  /*1290*/  FFMA.FTZ R88, R79.reuse, R82, R88 ;  /* 0x000000524f587223 */ /* 0x040fe20000010058 */
[----:B------:R-:W-:Y:S01]  /*12a0*/  FADD.FTZ R38, R38, R43 ;  /* 0x0000002b26267221 */ /* 0x000fe20000010000 */
[----:B------:R-:W-:Y:S01]  /*12b0*/  FFMA.FTZ R26, R79, R43, R26 ;  /* 0x0000002b4f1a7223 */ /* 0x000fe2000001001a */
[----:B------:R-:W-:Y:S01]  /*12c0*/  FADD.FTZ R39, R39, R42 ;  /* 0x0000002a27277221 */ /* 0x000fe20000010000 */
[----:B------:R-:W-:Y:S01]  /*12d0*/  FFMA.FTZ R27, R86, R42, R27 ;  /* 0x0000002a561b7223 */ /* 0x000fe2000001001b */
[----:B------:R-:W-:Y:S01]  /*12e0*/  FADD.FTZ R46, R46, R83 ;  /* 0x000000532e2e7221 */ /* 0x000fe20000010000 */
[----:B------:R-:W-:Y:S01]  /*12f0*/  FFMA.FTZ R88, R86, R83, R88 ;  /* 0x0000005356587223 */ /* 0x000fe20000010058 */
[----:B------:R-:W-:Y:S06]  /*1300*/  BRA `(.L_x_48) ;  /* 0x0000000000607947 */ /* 0x000fec0003800000 */
.L_x_43:
[----:B------:R-:W0:Y:S01]  /*1310*/  S2R R48, SR_TID.X ;  /* 0x0000000000307919 */ /* 0x000e220000002100 */
[----:B-1----:R-:W-:Y:S02]  /*1320*/  UIMAD UR7, UR26, UR6, URZ ;  /* 0x000000061a0772a4 */ /* 0x002fe4000f8e02ff */
[----:B------:R-:W-:Y:S02]  /*1330*/  UISETP.NE.U32.AND UP0, UPT, UR22, URZ, UPT ;  /* 0x000000ff1600728c */ /* 0x000fe4000bf05070 */
[----:B------:R-:W-:Y:S02]  /*1340*/  USHF.R.S32.HI UR8, URZ, 0x1f, UR7 ;  /* 0x0000001fff087899 */ /* 0x000fe40008011407 */
[----:B------:R-:W-:Y:S02]  /*1350*/  UISETP.NE.AND.EX UP0, UPT, UR23, URZ, UPT, UP0 ;  /* 0x000000ff1700728c */ /* 0x000fe4000bf05300 */
[----:B------:R-:W-:-:S06]  /*1360*/  ULEA.HI UR8, UR8, UR7, URZ, 0x2 ;  /* 0x0000000708087291 */ /* 0x000fcc000f8f10ff */
[----:B------:R-:W-:-:S04]  /*1370*/  MOV R41, UR8 ;  /* 0x0000000800297c02 */ /* 0x000fc80008000f00 */
[----:B0-----:R-:W-:Y:S01]  /*1380*/  LEA.HI.SX32 R0, R41, R48, 0x1e ;  /* 0x0000003029007211 */ /* 0x001fe200078ff2ff */
[----:B------:R-:W-:Y:S06]  /*1390*/  BRA.U !UP0, `(.L_x_48) ;  /* 0x00000001083c7547 */ /* 0x000fec000b800000 */
[C---:B------:R-:W-:Y:S01]  /*13a0*/  ISETP.GE.U32.AND P0, PT, R15.reuse, 0x80, PT ;  /* 0x000000800f00780c */ /* 0x040fe20003f06070 */
[----:B------:R-:W-:Y:S01]  /*13b0*/  IMAD.MOV.U32 R47, RZ, RZ, R0 ;  /* 0x000000ffff2f7224 */ /* 0x000fe200078e0000 */
[C---:B------:R-:W-:Y:S02]  /*13c0*/  ISETP.GE.U32.AND P1, PT, R15.reuse, 0x100, PT ;  /* 0x000001000f00780c */ /* 0x040fe40003f26070 */
[----:B------:R-:W-:-:S09]  /*13d0*/  ISETP.GE.U32.AND P2, PT, R15, 0x180, PT ;  /* 0x000001800f00780c */ /* 0x000fd20003f46070 */
[----:B------:R-:W0:Y:S08]  /*13e0*/  @P0 LDC.64 R44, c[0x0][0x438] ;  /* 0x00010e00ff2c0b82 */ /* 0x000e300000000a00 */
[----:B------:R-:W1:Y:S08]  /*13f0*/  @P1 LDC.64 R42, c[0x0][0x438] ;  /* 0x00010e00ff2a1b82 */ /* 0x000e700000000a00 */
[----:B------:R-:W2:Y:S01]  /*1400*/  @P2 LDC.64 R40, c[0x0][0x438] ;  /* 0x00010e00ff282b82 */ /* 0x000ea20000000a00 */
[C---:B0-----:R-:W-:Y:S01]  /*1410*/  @P0 IMAD.WIDE.U32 R44, R47.reuse, 0x8, R44 ;  /* 0x000000082f2c0825 */ /* 0x041fe200078e002c */
[----:B------:R-:W-:-:S04]  /*1420*/  @P0 IADD3 R47, PT, PT, R47, 0x80, RZ ;  /* 0x000000802f2f0810 */ /* 0x000fc80007ffe0ff */
[----:B------:R0:W5:Y:S01]  /*1430*/  @P0 LDG.E.64 R62, desc[UR16][R44.64] ;  /* 0x000000102c3e0981 */ /* 0x000162000c1e1b00 */
[C---:B-1----:R-:W-:Y:S01]  /*1440*/  @P1 IMAD.WIDE.U32 R42, R47.reuse, 0x8, R42 ;  /* 0x000000082f2a1825 */ /* 0x042fe200078e002a */
[----:B------:R-:W-:-:S04]  /*1450*/  @P1 IADD3 R47, PT, PT, R47, 0x80, RZ ;  /* 0x000000802f2f1810 */ /* 0x000fc80007ffe0ff */
[----:B------:R0:W5:Y:S01]  /*1460*/  @P1 LDG.E.64 R64, desc[UR16][R42.64] ;  /* 0x000000102a401981 */ /* 0x000162000c1e1b00 */
[----:B--2---:R-:W-:-:S05]  /*1470*/  @P2 IMAD.WIDE.U32 R40, R47, 0x8, R40 ;  /* 0x000000082f282825 */ /* 0x004fca00078e0028 */
[----:B------:R0:W5:Y:S02]  /*1480*/  @P2 LDG.E.64 R66, desc[UR16][R40.64] ;  /* 0x0000001028422981 */ /* 0x000164000c1e1b00 */
.L_x_48:
[----:B----4-:R-:W-:Y:S05]  /*1490*/  BSYNC.RECONVERGENT B0 ;  /* 0x0000000000007941 */ /* 0x010fea0003800200 */
.L_x_42:
[----:B0-----:R-:W0:Y:S01]  /*14a0*/  SHFL.DOWN PT, R41, R46, 0x10, 0x1f ;  /* 0x0a001f002e297f89 */ /* 0x001e2200000e0000 */
[----:B------:R-:W-:Y:S01]  /*14b0*/  LOP3.LUT P0, RZ, R48, 0x1f, RZ, 0xc0, !PT ;  /* 0x0000001f30ff7812 */ /* 0x000fe2000780c0ff */
[----:B------:R-:W-:Y:S02]  /*14c0*/  BSSY.RECONVERGENT B0, `(.L_x_49) ;  /* 0x000001d000007945 */ /* 0x000fe40003800200 */
[----:B------:R-:W1:Y:S01]  /*14d0*/  SHFL.DOWN PT, R43, R88, 0x10, 0x1f ;  /* 0x0a001f00582b7f89 */ /* 0x000e6200000e0000 */
        /* <DEDUP_REMOVED lines=27> */
.L_x_50:
[----:B------:R-:W-:Y:S05]  /*1690*/  BSYNC.RECONVERGENT B0 ;  /* 0x0000000000007941 */ /* 0x000fea0003800200 */
.L_x_49:
[----:B------:R-:W1:Y:S08]  /*16a0*/  S2UR UR8, SR_CgaCtaId ;  /* 0x00000000000879c3 */ /* 0x000e700000008800 */
[----:B------:R-:W-:Y:S01]  /*16b0*/  BAR.SYNC.DEFER_BLOCKING 0x0 ;  /* 0x0000000000007b1d */ /* 0x000fe20000010000 */
[----:B------:R-:W-:Y:S01]  /*16c0*/  UISETP.GE.AND UP3, UPT, UR11, 0x1, UPT ;  /* 0x000000010b00788c */ /* 0x000fe2000bf66270 */
[----:B------:R-:W-:-:S02]  /*16d0*/  ISETP.GE.U32.AND P0, PT, R15, 0x80, PT ;  /* 0x000000800f00780c */ /* 0x000fc40003f06070 */
[----:B------:R-:W-:Y:S02]  /*16e0*/  ISETP.NE.AND P2, PT, RZ, UR28, PT ;  /* 0x0000001cff007c0c */ /* 0x000fe4000bf45270 */
[----:B------:R-:W-:Y:S01]  /*16f0*/  UMOV UR7, 0x400 ;  /* 0x0000040000077882 */ /* 0x000fe20000000000 */
[----:B------:R-:W-:Y:S01]  /*1700*/  PLOP3.LUT P1, PT, PT, PT, UP3, 0x80, 0x8 ;  /* 0x000000000008781c */ /* 0x000fe20003f2f038 */
[----:B------:R-:W-:Y:S01]  /*1710*/  BSSY.RECONVERGENT B0, `(.L_x_51) ;  /* 0x00000d9000007945 */ /* 0x000fe20003800200 */
[----:B-1----:R-:W-:-:S04]  /*1720*/  ULEA UR7, UR8, UR7, 0x18 ;  /* 0x0000000708077291 */ /* 0x002fc8000f8ec0ff */
[----:B------:R-:W-:Y:S02]  /*1730*/  UIADD3 UR8, UPT, UPT, UR7, 0x1820, URZ ;  /* 0x0000182007087890 */ /* 0x000fe4000fffe0ff */
[----:B------:R-:W-:Y:S02]  /*1740*/  @!UP1 UIADD3 UR8, UPT, UPT, UR7, 0x1800, URZ ;  /* 0x0000180007089890 */ /* 0x000fe4000fffe0ff */
[----:B------:R-:W-:Y:S02]  /*1750*/  UIADD3 UR9, UPT, UPT, UR7, 0x1830, URZ ;  /* 0x0000183007097890 */ /* 0x000fe4000fffe0ff */
[----:B------:R-:W-:Y:S02]  /*1760*/  @!UP1 UIADD3 UR9, UPT, UPT, UR7, 0x1810, URZ ;  /* 0x0000181007099890 */ /* 0x000fe4000fffe0ff */
[----:B------:R-:W-:-:S03]  /*1770*/  @UP3 UIADD3 UR7, UPT, UPT, UR11, -0x1, URZ ;  /* 0xffffffff0b073890 */ /* 0x000fc6000fffe0ff */
[----:B0-----:R-:W0:Y:S01]  /*1780*/  LDS.128 R40, [UR8] ;  /* 0x00000008ff287984 */ /* 0x001e220008000c00 */
[----:B------:R-:W-:-:S03]  /*1790*/  @UP3 UIMAD UR7, UR7, UR6, URZ ;  /* 0x00000006070732a4 */ /* 0x000fc6000f8e02ff */
[----:B------:R-:W1:Y:S01]  /*17a0*/  LDS.128 R44, [UR9] ;  /* 0x00000009ff2c7984 */ /* 0x000e620008000c00 */
[----:B------:R-:W-:-:S04]  /*17b0*/  @UP3 USHF.R.S32.HI UR8, URZ, 0x1f, UR7 ;  /* 0x0000001fff083899 */ /* 0x000fc80008011407 */
[----:B------:R-:W-:Y:S01]  /*17c0*/  @UP3 ULEA.HI UR8, UR8, UR7, URZ, 0x2 ;  /* 0x0000000708083291 */ /* 0x000fe2000f8f10ff */
[----:B0-----:R-:W-:Y:S01]  /*17d0*/  FADD.FTZ R88, RZ, R41 ;  /* 0x00000029ff587221 */ /* 0x001fe20000010000 */
[----:B------:R-:W-:-:S03]  /*17e0*/  FADD.FTZ R41, RZ, R40 ;  /* 0x00000028ff297221 */ /* 0x000fc60000010000 */
[----:B------:R-:W-:Y:S01]  /*17f0*/  FADD.FTZ R88, R43, R88 ;  /* 0x000000582b587221 */ /* 0x000fe20000010000 */
[----:B------:R-:W-:Y:S01]  /*1800*/  FADD.FTZ R41, R42, R41 ;  /* 0x000000292a297221 */ /* 0x000fe20000010000 */
[----:B------:R-:W-:Y:S02]  /*1810*/  MOV R43, UR8 ;  /* 0x00000008002b7c02 */ /* 0x000fe40008000f00 */
[----:B-1----:R-:W-:Y:S01]  /*1820*/  FADD.FTZ R88, R88, R45 ;  /* 0x0000002d58587221 */ /* 0x002fe20000010000 */
[----:B------:R-:W-:Y:S01]  /*1830*/  FADD.FTZ R41, R41, R44 ;  /* 0x0000002c29297221 */ /* 0x000fe20000010000 */
[----:B------:R-:W-:Y:S01]  /*1840*/  IMAD.MOV.U32 R45, RZ, RZ, RZ ;  /* 0x000000ffff2d7224 */ /* 0x000fe200078e00ff */
[----:B------:R-:W-:Y:S01]  /*1850*/  @P1 LEA.HI.SX32 R45, R43, R48, 0x1e ;  /* 0x000000302b2d1211 */ /* 0x000fe200078ff2ff */
[----:B------:R-:W-:Y:S01]  /*1860*/  FADD.FTZ R47, R47, R88 ;  /* 0x000000582f2f7221 */ /* 0x000fe20000010000 */
[----:B------:R-:W-:-:S03]  /*1870*/  FADD.FTZ R41, R46, R41 ;  /* 0x000000292e297221 */ /* 0x000fc60000010000 */
[----:B------:R-:W-:Y:S01]  /*1880*/  FMUL.FTZ R47, R47, UR29 ;  /* 0x0000001d2f2f7c20 */ /* 0x000fe20008410000 */
[----:B------:R-:W-:-:S04]  /*1890*/  FMUL.FTZ R44, R41, UR29 ;  /* 0x0000001d292c7c20 */ /* 0x000fc80008410000 */
[----:B------:R-:W-:Y:S02]  /*18a0*/  R2UR UR7, R47 ;  /* 0x000000002f0772ca */ /* 0x000fe400000e0000 */
[----:B------:R-:W-:Y:S01]  /*18b0*/  FSEL R44, R44, RZ, !P2 ;  /* 0x000000ff2c2c7208 */ /* 0x000fe20005000000 */
[----:B------:R-:W-:-:S12]  /*18c0*/  @!P0 BRA `(.L_x_52) ;  /* 0x0000000800f48947 */ /* 0x000fd80003800000 */
[----:B------:R-:W-:-:S04]  /*18d0*/  UISETP.NE.U32.AND UP0, UPT, UR22, URZ, UPT ;  /* 0x000000ff1600728c */ /* 0x000fc8000bf05070 */
[----:B------:R-:W-:-:S09]  /*18e0*/  UISETP.NE.AND.EX UP0, UPT, UR23, URZ, UPT, UP0 ;  /* 0x000000ff1700728c */ /* 0x000fd2000bf05300 */
[----:B------:R-:W-:Y:S05]  /*18f0*/  BRA.U UP0, `(.L_x_53) ;  /* 0x0000000500447547 */ /* 0x000fea000b800000 */
[----:B------:R-:W-:-:S04]  /*1900*/  UISETP.NE.U32.AND UP0, UPT, UR4, URZ, UPT ;  /* 0x000000ff0400728c */ /* 0x000fc8000bf05070 */
[----:B------:R-:W-:-:S09]  /*1910*/  UISETP.NE.AND.EX UP0, UPT, UR5, URZ, UPT, UP0 ;  /* 0x000000ff0500728c */ /* 0x000fd2000bf05300 */
[----:B------:R-:W-:Y:S05]  /*1920*/  BRA.U UP0, `(.L_x_54) ;  /* 0x0000000100947547 */ /* 0x000fea000b800000 */
[----:B------:R-:W-:Y:S05]  /*1930*/  BRA.U !UP3, `(.L_x_55) ;  /* 0x000000010b207547 */ /* 0x000fea000b800000 */
[----:B------:R-:W-:Y:S01]  /*1940*/  FFMA.FTZ R41, R3, UR7, R44 ;  /* 0x0000000703297c23 */ /* 0x000fe2000801002c */
[----:B------:R-:W-:-:S03]  /*1950*/  ISETP.LT.AND P2, PT, RZ, UR30, PT ;  /* 0x0000001eff007c0c */ /* 0x000fc6000bf41270 */
[----:B------:R-:W-:-:S04]  /*1960*/  FADD.FTZ R41, R58, -R41 ;  /* 0x800000293a297221 */ /* 0x000fc80000010000 */
[----:B------:R-:W-:-:S05]  /*1970*/  FMUL.FTZ R41, R41, UR31 ;  /* 0x0000001f29297c20 */ /* 0x000fca0008410000 */
[----:B------:R-:W-:-:S05]  /*1980*/  FSEL R41, R41, RZ, P2 ;  /* 0x000000ff29297208 */ /* 0x000fca0001000000 */
[----:B------:R-:W-:-:S05]  /*1990*/  FMUL.FTZ R41, R41, UR27 ;  /* 0x0000001b29297c20 */ /* 0x000fca0008410000 */
[----:B------:R-:W-:-:S04]  /*19a0*/  F2FP.BF16.F32.PACK_AB R41, RZ, R41 ;  /* 0x00000029ff29723e */ /* 0x000fc800000010ff */
[----:B------:R-:W-:-:S07]  /*19b0*/  PRMT R49, R41, 0x7610, R49 ;  /* 0x0000761029317816 */ /* 0x000fce0000000031 */
.L_x_55:
        /* <DEDUP_REMOVED lines=9> */
.L_x_56:
        /* <DEDUP_REMOVED lines=9> */
.L_x_57:
        /* <DEDUP_REMOVED lines=8> */
[----:B------:R-:W-:Y:S01]  /*1b60*/  PRMT R52, R40, 0x7610, R52 ;  /* 0x0000761028347816 */ /* 0x000fe20000000034 */
[----:B------:R-:W-:Y:S06]  /*1b70*/  BRA `(.L_x_58) ;  /* 0x0000000400f07947 */ /* 0x000fec0003800000 */
.L_x_54:
[----:B------:R-:W0:Y:S01]  /*1b80*/  @UP3 LDCU UR8, c[0x0][0x40c] ;  /* 0x00008180ff0837ac */ /* 0x000e220008000800 */
[--C-:B------:R-:W-:Y:S01]  /*1b90*/  FFMA.FTZ R41, R3, UR7, R44.reuse ;  /* 0x0000000703297c23 */ /* 0x100fe2000801002c */
[--C-:B------:R-:W-:Y:S01]  /*1ba0*/  FFMA.FTZ R40, R68, UR7, R44.reuse ;  /* 0x0000000744287c23 */ /* 0x100fe2000801002c */
[----:B------:R-:W-:Y:S01]  /*1bb0*/  FFMA.FTZ R43, R57, UR7, R44 ;  /* 0x00000007392b7c23 */ /* 0x000fe2000801002c */
[----:B------:R-:W1:Y:S01]  /*1bc0*/  @UP3 LDCU UR9, c[0x0][0x40c] ;  /* 0x00008180ff0937ac */ /* 0x000e620008000800 */
[----:B------:R-:W-:Y:S01]  /*1bd0*/  FADD.FTZ R41, R58, -R41 ;  /* 0x800000293a297221 */ /* 0x000fe20000010000 */
[----:B------:R-:W-:Y:S01]  /*1be0*/  FADD.FTZ R40, R59, -R40 ;  /* 0x800000283b287221 */ /* 0x000fe20000010000 */
[----:B------:R-:W-:Y:S01]  /*1bf0*/  FADD.FTZ R43, R60, -R43 ;  /* 0x8000002b3c2b7221 */ /* 0x000fe20000010000 */
[----:B------:R-:W2:Y:S01]  /*1c00*/  @UP3 LDCU UR10, c[0x0][0x40c] ;  /* 0x00008180ff0a37ac */ /* 0x000ea20008000800 */
[----:B------:R-:W-:Y:S01]  /*1c10*/  FMUL.FTZ R41, R41, UR31 ;  /* 0x0000001f29297c20 */ /* 0x000fe20008410000 */
[----:B------:R-:W-:Y:S01]  /*1c20*/  ISETP.LT.AND P2, PT, RZ, UR30, PT ;  /* 0x0000001eff007c0c */ /* 0x000fe2000bf41270 */
[----:B------:R-:W-:Y:S01]  /*1c30*/  FMUL.FTZ R40, R40, UR31 ;  /* 0x0000001f28287c20 */ /* 0x000fe20008410000 */
[----:B------:R-:W-:Y:S01]  /*1c40*/  FMUL.FTZ R47, R43, UR31 ;  /* 0x0000001f2b2f7c20 */ /* 0x000fe20008410000 */
[----:B------:R-:W-:Y:S01]  /*1c50*/  FFMA.FTZ R54, R70, UR7, R44 ;  /* 0x0000000746367c23 */ /* 0x000fe2000801002c */
[----:B------:R-:W-:-:S02]  /*1c60*/  FSEL R43, R41, RZ, P2 ;  /* 0x000000ff292b7208 */ /* 0x000fc40001000000 */
[----:B------:R-:W-:Y:S01]  /*1c70*/  FSEL R46, R40, RZ, P2 ;  /* 0x000000ff282e7208 */ /* 0x000fe20001000000 */
[----:B------:R-:W-:Y:S01]  /*1c80*/  FADD.FTZ R54, R61, -R54 ;  /* 0x800000363d367221 */ /* 0x000fe20000010000 */
[----:B------:R-:W-:Y:S01]  /*1c90*/  FSEL R47, R47, RZ, P2 ;  /* 0x000000ff2f2f7208 */ /* 0x000fe20001000000 */
[----:B0-----:R-:W-:Y:S01]  /*1ca0*/  @P1 FMUL.FTZ R40, R43, UR8 ;  /* 0x000000082b281c20 */ /* 0x001fe20008410000 */
[----:B------:R-:W-:Y:S01]  /*1cb0*/  F2FP.BF16.F32.PACK_AB R43, RZ, R43 ;  /* 0x0000002bff2b723e */ /* 0x000fe200000010ff */
[----:B-1----:R-:W-:Y:S01]  /*1cc0*/  @P1 FMUL.FTZ R41, R46, UR9 ;  /* 0x000000092e291c20 */ /* 0x002fe20008410000 */
[----:B------:R-:W-:Y:S02]  /*1cd0*/  F2FP.BF16.F32.PACK_AB R46, RZ, R46 ;  /* 0x0000002eff2e723e */ /* 0x000fe400000010ff */
[----:B------:R-:W-:Y:S01]  /*1ce0*/  @P1 F2FP.BF16.F32.PACK_AB R53, RZ, R40 ;  /* 0x00000028ff35123e */ /* 0x000fe200000010ff */
[----:B--2---:R-:W-:Y:S01]  /*1cf0*/  @P1 FMUL.FTZ R42, R47, UR10 ;  /* 0x0000000a2f2a1c20 */ /* 0x004fe20008410000 */
[----:B------:R-:W-:Y:S01]  /*1d00*/  FMUL.FTZ R40, R54, UR31 ;  /* 0x0000001f36287c20 */ /* 0x000fe20008410000 */
[----:B------:R-:W-:-:S02]  /*1d10*/  @P1 F2FP.BF16.F32.PACK_AB R41, RZ, R41 ;  /* 0x00000029ff29123e */ /* 0x000fc400000010ff */
[----:B------:R-:W-:Y:S02]  /*1d20*/  F2FP.BF16.F32.PACK_AB R47, RZ, R47 ;  /* 0x0000002fff2f723e */ /* 0x000fe400000010ff */
[----:B------:R-:W-:Y:S02]  /*1d30*/  @P1 F2FP.BF16.F32.PACK_AB R42, RZ, R42 ;  /* 0x0000002aff2a123e */ /* 0x000fe400000010ff */
[----:B------:R-:W-:Y:S02]  /*1d40*/  FSEL R40, R40, RZ, P2 ;  /* 0x000000ff28287208 */ /* 0x000fe40001000000 */
[----:B------:R-:W-:Y:S02]  /*1d50*/  @P1 PRMT R49, R53, 0x7610, R49 ;  /* 0x0000761035311816 */ /* 0x000fe40000000031 */
[----:B------:R-:W-:Y:S02]  /*1d60*/  @P1 PRMT R50, R41, 0x7610, R50 ;  /* 0x0000761029321816 */ /* 0x000fe40000000032 */
[----:B------:R-:W-:-:S02]  /*1d70*/  @P1 PRMT R51, R42, 0x7610, R51 ;  /* 0x000076102a331816 */ /* 0x000fc40000000033 */
[----:B------:R-:W-:Y:S02]  /*1d80*/  F2FP.BF16.F32.PACK_AB R56, RZ, R40 ;  /* 0x00000028ff38723e */ /* 0x000fe400000010ff */
[----:B------:R-:W-:Y:S02]  /*1d90*/  PRMT R53, R43, 0x7610, R53 ;  /* 0x000076102b357816 */ /* 0x000fe40000000035 */
[----:B------:R-:W-:Y:S02]  /*1da0*/  PRMT R54, R46, 0x7610, R54 ;  /* 0x000076102e367816 */ /* 0x000fe40000000036 */
[----:B------:R-:W-:Y:S01]  /*1db0*/  PRMT R55, R47, 0x7610, R55 ;  /* 0x000076102f377816 */ /* 0x000fe20000000037 */
[----:B------:R-:W-:Y:S06]  /*1dc0*/  BRA.U !UP3, `(.L_x_58) ;  /* 0x000000050b5c7547 */ /* 0x000fec000b800000 */
[----:B------:R-:W-:-:S05]  /*1dd0*/  FMUL.FTZ R40, R40, UR27 ;  /* 0x0000001b28287c20 */ /* 0x000fca0008410000 */
[----:B------:R-:W-:-:S04]  /*1de0*/  F2FP.BF16.F32.PACK_AB R40, RZ, R40 ;  /* 0x00000028ff28723e */ /* 0x000fc800000010ff */
[----:B------:R-:W-:Y:S01]  /*1df0*/  PRMT R52, R40, 0x7610, R52 ;  /* 0x0000761028347816 */ /* 0x000fe20000000034 */
[----:B------:R-:W-:Y:S06]  /*1e00*/  BRA `(.L_x_58) ;  /* 0x00000004004c7947 */ /* 0x000fec0003800000 */
.L_x_53:
[----:B------:R-:W-:-:S04]  /*1e10*/  UISETP.NE.U32.AND UP0, UPT, UR4, URZ, UPT ;  /* 0x000000ff0400728c */ /* 0x000fc8000bf05070 */
[----:B------:R-:W-:-:S09]  /*1e20*/  UISETP.NE.AND.EX UP0, UPT, UR5, URZ, UPT, UP0 ;  /* 0x000000ff0500728c */ /* 0x000fd2000bf05300 */
[----:B------:R-:W-:Y:S05]  /*1e30*/  BRA.U UP0, `(.L_x_59) ;  /* 0x0000000100907547 */ /* 0x000fea000b800000 */
[----:B------:R-:W-:Y:S01]  /*1e40*/  ISETP.LT.AND P2, PT, RZ, UR30, PT ;  /* 0x0000001eff007c0c */ /* 0x000fe2000bf41270 */
[----:B------:R-:W0:Y:S01]  /*1e50*/  @UP3 LDCU UR8, c[0x0][0x40c] ;  /* 0x00008180ff0837ac */ /* 0x000e220008000800 */
[----:B-----5:R-:W-:Y:S01]  /*1e60*/  SHF.L.U32 R40, R62, 0x10, RZ ;  /* 0x000000103e287819 */ /* 0x020fe200000006ff */
[----:B------:R-:W1:Y:S01]  /*1e70*/  @UP3 LDCU UR9, c[0x0][0x40c] ;  /* 0x00008180ff0937ac */ /* 0x000e620008000800 */
[----:B------:R-:W2:Y:S09]  /*1e80*/  @UP3 LDCU UR10, c[0x0][0x40c] ;  /* 0x00008180ff0a37ac */ /* 0x000eb20008000800 */
[--C-:B------:R-:W-:Y:S01]  /*1e90*/  @P2 FFMA.FTZ R41, R3, UR7, R44.reuse ;  /* 0x0000000703292c23 */ /* 0x100fe2000801002c */
[----:B------:R-:W-:-:S03]  /*1ea0*/  @P2 FFMA.FTZ R42, R68, UR7, R44 ;  /* 0x00000007442a2c23 */ /* 0x000fc6000801002c */
[----:B------:R-:W-:Y:S01]  /*1eb0*/  @P2 FADD.FTZ R43, R58, -R41 ;  /* 0x800000293a2b2221 */ /* 0x000fe20000010000 */
[----:B------:R-:W-:Y:S01]  /*1ec0*/  SHF.R.U64 R41, R62, 0x10, R63 ;  /* 0x000000103e297819 */ /* 0x000fe2000000123f */
[----:B------:R-:W-:Y:S01]  /*1ed0*/  @P2 FADD.FTZ R46, R59, -R42 ;  /* 0x8000002a3b2e2221 */ /* 0x000fe20000010000 */
[----:B------:R-:W-:Y:S01]  /*1ee0*/  SHF.L.U32 R42, R63, 0x10, RZ ;  /* 0x000000103f2a7819 */ /* 0x000fe200000006ff */
[----:B------:R-:W-:Y:S01]  /*1ef0*/  @P2 FFMA.FTZ R40, R43, UR31, R40 ;  /* 0x0000001f2b282c23 */ /* 0x000fe20008010028 */
[----:B------:R-:W-:Y:S01]  /*1f00*/  @P2 FFMA.FTZ R43, R57, UR7, R44 ;  /* 0x00000007392b2c23 */ /* 0x000fe2000801002c */
[----:B------:R-:W-:Y:S02]  /*1f10*/  IMAD.U32 R41, R41, 0x10000, RZ ;  /* 0x0001000029297824 */ /* 0x000fe400078e00ff */
[----:B0-----:R-:W-:Y:S01]  /*1f20*/  @P1 FMUL.FTZ R40, R40, UR8 ;  /* 0x0000000828281c20 */ /* 0x001fe20008410000 */
[----:B------:R-:W-:Y:S01]  /*1f30*/  @P2 FADD.FTZ R43, R60, -R43 ;  /* 0x8000002b3c2b2221 */ /* 0x000fe20000010000 */
[----:B------:R-:W-:-:S03]  /*1f40*/  @P2 FFMA.FTZ R41, R46, UR31, R41 ;  /* 0x0000001f2e292c23 */ /* 0x000fc60008010029 */
[----:B------:R-:W-:Y:S01]  /*1f50*/  @P2 FFMA.FTZ R42, R43, UR31, R42 ;  /* 0x0000001f2b2a2c23 */ /* 0x000fe2000801002a */
[----:B-1----:R-:W-:Y:S01]  /*1f60*/  @P1 FMUL.FTZ R41, R41, UR9 ;  /* 0x0000000929291c20 */ /* 0x002fe20008410000 */
[----:B------:R-:W-:Y:S02]  /*1f70*/  @P1 F2FP.BF16.F32.PACK_AB R40, RZ, R40 ;  /* 0x00000028ff28123e */ /* 0x000fe400000010ff */
[----:B--2---:R-:W-:Y:S02]  /*1f80*/  @P1 FMUL.FTZ R42, R42, UR10 ;  /* 0x0000000a2a2a1c20 */ /* 0x004fe40008410000 */
[----:B------:R-:W-:Y:S02]  /*1f90*/  @P1 F2FP.BF16.F32.PACK_AB R41, RZ, R41 ;  /* 0x00000029ff29123e */ /* 0x000fe400000010ff */
[----:B------:R-:W-:Y:S02]  /*1fa0*/  @P1 PRMT R49, R40, 0x7610, R49 ;  /* 0x0000761028311816 */ /* 0x000fe40000000031 */
[----:B------:R-:W-:-:S02]  /*1fb0*/  @P1 F2FP.BF16.F32.PACK_AB R42, RZ, R42 ;  /* 0x0000002aff2a123e */ /* 0x000fc400000010ff */
[----:B------:R-:W-:Y:S02]  /*1fc0*/  @P1 PRMT R50, R41, 0x7610, R50 ;  /* 0x0000761029321816 */ /* 0x000fe40000000032 */
[----:B------:R-:W-:Y:S01]  /*1fd0*/  @P1 PRMT R51, R42, 0x7610, R51 ;  /* 0x000076102a331816 */ /* 0x000fe20000000033 */
[----:B------:R-:W-:Y:S06]  /*1fe0*/  BRA.U !UP3, `(.L_x_58) ;  /* 0x000000010bd47547 */ /* 0x000fec000b800000 */
[----:B------:R-:W-:Y:S01]  /*1ff0*/  SHF.R.U32.HI R40, RZ, 0x10, R63 ;  /* 0x00000010ff287819 */ /* 0x000fe2000001163f */
[----:B------:R-:W-:-:S03]  /*2000*/  @P2 FFMA.FTZ R42, R70, UR7, R44 ;  /* 0x00000007462a2c23 */ /* 0x000fc6000801002c */
[----:B------:R-:W-:Y:S01]  /*2010*/  SHF.L.U32 R40, R40, 0x10, RZ ;  /* 0x0000001028287819 */ /* 0x000fe200000006ff */
[----:B------:R-:W-:-:S04]  /*2020*/  @P2 FADD.FTZ R41, R61, -R42 ;  /* 0x8000002a3d292221 */ /* 0x000fc80000010000 */
[----:B------:R-:W-:-:S04]  /*2030*/  @P2 FFMA.FTZ R40, R41, UR31, R40 ;  /* 0x0000001f29282c23 */ /* 0x000fc80008010028 */
[----:B------:R-:W-:-:S05]  /*2040*/  FMUL.FTZ R40, R40, UR27 ;  /* 0x0000001b28287c20 */ /* 0x000fca0008410000 */
[----:B------:R-:W-:-:S04]  /*2050*/  F2FP.BF16.F32.PACK_AB R40, RZ, R40 ;  /* 0x00000028ff28723e */ /* 0x000fc800000010ff */
[----:B------:R-:W-:Y:S01]  /*2060*/  PRMT R52, R40, 0x7610, R52 ;  /* 0x0000761028347816 */ /* 0x000fe20000000034 */
[----:B------:R-:W-:Y:S06]  /*2070*/  BRA `(.L_x_58) ;  /* 0x0000000000b07947 */ /* 0x000fec0003800000 */
.L_x_59:
[----:B------:R-:W-:Y:S01]  /*2080*/  ISETP.LT.AND P2, PT, RZ, UR30, PT ;  /* 0x0000001eff007c0c */ /* 0x000fe2000bf41270 */
[----:B------:R-:W0:Y:S01]  /*2090*/  @UP3 LDCU UR10, c[0x0][0x40c] ;  /* 0x00008180ff0a37ac */ /* 0x000e220008000800 */
[----:B------:R-:W-:Y:S01]  /*20a0*/  PLOP3.LUT P3, PT, PT, PT, UP2, 0x80, 0x8 ;  /* 0x000000000008781c */ /* 0x000fe20003f6f028 */
[C---:B-----5:R-:W-:Y:S01]  /*20b0*/  IMAD.U32 R42, R62.reuse, 0x10000, RZ ;  /* 0x000100003e2a7824 */ /* 0x060fe200078e00ff */
[--C-:B------:R-:W-:Y:S01]  /*20c0*/  SHF.R.U32.HI R43, RZ, 0x10, R63.reuse ;  /* 0x00000010ff2b7819 */ /* 0x100fe2000001163f */
[----:B------:R-:W1:Y:S01]  /*20d0*/  @UP3 LDCU UR11, c[0x0][0x40c] ;  /* 0x00008180ff0b37ac */ /* 0x000e620008000800 */
[----:B------:R-:W-:Y:S02]  /*20e0*/  SHF.R.U64 R41, R62, 0x10, R63 ;  /* 0x000000103e297819 */ /* 0x000fe4000000123f */
[----:B------:R-:W-:Y:S01]  /*20f0*/  SHF.L.U32 R40, R63, 0x10, RZ ;  /* 0x000000103f287819 */ /* 0x000fe200000006ff */
[----:B------:R-:W2:Y:S01]  /*2100*/  @UP3 LDCU UR8, c[0x0][0x40c] ;  /* 0x00008180ff0837ac */ /* 0x000ea20008000800 */
[----:B------:R-:W-:Y:S01]  /*2110*/  SHF.L.U32 R41, R41, 0x10, RZ ;  /* 0x0000001029297819 */ /* 0x000fe200000006ff */
[----:B------:R-:W-:Y:S01]  /*2120*/  IMAD.U32 R43, R43, 0x10000, RZ ;  /* 0x000100002b2b7824 */ /* 0x000fe200078e00ff */
[----:B------:R-:W3:Y:S01]  /*2130*/  @UP3 LDCU UR9, c[0x0][0x40c] ;  /* 0x00008180ff0937ac */ /* 0x000ee20008000800 */
[--C-:B------:R-:W-:Y:S01]  /*2140*/  @P2 FFMA.FTZ R53, R57, UR7, R44.reuse ;  /* 0x0000000739352c23 */ /* 0x100fe2000801002c */
[--C-:B------:R-:W-:Y:S01]  /*2150*/  @P2 FFMA.FTZ R54, R70, UR7, R44.reuse ;  /* 0x0000000746362c23 */ /* 0x100fe2000801002c */
[--C-:B------:R-:W-:Y:S01]  /*2160*/  @P3 FFMA.FTZ R47, R3, UR7, R44.reuse ;  /* 0x00000007032f3c23 */ /* 0x100fe2000801002c */
[----:B------:R-:W-:Y:S01]  /*2170*/  @P2 FFMA.FTZ R46, R68, UR7, R44 ;  /* 0x00000007442e2c23 */ /* 0x000fe2000801002c */
[----:B------:R-:W-:Y:S01]  /*2180*/  @P2 FADD.FTZ R53, R60, -R53 ;  /* 0x800000353c352221 */ /* 0x000fe20000010000 */
[----:B------:R-:W-:Y:S01]  /*2190*/  @P2 FADD.FTZ R54, R61, -R54 ;  /* 0x800000363d362221 */ /* 0x000fe20000010000 */
[----:B------:R-:W-:Y:S01]  /*21a0*/  @P3 FADD.FTZ R47, R58, -R47 ;  /* 0x8000002f3a2f3221 */ /* 0x000fe20000010000 */
[----:B------:R-:W-:Y:S01]  /*21b0*/  @P2 FADD.FTZ R46, R59, -R46 ;  /* 0x8000002e3b2e2221 */ /* 0x000fe20000010000 */
[----:B------:R-:W-:Y:S01]  /*21c0*/  @P2 FFMA.FTZ R40, R53, UR31, R40 ;  /* 0x0000001f35282c23 */ /* 0x000fe20008010028 */
[----:B------:R-:W-:Y:S01]  /*21d0*/  @P2 FFMA.FTZ R43, R54, UR31, R43 ;  /* 0x0000001f362b2c23 */ /* 0x000fe2000801002b */
[----:B------:R-:W-:Y:S01]  /*21e0*/  @P3 FFMA.FTZ R42, R47, UR31, R42 ;  /* 0x0000001f2f2a3c23 */ /* 0x000fe2000801002a */
[----:B------:R-:W-:Y:S01]  /*21f0*/  @P2 FFMA.FTZ R41, R46, UR31, R41 ;  /* 0x0000001f2e292c23 */ /* 0x000fe20008010029 */
[----:B0-----:R-:W-:Y:S01]  /*2200*/  @P1 FMUL.FTZ R53, R40, UR10 ;  /* 0x0000000a28351c20 */ /* 0x001fe20008410000 */
[----:B-1----:R-:W-:Y:S01]  /*2210*/  @P1 FMUL.FTZ R54, R43, UR11 ;  /* 0x0000000b2b361c20 */ /* 0x002fe20008410000 */
[----:B--2---:R-:W-:Y:S01]  /*2220*/  @P1 FMUL.FTZ R46, R42, UR8 ;  /* 0x000000082a2e1c20 */ /* 0x004fe20008410000 */
[----:B------:R-:W-:Y:S01]  /*2230*/  F2FP.BF16.F32.PACK_AB R42, RZ, R42 ;  /* 0x0000002aff2a723e */ /* 0x000fe200000010ff */
[----:B---3--:R-:W-:Y:S01]  /*2240*/  @P1 FMUL.FTZ R47, R41, UR9 ;  /* 0x00000009292f1c20 */ /* 0x008fe20008410000 */
[----:B------:R-:W-:-:S02]  /*2250*/  @P1 F2FP.BF16.F32.PACK_AB R53, RZ, R53 ;  /* 0x00000035ff35123e */ /* 0x000fc400000010ff */
[----:B------:R-:W-:Y:S02]  /*2260*/  @P1 F2FP.BF16.F32.PACK_AB R54, RZ, R54 ;  /* 0x00000036ff36123e */ /* 0x000fe400000010ff */
[----:B------:R-:W-:Y:S02]  /*2270*/  @P1 F2FP.BF16.F32.PACK_AB R46, RZ, R46 ;  /* 0x0000002eff2e123e */ /* 0x000fe400000010ff */
[----:B------:R-:W-:Y:S02]  /*2280*/  @P1 F2FP.BF16.F32.PACK_AB R47, RZ, R47 ;  /* 0x0000002fff2f123e */ /* 0x000fe400000010ff */
[----:B------:R-:W-:Y:S02]  /*2290*/  F2FP.BF16.F32.PACK_AB R41, RZ, R41 ;  /* 0x00000029ff29723e */ /* 0x000fe400000010ff */
[----:B------:R-:W-:Y:S02]  /*22a0*/  F2FP.BF16.F32.PACK_AB R40, RZ, R40 ;  /* 0x00000028ff28723e */ /* 0x000fe400000010ff */
[----:B------:R-:W-:-:S02]  /*22b0*/  F2FP.BF16.F32.PACK_AB R43, RZ, R43 ;  /* 0x0000002bff2b723e */ /* 0x000fc400000010ff */
[----:B------:R-:W-:Y:S02]  /*22c0*/  @P1 PRMT R51, R53, 0x7610, R51 ;  /* 0x0000761035331816 */ /* 0x000fe40000000033 */
[----:B------:R-:W-:Y:S02]  /*22d0*/  @P1 PRMT R52, R54, 0x7610, R52 ;  /* 0x0000761036341816 */ /* 0x000fe40000000034 */
[----:B------:R-:W-:Y:S02]  /*22e0*/  @P1 PRMT R49, R46, 0x7610, R49 ;  /* 0x000076102e311816 */ /* 0x000fe40000000031 */
[----:B------:R-:W-:Y:S02]  /*22f0*/  @P1 PRMT R50, R47, 0x7610, R50 ;  /* 0x000076102f321816 */ /* 0x000fe40000000032 */
[----:B------:R-:W-:Y:S02]  /*2300*/  PRMT R53, R42, 0x7610, R53 ;  /* 0x000076102a357816 */ /* 0x000fe40000000035 */
[----:B------:R-:W-:-:S02]  /*2310*/  PRMT R54, R41, 0x7610, R54 ;  /* 0x0000761029367816 */ /* 0x000fc40000000036 */
[----:B------:R-:W-:Y:S02]  /*2320*/  PRMT R55, R40, 0x7610, R55 ;  /* 0x0000761028377816 */ /* 0x000fe40000000037 */
[----:B------:R-:W-:-:S07]  /*2330*/  PRMT R56, R43, 0x7610, R56 ;  /* 0x000076102b387816 */ /* 0x000fce0000000038 */
.L_x_58:
[----:B------:R-:W-:-:S04]  /*2340*/  UISETP.NE.U32.AND UP0, UPT, UR4, URZ, UPT ;  /* 0x000000ff0400728c */ /* 0x000fc8000bf05070 */
[----:B------:R-:W-:-:S09]  /*2350*/  UISETP.NE.AND.EX UP0, UPT, UR5, URZ, UPT, UP0 ;  /* 0x000000ff0500728c */ /* 0x000fd2000bf05300 */
[----:B------:R-:W-:Y:S05]  /*2360*/  BRA.U !UP0, `(.L_x_60) ;  /* 0x0000000108207547 */ /* 0x000fea000b800000 */
[----:B------:R-:W0:Y:S01]  /*2370*/  LDC.64 R40, c[0x0][0x478] ;  /* 0x00011e00ff287b82 */ /* 0x000e220000000a00 */
[----:B------:R-:W-:Y:S02]  /*2380*/  LOP3.LUT R42, R54, 0xffff, RZ, 0xc0, !PT ;  /* 0x0000ffff362a7812 */ /* 0x000fe400078ec0ff */
[----:B------:R-:W-:-:S03]  /*2390*/  PRMT R47, R55, 0x5410, R56 ;  /* 0x00005410372f7816 */ /* 0x000fc60000000038 */
[----:B------:R-:W-:-:S05]  /*23a0*/  IMAD.WIDE.U32 R42, R42, 0x10000, RZ ;  /* 0x000100002a2a7825 */ /* 0x000fca00078e00ff */
[----:B------:R-:W-:Y:S02]  /*23b0*/  LOP3.LUT R43, R47, R43, RZ, 0xfc, !PT ;  /* 0x0000002b2f2b7212 */ /* 0x000fe400078efcff */
[----:B------:R-:W-:Y:S01]  /*23c0*/  LOP3.LUT R42, R42, 0xffff, R53, 0xf8, !PT ;  /* 0x0000ffff2a2a7812 */ /* 0x000fe200078ef835 */
[----:B0-----:R-:W-:-:S05]  /*23d0*/  IMAD.WIDE.U32 R40, R0, 0x8, R40 ;  /* 0x0000000800287825 */ /* 0x001fca00078e0028 */
[----:B------:R0:W-:Y:S02]  /*23e0*/  STG.E.64 desc[UR16][R40.64], R42 ;  /* 0x0000002a28007986 */ /* 0x0001e4000c101b10 */
.L_x_60:
[----:B------:R-:W-:Y:S05]  /*23f0*/  BRA.U !UP3, `(.L_x_61) ;  /* 0x000000010b207547 */ /* 0x000fea000b800000 */
[----:B0-----:R-:W0:Y:S01]  /*2400*/  LDC.64 R40, c[0x0][0x468] ;  /* 0x00011a00ff287b82 */ /* 0x001e220000000a00 */
[----:B------:R-:W-:Y:S02]  /*2410*/  LOP3.LUT R42, R50, 0xffff, RZ, 0xc0, !PT ;  /* 0x0000ffff322a7812 */ /* 0x000fe400078ec0ff */
[----:B------:R-:W-:-:S03]  /*2420*/  PRMT R47, R51, 0x5410, R52 ;  /* 0x00005410332f7816 */ /* 0x000fc60000000034 */
[----:B------:R-:W-:-:S05]  /*2430*/  IMAD.WIDE.U32 R42, R42, 0x10000, RZ ;  /* 0x000100002a2a7825 */ /* 0x000fca00078e00ff */
[----:B------:R-:W-:Y:S02]  /*2440*/  LOP3.LUT R43, R47, R43, RZ, 0xfc, !PT ;  /* 0x0000002b2f2b7212 */ /* 0x000fe400078efcff */
[----:B------:R-:W-:Y:S01]  /*2450*/  LOP3.LUT R42, R42, 0xffff, R49, 0xf8, !PT ;  /* 0x0000ffff2a2a7812 */ /* 0x000fe200078ef831 */
[----:B0-----:R-:W-:-:S05]  /*2460*/  IMAD.WIDE.U32 R40, R45, 0x8, R40 ;  /* 0x000000082d287825 */ /* 0x001fca00078e0028 */
[----:B------:R1:W-:Y:S02]  /*2470*/  STG.E.64 desc[UR16][R40.64], R42 ;  /* 0x0000002a28007986 */ /* 0x0003e4000c101b10 */
.L_x_61:
[----:B------:R-:W-:Y:S02]  /*2480*/  IADD3 R0, PT, PT, R0, 0x80, RZ ;  /* 0x0000008000007810 */ /* 0x000fe40007ffe0ff */
[----:B------:R-:W-:-:S07]  /*2490*/  IADD3 R45, PT, PT, R45, 0x80, RZ ;  /* 0x000000802d2d7810 */ /* 0x000fce0007ffe0ff */
.L_x_52:
[----:B------:R-:W-:Y:S05]  /*24a0*/  BSYNC.RECONVERGENT B0 ;  /* 0x0000000000007941 */ /* 0x000fea0003800200 */
.L_x_51:
[----:B------:R-:W-:Y:S01]  /*24b0*/  ISETP.GE.U32.AND P2, PT, R15, 0x100, PT ;  /* 0x000001000f00780c */ /* 0x000fe20003f46070 */
[----:B------:R-:W-:-:S12]  /*24c0*/  BSSY.RECONVERGENT B0, `(.L_x_62) ;  /* 0x00000bb000007945 */ /* 0x000fd80003800200 */
[----:B------:R-:W-:Y:S05]  /*24d0*/  @!P2 BRA `(.L_x_63) ;  /* 0x0000000800e4a947 */ /* 0x000fea0003800000 */
[----:B------:R-:W-:-:S04]  /*24e0*/  UISETP.NE.U32.AND UP0, UPT, UR22, URZ, UPT ;  /* 0x000000ff1600728c */ /* 0x000fc8000bf05070 */
[----:B------:R-:W-:-:S09]  /*24f0*/  UISETP.NE.AND.EX UP0, UPT, UR23, URZ, UPT, UP0 ;  /* 0x000000ff1700728c */ /* 0x000fd2000bf05300 */
[----:B------:R-:W-:Y:S05]  /*2500*/  BRA.U !UP0, `(.L_x_64) ;  /* 0x0000000508487547 */ /* 0x000fea000b800000 */
[----:B------:R-:W-:-:S04]  /*2510*/  UISETP.NE.U32.AND UP0, UPT, UR4, URZ, UPT ;  /* 0x000000ff0400728c */ /* 0x000fc8000bf05070 */
[----:B------:R-:W-:-:S09]  /*2520*/  UISETP.NE.AND.EX UP0, UPT, UR5, URZ, UPT, UP0 ;  /* 0x000000ff0500728c */ /* 0x000fd2000bf05300 */
[----:B------:R-:W-:Y:S05]  /*2530*/  BRA.U !UP0, `(.L_x_65) ;  /* 0x0000000108ac7547 */ /* 0x000fea000b800000 */
[----:B------:R-:W-:Y:S01]  /*2540*/  ISETP.LT.AND P3, PT, RZ, UR30, PT ;  /* 0x0000001eff007c0c */ /* 0x000fe2000bf61270 */
[----:B------:R-:W2:Y:S01]  /*2550*/  @UP3 LDCU UR10, c[0x0][0x40c] ;  /* 0x00008180ff0a37ac */ /* 0x000ea20008000800 */
[C---:B01---5:R-:W-:Y:S01]  /*2560*/  SHF.R.U64 R41, R64.reuse, 0x10, R65 ;  /* 0x0000001040297819 */ /* 0x063fe20000001241 */
[----:B------:R-:W-:Y:S01]  /*2570*/  IMAD.U32 R42, R64, 0x10000, RZ ;  /* 0x00010000402a7824 */ /* 0x000fe200078e00ff */
[----:B------:R-:W-:Y:S01]  /*2580*/  SHF.L.U32 R40, R65, 0x10, RZ ;  /* 0x0000001041287819 */ /* 0x000fe200000006ff */
[----:B------:R-:W0:Y:S01]  /*2590*/  @UP3 LDCU UR8, c[0x0][0x40c] ;  /* 0x00008180ff0837ac */ /* 0x000e220008000800 */
[----:B------:R-:W-:Y:S01]  /*25a0*/  SHF.L.U32 R41, R41, 0x10, RZ ;  /* 0x0000001029297819 */ /* 0x000fe200000006ff */
[----:B------:R-:W1:Y:S06]  /*25b0*/  @UP3 LDCU UR9, c[0x0][0x40c] ;  /* 0x00008180ff0937ac */ /* 0x000e6c0008000800 */
[--C-:B------:R-:W-:Y:S01]  /*25c0*/  @P3 FFMA.FTZ R46, R71, UR7, R44.reuse ;  /* 0x00000007472e3c23 */ /* 0x100fe2000801002c */
[--C-:B------:R-:W-:Y:S01]  /*25d0*/  @P3 FFMA.FTZ R47, R75, UR7, R44.reuse ;  /* 0x000000074b2f3c23 */ /* 0x100fe2000801002c */
[--C-:B------:R-:W-:Y:S01]  /*25e0*/  @P3 FFMA.FTZ R54, R72, UR7, R44.reuse ;  /* 0x0000000748363c23 */ /* 0x100fe2000801002c */
[----:B------:R-:W-:Y:S01]  /*25f0*/  @P3 FFMA.FTZ R55, R78, UR7, R44 ;  /* 0x000000074e373c23 */ /* 0x000fe2000801002c */
[----:B------:R-:W-:Y:S01]  /*2600*/  @P3 FADD.FTZ R43, R69, -R46 ;  /* 0x8000002e452b3221 */ /* 0x000fe20000010000 */
[----:B------:R-:W-:Y:S01]  /*2610*/  @P3 FADD.FTZ R47, R74, -R47 ;  /* 0x8000002f4a2f3221 */ /* 0x000fe20000010000 */
[----:B------:R-:W-:-:S02]  /*2620*/  @P3 FADD.FTZ R54, R73, -R54 ;  /* 0x8000003649363221 */ /* 0x000fc40000010000 */
[----:B------:R-:W-:Y:S01]  /*2630*/  @P3 FFMA.FTZ R42, R43, UR31, R42 ;  /* 0x0000001f2b2a3c23 */ /* 0x000fe2000801002a */
[----:B------:R-:W-:Y:S01]  /*2640*/  @P3 FFMA.FTZ R40, R47, UR31, R40 ;  /* 0x0000001f2f283c23 */ /* 0x000fe20008010028 */
[----:B------:R-:W-:Y:S01]  /*2650*/  SHF.R.U32.HI R43, RZ, 0x10, R65 ;  /* 0x00000010ff2b7819 */ /* 0x000fe20000011641 */
[----:B------:R-:W-:Y:S01]  /*2660*/  @P3 FFMA.FTZ R41, R54, UR31, R41 ;  /* 0x0000001f36293c23 */ /* 0x000fe20008010029 */
[----:B0-----:R-:W-:Y:S01]  /*2670*/  @P1 FMUL.FTZ R46, R42, UR8 ;  /* 0x000000082a2e1c20 */ /* 0x001fe20008410000 */
[----:B--2---:R-:W-:Y:S01]  /*2680*/  @P1 FMUL.FTZ R53, R40, UR10 ;  /* 0x0000000a28351c20 */ /* 0x004fe20008410000 */
[----:B------:R-:W-:Y:S01]  /*2690*/  @P3 FADD.FTZ R54, R76, -R55 ;  /* 0x800000374c363221 */ /* 0x000fe20000010000 */
[----:B-1----:R-:W-:Y:S01]  /*26a0*/  @P1 FMUL.FTZ R47, R41, UR9 ;  /* 0x00000009292f1c20 */ /* 0x002fe20008410000 */
[----:B------:R-:W-:Y:S01]  /*26b0*/  IMAD.U32 R43, R43, 0x10000, RZ ;  /* 0x000100002b2b7824 */ /* 0x000fe200078e00ff */
[----:B------:R-:W-:Y:S02]  /*26c0*/  @P1 F2FP.BF16.F32.PACK_AB R46, RZ, R46 ;  /* 0x0000002eff2e123e */ /* 0x000fe400000010ff */
[----:B------:R-:W-:Y:S01]  /*26d0*/  @P1 F2FP.BF16.F32.PACK_AB R53, RZ, R53 ;  /* 0x00000035ff35123e */ /* 0x000fe200000010ff */
[----:B------:R-:W-:Y:S01]  /*26e0*/  @P3 FFMA.FTZ R43, R54, UR31, R43 ;  /* 0x0000001f362b3c23 */ /* 0x000fe2000801002b */
[----:B------:R-:W-:-:S02]  /*26f0*/  @P1 F2FP.BF16.F32.PACK_AB R47, RZ, R47 ;  /* 0x0000002fff2f123e */ /* 0x000fc400000010ff */
[----:B------:R-:W-:Y:S02]  /*2700*/  F2FP.BF16.F32.PACK_AB R42, RZ, R42 ;  /* 0x0000002aff2a723e */ /* 0x000fe400000010ff */
[----:B------:R-:W-:Y:S02]  /*2710*/  F2FP.BF16.F32.PACK_AB R41, RZ, R41 ;  /* 0x00000029ff29723e */ /* 0x000fe400000010ff */
[----:B------:R-:W-:Y:S02]  /*2720*/  F2FP.BF16.F32.PACK_AB R40, RZ, R40 ;  /* 0x00000028ff28723e */ /* 0x000fe400000010ff */
        /* <DEDUP_REMOVED lines=12> */
.L_x_65:
[----:B------:R-:W-:Y:S01]  /*27f0*/  ISETP.LT.AND P3, PT, RZ, UR30, PT ;  /* 0x0000001eff007c0c */ /* 0x000fe2000bf61270 */
[----:B------:R-:W2:Y:S01]  /*2800*/  @UP3 LDCU UR8, c[0x0][0x40c] ;  /* 0x00008180ff0837ac */ /* 0x000ea20008000800 */
[----:B01---5:R-:W-:Y:S01]  /*2810*/  SHF.L.U32 R40, R64, 0x10, RZ ;  /* 0x0000001040287819 */ /* 0x023fe200000006ff */
[----:B------:R-:W0:Y:S01]  /*2820*/  @UP3 LDCU UR9, c[0x0][0x40c] ;  /* 0x00008180ff0937ac */ /* 0x000e220008000800 */
[----:B------:R-:W1:Y:S09]  /*2830*/  @UP3 LDCU UR10, c[0x0][0x40c] ;  /* 0x00008180ff0a37ac */ /* 0x000e720008000800 */
[--C-:B------:R-:W-:Y:S01]  /*2840*/  @P3 FFMA.FTZ R42, R71, UR7, R44.reuse ;  /* 0x00000007472a3c23 */ /* 0x100fe2000801002c */
[--C-:B------:R-:W-:Y:S01]  /*2850*/  @P3 FFMA.FTZ R46, R72, UR7, R44.reuse ;  /* 0x00000007482e3c23 */ /* 0x100fe2000801002c */
[----:B------:R-:W-:-:S02]  /*2860*/  @P3 FFMA.FTZ R43, R75, UR7, R44 ;  /* 0x000000074b2b3c23 */ /* 0x000fc4000801002c */
[----:B------:R-:W-:Y:S01]  /*2870*/  @P3 FADD.FTZ R41, R69, -R42 ;  /* 0x8000002a45293221 */ /* 0x000fe20000010000 */
[----:B------:R-:W-:Y:S01]  /*2880*/  SHF.R.U64 R42, R64, 0x10, R65 ;  /* 0x00000010402a7819 */ /* 0x000fe20000001241 */
[----:B------:R-:W-:Y:S01]  /*2890*/  @P3 FADD.FTZ R46, R73, -R46 ;  /* 0x8000002e492e3221 */ /* 0x000fe20000010000 */
[----:B------:R-:W-:Y:S01]  /*28a0*/  @P3 FADD.FTZ R43, R74, -R43 ;  /* 0x8000002b4a2b3221 */ /* 0x000fe20000010000 */
[----:B------:R-:W-:Y:S01]  /*28b0*/  @P3 FFMA.FTZ R40, R41, UR31, R40 ;  /* 0x0000001f29283c23 */ /* 0x000fe20008010028 */
[----:B------:R-:W-:Y:S01]  /*28c0*/  SHF.L.U32 R41, R42, 0x10, RZ ;  /* 0x000000102a297819 */ /* 0x000fe200000006ff */
[----:B------:R-:W-:Y:S02]  /*28d0*/  IMAD.U32 R42, R65, 0x10000, RZ ;  /* 0x00010000412a7824 */ /* 0x000fe400078e00ff */
[----:B--2---:R-:W-:Y:S02]  /*28e0*/  @P1 FMUL.FTZ R40, R40, UR8 ;  /* 0x0000000828281c20 */ /* 0x004fe40008410000 */
[----:B------:R-:W-:Y:S01]  /*28f0*/  @P3 FFMA.FTZ R41, R46, UR31, R41 ;  /* 0x0000001f2e293c23 */ /* 0x000fe20008010029 */
[----:B------:R-:W-:-:S02]  /*2900*/  @P3 FFMA.FTZ R42, R43, UR31, R42 ;  /* 0x0000001f2b2a3c23 */ /* 0x000fc4000801002a */
[----:B------:R-:W-:Y:S01]  /*2910*/  @P1 F2FP.BF16.F32.PACK_AB R40, RZ, R40 ;  /* 0x00000028ff28123e */ /* 0x000fe200000010ff */
[----:B0-----:R-:W-:Y:S01]  /*2920*/  @P1 FMUL.FTZ R41, R41, UR9 ;  /* 0x0000000929291c20 */ /* 0x001fe20008410000 */
[----:B-1----:R-:W-:Y:S02]  /*2930*/  @P1 FMUL.FTZ R42, R42, UR10 ;  /* 0x0000000a2a2a1c20 */ /* 0x002fe40008410000 */
[----:B------:R-:W-:Y:S02]  /*2940*/  @P1 PRMT R49, R40, 0x7610, R49 ;  /* 0x0000761028311816 */ /* 0x000fe40000000031 */
[----:B------:R-:W-:Y:S02]  /*2950*/  @P1 F2FP.BF16.F32.PACK_AB R41, RZ, R41 ;  /* 0x00000029ff29123e */ /* 0x000fe400000010ff */
[----:B------:R-:W-:Y:S02]  /*2960*/  @P1 F2FP.BF16.F32.PACK_AB R42, RZ, R42 ;  /* 0x0000002aff2a123e */ /* 0x000fe400000010ff */
[----:B------:R-:W-:-:S02]  /*2970*/  @P1 PRMT R50, R41, 0x7610, R50 ;  /* 0x0000761029321816 */ /* 0x000fc40000000032 */
        /* <DEDUP_REMOVED lines=11> */
.L_x_64:
[----:B------:R-:W-:-:S04]  /*2a30*/  UISETP.NE.U32.AND UP0, UPT, UR4, URZ, UPT ;  /* 0x000000ff0400728c */ /* 0x000fc8000bf05070 */
[----:B------:R-:W-:-:S09]  /*2a40*/  UISETP.NE.AND.EX UP0, UPT, UR5, URZ, UPT, UP0 ;  /* 0x000000ff0500728c */ /* 0x000fd2000bf05300 */
[----:B------:R-:W-:Y:S05]  /*2a50*/  BRA.U !UP0, `(.L_x_67) ;  /* 0x0000000108a47547 */ /* 0x000fea000b800000 */
[----:B------:R-:W2:Y:S01]  /*2a60*/  @UP3 LDCU UR8, c[0x0][0x40c] ;  /* 0x00008180ff0837ac */ /* 0x000ea20008000800 */
[--C-:B01----:R-:W-:Y:S01]  /*2a70*/  FFMA.FTZ R40, R71, UR7, R44.reuse ;  /* 0x0000000747287c23 */ /* 0x103fe2000801002c */
[--C-:B------:R-:W-:Y:S01]  /*2a80*/  FFMA.FTZ R42, R72, UR7, R44.reuse ;  /* 0x00000007482a7c23 */ /* 0x100fe2000801002c */
[----:B------:R-:W-:Y:S01]  /*2a90*/  FFMA.FTZ R43, R75, UR7, R44 ;  /* 0x000000074b2b7c23 */ /* 0x000fe2000801002c */
[----:B------:R-:W0:Y:S01]  /*2aa0*/  @UP3 LDCU UR9, c[0x0][0x40c] ;  /* 0x00008180ff0937ac */ /* 0x000e220008000800 */
[----:B------:R-:W-:Y:S01]  /*2ab0*/  FADD.FTZ R40, R69, -R40 ;  /* 0x8000002845287221 */ /* 0x000fe20000010000 */
[----:B------:R-:W-:Y:S01]  /*2ac0*/  FADD.FTZ R41, R73, -R42 ;  /* 0x8000002a49297221 */ /* 0x000fe20000010000 */
[----:B------:R-:W-:Y:S01]  /*2ad0*/  ISETP.LT.AND P3, PT, RZ, UR30, PT ;  /* 0x0000001eff007c0c */ /* 0x000fe2000bf61270 */
[----:B------:R-:W1:Y:S01]  /*2ae0*/  @UP3 LDCU UR10, c[0x0][0x40c] ;  /* 0x00008180ff0a37ac */ /* 0x000e620008000800 */
[----:B------:R-:W-:Y:S01]  /*2af0*/  FMUL.FTZ R40, R40, UR31 ;  /* 0x0000001f28287c20 */ /* 0x000fe20008410000 */
[----:B------:R-:W-:Y:S01]  /*2b00*/  FADD.FTZ R42, R74, -R43 ;  /* 0x8000002b4a2a7221 */ /* 0x000fe20000010000 */
[----:B------:R-:W-:Y:S01]  /*2b10*/  FMUL.FTZ R41, R41, UR31 ;  /* 0x0000001f29297c20 */ /* 0x000fe20008410000 */
[----:B------:R-:W-:-:S02]  /*2b20*/  FFMA.FTZ R53, R78, UR7, R44 ;  /* 0x000000074e357c23 */ /* 0x000fc4000801002c */
[----:B------:R-:W-:Y:S01]  /*2b30*/  FSEL R43, R40, RZ, P3 ;  /* 0x000000ff282b7208 */ /* 0x000fe20001800000 */
[----:B------:R-:W-:Y:S01]  /*2b40*/  FMUL.FTZ R42, R42, UR31 ;  /* 0x0000001f2a2a7c20 */ /* 0x000fe20008410000 */
[----:B------:R-:W-:Y:S01]  /*2b50*/  FSEL R46, R41, RZ, P3 ;  /* 0x000000ff292e7208 */ /* 0x000fe20001800000 */
[----:B------:R-:W-:Y:S02]  /*2b60*/  FADD.FTZ R53, R76, -R53 ;  /* 0x800000354c357221 */ /* 0x000fe40000010000 */
[----:B--2---:R-:W-:Y:S01]  /*2b70*/  @P1 FMUL.FTZ R40, R43, UR8 ;  /* 0x000000082b281c20 */ /* 0x004fe20008410000 */
[----:B------:R-:W-:Y:S01]  /*2b80*/  FSEL R47, R42, RZ, P3 ;  /* 0x000000ff2a2f7208 */ /* 0x000fe20001800000 */
[----:B0-----:R-:W-:Y:S01]  /*2b90*/  @P1 FMUL.FTZ R41, R46, UR9 ;  /* 0x000000092e291c20 */ /* 0x001fe20008410000 */
[----:B------:R-:W-:Y:S02]  /*2ba0*/  F2FP.BF16.F32.PACK_AB R43, RZ, R43 ;  /* 0x0000002bff2b723e */ /* 0x000fe400000010ff */
[----:B------:R-:W-:Y:S01]  /*2bb0*/  @P1 F2FP.BF16.F32.PACK_AB R54, RZ, R40 ;  /* 0x00000028ff36123e */ /* 0x000fe200000010ff */
[----:B-1----:R-:W-:Y:S01]  /*2bc0*/  @P1 FMUL.FTZ R42, R47, UR10 ;  /* 0x0000000a2f2a1c20 */ /* 0x002fe20008410000 */
[----:B------:R-:W-:Y:S01]  /*2bd0*/  FMUL.FTZ R40, R53, UR31 ;  /* 0x0000001f35287c20 */ /* 0x000fe20008410000 */
[----:B------:R-:W-:-:S02]  /*2be0*/  @P1 F2FP.BF16.F32.PACK_AB R41, RZ, R41 ;  /* 0x00000029ff29123e */ /* 0x000fc400000010ff */
[----:B------:R-:W-:Y:S02]  /*2bf0*/  F2FP.BF16.F32.PACK_AB R46, RZ, R46 ;  /* 0x0000002eff2e723e */ /* 0x000fe400000010ff */
[----:B------:R-:W-:Y:S02]  /*2c00*/  @P1 F2FP.BF16.F32.PACK_AB R42, RZ, R42 ;  /* 0x0000002aff2a123e */ /* 0x000fe400000010ff */
[----:B------:R-:W-:Y:S02]  /*2c10*/  FSEL R40, R40, RZ, P3 ;  /* 0x000000ff28287208 */ /* 0x000fe40001800000 */
[----:B------:R-:W-:Y:S02]  /*2c20*/  F2FP.BF16.F32.PACK_AB R47, RZ, R47 ;  /* 0x0000002fff2f723e */ /* 0x000fe400000010ff */
[----:B------:R-:W-:Y:S02]  /*2c30*/  @P1 PRMT R49, R54, 0x7610, R49 ;  /* 0x0000761036311816 */ /* 0x000fe40000000031 */
[----:B------:R-:W-:-:S02]  /*2c40*/  @P1 PRMT R50, R41, 0x7610, R50 ;  /* 0x0000761029321816 */ /* 0x000fc40000000032 */
[----:B------:R-:W-:Y:S02]  /*2c50*/  @P1 PRMT R51, R42, 0x7610, R51 ;  /* 0x000076102a331816 */ /* 0x000fe40000000033 */
        /* <DEDUP_REMOVED lines=9> */
.L_x_67:
[----:B------:R-:W-:Y:S05]  /*2cf0*/  BRA.U !UP3, `(.L_x_68) ;  /* 0x000000010b207547 */ /* 0x000fea000b800000 */
[----:B01----:R-:W-:Y:S01]  /*2d00*/  FFMA.FTZ R40, R71, UR7, R44 ;  /* 0x0000000747287c23 */ /* 0x003fe2000801002c */
[----:B------:R-:W-:-:S03]  /*2d10*/  ISETP.LT.AND P3, PT, RZ, UR30, PT ;  /* 0x0000001eff007c0c */ /* 0x000fc6000bf61270 */
[----:B------:R-:W-:-:S04]  /*2d20*/  FADD.FTZ R40, R69, -R40 ;  /* 0x8000002845287221 */ /* 0x000fc80000010000 */
[----:B------:R-:W-:-:S05]  /*2d30*/  FMUL.FTZ R40, R40, UR31 ;  /* 0x0000001f28287c20 */ /* 0x000fca0008410000 */
[----:B------:R-:W-:-:S05]  /*2d40*/  FSEL R40, R40, RZ, P3 ;  /* 0x000000ff28287208 */ /* 0x000fca0001800000 */
[----:B------:R-:W-:-:S05]  /*2d50*/  FMUL.FTZ R40, R40, UR27 ;  /* 0x0000001b28287c20 */ /* 0x000fca0008410000 */
[----:B------:R-:W-:-:S04]  /*2d60*/  F2FP.BF16.F32.PACK_AB R40, RZ, R40 ;  /* 0x00000028ff28723e */ /* 0x000fc800000010ff */
[----:B------:R-:W-:-:S07]  /*2d70*/  PRMT R49, R40, 0x7610, R49 ;  /* 0x0000761028317816 */ /* 0x000fce0000000031 */
.L_x_68:
        /* <DEDUP_REMOVED lines=9> */
.L_x_69:
        /* <DEDUP_REMOVED lines=9> */
.L_x_70:
        /* <DEDUP_REMOVED lines=9> */
.L_x_66:
[----:B------:R-:W-:Y:S05]  /*2f30*/  BRA.U !UP0, `(.L_x_71) ;  /* 0x0000000108207547 */ /* 0x000fea000b800000 */
[----:B01----:R-:W0:Y:S01]  /*2f40*/  LDC.64 R42, c[0x0][0x478] ;  /* 0x00011e00ff2a7b82 */ /* 0x003e220000000a00 */
[----:B------:R-:W-:Y:S02]  /*2f50*/  LOP3.LUT R40, R54, 0xffff, RZ, 0xc0, !PT ;  /* 0x0000ffff36287812 */ /* 0x000fe400078ec0ff */
[----:B------:R-:W-:-:S03]  /*2f60*/  PRMT R47, R55, 0x5410, R56 ;  /* 0x00005410372f7816 */ /* 0x000fc60000000038 */
[----:B------:R-:W-:-:S05]  /*2f70*/  IMAD.WIDE.U32 R40, R40, 0x10000, RZ ;  /* 0x0001000028287825 */ /* 0x000fca00078e00ff */
[----:B------:R-:W-:Y:S02]  /*2f80*/  LOP3.LUT R41, R47, R41, RZ, 0xfc, !PT ;  /* 0x000000292f297212 */ /* 0x000fe400078efcff */
[----:B------:R-:W-:Y:S01]  /*2f90*/  LOP3.LUT R40, R40, 0xffff, R53, 0xf8, !PT ;  /* 0x0000ffff28287812 */ /* 0x000fe200078ef835 */
[----:B0-----:R-:W-:-:S05]  /*2fa0*/  IMAD.WIDE.U32 R42, R0, 0x8, R42 ;  /* 0x00000008002a7825 */ /* 0x001fca00078e002a */
[----:B------:R2:W-:Y:S02]  /*2fb0*/  STG.E.64 desc[UR16][R42.64], R40 ;  /* 0x000000282a007986 */ /* 0x0005e4000c101b10 */
.L_x_71:
[----:B------:R-:W-:Y:S05]  /*2fc0*/  BRA.U !UP3, `(.L_x_72) ;  /* 0x000000010b207547 */ /* 0x000fea000b800000 */
[----:B012---:R-:W0:Y:S01]  /*2fd0*/  LDC.64 R42, c[0x0][0x468] ;  /* 0x00011a00ff2a7b82 */ /* 0x007e220000000a00 */
[----:B------:R-:W-:Y:S02]  /*2fe0*/  LOP3.LUT R40, R50, 0xffff, RZ, 0xc0, !PT ;  /* 0x0000ffff32287812 */ /* 0x000fe400078ec0ff */
[----:B------:R-:W-:-:S03]  /*2ff0*/  PRMT R47, R51, 0x5410, R52 ;  /* 0x00005410332f7816 */ /* 0x000fc60000000034 */
[----:B------:R-:W-:-:S05]  /*3000*/  IMAD.WIDE.U32 R40, R40, 0x10000, RZ ;  /* 0x0001000028287825 */ /* 0x000fca00078e00ff */
[----:B------:R-:W-:Y:S02]  /*3010*/  LOP3.LUT R41, R47, R41, RZ, 0xfc, !PT ;  /* 0x000000292f297212 */ /* 0x000fe400078efcff */
[----:B------:R-:W-:Y:S01]  /*3020*/  LOP3.LUT R40, R40, 0xffff, R49, 0xf8, !PT ;  /* 0x0000ffff28287812 */ /* 0x000fe200078ef831 */
[----:B0-----:R-:W-:-:S05]  /*3030*/  IMAD.WIDE.U32 R42, R45, 0x8, R42 ;  /* 0x000000082d2a7825 */ /* 0x001fca00078e002a */
[----:B------:R3:W-:Y:S02]  /*3040*/  STG.E.64 desc[UR16][R42.64], R40 ;  /* 0x000000282a007986 */ /* 0x0007e4000c101b10 */
.L_x_72:
[----:B------:R-:W-:Y:S01]  /*3050*/  IADD3 R0, PT, PT, R0, 0x80, RZ ;  /* 0x0000008000007810 */ /* 0x000fe20007ffe0ff */
[----:B------:R-:W-:-:S07]  /*3060*/  VIADD R45, R45, 0x80 ;  /* 0x000000802d2d7836 */ /* 0x000fce0000000000 */
.L_x_63:
[----:B------:R-:W-:Y:S05]  /*3070*/  BSYNC.RECONVERGENT B0 ;  /* 0x0000000000007941 */ /* 0x000fea0003800200 */
.L_x_62:
        /* <DEDUP_REMOVED lines=10> */
[----:B------:R-:W4:Y:S01]  /*3120*/  @UP3 LDCU UR8, c[0x0][0x40c] ;  /* 0x00008180ff0837ac */ /* 0x000f220008000800 */
[C---:B0123-5:R-:W-:Y:S02]  /*3130*/  SHF.R.U64 R41, R66.reuse, 0x10, R67 ;  /* 0x0000001042297819 */ /* 0x06ffe40000001243 */
[----:B------:R-:W-:Y:S01]  /*3140*/  SHF.L.U32 R42, R66, 0x10, RZ ;  /* 0x00000010422a7819 */ /* 0x000fe200000006ff */
[----:B------:R-:W0:Y:S01]  /*3150*/  @UP3 LDCU UR9, c[0x0][0x40c] ;  /* 0x00008180ff0937ac */ /* 0x000e220008000800 */
[----:B------:R-:W-:Y:S01]  /*3160*/  SHF.L.U32 R40, R67, 0x10, RZ ;  /* 0x0000001043287819 */ /* 0x000fe200000006ff */
[----:B------:R-:W-:Y:S01]  /*3170*/  IMAD.U32 R41, R41, 0x10000, RZ ;  /* 0x0001000029297824 */ /* 0x000fe200078e00ff */
[----:B------:R-:W1:Y:S05]  /*3180*/  @UP3 LDCU UR10, c[0x0][0x40c] ;  /* 0x00008180ff0a37ac */ /* 0x000e6a0008000800 */
        /* <DEDUP_REMOVED lines=9> */
[----:B------:R-:W-:Y:S01]  /*3220*/  SHF.R.U32.HI R43, RZ, 0x10, R67 ;  /* 0x00000010ff2b7819 */ /* 0x000fe20000011643 */
[----:B------:R-:W-:Y:S01]  /*3230*/  @P4 FFMA.FTZ R41, R46, UR31, R41 ;  /* 0x0000001f2e294c23 */ /* 0x000fe20008010029 */
[----:B------:R-:W-:Y:S01]  /*3240*/  @P4 FFMA.FTZ R40, R47, UR31, R40 ;  /* 0x0000001f2f284c23 */ /* 0x000fe20008010028 */
[----:B----4-:R-:W-:Y:S01]  /*3250*/  @P1 FMUL.FTZ R44, R42, UR8 ;  /* 0x000000082a2c1c20 */ /* 0x010fe20008410000 */
[----:B------:R-:W-:Y:S01]  /*3260*/  SHF.L.U32 R43, R43, 0x10, RZ ;  /* 0x000000102b2b7819 */ /* 0x000fe200000006ff */
[----:B0-----:R-:W-:Y:S01]  /*3270*/  @P1 FMUL.FTZ R46, R41, UR9 ;  /* 0x00000009292e1c20 */ /* 0x001fe20008410000 */
[----:B-1----:R-:W-:Y:S01]  /*3280*/  @P1 FMUL.FTZ R47, R40, UR10 ;  /* 0x0000000a282f1c20 */ /* 0x002fe20008410000 */
[----:B------:R-:W-:-:S02]  /*3290*/  F2FP.BF16.F32.PACK_AB R42, RZ, R42 ;  /* 0x0000002aff2a723e */ /* 0x000fc400000010ff */
[----:B------:R-:W-:Y:S01]  /*32a0*/  @P4 FFMA.FTZ R43, R54, UR31, R43 ;  /* 0x0000001f362b4c23 */ /* 0x000fe2000801002b */
[----:B------:R-:W-:Y:S02]  /*32b0*/  @P1 F2FP.BF16.F32.PACK_AB R44, RZ, R44 ;  /* 0x0000002cff2c123e */ /* 0x000fe400000010ff */
[----:B------:R-:W-:Y:S02]  /*32c0*/  @P1 F2FP.BF16.F32.PACK_AB R46, RZ, R46 ;  /* 0x0000002eff2e123e */ /* 0x000fe400000010ff */
[----:B------:R-:W-:Y:S02]  /*32d0*/  @P1 F2FP.BF16.F32.PACK_AB R47, RZ, R47 ;  /* 0x0000002fff2f123e */ /* 0x000fe400000010ff */
[----:B------:R-:W-:Y:S02]  /*32e0*/  F2FP.BF16.F32.PACK_AB R41, RZ, R41 ;  /* 0x00000029ff29723e */ /* 0x000fe400000010ff */
[----:B------:R-:W-:Y:S02]  /*32f0*/  F2FP.BF16.F32.PACK_AB R40, RZ, R40 ;  /* 0x00000028ff28723e */ /* 0x000fe400000010ff */
[----:B------:R-:W-:-:S02]  /*3300*/  @P1 PRMT R49, R44, 0x7610, R49 ;  /* 0x000076102c311816 */ /* 0x000fc40000000031 */
[----:B------:R-:W-:Y:S02]  /*3310*/  @P1 PRMT R50, R46, 0x7610, R50 ;  /* 0x000076102e321816 */ /* 0x000fe40000000032 */
        /* <DEDUP_REMOVED lines=10> */
.L_x_76:
[----:B------:R-:W-:Y:S01]  /*33c0*/  ISETP.LT.AND P4, PT, RZ, UR30, PT ;  /* 0x0000001eff007c0c */ /* 0x000fe2000bf81270 */
[----:B------:R-:W4:Y:S01]  /*33d0*/  @UP3 LDCU UR8, c[0x0][0x40c] ;  /* 0x00008180ff0837ac */ /* 0x000f220008000800 */
[C---:B0123-5:R-:W-:Y:S02]  /*33e0*/  SHF.L.U32 R40, R66.reuse, 0x10, RZ ;  /* 0x0000001042287819 */ /* 0x06ffe400000006ff */
[----:B------:R-:W-:Y:S01]  /*33f0*/  SHF.R.U64 R42, R66, 0x10, R67 ;  /* 0x00000010422a7819 */ /* 0x000fe20000001243 */
[----:B------:R-:W0:Y:S01]  /*3400*/  @UP3 LDCU UR9, c[0x0][0x40c] ;  /* 0x00008180ff0937ac */ /* 0x000e220008000800 */
[----:B------:R-:W1:Y:S07]  /*3410*/  @UP3 LDCU UR10, c[0x0][0x40c] ;  /* 0x00008180ff0a37ac */ /* 0x000e6e0008000800 */
[--C-:B------:R-:W-:Y:S01]  /*3420*/  @P4 FFMA.FTZ R41, R77, UR7, R44.reuse ;  /* 0x000000074d294c23 */ /* 0x100fe2000801002c */
[--C-:B------:R-:W-:Y:S01]  /*3430*/  @P4 FFMA.FTZ R46, R84, UR7, R44.reuse ;  /* 0x00000007542e4c23 */ /* 0x100fe2000801002c */
[----:B------:R-:W-:-:S02]  /*3440*/  @P4 FFMA.FTZ R43, R79, UR7, R44 ;  /* 0x000000074f2b4c23 */ /* 0x000fc4000801002c */
[----:B------:R-:W-:Y:S01]  /*3450*/  @P4 FADD.FTZ R41, R80, -R41 ;  /* 0x8000002950294221 */ /* 0x000fe20000010000 */
[----:B------:R-:W-:Y:S01]  /*3460*/  @P4 FADD.FTZ R46, R81, -R46 ;  /* 0x8000002e512e4221 */ /* 0x000fe20000010000 */
[----:B------:R-:W-:Y:S02]  /*3470*/  @P4 FADD.FTZ R43, R82, -R43 ;  /* 0x8000002b522b4221 */ /* 0x000fe40000010000 */
[----:B------:R-:W-:Y:S01]  /*3480*/  @P4 FFMA.FTZ R40, R41, UR31, R40 ;  /* 0x0000001f29284c23 */ /* 0x000fe20008010028 */
[----:B------:R-:W-:Y:S01]  /*3490*/  IMAD.U32 R41, R42, 0x10000, RZ ;  /* 0x000100002a297824 */ /* 0x000fe200078e00ff */
[----:B------:R-:W-:Y:S02]  /*34a0*/  SHF.L.U32 R42, R67, 0x10, RZ ;  /* 0x00000010432a7819 */ /* 0x000fe400000006ff */
[----:B----4-:R-:W-:Y:S01]  /*34b0*/  @P1 FMUL.FTZ R40, R40, UR8 ;  /* 0x0000000828281c20 */ /* 0x010fe20008410000 */
[----:B------:R-:W-:Y:S02]  /*34c0*/  @P4 FFMA.FTZ R41, R46, UR31, R41 ;  /* 0x0000001f2e294c23 */ /* 0x000fe40008010029 */
[----:B------:R-:W-:-:S02]  /*34d0*/  @P4 FFMA.FTZ R42, R43, UR31, R42 ;  /* 0x0000001f2b2a4c23 */ /* 0x000fc4000801002a */
[----:B0-----:R-:W-:Y:S01]  /*34e0*/  @P1 FMUL.FTZ R41, R41, UR9 ;  /* 0x0000000929291c20 */ /* 0x001fe20008410000 */
[----:B------:R-:W-:Y:S01]  /*34f0*/  @P1 F2FP.BF16.F32.PACK_AB R40, RZ, R40 ;  /* 0x00000028ff28123e */ /* 0x000fe200000010ff */
[----:B-1----:R-:W-:-:S03]  /*3500*/  @P1 FMUL.FTZ R42, R42, UR10 ;  /* 0x0000000a2a2a1c20 */ /* 0x002fc60008410000 */
[----:B------:R-:W-:Y:S02]  /*3510*/  @P1 F2FP.BF16.F32.PACK_AB R41, RZ, R41 ;  /* 0x00000029ff29123e */ /* 0x000fe400000010ff */
[----:B------:R-:W-:Y:S02]  /*3520*/  @P1 F2FP.BF16.F32.PACK_AB R42, RZ, R42 ;  /* 0x0000002aff2a123e */ /* 0x000fe400000010ff */
[----:B------:R-:W-:Y:S02]  /*3530*/  @P1 PRMT R49, R40, 0x7610, R49 ;  /* 0x0000761028311816 */ /* 0x000fe40000000031 */
        /* <DEDUP_REMOVED lines=12> */
.L_x_75:
[----:B------:R-:W-:-:S04]  /*3600*/  UISETP.NE.U32.AND UP0, UPT, UR4, URZ, UPT ;  /* 0x000000ff0400728c */ /* 0x000fc8000bf05070 */
[----:B------:R-:W-:-:S09]  /*3610*/  UISETP.NE.AND.EX UP0, UPT, UR5, URZ, UPT, UP0 ;  /* 0x000000ff0500728c */ /* 0x000fd2000bf05300 */
[----:B------:R-:W-:Y:S05]  /*3620*/  BRA.U !UP0, `(.L_x_78) ;  /* 0x0000000108a47547 */ /* 0x000fea000b800000 */
[----:B------:R-:W4:Y:S01]  /*3630*/  @UP3 LDCU UR8, c[0x0][0x40c] ;  /* 0x00008180ff0837ac */ /* 0x000f220008000800 */
[--C-:B0123--:R-:W-:Y:S01]  /*3640*/  FFMA.FTZ R41, R77, UR7, R44.reuse ;  /* 0x000000074d297c23 */ /* 0x10ffe2000801002c */
        /* <DEDUP_REMOVED lines=15> */
[----:B----4-:R-:W-:Y:S01]  /*3740*/  @P1 FMUL.FTZ R40, R43, UR8 ;  /* 0x000000082b281c20 */ /* 0x010fe20008410000 */
        /* <DEDUP_REMOVED lines=23> */
.L_x_78:
[----:B------:R-:W4:Y:S01]  /*38c0*/  @UP3 LDCU UR8, c[0x0][0x40c] ;  /* 0x00008180ff0837ac */ /* 0x000f220008000800 */
[----:B0123--:R-:W-:Y:S01]  /*38d0*/  FFMA.FTZ R40, R86, UR7, R44 ;  /* 0x0000000756287c23 */ /* 0x00ffe2000801002c */
[----:B------:R-:W-:-:S03]  /*38e0*/  ISETP.LT.AND P4, PT, RZ, UR30, PT ;  /* 0x0000001eff007c0c */ /* 0x000fc6000bf81270 */
[----:B------:R-:W-:-:S04]  /*38f0*/  FADD.FTZ R40, R83, -R40 ;  /* 0x8000002853287221 */ /* 0x000fc80000010000 */
[----:B------:R-:W-:-:S05]  /*3900*/  FMUL.FTZ R40, R40, UR31 ;  /* 0x0000001f28287c20 */ /* 0x000fca0008410000 */
[----:B------:R-:W-:-:S05]  /*3910*/  FSEL R40, R40, RZ, P4 ;  /* 0x000000ff28287208 */ /* 0x000fca0002000000 */
[----:B----4-:R-:W-:-:S05]  /*3920*/  @P1 FMUL.FTZ R40, R40, UR8 ;  /* 0x0000000828281c20 */ /* 0x010fca0008410000 */
[----:B------:R-:W-:Y:S01]  /*3930*/  @P1 F2FP.BF16.F32.PACK_AB R40, RZ, R40 ;  /* 0x00000028ff28123e */ /* 0x000fe200000010ff */
[----:B------:R-:W-:Y:S06]  /*3940*/  BRA.U !UP3, `(.L_x_79) ;  /* 0x000000010b207547 */ /* 0x000fec000b800000 */
        /* <DEDUP_REMOVED lines=8> */
.L_x_79:
        /* <DEDUP_REMOVED lines=9> */
.L_x_80:
        /* <DEDUP_REMOVED lines=9> */
.L_x_81:
[----:B------:R-:W-:-:S07]  /*3af0*/  @P1 PRMT R52, R40, 0x7610, R52 ;  /* 0x0000761028341816 */ /* 0x000fce0000000034 */
.L_x_77:
        /* <DEDUP_REMOVED lines=9> */
.L_x_82:
        /* <DEDUP_REMOVED lines=9> */
.L_x_74:
[----:B------:R-:W-:Y:S05]  /*3c20*/  BSYNC.RECONVERGENT B0 ;  /* 0x0000000000007941 */ /* 0x000fea0003800200 */
.L_x_73:
[----:B------:R-:W-:Y:S02]  /*3c30*/  UIADD3 UR26, UPT, UPT, UR26, UR24, URZ ;  /* 0x000000181a1a7290 */ /* 0x000fe4000fffe0ff */
[----:B------:R-:W-:Y:S02]  /*3c40*/  UPLOP3.LUT UP1, UPT, UPT, UPT, UP1, 0x40, 0x4 ;  /* 0x000000000004789c */ /* 0x000fe40003f2e810 */
[----:B------:R-:W-:-:S09]  /*3c50*/  UISETP.GE.AND UP0, UPT, UR26, UR25, UPT ;  /* 0x000000191a00728c */ /* 0x000fd2000bf06270 */
[----:B------:R-:W-:Y:S05]  /*3c60*/  BRA.U !UP0, `(.L_x_83) ;  /* 0xffffffc9081c7547 */ /* 0x000fea000b83ffff */
.L_x_41:
[----:B------:R-:W0:Y:S08]  /*3c70*/  S2UR UR7, SR_CTAID.X ;  /* 0x00000000000779c3 */ /* 0x000e300000002500 */
[----:B------:R-:W1:Y:S08]  /*3c80*/  LDC.64 R2, c[0x0][0x440] ;  /* 0x00011000ff027b82 */ /* 0x000e700000000a00 */
[----:B-----5:R-:W2:Y:S08]  /*3c90*/  LDC.64 R4, c[0x0][0x448] ;  /* 0x00011200ff047b82 */ /* 0x020eb00000000a00 */
[----:B------:R-:W3:Y:S01]  /*3ca0*/  LDC.64 R6, c[0x0][0x440] ;  /* 0x00011000ff067b82 */ /* 0x000ee20000000a00 */
[----:B0-----:R-:W-:-:S06]  /*3cb0*/  UIMAD UR7, UR7, UR6, URZ ;  /* 0x00000006070772a4 */ /* 0x001fcc000f8e02ff */
[----:B------:R-:W-:Y:S01]  /*3cc0*/  IMAD.U32 R11, RZ, RZ, UR7 ;  /* 0x00000007ff0b7e24 */ /* 0x000fe2000f8e00ff */
[----:B------:R-:W0:Y:S04]  /*3cd0*/  LDC.64 R8, c[0x0][0x448] ;  /* 0x00011200ff087b82 */ /* 0x000e280000000a00 */
[----:B------:R-:W-:-:S05]  /*3ce0*/  LEA.HI R11, R11, R48, RZ, 0x1e ;  /* 0x000000300b0b7211 */ /* 0x000fca00078ff0ff */
[----:B-1----:R-:W-:-:S04]  /*3cf0*/  @P0 IMAD.WIDE.U32 R2, R11, 0x10, R2 ;  /* 0x000000100b020825 */ /* 0x002fc800078e0002 */
[C---:B--2---:R-:W-:Y:S01]  /*3d00*/  @P0 IMAD.WIDE.U32 R4, R11.reuse, 0x10, R4 ;  /* 0x000000100b040825 */ /* 0x044fe200078e0004 */
[----:B------:R-:W-:Y:S01]  /*3d10*/  @P0 IADD3 R11, PT, PT, R11, 0x80, RZ ;  /* 0x000000800b0b0810 */ /* 0x000fe20007ffe0ff */
[----:B------:R1:W-:Y:S04]  /*3d20*/  @P0 STG.E.128 desc[UR16][R2.64], R28 ;  /* 0x0000001c02000986 */ /* 0x0003e8000c101d10 */
[C---:B---3--:R-:W-:Y:S01]  /*3d30*/  @P2 IMAD.WIDE.U32 R6, R11.reuse, 0x10, R6 ;  /* 0x000000100b062825 */ /* 0x048fe200078e0006 */
[----:B------:R1:W-:Y:S03]  /*3d40*/  @P0 STG.E.128 desc[UR16][R4.64], R16 ;  /* 0x0000001004000986 */ /* 0x0003e6000c101d10 */
[----:B0-----:R-:W-:Y:S01]  /*3d50*/  @P2 IMAD.WIDE.U32 R8, R11, 0x10, R8 ;  /* 0x000000100b082825 */ /* 0x001fe200078e0008 */
[----:B------:R1:W-:Y:S04]  /*3d60*/  @P2 STG.E.128 desc[UR16][R6.64], R32 ;  /* 0x0000002006002986 */ /* 0x0003e8000c101d10 */
        /* <DEDUP_REMOVED lines=10> */
.L_x_84:
        /* <DEDUP_REMOVED lines=15> */
.L_x_6654:


//--------------------- .text._ZN10layer_norm13ln_bwd_kernelINS_13Kernel_traitsI13__nv_bfloat16S2_S2_S2_fjLj1536ELj1ELj1ELj4ELj8ENS_18Kernel_traits_baseILj1536ES2_S2_S2_S2_fjLj128EEEEELb0ELb0ELb1ELb1EEEvNS_9BwdParamsE --------------------------
	.section	.text._ZN10layer_norm13ln_bwd_kernelINS_13Kernel_traitsI13__nv_bfloat16S2_S2_S2_fjLj1536ELj1ELj1ELj4ELj8ENS_18Kernel_traits_baseILj1536ES2_S2_S2_S2_fjLj128EEEEELb0ELb0ELb1ELb1EEEvNS_9BwdParamsE,"ax",@progbits
	.align	128
        .global         _ZN10layer_norm13ln_bwd_kernelINS_13Kernel_traitsI13__nv_bfloat16S2_S2_S2_fjLj1536ELj1ELj1ELj4ELj8ENS_18Kernel_traits_baseILj1536ES2_S2_S2_S2_fjLj128EEEEELb0ELb0ELb1ELb1EEEvNS_9BwdParamsE
        .type           _ZN10layer_norm13ln_bwd_kernelINS_13Kernel_traitsI13__nv_bfloat16S2_S2_S2_fjLj1536ELj1ELj1ELj4ELj8ENS_18Kernel_traits_baseILj1536ES2_S2_S2_S2_fjLj128EEEEELb0ELb0ELb1ELb1EEEvNS_9BwdParamsE,@function
        .size           _ZN10layer_norm13ln_bwd_kernelINS_13Kernel_traitsI13__nv_bfloat16S2_S2_S2_fjLj1536ELj1ELj1ELj4ELj8ENS_18Kernel_traits_baseILj1536ES2_S2_S2_S2_fjLj128EEEEELb0ELb0ELb1ELb1EEEvNS_9BwdParamsE,(.L_x_6655 - _ZN10layer_norm13ln_bwd_kernelINS_13Kernel_traitsI13__nv_bfloat16S2_S2_S2_fjLj1536ELj1ELj1ELj4ELj8ENS_18Kernel_traits_baseILj1536ES2_S2_S2_S2_fjLj128EEEEELb0ELb0ELb1ELb1EEEvNS_9BwdParamsE)
        .other          _ZN10layer_norm13ln_bwd_kernelINS_13Kernel_traitsI13__nv_bfloat16S2_S2_S2_fjLj1536ELj1ELj1ELj4ELj8ENS_18Kernel_traits_baseILj1536ES2_S2_S2_S2_fjLj128EEEEELb0ELb0ELb1ELb1EEEvNS_9BwdParamsE,@"STO_CUDA_ENTRY STV_DEFAULT"
_ZN10layer_norm13ln_bwd_kernelINS_13Kernel_traitsI13__nv_bfloat16S2_S2_S2_fjLj1536ELj1ELj1ELj4ELj8ENS_18Kernel_traits_baseILj1536ES2_S2_S2_S2_fjLj128EEEEELb0ELb0ELb1ELb1EEEvNS_9BwdParamsE:
.text._ZN10layer_norm13ln_bwd_kernelINS_13Kernel_traitsI13__nv_bfloat16S2_S2_S2_fjLj1536ELj1ELj1ELj4ELj8ENS_18Kernel_traits_baseILj1536ES2_S2_S2_S2_fjLj128EEEEELb0ELb0ELb1ELb1EEEvNS_9BwdParamsE:
        /* <DEDUP_REMOVED lines=19> */
[----:B------:R-:W0:Y:S01]  /*0130*/  LDC.64 R2, c[0x0][0x3d0] ;  /* 0x0000f400ff027b82 */ /* 0x000e220000000a00 */
[----:B------:R-:W-:Y:S01]  /*0140*/  UPLOP3.LUT UP2, UPT, UPT, UPT, UPT, 0x40, 0x4 ;  /* 0x000000000004789c */ /* 0x000fe20003f4e870 */
[----:B------:R-:W1:Y:S01]  /*0150*/  LDCU UR17, c[0x0][0x40c] ;  /* 0x00008180ff1177ac */ /* 0x000e620008000800 */
[----:B------:R-:W3:Y:S01]  /*0160*/  LDCU UR26, c[0x0][0x388] ;  /* 0x00007100ff1a77ac */ /* 0x000ee20008000800 */
[----:B------:R-:W4:Y:S01]  /*0170*/  LDCU.U8 UR27, c[0x0][0x410] ;  /* 0x00008200ff1b77ac */ /* 0x000f220008000000 */
[----:B------:R-:W0:Y:S01]  /*0180*/  LDCU.64 UR20, c[0x0][0x3c8] ;  /* 0x00007900ff1477ac */ /* 0x000e220008000a00 */
[----:B------:R-:W0:Y:S01]  /*0190*/  LDCU UR28, c[0x0][0x400] ;  /* 0x00008000ff1c77ac */ /* 0x000e220008000800 */
[----:B------:R-:W0:Y:S02]  /*01a0*/  LDCU.64 UR4, c[0x0][0x438] ;  /* 0x00008700ff0477ac */ /* 0x000e240008000a00 */
[----:B0-----:R-:W-:Y:S01]  /*01b0*/  IMAD.WIDE.U32 R2, R0, 0x8, R2 ;  /* 0x0000000800027825 */ /* 0x001fe200078e0002 */
[----:B------:R-:W0:Y:S04]  /*01c0*/  LDCU.64 UR6, c[0x0][0x478] ;  /* 0x00008f00ff0677ac */ /* 0x000e280008000a00 */
[----:B--2---:R-:W2:Y:S01]  /*01d0*/  LDG.E.64 R68, desc[UR18][R2.64+0x800] ;  /* 0x0008001202447981 */ /* 0x004ea2000c1e1b00 */
[----:B------:R-:W0:Y:S03]  /*01e0*/  LDCU.128 UR12, c[0x0][0x3f0] ;  /* 0x00007e00ff0c77ac */ /* 0x000e260008000c00 */
[----:B------:R-:W5:Y:S01]  /*01f0*/  LDG.E.64 R66, desc[UR18][R2.64+0x400] ;  /* 0x0004001202427981 */ /* 0x000f62000c1e1b00 */
[----:B------:R-:W0:Y:S03]  /*0200*/  LDCU.64 UR22, c[0x0][0x3c0] ;  /* 0x00007800ff1677ac */ /* 0x000e260008000a00 */
[----:B------:R2:W3:Y:S01]  /*0210*/  LDG.E.64 R64, desc[UR18][R2.64] ;  /* 0x0000001202407981 */ /* 0x0004e2000c1e1b00 */
[----:B------:R-:W-:Y:S01]  /*0220*/  HFMA2 R43, -RZ, RZ, 0, 0 ;  /* 0x00000000ff2b7431 */ /* 0x000fe200000001ff */
[----:B------:R-:W0:Y:S01]  /*0230*/  LDCU.64 UR24, c[0x0][0x380] ;  /* 0x00007000ff1877ac */ /* 0x000e220008000a00 */
[----:B--2---:R-:W-:-:S02]  /*0240*/  SHF.R.U64 R2, R68, 0x10, R69 ;  /* 0x0000001044027819 */ /* 0x004fc40000001245 */
[----:B------:R-:W-:Y:S02]  /*0250*/  SHF.R.U32.HI R4, RZ, 0x10, R69 ;  /* 0x00000010ff047819 */ /* 0x000fe40000011645 */
[--C-:B-----5:R-:W-:Y:S02]  /*0260*/  SHF.R.U64 R5, R66, 0x10, R67.reuse ;  /* 0x0000001042057819 */ /* 0x120fe40000001243 */
[----:B------:R-:W-:Y:S02]  /*0270*/  SHF.R.U32.HI R6, RZ, 0x10, R67 ;  /* 0x00000010ff067819 */ /* 0x000fe40000011643 */
[--C-:B---3--:R-:W-:Y:S02]  /*0280*/  SHF.R.U64 R7, R64, 0x10, R65.reuse ;  /* 0x0000001040077819 */ /* 0x108fe40000001241 */
[----:B01--4-:R-:W-:-:S07]  /*0290*/  SHF.R.U32.HI R8, RZ, 0x10, R65 ;  /* 0x00000010ff087819 */ /* 0x013fce0000011641 */
.L_x_117:
[----:B------:R-:W-:Y:S02]  /*02a0*/  UIMAD.WIDE UR10, UR8, 0x4, UR14 ;  /* 0x00000004080a78a5 */ /* 0x000fe4000f8e020e */
[----:B------:R-:W-:-:S04]  /*02b0*/  UIMAD.WIDE UR30, UR8, 0x4, UR12 ;  /* 0x00000004081e78a5 */ /* 0x000fc8000f8e020c */
[----:B------:R-:W-:Y:S02]  /*02c0*/  MOV R48, UR10 ;  /* 0x0000000a00307c02 */ /* 0x000fe40008000f00 */
[----:B------:R-:W-:Y:S01]  /*02d0*/  MOV R49, UR11 ;  /* 0x0000000b00317c02 */ /* 0x000fe20008000f00 */
[----:B------:R-:W-:-:S04]  /*02e0*/  UIMAD.WIDE UR10, UR8, 0x4, UR20 ;  /* 0x00000004080a78a5 */ /* 0x000fc8000f8e0214 */
[----:B------:R-:W2:Y:S01]  /*02f0*/  LDG.E R48, desc[UR18][R48.64] ;  /* 0x0000001230307981 */ /* 0x000ea2000c1e1900 */
[----:B01----:R-:W-:Y:S01]  /*0300*/  MOV R44, UR30 ;  /* 0x0000001e002c7c02 */ /* 0x003fe20008000f00 */
[----:B------:R-:W-:Y:S01]  /*0310*/  IMAD.U32 R47, RZ, RZ, UR11 ;  /* 0x0000000bff2f7e24 */ /* 0x000fe2000f8e00ff */
[----:B------:R-:W-:Y:S02]  /*0320*/  MOV R46, UR10 ;  /* 0x0000000a002e7c02 */ /* 0x000fe40008000f00 */
[----:B------:R-:W-:-:S04]  /*0330*/  MOV R45, UR31 ;  /* 0x0000001f002d7c02 */ /* 0x000fc80008000f00 */
[----:B------:R-:W3:Y:S04]  /*0340*/  LDG.E R46, desc[UR18][R46.64] ;  /* 0x000000122e2e7981 */ /* 0x000ee8000c1e1900 */
[----:B------:R-:W4:Y:S01]  /*0350*/  LDG.E R44, desc[UR18][R44.64] ;  /* 0x000000122c2c7981 */ /* 0x000f22000c1e1900 */
[----:B------:R-:W-:Y:S02]  /*0360*/  CS2R R50, SRZ ;  /* 0x0000000000327805 */ /* 0x000fe4000001ff00 */
[----:B--2---:R-:W-:Y:S02]  /*0370*/  R2UR UR29, R48 ;  /* 0x00000000301d72ca */ /* 0x004fe400000e0000 */
[----:B---3--:R-:W-:-:S11]  /*0380*/  R2UR UR30, R46 ;  /* 0x000000002e1e72ca */ /* 0x008fd600000e0000 */
[----:B------:R-:W-:Y:S01]  /*0390*/  UISETP.GE.AND UP3, UPT, UR29, 0x1, UPT ;  /* 0x000000011d00788c */ /* 0x000fe2000bf66270 */
[----:B----4-:R-:W-:-:S08]  /*03a0*/  R2UR UR16, R44 ;  /* 0x000000002c1072ca */ /* 0x010fd000000e0000 */
[----:B-----5:R-:W-:Y:S07]  /*03b0*/  BRA.U !UP3, `(.L_x_86) ;  /* 0x000000090bf07547 */ /* 0x020fee000b800000 */
[----:B------:R-:W-:Y:S01]  /*03c0*/  UIADD3 UR9, UPT, UPT, UR29, -0x1, URZ ;  /* 0xffffffff1d097890 */ /* 0x000fe2000fffe0ff */
[----:B------:R-:W0:Y:S03]  /*03d0*/  LDC.64 R16, c[0x0][0x428] ;  /* 0x00010a00ff107b82 */ /* 0x000e260000000a00 */
[----:B------:R-:W-:-:S04]  /*03e0*/  UIMAD UR9, UR9, UR26, URZ ;  /* 0x0000001a090972a4 */ /* 0x000fc8000f8e02ff */
[----:B------:R-:W-:Y:S01]  /*03f0*/  USHF.R.S32.HI UR10, URZ, 0x1f, UR9 ;  /* 0x0000001fff0a7899 */ /* 0x000fe20008011409 */
[----:B------:R-:W1:Y:S03]  /*0400*/  LDC.64 R12, c[0x0][0x3a8] ;  /* 0x0000ea00ff0c7b82 */ /* 0x000e660000000a00 */
[----:B------:R-:W-:Y:S02]  /*0410*/  ULEA.HI UR11, UR10, UR9, URZ, 0x2 ;  /* 0x000000090a0b7291 */ /* 0x000fe4000f8f10ff */
[----:B------:R-:W-:-:S04]  /*0420*/  UIMAD UR9, UR8, UR26, URZ ;  /* 0x0000001a080972a4 */ /* 0x000fc8000f8e02ff */
[----:B------:R-:W-:Y:S01]  /*0430*/  USHF.R.S32.HI UR10, URZ, 0x1f, UR9 ;  /* 0x0000001fff0a7899 */ /* 0x000fe20008011409 */
[----:B------:R-:W-:-:S03]  /*0440*/  MOV R3, UR11 ;  /* 0x0000000b00037c02 */ /* 0x000fc60008000f00 */
[----:B------:R-:W-:Y:S01]  /*0450*/  ULEA.HI UR10, UR10, UR9, URZ, 0x2 ;  /* 0x000000090a0a7291 */ /* 0x000fe2000f8f10ff */
[----:B------:R-:W-:Y:S01]  /*0460*/  LEA.HI.SX32 R3, R3, R0, 0x1e ;  /* 0x0000000003037211 */ /* 0x000fe200078ff2ff */
[----:B------:R-:W-:-:S04]  /*0470*/  USHF.R.S32.HI UR9, URZ, 0x1f, UR8 ;  /* 0x0000001fff097899 */ /* 0x000fc80008011408 */
[----:B------:R-:W-:Y:S01]  /*0480*/  MOV R57, UR10 ;  /* 0x0000000a00397c02 */ /* 0x000fe20008000f00 */
[----:B------:R-:W-:Y:S01]  /*0490*/  ULEA UR10, UP0, UR8, UR22, 0x2 ;  /* 0x00000016080a7291 */ /* 0x000fe2000f8010ff */
[----:B------:R-:W-:Y:S02]  /*04a0*/  VIADD R45, R3, 0x80 ;  /* 0x00000080032d7836 */ /* 0x000fe40000000000 */
[----:B------:R-:W-:Y:S01]  /*04b0*/  LEA.HI.SX32 R57, R57, R0, 0x1e ;  /* 0x0000000039397211 */ /* 0x000fe200078ff2ff */
[C---:B0-----:R-:W-:Y:S01]  /*04c0*/  IMAD.WIDE.U32 R18, R3.reuse, 0x8, R16 ;  /* 0x0000000803127825 */ /* 0x041fe200078e0010 */
[----:B------:R-:W-:Y:S01]  /*04d0*/  IADD3 R3, PT, PT, R3, 0x100, RZ ;  /* 0x0000010003037810 */ /* 0x000fe20007ffe0ff */
[----:B------:R-:W-:Y:S01]  /*04e0*/  ULEA.HI.X UR9, UR8, UR23, UR9, 0x2, UP0 ;  /* 0x0000001708097291 */ /* 0x000fe200080f1409 */
[C---:B------:R-:W-:Y:S01]  /*04f0*/  IADD3 R9, PT, PT, R57.reuse, 0x80, RZ ;  /* 0x0000008039097810 */ /* 0x040fe20007ffe0ff */
[C---:B-1----:R-:W-:Y:S01]  /*0500*/  IMAD.WIDE.U32 R10, R57.reuse, 0x8, R12 ;  /* 0x00000008390a7825 */ /* 0x042fe200078e000c */
[----:B------:R-:W-:Y:S01]  /*0510*/  MOV R50, UR10 ;  /* 0x0000000a00327c02 */ /* 0x000fe20008000f00 */
[----:B------:R-:W2:Y:S02]  /*0520*/  LDG.E.64 R18, desc[UR18][R18.64] ;  /* 0x0000001212127981 */ /* 0x000ea4000c1e1b00 */
[----:B------:R-:W-:-:S02]  /*0530*/  VIADD R71, R57, 0x100 ;  /* 0x0000010039477836 */ /* 0x000fc40000000000 */
[--C-:B------:R-:W-:Y:S01]  /*0540*/  IMAD.WIDE.U32 R44, R45, 0x8, R16.reuse ;  /* 0x000000082d2c7825 */ /* 0x100fe200078e0010 */
[----:B------:R-:W-:Y:S01]  /*0550*/  MOV R51, UR9 ;  /* 0x0000000900337c02 */ /* 0x000fe20008000f00 */
[----:B------:R-:W3:Y:S02]  /*0560*/  LDG.E.64 R10, desc[UR18][R10.64] ;  /* 0x000000120a0a7981 */ /* 0x000ee4000c1e1b00 */
[----:B------:R-:W-:Y:S02]  /*0570*/  IMAD.WIDE.U32 R16, R3, 0x8, R16 ;  /* 0x0000000803107825 */ /* 0x000fe400078e0010 */
[----:B------:R-:W4:Y:S02]  /*0580*/  LDG.E.64 R44, desc[UR18][R44.64] ;  /* 0x000000122c2c7981 */ /* 0x000f24000c1e1b00 */
[--C-:B------:R-:W-:Y:S02]  /*0590*/  IMAD.WIDE.U32 R48, R9, 0x8, R12.reuse ;  /* 0x0000000809307825 */ /* 0x100fe400078e000c */
[----:B------:R-:W4:Y:S02]  /*05a0*/  LDG.E.64 R16, desc[UR18][R16.64] ;  /* 0x0000001210107981 */ /* 0x000f24000c1e1b00 */
[----:B------:R-:W-:-:S02]  /*05b0*/  IMAD.WIDE.U32 R14, R71, 0x8, R12 ;  /* 0x00000008470e7825 */ /* 0x000fc400078e000c */
[----:B------:R-:W4:Y:S04]  /*05c0*/  LDG.E.64 R12, desc[UR18][R48.64] ;  /* 0x00000012300c7981 */ /* 0x000f28000c1e1b00 */
[----:B------:R2:W4:Y:S04]  /*05d0*/  LDG.E R3, desc[UR18][R50.64] ;  /* 0x0000001232037981 */ /* 0x000528000c1e1900 */
[----:B------:R-:W4:Y:S01]  /*05e0*/  LDG.E.64 R14, desc[UR18][R14.64] ;  /* 0x000000120e0e7981 */ /* 0x000f22000c1e1b00 */
[----:B------:R-:W-:-:S04]  /*05f0*/  UISETP.NE.U32.AND UP0, UPT, UR4, URZ, UPT ;  /* 0x000000ff0400728c */ /* 0x000fc8000bf05070 */
[----:B------:R-:W-:-:S06]  /*0600*/  UISETP.NE.AND.EX UP0, UPT, UR5, URZ, UPT, UP0 ;  /* 0x000000ff0500728c */ /* 0x000fcc000bf05300 */
[----:B------:R-:W-:-:S13]  /*0610*/  PLOP3.LUT P0, PT, PT, PT, UP0, 0x80, 0x8 ;  /* 0x000000000008781c */ /* 0x000fda0003f0f008 */
[----:B------:R-:W0:Y:S08]  /*0620*/  @P0 LDC.64 R54, c[0x0][0x438] ;  /* 0x00010e00ff360b82 */ /* 0x000e300000000a00 */
[----:B------:R-:W1:Y:S08]  /*0630*/  @P0 LDC.64 R52, c[0x0][0x438] ;  /* 0x00010e00ff340b82 */ /* 0x000e700000000a00 */
[----:B------:R-:W1:Y:S01]  /*0640*/  @P0 LDC.64 R46, c[0x0][0x438] ;  /* 0x00010e00ff2e0b82 */ /* 0x000e620000000a00 */
[----:B------:R-:W-:Y:S01]  /*0650*/  ISETP.NE.AND P1, PT, RZ, UR27, PT ;  /* 0x0000001bff007c0c */ /* 0x000fe2000bf25270 */
[----:B0-----:R-:W-:-:S05]  /*0660*/  @P0 IMAD.WIDE.U32 R54, R9, 0x8, R54 ;  /* 0x0000000809360825 */ /* 0x001fca00078e0036 */
[----:B------:R3:W5:Y:S01]  /*0670*/  @P0 LDG.E.64 R60, desc[UR18][R54.64] ;  /* 0x00000012363c0981 */ /* 0x000762000c1e1b00 */
[----:B-1----:R-:W-:-:S05]  /*0680*/  @P0 IMAD.WIDE.U32 R52, R57, 0x8, R52 ;  /* 0x0000000839340825 */ /* 0x002fca00078e0034 */
[----:B------:R0:W5:Y:S01]  /*0690*/  @P0 LDG.E.64 R62, desc[UR18][R52.64] ;  /* 0x00000012343e0981 */ /* 0x000162000c1e1b00 */
[----:B------:R-:W-:-:S05]  /*06a0*/  @P0 IMAD.WIDE.U32 R56, R71, 0x8, R46 ;  /* 0x0000000847380825 */ /* 0x000fca00078e002e */
[----:B------:R1:W5:Y:S01]  /*06b0*/  @P0 LDG.E.64 R58, desc[UR18][R56.64] ;  /* 0x00000012383a0981 */ /* 0x000362000c1e1b00 */
[----:B------:R-:W-:Y:S02]  /*06c0*/  SHF.L.U32 R71, R2, 0x10, RZ ;  /* 0x0000001002477819 */ /* 0x000fe400000006ff */
[----:B------:R-:W-:Y:S02]  /*06d0*/  SHF.L.U32 R73, R4, 0x10, RZ ;  /* 0x0000001004497819 */ /* 0x000fe400000006ff */
[----:B--2---:R-:W-:Y:S01]  /*06e0*/  MOV R51, R18 ;  /* 0x0000001200337202 */ /* 0x004fe20000000f00 */
[--C-:B------:R-:W-:Y:S01]  /*06f0*/  IMAD.MOV.U32 R9, RZ, RZ, R19.reuse ;  /* 0x000000ffff097224 */ /* 0x100fe200078e0013 */
[--C-:B------:R-:W-:Y:S02]  /*0700*/  SHF.R.U64 R48, R18, 0x10, R19.reuse ;  /* 0x0000001012307819 */ /* 0x100fe40000001213 */
[----:B------:R-:W-:Y:S02]  /*0710*/  SHF.R.U32.HI R50, RZ, 0x10, R19 ;  /* 0x00000010ff327819 */ /* 0x000fe40000011613 */
[----:B---3--:R-:W-:-:S02]  /*0720*/  SHF.R.U32.HI R54, RZ, 0x10, R11 ;  /* 0x00000010ff367819 */ /* 0x008fc4000001160b */
[----:B------:R-:W-:Y:S02]  /*0730*/  SHF.R.U64 R55, R10, 0x10, R11 ;  /* 0x000000100a377819 */ /* 0x000fe4000000120b */
[----:B----4-:R-:W-:Y:S02]  /*0740*/  MOV R18, R44 ;  /* 0x0000002c00127202 */ /* 0x010fe40000000f00 */
[--C-:B------:R-:W-:Y:S02]  /*0750*/  SHF.R.U64 R19, R44, 0x10, R45.reuse ;  /* 0x000000102c137819 */ /* 0x100fe4000000122d */
[----:B------:R-:W-:Y:S02]  /*0760*/  MOV R49, R45 ;  /* 0x0000002d00317202 */ /* 0x000fe40000000f00 */
[----:B------:R-:W-:Y:S02]  /*0770*/  SHF.R.U32.HI R47, RZ, 0x10, R45 ;  /* 0x00000010ff2f7819 */ /* 0x000fe4000001162d */
[----:B------:R-:W-:-:S02]  /*0780*/  MOV R45, R16 ;  /* 0x00000010002d7202 */ /* 0x000fc40000000f00 */
[--C-:B------:R-:W-:Y:S01]  /*0790*/  SHF.R.U64 R0, R16, 0x10, R17.reuse ;  /* 0x0000001010007819 */ /* 0x100fe20000001211 */
[----:B------:R-:W-:Y:S01]  /*07a0*/  IMAD.U32 R16, R10, 0x10000, RZ ;  /* 0x000100000a107824 */ /* 0x000fe200078e00ff */
[----:B------:R-:W-:Y:S02]  /*07b0*/  MOV R46, R17 ;  /* 0x00000011002e7202 */ /* 0x000fe40000000f00 */
[----:B------:R-:W-:Y:S02]  /*07c0*/  SHF.R.U32.HI R44, RZ, 0x10, R17 ;  /* 0x00000010ff2c7819 */ /* 0x000fe40000011611 */
[----:B0-----:R-:W-:Y:S02]  /*07d0*/  SHF.L.U32 R52, R11, 0x10, RZ ;  /* 0x000000100b347819 */ /* 0x001fe400000006ff */
[----:B-1----:R-:W-:Y:S02]  /*07e0*/  SHF.L.U32 R56, R12, 0x10, RZ ;  /* 0x000000100c387819 */ /* 0x002fe400000006ff */
[----:B------:R-:W-:-:S02]  /*07f0*/  FSEL R3, R3, RZ, !P1 ;  /* 0x000000ff03037208 */ /* 0x000fc40004800000 */
[--C-:B------:R-:W-:Y:S02]  /*0800*/  SHF.R.U64 R17, R12, 0x10, R13.reuse ;  /* 0x000000100c117819 */ /* 0x100fe4000000120d */
[----:B------:R-:W-:Y:S02]  /*0810*/  SHF.R.U32.HI R53, RZ, 0x10, R13 ;  /* 0x00000010ff357819 */ /* 0x000fe4000001160d */
[----:B------:R-:W-:Y:S02]  /*0820*/  SHF.L.U32 R70, R13, 0x10, RZ ;  /* 0x000000100d467819 */ /* 0x000fe400000006ff */
[----:B------:R-:W-:Y:S02]  /*0830*/  SHF.L.U32 R54, R54, 0x10, RZ ;  /* 0x0000001036367819 */ /* 0x000fe400000006ff */
[C-C-:B------:R-:W-:Y:S02]  /*0840*/  SHF.R.U64 R74, R14.reuse, 0x10, R15.reuse ;  /* 0x000000100e4a7819 */ /* 0x140fe4000000120f */
[----:B------:R-:W-:Y:S01]  /*0850*/  SHF.R.U32.HI R13, RZ, 0x10, R15 ;  /* 0x00000010ff0d7819 */ /* 0x000fe2000001160f */
[----:B------:R-:W-:Y:S01]  /*0860*/  IMAD.U32 R76, R15, 0x10000, RZ ;  /* 0x000100000f4c7824 */ /* 0x000fe200078e00ff */
[----:B------:R-:W-:Y:S01]  /*0870*/  SHF.L.U32 R72, R14, 0x10, RZ ;  /* 0x000000100e487819 */ /* 0x000fe200000006ff */
[----:B------:R-:W-:Y:S01]  /*0880*/  FADD.FTZ R12, -R3, R16 ;  /* 0x00000010030c7221 */ /* 0x000fe20000010100 */
[----:B------:R-:W-:Y:S01]  /*0890*/  SHF.L.U32 R14, R55, 0x10, RZ ;  /* 0x00000010370e7819 */ /* 0x000fe200000006ff */
[C---:B------:R-:W-:Y:S01]  /*08a0*/  FADD.FTZ R11, -R3.reuse, R52 ;  /* 0x00000034030b7221 */ /* 0x040fe20000010100 */
[C---:B------:R-:W-:Y:S01]  /*08b0*/  FADD.FTZ R15, -R3.reuse, R56 ;  /* 0x00000038030f7221 */ /* 0x040fe20000010100 */
[----:B------:R-:W-:Y:S01]  /*08c0*/  FADD.FTZ R16, -R3, R54 ;  /* 0x0000003603107221 */ /* 0x000fe20000010100 */
[----:B------:R-:W-:Y:S01]  /*08d0*/  SHF.L.U32 R56, R53, 0x10, RZ ;  /* 0x0000001035387819 */ /* 0x000fe200000006ff */
[----:B------:R-:W-:Y:S01]  /*08e0*/  IMAD.U32 R54, R17, 0x10000, RZ ;  /* 0x0001000011367824 */ /* 0x000fe200078e00ff */
[----:B------:R-:W-:-:S02]  /*08f0*/  SHF.L.U32 R74, R74, 0x10, RZ ;  /* 0x000000104a4a7819 */ /* 0x000fc400000006ff */
[----:B------:R-:W-:Y:S01]  /*0900*/  SHF.L.U32 R52, R13, 0x10, RZ ;  /* 0x000000100d347819 */ /* 0x000fe200000006ff */
[C---:B------:R-:W-:Y:S01]  /*0910*/  FADD.FTZ R14, -R3.reuse, R14 ;  /* 0x0000000e030e7221 */ /* 0x040fe20000010100 */
[----:B------:R-:W-:Y:S01]  /*0920*/  FADD.FTZ R57, -R3, R76 ;  /* 0x0000004c03397221 */ /* 0x000fe20000010100 */
[----:B------:R-:W-:Y:S01]  /*0930*/  IMAD.U32 R13, R9, 0x10000, RZ ;  /* 0x00010000090d7824 */ /* 0x000fe200078e00ff */
[----:B------:R-:W-:Y:S01]  /*0940*/  SHF.L.U32 R10, R64, 0x10, RZ ;  /* 0x00000010400a7819 */ /* 0x000fe200000006ff */
[----:B------:R-:W-:Y:S01]  /*0950*/  FADD.FTZ R17, -R3, R70 ;  /* 0x0000004603117221 */ /* 0x000fe20000010100 */
[----:B------:R-:W-:Y:S01]  /*0960*/  SHF.L.U32 R51, R51, 0x10, RZ ;  /* 0x0000001033337819 */ /* 0x000fe200000006ff */
[C---:B------:R-:W-:Y:S01]  /*0970*/  FADD.FTZ R55, -R3.reuse, R72 ;  /* 0x0000004803377221 */ /* 0x040fe20000010100 */
[C---:B------:R-:W-:Y:S01]  /*0980*/  FADD.FTZ R54, -R3.reuse, R54 ;  /* 0x0000003603367221 */ /* 0x040fe20000010100 */
[C---:B------:R-:W-:Y:S01]  /*0990*/  FADD.FTZ R56, -R3.reuse, R56 ;  /* 0x0000003803387221 */ /* 0x040fe20000010100 */
[C---:B------:R-:W-:Y:S01]  /*09a0*/  FADD.FTZ R74, -R3.reuse, R74 ;  /* 0x0000004a034a7221 */ /* 0x040fe20000010100 */
[----:B------:R-:W-:Y:S01]  /*09b0*/  FADD.FTZ R76, -R3, R52 ;  /* 0x00000034034c7221 */ /* 0x000fe20000010100 */
[----:B------:R-:W-:Y:S01]  /*09c0*/  FMUL.FTZ R9, R11, UR30 ;  /* 0x0000001e0b097c20 */ /* 0x000fe20008410000 */
[----:B------:R-:W-:Y:S01]  /*09d0*/  FMUL.FTZ R3, R12, UR30 ;  /* 0x0000001e0c037c20 */ /* 0x000fe20008410000 */
[----:B------:R-:W-:Y:S01]  /*09e0*/  SHF.L.U32 R11, R7, 0x10, RZ ;  /* 0x00000010070b7819 */ /* 0x000fe200000006ff */
[----:B------:R-:W-:Y:S01]  /*09f0*/  FMUL.FTZ R14, R14, UR30 ;  /* 0x0000001e0e0e7c20 */ /* 0x000fe20008410000 */
[----:B------:R-:W-:Y:S01]  /*0a00*/  SHF.L.U32 R48, R48, 0x10, RZ ;  /* 0x0000001030307819 */ /* 0x000fe200000006ff */
[-C--:B------:R-:W-:Y:S01]  /*0a10*/  FMUL.FTZ R10, R10, R51.reuse ;  /* 0x000000330a0a7220 */ /* 0x080fe20000410000 */
[----:B------:R-:W-:Y:S01]  /*0a20*/  FFMA.FTZ R40, R3, R51, R40 ;  /* 0x0000003303287223 */ /* 0x000fe20000010028 */
[----:B------:R-:W-:Y:S01]  /*0a30*/  FADD.FTZ R28, R28, R51 ;  /* 0x000000331c1c7221 */ /* 0x000fe20000010000 */
[----:B------:R-:W-:Y:S01]  /*0a40*/  SHF.L.U32 R12, R65, 0x10, RZ ;  /* 0x00000010410c7819 */ /* 0x000fe200000006ff */
[-C--:B------:R-:W-:Y:S01]  /*0a50*/  FMUL.FTZ R11, R11, R48.reuse ;  /* 0x000000300b0b7220 */ /* 0x080fe20000410000 */
[----:B------:R-:W-:Y:S01]  /*0a60*/  FADD.FTZ R29, R29, R48 ;  /* 0x000000301d1d7221 */ /* 0x000fe20000010000 */
[----:B------:R-:W-:Y:S01]  /*0a70*/  FFMA.FTZ R41, R14, R48, R41 ;  /* 0x000000300e297223 */ /* 0x000fe20000010029 */
[----:B------:R-:W-:Y:S01]  /*0a80*/  SHF.L.U32 R51, R18, 0x10, RZ ;  /* 0x0000001012337819 */ /* 0x000fe200000006ff */
[----:B------:R-:W-:-:S02]  /*0a90*/  IMAD.U32 R48, R66, 0x10000, RZ ;  /* 0x0001000042307824 */ /* 0x000fc400078e00ff */
[-C--:B------:R-:W-:Y:S01]  /*0aa0*/  FMUL.FTZ R12, R12, R13.reuse ;  /* 0x0000000d0c0c7220 */ /* 0x080fe20000410000 */
[----:B------:R-:W-:Y:S01]  /*0ab0*/  FFMA.FTZ R42, R9, R13, R42 ;  /* 0x0000000d092a7223 */ /* 0x000fe2000001002a */
[----:B------:R-:W-:Y:S01]  /*0ac0*/  FADD.FTZ R30, R30, R13 ;  /* 0x0000000d1e1e7221 */ /* 0x000fe20000010000 */
[----:B------:R-:W-:Y:S01]  /*0ad0*/  FMUL.FTZ R18, R48, R51 ;  /* 0x0000003330127220 */ /* 0x000fe20000410000 */
[----:B------:R-:W-:Y:S01]  /*0ae0*/  SHF.L.U32 R13, R8, 0x10, RZ ;  /* 0x00000010080d7819 */ /* 0x000fe200000006ff */
[----:B------:R-:W-:Y:S01]  /*0af0*/  FMUL.FTZ R16, R16, UR30 ;  /* 0x0000001e10107c20 */ /* 0x000fe20008410000 */
[----:B------:R-:W-:Y:S02]  /*0b00*/  SHF.L.U32 R50, R50, 0x10, RZ ;  /* 0x0000001032327819 */ /* 0x000fe400000006ff */
[----:B------:R-:W-:Y:S01]  /*0b10*/  SHF.L.U32 R53, R49, 0x10, RZ ;  /* 0x0000001031357819 */ /* 0x000fe200000006ff */
[----:B------:R-:W-:Y:S01]  /*0b20*/  IMAD.U32 R49, R19, 0x10000, RZ ;  /* 0x0001000013317824 */ /* 0x000fe200078e00ff */
[----:B------:R-:W-:Y:S01]  /*0b30*/  SHF.L.U32 R48, R5, 0x10, RZ ;  /* 0x0000001005307819 */ /* 0x000fe200000006ff */
[----:B------:R-:W-:Y:S01]  /*0b40*/  FMUL.FTZ R54, R54, UR30 ;  /* 0x0000001e36367c20 */ /* 0x000fe20008410000 */
[-C--:B------:R-:W-:Y:S01]  /*0b50*/  FMUL.FTZ R13, R13, R50.reuse ;  /* 0x000000320d0d7220 */ /* 0x080fe20000410000 */
[----:B------:R-:W-:Y:S01]  /*0b60*/  FADD.FTZ R31, R31, R50 ;  /* 0x000000321f1f7221 */ /* 0x000fe20000010000 */
[----:B------:R-:W-:Y:S01]  /*0b70*/  FFMA.FTZ R43, R16, R50, R43 ;  /* 0x00000032102b7223 */ /* 0x000fe2000001002b */
[----:B------:R-:W-:Y:S01]  /*0b80*/  FMUL.FTZ R15, R15, UR30 ;  /* 0x0000001e0f0f7c20 */ /* 0x000fe20008410000 */
[-C--:B------:R-:W-:Y:S01]  /*0b90*/  FMUL.FTZ R19, R48, R49.reuse ;  /* 0x0000003130137220 */ /* 0x080fe20000410000 */
[----:B------:R-:W-:Y:S01]  /*0ba0*/  SHF.L.U32 R50, R47, 0x10, RZ ;  /* 0x000000102f327819 */ /* 0x000fe200000006ff */
[----:B------:R-:W-:Y:S01]  /*0bb0*/  FADD.FTZ R48, RZ, R10 ;  /* 0x0000000aff307221 */ /* 0x000fe20000010000 */
[----:B------:R-:W-:Y:S01]  /*0bc0*/  FFMA.FTZ R47, R3, R10, RZ ;  /* 0x0000000a032f7223 */ /* 0x000fe200000100ff */
[----:B------:R-:W-:Y:S01]  /*0bd0*/  FADD.FTZ R25, R25, R49 ;  /* 0x0000003119197221 */ /* 0x000fe20000010000 */
[----:B------:R-:W-:Y:S01]  /*0be0*/  FFMA.FTZ R37, R54, R49, R37 ;  /* 0x0000003136257223 */ /* 0x000fe20000010025 */
[----:B------:R-:W-:Y:S01]  /*0bf0*/  FADD.FTZ R24, R24, R51 ;  /* 0x0000003318187221 */ /* 0x000fe20000010000 */
[----:B------:R-:W-:Y:S01]  /*0c00*/  FFMA.FTZ R36, R15, R51, R36 ;  /* 0x000000330f247223 */ /* 0x000fe20000010024 */
[----:B------:R-:W-:Y:S01]  /*0c10*/  IMAD.U32 R49, R45, 0x10000, RZ ;  /* 0x000100002d317824 */ /* 0x000fe200078e00ff */
[----:B------:R-:W-:Y:S01]  /*0c20*/  SHF.L.U32 R51, R46, 0x10, RZ ;  /* 0x000000102e337819 */ /* 0x000fe200000006ff */
[----:B------:R-:W-:Y:S01]  /*0c30*/  FADD.FTZ R45, R11, R48 ;  /* 0x000000300b2d7221 */ /* 0x000fe20000010000 */
[----:B------:R-:W-:-:S03]  /*0c40*/  FFMA.FTZ R46, R14, R11, R47 ;  /* 0x0000000b0e2e7223 */ /* 0x000fc6000001002f */
[----:B------:R-:W-:Y:S01]  /*0c50*/  FADD.FTZ R48, R12, R45 ;  /* 0x0000002d0c307221 */ /* 0x000fe20000010000 */
[----:B------:R-:W-:Y:S01]  /*0c60*/  FFMA.FTZ R45, R9, R12, R46 ;  /* 0x0000000c092d7223 */ /* 0x000fe2000001002e */
[----:B------:R-:W-:Y:S02]  /*0c70*/  SHF.L.U32 R52, R67, 0x10, RZ ;  /* 0x0000001043347819 */ /* 0x000fe400000006ff */
[----:B------:R-:W-:Y:S01]  /*0c80*/  FADD.FTZ R47, R13, R48 ;  /* 0x000000300d2f7221 */ /* 0x000fe20000010000 */
[----:B------:R-:W-:Y:S01]  /*0c90*/  FFMA.FTZ R48, R16, R13, R45 ;  /* 0x0000000d10307223 */ /* 0x000fe2000001002d */
[----:B------:R-:W-:Y:S02]  /*0ca0*/  FMUL.FTZ R17, R17, UR30 ;  /* 0x0000001e11117c20 */ /* 0x000fe40008410000 */
[----:B------:R-:W-:Y:S01]  /*0cb0*/  FADD.FTZ R46, R18, R47 ;  /* 0x0000002f122e7221 */ /* 0x000fe20000010000 */
[----:B------:R-:W-:Y:S01]  /*0cc0*/  FFMA.FTZ R45, R15, R18, R48 ;  /* 0x000000120f2d7223 */ /* 0x000fe20000010030 */
[-C--:B------:R-:W-:Y:S01]  /*0cd0*/  FMUL.FTZ R52, R52, R53.reuse ;  /* 0x0000003534347220 */ /* 0x080fe20000410000 */
[----:B------:R-:W-:Y:S01]  /*0ce0*/  FADD.FTZ R26, R26, R53 ;  /* 0x000000351a1a7221 */ /* 0x000fe20000010000 */
[----:B------:R-:W-:Y:S01]  /*0cf0*/  FFMA.FTZ R38, R17, R53, R38 ;  /* 0x0000003511267223 */ /* 0x000fe20000010026 */
[----:B------:R-:W-:Y:S01]  /*0d00*/  SHF.L.U32 R53, R6, 0x10, RZ ;  /* 0x0000001006357819 */ /* 0x000fe200000006ff */
[----:B------:R-:W-:Y:S01]  /*0d10*/  FADD.FTZ R47, R19, R46 ;  /* 0x0000002e132f7221 */ /* 0x000fe20000010000 */
[----:B------:R-:W-:Y:S01]  /*0d20*/  FFMA.FTZ R46, R54, R19, R45 ;  /* 0x00000013362e7223 */ /* 0x000fe2000001002d */
[----:B------:R-:W-:Y:S01]  /*0d30*/  SHF.L.U32 R70, R68, 0x10, RZ ;  /* 0x0000001044467819 */ /* 0x000fe200000006ff */
[----:B------:R-:W-:Y:S01]  /*0d40*/  FMUL.FTZ R56, R56, UR30 ;  /* 0x0000001e38387c20 */ /* 0x000fe20008410000 */
[----:B------:R-:W-:Y:S01]  /*0d50*/  SHF.L.U32 R48, R0, 0x10, RZ ;  /* 0x0000001000307819 */ /* 0x000fe200000006ff */
[----:B------:R-:W-:Y:S01]  /*0d60*/  FMUL.FTZ R53, R53, R50 ;  /* 0x0000003235357220 */ /* 0x000fe20000410000 */
[----:B------:R-:W-:Y:S01]  /*0d70*/  FADD.FTZ R0, R52, R47 ;  /* 0x0000002f34007221 */ /* 0x000fe20000010000 */
[----:B------:R-:W-:Y:S01]  /*0d80*/  FFMA.FTZ R45, R17, R52, R46 ;  /* 0x00000034112d7223 */ /* 0x000fe2000001002e */
[----:B------:R-:W-:-:S02]  /*0d90*/  IMAD.U32 R46, R44, 0x10000, RZ ;  /* 0x000100002c2e7824 */ /* 0x000fc400078e00ff */
[----:B------:R-:W-:Y:S01]  /*0da0*/  FMUL.FTZ R55, R55, UR30 ;  /* 0x0000001e37377c20 */ /* 0x000fe20008410000 */
[----:B------:R-:W-:Y:S01]  /*0db0*/  FMUL.FTZ R70, R70, R49 ;  /* 0x0000003146467220 */ /* 0x000fe20000410000 */
[----:B------:R-:W-:Y:S01]  /*0dc0*/  FADD.FTZ R47, R53, R0 ;  /* 0x00000000352f7221 */ /* 0x000fe20000010000 */
[----:B------:R-:W-:Y:S01]  /*0dd0*/  FFMA.FTZ R44, R56, R53, R45 ;  /* 0x00000035382c7223 */ /* 0x000fe2000001002d */
[----:B------:R-:W-:Y:S01]  /*0de0*/  SHF.L.U32 R72, R69, 0x10, RZ ;  /* 0x0000001045487819 */ /* 0x000fe200000006ff */
[----:B------:R-:W-:Y:S01]  /*0df0*/  FMUL.FTZ R71, R71, R48 ;  /* 0x0000003047477220 */ /* 0x000fe20000410000 */
[----:B------:R-:W-:Y:S01]  /*0e00*/  FMUL.FTZ R74, R74, UR30 ;  /* 0x0000001e4a4a7c20 */ /* 0x000fe20008410000 */
[----:B------:R-:W-:Y:S01]  /*0e10*/  FADD.FTZ R0, R70, R47 ;  /* 0x0000002f46007221 */ /* 0x000fe20000010000 */
[----:B------:R-:W-:Y:S01]  /*0e20*/  FFMA.FTZ R44, R55, R70, R44 ;  /* 0x00000046372c7223 */ /* 0x000fe2000001002c */
[----:B------:R-:W-:Y:S01]  /*0e30*/  FMUL.FTZ R57, R57, UR30 ;  /* 0x0000001e39397c20 */ /* 0x000fe20008410000 */
[----:B------:R-:W-:Y:S01]  /*0e40*/  FMUL.FTZ R72, R72, R51 ;  /* 0x0000003348487220 */ /* 0x000fe20000410000 */
[----:B------:R-:W-:Y:S01]  /*0e50*/  FADD.FTZ R45, R0, R71 ;  /* 0x00000047002d7221 */ /* 0x000fe20000010000 */
[----:B------:R-:W-:Y:S01]  /*0e60*/  FFMA.FTZ R44, R74, R71, R44 ;  /* 0x000000474a2c7223 */ /* 0x000fe2000001002c */
        /* <DEDUP_REMOVED lines=16> */
[----:B------:R-:W-:Y:S06]  /*0f70*/  BRA `(.L_x_87) ;  /* 0x0000000000447947 */ /* 0x000fec0003800000 */
.L_x_86:
[----:B------:R-:W-:-:S04]  /*0f80*/  ISETP.NE.U32.AND P0, PT, RZ, UR4, PT ;  /* 0x00000004ff007c0c */ /* 0x000fc8000bf05070 */
[----:B------:R-:W-:-:S13]  /*0f90*/  ISETP.NE.AND.EX P0, PT, RZ, UR5, PT, P0 ;  /* 0x00000005ff007c0c */ /* 0x000fda000bf05300 */
[----:B------:R-:W-:Y:S05]  /*0fa0*/  @!P0 BRA `(.L_x_87) ;  /* 0x0000000000388947 */ /* 0x000fea0003800000 */
[----:B------:R-:W-:Y:S01]  /*0fb0*/  UIMAD UR9, UR8, UR26, URZ ;  /* 0x0000001a080972a4 */ /* 0x000fe2000f8e02ff */
[----:B------:R-:W0:Y:S03]  /*0fc0*/  LDC.64 R58, c[0x0][0x438] ;  /* 0x00010e00ff3a7b82 */ /* 0x000e260000000a00 */
[----:B------:R-:W-:-:S04]  /*0fd0*/  USHF.R.S32.HI UR10, URZ, 0x1f, UR9 ;  /* 0x0000001fff0a7899 */ /* 0x000fc80008011409 */
[----:B------:R-:W-:-:S06]  /*0fe0*/  ULEA.HI UR10, UR10, UR9, URZ, 0x2 ;  /* 0x000000090a0a7291 */ /* 0x000fcc000f8f10ff */
[----:B------:R-:W-:-:S04]  /*0ff0*/  MOV R63, UR10 ;  /* 0x0000000a003f7c02 */ /* 0x000fc80008000f00 */
[----:B------:R-:W-:-:S04]  /*1000*/  LEA.HI.SX32 R63, R63, R0, 0x1e ;  /* 0x000000003f3f7211 */ /* 0x000fc800078ff2ff */
[C---:B------:R-:W-:Y:S02]  /*1010*/  IADD3 R61, PT, PT, R63.reuse, 0x80, RZ ;  /* 0x000000803f3d7810 */ /* 0x040fe40007ffe0ff */
[C---:B------:R-:W-:Y:S01]  /*1020*/  IADD3 R45, PT, PT, R63.reuse, 0x100, RZ ;  /* 0x000001003f2d7810 */ /* 0x040fe20007ffe0ff */
[----:B0-----:R-:W-:-:S04]  /*1030*/  IMAD.WIDE.U32 R62, R63, 0x8, R58 ;  /* 0x000000083f3e7825 */ /* 0x001fc800078e003a */
[--C-:B------:R-:W-:Y:S02]  /*1040*/  IMAD.WIDE.U32 R60, R61, 0x8, R58.reuse ;  /* 0x000000083d3c7825 */ /* 0x100fe400078e003a */
[----:B------:R-:W5:Y:S02]  /*1050*/  LDG.E.64 R62, desc[UR18][R62.64] ;  /* 0x000000123e3e7981 */ /* 0x000f64000c1e1b00 */
[----:B------:R-:W-:Y:S02]  /*1060*/  IMAD.WIDE.U32 R58, R45, 0x8, R58 ;  /* 0x000000082d3a7825 */ /* 0x000fe400078e003a */
[----:B------:R-:W5:Y:S04]  /*1070*/  LDG.E.64 R60, desc[UR18][R60.64] ;  /* 0x000000123c3c7981 */ /* 0x000f68000c1e1b00 */
[----:B------:R-:W5:Y:S02]  /*1080*/  LDG.E.64 R58, desc[UR18][R58.64] ;  /* 0x000000123a3a7981 */ /* 0x000f64000c1e1b00 */
.L_x_87:
[----:B------:R-:W0:Y:S01]  /*1090*/  SHFL.DOWN PT, R45, R50, 0x10, 0x1f ;  /* 0x0a001f00322d7f89 */ /* 0x000e2200000e0000 */
[----:B------:R-:W-:Y:S03]  /*10a0*/  BSSY.RECONVERGENT B0, `(.L_x_88) ;  /* 0x000001f000007945 */ /* 0x000fe60003800200 */
        /* <DEDUP_REMOVED lines=20> */
[----:B-1----:R-:W-:-:S11]  /*11f0*/  FADD.FTZ R45, R51, R84 ;  /* 0x00000054332d7221 */ /* 0x002fd60000010000 */
[----:B------:R-:W-:Y:S05]  /*1200*/  @P1 BRA `(.L_x_89) ;  /* 0x0000000000201947 */ /* 0x000fea0003800000 */
        /* <DEDUP_REMOVED lines=8> */
.L_x_89:
[----:B------:R-:W-:Y:S05]  /*1290*/  BSYNC.RECONVERGENT B0 ;  /* 0x0000000000007941 */ /* 0x000fea0003800200 */
.L_x_88:
[----:B------:R-:W1:Y:S08]  /*12a0*/  S2UR UR10, SR_CgaCtaId ;  /* 0x00000000000a79c3 */ /* 0x000e700000008800 */
[----:B------:R-:W-:Y:S01]  /*12b0*/  BAR.SYNC.DEFER_BLOCKING 0x0 ;  /* 0x0000000000007b1d */ /* 0x000fe20000010000 */
[----:B------:R-:W-:Y:S01]  /*12c0*/  UISETP.GE.AND UP1, UPT, UR16, 0x1, UPT ;  /* 0x000000011000788c */ /* 0x000fe2000bf26270 */
[----:B------:R-:W-:Y:S01]  /*12d0*/  ISETP.NE.AND P2, PT, RZ, UR27, PT ;  /* 0x0000001bff007c0c */ /* 0x000fe2000bf45270 */
[----:B------:R-:W-:-:S03]  /*12e0*/  UISETP.NE.U32.AND UP0, UPT, UR4, URZ, UPT ;  /* 0x000000ff0400728c */ /* 0x000fc6000bf05070 */
[----:B------:R-:W-:Y:S01]  /*12f0*/  UMOV UR9, 0x400 ;  /* 0x0000040000097882 */ /* 0x000fe20000000000 */
[----:B------:R-:W-:Y:S01]  /*1300*/  PLOP3.LUT P1, PT, PT, PT, UP1, 0x80, 0x8 ;  /* 0x000000000008781c */ /* 0x000fe20003f2f018 */
[----:B------:R-:W-:Y:S02]  /*1310*/  UISETP.NE.AND.EX UP0, UPT, UR5, URZ, UPT, UP0 ;  /* 0x000000ff0500728c */ /* 0x000fe4000bf05300 */
        /* <DEDUP_REMOVED lines=9> */
[----:B------:R-:W-:Y:S02]  /*13b0*/  UIMAD UR11, UR8, UR26, URZ ;  /* 0x0000001a080b72a4 */ /* 0x000fe4000f8e02ff */
[----:B------:R-:W-:Y:S02]  /*13c0*/  @UP1 USHF.R.S32.HI UR10, URZ, 0x1f, UR9 ;  /* 0x0000001fff0a1899 */ /* 0x000fe40008011409 */
[----:B------:R-:W-:Y:S02]  /*13d0*/  USHF.R.S32.HI UR16, URZ, 0x1f, UR11 ;  /* 0x0000001fff107899 */ /* 0x000fe4000801140b */
[----:B------:R-:W-:Y:S02]  /*13e0*/  @UP1 ULEA.HI UR10, UR10, UR9, URZ, 0x2 ;  /* 0x000000090a0a1291 */ /* 0x000fe4000f8f10ff */
[----:B------:R-:W-:Y:S01]  /*13f0*/  ULEA.HI UR16, UR16, UR11, URZ, 0x2 ;  /* 0x0000000b10107291 */ /* 0x000fe2000f8f10ff */
[----:B0-----:R-:W-:Y:S01]  /*1400*/  FADD.FTZ R84, RZ, R45 ;  /* 0x0000002dff547221 */ /* 0x001fe20000010000 */
[----:B------:R-:W-:-:S03]  /*1410*/  FADD.FTZ R45, RZ, R44 ;  /* 0x0000002cff2d7221 */ /* 0x000fc60000010000 */
[----:B------:R-:W-:Y:S01]  /*1420*/  FADD.FTZ R84, R47, R84 ;  /* 0x000000542f547221 */ /* 0x000fe20000010000 */
[----:B------:R-:W-:Y:S01]  /*1430*/  FADD.FTZ R45, R46, R45 ;  /* 0x0000002d2e2d7221 */ /* 0x000fe20000010000 */
[----:B------:R-:W-:Y:S02]  /*1440*/  MOV R47, UR10 ;  /* 0x0000000a002f7c02 */ /* 0x000fe40008000f00 */
[----:B-1----:R-:W-:Y:S01]  /*1450*/  FADD.FTZ R84, R84, R49 ;  /* 0x0000003154547221 */ /* 0x002fe20000010000 */
[----:B------:R-:W-:Y:S01]  /*1460*/  FADD.FTZ R45, R45, R48 ;  /* 0x000000302d2d7221 */ /* 0x000fe20000010000 */
[----:B------:R-:W-:Y:S01]  /*1470*/  HFMA2 R49, -RZ, RZ, 0, 0 ;  /* 0x00000000ff317431 */ /* 0x000fe200000001ff */
[----:B------:R-:W-:Y:S01]  /*1480*/  @P1 LEA.HI.SX32 R49, R47, R0, 0x1e ;  /* 0x000000002f311211 */ /* 0x000fe200078ff2ff */
[----:B------:R-:W-:Y:S01]  /*1490*/  FADD.FTZ R51, R51, R84 ;  /* 0x0000005433337221 */ /* 0x000fe20000010000 */
[----:B------:R-:W-:Y:S01]  /*14a0*/  FADD.FTZ R50, R50, R45 ;  /* 0x0000002d32327221 */ /* 0x000fe20000010000 */
[----:B------:R-:W-:-:S02]  /*14b0*/  IMAD.U32 R45, RZ, RZ, UR16 ;  /* 0x00000010ff2d7e24 */ /* 0x000fc4000f8e00ff */
[----:B------:R-:W-:Y:S01]  /*14c0*/  FMUL.FTZ R51, R51, UR28 ;  /* 0x0000001c33337c20 */ /* 0x000fe20008410000 */
[----:B------:R-:W-:Y:S02]  /*14d0*/  FMUL.FTZ R50, R50, UR28 ;  /* 0x0000001c32327c20 */ /* 0x000fe40008410000 */
[----:B------:R-:W-:Y:S02]  /*14e0*/  LEA.HI.SX32 R48, R45, R0, 0x1e ;  /* 0x000000002d307211 */ /* 0x000fe400078ff2ff */
[----:B------:R-:W-:Y:S02]  /*14f0*/  R2UR UR9, R51 ;  /* 0x00000000330972ca */ /* 0x000fe400000e0000 */
[----:B------:R-:W-:Y:S01]  /*1500*/  FSEL R50, R50, RZ, !P2 ;  /* 0x000000ff32327208 */ /* 0x000fe20005000000 */
[----:B------:R-:W-:-:S12]  /*1510*/  BRA.U UP0, `(.L_x_90) ;  /* 0x0000000500407547 */ /* 0x000fd8000b800000 */
        /* <DEDUP_REMOVED lines=12> */
.L_x_92:
        /* <DEDUP_REMOVED lines=9> */
.L_x_93:
        /* <DEDUP_REMOVED lines=9> */
.L_x_94:
        /* <DEDUP_REMOVED lines=10> */
.L_x_91:
        /* <DEDUP_REMOVED lines=26> */
[----:B------:R-:W-:Y:S02]  /*1940*/  @P1 PRMT R75, R81, 0x7610, R75 ;  /* 0x00007610514b1816 */ /* 0x000fe4000000004b */
[----:B------:R-:W-:Y:S02]  /*1950*/  @P1 F2FP.BF16.F32.PACK_AB R46, RZ, R46 ;  /* 0x0000002eff2e123e */ /* 0x000fe400000010ff */
[----:B------:R-:W-:Y:S02]  /*1960*/  FSEL R44, R44, RZ, P2 ;  /* 0x000000ff2c2c7208 */ /* 0x000fe40001000000 */
[----:B------:R-:W-:Y:S02]  /*1970*/  F2FP.BF16.F32.PACK_AB R82, RZ, R80 ;  /* 0x00000050ff52723e */ /* 0x000fe400000010ff */
[----:B------:R-:W-:Y:S02]  /*1980*/  @P1 PRMT R77, R45, 0x7610, R77 ;  /* 0x000076102d4d1816 */ /* 0x000fe4000000004d */
[----:B------:R-:W-:-:S02]  /*1990*/  @P1 PRMT R78, R46, 0x7610, R78 ;  /* 0x000076102e4e1816 */ /* 0x000fc4000000004e */
[----:B------:R-:W-:Y:S02]  /*19a0*/  F2FP.BF16.F32.PACK_AB R83, RZ, R44 ;  /* 0x0000002cff53723e */ /* 0x000fe400000010ff */
[----:B------:R-:W-:Y:S02]  /*19b0*/  PRMT R80, R47, 0x7610, R80 ;  /* 0x000076102f507816 */ /* 0x000fe40000000050 */
[----:B------:R-:W-:Y:S01]  /*19c0*/  PRMT R81, R51, 0x7610, R81 ;  /* 0x0000761033517816 */ /* 0x000fe20000000051 */
[----:B------:R-:W-:Y:S06]  /*19d0*/  BRA.U !UP1, `(.L_x_95) ;  /* 0x00000005095c7547 */ /* 0x000fec000b800000 */
[----:B------:R-:W-:-:S05]  /*19e0*/  FMUL.FTZ R44, R44, UR17 ;  /* 0x000000112c2c7c20 */ /* 0x000fca0008410000 */
[----:B------:R-:W-:-:S04]  /*19f0*/  F2FP.BF16.F32.PACK_AB R44, RZ, R44 ;  /* 0x0000002cff2c723e */ /* 0x000fc800000010ff */
[----:B------:R-:W-:Y:S01]  /*1a00*/  PRMT R79, R44, 0x7610, R79 ;  /* 0x000076102c4f7816 */ /* 0x000fe2000000004f */
[----:B------:R-:W-:Y:S06]  /*1a10*/  BRA `(.L_x_95) ;  /* 0x00000004004c7947 */ /* 0x000fec0003800000 */
.L_x_90:
[----:B------:R-:W-:-:S04]  /*1a20*/  UISETP.NE.U32.AND UP0, UPT, UR6, URZ, UPT ;  /* 0x000000ff0600728c */ /* 0x000fc8000bf05070 */
[----:B------:R-:W-:-:S09]  /*1a30*/  UISETP.NE.AND.EX UP0, UPT, UR7, URZ, UPT, UP0 ;  /* 0x000000ff0700728c */ /* 0x000fd2000bf05300 */
[----:B------:R-:W-:Y:S05]  /*1a40*/  BRA.U UP0, `(.L_x_96) ;  /* 0x0000000100907547 */ /* 0x000fea000b800000 */
[----:B------:R-:W-:Y:S01]  /*1a50*/  ISETP.LT.AND P2, PT, RZ, UR29, PT ;  /* 0x0000001dff007c0c */ /* 0x000fe2000bf41270 */
[----:B------:R-:W0:Y:S01]  /*1a60*/  @UP1 LDCU UR10, c[0x0][0x40c] ;  /* 0x00008180ff0a17ac */ /* 0x000e220008000800 */
[C---:B-----5:R-:W-:Y:S02]  /*1a70*/  SHF.R.U64 R45, R62.reuse, 0x10, R63 ;  /* 0x000000103e2d7819 */ /* 0x060fe4000000123f */
[----:B------:R-:W-:Y:S01]  /*1a80*/  SHF.L.U32 R44, R62, 0x10, RZ ;  /* 0x000000103e2c7819 */ /* 0x000fe200000006ff */
[----:B------:R-:W1:Y:S01]  /*1a90*/  @UP1 LDCU UR11, c[0x0][0x40c] ;  /* 0x00008180ff0b17ac */ /* 0x000e620008000800 */
[----:B------:R-:W-:Y:S01]  /*1aa0*/  SHF.L.U32 R45, R45, 0x10, RZ ;  /* 0x000000102d2d7819 */ /* 0x000fe200000006ff */
[----:B------:R-:W2:Y:S06]  /*1ab0*/  @UP1 LDCU UR16, c[0x0][0x40c] ;  /* 0x00008180ff1017ac */ /* 0x000eac0008000800 */
[--C-:B------:R-:W-:Y:S01]  /*1ac0*/  @P2 FFMA.FTZ R46, R14, UR9, R50.reuse ;  /* 0x000000090e2e2c23 */ /* 0x100fe20008010032 */
[--C-:B------:R-:W-:Y:S01]  /*1ad0*/  @P2 FFMA.FTZ R47, R3, UR9, R50.reuse ;  /* 0x00000009032f2c23 */ /* 0x100fe20008010032 */
[----:B------:R-:W-:-:S02]  /*1ae0*/  @P2 FFMA.FTZ R51, R9, UR9, R50 ;  /* 0x0000000909332c23 */ /* 0x000fc40008010032 */
[----:B------:R-:W-:Y:S01]  /*1af0*/  @P2 FADD.FTZ R84, R11, -R46 ;  /* 0x8000002e0b542221 */ /* 0x000fe20000010000 */
[----:B------:R-:W-:Y:S01]  /*1b00*/  SHF.L.U32 R46, R63, 0x10, RZ ;  /* 0x000000103f2e7819 */ /* 0x000fe200000006ff */
[----:B------:R-:W-:Y:S01]  /*1b10*/  @P2 FADD.FTZ R47, R10, -R47 ;  /* 0x8000002f0a2f2221 */ /* 0x000fe20000010000 */
[----:B------:R-:W-:Y:S01]  /*1b20*/  @P2 FADD.FTZ R51, R12, -R51 ;  /* 0x800000330c332221 */ /* 0x000fe20000010000 */
[----:B------:R-:W-:Y:S02]  /*1b30*/  @P2 FFMA.FTZ R45, R84, UR30, R45 ;  /* 0x0000001e542d2c23 */ /* 0x000fe4000801002d */
[----:B------:R-:W-:Y:S01]  /*1b40*/  @P2 FFMA.FTZ R44, R47, UR30, R44 ;  /* 0x0000001e2f2c2c23 */ /* 0x000fe2000801002c */
[----:B------:R-:W-:Y:S01]  /*1b50*/  @P2 FFMA.FTZ R46, R51, UR30, R46 ;  /* 0x0000001e332e2c23 */ /* 0x000fe2000801002e */
[----:B-1----:R-:W-:Y:S02]  /*1b60*/  @P1 FMUL.FTZ R45, R45, UR11 ;  /* 0x0000000b2d2d1c20 */ /* 0x002fe40008410000 */
[----:B0-----:R-:W-:Y:S01]  /*1b70*/  @P1 FMUL.FTZ R44, R44, UR10 ;  /* 0x0000000a2c2c1c20 */ /* 0x001fe20008410000 */
[----:B--2---:R-:W-:-:S02]  /*1b80*/  @P1 FMUL.FTZ R46, R46, UR16 ;  /* 0x000000102e2e1c20 */ /* 0x004fc40008410000 */
[----:B------:R-:W-:Y:S02]  /*1b90*/  @P1 F2FP.BF16.F32.PACK_AB R45, RZ, R45 ;  /* 0x0000002dff2d123e */ /* 0x000fe400000010ff */
[----:B------:R-:W-:Y:S02]  /*1ba0*/  @P1 F2FP.BF16.F32.PACK_AB R44, RZ, R44 ;  /* 0x0000002cff2c123e */ /* 0x000fe400000010ff */
[----:B------:R-:W-:Y:S02]  /*1bb0*/  @P1 F2FP.BF16.F32.PACK_AB R46, RZ, R46 ;  /* 0x0000002eff2e123e */ /* 0x000fe400000010ff */
[----:B------:R-:W-:Y:S02]  /*1bc0*/  @P1 PRMT R75, R44, 0x7610, R75 ;  /* 0x000076102c4b1816 */ /* 0x000fe4000000004b */
[----:B------:R-:W-:Y:S02]  /*1bd0*/  @P1 PRMT R77, R45, 0x7610, R77 ;  /* 0x000076102d4d1816 */ /* 0x000fe4000000004d */
[----:B------:R-:W-:Y:S01]  /*1be0*/  @P1 PRMT R78, R46, 0x7610, R78 ;  /* 0x000076102e4e1816 */ /* 0x000fe2000000004e */
[----:B------:R-:W-:Y:S06]  /*1bf0*/  BRA.U !UP1, `(.L_x_95) ;  /* 0x0000000109d47547 */ /* 0x000fec000b800000 */
[----:B------:R-:W-:Y:S01]  /*1c00*/  SHF.R.U32.HI R44, RZ, 0x10, R63 ;  /* 0x00000010ff2c7819 */ /* 0x000fe2000001163f */
[----:B------:R-:W-:-:S04]  /*1c10*/  @P2 FFMA.FTZ R46, R16, UR9, R50 ;  /* 0x00000009102e2c23 */ /* 0x000fc80008010032 */
[----:B------:R-:W-:Y:S02]  /*1c20*/  IMAD.U32 R44, R44, 0x10000, RZ ;  /* 0x000100002c2c7824 */ /* 0x000fe400078e00ff */
[----:B------:R-:W-:-:S04]  /*1c30*/  @P2 FADD.FTZ R45, R13, -R46 ;  /* 0x8000002e0d2d2221 */ /* 0x000fc80000010000 */
[----:B------:R-:W-:-:S04]  /*1c40*/  @P2 FFMA.FTZ R44, R45, UR30, R44 ;  /* 0x0000001e2d2c2c23 */ /* 0x000fc8000801002c */
[----:B------:R-:W-:-:S05]  /*1c50*/  FMUL.FTZ R44, R44, UR17 ;  /* 0x000000112c2c7c20 */ /* 0x000fca0008410000 */
[----:B------:R-:W-:-:S04]  /*1c60*/  F2FP.BF16.F32.PACK_AB R44, RZ, R44 ;  /* 0x0000002cff2c723e */ /* 0x000fc800000010ff */
[----:B------:R-:W-:Y:S01]  /*1c70*/  PRMT R79, R44, 0x7610, R79 ;  /* 0x000076102c4f7816 */ /* 0x000fe2000000004f */
[----:B------:R-:W-:Y:S06]  /*1c80*/  BRA `(.L_x_95) ;  /* 0x0000000000b07947 */ /* 0x000fec0003800000 */
.L_x_96:
[----:B------:R-:W-:Y:S01]  /*1c90*/  PLOP3.LUT P3, PT, PT, PT, UP3, 0x80, 0x8 ;  /* 0x000000000008781c */ /* 0x000fe20003f6f038 */
[----:B------:R-:W0:Y:S01]  /*1ca0*/  @UP1 LDCU UR11, c[0x0][0x40c] ;  /* 0x00008180ff0b17ac */ /* 0x000e220008000800 */
[----:B------:R-:W-:Y:S02]  /*1cb0*/  ISETP.LT.AND P2, PT, RZ, UR29, PT ;  /* 0x0000001dff007c0c */ /* 0x000fe4000bf41270 */
[--C-:B-----5:R-:W-:Y:S01]  /*1cc0*/  SHF.R.U64 R46, R62, 0x10, R63.reuse ;  /* 0x000000103e2e7819 */ /* 0x120fe2000000123f */
[----:B------:R-:W1:Y:S01]  /*1cd0*/  @UP1 LDCU UR16, c[0x0][0x40c] ;  /* 0x00008180ff1017ac */ /* 0x000e620008000800 */
[----:B------:R-:W-:Y:S02]  /*1ce0*/  SHF.R.U32.HI R45, RZ, 0x10, R63 ;  /* 0x00000010ff2d7819 */ /* 0x000fe4000001163f */
[----:B------:R-:W-:Y:S01]  /*1cf0*/  SHF.L.U32 R44, R63, 0x10, RZ ;  /* 0x000000103f2c7819 */ /* 0x000fe200000006ff */
[----:B------:R-:W2:Y:S01]  /*1d00*/  @UP1 LDCU UR31, c[0x0][0x40c] ;  /* 0x00008180ff1f17ac */ /* 0x000ea20008000800 */
[----:B------:R-:W-:-:S02]  /*1d10*/  SHF.L.U32 R46, R46, 0x10, RZ ;  /* 0x000000102e2e7819 */ /* 0x000fc400000006ff */
[----:B------:R-:W-:Y:S01]  /*1d20*/  SHF.L.U32 R45, R45, 0x10, RZ ;  /* 0x000000102d2d7819 */ /* 0x000fe200000006ff */
[----:B------:R-:W3:Y:S01]  /*1d30*/  @UP1 LDCU UR10, c[0x0][0x40c] ;  /* 0x00008180ff0a17ac */ /* 0x000ee20008000800 */
[--C-:B------:R-:W-:Y:S01]  /*1d40*/  @P3 FFMA.FTZ R51, R3, UR9, R50.reuse ;  /* 0x0000000903333c23 */ /* 0x100fe20008010032 */
[--C-:B------:R-:W-:Y:S01]  /*1d50*/  @P2 FFMA.FTZ R82, R14, UR9, R50.reuse ;  /* 0x000000090e522c23 */ /* 0x100fe20008010032 */
[--C-:B------:R-:W-:Y:S01]  /*1d60*/  @P2 FFMA.FTZ R81, R9, UR9, R50.reuse ;  /* 0x0000000909512c23 */ /* 0x100fe20008010032 */
[----:B------:R-:W-:Y:S01]  /*1d70*/  @P2 FFMA.FTZ R84, R16, UR9, R50 ;  /* 0x0000000910542c23 */ /* 0x000fe20008010032 */
[----:B------:R-:W-:Y:S01]  /*1d80*/  @P3 FADD.FTZ R80, R10, -R51 ;  /* 0x800000330a503221 */ /* 0x000fe20000010000 */
[----:B------:R-:W-:Y:S01]  /*1d90*/  SHF.L.U32 R47, R62, 0x10, RZ ;  /* 0x000000103e2f7819 */ /* 0x000fe200000006ff */
[----:B------:R-:W-:Y:S01]  /*1da0*/  @P2 FADD.FTZ R51, R11, -R82 ;  /* 0x800000520b332221 */ /* 0x000fe20000010000 */
[----:B------:R-:W-:Y:S01]  /*1db0*/  @P2 FADD.FTZ R81, R12, -R81 ;  /* 0x800000510c512221 */ /* 0x000fe20000010000 */
[----:B------:R-:W-:-:S02]  /*1dc0*/  @P2 FADD.FTZ R84, R13, -R84 ;  /* 0x800000540d542221 */ /* 0x000fc40000010000 */
[----:B------:R-:W-:Y:S01]  /*1dd0*/  @P2 FFMA.FTZ R46, R51, UR30, R46 ;  /* 0x0000001e332e2c23 */ /* 0x000fe2000801002e */
[----:B------:R-:W-:Y:S01]  /*1de0*/  @P2 FFMA.FTZ R44, R81, UR30, R44 ;  /* 0x0000001e512c2c23 */ /* 0x000fe2000801002c */
[----:B------:R-:W-:Y:S01]  /*1df0*/  @P2 FFMA.FTZ R45, R84, UR30, R45 ;  /* 0x0000001e542d2c23 */ /* 0x000fe2000801002d */
[----:B------:R-:W-:Y:S01]  /*1e00*/  @P3 FFMA.FTZ R47, R80, UR30, R47 ;  /* 0x0000001e502f3c23 */ /* 0x000fe2000801002f */
[----:B0-----:R-:W-:Y:S01]  /*1e10*/  @P1 FMUL.FTZ R80, R46, UR11 ;  /* 0x0000000b2e501c20 */ /* 0x001fe20008410000 */
[----:B-1----:R-:W-:Y:S01]  /*1e20*/  @P1 FMUL.FTZ R81, R44, UR16 ;  /* 0x000000102c511c20 */ /* 0x002fe20008410000 */
[----:B--2---:R-:W-:Y:S01]  /*1e30*/  @P1 FMUL.FTZ R82, R45, UR31 ;  /* 0x0000001f2d521c20 */ /* 0x004fe20008410000 */
[----:B---3--:R-:W-:Y:S01]  /*1e40*/  @P1 FMUL.FTZ R51, R47, UR10 ;  /* 0x0000000a2f331c20 */ /* 0x008fe20008410000 */
[----:B------:R-:W-:Y:S02]  /*1e50*/  F2FP.BF16.F32.PACK_AB R47, RZ, R47 ;  /* 0x0000002fff2f723e */ /* 0x000fe400000010ff */
        /* <DEDUP_REMOVED lines=15> */
.L_x_95:
        /* <DEDUP_REMOVED lines=11> */
.L_x_97:
        /* <DEDUP_REMOVED lines=9> */
.L_x_98:
[----:B------:R-:W-:Y:S05]  /*2090*/  @!P0 BRA `(.L_x_99) ;  /* 0x0000000400408947 */ /* 0x000fea0003800000 */
        /* <DEDUP_REMOVED lines=20> */
[----:B------:R-:W-:-:S02]  /*21e0*/  SHF.R.U32.HI R47, RZ, 0x10, R61 ;  /* 0x00000010ff2f7819 */ /* 0x000fc4000001163d */
[----:B--2---:R-:W-:Y:S01]  /*21f0*/  @P1 FMUL.FTZ R80, R45, UR11 ;  /* 0x0000000b2d501c20 */ /* 0x004fe20008410000 */
[----:B0-----:R-:W-:Y:S01]  /*2200*/  @P1 FMUL.FTZ R81, R44, UR16 ;  /* 0x000000102c511c20 */ /* 0x001fe20008410000 */
[----:B------:R-:W-:Y:S01]  /*2210*/  SHF.L.U32 R47, R47, 0x10, RZ ;  /* 0x000000102f2f7819 */ /* 0x000fe200000006ff */
[----:B-1----:R-:W-:Y:S01]  /*2220*/  @P1 FMUL.FTZ R51, R46, UR10 ;  /* 0x0000000a2e331c20 */ /* 0x002fe20008410000 */
[----:B------:R-:W-:Y:S02]  /*2230*/  F2FP.BF16.F32.PACK_AB R46, RZ, R46 ;  /* 0x0000002eff2e723e */ /* 0x000fe400000010ff */
[----:B------:R-:W-:Y:S01]  /*2240*/  @P1 F2FP.BF16.F32.PACK_AB R80, RZ, R80 ;  /* 0x00000050ff50123e */ /* 0x000fe200000010ff */
[----:B------:R-:W-:Y:S01]  /*2250*/  @P2 FFMA.FTZ R47, R82, UR30, R47 ;  /* 0x0000001e522f2c23 */ /* 0x000fe2000801002f */
[----:B------:R-:W-:Y:S02]  /*2260*/  @P1 F2FP.BF16.F32.PACK_AB R81, RZ, R81 ;  /* 0x00000051ff51123e */ /* 0x000fe400000010ff */
[----:B------:R-:W-:-:S02]  /*2270*/  @P1 F2FP.BF16.F32.PACK_AB R51, RZ, R51 ;  /* 0x00000033ff33123e */ /* 0x000fc400000010ff */
[----:B------:R-:W-:Y:S02]  /*2280*/  F2FP.BF16.F32.PACK_AB R45, RZ, R45 ;  /* 0x0000002dff2d723e */ /* 0x000fe400000010ff */
[----:B------:R-:W-:Y:S02]  /*2290*/  F2FP.BF16.F32.PACK_AB R44, RZ, R44 ;  /* 0x0000002cff2c723e */ /* 0x000fe400000010ff */
[----:B------:R-:W-:Y:S02]  /*22a0*/  @P1 PRMT R77, R80, 0x7610, R77 ;  /* 0x00007610504d1816 */ /* 0x000fe4000000004d */
[----:B------:R-:W-:Y:S02]  /*22b0*/  @P1 PRMT R78, R81, 0x7610, R78 ;  /* 0x00007610514e1816 */ /* 0x000fe4000000004e */
[----:B------:R-:W-:Y:S02]  /*22c0*/  @P1 PRMT R75, R51, 0x7610, R75 ;  /* 0x00007610334b1816 */ /* 0x000fe4000000004b */
[----:B------:R-:W-:-:S02]  /*22d0*/  F2FP.BF16.F32.PACK_AB R83, RZ, R47 ;  /* 0x0000002fff53723e */ /* 0x000fc400000010ff */
        /* <DEDUP_REMOVED lines=8> */
.L_x_100:
[----:B------:R-:W-:Y:S01]  /*2360*/  ISETP.LT.AND P2, PT, RZ, UR29, PT ;  /* 0x0000001dff007c0c */ /* 0x000fe2000bf41270 */
[----:B------:R-:W2:Y:S01]  /*2370*/  @UP1 LDCU UR10, c[0x0][0x40c] ;  /* 0x00008180ff0a17ac */ /* 0x000ea20008000800 */
[C---:B01---5:R-:W-:Y:S02]  /*2380*/  SHF.R.U64 R45, R60.reuse, 0x10, R61 ;  /* 0x000000103c2d7819 */ /* 0x063fe4000000123d */
[----:B------:R-:W-:Y:S01]  /*2390*/  SHF.L.U32 R44, R60, 0x10, RZ ;  /* 0x000000103c2c7819 */ /* 0x000fe200000006ff */
[----:B------:R-:W0:Y:S02]  /*23a0*/  @UP1 LDCU UR11, c[0x0][0x40c] ;  /* 0x00008180ff0b17ac */ /* 0x000e240008000800 */
[----:B------:R-:W-:Y:S01]  /*23b0*/  IMAD.U32 R45, R45, 0x10000, RZ ;  /* 0x000100002d2d7824 */ /* 0x000fe200078e00ff */
[----:B------:R-:W1:Y:S05]  /*23c0*/  @UP1 LDCU UR16, c[0x0][0x40c] ;  /* 0x00008180ff1017ac */ /* 0x000e6a0008000800 */
        /* <DEDUP_REMOVED lines=10> */
[----:B0-----:R-:W-:Y:S02]  /*2470*/  @P1 FMUL.FTZ R45, R45, UR11 ;  /* 0x0000000b2d2d1c20 */ /* 0x001fe40008410000 */
[----:B--2---:R-:W-:Y:S01]  /*2480*/  @P1 FMUL.FTZ R44, R44, UR10 ;  /* 0x0000000a2c2c1c20 */ /* 0x004fe20008410000 */
[----:B-1----:R-:W-:-:S02]  /*2490*/  @P1 FMUL.FTZ R46, R46, UR16 ;  /* 0x000000102e2e1c20 */ /* 0x002fc40008410000 */
        /* <DEDUP_REMOVED lines=16> */
.L_x_99:
        /* <DEDUP_REMOVED lines=29> */
[----:B------:R-:W-:Y:S02]  /*2770*/  @P1 PRMT R75, R81, 0x7610, R75 ;  /* 0x00007610514b1816 */ /* 0x000fe4000000004b */
[----:B------:R-:W-:Y:S02]  /*2780*/  F2FP.BF16.F32.PACK_AB R82, RZ, R80 ;  /* 0x00000050ff52723e */ /* 0x000fe400000010ff */
[----:B------:R-:W-:-:S02]  /*2790*/  @P1 PRMT R77, R45, 0x7610, R77 ;  /* 0x000076102d4d1816 */ /* 0x000fc4000000004d */
[----:B------:R-:W-:Y:S02]  /*27a0*/  @P1 PRMT R78, R46, 0x7610, R78 ;  /* 0x000076102e4e1816 */ /* 0x000fe4000000004e */
        /* <DEDUP_REMOVED lines=8> */
.L_x_102:
        /* <DEDUP_REMOVED lines=9> */
.L_x_103:
        /* <DEDUP_REMOVED lines=9> */
.L_x_104:
        /* <DEDUP_REMOVED lines=9> */
.L_x_105:
        /* <DEDUP_REMOVED lines=9> */
.L_x_101:
[----:B------:R-:W-:Y:S05]  /*2a70*/  BRA.U !UP0, `(.L_x_106) ;  /* 0x0000000108247547 */ /* 0x000fea000b800000 */
[----:B01----:R-:W0:Y:S01]  /*2a80*/  LDC.64 R46, c[0x0][0x478] ;  /* 0x00011e00ff2e7b82 */ /* 0x003e220000000a00 */
[----:B------:R-:W-:Y:S02]  /*2a90*/  LOP3.LUT R44, R81, 0xffff, RZ, 0xc0, !PT ;  /* 0x0000ffff512c7812 */ /* 0x000fe400078ec0ff */
[----:B------:R-:W-:Y:S02]  /*2aa0*/  IADD3 R51, PT, PT, R48, 0x80, RZ ;  /* 0x0000008030337810 */ /* 0x000fe40007ffe0ff */
[----:B------:R-:W-:Y:S01]  /*2ab0*/  PRMT R85, R82, 0x5410, R83 ;  /* 0x0000541052557816 */ /* 0x000fe20000000053 */
[----:B------:R-:W-:-:S05]  /*2ac0*/  IMAD.WIDE.U32 R44, R44, 0x10000, RZ ;  /* 0x000100002c2c7825 */ /* 0x000fca00078e00ff */
[----:B------:R-:W-:Y:S02]  /*2ad0*/  LOP3.LUT R45, R85, R45, RZ, 0xfc, !PT ;  /* 0x0000002d552d7212 */ /* 0x000fe400078efcff */
[----:B------:R-:W-:Y:S01]  /*2ae0*/  LOP3.LUT R44, R44, 0xffff, R80, 0xf8, !PT ;  /* 0x0000ffff2c2c7812 */ /* 0x000fe200078ef850 */
[----:B0-----:R-:W-:-:S05]  /*2af0*/  IMAD.WIDE.U32 R46, R51, 0x8, R46 ;  /* 0x00000008332e7825 */ /* 0x001fca00078e002e */
[----:B------:R2:W-:Y:S02]  /*2b00*/  STG.E.64 desc[UR18][R46.64], R44 ;  /* 0x0000002c2e007986 */ /* 0x0005e4000c101b12 */
.L_x_106:
[----:B------:R-:W-:Y:S05]  /*2b10*/  BRA.U !UP1, `(.L_x_107) ;  /* 0x0000000109247547 */ /* 0x000fea000b800000 */
[----:B012---:R-:W0:Y:S01]  /*2b20*/  LDC.64 R44, c[0x0][0x468] ;  /* 0x00011a00ff2c7b82 */ /* 0x007e220000000a00 */
        /* <DEDUP_REMOVED lines=8> */
.L_x_107:
[----:B------:R-:W-:Y:S05]  /*2bb0*/  @!P0 BRA `(.L_x_108) ;  /* 0x0000000400408947 */ /* 0x000fea0003800000 */
[----:B------:R-:W-:Y:S05]  /*2bc0*/  BRA.U !UP0, `(.L_x_109) ;  /* 0x0000000108ac7547 */ /* 0x000fea000b800000 */
[----:B------:R-:W-:Y:S01]  /*2bd0*/  ISETP.LT.AND P0, PT, RZ, UR29, PT ;  /* 0x0000001dff007c0c */ /* 0x000fe2000bf01270 */
[----:B------:R-:W4:Y:S01]  /*2be0*/  @UP1 LDCU UR10, c[0x0][0x40c] ;  /* 0x00008180ff0a17ac */ /* 0x000f220008000800 */
[C-C-:B0123-5:R-:W-:Y:S01]  /*2bf0*/  SHF.R.U64 R45, R58.reuse, 0x10, R59.reuse ;  /* 0x000000103a2d7819 */ /* 0x16ffe2000000123b */
[----:B------:R-:W-:Y:S01]  /*2c00*/  IMAD.U32 R46, R58, 0x10000, RZ ;  /* 0x000100003a2e7824 */ /* 0x000fe200078e00ff */
[----:B------:R-:W-:Y:S01]  /*2c10*/  SHF.L.U32 R44, R59, 0x10, RZ ;  /* 0x000000103b2c7819 */ /* 0x000fe200000006ff */
[----:B------:R-:W0:Y:S01]  /*2c20*/  @UP1 LDCU UR11, c[0x0][0x40c] ;  /* 0x00008180ff0b17ac */ /* 0x000e220008000800 */
[----:B------:R-:W-:Y:S02]  /*2c30*/  SHF.L.U32 R45, R45, 0x10, RZ ;  /* 0x000000102d2d7819 */ /* 0x000fe400000006ff */
[----:B------:R-:W-:Y:S01]  /*2c40*/  SHF.R.U32.HI R84, RZ, 0x10, R59 ;  /* 0x00000010ff547819 */ /* 0x000fe2000001163b */
[----:B------:R-:W1:Y:S03]  /*2c50*/  @UP1 LDCU UR16, c[0x0][0x40c] ;  /* 0x00008180ff1017ac */ /* 0x000e660008000800 */
[----:B------:R-:W-:Y:S01]  /*2c60*/  SHF.L.U32 R84, R84, 0x10, RZ ;  /* 0x0000001054547819 */ /* 0x000fe200000006ff */
[--C-:B------:R-:W-:Y:S01]  /*2c70*/  @P0 FFMA.FTZ R80, R74, UR9, R50.reuse ;  /* 0x000000094a500c23 */ /* 0x100fe20008010032 */
[--C-:B------:R-:W-:Y:S01]  /*2c80*/  @P0 FFMA.FTZ R47, R55, UR9, R50.reuse ;  /* 0x00000009372f0c23 */ /* 0x100fe20008010032 */
[----:B------:R-:W-:-:S02]  /*2c90*/  @P0 FFMA.FTZ R51, R57, UR9, R50 ;  /* 0x0000000939330c23 */ /* 0x000fc40008010032 */
[----:B------:R-:W-:Y:S01]  /*2ca0*/  @P0 FADD.FTZ R80, R71, -R80 ;  /* 0x8000005047500221 */ /* 0x000fe20000010000 */
[----:B------:R-:W-:Y:S01]  /*2cb0*/  @P0 FADD.FTZ R47, R70, -R47 ;  /* 0x8000002f462f0221 */ /* 0x000fe20000010000 */
[----:B------:R-:W-:Y:S02]  /*2cc0*/  @P0 FADD.FTZ R51, R72, -R51 ;  /* 0x8000003348330221 */ /* 0x000fe40000010000 */
[----:B------:R-:W-:Y:S01]  /*2cd0*/  @P0 FFMA.FTZ R45, R80, UR30, R45 ;  /* 0x0000001e502d0c23 */ /* 0x000fe2000801002d */
[----:B------:R-:W-:Y:S01]  /*2ce0*/  @P0 FFMA.FTZ R46, R47, UR30, R46 ;  /* 0x0000001e2f2e0c23 */ /* 0x000fe2000801002e */
[----:B------:R-:W-:Y:S01]  /*2cf0*/  @P0 FFMA.FTZ R44, R51, UR30, R44 ;  /* 0x0000001e332c0c23 */ /* 0x000fe2000801002c */
[----:B------:R-:W-:Y:S01]  /*2d00*/  @P0 FFMA.FTZ R80, R76, UR9, R50 ;  /* 0x000000094c500c23 */ /* 0x000fe20008010032 */
[----:B0-----:R-:W-:Y:S01]  /*2d10*/  @P1 FMUL.FTZ R50, R45, UR11 ;  /* 0x0000000b2d321c20 */ /* 0x001fe20008410000 */
[----:B----4-:R-:W-:Y:S01]  /*2d20*/  @P1 FMUL.FTZ R47, R46, UR10 ;  /* 0x0000000a2e2f1c20 */ /* 0x010fe20008410000 */
[----:B-1----:R-:W-:Y:S01]  /*2d30*/  @P1 FMUL.FTZ R51, R44, UR16 ;  /* 0x000000102c331c20 */ /* 0x002fe20008410000 */
[----:B------:R-:W-:Y:S01]  /*2d40*/  @P0 FADD.FTZ R81, R73, -R80 ;  /* 0x8000005049510221 */ /* 0x000fe20000010000 */
[----:B------:R-:W-:-:S02]  /*2d50*/  F2FP.BF16.F32.PACK_AB R46, RZ, R46 ;  /* 0x0000002eff2e723e */ /* 0x000fc400000010ff */
[----:B------:R-:W-:Y:S01]  /*2d60*/  @P1 F2FP.BF16.F32.PACK_AB R47, RZ, R47 ;  /* 0x0000002fff2f123e */ /* 0x000fe200000010ff */
[----:B------:R-:W-:Y:S01]  /*2d70*/  @P0 FFMA.FTZ R84, R81, UR30, R84 ;  /* 0x0000001e51540c23 */ /* 0x000fe20008010054 */
        /* <DEDUP_REMOVED lines=16> */
.L_x_109:
[----:B------:R-:W-:Y:S01]  /*2e80*/  ISETP.LT.AND P0, PT, RZ, UR29, PT ;  /* 0x0000001dff007c0c */ /* 0x000fe2000bf01270 */
[----:B------:R-:W4:Y:S01]  /*2e90*/  @UP1 LDCU UR10, c[0x0][0x40c] ;  /* 0x00008180ff0a17ac */ /* 0x000f220008000800 */
[C---:B0123-5:R-:W-:Y:S02]  /*2ea0*/  SHF.R.U64 R45, R58.reuse, 0x10, R59 ;  /* 0x000000103a2d7819 */ /* 0x06ffe4000000123b */
        /* <DEDUP_REMOVED lines=15> */
[----:B----4-:R-:W-:Y:S01]  /*2fa0*/  @P1 FMUL.FTZ R44, R44, UR10 ;  /* 0x0000000a2c2c1c20 */ /* 0x010fe20008410000 */
        /* <DEDUP_REMOVED lines=17> */
.L_x_108:
        /* <DEDUP_REMOVED lines=41> */
.L_x_111:
        /* <DEDUP_REMOVED lines=17> */
.L_x_112:
        /* <DEDUP_REMOVED lines=9> */
.L_x_113:
        /* <DEDUP_REMOVED lines=9> */
.L_x_114:
[----:B------:R-:W-:-:S07]  /*3580*/  @P1 PRMT R79, R44, 0x7610, R79 ;  /* 0x000076102c4f1816 */ /* 0x000fce000000004f */
.L_x_110:
[----:B------:R-:W-:Y:S05]  /*3590*/  BRA.U !UP0, `(.L_x_115) ;  /* 0x0000000108247547 */ /* 0x000fea000b800000 */
[----:B------:R-:W0:Y:S01]  /*35a0*/  LDC.64 R44, c[0x0][0x478] ;  /* 0x00011e00ff2c7b82 */ /* 0x000e220000000a00 */
        /* <DEDUP_REMOVED lines=8> */
.L_x_115:
[----:B------:R-:W-:Y:S05]  /*3630*/  BRA.U !UP1, `(.L_x_116) ;  /* 0x0000000109247547 */ /* 0x000fea000b800000 */
[----:B0-----:R-:W0:Y:S01]  /*3640*/  LDC.64 R44, c[0x0][0x468] ;  /* 0x00011a00ff2c7b82 */ /* 0x001e220000000a00 */
        /* <DEDUP_REMOVED lines=8> */
.L_x_116:
[----:B------:R-:W-:Y:S02]  /*36d0*/  UIADD3 UR8, UPT, UPT, UR8, UR24, URZ ;  /* 0x0000001808087290 */ /* 0x000fe4000fffe0ff */
[----:B------:R-:W-:Y:S02]  /*36e0*/  UPLOP3.LUT UP2, UPT, UPT, UPT, UP2, 0x40, 0x4 ;  /* 0x000000000004789c */ /* 0x000fe40003f4e820 */
[----:B------:R-:W-:-:S09]  /*36f0*/  UISETP.GE.AND UP0, UPT, UR8, UR25, UPT ;  /* 0x000000190800728c */ /* 0x000fd2000bf06270 */
[----:B------:R-:W-:Y:S05]  /*3700*/  BRA.U !UP0, `(.L_x_117) ;  /* 0xffffffc908e47547 */ /* 0x000fea000b83ffff */
.L_x_85:
[----:B------:R-:W3:Y:S08]  /*3710*/  S2UR UR9, SR_CTAID.X ;  /* 0x00000000000979c3 */ /* 0x000ef00000002500 */
[----:B------:R-:W3:Y:S08]  /*3720*/  LDC R7, c[0x0][0x388] ;  /* 0x0000e200ff077b82 */ /* 0x000ef00000000800 */
[----:B------:R-:W4:Y:S08]  /*3730*/  LDC.64 R2, c[0x0][0x440] ;  /* 0x00011000ff027b82 */ /* 0x000f300000000a00 */
[----:B------:R-:W0:Y:S01]  /*3740*/  LDC.64 R4, c[0x0][0x448] ;  /* 0x00011200ff047b82 */ /* 0x000e220000000a00 */
[----:B---3--:R-:W-:-:S05]  /*3750*/  IMAD R7, R7, UR9, RZ ;  /* 0x0000000907077c24 */ /* 0x008fca000f8e02ff */
[----:B------:R-:W-:-:S05]  /*3760*/  LEA.HI R7, R7, R0, RZ, 0x1e ;  /* 0x0000000007077211 */ /* 0x000fca00078ff0ff */
[----:B----4-:R-:W-:-:S05]  /*3770*/  IMAD.WIDE.U32 R2, R7, 0x10, R2 ;  /* 0x0000001007027825 */ /* 0x010fca00078e0002 */
[----:B--2---:R-:W-:Y:S01]  /*3780*/  STG.E.128 desc[UR18][R2.64], R28 ;  /* 0x0000001c02007986 */ /* 0x004fe2000c101d12 */
[----:B0-----:R-:W-:-:S05]  /*3790*/  IMAD.WIDE.U32 R4, R7, 0x10, R4 ;  /* 0x0000001007047825 */ /* 0x001fca00078e0004 */
[----:B------:R-:W-:Y:S04]  /*37a0*/  STG.E.128 desc[UR18][R4.64], R40 ;  /* 0x0000002804007986 */ /* 0x000fe8000c101d12 */
[----:B------:R-:W-:Y:S04]  /*37b0*/  STG.E.128 desc[UR18][R2.64+0x800], R24 ;  /* 0x0008001802007986 */ /* 0x000fe8000c101d12 */
[----:B------:R-:W-:Y:S04]  /*37c0*/  STG.E.128 desc[UR18][R4.64+0x800], R36 ;  /* 0x0008002404007986 */ /* 0x000fe8000c101d12 */
[----:B------:R-:W-:Y:S04]  /*37d0*/  STG.E.128 desc[UR18][R2.64+0x1000], R20 ;  /* 0x0010001402007986 */ /* 0x000fe8000c101d12 */
[----:B------:R-:W-:Y:S01]  /*37e0*/  STG.E.128 desc[UR18][R4.64+0x1000], R32 ;  /* 0x0010002004007986 */ /* 0x000fe2000c101d12 */
[----:B------:R-:W-:Y:S05]  /*37f0*/  EXIT ;  /* 0x000000000000794d */ /* 0x000fea0003800000 */
.L_x_118:
        /* <DEDUP_REMOVED lines=16> */
.L_x_6655:


//--------------------- .text._ZN10layer_norm13ln_bwd_kernelINS_13Kernel_traitsI13__nv_bfloat16S2_S2_S2_fjLj1536ELj1ELj1ELj4ELj8ENS_18Kernel_traits_baseILj1536ES2_S2_S2_S2_fjLj128EEEEELb0ELb1ELb0ELb0EEEvNS_9BwdParamsE --------------------------
	.section	.text._ZN10layer_norm13ln_bwd_kernelINS_13Kernel_traitsI13__nv_bfloat16S2_S2_S2_fjLj1536ELj1ELj1ELj4ELj8ENS_18Kernel_traits_baseILj1536ES2_S2_S2_S2_fjLj128EEEEELb0ELb1ELb0ELb0EEEvNS_9BwdParamsE,"ax",@progbits
	.align	128
        .global         _ZN10layer_norm13ln_bwd_kernelINS_13Kernel_traitsI13__nv_bfloat16S2_S2_S2_fjLj1536ELj1ELj1ELj4ELj8ENS_18Kernel_traits_baseILj1536ES2_S2_S2_S2_fjLj128EEEEELb0ELb1ELb0ELb0EEEvNS_9BwdParamsE
        .type           _ZN10layer_norm13ln_bwd_kernelINS_13Kernel_traitsI13__nv_bfloat16S2_S2_S2_fjLj1536ELj1ELj1ELj4ELj8ENS_18Kernel_traits_baseILj1536ES2_S2_S2_S2_fjLj128EEEEELb0ELb1ELb0ELb0EEEvNS_9BwdParamsE,@function
        .size           _ZN10layer_norm13ln_bwd_kernelINS_13Kernel_traitsI13__nv_bfloat16S2_S2_S2_fjLj1536ELj1ELj1ELj4ELj8ENS_18Kernel_traits_baseILj1536ES2_S2_S2_S2_fjLj128EEEEELb0ELb1ELb0ELb0EEEvNS_9BwdParamsE,(.L_x_6656 - _ZN10layer_norm13ln_bwd_kernelINS_13Kernel_traitsI13__nv_bfloat16S2_S2_S2_fjLj1536ELj1ELj1ELj4ELj8ENS_18Kernel_traits_baseILj1536ES2_S2_S2_S2_fjLj128EEEEELb0ELb1ELb0ELb0EEEvNS_9BwdParamsE)
        .other          _ZN10layer_norm13ln_bwd_kernelINS_13Kernel_traitsI13__nv_bfloat16S2_S2_S2_fjLj1536ELj1ELj1ELj4ELj8ENS_18Kernel_traits_baseILj1536ES2_S2_S2_S2_fjLj128EEEEELb0ELb1ELb0ELb0EEEvNS_9BwdParamsE,@"STO_CUDA_ENTRY STV_DEFAULT"
_ZN10layer_norm13ln_bwd_kernelINS_13Kernel_traitsI13__nv_bfloat16S2_S2_S2_fjLj1536ELj1ELj1ELj4ELj8ENS_18Kernel_traits_baseILj1536ES2_S2_S2_S2_fjLj128EEEEELb0ELb1ELb0ELb0EEEvNS_9BwdParamsE:
.text._ZN10layer_norm13ln_bwd_kernelINS_13Kernel_traitsI13__nv_bfloat16S2_S2_S2_fjLj1536ELj1ELj1ELj4ELj8ENS_18Kernel_traits_baseILj1536ES2_S2_S2_S2_fjLj128EEEEELb0ELb1ELb0ELb0EEEvNS_9BwdParamsE:
[----:B------:R-:W-:Y:S01]  /*0000*/  LDC R1, c[0x0][0x37c] ;  /* 0x0000df00ff017b82 */ /* 0x000fe20000000800 */
[----:B------:R-:W0:Y:S01]  /*0010*/  S2R R0, SR_TID.X ;  /* 0x0000000000007919 */ /* 0x000e220000002100 */
[----:B------:R-:W1:Y:S01]  /*0020*/  LDCU UR4, c[0x0][0x388] ;  /* 0x00007100ff0477ac */ /* 0x000e620008000800 */
[----:B------:R-:W2:Y:S01]  /*0030*/  LDCU.64 UR8, c[0x0][0x358] ;  /* 0x00006b00ff0877ac */ /* 0x000ea20008000a00 */
[----:B------:R-:W3:Y:S01]  /*0040*/  LDCU UR5, c[0x0][0x384] ;  /* 0x00007080ff0577ac */ /* 0x000ee20008000800 */
[----:B-1----:R-:W-:-:S04]  /*0050*/  MOV R2, UR4 ;  /* 0x0000000400027c02 */ /* 0x002fc80008000f00 */
[----:B------:R-:W-:-:S04]  /*0060*/  SHF.R.S32.HI R3, RZ, 0x1f, R2 ;  /* 0x0000001fff037819 */ /* 0x000fc80000011402 */
[----:B------:R-:W-:Y:S02]  /*0070*/  LEA.HI R3, R3, R2, RZ, 0x2 ;  /* 0x0000000203037211 */ /* 0x000fe400078f10ff */
[----:B0-----:R-:W-:-:S04]  /*0080*/  LOP3.LUT R4, R0, 0x7f, RZ, 0x3c, !PT ;  /* 0x0000007f00047812 */ /* 0x001fc800078e3cff */
[----:B------:R-:W-:Y:S02]  /*0090*/  LEA.HI.SX32 R4, R3, R4, 0x1e ;  /* 0x0000000403047211 */ /* 0x000fe400078ff2ff */
[----:B------:R-:W-:Y:S02]  /*00a0*/  MOV R3, R0 ;  /* 0x0000000000037202 */ /* 0x000fe40000000f00 */
[C---:B------:R-:W-:Y:S02]  /*00b0*/  ISETP.GE.U32.AND P2, PT, R4.reuse, 0x100, PT ;  /* 0x000001000400780c */ /* 0x040fe40003f46070 */
[C---:B------:R-:W-:Y:S02]  /*00c0*/  ISETP.GE.U32.AND P3, PT, R4.reuse, 0x180, PT ;  /* 0x000001800400780c */ /* 0x040fe40003f66070 */
[----:B------:R-:W-:-:S09]  /*00d0*/  ISETP.GE.U32.AND P4, PT, R4, 0x80, PT ;  /* 0x000000800400780c */ /* 0x000fd20003f86070 */
[----:B------:R-:W0:Y:S04]  /*00e0*/  @P2 LDC.64 R10, c[0x0][0x3d0] ;  /* 0x0000f400ff0a2b82 */ /* 0x000e280000000a00 */
[----:B------:R-:W-:-:S04]  /*00f0*/  @P4 LOP3.LUT R3, R0, 0x80, RZ, 0xfc, !PT ;  /* 0x0000008000034812 */ /* 0x000fc800078efcff */
[----:B------:R-:W1:Y:S08]  /*0100*/  @P2 LDC.64 R14, c[0x0][0x3e8] ;  /* 0x0000fa00ff0e2b82 */ /* 0x000e700000000a00 */
[----:B------:R-:W4:Y:S08]  /*0110*/  @P3 LDC.64 R18, c[0x0][0x3d0] ;  /* 0x0000f400ff123b82 */ /* 0x000f300000000a00 */
[----:B------:R-:W3:Y:S01]  /*0120*/  @P4 LDC.64 R6, c[0x0][0x3d0] ;  /* 0x0000f400ff064b82 */ /* 0x000ee20000000a00 */
[----:B0-----:R-:W-:-:S05]  /*0130*/  @P2 IMAD.WIDE.U32 R10, R3, 0x8, R10 ;  /* 0x00000008030a2825 */ /* 0x001fca00078e000a */
[----:B--2---:R-:W5:Y:S01]  /*0140*/  @P2 LDG.E.64 R12, desc[UR8][R10.64] ;  /* 0x000000080a0c2981 */ /* 0x004f62000c1e1b00 */
[C---:B-1----:R-:W-:Y:S01]  /*0150*/  @P2 IMAD.WIDE.U32 R14, R3.reuse, 0x8, R14 ;  /* 0x00000008030e2825 */ /* 0x042fe200078e000e */
[----:B------:R-:W-:Y:S01]  /*0160*/  @P2 IADD3 R3, PT, PT, R3, 0x80, RZ ;  /* 0x0000008003032810 */ /* 0x000fe20007ffe0ff */
[----:B------:R-:W0:Y:S03]  /*0170*/  @P4 LDC.64 R8, c[0x0][0x3e8] ;  /* 0x0000fa00ff084b82 */ /* 0x000e260000000a00 */
[----:B------:R-:W5:Y:S01]  /*0180*/  @P2 LDG.E.64 R16, desc[UR8][R14.64] ;  /* 0x000000080e102981 */ /* 0x000f62000c1e1b00 */
[----:B----4-:R-:W-:-:S04]  /*0190*/  @P3 IMAD.WIDE.U32 R18, R3, 0x8, R18 ;  /* 0x0000000803123825 */ /* 0x010fc800078e0012 */
[----:B------:R-:W1:Y:S01]  /*01a0*/  S2UR UR4, SR_CTAID.X ;  /* 0x00000000000479c3 */ /* 0x000e620000002500 */
[----:B------:R-:W5:Y:S01]  /*01b0*/  @P3 LDG.E.64 R56, desc[UR8][R18.64] ;  /* 0x0000000812383981 */ /* 0x000f62000c1e1b00 */
[----:B---3--:R-:W-:-:S06]  /*01c0*/  @P4 IMAD.WIDE.U32 R6, R0, 0x8, R6 ;  /* 0x0000000800064825 */ /* 0x008fcc00078e0006 */
[----:B------:R-:W2:Y:S01]  /*01d0*/  @P3 LDC.64 R20, c[0x0][0x3e8] ;  /* 0x0000fa00ff143b82 */ /* 0x000ea20000000a00 */
[----:B------:R-:W5:Y:S01]  /*01e0*/  @P4 LDG.E.64 R88, desc[UR8][R6.64] ;  /* 0x0000000806584981 */ /* 0x000f62000c1e1b00 */
[----:B0-----:R-:W-:-:S05]  /*01f0*/  @P4 IMAD.WIDE.U32 R8, R0, 0x8, R8 ;  /* 0x0000000800084825 */ /* 0x001fca00078e0008 */
[----:B------:R1:W5:Y:S02]  /*0200*/  @P4 LDG.E.64 R86, desc[UR8][R8.64] ;  /* 0x0000000808564981 */ /* 0x000364000c1e1b00 */
[----:B-1----:R-:W-:-:S04]  /*0210*/  MOV R9, UR4 ;  /* 0x0000000400097c02 */ /* 0x002fc80008000f00 */
[----:B------:R-:W-:Y:S01]  /*0220*/  ISETP.GE.AND P0, PT, R9, UR5, PT ;  /* 0x0000000509007c0c */ /* 0x000fe2000bf06270 */
[----:B--2---:R-:W-:Y:S01]  /*0230*/  @P3 IMAD.WIDE.U32 R20, R3, 0x8, R20 ;  /* 0x0000000803143825 */ /* 0x004fe200078e0014 */
[----:B------:R-:W-:Y:S02]  /*0240*/  CS2R R52, SRZ ;  /* 0x0000000000347805 */ /* 0x000fe4000001ff00 */
[----:B------:R-:W-:Y:S02]  /*0250*/  CS2R R54, SRZ ;  /* 0x0000000000367805 */ /* 0x000fe4000001ff00 */
[----:B------:R-:W-:Y:S02]  /*0260*/  CS2R R48, SRZ ;  /* 0x0000000000307805 */ /* 0x000fe4000001ff00 */
[----:B------:R-:W-:Y:S01]  /*0270*/  CS2R R50, SRZ ;  /* 0x0000000000327805 */ /* 0x000fe2000001ff00 */
[----:B------:R0:W5:Y:S01]  /*0280*/  @P3 LDG.E.64 R58, desc[UR8][R20.64] ;  /* 0x00000008143a3981 */ /* 0x000162000c1e1b00 */
        /* <DEDUP_REMOVED lines=12> */
[----:B0-----:R-:W-:-:S02]  /*0350*/  CS2R R20, SRZ ;  /* 0x0000000000147805 */ /* 0x001fc4000001ff00 */
[----:B------:R-:W-:Y:S01]  /*0360*/  CS2R R22, SRZ ;  /* 0x0000000000167805 */ /* 0x000fe2000001ff00 */
[----:B------:R-:W-:Y:S06]  /*0370*/  @P0 BRA `(.L_x_119) ;  /* 0x0000004000740947 */ /* 0x000fec0003800000 */
[----:B------:R-:W0:Y:S01]  /*0380*/  LDC.64 R6, c[0x0][0x3e0] ;  /* 0x0000f800ff067b82 */ /* 0x000e220000000a00 */
[----:B-----5:R-:W-:Y:S02]  /*0390*/  SHF.R.U32.HI R2, RZ, 0x10, R57 ;  /* 0x00000010ff027819 */ /* 0x020fe40000011639 */
[----:B------:R-:W-:Y:S02]  /*03a0*/  CS2R R52, SRZ ;  /* 0x0000000000347805 */ /* 0x000fe4000001ff00 */
[----:B------:R-:W-:Y:S02]  /*03b0*/  MOV R3, R16 ;  /* 0x0000001000037202 */ /* 0x000fe40000000f00 */
[----:B------:R-:W-:Y:S02]  /*03c0*/  CS2R R54, SRZ ;  /* 0x0000000000367805 */ /* 0x000fe4000001ff00 */
[----:B------:R-:W-:Y:S02]  /*03d0*/  MOV R8, R12 ;  /* 0x0000000c00087202 */ /* 0x000fe40000000f00 */
[----:B------:R-:W-:-:S02]  /*03e0*/  CS2R R48, SRZ ;  /* 0x0000000000307805 */ /* 0x000fc4000001ff00 */
[--C-:B------:R-:W-:Y:S02]  /*03f0*/  SHF.R.U64 R10, R12, 0x10, R13.reuse ;  /* 0x000000100c0a7819 */ /* 0x100fe4000000120d */
[----:B------:R-:W-:Y:S02]  /*0400*/  CS2R R50, SRZ ;  /* 0x0000000000327805 */ /* 0x000fe4000001ff00 */
[----:B------:R-:W-:Y:S02]  /*0410*/  MOV R11, R13 ;  /* 0x0000000d000b7202 */ /* 0x000fe40000000f00 */
[----:B------:R-:W-:Y:S02]  /*0420*/  CS2R R44, SRZ ;  /* 0x00000000002c7805 */ /* 0x000fe4000001ff00 */
[----:B------:R-:W-:Y:S02]  /*0430*/  SHF.R.U32.HI R12, RZ, 0x10, R13 ;  /* 0x00000010ff0c7819 */ /* 0x000fe4000001160d */
[----:B------:R-:W-:-:S02]  /*0440*/  CS2R R46, SRZ ;  /* 0x00000000002e7805 */ /* 0x000fc4000001ff00 */
[--C-:B------:R-:W-:Y:S02]  /*0450*/  SHF.R.U64 R18, R16, 0x10, R17.reuse ;  /* 0x0000001010127819 */ /* 0x100fe40000001211 */
[----:B------:R-:W-:Y:S02]  /*0460*/  CS2R R40, SRZ ;  /* 0x0000000000287805 */ /* 0x000fe4000001ff00 */
[----:B------:R-:W-:Y:S02]  /*0470*/  MOV R19, R17 ;  /* 0x0000001100137202 */ /* 0x000fe40000000f00 */
[----:B------:R-:W-:Y:S02]  /*0480*/  CS2R R42, SRZ ;  /* 0x00000000002a7805 */ /* 0x000fe4000001ff00 */
[----:B------:R-:W-:Y:S02]  /*0490*/  SHF.R.U32.HI R64, RZ, 0x10, R17 ;  /* 0x00000010ff407819 */ /* 0x000fe40000011611 */
[----:B------:R-:W-:-:S02]  /*04a0*/  CS2R R36, SRZ ;  /* 0x0000000000247805 */ /* 0x000fc4000001ff00 */
[----:B------:R-:W-:Y:S02]  /*04b0*/  MOV R13, R56 ;  /* 0x00000038000d7202 */ /* 0x000fe40000000f00 */
[----:B------:R-:W-:Y:S02]  /*04c0*/  CS2R R38, SRZ ;  /* 0x0000000000267805 */ /* 0x000fe4000001ff00 */
[----:B------:R-:W-:Y:S02]  /*04d0*/  SHF.R.U64 R14, R56, 0x10, R57 ;  /* 0x00000010380e7819 */ /* 0x000fe40000001239 */
[----:B------:R-:W-:Y:S02]  /*04e0*/  CS2R R32, SRZ ;  /* 0x0000000000207805 */ /* 0x000fe4000001ff00 */
[----:B------:R-:W-:Y:S02]  /*04f0*/  MOV R15, R57 ;  /* 0x00000039000f7202 */ /* 0x000fe40000000f00 */
[----:B------:R-:W-:-:S02]  /*0500*/  CS2R R34, SRZ ;  /* 0x0000000000227805 */ /* 0x000fc4000001ff00 */
[----:B0-----:R-:W-:Y:S02]  /*0510*/  ISETP.NE.U32.AND P0, PT, R6, RZ, PT ;  /* 0x000000ff0600720c */ /* 0x001fe40003f05070 */
        /* <DEDUP_REMOVED lines=9> */
[----:B------:R-:W-:Y:S02]  /*05b0*/  ISETP.NE.AND.EX P0, PT, R7, RZ, PT, P0 ;  /* 0x000000ff0700720c */ /* 0x000fe40003f05300 */
[----:B------:R-:W-:-:S02]  /*05c0*/  CS2R R22, SRZ ;  /* 0x0000000000167805 */ /* 0x000fc4000001ff00 */
[--C-:B------:R-:W-:Y:S01]  /*05d0*/  SHF.R.U64 R69, R88, 0x10, R89.reuse ;  /* 0x0000001058457819 */ /* 0x100fe20000001259 */
[----:B------:R-:W-:Y:S01]  /*05e0*/  UPLOP3.LUT UP1, UPT, UPT, UPT, UPT, 0x40, 0x4 ;  /* 0x000000000004789c */ /* 0x000fe20003f2e870 */
[----:B------:R-:W-:Y:S01]  /*05f0*/  SHF.R.U32.HI R70, RZ, 0x10, R89 ;  /* 0x00000010ff467819 */ /* 0x000fe20000011659 */
[----:B------:R-:W0:Y:S01]  /*0600*/  LDCU.U8 UR7, c[0x0][0x410] ;  /* 0x00008200ff0777ac */ /* 0x000e220008000000 */
[--C-:B------:R-:W-:Y:S02]  /*0610*/  SHF.R.U64 R71, R86, 0x10, R87.reuse ;  /* 0x0000001056477819 */ /* 0x100fe40000001257 */
[----:B------:R-:W-:Y:S01]  /*0620*/  SHF.R.U32.HI R72, RZ, 0x10, R87 ;  /* 0x00000010ff487819 */ /* 0x000fe20000011657 */
[----:B------:R-:W1:Y:S01]  /*0630*/  LDCU UR12, c[0x0][0x400] ;  /* 0x00008000ff0c77ac */ /* 0x000e620008000800 */
[----:B------:R-:W-:Y:S02]  /*0640*/  PRMT R16, R2, 0x7610, R16 ;  /* 0x0000761002107816 */ /* 0x000fe40000000010 */
[----:B------:R-:W-:Y:S01]  /*0650*/  PRMT R17, R3, 0x7610, R17 ;  /* 0x0000761003117816 */ /* 0x000fe20000000011 */
[----:B------:R-:W2:Y:S01]  /*0660*/  LDCU.64 UR10, c[0x0][0x438] ;  /* 0x00008700ff0a77ac */ /* 0x000ea20008000a00 */
[----:B------:R-:W3:Y:S05]  /*0670*/  LDCU.64 UR14, c[0x0][0x478] ;  /* 0x00008f00ff0e77ac */ /* 0x000eea0008000a00 */
.L_x_149:
[----:B------:R-:W4:Y:S08]  /*0680*/  @P0 LDC.64 R56, c[0x0][0x3e0] ;  /* 0x0000f800ff380b82 */ /* 0x000f300000000a00 */
[----:B------:R-:W0:Y:S08]  /*0690*/  LDC.64 R58, c[0x0][0x3c0] ;  /* 0x0000f000ff3a7b82 */ /* 0x000e300000000a00 */
[----:B------:R-:W1:Y:S01]  /*06a0*/  LDC R2, c[0x0][0x388] ;  /* 0x0000e200ff027b82 */ /* 0x000e620000000800 */
[----:B----4-:R-:W-:-:S07]  /*06b0*/  @P0 IMAD.WIDE R60, R9, 0x2, R56 ;  /* 0x00000002093c0825 */ /* 0x010fce00078e0238 */
[----:B------:R-:W4:Y:S01]  /*06c0*/  LDC.64 R56, c[0x0][0x3c8] ;  /* 0x0000f200ff387b82 */ /* 0x000f220000000a00 */
[----:B------:R1:W5:Y:S01]  /*06d0*/  @P0 LDG.E.U16 R99, desc[UR8][R60.64] ;  /* 0x000000083c630981 */ /* 0x000362000c1e1500 */
[----:B0-----:R-:W-:-:S06]  /*06e0*/  IMAD.WIDE R58, R9, 0x4, R58 ;  /* 0x00000004093a7825 */ /* 0x001fcc00078e023a */
[----:B------:R-:W2:Y:S01]  /*06f0*/  LDG.E R58, desc[UR8][R58.64] ;  /* 0x000000083a3a7981 */ /* 0x000ea2000c1e1900 */
[----:B----4-:R-:W-:-:S05]  /*0700*/  IMAD.WIDE R56, R9, 0x4, R56 ;  /* 0x0000000409387825 */ /* 0x010fca00078e0238 */
[----:B------:R0:W5:Y:S01]  /*0710*/  LDG.E R95, desc[UR8][R56.64] ;  /* 0x00000008385f7981 */ /* 0x000162000c1e1900 */
[----:B-1----:R-:W-:Y:S01]  /*0720*/  IMAD R62, R9, R2, RZ ;  /* 0x00000002093e7224 */ /* 0x002fe200078e02ff */
[----:B------:R-:W-:-:S04]  /*0730*/  ISETP.GE.U32.AND P4, PT, R4, 0x80, PT ;  /* 0x000000800400780c */ /* 0x000fc80003f86070 */
[----:B------:R-:W-:-:S04]  /*0740*/  SHF.R.S32.HI R63, RZ, 0x1f, R62 ;  /* 0x0000001fff3f7819 */ /* 0x000fc8000001143e */
[----:B------:R-:W-:Y:S01]  /*0750*/  LEA.HI R63, R63, R62, RZ, 0x2 ;  /* 0x0000003e3f3f7211 */ /* 0x000fe200078f10ff */
[----:B------:R-:W-:Y:S01]  /*0760*/  BSSY.RECONVERGENT B0, `(.L_x_120) ;  /* 0x0000044000007945 */ /* 0x000fe20003800200 */
[----:B------:R-:W-:Y:S02]  /*0770*/  ISETP.NE.AND P5, PT, RZ, UR7, PT ;  /* 0x00000007ff007c0c */ /* 0x000fe4000bfa5270 */
[----:B------:R-:W-:Y:S01]  /*0780*/  LEA.HI.SX32 R97, R63, R0, 0x1e ;  /* 0x000000003f617211 */ /* 0x000fe200078ff2ff */
[----:B------:R-:W-:Y:S01]  /*0790*/  HFMA2 R63, -RZ, RZ, 0, 0 ;  /* 0x00000000ff3f7431 */ /* 0x000fe200000001ff */
[C---:B------:R-:W-:Y:S02]  /*07a0*/  ISETP.GE.U32.AND P2, PT, R4.reuse, 0x100, PT ;  /* 0x000001000400780c */ /* 0x040fe40003f46070 */
[----:B------:R-:W-:Y:S02]  /*07b0*/  ISETP.GE.U32.AND P3, PT, R4, 0x180, PT ;  /* 0x000001800400780c */ /* 0x000fe40003f66070 */
[----:B------:R-:W-:-:S02]  /*07c0*/  MOV R106, RZ ;  /* 0x000000ff006a7202 */ /* 0x000fc40000000f00 */
[----:B------:R-:W-:Y:S02]  /*07d0*/  MOV R107, R97 ;  /* 0x00000061006b7202 */ /* 0x000fe40000000f00 */
[----:B--2---:R-:W-:Y:S01]  /*07e0*/  FSEL R62, R58, RZ, !P5 ;  /* 0x000000ff3a3e7208 */ /* 0x004fe20006800000 */
[----:B0-----:R-:W-:Y:S06]  /*07f0*/  @!P4 BRA `(.L_x_121) ;  /* 0x0000000000e8c947 */ /* 0x001fec0003800000 */
[----:B------:R-:W0:Y:S08]  /*0800*/  LDC.64 R56, c[0x0][0x3a8] ;  /* 0x0000ea00ff387b82 */ /* 0x000e300000000a00 */
[----:B------:R-:W1:Y:S01]  /*0810*/  LDC.64 R58, c[0x0][0x428] ;  /* 0x00010a00ff3a7b82 */ /* 0x000e620000000a00 */
[----:B0-----:R-:W-:-:S06]  /*0820*/  IMAD.WIDE.U32 R56, R97, 0x8, R56 ;  /* 0x0000000861387825 */ /* 0x001fcc00078e0038 */
[----:B------:R-:W2:Y:S01]  /*0830*/  LDG.E.64 R56, desc[UR8][R56.64] ;  /* 0x0000000838387981 */ /* 0x000ea2000c1e1b00 */
[----:B-1----:R-:W-:-:S06]  /*0840*/  IMAD.WIDE.U32 R58, R97, 0x8, R58 ;  /* 0x00000008613a7825 */ /* 0x002fcc00078e003a */
[----:B------:R-:W4:Y:S01]  /*0850*/  LDG.E.64 R58, desc[UR8][R58.64] ;  /* 0x000000083a3a7981 */ /* 0x000f22000c1e1b00 */
[----:B------:R-:W-:-:S04]  /*0860*/  ISETP.NE.U32.AND P1, PT, RZ, UR10, PT ;  /* 0x0000000aff007c0c */ /* 0x000fc8000bf25070 */
[----:B------:R-:W-:-:S13]  /*0870*/  ISETP.NE.AND.EX P1, PT, RZ, UR11, PT, P1 ;  /* 0x0000000bff007c0c */ /* 0x000fda000bf25310 */
[----:B------:R-:W0:Y:S01]  /*0880*/  @P1 LDC.64 R60, c[0x0][0x438] ;  /* 0x00010e00ff3c1b82 */ /* 0x000e220000000a00 */
[----:B------:R-:W-:Y:S02]  /*0890*/  SHF.L.U32 R92, R88, 0x10, RZ ;  /* 0x00000010585c7819 */ /* 0x000fe400000006ff */
[----:B------:R-:W-:Y:S02]  /*08a0*/  SHF.L.U32 R94, R89, 0x10, RZ ;  /* 0x00000010595e7819 */ /* 0x000fe400000006ff */
[C---:B------:R-:W-:Y:S01]  /*08b0*/  IADD3 R107, PT, PT, R97.reuse, 0x80, RZ ;  /* 0x00000080616b7810 */ /* 0x040fe20007ffe0ff */
[----:B0-----:R-:W-:-:S05]  /*08c0*/  @P1 IMAD.WIDE.U32 R60, R97, 0x8, R60 ;  /* 0x00000008613c1825 */ /* 0x001fca00078e003c */
[----:B------:R0:W5:Y:S01]  /*08d0*/  @P1 LDG.E.64 R104, desc[UR8][R60.64] ;  /* 0x000000083c681981 */ /* 0x000162000c1e1b00 */
[C---:B--2---:R-:W-:Y:S02]  /*08e0*/  SHF.L.U32 R3, R56.reuse, 0x10, RZ ;  /* 0x0000001038037819 */ /* 0x044fe400000006ff */
[----:B------:R-:W-:-:S03]  /*08f0*/  SHF.R.U64 R91, R56, 0x10, R57 ;  /* 0x00000010385b7819 */ /* 0x000fc60000001239 */
[----:B------:R-:W-:Y:S01]  /*0900*/  FADD.FTZ R56, -R62, R3 ;  /* 0x000000033e387221 */ /* 0x000fe20000010100 */
[----:B----4-:R-:W-:Y:S02]  /*0910*/  MOV R63, R58 ;  /* 0x0000003a003f7202 */ /* 0x010fe40000000f00 */
[----:B------:R-:W-:Y:S02]  /*0920*/  SHF.R.U64 R93, R58, 0x10, R59 ;  /* 0x000000103a5d7819 */ /* 0x000fe4000000123b */
[----:B------:R-:W-:Y:S02]  /*0930*/  SHF.R.U32.HI R58, RZ, 0x10, R57 ;  /* 0x00000010ff3a7819 */ /* 0x000fe40000011639 */
[----:B------:R-:W-:Y:S01]  /*0940*/  SHF.L.U32 R57, R57, 0x10, RZ ;  /* 0x0000001039397819 */ /* 0x000fe200000006ff */
[----:B-----5:R-:W-:Y:S01]  /*0950*/  FMUL.FTZ R3, R95, R56 ;  /* 0x000000385f037220 */ /* 0x020fe20000410000 */
[----:B------:R-:W-:-:S03]  /*0960*/  MOV R85, R59 ;  /* 0x0000003b00557202 */ /* 0x000fc60000000f00 */
[C---:B------:R-:W-:Y:S01]  /*0970*/  FADD.FTZ R56, -R62.reuse, R57 ;  /* 0x000000393e387221 */ /* 0x040fe20000010100 */
[----:B------:R-:W-:Y:S02]  /*0980*/  SHF.L.U32 R57, R91, 0x10, RZ ;  /* 0x000000105b397819 */ /* 0x000fe400000006ff */
[----:B------:R-:W-:Y:S02]  /*0990*/  SHF.R.U32.HI R98, RZ, 0x10, R59 ;  /* 0x00000010ff627819 */ /* 0x000fe4000001163b */
[----:B------:R-:W-:Y:S01]  /*09a0*/  SHF.L.U32 R63, R63, 0x10, RZ ;  /* 0x000000103f3f7819 */ /* 0x000fe200000006ff */
[----:B------:R-:W-:Y:S01]  /*09b0*/  FADD.FTZ R96, -R62, R57 ;  /* 0x000000393e607221 */ /* 0x000fe20000010100 */
[----:B------:R-:W-:Y:S01]  /*09c0*/  SHF.L.U32 R59, R85, 0x10, RZ ;  /* 0x00000010553b7819 */ /* 0x000fe200000006ff */
[----:B------:R-:W-:Y:S01]  /*09d0*/  FMUL.FTZ R85, R95, R56 ;  /* 0x000000385f557220 */ /* 0x000fe20000410000 */
[----:B------:R-:W-:Y:S01]  /*09e0*/  SHF.L.U32 R91, R69, 0x10, RZ ;  /* 0x00000010455b7819 */ /* 0x000fe200000006ff */
[----:B------:R-:W-:Y:S01]  /*09f0*/  FMUL.FTZ R96, R95, R96 ;  /* 0x000000605f607220 */ /* 0x000fe20000410000 */
[----:B------:R-:W-:Y:S01]  /*0a00*/  SHF.L.U32 R56, R93, 0x10, RZ ;  /* 0x000000105d387819 */ /* 0x000fe200000006ff */
[----:B------:R-:W-:Y:S01]  /*0a10*/  FMUL.FTZ R92, R92, R63 ;  /* 0x0000003f5c5c7220 */ /* 0x000fe20000410000 */
        /* <DEDUP_REMOVED lines=9> */
[----:B0-----:R-:W-:Y:S01]  /*0ab0*/  SHF.L.U32 R60, R98, 0x10, RZ ;  /* 0x00000010623c7819 */ /* 0x001fe200000006ff */
[----:B------:R-:W-:Y:S01]  /*0ac0*/  FADD.FTZ R98, -R62, R59 ;  /* 0x0000003b3e627221 */ /* 0x000fe20000010100 */
[----:B------:R-:W-:Y:S01]  /*0ad0*/  SHF.L.U32 R93, R70, 0x10, RZ ;  /* 0x00000010465d7819 */ /* 0x000fe200000006ff */
[----:B------:R-:W-:Y:S01]  /*0ae0*/  FADD.FTZ R59, R56, R91 ;  /* 0x0000005b383b7221 */ /* 0x000fe20000010000 */
[----:B------:R-:W-:Y:S01]  /*0af0*/  FFMA.FTZ R56, R96, R91, R57 ;  /* 0x0000005b60387223 */ /* 0x000fe20000010039 */
[----:B------:R-:W-:-:S02]  /*0b00*/  FMUL.FTZ R98, R95, R98 ;  /* 0x000000625f627220 */ /* 0x000fc40000410000 */
[----:B------:R-:W-:Y:S01]  /*0b10*/  FMUL.FTZ R93, R93, R60 ;  /* 0x0000003c5d5d7220 */ /* 0x000fe20000410000 */
        /* <DEDUP_REMOVED lines=8> */
.L_x_121:
[----:B---3--:R-:W-:Y:S05]  /*0ba0*/  BSYNC.RECONVERGENT B0 ;  /* 0x0000000000007941 */ /* 0x008fea0003800200 */
.L_x_120:
        /* <DEDUP_REMOVED lines=20> */
[----:B------:R-:W-:-:S02]  /*0cf0*/  MOV R77, R60 ;  /* 0x0000003c004d7202 */ /* 0x000fc40000000f00 */
[----:B------:R-:W-:Y:S01]  /*0d00*/  SHF.R.U64 R60, R56, 0x10, R57 ;  /* 0x00000010383c7819 */ /* 0x000fe20000001239 */
[C---:B------:R-:W-:Y:S01]  /*0d10*/  FADD.FTZ R56, -R62.reuse, R61 ;  /* 0x0000003d3e387221 */ /* 0x040fe20000010100 */
[----:B------:R-:W-:Y:S02]  /*0d20*/  SHF.R.U32.HI R108, RZ, 0x10, R57 ;  /* 0x00000010ff6c7819 */ /* 0x000fe40000011639 */
[----:B------:R-:W-:Y:S02]  /*0d30*/  SHF.L.U32 R79, R57, 0x10, RZ ;  /* 0x00000010394f7819 */ /* 0x000fe400000006ff */
[----:B------:R-:W-:Y:S01]  /*0d40*/  SHF.L.U32 R57, R77, 0x10, RZ ;  /* 0x000000104d397819 */ /* 0x000fe200000006ff */
[----:B-----5:R-:W-:Y:S02]  /*0d50*/  FMUL.FTZ R77, R95, R56 ;  /* 0x000000385f4d7220 */ /* 0x020fe40000410000 */
[----:B------:R-:W-:Y:S02]  /*0d60*/  FADD.FTZ R56, -R62, R79 ;  /* 0x0000004f3e387221 */ /* 0x000fe40000010100 */
[-C--:B------:R-:W-:Y:S01]  /*0d70*/  FMUL.FTZ R80, R80, R57.reuse ;  /* 0x0000003950507220 */ /* 0x080fe20000410000 */
[----:B------:R-:W-:Y:S01]  /*0d80*/  FADD.FTZ R36, R36, R57 ;  /* 0x0000003924247221 */ /* 0x000fe20000010000 */
[----:B------:R-:W-:Y:S01]  /*0d90*/  FFMA.FTZ R48, R77, R57, R48 ;  /* 0x000000394d307223 */ /* 0x000fe20000010030 */
[----:B------:R-:W-:Y:S01]  /*0da0*/  SHF.L.U32 R57, R60, 0x10, RZ ;  /* 0x000000103c397819 */ /* 0x000fe200000006ff */
[----:B------:R-:W-:Y:S01]  /*0db0*/  FMUL.FTZ R79, R95, R56 ;  /* 0x000000385f4f7220 */ /* 0x000fe20000410000 */
[----:B------:R-:W-:-:S03]  /*0dc0*/  SHF.L.U32 R81, R81, 0x10, RZ ;  /* 0x0000001051517819 */ /* 0x000fc600000006ff */
[----:B------:R-:W-:Y:S01]  /*0dd0*/  FADD.FTZ R84, -R62, R57 ;  /* 0x000000393e547221 */ /* 0x000fe20000010100 */
[----:B------:R-:W-:Y:S01]  /*0de0*/  SHF.L.U32 R56, R83, 0x10, RZ ;  /* 0x0000001053387819 */ /* 0x000fe200000006ff */
[-C--:B------:R-:W-:Y:S01]  /*0df0*/  FMUL.FTZ R82, R82, R81.reuse ;  /* 0x0000005152527220 */ /* 0x080fe20000410000 */
[----:B------:R-:W-:Y:S01]  /*0e00*/  FADD.FTZ R38, R38, R81 ;  /* 0x0000005126267221 */ /* 0x000fe20000010000 */
[----:B------:R-:W-:Y:S01]  /*0e10*/  FFMA.FTZ R50, R79, R81, R50 ;  /* 0x000000514f327223 */ /* 0x000fe20000010032 */
[----:B------:R-:W-:Y:S01]  /*0e20*/  SHF.L.U32 R81, R10, 0x10, RZ ;  /* 0x000000100a517819 */ /* 0x000fe200000006ff */
[----:B------:R-:W-:Y:S01]  /*0e30*/  FMUL.FTZ R84, R95, R84 ;  /* 0x000000545f547220 */ /* 0x000fe20000410000 */
[----:B0-----:R-:W-:Y:S01]  /*0e40*/  SHF.L.U32 R59, R108, 0x10, RZ ;  /* 0x000000106c3b7819 */ /* 0x001fe200000006ff */
[----:B------:R-:W-:Y:S02]  /*0e50*/  FADD.FTZ R37, R37, R56 ;  /* 0x0000003825257221 */ /* 0x000fe40000010000 */
[-C--:B------:R-:W-:Y:S01]  /*0e60*/  FMUL.FTZ R81, R81, R56.reuse ;  /* 0x0000003851517220 */ /* 0x080fe20000410000 */
[----:B------:R-:W-:Y:S01]  /*0e70*/  FFMA.FTZ R49, R84, R56, R49 ;  /* 0x0000003854317223 */ /* 0x000fe20000010031 */
[----:B------:R-:W-:Y:S01]  /*0e80*/  FADD.FTZ R56, R63, R80 ;  /* 0x000000503f387221 */ /* 0x000fe20000010000 */
[----:B------:R-:W-:Y:S01]  /*0e90*/  FFMA.FTZ R57, R77, R80, R106 ;  /* 0x000000504d397223 */ /* 0x000fe2000001006a */
[----:B------:R-:W-:Y:S01]  /*0ea0*/  SHF.L.U32 R60, R90, 0x10, RZ ;  /* 0x000000105a3c7819 */ /* 0x000fe200000006ff */
        /* <DEDUP_REMOVED lines=11> */
[----:B------:R-:W-:-:S07]  /*0f60*/  FFMA.FTZ R106, R90, R83, R56 ;  /* 0x000000535a6a7223 */ /* 0x000fce0000010038 */
.L_x_123:
[----:B------:R-:W-:Y:S05]  /*0f70*/  BSYNC.RECONVERGENT B0 ;  /* 0x0000000000007941 */ /* 0x000fea0003800200 */
.L_x_122:
        /* <DEDUP_REMOVED lines=15> */
[--C-:B--2---:R-:W-:Y:S02]  /*1070*/  SHF.R.U64 R108, R58, 0x10, R59.reuse ;  /* 0x000000103a6c7819 */ /* 0x104fe4000000123b */
[----:B------:R-:W-:Y:S02]  /*1080*/  MOV R73, R59 ;  /* 0x0000003b00497202 */ /* 0x000fe40000000f00 */
[----:B------:R-:W-:Y:S02]  /*1090*/  SHF.R.U32.HI R107, RZ, 0x10, R59 ;  /* 0x00000010ff6b7819 */ /* 0x000fe4000001163b */
[C-C-:B---3--:R-:W-:Y:S02]  /*10a0*/  SHF.R.U64 R59, R6.reuse, 0x10, R7.reuse ;  /* 0x00000010063b7819 */ /* 0x148fe40000001207 */
[----:B------:R-:W-:Y:S02]  /*10b0*/  SHF.L.U32 R5, R6, 0x10, RZ ;  /* 0x0000001006057819 */ /* 0x000fe400000006ff */
[----:B------:R-:W-:-:S02]  /*10c0*/  SHF.R.U32.HI R6, RZ, 0x10, R7 ;  /* 0x00000010ff067819 */ /* 0x000fc40000011607 */
[----:B------:R-:W-:Y:S02]  /*10d0*/  SHF.L.U32 R61, R7, 0x10, RZ ;  /* 0x00000010073d7819 */ /* 0x000fe400000006ff */
[----:B------:R-:W-:Y:S02]  /*10e0*/  MOV R60, R58 ;  /* 0x0000003a003c7202 */ /* 0x000fe40000000f00 */
[----:B0-----:R-:W-:Y:S01]  /*10f0*/  SHF.L.U32 R57, R6, 0x10, RZ ;  /* 0x0000001006397819 */ /* 0x001fe200000006ff */
[C---:B------:R-:W-:Y:S01]  /*1100*/  FADD.FTZ R58, -R62.reuse, R61 ;  /* 0x0000003d3e3a7221 */ /* 0x040fe20000010100 */
[----:B------:R-:W-:Y:S01]  /*1110*/  SHF.L.U32 R59, R59, 0x10, RZ ;  /* 0x000000103b3b7819 */ /* 0x000fe200000006ff */
[----:B------:R-:W-:Y:S01]  /*1120*/  FADD.FTZ R6, -R62, R5 ;  /* 0x000000053e067221 */ /* 0x000fe20000010100 */
[----:B------:R-:W-:Y:S01]  /*1130*/  SHF.L.U32 R7, R60, 0x10, RZ ;  /* 0x000000103c077819 */ /* 0x000fe200000006ff */
[C---:B------:R-:W-:Y:S01]  /*1140*/  FADD.FTZ R74, -R62.reuse, R57 ;  /* 0x000000393e4a7221 */ /* 0x040fe20000010100 */
[----:B------:R-:W-:Y:S01]  /*1150*/  SHF.L.U32 R57, R73, 0x10, RZ ;  /* 0x0000001049397819 */ /* 0x000fe200000006ff */
[C---:B-----5:R-:W-:Y:S01]  /*1160*/  FMUL.FTZ R73, R95.reuse, R58 ;  /* 0x0000003a5f497220 */ /* 0x060fe20000410000 */
[----:B------:R-:W-:Y:S01]  /*1170*/  FADD.FTZ R56, -R62, R59 ;  /* 0x0000003b3e387221 */ /* 0x000fe20000010100 */
[----:B------:R-:W-:Y:S01]  /*1180*/  SHF.L.U32 R5, R14, 0x10, RZ ;  /* 0x000000100e057819 */ /* 0x000fe200000006ff */
[C---:B------:R-:W-:Y:S01]  /*1190*/  FMUL.FTZ R75, R95.reuse, R6 ;  /* 0x000000065f4b7220 */ /* 0x040fe20000410000 */
[----:B------:R-:W-:Y:S01]  /*11a0*/  SHF.L.U32 R58, R108, 0x10, RZ ;  /* 0x000000106c3a7819 */ /* 0x000fe200000006ff */
[----:B------:R-:W-:Y:S01]  /*11b0*/  FMUL.FTZ R78, R78, R7 ;  /* 0x000000074e4e7220 */ /* 0x000fe20000410000 */
[----:B------:R-:W-:Y:S01]  /*11c0*/  FMUL.FTZ R6, R95, R56 ;  /* 0x000000385f067220 */ /* 0x000fe20000410000 */
[----:B------:R-:W-:-:S02]  /*11d0*/  FADD.FTZ R32, R32, R7 ;  /* 0x0000000720207221 */ /* 0x000fc40000010000 */
[----:B------:R-:W-:Y:S01]  /*11e0*/  FMUL.FTZ R5, R5, R58 ;  /* 0x0000003a05057220 */ /* 0x000fe20000410000 */
[----:B------:R-:W-:Y:S01]  /*11f0*/  FADD.FTZ R56, R63, R78 ;  /* 0x0000004e3f387221 */ /* 0x000fe20000010000 */
[C---:B------:R-:W-:Y:S01]  /*1200*/  FFMA.FTZ R106, R75.reuse, R78, R106 ;  /* 0x0000004e4b6a7223 */ /* 0x040fe2000001006a */
[----:B------:R-:W-:Y:S01]  /*1210*/  FFMA.FTZ R44, R75, R7, R44 ;  /* 0x000000074b2c7223 */ /* 0x000fe2000001002c */
[-C--:B------:R-:W-:Y:S01]  /*1220*/  FMUL.FTZ R76, R76, R57.reuse ;  /* 0x000000394c4c7220 */ /* 0x080fe20000410000 */
[----:B------:R-:W-:Y:S01]  /*1230*/  FADD.FTZ R34, R34, R57 ;  /* 0x0000003922227221 */ /* 0x000fe20000010000 */
[----:B------:R-:W-:Y:S01]  /*1240*/  FFMA.FTZ R46, R73, R57, R46 ;  /* 0x00000039492e7223 */ /* 0x000fe2000001002e */
[----:B------:R-:W-:Y:S01]  /*1250*/  SHF.L.U32 R7, R16, 0x10, RZ ;  /* 0x0000001010077819 */ /* 0x000fe200000006ff */
[----:B------:R-:W-:Y:S01]  /*1260*/  FADD.FTZ R57, R56, R5 ;  /* 0x0000000538397221 */ /* 0x000fe20000010000 */
[----:B------:R-:W-:Y:S01]  /*1270*/  SHF.L.U32 R60, R107, 0x10, RZ ;  /* 0x000000106b3c7819 */ /* 0x000fe200000006ff */
[----:B------:R-:W-:Y:S01]  /*1280*/  FFMA.FTZ R106, R6, R5, R106 ;  /* 0x00000005066a7223 */ /* 0x000fe2000001006a */
[----:B------:R-:W-:Y:S01]  /*1290*/  FMUL.FTZ R74, R95, R74 ;  /* 0x0000004a5f4a7220 */ /* 0x000fe20000410000 */
[----:B------:R-:W-:-:S02]  /*12a0*/  FADD.FTZ R56, R57, R76 ;  /* 0x0000004c39387221 */ /* 0x000fc40000010000 */
[----:B------:R-:W-:Y:S01]  /*12b0*/  FMUL.FTZ R7, R7, R60 ;  /* 0x0000003c07077220 */ /* 0x000fe20000410000 */
[----:B------:R-:W-:Y:S01]  /*12c0*/  FFMA.FTZ R106, R73, R76, R106 ;  /* 0x0000004c496a7223 */ /* 0x000fe2000001006a */
[----:B------:R-:W-:Y:S01]  /*12d0*/  FADD.FTZ R33, R33, R58 ;  /* 0x0000003a21217221 */ /* 0x000fe20000010000 */
[----:B------:R-:W-:Y:S01]  /*12e0*/  FFMA.FTZ R45, R6, R58, R45 ;  /* 0x0000003a062d7223 */ /* 0x000fe2000001002d */
[----:B------:R-:W-:Y:S01]  /*12f0*/  FADD.FTZ R35, R35, R60 ;  /* 0x0000003c23237221 */ /* 0x000fe20000010000 */
[----:B------:R-:W-:Y:S01]  /*1300*/  FFMA.FTZ R47, R74, R60, R47 ;  /* 0x0000003c4a2f7223 */ /* 0x000fe2000001002f */
[----:B------:R-:W-:Y:S01]  /*1310*/  FADD.FTZ R63, R56, R7 ;  /* 0x00000007383f7221 */ /* 0x000fe20000010000 */
[----:B------:R-:W-:-:S07]  /*1320*/  FFMA.FTZ R106, R74, R7, R106 ;  /* 0x000000074a6a7223 */ /* 0x000fce000001006a */
.L_x_125:
[----:B------:R-:W-:Y:S05]  /*1330*/  BSYNC.RECONVERGENT B0 ;  /* 0x0000000000007941 */ /* 0x000fea0003800200 */
.L_x_124:
[----:B------:R-:W0:Y:S01]  /*1340*/  SHFL.DOWN PT, R56, R63, 0x10, 0x1f ;  /* 0x0a001f003f387f89 */ /* 0x000e2200000e0000 */
        /* <DEDUP_REMOVED lines=22> */
[----:B------:R-:W0:Y:S01]  /*14b0*/  S2R R0, SR_TID.X ;  /* 0x0000000000007919 */ /* 0x000e220000002100 */
[----:B------:R-:W1:Y:S01]  /*14c0*/  S2UR UR5, SR_CgaCtaId ;  /* 0x00000000000579c3 */ /* 0x000e620000008800 */
[----:B------:R-:W-:Y:S02]  /*14d0*/  UMOV UR4, 0x400 ;  /* 0x0000040000047882 */ /* 0x000fe40000000000 */
[----:B-1----:R-:W-:-:S04]  /*14e0*/  ULEA UR4, UR5, UR4, 0x18 ;  /* 0x0000000405047291 */ /* 0x002fc8000f8ec0ff */
[----:B------:R-:W-:Y:S02]  /*14f0*/  UIADD3 UR5, UPT, UPT, UR4, 0x1820, URZ ;  /* 0x0000182004057890 */ /* 0x000fe4000fffe0ff */
[----:B------:R-:W-:Y:S01]  /*1500*/  @!UP1 UIADD3 UR5, UPT, UPT, UR4, 0x1800, URZ ;  /* 0x0000180004059890 */ /* 0x000fe2000fffe0ff */
[----:B0-----:R-:W-:-:S04]  /*1510*/  SHF.R.U32.HI R58, RZ, 0x2, R0 ;  /* 0x00000002ff3a7819 */ /* 0x001fc80000011600 */
[----:B------:R-:W-:-:S05]  /*1520*/  LOP3.LUT R58, R58, 0x18, RZ, 0xc0, !PT ;  /* 0x000000183a3a7812 */ /* 0x000fca00078ec0ff */
[----:B------:R0:W-:Y:S02]  /*1530*/  STS.64 [R58+UR5], R56 ;  /* 0x000000383a007988 */ /* 0x0001e40008000a05 */
.L_x_127:
[----:B------:R-:W-:Y:S05]  /*1540*/  BSYNC.RECONVERGENT B0 ;  /* 0x0000000000007941 */ /* 0x000fea0003800200 */
.L_x_126:
        /* <DEDUP_REMOVED lines=18> */
[----:B------:R-:W-:Y:S01]  /*1670*/  FADD.FTZ R56, R56, R61 ;  /* 0x0000003d38387221 */ /* 0x000fe20000010000 */
[----:B------:R-:W-:Y:S01]  /*1680*/  HFMA2 R61, -RZ, RZ, 1.875, 0 ;  /* 0x3f800000ff3d7431 */ /* 0x000fe200000001ff */
[----:B-----5:R-:W-:Y:S01]  /*1690*/  @P0 SHF.L.U32 R61, R99, 0x10, RZ ;  /* 0x00000010633d0819 */ /* 0x020fe200000006ff */
        /* <DEDUP_REMOVED lines=9> */
[----:B------:R-:W-:Y:S04]  /*1730*/  BSSY.RECONVERGENT B1, `(.L_x_131) ;  /* 0x0000033000017945 */ /* 0x000fe80003800200 */
[----:B------:R-:W-:Y:S05]  /*1740*/  @!P4 BRA `(.L_x_132) ;  /* 0x0000000000c4c947 */ /* 0x000fea0003800000 */
[----:B------:R-:W0:Y:S02]  /*1750*/  LDC.64 R56, c[0x0][0x390] ;  /* 0x0000e400ff387b82 */ /* 0x000e240000000a00 */
[----:B0-----:R-:W-:-:S06]  /*1760*/  IMAD.WIDE.U32 R56, R97, 0x8, R56 ;  /* 0x0000000861387825 */ /* 0x001fcc00078e0038 */
[----:B------:R-:W2:Y:S01]  /*1770*/  LDG.E.64 R56, desc[UR8][R56.64] ;  /* 0x0000000838387981 */ /* 0x000ea2000c1e1b00 */
[-CC-:B------:R-:W-:Y:S01]  /*1780*/  FFMA.FTZ R59, R85, R63.reuse, R60.reuse ;  /* 0x0000003f553b7223 */ /* 0x180fe2000001003c */
[-C--:B------:R-:W-:Y:S01]  /*1790*/  FFMA.FTZ R106, R98, R63.reuse, R60 ;  /* 0x0000003f626a7223 */ /* 0x080fe2000001003c */
[----:B------:R-:W-:Y:S02]  /*17a0*/  SHF.L.U32 R62, R87, 0x10, RZ ;  /* 0x00000010573e7819 */ /* 0x000fe400000006ff */
[----:B------:R-:W-:Y:S01]  /*17b0*/  FADD.FTZ R58, R94, -R59 ;  /* 0x8000003b5e3a7221 */ /* 0x000fe20000010000 */
[----:B------:R-:W-:Y:S01]  /*17c0*/  FADD.FTZ R106, R93, -R106 ;  /* 0x8000006a5d6a7221 */ /* 0x000fe20000010000 */
[----:B------:R-:W-:Y:S01]  /*17d0*/  FFMA.FTZ R59, R3, R63, R60 ;  /* 0x0000003f033b7223 */ /* 0x000fe2000001003c */
[----:B------:R-:W-:Y:S01]  /*17e0*/  SHF.L.U32 R109, R72, 0x10, RZ ;  /* 0x00000010486d7819 */ /* 0x000fe200000006ff */
[C---:B------:R-:W-:Y:S01]  /*17f0*/  FMUL.FTZ R58, R95.reuse, R58 ;  /* 0x0000003a5f3a7220 */ /* 0x040fe20000410000 */
[----:B------:R-:W-:Y:S01]  /*1800*/  FMUL.FTZ R106, R95, R106 ;  /* 0x0000006a5f6a7220 */ /* 0x000fe20000410000 */
[----:B------:R-:W-:-:S02]  /*1810*/  SHF.L.U32 R110, R86, 0x10, RZ ;  /* 0x00000010566e7819 */ /* 0x000fc400000006ff */
[----:B------:R-:W-:Y:S01]  /*1820*/  FMUL.FTZ R99, R58, R61 ;  /* 0x0000003d3a637220 */ /* 0x000fe20000410000 */
[----:B------:R-:W-:-:S03]  /*1830*/  FFMA.FTZ R58, R96, R63, R60 ;  /* 0x0000003f603a7223 */ /* 0x000fc6000001003c */
[----:B------:R-:W-:Y:S01]  /*1840*/  FMUL.FTZ R107, R99, R62 ;  /* 0x0000003e636b7220 */ /* 0x000fe20000410000 */
[----:B------:R-:W-:Y:S01]  /*1850*/  FADD.FTZ R58, R91, -R58 ;  /* 0x8000003a5b3a7221 */ /* 0x000fe20000010000 */
[----:B------:R-:W-:Y:S02]  /*1860*/  FMUL.FTZ R62, R106, R61 ;  /* 0x0000003d6a3e7220 */ /* 0x000fe40000410000 */
[----:B------:R-:W-:Y:S01]  /*1870*/  F2F.BF16.F32 R113, R107 ;  /* 0x0000006b00717304 */ /* 0x000fe20000202000 */
[----:B------:R-:W-:Y:S01]  /*1880*/  FMUL.FTZ R108, R95, R58 ;  /* 0x0000003a5f6c7220 */ /* 0x000fe20000410000 */
[----:B------:R-:W-:Y:S01]  /*1890*/  FADD.FTZ R58, R92, -R59 ;  /* 0x8000003b5c3a7221 */ /* 0x000fe20000010000 */
[----:B------:R-:W-:Y:S01]  /*18a0*/  SHF.L.U32 R59, R71, 0x10, RZ ;  /* 0x00000010473b7819 */ /* 0x000fe200000006ff */
[----:B------:R-:W-:Y:S01]  /*18b0*/  FMUL.FTZ R114, R62, R109 ;  /* 0x0000006d3e727220 */ /* 0x000fe20000410000 */
[----:B------:R-:W-:Y:S01]  /*18c0*/  FMUL.FTZ R108, R108, R61 ;  /* 0x0000003d6c6c7220 */ /* 0x000fe20000410000 */
[----:B------:R-:W-:-:S03]  /*18d0*/  FMUL.FTZ R106, R95, R58 ;  /* 0x0000003a5f6a7220 */ /* 0x000fc60000410000 */
[----:B------:R-:W-:Y:S01]  /*18e0*/  FMUL.FTZ R112, R108, R59 ;  /* 0x0000003b6c707220 */ /* 0x000fe20000410000 */
[----:B------:R-:W-:Y:S01]  /*18f0*/  FMUL.FTZ R109, R106, R61 ;  /* 0x0000003d6a6d7220 */ /* 0x000fe20000410000 */
[----:B------:R-:W0:Y:S01]  /*1900*/  LDC.64 R58, c[0x0][0x468] ;  /* 0x00011a00ff3a7b82 */ /* 0x000e220000000a00 */
[----:B------:R-:W1:Y:S02]  /*1910*/  F2F.BF16.F32 R114, R114 ;  /* 0x0000007200727304 */ /* 0x000e640000202000 */
[----:B------:R-:W-:-:S06]  /*1920*/  FMUL.FTZ R110, R109, R110 ;  /* 0x0000006e6d6e7220 */ /* 0x000fcc0000410000 */
[----:B------:R-:W3:Y:S01]  /*1930*/  F2F.BF16.F32 R106, R112 ;  /* 0x00000070006a7304 */ /* 0x000ee20000202000 */
[----:B-1----:R-:W-:-:S07]  /*1940*/  PRMT R113, R113, 0x5410, R114 ;  /* 0x0000541071717816 */ /* 0x002fce0000000072 */
[----:B------:R-:W1:Y:S01]  /*1950*/  F2F.BF16.F32 R111, R110 ;  /* 0x0000006e006f7304 */ /* 0x000e620000202000 */
[----:B---3--:R-:W-:-:S04]  /*1960*/  IMAD.WIDE.U32 R106, R106, 0x10000, RZ ;  /* 0x000100006a6a7825 */ /* 0x008fc800078e00ff */
[----:B0-----:R-:W-:Y:S01]  /*1970*/  IMAD.WIDE.U32 R58, R97, 0x8, R58 ;  /* 0x00000008613a7825 */ /* 0x001fe200078e003a */
[----:B------:R-:W-:Y:S02]  /*1980*/  LOP3.LUT R107, R113, R107, RZ, 0xfc, !PT ;  /* 0x0000006b716b7212 */ /* 0x000fe400078efcff */
[----:B------:R-:W-:Y:S02]  /*1990*/  IADD3 R97, PT, PT, R97, 0x80, RZ ;  /* 0x0000008061617810 */ /* 0x000fe40007ffe0ff */
[----:B-1----:R-:W-:-:S05]  /*19a0*/  LOP3.LUT R106, R106, R111, RZ, 0xfc, !PT ;  /* 0x0000006f6a6a7212 */ /* 0x002fca00078efcff */
[----:B------:R0:W-:Y:S01]  /*19b0*/  STG.E.64 desc[UR8][R58.64], R106 ;  /* 0x0000006a3a007986 */ /* 0x0001e2000c101b08 */
[--C-:B--2---:R-:W-:Y:S02]  /*19c0*/  SHF.R.U32.HI R113, RZ, 0x10, R57.reuse ;  /* 0x00000010ff717819 */ /* 0x104fe40000011639 */
[C---:B------:R-:W-:Y:S02]  /*19d0*/  SHF.R.U64 R114, R56.reuse, 0x10, R57 ;  /* 0x0000001038727819 */ /* 0x040fe40000001239 */
[----:B------:R-:W-:Y:S02]  /*19e0*/  SHF.L.U32 R111, R57, 0x10, RZ ;  /* 0x00000010396f7819 */ /* 0x000fe400000006ff */
[----:B------:R-:W-:Y:S02]  /*19f0*/  SHF.L.U32 R56, R56, 0x10, RZ ;  /* 0x0000001038387819 */ /* 0x000fe400000006ff */
[----:B------:R-:W-:Y:S01]  /*1a00*/  SHF.L.U32 R110, R113, 0x10, RZ ;  /* 0x00000010716e7819 */ /* 0x000fe200000006ff */
[----:B------:R-:W-:Y:S01]  /*1a10*/  FFMA.FTZ R30, R99, R111, R30 ;  /* 0x0000006f631e7223 */ /* 0x000fe2000001001e */
[----:B------:R-:W-:Y:S01]  /*1a20*/  SHF.L.U32 R57, R114, 0x10, RZ ;  /* 0x0000001072397819 */ /* 0x000fe200000006ff */
[----:B------:R-:W-:-:S02]  /*1a30*/  FFMA.FTZ R28, R109, R56, R28 ;  /* 0x000000386d1c7223 */ /* 0x000fc4000001001c */
[----:B------:R-:W-:Y:S02]  /*1a40*/  FFMA.FTZ R31, R62, R110, R31 ;  /* 0x0000006e3e1f7223 */ /* 0x000fe4000001001f */
[----:B0-----:R-:W-:-:S07]  /*1a50*/  FFMA.FTZ R29, R108, R57, R29 ;  /* 0x000000396c1d7223 */ /* 0x001fce000001001d */
.L_x_132:
[----:B------:R-:W-:Y:S05]  /*1a60*/  BSYNC.RECONVERGENT B1 ;  /* 0x0000000000017941 */ /* 0x000fea0003800200 */
.L_x_131:
        /* <DEDUP_REMOVED lines=21> */
[C---:B------:R-:W-:Y:S01]  /*1bc0*/  FMUL.FTZ R108, R95.reuse, R58 ;  /* 0x0000003a5f6c7220 */ /* 0x040fe20000410000 */
        /* <DEDUP_REMOVED lines=29> */
.L_x_134:
[----:B------:R-:W-:Y:S05]  /*1da0*/  BSYNC.RECONVERGENT B1 ;  /* 0x0000000000017941 */ /* 0x000fea0003800200 */
.L_x_133:
[----:B------:R-:W-:Y:S05]  /*1db0*/  @!P3 BRA `(.L_x_135) ;  /* 0x0000002400ccb947 */ /* 0x000fea0003800000 */
[----:B------:R-:W0:Y:S02]  /*1dc0*/  LDC.64 R56, c[0x0][0x390] ;  /* 0x0000e400ff387b82 */ /* 0x000e240000000a00 */
[----:B0-----:R-:W-:-:S06]  /*1dd0*/  IMAD.WIDE.U32 R56, R97, 0x8, R56 ;  /* 0x0000000861387825 */ /* 0x001fcc00078e0038 */
[----:B------:R-:W2:Y:S01]  /*1de0*/  LDG.E.64 R56, desc[UR8][R56.64] ;  /* 0x0000000838387981 */ /* 0x000ea2000c1e1b00 */
[-CC-:B------:R-:W-:Y:S01]  /*1df0*/  FFMA.FTZ R59, R73, R63.reuse, R60.reuse ;  /* 0x0000003f493b7223 */ /* 0x180fe2000001003c */
[-CC-:B------:R-:W-:Y:S01]  /*1e00*/  FFMA.FTZ R106, R74, R63.reuse, R60.reuse ;  /* 0x0000003f4a6a7223 */ /* 0x180fe2000001003c */
[----:B------:R-:W-:Y:S02]  /*1e10*/  SHF.L.U32 R62, R67, 0x10, RZ ;  /* 0x00000010433e7819 */ /* 0x000fe400000006ff */
[----:B------:R-:W-:Y:S01]  /*1e20*/  FADD.FTZ R58, R76, -R59 ;  /* 0x8000003b4c3a7221 */ /* 0x000fe20000010000 */
[-CC-:B------:R-:W-:Y:S01]  /*1e30*/  FFMA.FTZ R59, R75, R63.reuse, R60.reuse ;  /* 0x0000003f4b3b7223 */ /* 0x180fe2000001003c */
[----:B------:R-:W-:Y:S01]  /*1e40*/  FFMA.FTZ R60, R6, R63, R60 ;  /* 0x0000003f063c7223 */ /* 0x000fe2000001003c */
[----:B------:R-:W-:Y:S01]  /*1e50*/  FADD.FTZ R106, R7, -R106 ;  /* 0x8000006a076a7221 */ /* 0x000fe20000010000 */
[----:B------:R-:W-:Y:S01]  /*1e60*/  FMUL.FTZ R58, R95, R58 ;  /* 0x0000003a5f3a7220 */ /* 0x000fe20000410000 */
[----:B------:R-:W-:Y:S01]  /*1e70*/  SHF.L.U32 R63, R68, 0x10, RZ ;  /* 0x00000010443f7819 */ /* 0x000fe200000006ff */
[----:B------:R-:W-:Y:S01]  /*1e80*/  FADD.FTZ R60, R5, -R60 ;  /* 0x8000003c053c7221 */ /* 0x000fe20000010000 */
[C---:B------:R-:W-:Y:S01]  /*1e90*/  FMUL.FTZ R106, R95.reuse, R106 ;  /* 0x0000006a5f6a7220 */ /* 0x040fe20000410000 */
[-C--:B------:R-:W-:Y:S01]  /*1ea0*/  FMUL.FTZ R99, R58, R61.reuse ;  /* 0x0000003d3a637220 */ /* 0x080fe20000410000 */
[----:B------:R-:W-:Y:S01]  /*1eb0*/  FADD.FTZ R58, R78, -R59 ;  /* 0x8000003b4e3a7221 */ /* 0x000fe20000010000 */
[----:B------:R-:W-:Y:S01]  /*1ec0*/  FMUL.FTZ R60, R95, R60 ;  /* 0x0000003c5f3c7220 */ /* 0x000fe20000410000 */
[----:B------:R-:W-:Y:S01]  /*1ed0*/  SHF.L.U32 R59, R66, 0x10, RZ ;  /* 0x00000010423b7819 */ /* 0x000fe200000006ff */
[----:B------:R-:W-:Y:S01]  /*1ee0*/  FMUL.FTZ R108, R99, R62 ;  /* 0x0000003e636c7220 */ /* 0x000fe20000410000 */
[-C--:B------:R-:W-:Y:S01]  /*1ef0*/  FMUL.FTZ R62, R106, R61.reuse ;  /* 0x0000003d6a3e7220 */ /* 0x080fe20000410000 */
[----:B------:R-:W-:Y:S01]  /*1f00*/  FMUL.FTZ R58, R95, R58 ;  /* 0x0000003a5f3a7220 */ /* 0x000fe20000410000 */
[----:B------:R-:W-:Y:S01]  /*1f10*/  FMUL.FTZ R106, R60, R61 ;  /* 0x0000003d3c6a7220 */ /* 0x000fe20000410000 */
[----:B------:R-:W-:Y:S01]  /*1f20*/  SHF.L.U32 R60, R65, 0x10, RZ ;  /* 0x00000010413c7819 */ /* 0x000fe200000006ff */
[----:B------:R-:W-:Y:S01]  /*1f30*/  FMUL.FTZ R109, R62, R63 ;  /* 0x0000003f3e6d7220 */ /* 0x000fe20000410000 */
[----:B------:R-:W-:Y:S01]  /*1f40*/  FMUL.FTZ R63, R58, R61 ;  /* 0x0000003d3a3f7220 */ /* 0x000fe20000410000 */
[----:B------:R-:W-:Y:S01]  /*1f50*/  FMUL.FTZ R107, R106, R59 ;  /* 0x0000003b6a6b7220 */ /* 0x000fe20000410000 */
[----:B------:R-:W-:Y:S01]  /*1f60*/  F2F.BF16.F32 R108, R108 ;  /* 0x0000006c006c7304 */ /* 0x000fe20000202000 */
[----:B------:R-:W0:Y:S01]  /*1f70*/  LDC.64 R58, c[0x0][0x468] ;  /* 0x00011a00ff3a7b82 */ /* 0x000e220000000a00 */
[----:B------:R-:W-:-:S06]  /*1f80*/  FMUL.FTZ R95, R63, R60 ;  /* 0x0000003c3f5f7220 */ /* 0x000fcc0000410000 */
[----:B------:R-:W1:Y:S08]  /*1f90*/  F2F.BF16.F32 R61, R107 ;  /* 0x0000006b003d7304 */ /* 0x000e700000202000 */
[----:B------:R-:W3:Y:S01]  /*1fa0*/  F2F.BF16.F32 R109, R109 ;  /* 0x0000006d006d7304 */ /* 0x000ee20000202000 */
[----:B-1----:R-:W-:-:S07]  /*1fb0*/  IMAD.WIDE.U32 R60, R61, 0x10000, RZ ;  /* 0x000100003d3c7825 */ /* 0x002fce00078e00ff */
[----:B------:R-:W1:Y:S01]  /*1fc0*/  F2F.BF16.F32 R95, R95 ;  /* 0x0000005f005f7304 */ /* 0x000e620000202000 */
[----:B0-----:R-:W-:Y:S01]  /*1fd0*/  IMAD.WIDE.U32 R58, R97, 0x8, R58 ;  /* 0x00000008613a7825 */ /* 0x001fe200078e003a */
[----:B---3--:R-:W-:-:S04]  /*1fe0*/  PRMT R111, R108, 0x5410, R109 ;  /* 0x000054106c6f7816 */ /* 0x008fc8000000006d */
[----:B------:R-:W-:Y:S02]  /*1ff0*/  LOP3.LUT R61, R111, R61, RZ, 0xfc, !PT ;  /* 0x0000003d6f3d7212 */ /* 0x000fe400078efcff */
[----:B-1----:R-:W-:-:S05]  /*2000*/  LOP3.LUT R60, R60, R95, RZ, 0xfc, !PT ;  /* 0x0000005f3c3c7212 */ /* 0x002fca00078efcff */
[----:B------:R0:W-:Y:S01]  /*2010*/  STG.E.64 desc[UR8][R58.64], R60 ;  /* 0x0000003c3a007986 */ /* 0x0001e2000c101b08 */
[C-C-:B--2---:R-:W-:Y:S02]  /*2020*/  SHF.R.U64 R109, R56.reuse, 0x10, R57.reuse ;  /* 0x00000010386d7819 */ /* 0x144fe40000001239 */
[----:B------:R-:W-:Y:S02]  /*2030*/  SHF.R.U32.HI R108, RZ, 0x10, R57 ;  /* 0x00000010ff6c7819 */ /* 0x000fe40000011639 */
[----:B------:R-:W-:Y:S02]  /*2040*/  SHF.L.U32 R97, R57, 0x10, RZ ;  /* 0x0000001039617819 */ /* 0x000fe400000006ff */
[----:B------:R-:W-:Y:S02]  /*2050*/  SHF.L.U32 R56, R56, 0x10, RZ ;  /* 0x0000001038387819 */ /* 0x000fe400000006ff */
[----:B------:R-:W-:Y:S01]  /*2060*/  SHF.L.U32 R57, R109, 0x10, RZ ;  /* 0x000000106d397819 */ /* 0x000fe200000006ff */
[----:B------:R-:W-:Y:S01]  /*2070*/  FFMA.FTZ R22, R99, R97, R22 ;  /* 0x0000006163167223 */ /* 0x000fe20000010016 */
[----:B------:R-:W-:Y:S01]  /*2080*/  SHF.L.U32 R95, R108, 0x10, RZ ;  /* 0x000000106c5f7819 */ /* 0x000fe200000006ff */
[----:B------:R-:W-:-:S02]  /*2090*/  FFMA.FTZ R20, R63, R56, R20 ;  /* 0x000000383f147223 */ /* 0x000fc40000010014 */
[----:B------:R-:W-:Y:S02]  /*20a0*/  FFMA.FTZ R21, R106, R57, R21 ;  /* 0x000000396a157223 */ /* 0x000fe40000010015 */
[----:B------:R-:W-:Y:S01]  /*20b0*/  FFMA.FTZ R23, R62, R95, R23 ;  /* 0x0000005f3e177223 */ /* 0x000fe20000010017 */
[----:B0-----:R-:W-:Y:S06]  /*20c0*/  BRA `(.L_x_135) ;  /* 0x0000002400087947 */ /* 0x001fec0003800000 */
.L_x_130:
[----:B------:R-:W-:Y:S04]  /*20d0*/  BSSY.RECONVERGENT B1, `(.L_x_136) ;  /* 0x000003e000017945 */ /* 0x000fe80003800200 */
[----:B------:R-:W-:Y:S05]  /*20e0*/  @!P4 BRA `(.L_x_137) ;  /* 0x0000000000f0c947 */ /* 0x000fea0003800000 */
[----:B------:R-:W0:Y:S02]  /*20f0*/  LDC.64 R56, c[0x0][0x390] ;  /* 0x0000e400ff387b82 */ /* 0x000e240000000a00 */
[----:B0-----:R-:W-:-:S06]  /*2100*/  IMAD.WIDE.U32 R56, R97, 0x8, R56 ;  /* 0x0000000861387825 */ /* 0x001fcc00078e0038 */
[----:B------:R-:W2:Y:S01]  /*2110*/  LDG.E.64 R56, desc[UR8][R56.64] ;  /* 0x0000000838387981 */ /* 0x000ea2000c1e1b00 */
[-CC-:B------:R-:W-:Y:S01]  /*2120*/  FFMA.FTZ R58, R98, R63.reuse, R60.reuse ;  /* 0x0000003f623a7223 */ /* 0x180fe2000001003c */
[-CC-:B------:R-:W-:Y:S01]  /*2130*/  FFMA.FTZ R59, R85, R63.reuse, R60.reuse ;  /* 0x0000003f553b7223 */ /* 0x180fe2000001003c */
[-CC-:B------:R-:W-:Y:S01]  /*2140*/  FFMA.FTZ R62, R96, R63.reuse, R60.reuse ;  /* 0x0000003f603e7223 */ /* 0x180fe2000001003c */
[----:B------:R-:W-:Y:S01]  /*2150*/  FFMA.FTZ R99, R3, R63, R60 ;  /* 0x0000003f03637223 */ /* 0x000fe2000001003c */
[----:B------:R-:W-:Y:S01]  /*2160*/  FADD.FTZ R58, R93, -R58 ;  /* 0x8000003a5d3a7221 */ /* 0x000fe20000010000 */
[----:B------:R-:W-:Y:S01]  /*2170*/  SHF.L.U32 R109, R72, 0x10, RZ ;  /* 0x00000010486d7819 */ /* 0x000fe200000006ff */
[----:B------:R-:W-:Y:S01]  /*2180*/  FADD.FTZ R62, R91, -R62 ;  /* 0x8000003e5b3e7221 */ /* 0x000fe20000010000 */
[----:B------:R-:W-:Y:S01]  /*2190*/  SHF.L.U32 R107, R71, 0x10, RZ ;  /* 0x00000010476b7819 */ /* 0x000fe200000006ff */
[C---:B------:R-:W-:Y:S01]  /*21a0*/  FMUL.FTZ R116, R95.reuse, R58 ;  /* 0x0000003a5f747220 */ /* 0x040fe20000410000 */
[----:B------:R-:W-:Y:S01]  /*21b0*/  FADD.FTZ R58, R94, -R59 ;  /* 0x8000003b5e3a7221 */ /* 0x000fe20000010000 */
[----:B------:R-:W-:Y:S01]  /*21c0*/  FMUL.FTZ R110, R95, R62 ;  /* 0x0000003e5f6e7220 */ /* 0x000fe20000410000 */
[----:B------:R-:W-:Y:S01]  /*21d0*/  SHF.L.U32 R114, R87, 0x10, RZ ;  /* 0x0000001057727819 */ /* 0x000fe200000006ff */
[----:B------:R0:W-:Y:S01]  /*21e0*/  F2F.BF16.F32 R59, R116 ;  /* 0x00000074003b7304 */ /* 0x0001e20000202000 */
[----:B------:R-:W-:Y:S01]  /*21f0*/  FMUL.FTZ R112, R95, R58 ;  /* 0x0000003a5f707220 */ /* 0x000fe20000410000 */
[----:B------:R-:W-:Y:S01]  /*2200*/  FADD.FTZ R58, R92, -R99 ;  /* 0x800000635c3a7221 */ /* 0x000fe20000010000 */
[----:B------:R-:W-:-:S02]  /*2210*/  FMUL.FTZ R62, R116, R61 ;  /* 0x0000003d743e7220 */ /* 0x000fc40000410000 */
[----:B------:R-:W-:Y:S01]  /*2220*/  FMUL.FTZ R99, R112, R61 ;  /* 0x0000003d70637220 */ /* 0x000fe20000410000 */
[----:B------:R-:W-:Y:S01]  /*2230*/  FMUL.FTZ R108, R95, R58 ;  /* 0x0000003a5f6c7220 */ /* 0x000fe20000410000 */
[----:B------:R-:W-:Y:S01]  /*2240*/  FMUL.FTZ R117, R62, R109 ;  /* 0x0000006d3e757220 */ /* 0x000fe20000410000 */
[----:B------:R1:W3:Y:S01]  /*2250*/  F2F.BF16.F32 R106, R112 ;  /* 0x00000070006a7304 */ /* 0x0002e20000202000 */
[----:B------:R-:W-:Y:S01]  /*2260*/  FMUL.FTZ R114, R99, R114 ;  /* 0x0000007263727220 */ /* 0x000fe20000410000 */
[----:B0-----:R-:W-:Y:S01]  /*2270*/  SHF.L.U32 R116, R86, 0x10, RZ ;  /* 0x0000001056747819 */ /* 0x001fe200000006ff */
[----:B------:R-:W-:-:S04]  /*2280*/  FMUL.FTZ R113, R108, R61 ;  /* 0x0000003d6c717220 */ /* 0x000fc80000410000 */
[----:B------:R-:W-:Y:S01]  /*2290*/  FMUL.FTZ R116, R113, R116 ;  /* 0x0000007471747220 */ /* 0x000fe20000410000 */
[----:B------:R0:W4:Y:S01]  /*22a0*/  F2F.BF16.F32 R58, R110 ;  /* 0x0000006e003a7304 */ /* 0x0001220000202000 */
[----:B-1----:R-:W-:-:S04]  /*22b0*/  FMUL.FTZ R112, R110, R61 ;  /* 0x0000003d6e707220 */ /* 0x002fc80000410000 */
[----:B------:R-:W-:Y:S01]  /*22c0*/  FMUL.FTZ R118, R112, R107 ;  /* 0x0000006b70767220 */ /* 0x000fe20000410000 */
[----:B---3--:R-:W-:Y:S02]  /*22d0*/  PRMT R109, R106, 0x5410, R59 ;  /* 0x000054106a6d7816 */ /* 0x008fe4000000003b */
[----:B------:R-:W1:Y:S01]  /*22e0*/  F2F.BF16.F32 R115, R108 ;  /* 0x0000006c00737304 */ /* 0x000e620000202000 */
[----:B0-----:R-:W0:Y:S01]  /*22f0*/  LDC.64 R110, c[0x0][0x478] ;  /* 0x00011e00ff6e7b82 */ /* 0x001e220000000a00 */
[----:B----4-:R-:W-:-:S06]  /*2300*/  IMAD.WIDE.U32 R58, R58, 0x10000, RZ ;  /* 0x000100003a3a7825 */ /* 0x010fcc00078e00ff */
[----:B------:R-:W3:Y:S01]  /*2310*/  F2F.BF16.F32 R118, R118 ;  /* 0x0000007600767304 */ /* 0x000ee20000202000 */
[----:B------:R-:W4:Y:S01]  /*2320*/  LDC.64 R106, c[0x0][0x468] ;  /* 0x00011a00ff6a7b82 */ /* 0x000f220000000a00 */
[----:B------:R-:W-:Y:S02]  /*2330*/  LOP3.LUT R109, R109, R59, RZ, 0xfc, !PT ;  /* 0x0000003b6d6d7212 */ /* 0x000fe400078efcff */
[----:B-1----:R-:W-:-:S04]  /*2340*/  LOP3.LUT R108, R58, R115, RZ, 0xfc, !PT ;  /* 0x000000733a6c7212 */ /* 0x002fc800078efcff */
[----:B------:R-:W-:Y:S01]  /*2350*/  F2F.BF16.F32 R114, R114 ;  /* 0x0000007200727304 */ /* 0x000fe20000202000 */
[----:B---3--:R-:W-:-:S07]  /*2360*/  IMAD.WIDE.U32 R58, R118, 0x10000, RZ ;  /* 0x00010000763a7825 */ /* 0x008fce00078e00ff */
[----:B------:R-:W1:Y:S01]  /*2370*/  F2F.BF16.F32 R117, R117 ;  /* 0x0000007500757304 */ /* 0x000e620000202000 */
[----:B0-----:R-:W-:-:S07]  /*2380*/  IMAD.WIDE.U32 R110, R97, 0x8, R110 ;  /* 0x00000008616e7825 */ /* 0x001fce00078e006e */
[----:B------:R-:W0:Y:S01]  /*2390*/  F2F.BF16.F32 R119, R116 ;  /* 0x0000007400777304 */ /* 0x000e220000202000 */
[C---:B----4-:R-:W-:Y:S01]  /*23a0*/  IMAD.WIDE.U32 R106, R97.reuse, 0x8, R106 ;  /* 0x00000008616a7825 */ /* 0x050fe200078e006a */
[----:B------:R3:W-:Y:S01]  /*23b0*/  STG.E.64 desc[UR8][R110.64], R108 ;  /* 0x0000006c6e007986 */ /* 0x0007e2000c101b08 */
[----:B------:R-:W-:Y:S02]  /*23c0*/  IADD3 R97, PT, PT, R97, 0x80, RZ ;  /* 0x0000008061617810 */ /* 0x000fe40007ffe0ff */
[----:B-1----:R-:W-:-:S04]  /*23d0*/  PRMT R117, R114, 0x5410, R117 ;  /* 0x0000541072757816 */ /* 0x002fc80000000075 */
[----:B------:R-:W-:Y:S02]  /*23e0*/  LOP3.LUT R59, R117, R59, RZ, 0xfc, !PT ;  /* 0x0000003b753b7212 */ /* 0x000fe400078efcff */
[----:B0-----:R-:W-:-:S05]  /*23f0*/  LOP3.LUT R58, R58, R119, RZ, 0xfc, !PT ;  /* 0x000000773a3a7212 */ /* 0x001fca00078efcff */
        /* <DEDUP_REMOVED lines=10> */
[----:B---3--:R-:W-:-:S07]  /*24a0*/  FFMA.FTZ R29, R112, R57, R29 ;  /* 0x00000039701d7223 */ /* 0x008fce000001001d */
.L_x_137:
[----:B------:R-:W-:Y:S05]  /*24b0*/  BSYNC.RECONVERGENT B1 ;  /* 0x0000000000017941 */ /* 0x000fea0003800200 */
.L_x_136:
        /* <DEDUP_REMOVED lines=15> */
[C---:B------:R-:W-:Y:S01]  /*25b0*/  FMUL.FTZ R116, R95.reuse, R62 ;  /* 0x0000003e5f747220 */ /* 0x040fe20000410000 */
        /* <DEDUP_REMOVED lines=10> */
[-C--:B------:R-:W-:Y:S01]  /*2660*/  FMUL.FTZ R112, R116, R61.reuse ;  /* 0x0000003d74707220 */ /* 0x080fe20000410000 */
[----:B------:R-:W-:-:S03]  /*2670*/  FMUL.FTZ R113, R108, R61 ;  /* 0x0000003d6c717220 */ /* 0x000fc60000410000 */
[----:B0-----:R-:W-:Y:S02]  /*2680*/  FMUL.FTZ R118, R112, R107 ;  /* 0x0000006b70767220 */ /* 0x001fe40000410000 */
[----:B------:R0:W-:Y:S01]  /*2690*/  F2F.BF16.F32 R115, R108 ;  /* 0x0000006c00737304 */ /* 0x0001e20000202000 */
[----:B-1----:R-:W-:Y:S02]  /*26a0*/  SHF.L.U32 R110, R17, 0x10, RZ ;  /* 0x00000010116e7819 */ /* 0x002fe400000006ff */
[----:B---3--:R-:W-:-:S05]  /*26b0*/  PRMT R111, R106, 0x5410, R59 ;  /* 0x000054106a6f7816 */ /* 0x008fca000000003b */
[----:B------:R1:W3:Y:S01]  /*26c0*/  F2F.BF16.F32 R58, R116 ;  /* 0x00000074003a7304 */ /* 0x0002e20000202000 */
[----:B0-----:R-:W0:Y:S07]  /*26d0*/  LDC.64 R108, c[0x0][0x478] ;  /* 0x00011e00ff6c7b82 */ /* 0x001e2e0000000a00 */
[----:B------:R-:W4:Y:S01]  /*26e0*/  F2F.BF16.F32 R118, R118 ;  /* 0x0000007600767304 */ /* 0x000f220000202000 */
[----:B------:R-:W5:Y:S01]  /*26f0*/  LDC.64 R106, c[0x0][0x468] ;  /* 0x00011a00ff6a7b82 */ /* 0x000f620000000a00 */
[----:B-1----:R-:W-:Y:S01]  /*2700*/  FMUL.FTZ R116, R113, R110 ;  /* 0x0000006e71747220 */ /* 0x002fe20000410000 */
[----:B---3--:R-:W-:-:S05]  /*2710*/  IMAD.WIDE.U32 R58, R58, 0x10000, RZ ;  /* 0x000100003a3a7825 */ /* 0x008fca00078e00ff */
[----:B------:R-:W-:Y:S01]  /*2720*/  F2F.BF16.F32 R114, R114 ;  /* 0x0000007200727304 */ /* 0x000fe20000202000 */
[----:B------:R-:W-:Y:S02]  /*2730*/  LOP3.LUT R111, R111, R59, RZ, 0xfc, !PT ;  /* 0x0000003b6f6f7212 */ /* 0x000fe400078efcff */
[----:B------:R-:W-:Y:S01]  /*2740*/  LOP3.LUT R110, R58, R115, RZ, 0xfc, !PT ;  /* 0x000000733a6e7212 */ /* 0x000fe200078efcff */
[----:B----4-:R-:W-:-:S04]  /*2750*/  IMAD.WIDE.U32 R58, R118, 0x10000, RZ ;  /* 0x00010000763a7825 */ /* 0x010fc800078e00ff */
[----:B------:R-:W1:Y:S01]  /*2760*/  F2F.BF16.F32 R117, R117 ;  /* 0x0000007500757304 */ /* 0x000e620000202000 */
[----:B0-----:R-:W-:-:S07]  /*2770*/  IMAD.WIDE.U32 R108, R97, 0x8, R108 ;  /* 0x00000008616c7825 */ /* 0x001fce00078e006c */
[----:B------:R-:W0:Y:S01]  /*2780*/  F2F.BF16.F32 R119, R116 ;  /* 0x0000007400777304 */ /* 0x000e220000202000 */
[C---:B-----5:R-:W-:Y:S01]  /*2790*/  IMAD.WIDE.U32 R106, R97.reuse, 0x8, R106 ;  /* 0x00000008616a7825 */ /* 0x060fe200078e006a */
        /* <DEDUP_REMOVED lines=16> */
.L_x_139:
[----:B------:R-:W-:Y:S05]  /*28a0*/  BSYNC.RECONVERGENT B1 ;  /* 0x0000000000017941 */ /* 0x000fea0003800200 */
.L_x_138:
[----:B------:R-:W-:Y:S05]  /*28b0*/  @!P3 BRA `(.L_x_135) ;  /* 0x0000001c000cb947 */ /* 0x000fea0003800000 */
[----:B------:R-:W0:Y:S02]  /*28c0*/  LDC.64 R56, c[0x0][0x390] ;  /* 0x0000e400ff387b82 */ /* 0x000e240000000a00 */
[----:B0-----:R-:W-:-:S06]  /*28d0*/  IMAD.WIDE.U32 R56, R97, 0x8, R56 ;  /* 0x0000000861387825 */ /* 0x001fcc00078e0038 */
[----:B------:R-:W2:Y:S01]  /*28e0*/  LDG.E.64 R56, desc[UR8][R56.64] ;  /* 0x0000000838387981 */ /* 0x000ea2000c1e1b00 */
[-CC-:B------:R-:W-:Y:S01]  /*28f0*/  FFMA.FTZ R59, R73, R63.reuse, R60.reuse ;  /* 0x0000003f493b7223 */ /* 0x180fe2000001003c */
[-CC-:B------:R-:W-:Y:S01]  /*2900*/  FFMA.FTZ R62, R74, R63.reuse, R60.reuse ;  /* 0x0000003f4a3e7223 */ /* 0x180fe2000001003c */
[-C--:B------:R-:W-:Y:S02]  /*2910*/  FFMA.FTZ R106, R6, R63.reuse, R60 ;  /* 0x0000003f066a7223 */ /* 0x080fe4000001003c */
[----:B------:R-:W-:Y:S01]  /*2920*/  FADD.FTZ R58, R76, -R59 ;  /* 0x8000003b4c3a7221 */ /* 0x000fe20000010000 */
[----:B------:R-:W-:Y:S01]  /*2930*/  FADD.FTZ R62, R7, -R62 ;  /* 0x8000003e073e7221 */ /* 0x000fe20000010000 */
[----:B------:R-:W-:Y:S01]  /*2940*/  FFMA.FTZ R59, R75, R63, R60 ;  /* 0x0000003f4b3b7223 */ /* 0x000fe2000001003c */
[----:B------:R-:W-:Y:S01]  /*2950*/  FADD.FTZ R106, R5, -R106 ;  /* 0x8000006a056a7221 */ /* 0x000fe20000010000 */
[C---:B------:R-:W-:Y:S01]  /*2960*/  FMUL.FTZ R108, R95.reuse, R58 ;  /* 0x0000003a5f6c7220 */ /* 0x040fe20000410000 */
[C---:B------:R-:W-:Y:S01]  /*2970*/  FMUL.FTZ R110, R95.reuse, R62 ;  /* 0x0000003e5f6e7220 */ /* 0x040fe20000410000 */
[----:B------:R-:W-:Y:S01]  /*2980*/  FADD.FTZ R62, R78, -R59 ;  /* 0x8000003b4e3e7221 */ /* 0x000fe20000010000 */
[C---:B------:R-:W-:Y:S01]  /*2990*/  FMUL.FTZ R112, R95.reuse, R106 ;  /* 0x0000006a5f707220 */ /* 0x040fe20000410000 */
[----:B------:R0:W-:Y:S01]  /*29a0*/  F2F.BF16.F32 R58, R108 ;  /* 0x0000006c003a7304 */ /* 0x0001e20000202000 */
[----:B------:R-:W-:Y:S01]  /*29b0*/  SHF.L.U32 R63, R68, 0x10, RZ ;  /* 0x00000010443f7819 */ /* 0x000fe200000006ff */
[----:B------:R-:W-:Y:S01]  /*29c0*/  FMUL.FTZ R60, R95, R62 ;  /* 0x0000003e5f3c7220 */ /* 0x000fe20000410000 */
[----:B------:R-:W-:Y:S01]  /*29d0*/  FMUL.FTZ R95, R108, R61 ;  /* 0x0000003d6c5f7220 */ /* 0x000fe20000410000 */
[----:B------:R-:W-:-:S02]  /*29e0*/  SHF.L.U32 R106, R67, 0x10, RZ ;  /* 0x00000010436a7819 */ /* 0x000fc400000006ff */
[-C--:B------:R-:W-:Y:S02]  /*29f0*/  FMUL.FTZ R99, R60, R61.reuse ;  /* 0x0000003d3c637220 */ /* 0x080fe40000410000 */
[----:B------:R1:W-:Y:S01]  /*2a00*/  F2F.BF16.F32 R59, R110 ;  /* 0x0000006e003b7304 */ /* 0x0003e20000202000 */
[----:B0-----:R-:W-:Y:S01]  /*2a10*/  FMUL.FTZ R108, R110, R61 ;  /* 0x0000003d6e6c7220 */ /* 0x001fe20000410000 */
[----:B------:R-:W-:Y:S02]  /*2a20*/  FMUL.FTZ R111, R95, R106 ;  /* 0x0000006a5f6f7220 */ /* 0x000fe40000410000 */
[----:B------:R-:W0:Y:S01]  /*2a30*/  LDC.64 R106, c[0x0][0x478] ;  /* 0x00011e00ff6a7b82 */ /* 0x000e220000000a00 */
[----:B------:R-:W-:Y:S01]  /*2a40*/  FMUL.FTZ R116, R108, R63 ;  /* 0x0000003f6c747220 */ /* 0x000fe20000410000 */
[----:B------:R-:W-:Y:S02]  /*2a50*/  SHF.L.U32 R63, R66, 0x10, RZ ;  /* 0x00000010423f7819 */ /* 0x000fe400000006ff */
[----:B------:R3:W-:Y:S01]  /*2a60*/  F2F.BF16.F32 R109, R60 ;  /* 0x0000003c006d7304 */ /* 0x0007e20000202000 */
[----:B-1----:R-:W-:-:S04]  /*2a70*/  FMUL.FTZ R110, R112, R61 ;  /* 0x0000003d706e7220 */ /* 0x002fc80000410000 */
[----:B------:R-:W-:-:S03]  /*2a80*/  FMUL.FTZ R114, R110, R63 ;  /* 0x0000003f6e727220 */ /* 0x000fc60000410000 */
[----:B------:R1:W4:Y:S01]  /*2a90*/  F2F.BF16.F32 R62, R112 ;  /* 0x00000070003e7304 */ /* 0x0003220000202000 */
[----:B---3--:R-:W3:Y:S07]  /*2aa0*/  LDC.64 R60, c[0x0][0x468] ;  /* 0x00011a00ff3c7b82 */ /* 0x008eee0000000a00 */
[----:B------:R-:W5:Y:S01]  /*2ab0*/  F2F.BF16.F32 R114, R114 ;  /* 0x0000007200727304 */ /* 0x000f620000202000 */
[----:B-1----:R-:W-:Y:S01]  /*2ac0*/  SHF.L.U32 R112, R65, 0x10, RZ ;  /* 0x0000001041707819 */ /* 0x002fe200000006ff */
[----:B0-----:R-:W-:-:S04]  /*2ad0*/  IMAD.WIDE.U32 R106, R97, 0x8, R106 ;  /* 0x00000008616a7825 */ /* 0x001fc800078e006a */
[----:B------:R-:W-:Y:S02]  /*2ae0*/  FMUL.FTZ R112, R99, R112 ;  /* 0x0000007063707220 */ /* 0x000fe40000410000 */
[----:B------:R0:W-:Y:S01]  /*2af0*/  F2F.BF16.F32 R115, R111 ;  /* 0x0000006f00737304 */ /* 0x0001e20000202000 */
[----:B----4-:R-:W-:-:S03]  /*2b00*/  IMAD.WIDE.U32 R62, R62, 0x10000, RZ ;  /* 0x000100003e3e7825 */ /* 0x010fc600078e00ff */
[----:B------:R-:W-:-:S04]  /*2b10*/  LOP3.LUT R62, R62, R109, RZ, 0xfc, !PT ;  /* 0x0000006d3e3e7212 */ /* 0x000fc800078efcff */
[----:B------:R-:W1:Y:S01]  /*2b20*/  F2F.BF16.F32 R116, R116 ;  /* 0x0000007400747304 */ /* 0x000e620000202000 */
[----:B0-----:R-:W-:Y:S01]  /*2b30*/  PRMT R111, R58, 0x5410, R59 ;  /* 0x000054103a6f7816 */ /* 0x001fe2000000003b */
[----:B-----5:R-:W-:-:S03]  /*2b40*/  IMAD.WIDE.U32 R58, R114, 0x10000, RZ ;  /* 0x00010000723a7825 */ /* 0x020fc600078e00ff */
[----:B------:R-:W-:Y:S01]  /*2b50*/  LOP3.LUT R63, R111, R63, RZ, 0xfc, !PT ;  /* 0x0000003f6f3f7212 */ /* 0x000fe200078efcff */
[----:B---3--:R-:W-:Y:S02]  /*2b60*/  IMAD.WIDE.U32 R60, R97, 0x8, R60 ;  /* 0x00000008613c7825 */ /* 0x008fe400078e003c */
[----:B------:R-:W0:Y:S02]  /*2b70*/  F2F.BF16.F32 R113, R112 ;  /* 0x0000007000717304 */ /* 0x000e240000202000 */
[----:B------:R3:W-:Y:S01]  /*2b80*/  STG.E.64 desc[UR8][R106.64], R62 ;  /* 0x0000003e6a007986 */ /* 0x0007e2000c101b08 */
[----:B-1----:R-:W-:-:S04]  /*2b90*/  PRMT R115, R115, 0x5410, R116 ;  /* 0x0000541073737816 */ /* 0x002fc80000000074 */
[----:B------:R-:W-:Y:S02]  /*2ba0*/  LOP3.LUT R59, R115, R59, RZ, 0xfc, !PT ;  /* 0x0000003b733b7212 */ /* 0x000fe400078efcff */
[----:B0-----:R-:W-:-:S05]  /*2bb0*/  LOP3.LUT R58, R58, R113, RZ, 0xfc, !PT ;  /* 0x000000713a3a7212 */ /* 0x001fca00078efcff */
        /* <DEDUP_REMOVED lines=11> */
[----:B---3--:R-:W-:Y:S06]  /*2c70*/  BRA `(.L_x_135) ;  /* 0x00000018001c7947 */ /* 0x008fec0003800000 */
.L_x_129:
        /* <DEDUP_REMOVED lines=8> */
[----:B------:R-:W-:Y:S01]  /*2d00*/  MOV R58, R105 ;  /* 0x00000069003a7202 */ /* 0x000fe20000000f00 */
[-CC-:B------:R-:W-:Y:S01]  /*2d10*/  FFMA.FTZ R59, R85, R63.reuse, R60.reuse ;  /* 0x0000003f553b7223 */ /* 0x180fe2000001003c */
[----:B------:R-:W-:Y:S01]  /*2d20*/  SHF.R.U32.HI R106, RZ, 0x10, R105 ;  /* 0x00000010ff6a7819 */ /* 0x000fe20000011669 */
[----:B------:R-:W-:Y:S01]  /*2d30*/  FFMA.FTZ R62, R98, R63, R60 ;  /* 0x0000003f623e7223 */ /* 0x000fe2000001003c */
[----:B------:R-:W-:Y:S01]  /*2d40*/  SHF.L.U32 R58, R58, 0x10, RZ ;  /* 0x000000103a3a7819 */ /* 0x000fe200000006ff */
[----:B------:R-:W-:Y:S01]  /*2d50*/  FADD.FTZ R59, R94, -R59 ;  /* 0x8000003b5e3b7221 */ /* 0x000fe20000010000 */
[----:B------:R-:W-:Y:S01]  /*2d60*/  SHF.L.U32 R106, R106, 0x10, RZ ;  /* 0x000000106a6a7819 */ /* 0x000fe200000006ff */
[----:B------:R-:W-:Y:S01]  /*2d70*/  FADD.FTZ R99, R93, -R62 ;  /* 0x8000003e5d637221 */ /* 0x000fe20000010000 */
[----:B------:R-:W-:Y:S01]  /*2d80*/  SHF.L.U32 R110, R87, 0x10, RZ ;  /* 0x00000010576e7819 */ /* 0x000fe200000006ff */
[C---:B------:R-:W-:Y:S01]  /*2d90*/  FFMA.FTZ R62, R95.reuse, R59, R58 ;  /* 0x0000003b5f3e7223 */ /* 0x040fe2000001003a */
[----:B------:R-:W-:Y:S01]  /*2da0*/  MOV R58, R104 ;  /* 0x00000068003a7202 */ /* 0x000fe20000000f00 */
[----:B------:R-:W-:Y:S01]  /*2db0*/  FFMA.FTZ R108, R95, R99, R106 ;  /* 0x000000635f6c7223 */ /* 0x000fe2000001006a */
[----:B------:R-:W-:Y:S01]  /*2dc0*/  SHF.R.U64 R106, R104, 0x10, R105 ;  /* 0x00000010686a7819 */ /* 0x000fe20000001269 */
[----:B------:R-:W-:Y:S01]  /*2dd0*/  FMUL.FTZ R99, R62, R61 ;  /* 0x0000003d3e637220 */ /* 0x000fe20000410000 */
[-CC-:B------:R-:W-:Y:S01]  /*2de0*/  FFMA.FTZ R62, R96, R63.reuse, R60.reuse ;  /* 0x0000003f603e7223 */ /* 0x180fe2000001003c */
[----:B------:R-:W-:Y:S01]  /*2df0*/  FFMA.FTZ R59, R3, R63, R60 ;  /* 0x0000003f033b7223 */ /* 0x000fe2000001003c */
[----:B------:R-:W-:Y:S01]  /*2e00*/  SHF.L.U32 R106, R106, 0x10, RZ ;  /* 0x000000106a6a7819 */ /* 0x000fe200000006ff */
[----:B------:R-:W-:Y:S01]  /*2e10*/  FMUL.FTZ R110, R110, R99 ;  /* 0x000000636e6e7220 */ /* 0x000fe20000410000 */
[----:B------:R-:W-:Y:S01]  /*2e20*/  FADD.FTZ R107, R91, -R62 ;  /* 0x8000003e5b6b7221 */ /* 0x000fe20000010000 */
[----:B------:R-:W-:Y:S01]  /*2e30*/  SHF.L.U32 R58, R58, 0x10, RZ ;  /* 0x000000103a3a7819 */ /* 0x000fe200000006ff */
[----:B------:R-:W-:Y:S01]  /*2e40*/  FADD.FTZ R59, R92, -R59 ;  /* 0x8000003b5c3b7221 */ /* 0x000fe20000010000 */
[----:B------:R-:W-:Y:S01]  /*2e50*/  FMUL.FTZ R62, R108, R61 ;  /* 0x0000003d6c3e7220 */ /* 0x000fe20000410000 */
[----:B------:R-:W-:Y:S01]  /*2e60*/  FFMA.FTZ R106, R95, R107, R106 ;  /* 0x0000006b5f6a7223 */ /* 0x000fe2000001006a */
[----:B------:R-:W-:Y:S01]  /*2e70*/  SHF.L.U32 R113, R72, 0x10, RZ ;  /* 0x0000001048717819 */ /* 0x000fe200000006ff */
[----:B------:R-:W-:Y:S01]  /*2e80*/  F2F.BF16.F32 R110, R110 ;  /* 0x0000006e006e7304 */ /* 0x000fe20000202000 */
[----:B------:R-:W-:Y:S01]  /*2e90*/  SHF.L.U32 R107, R71, 0x10, RZ ;  /* 0x00000010476b7819 */ /* 0x000fe200000006ff */
[----:B------:R-:W-:Y:S01]  /*2ea0*/  FMUL.FTZ R108, R106, R61 ;  /* 0x0000003d6a6c7220 */ /* 0x000fe20000410000 */
[----:B------:R-:W-:Y:S01]  /*2eb0*/  FFMA.FTZ R106, R95, R59, R58 ;  /* 0x0000003b5f6a7223 */ /* 0x000fe2000001003a */
[----:B------:R-:W-:Y:S01]  /*2ec0*/  SHF.L.U32 R114, R86, 0x10, RZ ;  /* 0x0000001056727819 */ /* 0x000fe200000006ff */
[----:B------:R-:W-:Y:S01]  /*2ed0*/  FMUL.FTZ R113, R113, R62 ;  /* 0x0000003e71717220 */ /* 0x000fe20000410000 */
[----:B------:R-:W-:Y:S01]  /*2ee0*/  FMUL.FTZ R112, R107, R108 ;  /* 0x0000006c6b707220 */ /* 0x000fe20000410000 */
[----:B------:R-:W-:Y:S01]  /*2ef0*/  FMUL.FTZ R109, R106, R61 ;  /* 0x0000003d6a6d7220 */ /* 0x000fe20000410000 */
[----:B------:R-:W0:Y:S02]  /*2f00*/  LDC.64 R58, c[0x0][0x468] ;  /* 0x00011a00ff3a7b82 */ /* 0x000e240000000a00 */
[----:B------:R-:W1:Y:S01]  /*2f10*/  F2F.BF16.F32 R106, R112 ;  /* 0x00000070006a7304 */ /* 0x000e620000202000 */
[----:B------:R-:W-:-:S07]  /*2f20*/  FMUL.FTZ R111, R114, R109 ;  /* 0x0000006d726f7220 */ /* 0x000fce0000410000 */
[----:B------:R-:W3:Y:S01]  /*2f30*/  F2F.BF16.F32 R113, R113 ;  /* 0x0000007100717304 */ /* 0x000ee20000202000 */
[----:B-1----:R-:W-:-:S07]  /*2f40*/  IMAD.WIDE.U32 R106, R106, 0x10000, RZ ;  /* 0x000100006a6a7825 */ /* 0x002fce00078e00ff */
[----:B------:R-:W1:Y:S01]  /*2f50*/  F2F.BF16.F32 R111, R111 ;  /* 0x0000006f006f7304 */ /* 0x000e620000202000 */
[C---:B0-----:R-:W-:Y:S01]  /*2f60*/  IMAD.WIDE.U32 R58, R97.reuse, 0x8, R58 ;  /* 0x00000008613a7825 */ /* 0x041fe200078e003a */
[----:B---3--:R-:W-:Y:S02]  /*2f70*/  PRMT R115, R110, 0x5410, R113 ;  /* 0x000054106e737816 */ /* 0x008fe40000000071 */
[----:B------:R-:W-:Y:S02]  /*2f80*/  IADD3 R97, PT, PT, R97, 0x80, RZ ;  /* 0x0000008061617810 */ /* 0x000fe40007ffe0ff */
        /* <DEDUP_REMOVED lines=13> */
.L_x_142:
[----:B------:R-:W-:Y:S05]  /*3060*/  BSYNC.RECONVERGENT B1 ;  /* 0x0000000000017941 */ /* 0x000fea0003800200 */
.L_x_141:
        /* <DEDUP_REMOVED lines=27> */
[C---:B------:R-:W-:Y:S01]  /*3220*/  FFMA.FTZ R106, R95.reuse, R107, R106 ;  /* 0x0000006b5f6a7223 */ /* 0x040fe2000001006a */
        /* <DEDUP_REMOVED lines=31> */
.L_x_144:
[----:B------:R-:W-:Y:S05]  /*3420*/  BSYNC.RECONVERGENT B1 ;  /* 0x0000000000017941 */ /* 0x000fea0003800200 */
.L_x_143:
[----:B------:R-:W-:Y:S05]  /*3430*/  @!P3 BRA `(.L_x_135) ;  /* 0x00000010002cb947 */ /* 0x000fea0003800000 */
[----:B------:R-:W0:Y:S02]  /*3440*/  LDC.64 R56, c[0x0][0x390] ;  /* 0x0000e400ff387b82 */ /* 0x000e240000000a00 */
[----:B0-----:R-:W-:-:S06]  /*3450*/  IMAD.WIDE.U32 R56, R97, 0x8, R56 ;  /* 0x0000000861387825 */ /* 0x001fcc00078e0038 */
[----:B------:R-:W2:Y:S01]  /*3460*/  LDG.E.64 R56, desc[UR8][R56.64] ;  /* 0x0000000838387981 */ /* 0x000ea2000c1e1b00 */
[----:B------:R-:W-:Y:S01]  /*3470*/  MOV R58, R101 ;  /* 0x00000065003a7202 */ /* 0x000fe20000000f00 */
[-CC-:B------:R-:W-:Y:S01]  /*3480*/  FFMA.FTZ R59, R73, R63.reuse, R60.reuse ;  /* 0x0000003f493b7223 */ /* 0x180fe2000001003c */
[-CC-:B------:R-:W-:Y:S01]  /*3490*/  FFMA.FTZ R106, R74, R63.reuse, R60.reuse ;  /* 0x0000003f4a6a7223 */ /* 0x180fe2000001003c */
[-C--:B------:R-:W-:Y:S01]  /*34a0*/  FFMA.FTZ R107, R75, R63.reuse, R60 ;  /* 0x0000003f4b6b7223 */ /* 0x080fe2000001003c */
[----:B------:R-:W-:Y:S01]  /*34b0*/  SHF.L.U32 R58, R58, 0x10, RZ ;  /* 0x000000103a3a7819 */ /* 0x000fe200000006ff */
[----:B------:R-:W-:Y:S01]  /*34c0*/  FADD.FTZ R59, R76, -R59 ;  /* 0x8000003b4c3b7221 */ /* 0x000fe20000010000 */
[----:B------:R-:W-:Y:S01]  /*34d0*/  FADD.FTZ R99, R7, -R106 ;  /* 0x8000006a07637221 */ /* 0x000fe20000010000 */
[----:B------:R-:W-:Y:S01]  /*34e0*/  FFMA.FTZ R106, R6, R63, R60 ;  /* 0x0000003f066a7223 */ /* 0x000fe2000001003c */
[--C-:B------:R-:W-:Y:S01]  /*34f0*/  SHF.R.U32.HI R62, RZ, 0x10, R101.reuse ;  /* 0x00000010ff3e7819 */ /* 0x100fe20000011665 */
[----:B------:R-:W-:Y:S01]  /*3500*/  FFMA.FTZ R60, R95, R59, R58 ;  /* 0x0000003b5f3c7223 */ /* 0x000fe2000001003a */
[----:B------:R-:W-:Y:S01]  /*3510*/  SHF.R.U64 R59, R100, 0x10, R101 ;  /* 0x00000010643b7819 */ /* 0x000fe20000001265 */
[----:B------:R-:W-:Y:S01]  /*3520*/  FADD.FTZ R106, R5, -R106 ;  /* 0x8000006a056a7221 */ /* 0x000fe20000010000 */
[----:B------:R-:W-:Y:S01]  /*3530*/  MOV R58, R100 ;  /* 0x00000064003a7202 */ /* 0x000fe20000000f00 */
[----:B------:R-:W-:Y:S01]  /*3540*/  FMUL.FTZ R63, R60, R61 ;  /* 0x0000003d3c3f7220 */ /* 0x000fe20000410000 */
[----:B------:R-:W-:Y:S01]  /*3550*/  SHF.L.U32 R62, R62, 0x10, RZ ;  /* 0x000000103e3e7819 */ /* 0x000fe200000006ff */
[----:B------:R-:W-:Y:S01]  /*3560*/  FADD.FTZ R107, R78, -R107 ;  /* 0x8000006b4e6b7221 */ /* 0x000fe20000010000 */
[----:B------:R-:W-:-:S02]  /*3570*/  SHF.L.U32 R60, R59, 0x10, RZ ;  /* 0x000000103b3c7819 */ /* 0x000fc400000006ff */
[----:B------:R-:W-:Y:S01]  /*3580*/  SHF.L.U32 R58, R58, 0x10, RZ ;  /* 0x000000103a3a7819 */ /* 0x000fe200000006ff */
[----:B------:R-:W-:Y:S01]  /*3590*/  FFMA.FTZ R62, R95, R99, R62 ;  /* 0x000000635f3e7223 */ /* 0x000fe2000001003e */
[----:B------:R-:W-:Y:S01]  /*35a0*/  SHF.L.U32 R108, R67, 0x10, RZ ;  /* 0x00000010436c7819 */ /* 0x000fe200000006ff */
[C---:B------:R-:W-:Y:S01]  /*35b0*/  FFMA.FTZ R60, R95.reuse, R106, R60 ;  /* 0x0000006a5f3c7223 */ /* 0x040fe2000001003c */
[----:B------:R-:W-:Y:S01]  /*35c0*/  SHF.L.U32 R109, R68, 0x10, RZ ;  /* 0x00000010446d7819 */ /* 0x000fe200000006ff */
[----:B------:R-:W-:Y:S01]  /*35d0*/  FFMA.FTZ R58, R95, R107, R58 ;  /* 0x0000006b5f3a7223 */ /* 0x000fe2000001003a */
[-C--:B------:R-:W-:Y:S01]  /*35e0*/  FMUL.FTZ R62, R62, R61.reuse ;  /* 0x0000003d3e3e7220 */ /* 0x080fe20000410000 */
[----:B------:R-:W-:Y:S01]  /*35f0*/  SHF.L.U32 R107, R66, 0x10, RZ ;  /* 0x00000010426b7819 */ /* 0x000fe200000006ff */
[----:B------:R-:W-:Y:S01]  /*3600*/  FMUL.FTZ R106, R60, R61 ;  /* 0x0000003d3c6a7220 */ /* 0x000fe20000410000 */
[----:B------:R-:W-:Y:S01]  /*3610*/  FMUL.FTZ R99, R108, R63 ;  /* 0x0000003f6c637220 */ /* 0x000fe20000410000 */
[----:B------:R-:W-:Y:S01]  /*3620*/  SHF.L.U32 R110, R65, 0x10, RZ ;  /* 0x00000010416e7819 */ /* 0x000fe200000006ff */
[----:B------:R-:W-:Y:S01]  /*3630*/  FMUL.FTZ R109, R109, R62 ;  /* 0x0000003e6d6d7220 */ /* 0x000fe20000410000 */
[----:B------:R-:W-:Y:S01]  /*3640*/  FMUL.FTZ R95, R58, R61 ;  /* 0x0000003d3a5f7220 */ /* 0x000fe20000410000 */
[----:B------:R-:W-:Y:S01]  /*3650*/  FMUL.FTZ R107, R107, R106 ;  /* 0x0000006a6b6b7220 */ /* 0x000fe20000410000 */
[----:B------:R-:W0:Y:S01]  /*3660*/  LDC.64 R58, c[0x0][0x468] ;  /* 0x00011a00ff3a7b82 */ /* 0x000e220000000a00 */
[----:B------:R1:W-:Y:S08]  /*3670*/  F2F.BF16.F32 R108, R99 ;  /* 0x00000063006c7304 */ /* 0x0003f00000202000 */
[----:B------:R-:W3:Y:S01]  /*3680*/  F2F.BF16.F32 R60, R107 ;  /* 0x0000006b003c7304 */ /* 0x000ee20000202000 */
[----:B-1----:R-:W-:-:S07]  /*3690*/  FMUL.FTZ R99, R110, R95 ;  /* 0x0000005f6e637220 */ /* 0x002fce0000410000 */
[----:B------:R-:W1:Y:S01]  /*36a0*/  F2F.BF16.F32 R109, R109 ;  /* 0x0000006d006d7304 */ /* 0x000e620000202000 */
[----:B---3--:R-:W-:-:S07]  /*36b0*/  IMAD.WIDE.U32 R60, R60, 0x10000, RZ ;  /* 0x000100003c3c7825 */ /* 0x008fce00078e00ff */
[----:B------:R-:W3:Y:S01]  /*36c0*/  F2F.BF16.F32 R99, R99 ;  /* 0x0000006300637304 */ /* 0x000ee20000202000 */
[----:B0-----:R-:W-:Y:S01]  /*36d0*/  IMAD.WIDE.U32 R58, R97, 0x8, R58 ;  /* 0x00000008613a7825 */ /* 0x001fe200078e003a */
[----:B-1----:R-:W-:-:S04]  /*36e0*/  PRMT R111, R108, 0x5410, R109 ;  /* 0x000054106c6f7816 */ /* 0x002fc8000000006d */
[----:B------:R-:W-:Y:S02]  /*36f0*/  LOP3.LUT R61, R111, R61, RZ, 0xfc, !PT ;  /* 0x0000003d6f3d7212 */ /* 0x000fe400078efcff */
[----:B---3--:R-:W-:-:S05]  /*3700*/  LOP3.LUT R60, R60, R99, RZ, 0xfc, !PT ;  /* 0x000000633c3c7212 */ /* 0x008fca00078efcff */
        /* <DEDUP_REMOVED lines=12> */
.L_x_140:
[----:B------:R-:W-:Y:S04]  /*37d0*/  BSSY.RECONVERGENT B1, `(.L_x_145) ;  /* 0x0000046000017945 */ /* 0x000fe80003800200 */
[----:B------:R-:W-:Y:S05]  /*37e0*/  @!P4 BRA `(.L_x_146) ;  /* 0x000000040010c947 */ /* 0x000fea0003800000 */
[----:B------:R-:W0:Y:S02]  /*37f0*/  LDC.64 R56, c[0x0][0x390] ;  /* 0x0000e400ff387b82 */ /* 0x000e240000000a00 */
[----:B0-----:R-:W-:-:S06]  /*3800*/  IMAD.WIDE.U32 R56, R97, 0x8, R56 ;  /* 0x0000000861387825 */ /* 0x001fcc00078e0038 */
[----:B------:R-:W2:Y:S01]  /*3810*/  LDG.E.64 R56, desc[UR8][R56.64] ;  /* 0x0000000838387981 */ /* 0x000ea2000c1e1b00 */
[----:B------:R-:W-:Y:S01]  /*3820*/  MOV R58, R105 ;  /* 0x00000069003a7202 */ /* 0x000fe20000000f00 */
[-CC-:B------:R-:W-:Y:S01]  /*3830*/  FFMA.FTZ R59, R85, R63.reuse, R60.reuse ;  /* 0x0000003f553b7223 */ /* 0x180fe2000001003c */
[-C--:B------:R-:W-:Y:S01]  /*3840*/  FFMA.FTZ R106, R98, R63.reuse, R60 ;  /* 0x0000003f626a7223 */ /* 0x080fe2000001003c */
[----:B------:R-:W-:Y:S02]  /*3850*/  SHF.R.U64 R99, R104, 0x10, R105 ;  /* 0x0000001068637819 */ /* 0x000fe40000001269 */
[----:B------:R-:W-:Y:S01]  /*3860*/  SHF.L.U32 R62, R58, 0x10, RZ ;  /* 0x000000103a3e7819 */ /* 0x000fe200000006ff */
[----:B------:R-:W-:Y:S01]  /*3870*/  FADD.FTZ R58, R94, -R59 ;  /* 0x8000003b5e3a7221 */ /* 0x000fe20000010000 */
[----:B------:R-:W-:Y:S01]  /*3880*/  SHF.R.U32.HI R59, RZ, 0x10, R105 ;  /* 0x00000010ff3b7819 */ /* 0x000fe20000011669 */
[----:B------:R-:W-:Y:S01]  /*3890*/  FADD.FTZ R106, R93, -R106 ;  /* 0x8000006a5d6a7221 */ /* 0x000fe20000010000 */
[----:B------:R-:W-:Y:S01]  /*38a0*/  SHF.L.U32 R111, R72, 0x10, RZ ;  /* 0x00000010486f7819 */ /* 0x000fe200000006ff */
[----:B------:R-:W-:Y:S01]  /*38b0*/  FFMA.FTZ R110, R95, R58, R62 ;  /* 0x0000003a5f6e7223 */ /* 0x000fe2000001003e */
[----:B------:R-:W-:Y:S01]  /*38c0*/  SHF.L.U32 R108, R59, 0x10, RZ ;  /* 0x000000103b6c7819 */ /* 0x000fe200000006ff */
[-C--:B------:R-:W-:Y:S01]  /*38d0*/  FFMA.FTZ R59, R3, R63.reuse, R60 ;  /* 0x0000003f033b7223 */ /* 0x080fe2000001003c */
[----:B------:R-:W-:Y:S01]  /*38e0*/  MOV R62, R104 ;  /* 0x00000068003e7202 */ /* 0x000fe20000000f00 */
[----:B------:R0:W-:Y:S01]  /*38f0*/  F2F.BF16.F32 R58, R110 ;  /* 0x0000006e003a7304 */ /* 0x0001e20000202000 */
[----:B------:R-:W-:Y:S01]  /*3900*/  SHF.L.U32 R109, R71, 0x10, RZ ;  /* 0x00000010476d7819 */ /* 0x000fe200000006ff */
[----:B------:R-:W-:Y:S01]  /*3910*/  FFMA.FTZ R112, R95, R106, R108 ;  /* 0x0000006a5f707223 */ /* 0x000fe2000001006c */
[----:B------:R-:W-:Y:S01]  /*3920*/  SHF.L.U32 R106, R62, 0x10, RZ ;  /* 0x000000103e6a7819 */ /* 0x000fe200000006ff */
[----:B------:R-:W-:Y:S01]  /*3930*/  FADD.FTZ R62, R92, -R59 ;  /* 0x8000003b5c3e7221 */ /* 0x000fe20000010000 */
[----:B------:R-:W-:-:S03]  /*3940*/  FFMA.FTZ R108, R96, R63, R60 ;  /* 0x0000003f606c7223 */ /* 0x000fc6000001003c */
[----:B------:R-:W-:Y:S01]  /*3950*/  FFMA.FTZ R106, R95, R62, R106 ;  /* 0x0000003e5f6a7223 */ /* 0x000fe2000001006a */
[----:B------:R-:W-:Y:S01]  /*3960*/  SHF.L.U32 R62, R99, 0x10, RZ ;  /* 0x00000010633e7819 */ /* 0x000fe200000006ff */
[----:B------:R-:W-:Y:S01]  /*3970*/  FADD.FTZ R108, R91, -R108 ;  /* 0x8000006c5b6c7221 */ /* 0x000fe20000010000 */
[----:B------:R1:W3:Y:S01]  /*3980*/  F2F.BF16.F32 R107, R112 ;  /* 0x00000070006b7304 */ /* 0x0002e20000202000 */
[-C--:B------:R-:W-:Y:S01]  /*3990*/  FMUL.FTZ R99, R110, R61.reuse ;  /* 0x0000003d6e637220 */ /* 0x080fe20000410000 */
[----:B------:R-:W-:Y:S01]  /*39a0*/  FMUL.FTZ R113, R106, R61 ;  /* 0x0000003d6a717220 */ /* 0x000fe20000410000 */
[----:B------:R-:W-:Y:S01]  /*39b0*/  FFMA.FTZ R108, R95, R108, R62 ;  /* 0x0000006c5f6c7223 */ /* 0x000fe2000001003e */
[----:B------:R-:W-:Y:S02]  /*39c0*/  SHF.L.U32 R62, R87, 0x10, RZ ;  /* 0x00000010573e7819 */ /* 0x000fe400000006ff */
[----:B0-----:R-:W-:Y:S02]  /*39d0*/  SHF.L.U32 R110, R86, 0x10, RZ ;  /* 0x00000010566e7819 */ /* 0x001fe400000006ff */
[----:B------:R0:W4:Y:S01]  /*39e0*/  F2F.BF16.F32 R59, R108 ;  /* 0x0000006c003b7304 */ /* 0x0001220000202000 */
[----:B------:R-:W-:Y:S01]  /*39f0*/  FMUL.FTZ R114, R62, R99 ;  /* 0x000000633e727220 */ /* 0x000fe20000410000 */
[-C--:B------:R-:W-:Y:S01]  /*3a00*/  FMUL.FTZ R62, R112, R61.reuse ;  /* 0x0000003d703e7220 */ /* 0x080fe20000410000 */
[----:B-1----:R-:W-:Y:S01]  /*3a10*/  FMUL.FTZ R112, R108, R61 ;  /* 0x0000003d6c707220 */ /* 0x002fe20000410000 */
[----:B------:R-:W-:-:S02]  /*3a20*/  FMUL.FTZ R116, R110, R113 ;  /* 0x000000716e747220 */ /* 0x000fc40000410000 */
[----:B------:R-:W-:Y:S01]  /*3a30*/  FMUL.FTZ R117, R111, R62 ;  /* 0x0000003e6f757220 */ /* 0x000fe20000410000 */
[----:B------:R-:W-:Y:S01]  /*3a40*/  FMUL.FTZ R118, R109, R112 ;  /* 0x000000706d767220 */ /* 0x000fe20000410000 */
[----:B------:R1:W5:Y:S01]  /*3a50*/  F2F.BF16.F32 R115, R106 ;  /* 0x0000006a00737304 */ /* 0x0003620000202000 */
[----:B---3--:R-:W-:Y:S01]  /*3a60*/  PRMT R111, R58, 0x5410, R107 ;  /* 0x000054103a6f7816 */ /* 0x008fe2000000006b */
[----:B0-----:R-:W0:Y:S01]  /*3a70*/  LDC.64 R108, c[0x0][0x478] ;  /* 0x00011e00ff6c7b82 */ /* 0x001e220000000a00 */
[----:B----4-:R-:W-:-:S05]  /*3a80*/  IMAD.WIDE.U32 R58, R59, 0x10000, RZ ;  /* 0x000100003b3a7825 */ /* 0x010fca00078e00ff */
[----:B------:R-:W3:Y:S02]  /*3a90*/  F2F.BF16.F32 R118, R118 ;  /* 0x0000007600767304 */ /* 0x000ee40000202000 */
[----:B-1----:R-:W1:Y:S01]  /*3aa0*/  LDC.64 R106, c[0x0][0x468] ;  /* 0x00011a00ff6a7b82 */ /* 0x002e620000000a00 */
[----:B------:R-:W-:Y:S02]  /*3ab0*/  LOP3.LUT R111, R111, R59, RZ, 0xfc, !PT ;  /* 0x0000003b6f6f7212 */ /* 0x000fe400078efcff */
[----:B-----5:R-:W-:-:S03]  /*3ac0*/  LOP3.LUT R110, R58, R115, RZ, 0xfc, !PT ;  /* 0x000000733a6e7212 */ /* 0x020fc600078efcff */
[----:B------:R-:W-:Y:S01]  /*3ad0*/  F2F.BF16.F32 R114, R114 ;  /* 0x0000007200727304 */ /* 0x000fe20000202000 */
[----:B---3--:R-:W-:-:S07]  /*3ae0*/  IMAD.WIDE.U32 R58, R118, 0x10000, RZ ;  /* 0x00010000763a7825 */ /* 0x008fce00078e00ff */
[----:B------:R-:W3:Y:S01]  /*3af0*/  F2F.BF16.F32 R117, R117 ;  /* 0x0000007500757304 */ /* 0x000ee20000202000 */
[----:B0-----:R-:W-:-:S07]  /*3b00*/  IMAD.WIDE.U32 R108, R97, 0x8, R108 ;  /* 0x00000008616c7825 */ /* 0x001fce00078e006c */
[----:B------:R-:W0:Y:S01]  /*3b10*/  F2F.BF16.F32 R119, R116 ;  /* 0x0000007400777304 */ /* 0x000e220000202000 */
[----:B------:R4:W-:Y:S01]  /*3b20*/  STG.E.64 desc[UR8][R108.64], R110 ;  /* 0x0000006e6c007986 */ /* 0x0009e2000c101b08 */
[C---:B-1----:R-:W-:Y:S01]  /*3b30*/  IMAD.WIDE.U32 R106, R97.reuse, 0x8, R106 ;  /* 0x00000008616a7825 */ /* 0x042fe200078e006a */
[----:B------:R-:W-:Y:S02]  /*3b40*/  IADD3 R97, PT, PT, R97, 0x80, RZ ;  /* 0x0000008061617810 */ /* 0x000fe40007ffe0ff */
[----:B---3--:R-:W-:-:S04]  /*3b50*/  PRMT R117, R114, 0x5410, R117 ;  /* 0x0000541072757816 */ /* 0x008fc80000000075 */
        /* <DEDUP_REMOVED lines=12> */
[----:B----4-:R-:W-:-:S07]  /*3c20*/  FFMA.FTZ R31, R62, R115, R31 ;  /* 0x000000733e1f7223 */ /* 0x010fce000001001f */
.L_x_146:
[----:B------:R-:W-:Y:S05]  /*3c30*/  BSYNC.RECONVERGENT B1 ;  /* 0x0000000000017941 */ /* 0x000fea0003800200 */
.L_x_145:
        /* <DEDUP_REMOVED lines=70> */
.L_x_148:
[----:B------:R-:W-:Y:S05]  /*40a0*/  BSYNC.RECONVERGENT B1 ;  /* 0x0000000000017941 */ /* 0x000fea0003800200 */
.L_x_147:
        /* <DEDUP_REMOVED lines=11> */
[----:B------:R-:W-:Y:S02]  /*4160*/  FADD.FTZ R106, R7, -R106 ;  /* 0x8000006a076a7221 */ /* 0x000fe40000010000 */
[----:B------:R-:W-:Y:S01]  /*4170*/  FFMA.FTZ R108, R95, R58, R62 ;  /* 0x0000003a5f6c7223 */ /* 0x000fe2000001003e */
[----:B------:R-:W-:Y:S01]  /*4180*/  SHF.L.U32 R110, R59, 0x10, RZ ;  /* 0x000000103b6e7819 */ /* 0x000fe200000006ff */
[-CC-:B------:R-:W-:Y:S01]  /*4190*/  FFMA.FTZ R59, R75, R63.reuse, R60.reuse ;  /* 0x0000003f4b3b7223 */ /* 0x180fe2000001003c */
[----:B------:R-:W-:Y:S01]  /*41a0*/  MOV R62, R100 ;  /* 0x00000064003e7202 */ /* 0x000fe20000000f00 */
[----:B------:R-:W-:Y:S01]  /*41b0*/  FFMA.FTZ R60, R6, R63, R60 ;  /* 0x0000003f063c7223 */ /* 0x000fe2000001003c */
[----:B------:R0:W-:Y:S01]  /*41c0*/  F2F.BF16.F32 R58, R108 ;  /* 0x0000006c003a7304 */ /* 0x0001e20000202000 */
[----:B------:R-:W-:Y:S01]  /*41d0*/  FFMA.FTZ R112, R95, R106, R110 ;  /* 0x0000006a5f707223 */ /* 0x000fe2000001006e */
[----:B------:R-:W-:Y:S01]  /*41e0*/  SHF.L.U32 R106, R62, 0x10, RZ ;  /* 0x000000103e6a7819 */ /* 0x000fe200000006ff */
[----:B------:R-:W-:Y:S01]  /*41f0*/  FADD.FTZ R62, R78, -R59 ;  /* 0x8000003b4e3e7221 */ /* 0x000fe20000010000 */
[----:B------:R-:W-:Y:S01]  /*4200*/  FADD.FTZ R60, R5, -R60 ;  /* 0x8000003c053c7221 */ /* 0x000fe20000010000 */
[----:B------:R-:W-:-:S02]  /*4210*/  SHF.L.U32 R63, R68, 0x10, RZ ;  /* 0x00000010443f7819 */ /* 0x000fc400000006ff */
[----:B------:R-:W-:Y:S01]  /*4220*/  FFMA.FTZ R106, R95, R62, R106 ;  /* 0x0000003e5f6a7223 */ /* 0x000fe2000001006a */
[----:B------:R-:W-:Y:S01]  /*4230*/  SHF.L.U32 R62, R99, 0x10, RZ ;  /* 0x00000010633e7819 */ /* 0x000fe200000006ff */
[----:B------:R1:W-:Y:S01]  /*4240*/  F2F.BF16.F32 R59, R112 ;  /* 0x00000070003b7304 */ /* 0x0003e20000202000 */
[----:B------:R-:W-:Y:S01]  /*4250*/  SHF.L.U32 R110, R67, 0x10, RZ ;  /* 0x00000010436e7819 */ /* 0x000fe200000006ff */
[-C--:B------:R-:W-:Y:S02]  /*4260*/  FMUL.FTZ R99, R106, R61.reuse ;  /* 0x0000003d6a637220 */ /* 0x080fe40000410000 */
[----:B------:R-:W-:Y:S01]  /*4270*/  FFMA.FTZ R60, R95, R60, R62 ;  /* 0x0000003c5f3c7223 */ /* 0x000fe2000001003e */
[-C--:B------:R-:W-:Y:S01]  /*4280*/  FMUL.FTZ R95, R108, R61.reuse ;  /* 0x0000003d6c5f7220 */ /* 0x080fe20000410000 */
[----:B0-----:R-:W-:Y:S02]  /*4290*/  FMUL.FTZ R108, R112, R61 ;  /* 0x0000003d706c7220 */ /* 0x001fe40000410000 */
[----:B------:R0:W-:Y:S01]  /*42a0*/  F2F.BF16.F32 R109, R106 ;  /* 0x0000006a006d7304 */ /* 0x0001e20000202000 */
[----:B------:R-:W-:Y:S01]  /*42b0*/  FMUL.FTZ R111, R110, R95 ;  /* 0x0000005f6e6f7220 */ /* 0x000fe20000410000 */
[----:B------:R-:W-:Y:S01]  /*42c0*/  FMUL.FTZ R116, R63, R108 ;  /* 0x0000006c3f747220 */ /* 0x000fe20000410000 */
[----:B------:R-:W-:Y:S01]  /*42d0*/  SHF.L.U32 R63, R66, 0x10, RZ ;  /* 0x00000010423f7819 */ /* 0x000fe200000006ff */
[----:B------:R-:W-:Y:S01]  /*42e0*/  FMUL.FTZ R110, R60, R61 ;  /* 0x0000003d3c6e7220 */ /* 0x000fe20000410000 */
[----:B-1----:R-:W-:-:S03]  /*42f0*/  SHF.L.U32 R112, R65, 0x10, RZ ;  /* 0x0000001041707819 */ /* 0x002fc600000006ff */
[----:B------:R-:W-:Y:S01]  /*4300*/  FMUL.FTZ R114, R63, R110 ;  /* 0x0000006e3f727220 */ /* 0x000fe20000410000 */
[----:B------:R1:W3:Y:S01]  /*4310*/  F2F.BF16.F32 R62, R60 ;  /* 0x0000003c003e7304 */ /* 0x0002e20000202000 */
[----:B0-----:R-:W0:Y:S01]  /*4320*/  LDC.64 R106, c[0x0][0x478] ;  /* 0x00011e00ff6a7b82 */ /* 0x001e220000000a00 */
[----:B------:R-:W-:-:S06]  /*4330*/  FMUL.FTZ R112, R112, R99 ;  /* 0x0000006370707220 */ /* 0x000fcc0000410000 */
[----:B------:R-:W4:Y:S01]  /*4340*/  F2F.BF16.F32 R114, R114 ;  /* 0x0000007200727304 */ /* 0x000f220000202000 */
[----:B-1----:R-:W1:Y:S01]  /*4350*/  LDC.64 R60, c[0x0][0x468] ;  /* 0x00011a00ff3c7b82 */ /* 0x002e620000000a00 */
[----:B---3--:R-:W-:-:S06]  /*4360*/  IMAD.WIDE.U32 R62, R62, 0x10000, RZ ;  /* 0x000100003e3e7825 */ /* 0x008fcc00078e00ff */
[----:B------:R3:W-:Y:S01]  /*4370*/  F2F.BF16.F32 R115, R111 ;  /* 0x0000006f00737304 */ /* 0x0007e20000202000 */
[----:B------:R-:W-:-:S07]  /*4380*/  LOP3.LUT R62, R62, R109, RZ, 0xfc, !PT ;  /* 0x0000006d3e3e7212 */ /* 0x000fce00078efcff */
[----:B------:R-:W5:Y:S01]  /*4390*/  F2F.BF16.F32 R116, R116 ;  /* 0x0000007400747304 */ /* 0x000f620000202000 */
[----:B---3--:R-:W-:Y:S01]  /*43a0*/  PRMT R111, R58, 0x5410, R59 ;  /* 0x000054103a6f7816 */ /* 0x008fe2000000003b */
[----:B----4-:R-:W-:-:S03]  /*43b0*/  IMAD.WIDE.U32 R58, R114, 0x10000, RZ ;  /* 0x00010000723a7825 */ /* 0x010fc600078e00ff */
[----:B------:R-:W-:Y:S01]  /*43c0*/  LOP3.LUT R63, R111, R63, RZ, 0xfc, !PT ;  /* 0x0000003f6f3f7212 */ /* 0x000fe200078efcff */
[C---:B0-----:R-:W-:Y:S02]  /*43d0*/  IMAD.WIDE.U32 R106, R97.reuse, 0x8, R106 ;  /* 0x00000008616a7825 */ /* 0x041fe400078e006a */
[----:B------:R-:W0:Y:S02]  /*43e0*/  F2F.BF16.F32 R113, R112 ;  /* 0x0000007000717304 */ /* 0x000e240000202000 */
[----:B-1----:R-:W-:Y:S01]  /*43f0*/  IMAD.WIDE.U32 R60, R97, 0x8, R60 ;  /* 0x00000008613c7825 */ /* 0x002fe200078e003c */
[----:B------:R1:W-:Y:S01]  /*4400*/  STG.E.64 desc[UR8][R106.64], R62 ;  /* 0x0000003e6a007986 */ /* 0x0003e2000c101b08 */
[----:B-----5:R-:W-:-:S04]  /*4410*/  PRMT R115, R115, 0x5410, R116 ;  /* 0x0000541073737816 */ /* 0x020fc80000000074 */
        /* <DEDUP_REMOVED lines=12> */
[----:B-1----:R-:W-:-:S07]  /*44e0*/  FFMA.FTZ R23, R108, R109, R23 ;  /* 0x0000006d6c177223 */ /* 0x002fce0000010017 */
.L_x_135:
[----:B------:R-:W-:Y:S05]  /*44f0*/  BSYNC.RECONVERGENT B0 ;  /* 0x0000000000007941 */ /* 0x000fea0003800200 */
.L_x_128:
[----:B------:R-:W0:Y:S01]  /*4500*/  LDC.64 R56, c[0x0][0x380] ;  /* 0x0000e000ff387b82 */ /* 0x000e220000000a00 */
[----:B------:R-:W-:Y:S01]  /*4510*/  UPLOP3.LUT UP1, UPT, UPT, UPT, UP1, 0x40, 0x4 ;  /* 0x000000000004789c */ /* 0x000fe20003f2e810 */
[----:B0-----:R-:W-:-:S04]  /*4520*/  IADD3 R9, PT, PT, R9, R56, RZ ;  /* 0x0000003809097210 */ /* 0x001fc80007ffe0ff */
[----:B------:R-:W-:-:S13]  /*4530*/  ISETP.GE.AND P1, PT, R9, R57, PT ;  /* 0x000000390900720c */ /* 0x000fda0003f26270 */
[----:B------:R-:W-:Y:S05]  /*4540*/  @!P1 BRA `(.L_x_149) ;  /* 0xffffffc0004c9947 */ /* 0x000fea000383ffff */
.L_x_119:
[----:B------:R-:W0:Y:S01]  /*4550*/  S2UR UR4, SR_CTAID.X ;  /* 0x00000000000479c3 */ /* 0x000e220000002500 */
[----:B------:R-:W-:Y:S01]  /*4560*/  BSSY.RECONVERGENT B0, `(.L_x_150) ;  /* 0x000000e000007945 */ /* 0x000fe20003800200 */
[----:B0-----:R-:W-:-:S05]  /*4570*/  IMAD R3, R2, UR4, RZ ;  /* 0x0000000402037c24 */ /* 0x001fca000f8e02ff */
[----:B------:R-:W-:Y:S01]  /*4580*/  LEA.HI R9, R3, R0, RZ, 0x1e ;  /* 0x0000000003097211 */ /* 0x000fe200078ff0ff */
[----:B------:R-:W-:Y:S06]  /*4590*/  @!P4 BRA `(.L_x_151) ;  /* 0x000000000028c947 */ /* 0x000fec0003800000 */
[----:B------:R-:W0:Y:S08]  /*45a0*/  LDC.64 R2, c[0x0][0x440] ;  /* 0x00011000ff027b82 */ /* 0x000e300000000a00 */
[----:B------:R-:W1:Y:S08]  /*45b0*/  LDC.64 R4, c[0x0][0x448] ;  /* 0x00011200ff047b82 */ /* 0x000e700000000a00 */
[----:B------:R-:W2:Y:S01]  /*45c0*/  LDC.64 R6, c[0x0][0x460] ;  /* 0x00011800ff067b82 */ /* 0x000ea20000000a00 */
[----:B0-----:R-:W-:-:S05]  /*45d0*/  IMAD.WIDE.U32 R2, R9, 0x10, R2 ;  /* 0x0000001009027825 */ /* 0x001fca00078e0002 */
[----:B------:R0:W-:Y:S01]  /*45e0*/  STG.E.128 desc[UR8][R2.64], R40 ;  /* 0x0000002802007986 */ /* 0x0001e2000c101d08 */
[----:B-1----:R-:W-:-:S05]  /*45f0*/  IMAD.WIDE.U32 R4, R9, 0x10, R4 ;  /* 0x0000001009047825 */ /* 0x002fca00078e0004 */
[----:B------:R0:W-:Y:S01]  /*4600*/  STG.E.128 desc[UR8][R4.64], R52 ;  /* 0x0000003404007986 */ /* 0x0001e2000c101d08 */
[C---:B--2---:R-:W-:Y:S01]  /*4610*/  IMAD.WIDE.U32 R6, R9.reuse, 0x10, R6 ;  /* 0x0000001009067825 */ /* 0x044fe200078e0006 */
[----:B------:R-:W-:-:S04]  /*4620*/  IADD3 R9, PT, PT, R9, 0x80, RZ ;  /* 0x0000008009097810 */ /* 0x000fc80007ffe0ff */
[----:B------:R0:W-:Y:S03]  /*4630*/  STG.E.128 desc[UR8][R6.64], R28 ;  /* 0x0000001c06007986 */ /* 0x0001e6000c101d08 */
.L_x_151:
[----:B------:R-:W-:Y:S05]  /*4640*/  BSYNC.RECONVERGENT B0 ;  /* 0x0000000000007941 */ /* 0x000fea0003800200 */
.L_x_150:
[----:B------:R-:W-:Y:S04]  /*4650*/  BSSY.RECONVERGENT B0, `(.L_x_152) ;  /* 0x000000c000007945 */ /* 0x000fe80003800200 */
[----:B------:R-:W-:Y:S05]  /*4660*/  @!P2 BRA `(.L_x_153) ;  /* 0x000000000028a947 */ /* 0x000fea0003800000 */
[----:B0-----:R-:W0:Y:S08]  /*4670*/  LDC.64 R2, c[0x0][0x440] ;  /* 0x00011000ff027b82 */ /* 0x001e300000000a00 */
        /* <DEDUP_REMOVED lines=9> */
.L_x_153:
[----:B------:R-:W-:Y:S05]  /*4710*/  BSYNC.RECONVERGENT B0 ;  /* 0x0000000000007941 */ /* 0x000fea0003800200 */
.L_x_152:
[----:B------:R-:W-:Y:S05]  /*4720*/  @!P3 EXIT ;  /* 0x000000000000b94d */ /* 0x000fea0003800000 */
[----:B0--3--:R-:W0:Y:S08]  /*4730*/  LDC.64 R2, c[0x0][0x440] ;  /* 0x00011000ff027b82 */ /* 0x009e300000000a00 */
[----:B------:R-:W1:Y:S08]  /*4740*/  LDC.64 R4, c[0x0][0x448] ;  /* 0x00011200ff047b82 */ /* 0x000e700000000a00 */
[----:B------:R-:W2:Y:S01]  /*4750*/  LDC.64 R6, c[0x0][0x460] ;  /* 0x00011800ff067b82 */ /* 0x000ea20000000a00 */
[----:B0-----:R-:W-:-:S05]  /*4760*/  IMAD.WIDE.U32 R2, R9, 0x10, R2 ;  /* 0x0000001009027825 */ /* 0x001fca00078e0002 */
[----:B------:R-:W-:Y:S01]  /*4770*/  STG.E.128 desc[UR8][R2.64], R32 ;  /* 0x0000002002007986 */ /* 0x000fe2000c101d08 */
[----:B-1----:R-:W-:-:S05]  /*4780*/  IMAD.WIDE.U32 R4, R9, 0x10, R4 ;  /* 0x0000001009047825 */ /* 0x002fca00078e0004 */
[----:B------:R-:W-:Y:S01]  /*4790*/  STG.E.128 desc[UR8][R4.64], R44 ;  /* 0x0000002c04007986 */ /* 0x000fe2000c101d08 */
[----:B--2---:R-:W-:-:S05]  /*47a0*/  IMAD.WIDE.U32 R6, R9, 0x10, R6 ;  /* 0x0000001009067825 */ /* 0x004fca00078e0006 */
[----:B------:R-:W-:Y:S01]  /*47b0*/  STG.E.128 desc[UR8][R6.64], R20 ;  /* 0x0000001406007986 */ /* 0x000fe2000c101d08 */
[----:B------:R-:W-:Y:S05]  /*47c0*/  EXIT ;  /* 0x000000000000794d */ /* 0x000fea0003800000 */
.L_x_154:
        /* <DEDUP_REMOVED lines=11> */
.L_x_6656:


//--------------------- .text._ZN10layer_norm13ln_bwd_kernelINS_13Kernel_traitsI13__nv_bfloat16S2_S2_S2_fjLj1536ELj1ELj1ELj4ELj8ENS_18Kernel_traits_baseILj1536ES2_S2_S2_S2_fjLj128EEEEELb0ELb1ELb0ELb1EEEvNS_9BwdParamsE --------------------------
	.section	.text._ZN10layer_norm13ln_bwd_kernelINS_13Kernel_traitsI13__nv_bfloat16S2_S2_S2_fjLj1536ELj1ELj1ELj4ELj8ENS_18Kernel_traits_baseILj1536ES2_S2_S2_S2_fjLj128EEEEELb0ELb1ELb0ELb1EEEvNS_9BwdParamsE,"ax",@progbits
	.align	128
        .global         _ZN10layer_norm13ln_bwd_kernelINS_13Kernel_traitsI13__nv_bfloat16S2_S2_S2_fjLj1536ELj1ELj1ELj4ELj8ENS_18Kernel_traits_baseILj1536ES2_S2_S2_S2_fjLj128EEEEELb0ELb1ELb0ELb1EEEvNS_9BwdParamsE
        .type           _ZN10layer_norm13ln_bwd_kernelINS_13Kernel_traitsI13__nv_bfloat16S2_S2_S2_fjLj1536ELj1ELj1ELj4ELj8ENS_18Kernel_traits_baseILj1536ES2_S2_S2_S2_fjLj128EEEEELb0ELb1ELb0ELb1EEEvNS_9BwdParamsE,@function
        .size           _ZN10layer_norm13ln_bwd_kernelINS_13Kernel_traitsI13__nv_bfloat16S2_S2_S2_fjLj1536ELj1ELj1ELj4ELj8ENS_18Kernel_traits_baseILj1536ES2_S2_S2_S2_fjLj128EEEEELb0ELb1ELb0ELb1EEEvNS_9BwdParamsE,(.L_x_6657 - _ZN10layer_norm13ln_bwd_kernelINS_13Kernel_traitsI13__nv_bfloat16S2_S2_S2_fjLj1536ELj1ELj1ELj4ELj8ENS_18Kernel_traits_baseILj1536ES2_S2_S2_S2_fjLj128EEEEELb0ELb1ELb0ELb1EEEvNS_9BwdParamsE)
        .other          _ZN10layer_norm13ln_bwd_kernelINS_13Kernel_traitsI13__nv_bfloat16S2_S2_S2_fjLj1536ELj1ELj1ELj4ELj8ENS_18Kernel_traits_baseILj1536ES2_S2_S2_S2_fjLj128EEEEELb0ELb1ELb0ELb1EEEvNS_9BwdParamsE,@"STO_CUDA_ENTRY STV_DEFAULT"
_ZN10layer_norm13ln_bwd_kernelINS_13Kernel_traitsI13__nv_bfloat16S2_S2_S2_fjLj1536ELj1ELj1ELj4ELj8ENS_18Kernel_traits_baseILj1536ES2_S2_S2_S2_fjLj128EEEEELb0ELb1ELb0ELb1EEEvNS_9BwdParamsE:
.text._ZN10layer_norm13ln_bwd_kernelINS_13Kernel_traitsI13__nv_bfloat16S2_S2_S2_fjLj1536ELj1ELj1ELj4ELj8ENS_18Kernel_traits_baseILj1536ES2_S2_S2_S2_fjLj128EEEEELb0ELb1ELb0ELb1EEEvNS_9BwdParamsE:
[----:B------:R-:W-:Y:S08]  /*0000*/  LDC R1, c[0x0][0x37c] ;  /* 0x0000df00ff017b82 */ /* 0x000ff00000000800 */
[----:B------:R-:W0:Y:S01]  /*0010*/  S2UR UR7, SR_CTAID.X ;  /* 0x00000000000779c3 */ /* 0x000e220000002500 */
[----:B------:R-:W0:Y:S01]  /*0020*/  LDCU UR4, c[0x0][0x384] ;  /* 0x00007080ff0477ac */ /* 0x000e220008000800 */
        /* <DEDUP_REMOVED lines=18> */
[----:B------:R-:W1:Y:S01]  /*0150*/  LDCU.64 UR8, c[0x0][0x358] ;  /* 0x00006b00ff0877ac */ /* 0x000e620008000a00 */
[----:B0-----:R-:W-:-:S09]  /*0160*/  UISETP.GE.AND UP0, UPT, UR7, UR4, UPT ;  /* 0x000000040700728c */ /* 0x001fd2000bf06270 */
[----:B------:R-:W-:Y:S05]  /*0170*/  BRA.U UP0, `(.L_x_155) ;  /* 0x0000004900487547 */ /* 0x000fea000b800000 */
[----:B------:R-:W0:Y:S01]  /*0180*/  S2R R47, SR_TID.X ;  /* 0x00000000002f7919 */ /* 0x000e220000002100 */
[----:B------:R-:W0:Y:S08]  /*0190*/  LDC.64 R2, c[0x0][0x3d0] ;  /* 0x0000f400ff027b82 */ /* 0x000e300000000a00 */
[----:B------:R-:W2:Y:S08]  /*01a0*/  LDC.64 R4, c[0x0][0x3e8] ;  /* 0x0000fa00ff047b82 */ /* 0x000eb00000000a00 */
[----:B------:R-:W3:Y:S01]  /*01b0*/  LDC.64 R6, c[0x0][0x3e0] ;  /* 0x0000f800ff067b82 */ /* 0x000ee20000000a00 */
[----:B------:R-:W-:Y:S01]  /*01c0*/  HFMA2 R0, -RZ, RZ, 0, 0 ;  /* 0x00000000ff007431 */ /* 0x000fe200000001ff */
[----:B------:R-:W-:-:S02]  /*01d0*/  CS2R R8, SRZ ;  /* 0x0000000000087805 */ /* 0x000fc4000001ff00 */
[----:B------:R-:W-:Y:S02]  /*01e0*/  CS2R R10, SRZ ;  /* 0x00000000000a7805 */ /* 0x000fe4000001ff00 */
[----:B------:R-:W-:Y:S02]  /*01f0*/  CS2R R12, SRZ ;  /* 0x00000000000c7805 */ /* 0x000fe4000001ff00 */
[----:B------:R-:W-:Y:S02]  /*0200*/  CS2R R14, SRZ ;  /* 0x00000000000e7805 */ /* 0x000fe4000001ff00 */
[----:B------:R-:W-:Y:S02]  /*0210*/  CS2R R16, SRZ ;  /* 0x0000000000107805 */ /* 0x000fe4000001ff00 */
[----:B------:R-:W-:Y:S02]  /*0220*/  CS2R R18, SRZ ;  /* 0x0000000000127805 */ /* 0x000fe4000001ff00 */
[----:B------:R-:W-:-:S02]  /*0230*/  MOV R44, RZ ;  /* 0x000000ff002c7202 */ /* 0x000fc40000000f00 */
[----:B------:R-:W-:Y:S02]  /*0240*/  CS2R R42, SRZ ;  /* 0x00000000002a7805 */ /* 0x000fe4000001ff00 */
[----:B------:R-:W-:Y:S02]  /*0250*/  CS2R R40, SRZ ;  /* 0x0000000000287805 */ /* 0x000fe4000001ff00 */
[----:B------:R-:W-:Y:S02]  /*0260*/  CS2R R30, SRZ ;  /* 0x00000000001e7805 */ /* 0x000fe4000001ff00 */
[----:B------:R-:W-:Y:S02]  /*0270*/  CS2R R28, SRZ ;  /* 0x00000000001c7805 */ /* 0x000fe4000001ff00 */
[----:B------:R-:W-:Y:S02]  /*0280*/  CS2R R20, SRZ ;  /* 0x0000000000147805 */ /* 0x000fe4000001ff00 */
[----:B------:R-:W-:Y:S01]  /*0290*/  CS2R R22, SRZ ;  /* 0x0000000000167805 */ /* 0x000fe2000001ff00 */
[C---:B0-----:R-:W-:Y:S01]  /*02a0*/  IMAD.WIDE.U32 R2, R47.reuse, 0x8, R2 ;  /* 0x000000082f027825 */ /* 0x041fe200078e0002 */
[----:B------:R-:W-:Y:S01]  /*02b0*/  UPLOP3.LUT UP1, UPT, UPT, UPT, UPT, 0x40, 0x4 ;  /* 0x000000000004789c */ /* 0x000fe20003f2e870 */
[----:B------:R-:W0:Y:S03]  /*02c0*/  LDCU UR11, c[0x0][0x388] ;  /* 0x00007100ff0b77ac */ /* 0x000e260008000800 */
[----:B-1----:R-:W4:Y:S01]  /*02d0*/  LDG.E.64 R54, desc[UR8][R2.64+0x800] ;  /* 0x0008000802367981 */ /* 0x002f22000c1e1b00 */
[C---:B--2---:R-:W-:Y:S01]  /*02e0*/  IMAD.WIDE.U32 R4, R47.reuse, 0x8, R4 ;  /* 0x000000082f047825 */ /* 0x044fe200078e0004 */
[----:B------:R-:W-:Y:S01]  /*02f0*/  LOP3.LUT R46, R47, 0x60, RZ, 0xc0, !PT ;  /* 0x000000602f2e7812 */ /* 0x000fe200078ec0ff */
[----:B------:R-:W1:Y:S01]  /*0300*/  LDCU.U8 UR10, c[0x0][0x410] ;  /* 0x00008200ff0a77ac */ /* 0x000e620008000000 */
[----:B---3--:R-:W-:Y:S01]  /*0310*/  ISETP.NE.U32.AND P0, PT, R6, RZ, PT ;  /* 0x000000ff0600720c */ /* 0x008fe20003f05070 */
[----:B------:R-:W5:Y:S01]  /*0320*/  LDG.E.64 R56, desc[UR8][R2.64+0x400] ;  /* 0x0004000802387981 */ /* 0x000f62000c1e1b00 */
[----:B------:R-:W-:-:S02]  /*0330*/  LOP3.LUT R46, R46, 0x1f, R47, 0xf8, !PT ;  /* 0x0000001f2e2e7812 */ /* 0x000fc400078ef82f */
[----:B------:R-:W-:Y:S02]  /*0340*/  CS2R R24, SRZ ;  /* 0x0000000000187805 */ /* 0x000fe4000001ff00 */
[----:B------:R-:W-:Y:S01]  /*0350*/  ISETP.NE.AND.EX P0, PT, R7, RZ, PT, P0 ;  /* 0x000000ff0700720c */ /* 0x000fe20003f05300 */
[----:B------:R2:W5:Y:S01]  /*0360*/  LDG.E.64 R58, desc[UR8][R2.64] ;  /* 0x00000008023a7981 */ /* 0x000562000c1e1b00 */
[----:B------:R-:W-:Y:S02]  /*0370*/  CS2R R6, SRZ ;  /* 0x0000000000067805 */ /* 0x000fe4000001ff00 */
[----:B------:R-:W-:Y:S02]  /*0380*/  CS2R R26, SRZ ;  /* 0x00000000001a7805 */ /* 0x000fe4000001ff00 */
[----:B------:R-:W-:Y:S01]  /*0390*/  MOV R45, UR7 ;  /* 0x00000007002d7c02 */ /* 0x000fe20008000f00 */
[----:B------:R-:W5:Y:S01]  /*03a0*/  LDG.E.64 R60, desc[UR8][R4.64+0x800] ;  /* 0x00080008043c7981 */ /* 0x000f62000c1e1b00 */
[----:B------:R-:W-:Y:S01]  /*03b0*/  LOP3.LUT R47, R47, 0x1f, RZ, 0xc0, !PT ;  /* 0x0000001f2f2f7812 */ /* 0x000fe200078ec0ff */
[----:B------:R-:W3:Y:S02]  /*03c0*/  LDCU UR14, c[0x0][0x400] ;  /* 0x00008000ff0e77ac */ /* 0x000ee40008000800 */
[----:B------:R-:W5:Y:S01]  /*03d0*/  LDG.E.64 R62, desc[UR8][R4.64+0x400] ;  /* 0x00040008043e7981 */ /* 0x000f62000c1e1b00 */
[----:B--2---:R-:W-:Y:S01]  /*03e0*/  CS2R R2, SRZ ;  /* 0x0000000000027805 */ /* 0x004fe2000001ff00 */
[----:B------:R-:W2:Y:S02]  /*03f0*/  LDCU.64 UR16, c[0x0][0x478] ;  /* 0x00008f00ff1077ac */ /* 0x000ea40008000a00 */
[----:B------:R0:W5:Y:S01]  /*0400*/  LDG.E.64 R64, desc[UR8][R4.64] ;  /* 0x0000000804407981 */ /* 0x000162000c1e1b00 */
[----:B------:R-:W1:Y:S01]  /*0410*/  LDCU.64 UR12, c[0x0][0x438] ;  /* 0x00008700ff0c77ac */ /* 0x000e620008000a00 */
[----:B0-----:R-:W-:-:S02]  /*0420*/  CS2R R4, SRZ ;  /* 0x0000000000047805 */ /* 0x001fc4000001ff00 */
[----:B-1234-:R-:W-:-:S07]  /*0430*/  SHF.R.U32.HI R48, RZ, 0x10, R55 ;  /* 0x00000010ff307819 */ /* 0x01efce0000011637 */
.L_x_164:
[----:B------:R-:W0:Y:S08]  /*0440*/  @P0 LDC.64 R34, c[0x0][0x3e0] ;  /* 0x0000f800ff220b82 */ /* 0x000e300000000a00 */
[----:B------:R-:W1:Y:S08]  /*0450*/  LDC.64 R32, c[0x0][0x3c0] ;  /* 0x0000f000ff207b82 */ /* 0x000e700000000a00 */
[----:B------:R-:W2:Y:S01]  /*0460*/  LDC.64 R88, c[0x0][0x3c8] ;  /* 0x0000f200ff587b82 */ /* 0x000ea20000000a00 */
[----:B0-----:R-:W-:-:S06]  /*0470*/  @P0 IMAD.WIDE R34, R45, 0x2, R34 ;  /* 0x000000022d220825 */ /* 0x001fcc00078e0222 */
[----:B------:R-:W3:Y:S01]  /*0480*/  @P0 LDG.E.U16 R34, desc[UR8][R34.64] ;  /* 0x0000000822220981 */ /* 0x000ee2000c1e1500 */
[----:B-1----:R-:W-:-:S06]  /*0490*/  IMAD.WIDE R32, R45, 0x4, R32 ;  /* 0x000000042d207825 */ /* 0x002fcc00078e0220 */
[----:B------:R-:W4:Y:S01]  /*04a0*/  LDG.E R32, desc[UR8][R32.64] ;  /* 0x0000000820207981 */ /* 0x000f22000c1e1900 */
[----:B--2---:R-:W-:-:S06]  /*04b0*/  IMAD.WIDE R88, R45, 0x4, R88 ;  /* 0x000000042d587825 */ /* 0x004fcc00078e0258 */
[----:B-----5:R0:W5:Y:S01]  /*04c0*/  LDG.E R88, desc[UR8][R88.64] ;  /* 0x0000000858587981 */ /* 0x020162000c1e1900 */
        /* <DEDUP_REMOVED lines=16> */
[--C-:B------:R-:W-:Y:S02]  /*05d0*/  IMAD.WIDE.U32 R50, R97, 0x8, R38.reuse ;  /* 0x0000000861327825 */ /* 0x100fe400078e0026 */
[----:B------:R-:W2:Y:S02]  /*05e0*/  LDG.E.64 R72, desc[UR8][R72.64] ;  /* 0x0000000848487981 */ /* 0x000ea4000c1e1b00 */
[----:B------:R-:W-:Y:S02]  /*05f0*/  IMAD.WIDE.U32 R38, R87, 0x8, R38 ;  /* 0x0000000857267825 */ /* 0x000fe400078e0026 */
[----:B------:R-:W3:Y:S02]  /*0600*/  LDG.E.64 R50, desc[UR8][R50.64] ;  /* 0x0000000832327981 */ /* 0x000ee4000c1e1b00 */
[--C-:B-1----:R-:W-:Y:S02]  /*0610*/  IMAD.WIDE.U32 R36, R91, 0x8, R32.reuse ;  /* 0x000000085b247825 */ /* 0x102fe400078e0020 */
[----:B------:R-:W4:Y:S02]  /*0620*/  LDG.E.64 R38, desc[UR8][R38.64] ;  /* 0x0000000826267981 */ /* 0x000f24000c1e1b00 */
[----:B------:R-:W-:-:S02]  /*0630*/  IMAD.WIDE.U32 R34, R87, 0x8, R32 ;  /* 0x0000000857227825 */ /* 0x000fc400078e0020 */
[----:B------:R-:W4:Y:S02]  /*0640*/  LDG.E.64 R36, desc[UR8][R36.64] ;  /* 0x0000000824247981 */ /* 0x000f24000c1e1b00 */
[----:B------:R-:W-:Y:S02]  /*0650*/  IMAD.WIDE.U32 R74, R97, 0x8, R32 ;  /* 0x00000008614a7825 */ /* 0x000fe400078e0020 */
[----:B------:R-:W4:Y:S04]  /*0660*/  LDG.E.64 R34, desc[UR8][R34.64] ;  /* 0x0000000822227981 */ /* 0x000f28000c1e1b00 */
[----:B------:R0:W4:Y:S01]  /*0670*/  LDG.E.64 R32, desc[UR8][R74.64] ;  /* 0x000000084a207981 */ /* 0x000122000c1e1b00 */
[----:B------:R-:W-:-:S04]  /*0680*/  SHF.R.U32.HI R119, RZ, 0x10, R59 ;  /* 0x00000010ff777819 */ /* 0x000fc8000001163b */
[----:B------:R-:W-:Y:S02]  /*0690*/  SHF.L.U32 R119, R119, 0x10, RZ ;  /* 0x0000001077777819 */ /* 0x000fe400000006ff */
[----:B------:R-:W-:Y:S02]  /*06a0*/  SHF.L.U32 R89, R54, 0x10, RZ ;  /* 0x0000001036597819 */ /* 0x000fe400000006ff */
[C---:B--2---:R-:W-:Y:S02]  /*06b0*/  SHF.R.U64 R83, R72.reuse, 0x10, R73 ;  /* 0x0000001048537819 */ /* 0x044fe40000001249 */
[----:B------:R-:W-:Y:S02]  /*06c0*/  SHF.L.U32 R72, R72, 0x10, RZ ;  /* 0x0000001048487819 */ /* 0x000fe400000006ff */
[----:B---3--:R-:W-:Y:S02]  /*06d0*/  SHF.R.U32.HI R81, RZ, 0x10, R51 ;  /* 0x00000010ff517819 */ /* 0x008fe40000011633 */
[----:B----4-:R-:W-:-:S02]  /*06e0*/  SHF.L.U32 R80, R39, 0x10, RZ ;  /* 0x0000001027507819 */ /* 0x010fc400000006ff */
[----:B------:R-:W-:Y:S02]  /*06f0*/  SHF.R.U32.HI R79, RZ, 0x10, R73 ;  /* 0x00000010ff4f7819 */ /* 0x000fe40000011649 */
[----:B------:R-:W-:Y:S01]  /*0700*/  SHF.L.U32 R52, R73, 0x10, RZ ;  /* 0x0000001049347819 */ /* 0x000fe200000006ff */
[C---:B------:R-:W-:Y:S01]  /*0710*/  FADD.FTZ R117, -R49.reuse, R80 ;  /* 0x0000005031757221 */ /* 0x040fe20000010100 */
[----:B------:R-:W-:Y:S02]  /*0720*/  SHF.L.U32 R76, R50, 0x10, RZ ;  /* 0x00000010324c7819 */ /* 0x000fe400000006ff */
[----:B0-----:R-:W-:Y:S01]  /*0730*/  SHF.L.U32 R74, R38, 0x10, RZ ;  /* 0x00000010264a7819 */ /* 0x001fe200000006ff */
[----:B------:R-:W-:Y:S01]  /*0740*/  FADD.FTZ R73, -R49, R72 ;  /* 0x0000004831497221 */ /* 0x000fe20000010100 */
[----:B------:R-:W-:Y:S02]  /*0750*/  SHF.R.U64 R82, R50, 0x10, R51 ;  /* 0x0000001032527819 */ /* 0x000fe40000001233 */
[----:B------:R-:W-:-:S02]  /*0760*/  SHF.L.U32 R78, R51, 0x10, RZ ;  /* 0x00000010334e7819 */ /* 0x000fc400000006ff */
[--C-:B------:R-:W-:Y:S02]  /*0770*/  SHF.R.U64 R77, R38, 0x10, R39.reuse ;  /* 0x00000010264d7819 */ /* 0x100fe40000001227 */
[----:B------:R-:W-:Y:S02]  /*0780*/  SHF.R.U32.HI R51, RZ, 0x10, R39 ;  /* 0x00000010ff337819 */ /* 0x000fe40000011627 */
[--C-:B------:R-:W-:Y:S02]  /*0790*/  SHF.R.U64 R104, R36, 0x10, R37.reuse ;  /* 0x0000001024687819 */ /* 0x100fe40000001225 */
[----:B------:R-:W-:Y:S02]  /*07a0*/  SHF.R.U32.HI R102, RZ, 0x10, R37 ;  /* 0x00000010ff667819 */ /* 0x000fe40000011625 */
[----:B------:R-:W-:Y:S02]  /*07b0*/  SHF.L.U32 R80, R37, 0x10, RZ ;  /* 0x0000001025507819 */ /* 0x000fe400000006ff */
[----:B------:R-:W-:-:S02]  /*07c0*/  SHF.L.U32 R72, R81, 0x10, RZ ;  /* 0x0000001051487819 */ /* 0x000fc400000006ff */
[C---:B------:R-:W-:Y:S02]  /*07d0*/  SHF.R.U64 R100, R34.reuse, 0x10, R35 ;  /* 0x0000001022647819 */ /* 0x040fe40000001223 */
[----:B------:R-:W-:Y:S02]  /*07e0*/  SHF.L.U32 R92, R34, 0x10, RZ ;  /* 0x00000010225c7819 */ /* 0x000fe400000006ff */
[----:B------:R-:W-:Y:S01]  /*07f0*/  SHF.R.U64 R37, R58, 0x10, R59 ;  /* 0x000000103a257819 */ /* 0x000fe2000000123b */
[----:B------:R-:W-:Y:S01]  /*0800*/  FADD.FTZ R101, -R49, R52 ;  /* 0x0000003431657221 */ /* 0x000fe20000010100 */
[----:B------:R-:W-:Y:S01]  /*0810*/  SHF.L.U32 R50, R79, 0x10, RZ ;  /* 0x000000104f327819 */ /* 0x000fe200000006ff */
[C---:B------:R-:W-:Y:S01]  /*0820*/  FADD.FTZ R79, -R49.reuse, R76 ;  /* 0x0000004c314f7221 */ /* 0x040fe20000010100 */
[----:B------:R-:W-:Y:S01]  /*0830*/  SHF.L.U32 R81, R36, 0x10, RZ ;  /* 0x0000001024517819 */ /* 0x000fe200000006ff */
[----:B------:R-:W-:Y:S01]  /*0840*/  FADD.FTZ R113, -R49, R74 ;  /* 0x0000004a31717221 */ /* 0x000fe20000010100 */
[----:B------:R-:W-:-:S02]  /*0850*/  SHF.L.U32 R34, R58, 0x10, RZ ;  /* 0x000000103a227819 */ /* 0x000fc400000006ff */
[----:B------:R-:W-:Y:S02]  /*0860*/  SHF.L.U32 R38, R83, 0x10, RZ ;  /* 0x0000001053267819 */ /* 0x000fe400000006ff */
[----:B------:R-:W-:Y:S02]  /*0870*/  SHF.L.U32 R52, R82, 0x10, RZ ;  /* 0x0000001052347819 */ /* 0x000fe400000006ff */
[----:B------:R-:W-:Y:S02]  /*0880*/  SHF.L.U32 R74, R77, 0x10, RZ ;  /* 0x000000104d4a7819 */ /* 0x000fe400000006ff */
[----:B------:R-:W-:Y:S02]  /*0890*/  SHF.L.U32 R76, R51, 0x10, RZ ;  /* 0x00000010334c7819 */ /* 0x000fe400000006ff */
[----:B------:R-:W-:Y:S02]  /*08a0*/  SHF.L.U32 R37, R37, 0x10, RZ ;  /* 0x0000001025257819 */ /* 0x000fe400000006ff */
[----:B------:R-:W-:Y:S01]  /*08b0*/  SHF.L.U32 R104, R104, 0x10, RZ ;  /* 0x0000001068687819 */ /* 0x000fe200000006ff */
[C---:B------:R-:W-:Y:S01]  /*08c0*/  FADD.FTZ R99, -R49.reuse, R78 ;  /* 0x0000004e31637221 */ /* 0x040fe20000010100 */
[C---:B------:R-:W-:Y:S01]  /*08d0*/  FADD.FTZ R39, -R49.reuse, R72 ;  /* 0x0000004831277221 */ /* 0x040fe20000010100 */
[----:B------:R-:W-:Y:S01]  /*08e0*/  FMUL.FTZ R85, R34, R81 ;  /* 0x0000005122557220 */ /* 0x000fe20000410000 */
[C---:B------:R-:W-:Y:S01]  /*08f0*/  FADD.FTZ R115, -R49.reuse, R38 ;  /* 0x0000002631737221 */ /* 0x040fe20000010100 */
[C---:B-----5:R-:W-:Y:S01]  /*0900*/  FMUL.FTZ R72, R88.reuse, R73 ;  /* 0x0000004958487220 */ /* 0x060fe20000410000 */
[C---:B------:R-:W-:Y:S01]  /*0910*/  FADD.FTZ R103, -R49.reuse, R50 ;  /* 0x0000003231677221 */ /* 0x040fe20000010100 */
[C---:B------:R-:W-:Y:S01]  /*0920*/  FADD.FTZ R111, -R49.reuse, R52 ;  /* 0x00000034316f7221 */ /* 0x040fe20000010100 */
[C---:B------:R-:W-:Y:S01]  /*0930*/  FADD.FTZ R83, -R49.reuse, R74 ;  /* 0x0000004a31537221 */ /* 0x040fe20000010100 */
[----:B------:R-:W-:Y:S01]  /*0940*/  FADD.FTZ R51, -R49, R76 ;  /* 0x0000004c31337221 */ /* 0x000fe20000010100 */
[----:B------:R-:W-:Y:S01]  /*0950*/  SHF.L.U32 R49, R59, 0x10, RZ ;  /* 0x000000103b317819 */ /* 0x000fe200000006ff */
[----:B------:R-:W-:Y:S01]  /*0960*/  FMUL.FTZ R96, R37, R104 ;  /* 0x0000006825607220 */ /* 0x000fe20000410000 */
[----:B------:R-:W-:Y:S01]  /*0970*/  FMUL.FTZ R78, R88, R99 ;  /* 0x00000063584e7220 */ /* 0x000fe20000410000 */
[----:B------:R-:W-:Y:S01]  /*0980*/  FADD.FTZ R37, RZ, R85 ;  /* 0x00000055ff257221 */ /* 0x000fe20000010000 */
[--C-:B------:R-:W-:Y:S01]  /*0990*/  SHF.R.U64 R107, R32, 0x10, R33.reuse ;  /* 0x00000010206b7819 */ /* 0x100fe20000001221 */
[----:B------:R-:W-:Y:S01]  /*09a0*/  FMUL.FTZ R99, R88, R115 ;  /* 0x0000007358637220 */ /* 0x000fe20000410000 */
[----:B------:R-:W-:Y:S01]  /*09b0*/  SHF.L.U32 R93, R32, 0x10, RZ ;  /* 0x00000010205d7819 */ /* 0x000fe200000006ff */
[----:B------:R-:W-:Y:S01]  /*09c0*/  FFMA.FTZ R34, R72, R85, RZ ;  /* 0x0000005548227223 */ /* 0x000fe200000100ff */
[----:B------:R-:W-:-:S02]  /*09d0*/  SHF.R.U32.HI R105, RZ, 0x10, R33 ;  /* 0x00000010ff697819 */ /* 0x000fc40000011621 */
[----:B------:R-:W-:Y:S01]  /*09e0*/  SHF.R.U32.HI R32, RZ, 0x10, R57 ;  /* 0x00000010ff207819 */ /* 0x000fe20000011639 */
[----:B------:R-:W-:Y:S01]  /*09f0*/  FMUL.FTZ R98, R49, R80 ;  /* 0x0000005031627220 */ /* 0x000fe20000410000 */
[----:B------:R-:W-:Y:S01]  /*0a00*/  SHF.R.U32.HI R94, RZ, 0x10, R35 ;  /* 0x00000010ff5e7819 */ /* 0x000fe20000011623 */
[----:B------:R-:W-:Y:S01]  /*0a10*/  FADD.FTZ R37, R37, R96 ;  /* 0x0000006025257221 */ /* 0x000fe20000010000 */
[----:B------:R-:W-:Y:S01]  /*0a20*/  SHF.L.U32 R102, R102, 0x10, RZ ;  /* 0x0000001066667819 */ /* 0x000fe200000006ff */
[----:B------:R-:W-:Y:S01]  /*0a30*/  FMUL.FTZ R101, R88, R101 ;  /* 0x0000006558657220 */ /* 0x000fe20000410000 */
[----:B------:R-:W-:Y:S01]  /*0a40*/  FFMA.FTZ R34, R99, R96, R34 ;  /* 0x0000006063227223 */ /* 0x000fe20000010022 */
[----:B------:R-:W-:Y:S02]  /*0a50*/  SHF.L.U32 R95, R33, 0x10, RZ ;  /* 0x00000010215f7819 */ /* 0x000fe400000006ff */
[----:B------:R-:W-:Y:S02]  /*0a60*/  SHF.L.U32 R32, R32, 0x10, RZ ;  /* 0x0000001020207819 */ /* 0x000fe400000006ff */
[----:B------:R-:W-:Y:S01]  /*0a70*/  SHF.L.U32 R105, R105, 0x10, RZ ;  /* 0x0000001069697819 */ /* 0x000fe200000006ff */
[----:B------:R-:W-:Y:S01]  /*0a80*/  FMUL.FTZ R90, R119, R102 ;  /* 0x00000066775a7220 */ /* 0x000fe20000410000 */
[C---:B------:R-:W-:Y:S01]  /*0a90*/  SHF.L.U32 R36, R56.reuse, 0x10, RZ ;  /* 0x0000001038247819 */ /* 0x040fe200000006ff */
[----:B------:R-:W-:Y:S01]  /*0aa0*/  FADD.FTZ R37, R37, R98 ;  /* 0x0000006225257221 */ /* 0x000fe20000010000 */
[----:B------:R-:W-:-:S02]  /*0ab0*/  SHF.R.U64 R38, R56, 0x10, R57 ;  /* 0x0000001038267819 */ /* 0x000fc40000001239 */
[----:B------:R-:W-:Y:S02]  /*0ac0*/  SHF.L.U32 R33, R48, 0x10, RZ ;  /* 0x0000001030217819 */ /* 0x000fe400000006ff */
[----:B------:R-:W-:Y:S01]  /*0ad0*/  SHF.L.U32 R94, R94, 0x10, RZ ;  /* 0x000000105e5e7819 */ /* 0x000fe200000006ff */
[----:B------:R-:W-:Y:S01]  /*0ae0*/  FMUL.FTZ R103, R88, R103 ;  /* 0x0000006758677220 */ /* 0x000fe20000410000 */
[----:B------:R-:W-:Y:S01]  /*0af0*/  FFMA.FTZ R34, R101, R98, R34 ;  /* 0x0000006265227223 */ /* 0x000fe20000010022 */
[----:B------:R-:W-:Y:S01]  /*0b00*/  SHF.L.U32 R38, R38, 0x10, RZ ;  /* 0x0000001026267819 */ /* 0x000fe200000006ff */
[----:B------:R-:W-:Y:S01]  /*0b10*/  FMUL.FTZ R73, R32, R105 ;  /* 0x0000006920497220 */ /* 0x000fe20000410000 */
[----:B------:R-:W-:Y:S01]  /*0b20*/  SHF.L.U32 R107, R107, 0x10, RZ ;  /* 0x000000106b6b7819 */ /* 0x000fe200000006ff */
[----:B------:R-:W-:Y:S01]  /*0b30*/  FMUL.FTZ R75, R36, R93 ;  /* 0x0000005d244b7220 */ /* 0x000fe20000410000 */
[----:B------:R-:W-:Y:S01]  /*0b40*/  FMUL.FTZ R86, R33, R94 ;  /* 0x0000005e21567220 */ /* 0x000fe20000410000 */
[----:B------:R-:W-:Y:S01]  /*0b50*/  FADD.FTZ R32, R37, R90 ;  /* 0x0000005a25207221 */ /* 0x000fe20000010000 */
[----:B------:R-:W-:Y:S01]  /*0b60*/  FMUL.FTZ R76, R88, R79 ;  /* 0x0000004f584c7220 */ /* 0x000fe20000410000 */
[----:B------:R-:W-:Y:S01]  /*0b70*/  FFMA.FTZ R33, R103, R90, R34 ;  /* 0x0000005a67217223 */ /* 0x000fe20000010022 */
[----:B------:R-:W-:Y:S01]  /*0b80*/  SHF.L.U32 R50, R57, 0x10, RZ ;  /* 0x0000001039327819 */ /* 0x000fe200000006ff */
[----:B------:R-:W-:Y:S01]  /*0b90*/  FMUL.FTZ R79, R38, R107 ;  /* 0x0000006b264f7220 */ /* 0x000fe20000410000 */
[----:B------:R-:W-:Y:S01]  /*0ba0*/  FADD.FTZ R32, R32, R75 ;  /* 0x0000004b20207221 */ /* 0x000fe20000010000 */
[----:B------:R-:W-:Y:S01]  /*0bb0*/  SHF.L.U32 R109, R35, 0x10, RZ ;  /* 0x00000010236d7819 */ /* 0x000fe200000006ff */
[----:B------:R-:W-:Y:S01]  /*0bc0*/  FMUL.FTZ R84, R88, R111 ;  /* 0x0000006f58547220 */ /* 0x000fe20000410000 */
[----:B------:R-:W-:Y:S01]  /*0bd0*/  FFMA.FTZ R33, R76, R75, R33 ;  /* 0x0000004b4c217223 */ /* 0x000fe20000010021 */
[----:B------:R-:W-:Y:S01]  /*0be0*/  SHF.R.U64 R35, R54, 0x10, R55 ;  /* 0x0000001036237819 */ /* 0x000fe20000001237 */
[----:B------:R-:W-:Y:S01]  /*0bf0*/  FMUL.FTZ R77, R50, R95 ;  /* 0x0000005f324d7220 */ /* 0x000fe20000410000 */
[----:B------:R-:W-:Y:S01]  /*0c00*/  FADD.FTZ R32, R32, R79 ;  /* 0x0000004f20207221 */ /* 0x000fe20000010000 */
[----:B------:R-:W-:Y:S01]  /*0c10*/  FFMA.FTZ R33, R84, R79, R33 ;  /* 0x0000004f54217223 */ /* 0x000fe20000010021 */
[----:B------:R-:W-:-:S02]  /*0c20*/  SHF.L.U32 R35, R35, 0x10, RZ ;  /* 0x0000001023237819 */ /* 0x000fc400000006ff */
[----:B------:R-:W-:Y:S01]  /*0c30*/  SHF.L.U32 R100, R100, 0x10, RZ ;  /* 0x0000001064647819 */ /* 0x000fe200000006ff */
[----:B------:R-:W-:Y:S01]  /*0c40*/  FADD.FTZ R32, R32, R77 ;  /* 0x0000004d20207221 */ /* 0x000fe20000010000 */
[----:B------:R-:W-:Y:S01]  /*0c50*/  FMUL.FTZ R74, R88, R39 ;  /* 0x00000027584a7220 */ /* 0x000fe20000410000 */
[----:B------:R-:W-:Y:S02]  /*0c60*/  FFMA.FTZ R33, R78, R77, R33 ;  /* 0x0000004d4e217223 */ /* 0x000fe40000010021 */
[----:B------:R-:W-:Y:S01]  /*0c70*/  FMUL.FTZ R82, R35, R100 ;  /* 0x0000006423527220 */ /* 0x000fe20000410000 */
[----:B------:R-:W-:Y:S01]  /*0c80*/  FADD.FTZ R35, R32, R73 ;  /* 0x0000004920237221 */ /* 0x000fe20000010000 */
[----:B------:R-:W-:Y:S01]  /*0c90*/  FMUL.FTZ R50, R89, R92 ;  /* 0x0000005c59327220 */ /* 0x000fe20000410000 */
[----:B------:R-:W-:Y:S01]  /*0ca0*/  FMUL.FTZ R49, R88, R113 ;  /* 0x0000007158317220 */ /* 0x000fe20000410000 */
[----:B------:R-:W-:Y:S01]  /*0cb0*/  FFMA.FTZ R32, R74, R73, R33 ;  /* 0x000000494a207223 */ /* 0x000fe20000010021 */
[----:B------:R-:W-:Y:S01]  /*0cc0*/  SHF.L.U32 R52, R55, 0x10, RZ ;  /* 0x0000001037347819 */ /* 0x000fe200000006ff */
[----:B------:R-:W-:Y:S01]  /*0cd0*/  FMUL.FTZ R83, R88, R83 ;  /* 0x0000005358537220 */ /* 0x000fe20000410000 */
[----:B------:R-:W-:Y:S01]  /*0ce0*/  FADD.FTZ R35, R35, R50 ;  /* 0x0000003223237221 */ /* 0x000fe20000010000 */
[----:B------:R-:W-:-:S02]  /*0cf0*/  FFMA.FTZ R32, R49, R50, R32 ;  /* 0x0000003231207223 */ /* 0x000fc40000010020 */
[----:B------:R-:W-:Y:S01]  /*0d00*/  FMUL.FTZ R89, R52, R109 ;  /* 0x0000006d34597220 */ /* 0x000fe20000410000 */
[C---:B------:R-:W-:Y:S01]  /*0d10*/  FMUL.FTZ R52, R88.reuse, R117 ;  /* 0x0000007558347220 */ /* 0x040fe20000410000 */
[----:B------:R-:W-:Y:S01]  /*0d20*/  FADD.FTZ R34, R35, R82 ;  /* 0x0000005223227221 */ /* 0x000fe20000010000 */
[----:B------:R-:W-:Y:S01]  /*0d30*/  FFMA.FTZ R33, R83, R82, R32 ;  /* 0x0000005253217223 */ /* 0x000fe20000010020 */
[----:B------:R-:W-:Y:S02]  /*0d40*/  FMUL.FTZ R51, R88, R51 ;  /* 0x0000003358337220 */ /* 0x000fe40000410000 */
        /* <DEDUP_REMOVED lines=17> */
.L_x_156:
        /* <DEDUP_REMOVED lines=9> */
[----:B------:R-:W4:Y:S02]  /*0ef0*/  LDG.E.64 R72, desc[UR8][R72.64] ;  /* 0x0000000848487981 */ /* 0x000f24000c1e1b00 */
[--C-:B-1----:R-:W-:Y:S02]  /*0f00*/  IMAD.WIDE.U32 R36, R91, 0x8, R32.reuse ;  /* 0x000000085b247825 */ /* 0x102fe400078e0020 */
[----:B------:R-:W4:Y:S02]  /*0f10*/  LDG.E.64 R38, desc[UR8][R38.64] ;  /* 0x0000000826267981 */ /* 0x000f24000c1e1b00 */
[----:B------:R-:W-:-:S02]  /*0f20*/  IMAD.WIDE.U32 R34, R87, 0x8, R32 ;  /* 0x0000000857227825 */ /* 0x000fc400078e0020 */
[----:B------:R-:W4:Y:S04]  /*0f30*/  LDG.E.64 R36, desc[UR8][R36.64] ;  /* 0x0000000824247981 */ /* 0x000f28000c1e1b00 */
[----:B------:R-:W4:Y:S01]  /*0f40*/  LDG.E.64 R34, desc[UR8][R34.64] ;  /* 0x0000000822227981 */ /* 0x000f22000c1e1b00 */
[----:B------:R-:W-:-:S05]  /*0f50*/  IMAD.WIDE.U32 R74, R97, 0x8, R32 ;  /* 0x00000008614a7825 */ /* 0x000fca00078e0020 */
[----:B------:R0:W4:Y:S01]  /*0f60*/  LDG.E.64 R32, desc[UR8][R74.64] ;  /* 0x000000084a207981 */ /* 0x000122000c1e1b00 */
[----:B--2---:R-:W-:-:S04]  /*0f70*/  IMAD.WIDE.U32 R66, R91, 0x8, R70 ;  /* 0x000000085b427825 */ /* 0x004fc800078e0046 */
[--C-:B------:R-:W-:Y:S02]  /*0f80*/  IMAD.WIDE.U32 R68, R97, 0x8, R70.reuse ;  /* 0x0000000861447825 */ /* 0x100fe400078e0046 */
[----:B------:R-:W5:Y:S02]  /*0f90*/  LDG.E.64 R66, desc[UR8][R66.64] ;  /* 0x0000000842427981 */ /* 0x000f64000c1e1b00 */
[----:B------:R-:W-:Y:S02]  /*0fa0*/  IMAD.WIDE.U32 R70, R87, 0x8, R70 ;  /* 0x0000000857467825 */ /* 0x000fe400078e0046 */
[----:B------:R-:W5:Y:S04]  /*0fb0*/  LDG.E.64 R68, desc[UR8][R68.64] ;  /* 0x0000000844447981 */ /* 0x000f68000c1e1b00 */
[----:B------:R-:W5:Y:S01]  /*0fc0*/  LDG.E.64 R70, desc[UR8][R70.64] ;  /* 0x0000000846467981 */ /* 0x000f62000c1e1b00 */
[----:B------:R-:W-:-:S04]  /*0fd0*/  SHF.R.U32.HI R119, RZ, 0x10, R59 ;  /* 0x00000010ff777819 */ /* 0x000fc8000001163b */
[----:B------:R-:W-:Y:S02]  /*0fe0*/  SHF.L.U32 R119, R119, 0x10, RZ ;  /* 0x0000001077777819 */ /* 0x000fe400000006ff */
[----:B------:R-:W-:Y:S02]  /*0ff0*/  SHF.L.U32 R89, R54, 0x10, RZ ;  /* 0x0000001036597819 */ /* 0x000fe400000006ff */
[----:B---3--:R-:W-:Y:S02]  /*1000*/  SHF.L.U32 R80, R51, 0x10, RZ ;  /* 0x0000001033507819 */ /* 0x008fe400000006ff */
[----:B0-----:R-:W-:Y:S02]  /*1010*/  SHF.R.U64 R75, R50, 0x10, R51 ;  /* 0x00000010324b7819 */ /* 0x001fe40000001233 */
[C-C-:B----4-:R-:W-:Y:S02]  /*1020*/  SHF.R.U64 R52, R72.reuse, 0x10, R73.reuse ;  /* 0x0000001048347819 */ /* 0x150fe40000001249 */
[----:B------:R-:W-:Y:S01]  /*1030*/  SHF.L.U32 R76, R72, 0x10, RZ ;  /* 0x00000010484c7819 */ /* 0x000fe200000006ff */
[----:B------:R-:W-:Y:S01]  /*1040*/  FADD.FTZ R113, -R49, R80 ;  /* 0x0000005031717221 */ /* 0x000fe20000010100 */
[----:B------:R-:W-:-:S02]  /*1050*/  SHF.R.U32.HI R72, RZ, 0x10, R73 ;  /* 0x00000010ff487819 */ /* 0x000fc40000011649 */
[----:B------:R-:W-:Y:S02]  /*1060*/  SHF.L.U32 R74, R73, 0x10, RZ ;  /* 0x00000010494a7819 */ /* 0x000fe400000006ff */
[----:B------:R-:W-:Y:S02]  /*1070*/  SHF.L.U32 R78, R50, 0x10, RZ ;  /* 0x00000010324e7819 */ /* 0x000fe400000006ff */
[----:B------:R-:W-:Y:S02]  /*1080*/  SHF.R.U32.HI R50, RZ, 0x10, R51 ;  /* 0x00000010ff327819 */ /* 0x000fe40000011633 */
[--C-:B------:R-:W-:Y:S02]  /*1090*/  SHF.R.U64 R51, R38, 0x10, R39.reuse ;  /* 0x0000001026337819 */ /* 0x100fe40000001227 */
[----:B------:R-:W-:Y:S02]  /*10a0*/  SHF.R.U32.HI R77, RZ, 0x10, R39 ;  /* 0x00000010ff4d7819 */ /* 0x000fe40000011627 */
[----:B------:R-:W-:-:S02]  /*10b0*/  SHF.R.U64 R104, R36, 0x10, R37 ;  /* 0x0000001024687819 */ /* 0x000fc40000001225 */
[----:B------:R-:W-:Y:S02]  /*10c0*/  SHF.R.U32.HI R102, RZ, 0x10, R37 ;  /* 0x00000010ff667819 */ /* 0x000fe40000011625 */
[----:B------:R-:W-:Y:S02]  /*10d0*/  SHF.L.U32 R80, R37, 0x10, RZ ;  /* 0x0000001025507819 */ /* 0x000fe400000006ff */
[C---:B------:R-:W-:Y:S02]  /*10e0*/  SHF.R.U64 R100, R34.reuse, 0x10, R35 ;  /* 0x0000001022647819 */ /* 0x040fe40000001223 */
[----:B------:R-:W-:Y:S02]  /*10f0*/  SHF.L.U32 R92, R34, 0x10, RZ ;  /* 0x00000010225c7819 */ /* 0x000fe400000006ff */
[----:B------:R-:W-:Y:S01]  /*1100*/  SHF.R.U64 R37, R58, 0x10, R59 ;  /* 0x000000103a257819 */ /* 0x000fe2000000123b */
        /* <DEDUP_REMOVED lines=9> */
[----:B------:R-:W-:-:S02]  /*11a0*/  SHF.L.U32 R50, R50, 0x10, RZ ;  /* 0x0000001032327819 */ /* 0x000fc400000006ff */
[----:B------:R-:W-:Y:S02]  /*11b0*/  SHF.L.U32 R74, R51, 0x10, RZ ;  /* 0x00000010334a7819 */ /* 0x000fe400000006ff */
[----:B------:R-:W-:Y:S02]  /*11c0*/  SHF.L.U32 R76, R77, 0x10, RZ ;  /* 0x000000104d4c7819 */ /* 0x000fe400000006ff */
[----:B------:R-:W-:Y:S02]  /*11d0*/  SHF.L.U32 R37, R37, 0x10, RZ ;  /* 0x0000001025257819 */ /* 0x000fe400000006ff */
[----:B------:R-:W-:Y:S01]  /*11e0*/  SHF.L.U32 R104, R104, 0x10, RZ ;  /* 0x0000001068687819 */ /* 0x000fe200000006ff */
[C---:B------:R-:W-:Y:S01]  /*11f0*/  FADD.FTZ R103, -R49.reuse, R72 ;  /* 0x0000004831677221 */ /* 0x040fe20000010100 */
[----:B------:R-:W-:Y:S01]  /*1200*/  FMUL.FTZ R85, R34, R81 ;  /* 0x0000005122557220 */ /* 0x000fe20000410000 */
[C---:B------:R-:W-:Y:S01]  /*1210*/  FADD.FTZ R99, -R49.reuse, R52 ;  /* 0x0000003431637221 */ /* 0x040fe20000010100 */
[----:B-----5:R-:W-:Y:S01]  /*1220*/  FMUL.FTZ R72, R88, R73 ;  /* 0x0000004958487220 */ /* 0x020fe20000410000 */
[C---:B------:R-:W-:Y:S01]  /*1230*/  FADD.FTZ R79, -R49.reuse, R78 ;  /* 0x0000004e314f7221 */ /* 0x040fe20000010100 */
[C---:B------:R-:W-:Y:S01]  /*1240*/  FADD.FTZ R115, -R49.reuse, R82 ;  /* 0x0000005231737221 */ /* 0x040fe20000010100 */
[C---:B------:R-:W-:Y:S01]  /*1250*/  FADD.FTZ R117, -R49.reuse, R84 ;  /* 0x0000005431757221 */ /* 0x040fe20000010100 */
[C---:B------:R-:W-:Y:S01]  /*1260*/  FADD.FTZ R111, -R49.reuse, R38 ;  /* 0x00000026316f7221 */ /* 0x040fe20000010100 */
[C---:B------:R-:W-:Y:S01]  /*1270*/  FADD.FTZ R39, -R49.reuse, R50 ;  /* 0x0000003231277221 */ /* 0x040fe20000010100 */
[C---:B------:R-:W-:Y:S01]  /*1280*/  FADD.FTZ R83, -R49.reuse, R74 ;  /* 0x0000004a31537221 */ /* 0x040fe20000010100 */
[----:B------:R-:W-:Y:S01]  /*1290*/  FADD.FTZ R51, -R49, R76 ;  /* 0x0000004c31337221 */ /* 0x000fe20000010100 */
[----:B------:R-:W-:Y:S01]  /*12a0*/  SHF.L.U32 R49, R59, 0x10, RZ ;  /* 0x000000103b317819 */ /* 0x000fe200000006ff */
        /* <DEDUP_REMOVED lines=42> */
[----:B------:R-:W-:Y:S01]  /*1550*/  FMUL.FTZ R78, R88, R113 ;  /* 0x00000071584e7220 */ /* 0x000fe20000410000 */
        /* <DEDUP_REMOVED lines=36> */
.L_x_157:
[----:B------:R-:W0:Y:S01]  /*17a0*/  SHFL.DOWN PT, R34, R35, 0x10, 0x1f ;  /* 0x0a001f0023227f89 */ /* 0x000e2200000e0000 */
[----:B------:R-:W-:Y:S01]  /*17b0*/  ISETP.NE.AND P2, PT, R47, RZ, PT ;  /* 0x000000ff2f00720c */ /* 0x000fe20003f45270 */
        /* <DEDUP_REMOVED lines=30> */
.L_x_159:
[----:B------:R-:W-:Y:S05]  /*19a0*/  BSYNC.RECONVERGENT B0 ;  /* 0x0000000000007941 */ /* 0x000fea0003800200 */
.L_x_158:
[----:B------:R-:W1:Y:S08]  /*19b0*/  S2UR UR5, SR_CgaCtaId ;  /* 0x00000000000579c3 */ /* 0x000e700000008800 */
[----:B------:R-:W-:Y:S01]  /*19c0*/  BAR.SYNC.DEFER_BLOCKING 0x0 ;  /* 0x0000000000007b1d */ /* 0x000fe20000010000 */
[----:B------:R-:W-:Y:S01]  /*19d0*/  FADD.FTZ R7, R81, R7 ;  /* 0x0000000751077221 */ /* 0x000fe20000010000 */
[----:B------:R-:W-:Y:S01]  /*19e0*/  FADD.FTZ R18, R94, R18 ;  /* 0x000000125e127221 */ /* 0x000fe20000010000 */
[----:B------:R-:W-:Y:S01]  /*19f0*/  FADD.FTZ R15, R92, R15 ;  /* 0x0000000f5c0f7221 */ /* 0x000fe20000010000 */
[----:B------:R-:W-:Y:S01]  /*1a00*/  FADD.FTZ R13, R95, R13 ;  /* 0x0000000d5f0d7221 */ /* 0x000fe20000010000 */
[----:B------:R-:W-:Y:S01]  /*1a10*/  FADD.FTZ R11, R93, R11 ;  /* 0x0000000b5d0b7221 */ /* 0x000fe20000010000 */
[----:B------:R-:W-:Y:S01]  /*1a20*/  UMOV UR4, 0x400 ;  /* 0x0000040000047882 */ /* 0x000fe20000000000 */
        /* <DEDUP_REMOVED lines=16> */
[----:B-1----:R-:W-:Y:S01]  /*1b30*/  ULEA UR4, UR5, UR4, 0x18 ;  /* 0x0000000405047291 */ /* 0x002fe2000f8ec0ff */
[----:B------:R-:W-:Y:S01]  /*1b40*/  FADD.FTZ R3, R106, R3 ;  /* 0x000000036a037221 */ /* 0x000fe20000010000 */
[----:B------:R-:W-:Y:S01]  /*1b50*/  FADD.FTZ R2, R119, R2 ;  /* 0x0000000277027221 */ /* 0x000fe20000010000 */
[----:B------:R-:W-:Y:S01]  /*1b60*/  FADD.FTZ R0, R117, R0 ;  /* 0x0000000075007221 */ /* 0x000fe20000010000 */
[----:B------:R-:W-:Y:S01]  /*1b70*/  UIADD3 UR5, UPT, UPT, UR4, 0x1820, URZ ;  /* 0x0000182004057890 */ /* 0x000fe2000fffe0ff */
[--C-:B------:R-:W-:Y:S01]  /*1b80*/  SHF.R.U64 R94, R60, 0x10, R61.reuse ;  /* 0x000000103c5e7819 */ /* 0x100fe2000000123d */
[----:B------:R-:W-:Y:S01]  /*1b90*/  @!UP1 UIADD3 UR5, UPT, UPT, UR4, 0x1800, URZ ;  /* 0x0000180004059890 */ /* 0x000fe2000fffe0ff */
[----:B------:R-:W-:Y:S01]  /*1ba0*/  SHF.R.U32.HI R93, RZ, 0x10, R61 ;  /* 0x00000010ff5d7819 */ /* 0x000fe2000001163d */
[----:B------:R-:W-:-:S02]  /*1bb0*/  UIADD3 UR6, UPT, UPT, UR4, 0x1830, URZ ;  /* 0x0000183004067890 */ /* 0x000fc4000fffe0ff */
[----:B------:R-:W-:-:S05]  /*1bc0*/  @!UP1 UIADD3 UR6, UPT, UPT, UR4, 0x1810, URZ ;  /* 0x0000181004069890 */ /* 0x000fca000fffe0ff */
[----:B0-----:R-:W0:Y:S04]  /*1bd0*/  LDS.128 R32, [UR5] ;  /* 0x00000005ff207984 */ /* 0x001e280008000c00 */
[----:B------:R-:W1:Y:S01]  /*1be0*/  LDS.128 R36, [UR6] ;  /* 0x00000006ff247984 */ /* 0x000e620008000c00 */
[----:B0-----:R-:W-:Y:S01]  /*1bf0*/  FADD.FTZ R81, RZ, R32 ;  /* 0x00000020ff517221 */ /* 0x001fe20000010000 */
[----:B------:R-:W-:Y:S01]  /*1c00*/  FADD.FTZ R32, RZ, R33 ;  /* 0x00000021ff207221 */ /* 0x000fe20000010000 */
[----:B------:R-:W-:Y:S02]  /*1c10*/  SHF.R.U32.HI R33, RZ, 0x10, R65 ;  /* 0x00000010ff217819 */ /* 0x000fe40000011641 */
[----:B------:R-:W-:Y:S01]  /*1c20*/  FADD.FTZ R81, R34, R81 ;  /* 0x0000005122517221 */ /* 0x000fe20000010000 */
[----:B------:R-:W-:Y:S01]  /*1c30*/  FADD.FTZ R32, R35, R32 ;  /* 0x0000002023207221 */ /* 0x000fe20000010000 */
[----:B------:R-:W-:-:S02]  /*1c40*/  SHF.R.U64 R34, R62, 0x10, R63 ;  /* 0x000000103e227819 */ /* 0x000fc4000000123f */
[----:B-1----:R-:W-:Y:S01]  /*1c50*/  FADD.FTZ R81, R81, R36 ;  /* 0x0000002451517221 */ /* 0x002fe20000010000 */
[----:B------:R-:W-:Y:S01]  /*1c60*/  FADD.FTZ R32, R32, R37 ;  /* 0x0000002520207221 */ /* 0x000fe20000010000 */
[----:B------:R-:W-:Y:S02]  /*1c70*/  SHF.R.U64 R35, R64, 0x10, R65 ;  /* 0x0000001040237819 */ /* 0x000fe40000001241 */
[----:B------:R-:W-:Y:S01]  /*1c80*/  FADD.FTZ R38, R38, R81 ;  /* 0x0000005126267221 */ /* 0x000fe20000010000 */
[----:B------:R-:W-:Y:S01]  /*1c90*/  FADD.FTZ R39, R39, R32 ;  /* 0x0000002027277221 */ /* 0x000fe20000010000 */
[----:B------:R-:W-:Y:S02]  /*1ca0*/  SHF.R.U32.HI R32, RZ, 0x10, R63 ;  /* 0x00000010ff207819 */ /* 0x000fe4000001163f */
        /* <DEDUP_REMOVED lines=13> */
[----:B------:R-:W-:Y:S01]  /*1d80*/  FFMA.FTZ R90, R95, R84, R92 ;  /* 0x000000545f5a7223 */ /* 0x000fe2000001005c */
[----:B------:R-:W-:Y:S01]  /*1d90*/  SHF.L.U32 R38, R65, 0x10, RZ ;  /* 0x0000001041267819 */ /* 0x000fe200000006ff */
[----:B------:R-:W-:Y:S01]  /*1da0*/  FMUL.FTZ R36, R88, R101 ;  /* 0x0000006558247220 */ /* 0x000fe20000410000 */
[----:B------:R-:W-:Y:S01]  /*1db0*/  FADD.FTZ R99, -R99, R96 ;  /* 0x0000006063637221 */ /* 0x000fe20000010100 */
[----:B------:R-:W-:Y:S01]  /*1dc0*/  FADD.FTZ R85, -R72, R85 ;  /* 0x0000005548557221 */ /* 0x000fe20000010100 */
[----:B------:R-:W-:Y:S01]  /*1dd0*/  SHF.L.U32 R84, R33, 0x10, RZ ;  /* 0x0000001021547819 */ /* 0x000fe200000006ff */
[----:B------:R-:W-:Y:S01]  /*1de0*/  FMUL.FTZ R107, R36, R53 ;  /* 0x00000035246b7220 */ /* 0x000fe20000410000 */
[----:B------:R-:W-:Y:S01]  /*1df0*/  FMUL.FTZ R36, R88, R103 ;  /* 0x0000006758247220 */ /* 0x000fe20000410000 */
[--C-:B------:R-:W-:Y:S01]  /*1e00*/  FFMA.FTZ R78, R95, R78, R92.reuse ;  /* 0x0000004e5f4e7223 */ /* 0x100fe2000001005c */
[----:B------:R-:W-:Y:S01]  /*1e10*/  FADD.FTZ R39, -R90, R79 ;  /* 0x0000004f5a277221 */ /* 0x000fe20000010100 */
[----:B------:R-:W-:Y:S01]  /*1e20*/  FMUL.FTZ R80, R88, R99 ;  /* 0x0000006358507220 */ /* 0x000fe20000410000 */
[----:B------:R-:W-:Y:S01]  /*1e30*/  FMUL.FTZ R81, R36, R53 ;  /* 0x0000003524517220 */ /* 0x000fe20000410000 */
[----:B------:R-:W-:Y:S01]  /*1e40*/  FMUL.FTZ R38, R107, R38 ;  /* 0x000000266b267220 */ /* 0x000fe20000410000 */
[----:B------:R-:W-:Y:S01]  /*1e50*/  FMUL.FTZ R90, R88, R85 ;  /* 0x00000055585a7220 */ /* 0x000fe20000410000 */
[----:B------:R-:W-:Y:S01]  /*1e60*/  FADD.FTZ R85, -R78, R77 ;  /* 0x0000004d4e557221 */ /* 0x000fe20000010100 */
[----:B------:R-:W-:Y:S01]  /*1e70*/  FMUL.FTZ R79, R81, R84 ;  /* 0x00000054514f7220 */ /* 0x000fe20000410000 */
[----:B------:R-:W-:Y:S01]  /*1e80*/  FMUL.FTZ R84, R88, R39 ;  /* 0x0000002758547220 */ /* 0x000fe20000410000 */
[----:B------:R-:W-:Y:S01]  /*1e90*/  SHF.L.U32 R35, R35, 0x10, RZ ;  /* 0x0000001023237819 */ /* 0x000fe200000006ff */
[----:B------:R-:W0:Y:S01]  /*1ea0*/  LDC.64 R36, c[0x0][0x390] ;  /* 0x0000e400ff247b82 */ /* 0x000e220000000a00 */
[-C--:B------:R-:W-:Y:S01]  /*1eb0*/  FMUL.FTZ R80, R80, R53.reuse ;  /* 0x0000003550507220 */ /* 0x080fe20000410000 */
[----:B------:R1:W-:Y:S01]  /*1ec0*/  F2F.BF16.F32 R72, R38 ;  /* 0x0000002600487304 */ /* 0x0003e20000202000 */
[C-C-:B------:R-:W-:Y:S01]  /*1ed0*/  FFMA.FTZ R74, R95.reuse, R74, R92.reuse ;  /* 0x0000004a5f4a7223 */ /* 0x140fe2000001005c */
[----:B------:R-:W-:Y:S01]  /*1ee0*/  SHF.L.U32 R33, R64, 0x10, RZ ;  /* 0x0000001040217819 */ /* 0x000fe200000006ff */
[-C--:B------:R-:W-:Y:S01]  /*1ef0*/  FMUL.FTZ R90, R90, R53.reuse ;  /* 0x000000355a5a7220 */ /* 0x080fe20000410000 */
[----:B------:R-:W-:Y:S01]  /*1f00*/  SHF.L.U32 R39, R34, 0x10, RZ ;  /* 0x0000001022277819 */ /* 0x000fe200000006ff */
[----:B------:R-:W-:Y:S01]  /*1f10*/  FMUL.FTZ R84, R84, R53 ;  /* 0x0000003554547220 */ /* 0x000fe20000410000 */
[----:B------:R-:W-:Y:S01]  /*1f20*/  FFMA.FTZ R76, R95, R76, R92 ;  /* 0x0000004c5f4c7223 */ /* 0x000fe2000001005c */
[----:B------:R-:W-:Y:S01]  /*1f30*/  FMUL.FTZ R35, R80, R35 ;  /* 0x0000002350237220 */ /* 0x000fe20000410000 */
[----:B------:R-:W-:Y:S01]  /*1f40*/  FADD.FTZ R73, -R74, R73 ;  /* 0x000000494a497221 */ /* 0x000fe20000010100 */
[----:B-1----:R-:W-:Y:S01]  /*1f50*/  FMUL.FTZ R38, R88, R85 ;  /* 0x0000005558267220 */ /* 0x002fe20000410000 */
[----:B------:R-:W-:Y:S01]  /*1f60*/  FMUL.FTZ R33, R90, R33 ;  /* 0x000000215a217220 */ /* 0x000fe20000410000 */
[----:B------:R-:W-:Y:S01]  /*1f70*/  FMUL.FTZ R34, R84, R39 ;  /* 0x0000002754227220 */ /* 0x000fe20000410000 */
[----:B------:R-:W1:Y:S01]  /*1f80*/  F2F.BF16.F32 R79, R79 ;  /* 0x0000004f004f7304 */ /* 0x000e620000202000 */
[----:B------:R-:W-:Y:S01]  /*1f90*/  FMUL.FTZ R85, R38, R53 ;  /* 0x0000003526557220 */ /* 0x000fe20000410000 */
[----:B------:R-:W-:Y:S01]  /*1fa0*/  FADD.FTZ R75, -R76, R75 ;  /* 0x0000004b4c4b7221 */ /* 0x000fe20000010100 */
[----:B------:R-:W2:Y:S01]  /*1fb0*/  LDC.64 R38, c[0x0][0x468] ;  /* 0x00011a00ff267b82 */ /* 0x000ea20000000a00 */
[C---:B------:R-:W-:Y:S01]  /*1fc0*/  FMUL.FTZ R96, R88.reuse, R73 ;  /* 0x0000004958607220 */ /* 0x040fe20000410000 */
[----:B------:R-:W-:Y:S01]  /*1fd0*/  SHF.L.U32 R78, R63, 0x10, RZ ;  /* 0x000000103f4e7819 */ /* 0x000fe200000006ff */
[----:B------:R-:W-:Y:S01]  /*1fe0*/  FMUL.FTZ R98, R88, R75 ;  /* 0x0000004b58627220 */ /* 0x000fe20000410000 */
[----:B------:R-:W-:Y:S01]  /*1ff0*/  SHF.L.U32 R73, R62, 0x10, RZ ;  /* 0x000000103e497819 */ /* 0x000fe200000006ff */
[----:B------:R-:W3:Y:S01]  /*2000*/  F2F.BF16.F32 R35, R35 ;  /* 0x0000002300237304 */ /* 0x000ee20000202000 */
[-C--:B------:R-:W-:Y:S01]  /*2010*/  FMUL.FTZ R96, R96, R53.reuse ;  /* 0x0000003560607220 */ /* 0x080fe20000410000 */
[----:B------:R-:W-:Y:S01]  /*2020*/  FMUL.FTZ R98, R98, R53 ;  /* 0x0000003562627220 */ /* 0x000fe20000410000 */
[----:B------:R-:W-:-:S03]  /*2030*/  FMUL.FTZ R76, R85, R78 ;  /* 0x0000004e554c7220 */ /* 0x000fc60000410000 */
[----:B------:R-:W-:Y:S02]  /*2040*/  FMUL.FTZ R78, R98, R73 ;  /* 0x00000049624e7220 */ /* 0x000fe40000410000 */
[----:B------:R4:W5:Y:S08]  /*2050*/  F2F.BF16.F32 R77, R33 ;  /* 0x00000021004d7304 */ /* 0x0009700000202000 */
[----:B------:R3:W-:Y:S01]  /*2060*/  F2F.BF16.F32 R74, R34 ;  /* 0x00000022004a7304 */ /* 0x0007e20000202000 */
[----:B----4-:R-:W-:-:S05]  /*2070*/  SHF.L.U32 R33, R32, 0x10, RZ ;  /* 0x0000001020217819 */ /* 0x010fca00000006ff */
[----:B------:R-:W-:Y:S02]  /*2080*/  FMUL.FTZ R75, R96, R33 ;  /* 0x00000021604b7220 */ /* 0x000fe40000410000 */
[----:B------:R2:W-:Y:S01]  /*2090*/  F2F.BF16.F32 R99, R76 ;  /* 0x0000004c00637304 */ /* 0x0005e20000202000 */
[----:B-1----:R-:W-:Y:S01]  /*20a0*/  PRMT R73, R72, 0x5410, R79 ;  /* 0x0000541048497816 */ /* 0x002fe2000000004f */
[----:B0-----:R-:W-:-:S06]  /*20b0*/  IMAD.WIDE.U32 R32, R91, 0x8, R36 ;  /* 0x000000085b207825 */ /* 0x001fcc00078e0024 */
[----:B------:R-:W0:Y:S01]  /*20c0*/  F2F.BF16.F32 R100, R75 ;  /* 0x0000004b00647304 */ /* 0x000e220000202000 */
[----:B---3--:R-:W-:Y:S01]  /*20d0*/  IMAD.WIDE.U32 R34, R35, 0x10000, RZ ;  /* 0x0001000023227825 */ /* 0x008fe200078e00ff */
[----:B------:R-:W3:Y:S04]  /*20e0*/  LDG.E.64 R32, desc[UR8][R32.64] ;  /* 0x0000000820207981 */ /* 0x000ee8000c1e1b00 */
[----:B------:R-:W-:Y:S02]  /*20f0*/  LOP3.LUT R73, R73, R35, RZ, 0xfc, !PT ;  /* 0x0000002349497212 */ /* 0x000fe400078efcff */
[----:B------:R-:W1:Y:S01]  /*2100*/  F2F.BF16.F32 R79, R78 ;  /* 0x0000004e004f7304 */ /* 0x000e620000202000 */
[----:B-----5:R-:W-:Y:S01]  /*2110*/  LOP3.LUT R72, R34, R77, RZ, 0xfc, !PT ;  /* 0x0000004d22487212 */ /* 0x020fe200078efcff */
[----:B--2---:R-:W-:-:S04]  /*2120*/  IMAD.WIDE.U32 R76, R91, 0x8, R38 ;  /* 0x000000085b4c7825 */ /* 0x004fc800078e0026 */
[----:B------:R-:W-:Y:S01]  /*2130*/  IMAD.WIDE.U32 R34, R97, 0x8, R36 ;  /* 0x0000000861227825 */ /* 0x000fe200078e0024 */
[----:B0-----:R-:W-:Y:S01]  /*2140*/  PRMT R99, R99, 0x5410, R100 ;  /* 0x0000541063637816 */ /* 0x001fe20000000064 */
[----:B------:R0:W-:Y:S02]  /*2150*/  STG.E.64 desc[UR8][R76.64], R72 ;  /* 0x000000484c007986 */ /* 0x0001e4000c101b08 */
[----:B------:R-:W-:Y:S02]  /*2160*/  IMAD.WIDE.U32 R74, R74, 0x10000, RZ ;  /* 0x000100004a4a7825 */ /* 0x000fe400078e00ff */
[----:B------:R-:W2:Y:S02]  /*2170*/  LDG.E.64 R34, desc[UR8][R34.64] ;  /* 0x0000000822227981 */ /* 0x000ea4000c1e1b00 */
[----:B------:R-:W-:Y:S01]  /*2180*/  IMAD.WIDE.U32 R36, R87, 0x8, R36 ;  /* 0x0000000857247825 */ /* 0x000fe200078e0024 */
[----:B-1----:R-:W-:Y:S02]  /*2190*/  LOP3.LUT R74, R74, R79, RZ, 0xfc, !PT ;  /* 0x0000004f4a4a7212 */ /* 0x002fe400078efcff */
[----:B------:R-:W-:Y:S01]  /*21a0*/  LOP3.LUT R75, R99, R75, RZ, 0xfc, !PT ;  /* 0x0000004b634b7212 */ /* 0x000fe200078efcff */
[----:B------:R-:W-:-:S05]  /*21b0*/  IMAD.WIDE.U32 R78, R97, 0x8, R38 ;  /* 0x00000008614e7825 */ /* 0x000fca00078e0026 */
[----:B------:R1:W-:Y:S04]  /*21c0*/  STG.E.64 desc[UR8][R78.64], R74 ;  /* 0x0000004a4e007986 */ /* 0x0003e8000c101b08 */
[----:B------:R-:W4:Y:S01]  /*21d0*/  LDG.E.64 R36, desc[UR8][R36.64] ;  /* 0x0000000824247981 */ /* 0x000f22000c1e1b00 */
[C-C-:B------:R-:W-:Y:S01]  /*21e0*/  FFMA.FTZ R52, R95.reuse, R52, R92.reuse ;  /* 0x000000345f347223 */ /* 0x140fe2000001005c */
[C-C-:B------:R-:W-:Y:S01]  /*21f0*/  FFMA.FTZ R51, R95.reuse, R51, R92.reuse ;  /* 0x000000335f337223 */ /* 0x140fe2000001005c */
[C-C-:B------:R-:W-:Y:S01]  /*2200*/  FFMA.FTZ R83, R95.reuse, R83, R92.reuse ;  /* 0x000000535f537223 */ /* 0x140fe2000001005c */
[----:B------:R-:W-:Y:S01]  /*2210*/  FFMA.FTZ R49, R95, R49, R92 ;  /* 0x000000315f317223 */ /* 0x000fe2000001005c */
[----:B------:R-:W-:Y:S01]  /*2220*/  FADD.FTZ R89, -R52, R89 ;  /* 0x0000005934597221 */ /* 0x000fe20000010100 */
[----:B0-----:R-:W-:Y:S01]  /*2230*/  FADD.FTZ R73, -R51, R86 ;  /* 0x0000005633497221 */ /* 0x001fe20000010100 */
[----:B------:R-:W-:Y:S01]  /*2240*/  FADD.FTZ R83, -R83, R82 ;  /* 0x0000005253537221 */ /* 0x000fe20000010100 */
[----:B------:R-:W-:Y:S01]  /*2250*/  FADD.FTZ R49, -R49, R50 ;  /* 0x0000003231317221 */ /* 0x000fe20000010100 */
[----:B------:R-:W-:Y:S01]  /*2260*/  SHF.L.U32 R50, R61, 0x10, RZ ;  /* 0x000000103d327819 */ /* 0x000fe200000006ff */
[C---:B-1----:R-:W-:Y:S01]  /*2270*/  FMUL.FTZ R74, R88.reuse, R89 ;  /* 0x00000059584a7220 */ /* 0x042fe20000410000 */
[C---:B------:R-:W-:Y:S01]  /*2280*/  FMUL.FTZ R76, R88.reuse, R73 ;  /* 0x00000049584c7220 */ /* 0x040fe20000410000 */
[----:B------:R-:W-:Y:S01]  /*2290*/  FMUL.FTZ R72, R88, R83 ;  /* 0x0000005358487220 */ /* 0x000fe20000410000 */
[----:B------:R-:W-:Y:S01]  /*22a0*/  SHF.L.U32 R93, R93, 0x10, RZ ;  /* 0x000000105d5d7819 */ /* 0x000fe200000006ff */
[-C--:B------:R-:W-:Y:S01]  /*22b0*/  FMUL.FTZ R73, R74, R53.reuse ;  /* 0x000000354a497220 */ /* 0x080fe20000410000 */
[-C--:B------:R-:W-:Y:S01]  /*22c0*/  FMUL.FTZ R52, R76, R53.reuse ;  /* 0x000000354c347220 */ /* 0x080fe20000410000 */
[----:B------:R-:W-:Y:S01]  /*22d0*/  SHF.L.U32 R51, R94, 0x10, RZ ;  /* 0x000000105e337819 */ /* 0x000fe200000006ff */
[----:B------:R-:W-:Y:S01]  /*22e0*/  FMUL.FTZ R72, R72, R53 ;  /* 0x0000003548487220 */ /* 0x000fe20000410000 */
[----:B------:R-:W-:Y:S01]  /*22f0*/  FMUL.FTZ R75, R73, R50 ;  /* 0x00000032494b7220 */ /* 0x000fe20000410000 */
[----:B------:R-:W-:Y:S01]  /*2300*/  FMUL.FTZ R93, R52, R93 ;  /* 0x0000005d345d7220 */ /* 0x000fe20000410000 */
[----:B------:R-:W-:Y:S01]  /*2310*/  FMUL.FTZ R88, R88, R49 ;  /* 0x0000003158587220 */ /* 0x000fe20000410000 */
[----:B------:R-:W-:Y:S01]  /*2320*/  FMUL.FTZ R51, R72, R51 ;  /* 0x0000003348337220 */ /* 0x000fe20000410000 */
[----:B------:R-:W-:Y:S01]  /*2330*/  SHF.L.U32 R49, R60, 0x10, RZ ;  /* 0x000000103c317819 */ /* 0x000fe200000006ff */
[----:B------:R-:W-:Y:S01]  /*2340*/  F2F.BF16.F32 R76, R93 ;  /* 0x0000005d004c7304 */ /* 0x000fe20000202000 */
[----:B------:R-:W-:Y:S01]  /*2350*/  FMUL.FTZ R88, R88, R53 ;  /* 0x0000003558587220 */ /* 0x000fe20000410000 */
[----:B------:R-:W-:-:S04]  /*2360*/  IMAD.WIDE.U32 R38, R87, 0x8, R38 ;  /* 0x0000000857267825 */ /* 0x000fc800078e0026 */
[----:B------:R-:W-:Y:S02]  /*2370*/  FMUL.FTZ R74, R88, R49 ;  /* 0x00000031584a7220 */ /* 0x000fe40000410000 */
[----:B------:R-:W0:Y:S08]  /*2380*/  F2F.BF16.F32 R75, R75 ;  /* 0x0000004b004b7304 */ /* 0x000e300000202000 */
[----:B------:R-:W1:Y:S01]  /*2390*/  F2F.BF16.F32 R51, R51 ;  /* 0x0000003300337304 */ /* 0x000e620000202000 */
[----:B0-----:R-:W-:-:S07]  /*23a0*/  PRMT R77, R75, 0x5410, R76 ;  /* 0x000054104b4d7816 */ /* 0x001fce000000004c */
[----:B------:R-:W0:Y:S01]  /*23b0*/  F2F.BF16.F32 R53, R74 ;  /* 0x0000004a00357304 */ /* 0x000e220000202000 */
[----:B-1----:R-:W-:-:S05]  /*23c0*/  IMAD.WIDE.U32 R50, R51, 0x10000, RZ ;  /* 0x0001000033327825 */ /* 0x002fca00078e00ff */
[----:B------:R-:W-:Y:S02]  /*23d0*/  LOP3.LUT R51, R77, R51, RZ, 0xfc, !PT ;  /* 0x000000334d337212 */ /* 0x000fe400078efcff */
[----:B0-----:R-:W-:-:S05]  /*23e0*/  LOP3.LUT R50, R50, R53, RZ, 0xfc, !PT ;  /* 0x0000003532327212 */ /* 0x001fca00078efcff */
[----:B------:R0:W-:Y:S01]  /*23f0*/  STG.E.64 desc[UR8][R38.64], R50 ;  /* 0x0000003226007986 */ /* 0x0001e2000c101b08 */
[C-C-:B---3--:R-:W-:Y:S02]  /*2400*/  SHF.R.U64 R76, R32.reuse, 0x10, R33.reuse ;  /* 0x00000010204c7819 */ /* 0x148fe40000001221 */
[----:B------:R-:W-:Y:S02]  /*2410*/  SHF.L.U32 R49, R32, 0x10, RZ ;  /* 0x0000001020317819 */ /* 0x000fe400000006ff */
[----:B------:R-:W-:Y:S02]  /*2420*/  SHF.L.U32 R32, R33, 0x10, RZ ;  /* 0x0000001021207819 */ /* 0x000fe400000006ff */
[----:B------:R-:W-:Y:S01]  /*2430*/  SHF.R.U32.HI R33, RZ, 0x10, R33 ;  /* 0x00000010ff217819 */ /* 0x000fe20000011621 */
[----:B------:R-:W-:Y:S01]  /*2440*/  FMUL.FTZ R49, R90, R49 ;  /* 0x000000315a317220 */ /* 0x000fe20000410000 */
[----:B------:R-:W-:Y:S01]  /*2450*/  SHF.L.U32 R53, R76, 0x10, RZ ;  /* 0x000000104c357819 */ /* 0x000fe200000006ff */
[----:B------:R-:W-:Y:S01]  /*2460*/  FMUL.FTZ R107, R107, R32 ;  /* 0x000000206b6b7220 */ /* 0x000fe20000410000 */
[----:B------:R-:W-:-:S03]  /*2470*/  SHF.L.U32 R32, R33, 0x10, RZ ;  /* 0x0000001021207819 */ /* 0x000fc600000006ff */
[----:B------:R-:W-:Y:S01]  /*2480*/  FMUL.FTZ R106, R80, R53 ;  /* 0x00000035506a7220 */ /* 0x000fe20000410000 */
[C-C-:B--2---:R-:W-:Y:S02]  /*2490*/  SHF.R.U64 R33, R34.reuse, 0x10, R35.reuse ;  /* 0x0000001022217819 */ /* 0x144fe40000001223 */
[----:B------:R-:W-:Y:S01]  /*24a0*/  SHF.L.U32 R105, R34, 0x10, RZ ;  /* 0x0000001022697819 */ /* 0x000fe200000006ff */
[----:B------:R-:W-:Y:S01]  /*24b0*/  FMUL.FTZ R34, R81, R32 ;  /* 0x0000002051227220 */ /* 0x000fe20000410000 */
[----:B------:R-:W-:Y:S02]  /*24c0*/  SHF.L.U32 R33, R33, 0x10, RZ ;  /* 0x0000001021217819 */ /* 0x000fe400000006ff */
[----:B------:R-:W-:Y:S01]  /*24d0*/  SHF.R.U32.HI R32, RZ, 0x10, R35 ;  /* 0x00000010ff207819 */ /* 0x000fe20000011623 */
[----:B------:R-:W-:Y:S01]  /*24e0*/  FMUL.FTZ R105, R98, R105 ;  /* 0x0000006962697220 */ /* 0x000fe20000410000 */
[----:B------:R-:W-:Y:S01]  /*24f0*/  SHF.L.U32 R74, R35, 0x10, RZ ;  /* 0x00000010234a7819 */ /* 0x000fe200000006ff */
[----:B------:R-:W-:Y:S01]  /*2500*/  FMUL.FTZ R84, R84, R33 ;  /* 0x0000002154547220 */ /* 0x000fe20000410000 */
[----:B------:R-:W-:-:S03]  /*2510*/  SHF.L.U32 R33, R32, 0x10, RZ ;  /* 0x0000001020217819 */ /* 0x000fc600000006ff */
[----:B------:R-:W-:Y:S01]  /*2520*/  FMUL.FTZ R35, R85, R74 ;  /* 0x0000004a55237220 */ /* 0x000fe20000410000 */
[--C-:B----4-:R-:W-:Y:S01]  /*2530*/  SHF.R.U64 R53, R36, 0x10, R37.reuse ;  /* 0x0000001024357819 */ /* 0x110fe20000001225 */
[----:B------:R-:W-:Y:S01]  /*2540*/  FMUL.FTZ R96, R96, R33 ;  /* 0x0000002160607220 */ /* 0x000fe20000410000 */
[----:B0-----:R-:W-:Y:S02]  /*2550*/  SHF.R.U32.HI R51, RZ, 0x10, R37 ;  /* 0x00000010ff337819 */ /* 0x001fe40000011625 */
[----:B------:R-:W-:Y:S02]  /*2560*/  SHF.L.U32 R32, R37, 0x10, RZ ;  /* 0x0000001025207819 */ /* 0x000fe400000006ff */
[----:B------:R-:W-:Y:S02]  /*2570*/  SHF.L.U32 R39, R36, 0x10, RZ ;  /* 0x0000001024277819 */ /* 0x000fe400000006ff */
[----:B------:R-:W-:Y:S01]  /*2580*/  SHF.L.U32 R37, R53, 0x10, RZ ;  /* 0x0000001035257819 */ /* 0x000fe200000006ff */
[----:B------:R-:W-:Y:S01]  /*2590*/  FMUL.FTZ R32, R73, R32 ;  /* 0x0000002049207220 */ /* 0x000fe20000410000 */
[----:B------:R-:W-:Y:S01]  /*25a0*/  SHF.L.U32 R51, R51, 0x10, RZ ;  /* 0x0000001033337819 */ /* 0x000fe200000006ff */
[----:B------:R-:W-:-:S02]  /*25b0*/  FMUL.FTZ R88, R88, R39 ;  /* 0x0000002758587220 */ /* 0x000fc40000410000 */
[----:B------:R-:W-:Y:S02]  /*25c0*/  FMUL.FTZ R37, R72, R37 ;  /* 0x0000002548257220 */ /* 0x000fe40000410000 */
[----:B------:R-:W-:Y:S01]  /*25d0*/  FMUL.FTZ R51, R52, R51 ;  /* 0x0000003334337220 */ /* 0x000fe20000410000 */
[----:B------:R-:W-:Y:S06]  /*25e0*/  BRA `(.L_x_162) ;  /* 0x00000020005c7947 */ /* 0x000fec0003800000 */
.L_x_161:
[C-C-:B------:R-:W-:Y:S01]  /*25f0*/  FFMA.FTZ R99, R95.reuse, R99, R92.reuse ;  /* 0x000000635f637223 */ /* 0x140fe2000001005c */
[C-C-:B------:R-:W-:Y:S01]  /*2600*/  FFMA.FTZ R103, R95.reuse, R103, R92.reuse ;  /* 0x000000675f677223 */ /* 0x140fe2000001005c */
[C-C-:B------:R-:W-:Y:S01]  /*2610*/  FFMA.FTZ R78, R95.reuse, R78, R92.reuse ;  /* 0x0000004e5f4e7223 */ /* 0x140fe2000001005c */
[----:B------:R-:W-:Y:S01]  /*2620*/  FFMA.FTZ R74, R95, R74, R92 ;  /* 0x0000004a5f4a7223 */ /* 0x000fe2000001005c */
[----:B------:R-:W-:Y:S01]  /*2630*/  FADD.FTZ R99, -R99, R96 ;  /* 0x0000006063637221 */ /* 0x000fe20000010100 */
[----:B------:R-:W-:Y:S01]  /*2640*/  FADD.FTZ R103, -R103, R90 ;  /* 0x0000005a67677221 */ /* 0x000fe20000010100 */
[C-C-:B------:R-:W-:Y:S01]  /*2650*/  FFMA.FTZ R101, R95.reuse, R101, R92.reuse ;  /* 0x000000655f657223 */ /* 0x140fe2000001005c */
[----:B------:R-:W-:Y:S01]  /*2660*/  FADD.FTZ R37, -R78, R77 ;  /* 0x0000004d4e257221 */ /* 0x000fe20000010100 */
[C---:B------:R-:W-:Y:S01]  /*2670*/  FMUL.FTZ R104, R88.reuse, R99 ;  /* 0x0000006358687220 */ /* 0x040fe20000410000 */
[----:B------:R-:W-:Y:S01]  /*2680*/  FFMA.FTZ R76, R95, R76, R92 ;  /* 0x0000004c5f4c7223 */ /* 0x000fe2000001005c */
[----:B------:R-:W-:Y:S01]  /*2690*/  SHF.L.U32 R35, R35, 0x10, RZ ;  /* 0x0000001023237819 */ /* 0x000fe200000006ff */
[----:B------:R-:W-:Y:S01]  /*26a0*/  FMUL.FTZ R38, R88, R103 ;  /* 0x0000006758267220 */ /* 0x000fe20000410000 */
[----:B------:R0:W1:Y:S01]  /*26b0*/  F2F.BF16.F32 R77, R104 ;  /* 0x00000068004d7304 */ /* 0x0000620000202000 */
[----:B------:R-:W-:Y:S01]  /*26c0*/  FADD.FTZ R73, -R74, R73 ;  /* 0x000000494a497221 */ /* 0x000fe20000010100 */
[----:B------:R-:W-:Y:S01]  /*26d0*/  FADD.FTZ R101, -R101, R98 ;  /* 0x0000006265657221 */ /* 0x000fe20000010100 */
[----:B------:R-:W-:Y:S01]  /*26e0*/  FADD.FTZ R75, -R76, R75 ;  /* 0x0000004b4c4b7221 */ /* 0x000fe20000010100 */
[----:B------:R-:W-:Y:S01]  /*26f0*/  SHF.L.U32 R33, R33, 0x10, RZ ;  /* 0x0000001021217819 */ /* 0x000fe200000006ff */
[C-C-:B------:R-:W-:Y:S01]  /*2700*/  FFMA.FTZ R72, R95.reuse, R72, R92.reuse ;  /* 0x000000485f487223 */ /* 0x140fe2000001005c */
[----:B------:R-:W-:Y:S01]  /*2710*/  FFMA.FTZ R84, R95, R84, R92 ;  /* 0x000000545f547223 */ /* 0x000fe2000001005c */
[----:B------:R-:W-:Y:S01]  /*2720*/  FMUL.FTZ R96, R38, R53 ;  /* 0x0000003526607220 */ /* 0x000fe20000410000 */
[----:B------:R-:W-:Y:S01]  /*2730*/  FMUL.FTZ R102, R88, R37 ;  /* 0x0000002558667220 */ /* 0x000fe20000410000 */
[----:B0-----:R-:W-:Y:S01]  /*2740*/  FMUL.FTZ R104, R104, R53 ;  /* 0x0000003568687220 */ /* 0x001fe20000410000 */
[C---:B------:R-:W-:Y:S01]  /*2750*/  FMUL.FTZ R100, R88.reuse, R73 ;  /* 0x0000004958647220 */ /* 0x040fe20000410000 */
[C---:B------:R-:W-:Y:S01]  /*2760*/  FMUL.FTZ R36, R88.reuse, R101 ;  /* 0x0000006558247220 */ /* 0x040fe20000410000 */
[----:B------:R-:W-:Y:S01]  /*2770*/  FMUL.FTZ R74, R88, R75 ;  /* 0x0000004b584a7220 */ /* 0x000fe20000410000 */
[----:B------:R-:W-:Y:S01]  /*2780*/  FMUL.FTZ R35, R104, R35 ;  /* 0x0000002368237220 */ /* 0x000fe20000410000 */
[----:B------:R-:W-:Y:S01]  /*2790*/  FADD.FTZ R85, -R72, R85 ;  /* 0x0000005548557221 */ /* 0x000fe20000010100 */
[----:B------:R-:W-:Y:S01]  /*27a0*/  FADD.FTZ R37, -R84, R79 ;  /* 0x0000004f54257221 */ /* 0x000fe20000010100 */
[----:B------:R-:W-:Y:S01]  /*27b0*/  FMUL.FTZ R99, R96, R33 ;  /* 0x0000002160637220 */ /* 0x000fe20000410000 */
[----:B------:R0:W-:Y:S01]  /*27c0*/  F2F.BF16.F32 R75, R35 ;  /* 0x00000023004b7304 */ /* 0x0001e20000202000 */
[----:B------:R-:W-:Y:S01]  /*27d0*/  SHF.L.U32 R72, R65, 0x10, RZ ;  /* 0x0000001041487819 */ /* 0x000fe200000006ff */
[----:B------:R-:W-:Y:S01]  /*27e0*/  FMUL.FTZ R105, R36, R53 ;  /* 0x0000003524697220 */ /* 0x000fe20000410000 */
[----:B------:R-:W-:Y:S01]  /*27f0*/  SHF.L.U32 R33, R32, 0x10, RZ ;  /* 0x0000001020217819 */ /* 0x000fe200000006ff */
[C---:B------:R-:W-:Y:S01]  /*2800*/  FMUL.FTZ R98, R88.reuse, R37 ;  /* 0x0000002558627220 */ /* 0x040fe20000410000 */
[----:B------:R-:W-:Y:S01]  /*2810*/  FMUL.FTZ R106, R88, R85 ;  /* 0x00000055586a7220 */ /* 0x000fe20000410000 */
[----:B------:R-:W-:Y:S01]  /*2820*/  FMUL.FTZ R72, R105, R72 ;  /* 0x0000004869487220 */ /* 0x000fe20000410000 */
[----:B------:R-:W-:Y:S01]  /*2830*/  SHF.L.U32 R32, R34, 0x10, RZ ;  /* 0x0000001022207819 */ /* 0x000fe200000006ff */
[----:B------:R2:W-:Y:S01]  /*2840*/  F2F.BF16.F32 R78, R102 ;  /* 0x00000066004e7304 */ /* 0x0005e20000202000 */
[----:B0-----:R-:W-:Y:S01]  /*2850*/  SHF.L.U32 R35, R63, 0x10, RZ ;  /* 0x000000103f237819 */ /* 0x001fe200000006ff */
[-C--:B------:R-:W-:Y:S01]  /*2860*/  FMUL.FTZ R101, R98, R53.reuse ;  /* 0x0000003562657220 */ /* 0x080fe20000410000 */
[----:B------:R-:W-:-:S05]  /*2870*/  FMUL.FTZ R103, R74, R53 ;  /* 0x000000354a677220 */ /* 0x000fca0000410000 */
[----:B------:R0:W3:Y:S01]  /*2880*/  F2F.BF16.F32 R107, R100 ;  /* 0x00000064006b7304 */ /* 0x0000e20000202000 */
[----:B--2---:R-:W-:-:S04]  /*2890*/  FMUL.FTZ R102, R102, R53 ;  /* 0x0000003566667220 */ /* 0x004fc80000410000 */
[----:B------:R-:W-:Y:S01]  /*28a0*/  FMUL.FTZ R109, R102, R35 ;  /* 0x00000023666d7220 */ /* 0x000fe20000410000 */
[----:B-1----:R-:W-:-:S04]  /*28b0*/  IMAD.WIDE.U32 R34, R77, 0x10000, RZ ;  /* 0x000100004d227825 */ /* 0x002fc800078e00ff */
[----:B------:R-:W-:Y:S01]  /*28c0*/  FMUL.FTZ R77, R101, R32 ;  /* 0x00000020654d7220 */ /* 0x000fe20000410000 */
[----:B------:R1:W-:Y:S01]  /*28d0*/  F2F.BF16.F32 R80, R36 ;  /* 0x0000002400507304 */ /* 0x0003e20000202000 */
[----:B0-----:R-:W-:-:S04]  /*28e0*/  FMUL.FTZ R100, R100, R53 ;  /* 0x0000003564647220 */ /* 0x001fc80000410000 */
[----:B------:R-:W-:Y:S01]  /*28f0*/  FMUL.FTZ R90, R100, R33 ;  /* 0x00000021645a7220 */ /* 0x000fe20000410000 */
[----:B------:R-:W-:Y:S02]  /*2900*/  SHF.L.U32 R33, R64, 0x10, RZ ;  /* 0x0000001040217819 */ /* 0x000fe400000006ff */
[----:B------:R0:W-:Y:S01]  /*2910*/  F2F.BF16.F32 R85, R106 ;  /* 0x0000006a00557304 */ /* 0x0001e20000202000 */
[----:B-1----:R-:W1:Y:S01]  /*2920*/  LDC.64 R36, c[0x0][0x390] ;  /* 0x0000e400ff247b82 */ /* 0x002e620000000a00 */
[----:B---3--:R-:W-:Y:S02]  /*2930*/  PRMT R107, R78, 0x5410, R107 ;  /* 0x000054104e6b7816 */ /* 0x008fe4000000006b */
[----:B------:R-:W-:-:S04]  /*2940*/  SHF.L.U32 R78, R62, 0x10, RZ ;  /* 0x000000103e4e7819 */ /* 0x000fc800000006ff */
[----:B------:R2:W3:Y:S01]  /*2950*/  F2F.BF16.F32 R81, R38 ;  /* 0x0000002600517304 */ /* 0x0004e20000202000 */
[----:B0-----:R-:W-:-:S04]  /*2960*/  FMUL.FTZ R106, R106, R53 ;  /* 0x000000356a6a7220 */ /* 0x001fc80000410000 */
[----:B------:R-:W-:-:S03]  /*2970*/  FMUL.FTZ R111, R106, R33 ;  /* 0x000000216a6f7220 */ /* 0x000fc60000410000 */
[----:B------:R0:W-:Y:S01]  /*2980*/  F2F.BF16.F32 R84, R72 ;  /* 0x0000004800547304 */ /* 0x0001e20000202000 */
[----:B--2---:R-:W2:Y:S07]  /*2990*/  LDC.64 R38, c[0x0][0x468] ;  /* 0x00011a00ff267b82 */ /* 0x004eae0000000a00 */
[----:B------:R-:W-:Y:S01]  /*29a0*/  F2F.BF16.F32 R90, R90 ;  /* 0x0000005a005a7304 */ /* 0x000fe20000202000 */
[----:B0-----:R-:W0:Y:S07]  /*29b0*/  LDC.64 R72, c[0x0][0x478] ;  /* 0x00011e00ff487b82 */ /* 0x001e2e0000000a00 */
[----:B------:R-:W4:Y:S01]  /*29c0*/  F2F.BF16.F32 R109, R109 ;  /* 0x0000006d006d7304 */ /* 0x000f220000202000 */
[----:B------:R-:W-:Y:S01]  /*29d0*/  FMUL.FTZ R78, R103, R78 ;  /* 0x0000004e674e7220 */ /* 0x000fe20000410000 */
[----:B---3--:R-:W-:Y:S01]  /*29e0*/  PRMT R81, R80, 0x5410, R81 ;  /* 0x0000541050517816 */ /* 0x008fe20000000051 */
[----:B-1----:R-:W-:Y:S01]  /*29f0*/  IMAD.WIDE.U32 R32, R91, 0x8, R36 ;  /* 0x000000085b207825 */ /* 0x002fe200078e0024 */
[----:B------:R-:W-:-:S02]  /*2a00*/  LOP3.LUT R80, R34, R85, RZ, 0xfc, !PT ;  /* 0x0000005522507212 */ /* 0x000fc400078efcff */
[----:B------:R-:W-:Y:S02]  /*2a10*/  LOP3.LUT R81, R81, R35, RZ, 0xfc, !PT ;  /* 0x0000002351517212 */ /* 0x000fe400078efcff */
[----:B------:R-:W1:Y:S08]  /*2a20*/  F2F.BF16.F32 R99, R99 ;  /* 0x0000006300637304 */ /* 0x000e700000202000 */
[----:B------:R0:W-:Y:S01]  /*2a30*/  F2F.BF16.F32 R76, R98 ;  /* 0x00000062004c7304 */ /* 0x0001e20000202000 */
[----:B----4-:R-:W-:-:S07]  /*2a40*/  PRMT R113, R109, 0x5410, R90 ;  /* 0x000054106d717816 */ /* 0x010fce000000005a */
[----:B------:R-:W3:Y:S08]  /*2a50*/  F2F.BF16.F32 R111, R111 ;  /* 0x0000006f006f7304 */ /* 0x000ef00000202000 */
[----:B------:R-:W-:Y:S01]  /*2a60*/  F2F.BF16.F32 R79, R74 ;  /* 0x0000004a004f7304 */ /* 0x000fe20000202000 */
[----:B------:R-:W4:Y:S07]  /*2a70*/  LDG.E.64 R32, desc[UR8][R32.64] ;  /* 0x0000000820207981 */ /* 0x000f2e000c1e1b00 */
[----:B------:R5:W2:Y:S01]  /*2a80*/  F2F.BF16.F32 R74, R77 ;  /* 0x0000004d004a7304 */ /* 0x000aa20000202000 */
[----:B------:R-:W-:Y:S01]  /*2a90*/  IMAD.WIDE.U32 R34, R75, 0x10000, RZ ;  /* 0x000100004b227825 */ /* 0x000fe200078e00ff */
[----:B-1----:R-:W-:-:S06]  /*2aa0*/  PRMT R85, R84, 0x5410, R99 ;  /* 0x0000541054557816 */ /* 0x002fcc0000000063 */
[----:B------:R1:W1:Y:S01]  /*2ab0*/  F2F.BF16.F32 R109, R78 ;  /* 0x0000004e006d7304 */ /* 0x0002620000202000 */
[----:B0-----:R-:W-:Y:S01]  /*2ac0*/  IMAD.WIDE.U32 R98, R91, 0x8, R72 ;  /* 0x000000085b627825 */ /* 0x001fe200078e0048 */
[----:B------:R-:W-:Y:S02]  /*2ad0*/  LOP3.LUT R85, R85, R35, RZ, 0xfc, !PT ;  /* 0x0000002355557212 */ /* 0x000fe400078efcff */
[----:B---3--:R-:W-:Y:S01]  /*2ae0*/  LOP3.LUT R84, R34, R111, RZ, 0xfc, !PT ;  /* 0x0000006f22547212 */ /* 0x008fe200078efcff */
[----:B-----5:R-:W-:-:S04]  /*2af0*/  IMAD.WIDE.U32 R76, R76, 0x10000, RZ ;  /* 0x000100004c4c7825 */ /* 0x020fc800078e00ff */
[----:B--2---:R-:W-:-:S04]  /*2b00*/  IMAD.WIDE.U32 R90, R91, 0x8, R38 ;  /* 0x000000085b5a7825 */ /* 0x004fc800078e0026 */
[----:B------:R-:W-:Y:S01]  /*2b10*/  IMAD.WIDE.U32 R34, R97, 0x8, R36 ;  /* 0x0000000861227825 */ /* 0x000fe200078e0024 */
[----:B------:R0:W-:Y:S03]  /*2b20*/  STG.E.64 desc[UR8][R98.64], R80 ;  /* 0x0000005062007986 */ /* 0x0001e6000c101b08 */
[----:B------:R-:W-:Y:S01]  /*2b30*/  IMAD.WIDE.U32 R74, R74, 0x10000, RZ ;  /* 0x000100004a4a7825 */ /* 0x000fe200078e00ff */
[----:B------:R-:W-:Y:S01]  /*2b40*/  LOP3.LUT R76, R76, R79, RZ, 0xfc, !PT ;  /* 0x0000004f4c4c7212 */ /* 0x000fe200078efcff */
[----:B------:R-:W-:Y:S01]  /*2b50*/  STG.E.64 desc[UR8][R90.64], R84 ;  /* 0x000000545a007986 */ /* 0x000fe2000c101b08 */
[----:B------:R-:W-:Y:S01]  /*2b60*/  LOP3.LUT R77, R107, R77, RZ, 0xfc, !PT ;  /* 0x0000004d6b4d7212 */ /* 0x000fe200078efcff */
[----:B-1----:R-:W-:Y:S01]  /*2b70*/  IMAD.WIDE.U32 R78, R97, 0x8, R72 ;  /* 0x00000008614e7825 */ /* 0x002fe200078e0048 */
[----:B------:R-:W-:Y:S01]  /*2b80*/  LOP3.LUT R75, R113, R75, RZ, 0xfc, !PT ;  /* 0x0000004b714b7212 */ /* 0x000fe200078efcff */
[----:B------:R-:W2:Y:S01]  /*2b90*/  LDG.E.64 R34, desc[UR8][R34.64] ;  /* 0x0000000822227981 */ /* 0x000ea2000c1e1b00 */
[----:B------:R-:W-:Y:S01]  /*2ba0*/  LOP3.LUT R74, R74, R109, RZ, 0xfc, !PT ;  /* 0x0000006d4a4a7212 */ /* 0x000fe200078efcff */
[----:B------:R-:W-:-:S04]  /*2bb0*/  IMAD.WIDE.U32 R36, R87, 0x8, R36 ;  /* 0x0000000857247825 */ /* 0x000fc800078e0024 */
[----:B0-----:R-:W-:Y:S01]  /*2bc0*/  IMAD.WIDE.U32 R80, R97, 0x8, R38 ;  /* 0x0000000861507825 */ /* 0x001fe200078e0026 */
[----:B------:R0:W-:Y:S04]  /*2bd0*/  STG.E.64 desc[UR8][R78.64], R76 ;  /* 0x0000004c4e007986 */ /* 0x0001e8000c101b08 */
[----:B------:R1:W-:Y:S04]  /*2be0*/  STG.E.64 desc[UR8][R80.64], R74 ;  /* 0x0000004a50007986 */ /* 0x0003e8000c101b08 */
[----:B------:R-:W3:Y:S01]  /*2bf0*/  LDG.E.64 R36, desc[UR8][R36.64] ;  /* 0x0000000824247981 */ /* 0x000ee2000c1e1b00 */
[C-C-:B------:R-:W-:Y:S01]  /*2c00*/  FFMA.FTZ R83, R95.reuse, R83, R92.reuse ;  /* 0x000000535f537223 */ /* 0x140fe2000001005c */
[C-C-:B------:R-:W-:Y:S01]  /*2c10*/  FFMA.FTZ R52, R95.reuse, R52, R92.reuse ;  /* 0x000000345f347223 */ /* 0x140fe2000001005c */
[----:B------:R-:W-:-:S02]  /*2c20*/  FFMA.FTZ R51, R95, R51, R92 ;  /* 0x000000335f337223 */ /* 0x000fc4000001005c */
[----:B------:R-:W-:Y:S01]  /*2c30*/  FADD.FTZ R83, -R83, R82 ;  /* 0x0000005253537221 */ /* 0x000fe20000010100 */
[----:B------:R-:W-:Y:S01]  /*2c40*/  FADD.FTZ R89, -R52, R89 ;  /* 0x0000005934597221 */ /* 0x000fe20000010100 */
[----:B------:R-:W-:Y:S01]  /*2c50*/  FADD.FTZ R51, -R51, R86 ;  /* 0x0000005633337221 */ /* 0x000fe20000010100 */
[----:B------:R-:W-:Y:S01]  /*2c60*/  FFMA.FTZ R49, R95, R49, R92 ;  /* 0x000000315f317223 */ /* 0x000fe2000001005c */
[C---:B0-----:R-:W-:Y:S01]  /*2c70*/  FMUL.FTZ R76, R88.reuse, R83 ;  /* 0x00000053584c7220 */ /* 0x041fe20000410000 */
[C---:B------:R-:W-:Y:S01]  /*2c80*/  FMUL.FTZ R84, R88.reuse, R89 ;  /* 0x0000005958547220 */ /* 0x040fe20000410000 */
[----:B------:R-:W-:Y:S01]  /*2c90*/  FMUL.FTZ R86, R88, R51 ;  /* 0x0000003358567220 */ /* 0x000fe20000410000 */
[----:B------:R-:W-:Y:S01]  /*2ca0*/  FADD.FTZ R49, -R49, R50 ;  /* 0x0000003231317221 */ /* 0x000fe20000010100 */
[----:B------:R-:W-:Y:S01]  /*2cb0*/  SHF.L.U32 R94, R94, 0x10, RZ ;  /* 0x000000105e5e7819 */ /* 0x000fe200000006ff */
[----:B------:R0:W5:Y:S01]  /*2cc0*/  F2F.BF16.F32 R50, R76 ;  /* 0x0000004c00327304 */ /* 0x0001620000202000 */
[-C--:B-1----:R-:W-:Y:S01]  /*2cd0*/  FMUL.FTZ R75, R76, R53.reuse ;  /* 0x000000354c4b7220 */ /* 0x082fe20000410000 */
[----:B------:R-:W-:Y:S01]  /*2ce0*/  SHF.L.U32 R93, R93, 0x10, RZ ;  /* 0x000000105d5d7819 */ /* 0x000fe200000006ff */
[----:B------:R-:W-:Y:S01]  /*2cf0*/  FMUL.FTZ R74, R86, R53 ;  /* 0x00000035564a7220 */ /* 0x000fe20000410000 */
[----:B------:R-:W-:Y:S01]  /*2d00*/  SHF.L.U32 R51, R61, 0x10, RZ ;  /* 0x000000103d337819 */ /* 0x000fe200000006ff */
[----:B------:R-:W-:Y:S01]  /*2d10*/  FMUL.FTZ R88, R88, R49 ;  /* 0x0000003158587220 */ /* 0x000fe20000410000 */
[----:B------:R-:W-:Y:S01]  /*2d20*/  FMUL.FTZ R94, R75, R94 ;  /* 0x0000005e4b5e7220 */ /* 0x000fe20000410000 */
[----:B0-----:R-:W-:Y:S01]  /*2d30*/  FMUL.FTZ R76, R84, R53 ;  /* 0x00000035544c7220 */ /* 0x001fe20000410000 */
[----:B------:R-:W-:Y:S01]  /*2d40*/  F2F.BF16.F32 R52, R84 ;  /* 0x0000005400347304 */ /* 0x000fe20000202000 */
[----:B------:R-:W-:Y:S01]  /*2d50*/  FMUL.FTZ R93, R74, R93 ;  /* 0x0000005d4a5d7220 */ /* 0x000fe20000410000 */
[----:B------:R-:W-:Y:S01]  /*2d60*/  SHF.L.U32 R78, R60, 0x10, RZ ;  /* 0x000000103c4e7819 */ /* 0x000fe200000006ff */
[----:B------:R-:W-:Y:S01]  /*2d70*/  FMUL.FTZ R80, R76, R51 ;  /* 0x000000334c507220 */ /* 0x000fe20000410000 */
[----:B------:R-:W-:-:S04]  /*2d80*/  FMUL.FTZ R77, R88, R53 ;  /* 0x00000035584d7220 */ /* 0x000fc80000410000 */
[----:B------:R-:W0:Y:S01]  /*2d90*/  F2F.BF16.F32 R79, R86 ;  /* 0x00000056004f7304 */ /* 0x000e220000202000 */
[----:B------:R-:W-:-:S07]  /*2da0*/  FMUL.FTZ R78, R77, R78 ;  /* 0x0000004e4d4e7220 */ /* 0x000fce0000410000 */
[----:B------:R-:W1:Y:S01]  /*2db0*/  F2F.BF16.F32 R49, R88 ;  /* 0x0000005800317304 */ /* 0x000e620000202000 */
[----:B-----5:R-:W-:-:S07]  /*2dc0*/  IMAD.WIDE.U32 R50, R50, 0x10000, RZ ;  /* 0x0001000032327825 */ /* 0x020fce00078e00ff */
[----:B------:R-:W5:Y:S01]  /*2dd0*/  F2F.BF16.F32 R94, R94 ;  /* 0x0000005e005e7304 */ /* 0x000f620000202000 */
[----:B0-----:R-:W-:-:S07]  /*2de0*/  PRMT R79, R52, 0x5410, R79 ;  /* 0x00005410344f7816 */ /* 0x001fce000000004f */
[----:B------:R-:W-:Y:S08]  /*2df0*/  F2F.BF16.F32 R93, R93 ;  /* 0x0000005d005d7304 */ /* 0x000ff00000202000 */
[----:B------:R-:W0:Y:S01]  /*2e00*/  F2F.BF16.F32 R80, R80 ;  /* 0x0000005000507304 */ /* 0x000e220000202000 */
[----:B------:R-:W-:-:S07]  /*2e10*/  LOP3.LUT R53, R79, R51, RZ, 0xfc, !PT ;  /* 0x000000334f357212 */ /* 0x000fce00078efcff */
[----:B------:R-:W0:Y:S01]  /*2e20*/  F2F.BF16.F32 R81, R78 ;  /* 0x0000004e00517304 */ /* 0x000e220000202000 */
[----:B-1----:R-:W-:Y:S01]  /*2e30*/  LOP3.LUT R52, R50, R49, RZ, 0xfc, !PT ;  /* 0x0000003132347212 */ /* 0x002fe200078efcff */
[----:B-----5:R-:W-:Y:S01]  /*2e40*/  IMAD.WIDE.U32 R50, R94, 0x10000, RZ ;  /* 0x000100005e327825 */ /* 0x020fe200078e00ff */
[----:B0-----:R-:W-:-:S03]  /*2e50*/  PRMT R93, R80, 0x5410, R93 ;  /* 0x00005410505d7816 */ /* 0x001fc6000000005d */
[----:B------:R-:W-:Y:S01]  /*2e60*/  IMAD.WIDE.U32 R72, R87, 0x8, R72 ;  /* 0x0000000857487825 */ /* 0x000fe200078e0048 */
[----:B------:R-:W-:-:S03]  /*2e70*/  LOP3.LUT R51, R93, R51, RZ, 0xfc, !PT ;  /* 0x000000335d337212 */ /* 0x000fc600078efcff */
[----:B------:R-:W-:Y:S01]  /*2e80*/  IMAD.WIDE.U32 R38, R87, 0x8, R38 ;  /* 0x0000000857267825 */ /* 0x000fe200078e0026 */
[----:B------:R-:W-:Y:S01]  /*2e90*/  LOP3.LUT R50, R50, R81, RZ, 0xfc, !PT ;  /* 0x0000005132327212 */ /* 0x000fe200078efcff */
[----:B------:R-:W-:Y:S04]  /*2ea0*/  STG.E.64 desc[UR8][R72.64], R52 ;  /* 0x0000003448007986 */ /* 0x000fe8000c101b08 */
[----:B------:R0:W-:Y:S01]  /*2eb0*/  STG.E.64 desc[UR8][R38.64], R50 ;  /* 0x0000003226007986 */ /* 0x0001e2000c101b08 */
[C---:B----4-:R-:W-:Y:S02]  /*2ec0*/  SHF.R.U64 R79, R32.reuse, 0x10, R33 ;  /* 0x00000010204f7819 */ /* 0x050fe40000001221 */
[----:B------:R-:W-:Y:S02]  /*2ed0*/  SHF.L.U32 R49, R32, 0x10, RZ ;  /* 0x0000001020317819 */ /* 0x000fe400000006ff */
[----:B------:R-:W-:-:S02]  /*2ee0*/  SHF.L.U32 R32, R33, 0x10, RZ ;  /* 0x0000001021207819 */ /* 0x000fc400000006ff */
[----:B------:R-:W-:-:S03]  /*2ef0*/  SHF.R.U32.HI R33, RZ, 0x10, R33 ;  /* 0x00000010ff217819 */ /* 0x000fc60000011621 */
[----:B------:R-:W-:Y:S01]  /*2f00*/  FMUL.FTZ R107, R105, R32 ;  /* 0x00000020696b7220 */ /* 0x000fe20000410000 */
[----:B------:R-:W-:Y:S02]  /*2f10*/  SHF.L.U32 R33, R33, 0x10, RZ ;  /* 0x0000001021217819 */ /* 0x000fe400000006ff */
[----:B------:R-:W-:Y:S01]  /*2f20*/  SHF.L.U32 R79, R79, 0x10, RZ ;  /* 0x000000104f4f7819 */ /* 0x000fe200000006ff */
[----:B------:R-:W-:-:S04]  /*2f30*/  FMUL.FTZ R49, R106, R49 ;  /* 0x000000316a317220 */ /* 0x000fc80000410000 */
[----:B------:R-:W-:Y:S01]  /*2f40*/  FMUL.FTZ R106, R104, R79 ;  /* 0x0000004f686a7220 */ /* 0x000fe20000410000 */
[C---:B--2---:R-:W-:Y:S02]  /*2f50*/  SHF.L.U32 R32, R34.reuse, 0x10, RZ ;  /* 0x0000001022207819 */ /* 0x044fe400000006ff */
[--C-:B------:R-:W-:Y:S01]  /*2f60*/  SHF.R.U64 R84, R34, 0x10, R35.reuse ;  /* 0x0000001022547819 */ /* 0x100fe20000001223 */
[----:B------:R-:W-:Y:S01]  /*2f70*/  FMUL.FTZ R34, R96, R33 ;  /* 0x0000002160227220 */ /* 0x000fe20000410000 */
[----:B------:R-:W-:Y:S01]  /*2f80*/  SHF.R.U32.HI R33, RZ, 0x10, R35 ;  /* 0x00000010ff217819 */ /* 0x000fe20000011623 */
[----:B------:R-:W-:Y:S01]  /*2f90*/  FMUL.FTZ R105, R103, R32 ;  /* 0x0000002067697220 */ /* 0x000fe20000410000 */
[----:B------:R-:W-:Y:S02]  /*2fa0*/  SHF.L.U32 R79, R35, 0x10, RZ ;  /* 0x00000010234f7819 */ /* 0x000fe400000006ff */
[----:B------:R-:W-:Y:S02]  /*2fb0*/  SHF.L.U32 R84, R84, 0x10, RZ ;  /* 0x0000001054547819 */ /* 0x000fe400000006ff */
[----:B------:R-:W-:-:S02]  /*2fc0*/  SHF.L.U32 R33, R33, 0x10, RZ ;  /* 0x0000001021217819 */ /* 0x000fc400000006ff */
[C-C-:B---3--:R-:W-:Y:S02]  /*2fd0*/  SHF.R.U64 R32, R36.reuse, 0x10, R37.reuse ;  /* 0x0000001024207819 */ /* 0x148fe40000001225 */
[----:B0-----:R-:W-:Y:S02]  /*2fe0*/  SHF.R.U32.HI R51, RZ, 0x10, R37 ;  /* 0x00000010ff337819 */ /* 0x001fe40000011625 */
[----:B------:R-:W-:Y:S02]  /*2ff0*/  SHF.L.U32 R37, R37, 0x10, RZ ;  /* 0x0000001025257819 */ /* 0x000fe400000006ff */
[----:B------:R-:W-:Y:S02]  /*3000*/  SHF.L.U32 R36, R36, 0x10, RZ ;  /* 0x0000001024247819 */ /* 0x000fe400000006ff */
[----:B------:R-:W-:Y:S02]  /*3010*/  SHF.L.U32 R38, R32, 0x10, RZ ;  /* 0x0000001020267819 */ /* 0x000fe400000006ff */
[----:B------:R-:W-:Y:S01]  /*3020*/  SHF.L.U32 R51, R51, 0x10, RZ ;  /* 0x0000001033337819 */ /* 0x000fe200000006ff */
[----:B------:R-:W-:Y:S01]  /*3030*/  FMUL.FTZ R32, R76, R37 ;  /* 0x000000254c207220 */ /* 0x000fe20000410000 */
[----:B------:R-:W-:Y:S01]  /*3040*/  FMUL.FTZ R35, R102, R79 ;  /* 0x0000004f66237220 */ /* 0x000fe20000410000 */
[----:B------:R-:W-:Y:S01]  /*3050*/  FMUL.FTZ R84, R101, R84 ;  /* 0x0000005465547220 */ /* 0x000fe20000410000 */
[----:B------:R-:W-:Y:S01]  /*3060*/  FMUL.FTZ R96, R100, R33 ;  /* 0x0000002164607220 */ /* 0x000fe20000410000 */
[----:B------:R-:W-:Y:S01]  /*3070*/  FMUL.FTZ R88, R77, R36 ;  /* 0x000000244d587220 */ /* 0x000fe20000410000 */
[----:B------:R-:W-:Y:S01]  /*3080*/  FMUL.FTZ R37, R75, R38 ;  /* 0x000000264b257220 */ /* 0x000fe20000410000 */
[----:B------:R-:W-:Y:S01]  /*3090*/  FMUL.FTZ R51, R74, R51 ;  /* 0x000000334a337220 */ /* 0x000fe20000410000 */
[----:B------:R-:W-:Y:S06]  /*30a0*/  BRA `(.L_x_162) ;  /* 0x0000001400ac7947 */ /* 0x000fec0003800000 */
.L_x_160:
[----:B------:R-:W-:-:S04]  /*30b0*/  UISETP.NE.U32.AND UP0, UPT, UR16, URZ, UPT ;  /* 0x000000ff1000728c */ /* 0x000fc8000bf05070 */
[----:B------:R-:W-:-:S09]  /*30c0*/  UISETP.NE.AND.EX UP0, UPT, UR17, URZ, UPT, UP0 ;  /* 0x000000ff1100728c */ /* 0x000fd2000bf05300 */
[----:B------:R-:W-:Y:S05]  /*30d0*/  BRA.U UP0, `(.L_x_163) ;  /* 0x0000000900947547 */ /* 0x000fea000b800000 */
[--C-:B------:R-:W-:Y:S01]  /*30e0*/  SHF.R.U32.HI R39, RZ, 0x10, R67.reuse ;  /* 0x00000010ff277819 */ /* 0x100fe20000011643 */
[C-C-:B------:R-:W-:Y:S01]  /*30f0*/  FFMA.FTZ R103, R95.reuse, R103, R92.reuse ;  /* 0x000000675f677223 */ /* 0x140fe2000001005c */
[----:B------:R-:W-:Y:S01]  /*3100*/  SHF.R.U64 R37, R66, 0x10, R67 ;  /* 0x0000001042257819 */ /* 0x000fe20000001243 */
[----:B------:R-:W-:Y:S01]  /*3110*/  FFMA.FTZ R99, R95, R99, R92 ;  /* 0x000000635f637223 */ /* 0x000fe2000001005c */
[----:B------:R-:W-:Y:S01]  /*3120*/  SHF.L.U32 R39, R39, 0x10, RZ ;  /* 0x0000001027277819 */ /* 0x000fe200000006ff */
[----:B------:R-:W-:Y:S01]  /*3130*/  FADD.FTZ R80, -R103, R90 ;  /* 0x0000005a67507221 */ /* 0x000fe20000010100 */
[----:B------:R-:W-:Y:S01]  /*3140*/  SHF.L.U32 R37, R37, 0x10, RZ ;  /* 0x0000001025257819 */ /* 0x000fe200000006ff */
[----:B------:R-:W-:Y:S01]  /*3150*/  FADD.FTZ R99, -R99, R96 ;  /* 0x0000006063637221 */ /* 0x000fe20000010100 */
[----:B------:R-:W-:Y:S01]  /*3160*/  MOV R36, R67 ;  /* 0x0000004300247202 */ /* 0x000fe20000000f00 */
[C---:B------:R-:W-:Y:S01]  /*3170*/  FFMA.FTZ R80, R88.reuse, R80, R39 ;  /* 0x0000005058507223 */ /* 0x040fe20000010027 */
[--C-:B------:R-:W-:Y:S01]  /*3180*/  FFMA.FTZ R101, R95, R101, R92.reuse ;  /* 0x000000655f657223 */ /* 0x100fe2000001005c */
[----:B------:R-:W-:Y:S01]  /*3190*/  SHF.L.U32 R39, R33, 0x10, RZ ;  /* 0x0000001021277819 */ /* 0x000fe200000006ff */
[----:B------:R-:W-:Y:S01]  /*31a0*/  FFMA.FTZ R72, R95, R72, R92 ;  /* 0x000000485f487223 */ /* 0x000fe2000001005c */
[----:B------:R-:W-:Y:S01]  /*31b0*/  MOV R33, R66 ;  /* 0x0000004200217202 */ /* 0x000fe20000000f00 */
[----:B------:R-:W-:Y:S01]  /*31c0*/  FFMA.FTZ R106, R88, R99, R37 ;  /* 0x00000063586a7223 */ /* 0x000fe20000010025 */
[----:B------:R-:W-:Y:S01]  /*31d0*/  SHF.L.U32 R37, R36, 0x10, RZ ;  /* 0x0000001024257819 */ /* 0x000fe200000006ff */
[----:B------:R-:W-:Y:S01]  /*31e0*/  FADD.FTZ R98, -R101, R98 ;  /* 0x0000006265627221 */ /* 0x000fe20000010100 */
[----:B------:R-:W-:Y:S01]  /*31f0*/  SHF.L.U32 R33, R33, 0x10, RZ ;  /* 0x0000001021217819 */ /* 0x000fe200000006ff */
[----:B------:R-:W-:Y:S01]  /*3200*/  FADD.FTZ R85, -R72, R85 ;  /* 0x0000005548557221 */ /* 0x000fe20000010100 */
[C-C-:B------:R-:W-:Y:S01]  /*3210*/  FFMA.FTZ R78, R95.reuse, R78, R92.reuse ;  /* 0x0000004e5f4e7223 */ /* 0x140fe2000001005c */
[----:B------:R-:W-:Y:S01]  /*3220*/  FFMA.FTZ R36, R88, R98, R37 ;  /* 0x0000006258247223 */ /* 0x000fe20000010025 */
[----:B------:R-:W-:Y:S01]  /*3230*/  SHF.R.U64 R37, R68, 0x10, R69 ;  /* 0x0000001044257819 */ /* 0x000fe20000001245 */
[----:B------:R-:W-:Y:S01]  /*3240*/  FMUL.FTZ R80, R80, R53 ;  /* 0x0000003550507220 */ /* 0x000fe20000410000 */
[--C-:B------:R-:W-:Y:S01]  /*3250*/  FFMA.FTZ R84, R95, R84, R92.reuse ;  /* 0x000000545f547223 */ /* 0x100fe2000001005c */
[----:B------:R-:W-:Y:S01]  /*3260*/  FFMA.FTZ R96, R88, R85, R33 ;  /* 0x0000005558607223 */ /* 0x000fe20000010021 */
[----:B------:R-:W-:Y:S01]  /*3270*/  MOV R33, R69 ;  /* 0x0000004500217202 */ /* 0x000fe20000000f00 */
[----:B------:R-:W-:Y:S01]  /*3280*/  FADD.FTZ R78, -R78, R77 ;  /* 0x0000004d4e4e7221 */ /* 0x000fe20000010100 */
[----:B------:R-:W-:Y:S01]  /*3290*/  SHF.L.U32 R37, R37, 0x10, RZ ;  /* 0x0000001025257819 */ /* 0x000fe200000006ff */
[----:B------:R-:W-:Y:S01]  /*32a0*/  FMUL.FTZ R77, R39, R80 ;  /* 0x00000050274d7220 */ /* 0x000fe20000410000 */
[C-C-:B------:R-:W-:Y:S01]  /*32b0*/  FFMA.FTZ R76, R95.reuse, R76, R92.reuse ;  /* 0x0000004c5f4c7223 */ /* 0x140fe2000001005c */
[----:B------:R-:W-:Y:S01]  /*32c0*/  FADD.FTZ R38, -R84, R79 ;  /* 0x0000004f54267221 */ /* 0x000fe20000010100 */
[----:B------:R-:W-:Y:S01]  /*32d0*/  SHF.R.U32.HI R39, RZ, 0x10, R69 ;  /* 0x00000010ff277819 */ /* 0x000fe20000011645 */
[----:B------:R-:W-:Y:S01]  /*32e0*/  FFMA.FTZ R74, R95, R74, R92 ;  /* 0x0000004a5f4a7223 */ /* 0x000fe2000001005c */
[----:B------:R-:W-:Y:S01]  /*32f0*/  SHF.L.U32 R33, R33, 0x10, RZ ;  /* 0x0000001021217819 */ /* 0x000fe200000006ff */
[----:B------:R-:W-:Y:S01]  /*3300*/  FADD.FTZ R75, -R76, R75 ;  /* 0x0000004b4c4b7221 */ /* 0x000fe20000010100 */
[-C--:B------:R-:W-:Y:S01]  /*3310*/  FMUL.FTZ R107, R36, R53.reuse ;  /* 0x00000035246b7220 */ /* 0x080fe20000410000 */
[----:B------:R-:W-:Y:S01]  /*3320*/  FFMA.FTZ R38, R88, R38, R37 ;  /* 0x0000002658267223 */ /* 0x000fe20000010025 */
[----:B------:R-:W-:Y:S01]  /*3330*/  SHF.L.U32 R39, R39, 0x10, RZ ;  /* 0x0000001027277819 */ /* 0x000fe200000006ff */
[----:B------:R-:W0:Y:S01]  /*3340*/  LDC.64 R36, c[0x0][0x390] ;  /* 0x0000e400ff247b82 */ /* 0x000e220000000a00 */
[----:B------:R-:W-:Y:S01]  /*3350*/  FADD.FTZ R76, -R74, R73 ;  /* 0x000000494a4c7221 */ /* 0x000fe20000010100 */
[----:B------:R-:W-:Y:S01]  /*3360*/  SHF.L.U32 R35, R35, 0x10, RZ ;  /* 0x0000001023237819 */ /* 0x000fe200000006ff */
[----:B------:R-:W-:Y:S01]  /*3370*/  FFMA.FTZ R84, R88, R78, R33 ;  /* 0x0000004e58547223 */ /* 0x000fe20000010021 */
[----:B------:R-:W-:Y:S01]  /*3380*/  FMUL.FTZ R106, R106, R53 ;  /* 0x000000356a6a7220 */ /* 0x000fe20000410000 */
[----:B------:R-:W-:Y:S01]  /*3390*/  SHF.L.U32 R72, R65, 0x10, RZ ;  /* 0x0000001041487819 */ /* 0x000fe200000006ff */
[----:B------:R-:W-:Y:S01]  /*33a0*/  FFMA.FTZ R76, R88, R76, R39 ;  /* 0x0000004c584c7223 */ /* 0x000fe20000010027 */
[----:B------:R-:W-:Y:S01]  /*33b0*/  MOV R33, R68 ;  /* 0x0000004400217202 */ /* 0x000fe20000000f00 */
[----:B------:R-:W-:Y:S01]  /*33c0*/  FMUL.FTZ R35, R35, R106 ;  /* 0x0000006a23237220 */ /* 0x000fe20000410000 */
[----:B------:R-:W-:Y:S01]  /*33d0*/  SHF.L.U32 R79, R64, 0x10, RZ ;  /* 0x00000010404f7819 */ /* 0x000fe200000006ff */
[----:B------:R-:W-:Y:S01]  /*33e0*/  FMUL.FTZ R72, R72, R107 ;  /* 0x0000006b48487220 */ /* 0x000fe20000410000 */
[----:B------:R-:W-:Y:S01]  /*33f0*/  SHF.L.U32 R33, R33, 0x10, RZ ;  /* 0x0000001021217819 */ /* 0x000fe200000006ff */
[-C--:B------:R-:W-:Y:S01]  /*3400*/  FMUL.FTZ R96, R96, R53.reuse ;  /* 0x0000003560607220 */ /* 0x080fe20000410000 */
[----:B------:R-:W-:Y:S01]  /*3410*/  SHF.L.U32 R32, R32, 0x10, RZ ;  /* 0x0000001020207819 */ /* 0x000fe200000006ff */
[-C--:B------:R-:W-:Y:S01]  /*3420*/  FMUL.FTZ R81, R38, R53.reuse ;  /* 0x0000003526517220 */ /* 0x080fe20000410000 */
[-C--:B------:R-:W-:Y:S01]  /*3430*/  FMUL.FTZ R85, R76, R53.reuse ;  /* 0x000000354c557220 */ /* 0x080fe20000410000 */
[----:B------:R-:W-:Y:S01]  /*3440*/  SHF.L.U32 R73, R63, 0x10, RZ ;  /* 0x000000103f497819 */ /* 0x000fe200000006ff */
[----:B------:R-:W1:Y:S01]  /*3450*/  LDC.64 R38, c[0x0][0x468] ;  /* 0x00011a00ff267b82 */ /* 0x000e620000000a00 */
[----:B------:R-:W-:Y:S01]  /*3460*/  SHF.L.U32 R34, R34, 0x10, RZ ;  /* 0x0000001022227819 */ /* 0x000fe200000006ff */
[----:B------:R-:W-:Y:S01]  /*3470*/  FMUL.FTZ R84, R84, R53 ;  /* 0x0000003554547220 */ /* 0x000fe20000410000 */
[----:B------:R-:W-:Y:S01]  /*3480*/  FMUL.FTZ R79, R79, R96 ;  /* 0x000000604f4f7220 */ /* 0x000fe20000410000 */
[----:B------:R-:W-:Y:S01]  /*3490*/  FFMA.FTZ R90, R88, R75, R33 ;  /* 0x0000004b585a7223 */ /* 0x000fe20000010021 */
[----:B------:R-:W-:Y:S01]  /*34a0*/  F2F.BF16.F32 R35, R35 ;  /* 0x0000002300237304 */ /* 0x000fe20000202000 */
[----:B------:R-:W-:Y:S01]  /*34b0*/  FMUL.FTZ R75, R32, R85 ;  /* 0x00000055204b7220 */ /* 0x000fe20000410000 */
[----:B------:R-:W-:Y:S01]  /*34c0*/  FMUL.FTZ R73, R73, R84 ;  /* 0x0000005449497220 */ /* 0x000fe20000410000 */
[----:B------:R-:W-:Y:S01]  /*34d0*/  FMUL.FTZ R34, R34, R81 ;  /* 0x0000005122227220 */ /* 0x000fe20000410000 */
[----:B------:R-:W-:Y:S01]  /*34e0*/  SHF.L.U32 R99, R62, 0x10, RZ ;  /* 0x000000103e637819 */ /* 0x000fe200000006ff */
[----:B------:R-:W-:Y:S01]  /*34f0*/  FMUL.FTZ R90, R90, R53 ;  /* 0x000000355a5a7220 */ /* 0x000fe20000410000 */
[----:B0-----:R-:W-:-:S02]  /*3500*/  IMAD.WIDE.U32 R32, R91, 0x8, R36 ;  /* 0x000000085b207825 */ /* 0x001fc400078e0024 */
[----:B------:R-:W-:Y:S02]  /*3510*/  F2F.BF16.F32 R72, R72 ;  /* 0x0000004800487304 */ /* 0x000fe40000202000 */
[----:B------:R-:W-:Y:S02]  /*3520*/  FMUL.FTZ R78, R99, R90 ;  /* 0x0000005a634e7220 */ /* 0x000fe40000410000 */
[----:B------:R-:W2:Y:S04]  /*3530*/  LDG.E.64 R32, desc[UR8][R32.64] ;  /* 0x0000000820207981 */ /* 0x000ea8000c1e1b00 */
[----:B------:R-:W0:Y:S08]  /*3540*/  F2F.BF16.F32 R77, R77 ;  /* 0x0000004d004d7304 */ /* 0x000e300000202000 */
[----:B------:R-:W3:Y:S08]  /*3550*/  F2F.BF16.F32 R79, R79 ;  /* 0x0000004f004f7304 */ /* 0x000ef00000202000 */
[----:B------:R-:W-:Y:S08]  /*3560*/  F2F.BF16.F32 R98, R73 ;  /* 0x0000004900627304 */ /* 0x000ff00000202000 */
[----:B------:R-:W4:Y:S08]  /*3570*/  F2F.BF16.F32 R75, R75 ;  /* 0x0000004b004b7304 */ /* 0x000f300000202000 */
[----:B------:R5:W4:Y:S01]  /*3580*/  F2F.BF16.F32 R74, R34 ;  /* 0x00000022004a7304 */ /* 0x000b220000202000 */
[----:B0-----:R-:W-:-:S07]  /*3590*/  PRMT R77, R72, 0x5410, R77 ;  /* 0x00005410484d7816 */ /* 0x001fce000000004d */
[----:B------:R-:W0:Y:S01]  /*35a0*/  F2F.BF16.F32 R99, R78 ;  /* 0x0000004e00637304 */ /* 0x000e220000202000 */
[----:B-----5:R-:W-:-:S05]  /*35b0*/  IMAD.WIDE.U32 R34, R35, 0x10000, RZ ;  /* 0x0001000023227825 */ /* 0x020fca00078e00ff */
[----:B------:R-:W-:Y:S01]  /*35c0*/  LOP3.LUT R73, R77, R35, RZ, 0xfc, !PT ;  /* 0x000000234d497212 */ /* 0x000fe200078efcff */
[----:B-1----:R-:W-:Y:S01]  /*35d0*/  IMAD.WIDE.U32 R76, R91, 0x8, R38 ;  /* 0x000000085b4c7825 */ /* 0x002fe200078e0026 */
[----:B---3--:R-:W-:Y:S02]  /*35e0*/  LOP3.LUT R72, R34, R79, RZ, 0xfc, !PT ;  /* 0x0000004f22487212 */ /* 0x008fe400078efcff */
[----:B----4-:R-:W-:Y:S01]  /*35f0*/  PRMT R79, R98, 0x5410, R75 ;  /* 0x00005410624f7816 */ /* 0x010fe2000000004b */
[----:B------:R-:W-:-:S04]  /*3600*/  IMAD.WIDE.U32 R34, R97, 0x8, R36 ;  /* 0x0000000861227825 */ /* 0x000fc800078e0024 */
[----:B------:R-:W-:Y:S01]  /*3610*/  IMAD.WIDE.U32 R74, R74, 0x10000, RZ ;  /* 0x000100004a4a7825 */ /* 0x000fe200078e00ff */
[----:B------:R1:W-:Y:S03]  /*3620*/  STG.E.64 desc[UR8][R76.64], R72 ;  /* 0x000000484c007986 */ /* 0x0003e6000c101b08 */
[----:B------:R-:W-:Y:S01]  /*3630*/  IMAD.WIDE.U32 R36, R87, 0x8, R36 ;  /* 0x0000000857247825 */ /* 0x000fe200078e0024 */
[----:B------:R-:W3:Y:S01]  /*3640*/  LDG.E.64 R34, desc[UR8][R34.64] ;  /* 0x0000000822227981 */ /* 0x000ee2000c1e1b00 */
[----:B------:R-:W-:Y:S02]  /*3650*/  LOP3.LUT R75, R79, R75, RZ, 0xfc, !PT ;  /* 0x0000004b4f4b7212 */ /* 0x000fe400078efcff */
[----:B0-----:R-:W-:Y:S01]  /*3660*/  LOP3.LUT R74, R74, R99, RZ, 0xfc, !PT ;  /* 0x000000634a4a7212 */ /* 0x001fe200078efcff */
[----:B------:R-:W-:-:S05]  /*3670*/  IMAD.WIDE.U32 R78, R97, 0x8, R38 ;  /* 0x00000008614e7825 */ /* 0x000fca00078e0026 */
[----:B------:R0:W-:Y:S04]  /*3680*/  STG.E.64 desc[UR8][R78.64], R74 ;  /* 0x0000004a4e007986 */ /* 0x0001e8000c101b08 */
[----:B------:R-:W4:Y:S01]  /*3690*/  LDG.E.64 R36, desc[UR8][R36.64] ;  /* 0x0000000824247981 */ /* 0x000f22000c1e1b00 */
[--C-:B------:R-:W-:Y:S01]  /*36a0*/  SHF.R.U64 R91, R70, 0x10, R71.reuse ;  /* 0x00000010465b7819 */ /* 0x100fe20000001247 */
[C-C-:B------:R-:W-:Y:S01]  /*36b0*/  FFMA.FTZ R83, R95.reuse, R83, R92.reuse ;  /* 0x000000535f537223 */ /* 0x140fe2000001005c */
[----:B------:R-:W-:Y:S02]  /*36c0*/  FFMA.FTZ R98, R95, R52, R92 ;  /* 0x000000345f627223 */ /* 0x000fe4000001005c */
[----:B-1----:R-:W-:Y:S01]  /*36d0*/  SHF.L.U32 R73, R91, 0x10, RZ ;  /* 0x000000105b497819 */ /* 0x002fe200000006ff */
[----:B------:R-:W-:Y:S01]  /*36e0*/  FADD.FTZ R52, -R83, R82 ;  /* 0x0000005253347221 */ /* 0x000fe20000010100 */
[----:B------:R-:W-:Y:S01]  /*36f0*/  SHF.R.U32.HI R72, RZ, 0x10, R71 ;  /* 0x00000010ff487819 */ /* 0x000fe20000011647 */
[----:B------:R-:W-:-:S02]  /*3700*/  FFMA.FTZ R51, R95, R51, R92 ;  /* 0x000000335f337223 */ /* 0x000fc4000001005c */
[----:B------:R-:W-:Y:S01]  /*3710*/  FFMA.FTZ R52, R88, R52, R73 ;  /* 0x0000003458347223 */ /* 0x000fe20000010049 */
[----:B------:R-:W-:Y:S01]  /*3720*/  SHF.L.U32 R73, R72, 0x10, RZ ;  /* 0x0000001048497819 */ /* 0x000fe200000006ff */
[----:B------:R-:W-:Y:S01]  /*3730*/  FADD.FTZ R72, -R51, R86 ;  /* 0x0000005633487221 */ /* 0x000fe20000010100 */
[----:B------:R-:W-:Y:S01]  /*3740*/  MOV R51, R71 ;  /* 0x0000004700337202 */ /* 0x000fe20000000f00 */
[----:B------:R-:W-:Y:S02]  /*3750*/  FADD.FTZ R76, -R98, R89 ;  /* 0x00000059624c7221 */ /* 0x000fe40000010100 */
[----:B------:R-:W-:Y:S01]  /*3760*/  FFMA.FTZ R72, R88, R72, R73 ;  /* 0x0000004858487223 */ /* 0x000fe20000010049 */
[----:B------:R-:W-:Y:S01]  /*3770*/  SHF.L.U32 R73, R51, 0x10, RZ ;  /* 0x0000001033497819 */ /* 0x000fe200000006ff */
[----:B------:R-:W-:Y:S01]  /*3780*/  FFMA.FTZ R95, R95, R49, R92 ;  /* 0x000000315f5f7223 */ /* 0x000fe2000001005c */
[----:B0-----:R-:W-:-:S03]  /*3790*/  SHF.L.U32 R75, R94, 0x10, RZ ;  /* 0x000000105e4b7819 */ /* 0x001fc600000006ff */
[----:B------:R-:W-:Y:S01]  /*37a0*/  FFMA.FTZ R76, R88, R76, R73 ;  /* 0x0000004c584c7223 */ /* 0x000fe20000010049 */
[----:B------:R-:W-:Y:S01]  /*37b0*/  MOV R51, R70 ;  /* 0x0000004600337202 */ /* 0x000fe20000000f00 */
[----:B------:R-:W-:Y:S01]  /*37c0*/  FADD.FTZ R95, -R95, R50 ;  /* 0x000000325f5f7221 */ /* 0x000fe20000010100 */
[-C--:B------:R-:W-:Y:S01]  /*37d0*/  FMUL.FTZ R52, R52, R53.reuse ;  /* 0x0000003534347220 */ /* 0x080fe20000410000 */
[----:B------:R-:W-:Y:S01]  /*37e0*/  SHF.L.U32 R77, R93, 0x10, RZ ;  /* 0x000000105d4d7819 */ /* 0x000fe200000006ff */
[-C--:B------:R-:W-:Y:S01]  /*37f0*/  FMUL.FTZ R72, R72, R53.reuse ;  /* 0x0000003548487220 */ /* 0x080fe20000410000 */
[----:B------:R-:W-:Y:S01]  /*3800*/  SHF.L.U32 R50, R61, 0x10, RZ ;  /* 0x000000103d327819 */ /* 0x000fe200000006ff */
[----:B------:R-:W-:Y:S01]  /*3810*/  FMUL.FTZ R73, R76, R53 ;  /* 0x000000354c497220 */ /* 0x000fe20000410000 */
[----:B------:R-:W-:Y:S01]  /*3820*/  SHF.L.U32 R49, R51, 0x10, RZ ;  /* 0x0000001033317819 */ /* 0x000fe200000006ff */
[----:B------:R-:W-:Y:S01]  /*3830*/  FMUL.FTZ R74, R75, R52 ;  /* 0x000000344b4a7220 */ /* 0x000fe20000410000 */
[----:B------:R-:W-:Y:S01]  /*3840*/  FMUL.FTZ R77, R77, R72 ;  /* 0x000000484d4d7220 */ /* 0x000fe20000410000 */
[----:B------:R-:W-:-:S02]  /*3850*/  FMUL.FTZ R76, R50, R73 ;  /* 0x00000049324c7220 */ /* 0x000fc40000410000 */
[----:B------:R-:W-:Y:S01]  /*3860*/  FFMA.FTZ R88, R88, R95, R49 ;  /* 0x0000005f58587223 */ /* 0x000fe20000010031 */
[----:B------:R-:W-:Y:S01]  /*3870*/  SHF.L.U32 R75, R60, 0x10, RZ ;  /* 0x000000103c4b7819 */ /* 0x000fe200000006ff */
[----:B------:R-:W0:Y:S02]  /*3880*/  F2F.BF16.F32 R74, R74 ;  /* 0x0000004a004a7304 */ /* 0x000e240000202000 */
[----:B------:R-:W-:-:S06]  /*3890*/  FMUL.FTZ R88, R88, R53 ;  /* 0x0000003558587220 */ /* 0x000fcc0000410000 */
[----:B------:R-:W-:Y:S01]  /*38a0*/  F2F.BF16.F32 R77, R77 ;  /* 0x0000004d004d7304 */ /* 0x000fe20000202000 */
[----:B------:R-:W-:-:S07]  /*38b0*/  FMUL.FTZ R75, R75, R88 ;  /* 0x000000584b4b7220 */ /* 0x000fce0000410000 */
[----:B------:R-:W1:Y:S01]  /*38c0*/  F2F.BF16.F32 R76, R76 ;  /* 0x0000004c004c7304 */ /* 0x000e620000202000 */
[----:B0-----:R-:W-:-:S07]  /*38d0*/  IMAD.WIDE.U32 R50, R74, 0x10000, RZ ;  /* 0x000100004a327825 */ /* 0x001fce00078e00ff */
[----:B------:R-:W0:Y:S01]  /*38e0*/  F2F.BF16.F32 R75, R75 ;  /* 0x0000004b004b7304 */ /* 0x000e220000202000 */
[----:B-1----:R-:W-:-:S04]  /*38f0*/  PRMT R53, R76, 0x5410, R77 ;  /* 0x000054104c357816 */ /* 0x002fc8000000004d */
[----:B------:R-:W-:Y:S01]  /*3900*/  LOP3.LUT R51, R53, R51, RZ, 0xfc, !PT ;  /* 0x0000003335337212 */ /* 0x000fe200078efcff */
[----:B------:R-:W-:Y:S01]  /*3910*/  IMAD.WIDE.U32 R38, R87, 0x8, R38 ;  /* 0x0000000857267825 */ /* 0x000fe200078e0026 */
[----:B0-----:R-:W-:-:S05]  /*3920*/  LOP3.LUT R50, R50, R75, RZ, 0xfc, !PT ;  /* 0x0000004b32327212 */ /* 0x001fca00078efcff */
[----:B------:R0:W-:Y:S01]  /*3930*/  STG.E.64 desc[UR8][R38.64], R50 ;  /* 0x0000003226007986 */ /* 0x0001e2000c101b08 */
[----:B--2---:R-:W-:-:S04]  /*3940*/  SHF.R.U64 R78, R32, 0x10, R33 ;  /* 0x00000010204e7819 */ /* 0x004fc80000001221 */
[----:B------:R-:W-:Y:S02]  /*3950*/  SHF.L.U32 R53, R78, 0x10, RZ ;  /* 0x000000104e357819 */ /* 0x000fe400000006ff */
[----:B------:R-:W-:Y:S02]  /*3960*/  SHF.L.U32 R49, R32, 0x10, RZ ;  /* 0x0000001020317819 */ /* 0x000fe400000006ff */
[----:B------:R-:W-:Y:S01]  /*3970*/  SHF.L.U32 R74, R33, 0x10, RZ ;  /* 0x00000010214a7819 */ /* 0x000fe200000006ff */
[----:B------:R-:W-:Y:S01]  /*3980*/  FMUL.FTZ R106, R106, R53 ;  /* 0x000000356a6a7220 */ /* 0x000fe20000410000 */
[----:B------:R-:W-:Y:S01]  /*3990*/  SHF.R.U32.HI R33, RZ, 0x10, R33 ;  /* 0x00000010ff217819 */ /* 0x000fe20000011621 */
[----:B------:R-:W-:-:S03]  /*39a0*/  FMUL.FTZ R49, R96, R49 ;  /* 0x0000003160317220 */ /* 0x000fc60000410000 */
[----:B------:R-:W-:Y:S01]  /*39b0*/  SHF.L.U32 R33, R33, 0x10, RZ ;  /* 0x0000001021217819 */ /* 0x000fe200000006ff */
[----:B------:R-:W-:Y:S01]  /*39c0*/  FMUL.FTZ R107, R107, R74 ;  /* 0x0000004a6b6b7220 */ /* 0x000fe20000410000 */
[--C-:B---3--:R-:W-:Y:S02]  /*39d0*/  SHF.R.U64 R32, R34, 0x10, R35.reuse ;  /* 0x0000001022207819 */ /* 0x108fe40000001223 */
[----:B------:R-:W-:Y:S02]  /*39e0*/  SHF.L.U32 R53, R35, 0x10, RZ ;  /* 0x0000001023357819 */ /* 0x000fe400000006ff */
[----:B------:R-:W-:Y:S02]  /*39f0*/  SHF.L.U32 R32, R32, 0x10, RZ ;  /* 0x0000001020207819 */ /* 0x000fe400000006ff */
[----:B------:R-:W-:Y:S01]  /*3a00*/  SHF.R.U32.HI R96, RZ, 0x10, R35 ;  /* 0x00000010ff607819 */ /* 0x000fe20000011623 */
[----:B------:R-:W-:Y:S01]  /*3a10*/  FMUL.FTZ R35, R84, R53 ;  /* 0x0000003554237220 */ /* 0x000fe20000410000 */
[----:B------:R-:W-:Y:S01]  /*3a20*/  SHF.L.U32 R105, R34, 0x10, RZ ;  /* 0x0000001022697819 */ /* 0x000fe200000006ff */
[----:B------:R-:W-:Y:S01]  /*3a30*/  FMUL.FTZ R84, R81, R32 ;  /* 0x0000002051547220 */ /* 0x000fe20000410000 */
[----:B------:R-:W-:Y:S01]  /*3a40*/  FMUL.FTZ R34, R80, R33 ;  /* 0x0000002150227220 */ /* 0x000fe20000410000 */
[----:B----4-:R-:W-:-:S02]  /*3a50*/  SHF.R.U64 R53, R36, 0x10, R37 ;  /* 0x0000001024357819 */ /* 0x010fc40000001225 */
[----:B0-----:R-:W-:Y:S02]  /*3a60*/  SHF.R.U32.HI R51, RZ, 0x10, R37 ;  /* 0x00000010ff337819 */ /* 0x001fe40000011625 */
[----:B------:R-:W-:Y:S02]  /*3a70*/  SHF.L.U32 R32, R37, 0x10, RZ ;  /* 0x0000001025207819 */ /* 0x000fe400000006ff */
        /* <DEDUP_REMOVED lines=10> */
[----:B------:R-:W-:Y:S06]  /*3b20*/  BRA `(.L_x_162) ;  /* 0x0000000c000c7947 */ /* 0x000fec0003800000 */
.L_x_163:
[----:B------:R-:W-:Y:S01]  /*3b30*/  MOV R36, R67 ;  /* 0x0000004300247202 */ /* 0x000fe20000000f00 */
[C-C-:B------:R-:W-:Y:S01]  /*3b40*/  FFMA.FTZ R101, R95.reuse, R101, R92.reuse ;  /* 0x000000655f657223 */ /* 0x140fe2000001005c */
[C-C-:B------:R-:W-:Y:S01]  /*3b50*/  FFMA.FTZ R103, R95.reuse, R103, R92.reuse ;  /* 0x000000675f677223 */ /* 0x140fe2000001005c */
[----:B------:R-:W-:Y:S01]  /*3b60*/  FFMA.FTZ R72, R95, R72, R92 ;  /* 0x000000485f487223 */ /* 0x000fe2000001005c */
[----:B------:R-:W-:Y:S01]  /*3b70*/  SHF.L.U32 R37, R36, 0x10, RZ ;  /* 0x0000001024257819 */ /* 0x000fe200000006ff */
[----:B------:R-:W-:Y:S01]  /*3b80*/  FADD.FTZ R101, -R101, R98 ;  /* 0x0000006265657221 */ /* 0x000fe20000010100 */
[----:B------:R-:W-:Y:S01]  /*3b90*/  SHF.R.U32.HI R36, RZ, 0x10, R67 ;  /* 0x00000010ff247819 */ /* 0x000fe20000011643 */
[----:B------:R-:W-:Y:S01]  /*3ba0*/  FADD.FTZ R103, -R103, R90 ;  /* 0x0000005a67677221 */ /* 0x000fe20000010100 */
[----:B------:R-:W-:Y:S01]  /*3bb0*/  FADD.FTZ R85, -R72, R85 ;  /* 0x0000005548557221 */ /* 0x000fe20000010100 */
[----:B------:R-:W-:Y:S01]  /*3bc0*/  FFMA.FTZ R38, R88, R101, R37 ;  /* 0x0000006558267223 */ /* 0x000fe20000010025 */
[----:B------:R-:W-:Y:S01]  /*3bd0*/  SHF.L.U32 R39, R36, 0x10, RZ ;  /* 0x0000001024277819 */ /* 0x000fe200000006ff */
[C-C-:B------:R-:W-:Y:S01]  /*3be0*/  FFMA.FTZ R99, R95.reuse, R99, R92.reuse ;  /* 0x000000635f637223 */ /* 0x140fe2000001005c */
[----:B------:R-:W-:Y:S01]  /*3bf0*/  MOV R37, R66 ;  /* 0x0000004200257202 */ /* 0x000fe20000000f00 */
[----:B------:R-:W-:Y:S01]  /*3c00*/  FFMA.FTZ R78, R95, R78, R92 ;  /* 0x0000004e5f4e7223 */ /* 0x000fe2000001005c */
[----:B------:R-:W-:Y:S01]  /*3c10*/  SHF.R.U64 R72, R66, 0x10, R67 ;  /* 0x0000001042487819 */ /* 0x000fe20000001243 */
[----:B------:R-:W-:Y:S01]  /*3c20*/  FFMA.FTZ R80, R88, R103, R39 ;  /* 0x0000006758507223 */ /* 0x000fe20000010027 */
[----:B------:R-:W-:Y:S01]  /*3c30*/  SHF.L.U32 R39, R37, 0x10, RZ ;  /* 0x0000001025277819 */ /* 0x000fe200000006ff */
[----:B------:R-:W-:Y:S01]  /*3c40*/  FADD.FTZ R99, -R99, R96 ;  /* 0x0000006063637221 */ /* 0x000fe20000010100 */
[----:B------:R-:W-:Y:S01]  /*3c50*/  FADD.FTZ R77, -R78, R77 ;  /* 0x0000004d4e4d7221 */ /* 0x000fe20000010100 */
[C-C-:B------:R-:W-:Y:S01]  /*3c60*/  FFMA.FTZ R76, R95.reuse, R76, R92.reuse ;  /* 0x0000004c5f4c7223 */ /* 0x140fe2000001005c */
[----:B------:R-:W-:Y:S01]  /*3c70*/  SHF.R.U32.HI R78, RZ, 0x10, R69 ;  /* 0x00000010ff4e7819 */ /* 0x000fe20000011645 */
[----:B------:R-:W-:Y:S01]  /*3c80*/  FFMA.FTZ R108, R88, R85, R39 ;  /* 0x00000055586c7223 */ /* 0x000fe20000010027 */
[----:B------:R-:W-:Y:S01]  /*3c90*/  SHF.L.U32 R39, R72, 0x10, RZ ;  /* 0x0000001048277819 */ /* 0x000fe200000006ff */
[----:B------:R-:W-:Y:S01]  /*3ca0*/  FADD.FTZ R75, -R76, R75 ;  /* 0x0000004b4c4b7221 */ /* 0x000fe20000010100 */
[----:B------:R-:W-:Y:S01]  /*3cb0*/  MOV R72, R69 ;  /* 0x0000004500487202 */ /* 0x000fe20000000f00 */
[C-C-:B------:R-:W-:Y:S01]  /*3cc0*/  FFMA.FTZ R74, R95.reuse, R74, R92.reuse ;  /* 0x0000004a5f4a7223 */ /* 0x140fe2000001005c */
[----:B------:R-:W-:Y:S01]  /*3cd0*/  FFMA.FTZ R84, R95, R84, R92 ;  /* 0x000000545f547223 */ /* 0x000fe2000001005c */
[----:B------:R-:W-:Y:S01]  /*3ce0*/  FFMA.FTZ R106, R88, R99, R39 ;  /* 0x00000063586a7223 */ /* 0x000fe20000010027 */
[----:B------:R-:W-:Y:S01]  /*3cf0*/  SHF.L.U32 R39, R72, 0x10, RZ ;  /* 0x0000001048277819 */ /* 0x000fe200000006ff */
[----:B------:R-:W-:Y:S01]  /*3d00*/  FADD.FTZ R73, -R74, R73 ;  /* 0x000000494a497221 */ /* 0x000fe20000010100 */
[----:B------:R-:W-:Y:S01]  /*3d10*/  SHF.L.U32 R81, R78, 0x10, RZ ;  /* 0x000000104e517819 */ /* 0x000fe200000006ff */
[----:B------:R-:W-:Y:S01]  /*3d20*/  FMUL.FTZ R107, R38, R53 ;  /* 0x00000035266b7220 */ /* 0x000fe20000410000 */
[----:B------:R-:W-:Y:S01]  /*3d30*/  SHF.L.U32 R33, R33, 0x10, RZ ;  /* 0x0000001021217819 */ /* 0x000fe200000006ff */
[----:B------:R-:W-:Y:S01]  /*3d40*/  FFMA.FTZ R104, R88, R77, R39 ;  /* 0x0000004d58687223 */ /* 0x000fe20000010027 */
[----:B------:R-:W-:Y:S01]  /*3d50*/  MOV R39, R68 ;  /* 0x0000004400277202 */ /* 0x000fe20000000f00 */
[----:B------:R-:W-:Y:S01]  /*3d60*/  FMUL.FTZ R96, R80, R53 ;  /* 0x0000003550607220 */ /* 0x000fe20000410000 */
[----:B------:R-:W-:Y:S01]  /*3d70*/  FFMA.FTZ R102, R88, R73, R81 ;  /* 0x0000004958667223 */ /* 0x000fe20000010051 */
[----:B------:R-:W-:Y:S01]  /*3d80*/  SHF.R.U64 R73, R68, 0x10, R69 ;  /* 0x0000001044497819 */ /* 0x000fe20000001245 */
[----:B------:R0:W-:Y:S01]  /*3d90*/  F2F.BF16.F32 R72, R106 ;  /* 0x0000006a00487304 */ /* 0x0001e20000202000 */
[----:B------:R-:W-:-:S02]  /*3da0*/  SHF.L.U32 R39, R39, 0x10, RZ ;  /* 0x0000001027277819 */ /* 0x000fc400000006ff */
[----:B------:R-:W-:Y:S02]  /*3db0*/  SHF.L.U32 R35, R35, 0x10, RZ ;  /* 0x0000001023237819 */ /* 0x000fe400000006ff */
[----:B------:R-:W-:Y:S01]  /*3dc0*/  SHF.L.U32 R73, R73, 0x10, RZ ;  /* 0x0000001049497819 */ /* 0x000fe200000006ff */
[----:B------:R-:W-:Y:S01]  /*3dd0*/  FFMA.FTZ R76, R88, R75, R39 ;  /* 0x0000004b584c7223 */ /* 0x000fe20000010027 */
[----:B------:R-:W-:Y:S01]  /*3de0*/  FADD.FTZ R39, -R84, R79 ;  /* 0x0000004f54277221 */ /* 0x000fe20000010100 */
[----:B------:R-:W-:Y:S01]  /*3df0*/  SHF.L.U32 R84, R65, 0x10, RZ ;  /* 0x0000001041547819 */ /* 0x000fe200000006ff */
[----:B------:R1:W-:Y:S01]  /*3e00*/  F2F.BF16.F32 R78, R102 ;  /* 0x00000066004e7304 */ /* 0x0003e20000202000 */
[----:B0-----:R-:W-:Y:S01]  /*3e10*/  FMUL.FTZ R106, R106, R53 ;  /* 0x000000356a6a7220 */ /* 0x001fe20000410000 */
[----:B------:R-:W-:Y:S01]  /*3e20*/  FFMA.FTZ R98, R88, R39, R73 ;  /* 0x0000002758627223 */ /* 0x000fe20000010049 */
[----:B------:R-:W-:Y:S01]  /*3e30*/  SHF.L.U32 R34, R34, 0x10, RZ ;  /* 0x0000001022227819 */ /* 0x000fe200000006ff */
[----:B------:R-:W-:Y:S01]  /*3e40*/  FMUL.FTZ R75, R84, R107 ;  /* 0x0000006b544b7220 */ /* 0x000fe20000410000 */
[----:B------:R-:W-:Y:S01]  /*3e50*/  FMUL.FTZ R84, R33, R96 ;  /* 0x0000006021547220 */ /* 0x000fe20000410000 */
[----:B------:R-:W-:Y:S01]  /*3e60*/  SHF.L.U32 R33, R32, 0x10, RZ ;  /* 0x0000001020217819 */ /* 0x000fe200000006ff */
[----:B------:R-:W-:Y:S01]  /*3e70*/  FMUL.FTZ R35, R35, R106 ;  /* 0x0000006a23237220 */ /* 0x000fe20000410000 */
[----:B------:R0:W-:Y:S01]  /*3e80*/  F2F.BF16.F32 R36, R38 ;  /* 0x0000002600247304 */ /* 0x0001e20000202000 */
[-C--:B-1----:R-:W-:Y:S01]  /*3e90*/  FMUL.FTZ R102, R102, R53.reuse ;  /* 0x0000003566667220 */ /* 0x082fe20000410000 */
[-C--:B------:R-:W-:Y:S01]  /*3ea0*/  FMUL.FTZ R103, R98, R53.reuse ;  /* 0x0000003562677220 */ /* 0x080fe20000410000 */
[----:B------:R-:W-:-:S02]  /*3eb0*/  FMUL.FTZ R105, R76, R53 ;  /* 0x000000354c697220 */ /* 0x000fc40000410000 */
[----:B------:R-:W-:Y:S01]  /*3ec0*/  FMUL.FTZ R90, R33, R102 ;  /* 0x00000066215a7220 */ /* 0x000fe20000410000 */
[----:B------:R-:W-:Y:S01]  /*3ed0*/  SHF.L.U32 R33, R63, 0x10, RZ ;  /* 0x000000103f217819 */ /* 0x000fe200000006ff */
[----:B------:R-:W-:Y:S01]  /*3ee0*/  FMUL.FTZ R110, R34, R103 ;  /* 0x00000067226e7220 */ /* 0x000fe20000410000 */
[----:B------:R1:W2:Y:S01]  /*3ef0*/  F2F.BF16.F32 R37, R80 ;  /* 0x0000005000257304 */ /* 0x0002a20000202000 */
[----:B0-----:R-:W0:Y:S07]  /*3f00*/  LDC.64 R38, c[0x0][0x468] ;  /* 0x00011a00ff267b82 */ /* 0x001e2e0000000a00 */
[----:B------:R3:W4:Y:S01]  /*3f10*/  F2F.BF16.F32 R77, R104 ;  /* 0x00000068004d7304 */ /* 0x0007220000202000 */
[----:B-1----:R-:W1:Y:S01]  /*3f20*/  LDC.64 R80, c[0x0][0x390] ;  /* 0x0000e400ff507b82 */ /* 0x002e620000000a00 */
[----:B--2---:R-:W-:-:S06]  /*3f30*/  PRMT R101, R36, 0x5410, R37 ;  /* 0x0000541024657816 */ /* 0x004fcc0000000025 */
[----:B------:R2:W-:Y:S01]  /*3f40*/  F2F.BF16.F32 R73, R35 ;  /* 0x0000002300497304 */ /* 0x0005e20000202000 */
[----:B---3--:R-:W-:Y:S01]  /*3f50*/  FMUL.FTZ R104, R104, R53 ;  /* 0x0000003568687220 */ /* 0x008fe20000410000 */
[----:B------:R-:W-:Y:S01]  /*3f60*/  IMAD.WIDE.U32 R36, R72, 0x10000, RZ ;  /* 0x0001000048247825 */ /* 0x000fe200078e00ff */
[----:B------:R-:W-:-:S03]  /*3f70*/  SHF.L.U32 R72, R62, 0x10, RZ ;  /* 0x000000103e487819 */ /* 0x000fc600000006ff */
[----:B------:R-:W-:Y:S02]  /*3f80*/  FMUL.FTZ R99, R33, R104 ;  /* 0x0000006821637220 */ /* 0x000fe40000410000 */
[----:B------:R-:W3:Y:S01]  /*3f90*/  LDC.64 R32, c[0x0][0x478] ;  /* 0x00011e00ff207b82 */ /* 0x000ee20000000a00 */
[----:B------:R5:W0:Y:S01]  /*3fa0*/  F2F.BF16.F32 R85, R108 ;  /* 0x0000006c00557304 */ /* 0x000a220000202000 */
[----:B--2---:R-:W-:Y:S02]  /*3fb0*/  SHF.L.U32 R35, R64, 0x10, RZ ;  /* 0x0000001040237819 */ /* 0x004fe400000006ff */
[----:B----4-:R-:W-:Y:S02]  /*3fc0*/  PRMT R77, R77, 0x5410, R78 ;  /* 0x000054104d4d7816 */ /* 0x010fe4000000004e */
[----:B------:R-:W-:-:S03]  /*3fd0*/  LOP3.LUT R101, R101, R37, RZ, 0xfc, !PT ;  /* 0x0000002565657212 */ /* 0x000fc600078efcff */
[----:B------:R-:W-:Y:S01]  /*3fe0*/  F2F.BF16.F32 R75, R75 ;  /* 0x0000004b004b7304 */ /* 0x000fe20000202000 */
[----:B-----5:R-:W-:-:S04]  /*3ff0*/  FMUL.FTZ R108, R108, R53 ;  /* 0x000000356c6c7220 */ /* 0x020fc80000410000 */
[----:B------:R-:W-:-:S03]  /*4000*/  FMUL.FTZ R109, R35, R108 ;  /* 0x0000006c236d7220 */ /* 0x000fc60000410000 */
[----:B------:R-:W2:Y:S01]  /*4010*/  F2F.BF16.F32 R84, R84 ;  /* 0x0000005400547304 */ /* 0x000ea20000202000 */
[----:B------:R-:W-:Y:S01]  /*4020*/  FMUL.FTZ R78, R72, R105 ;  /* 0x00000069484e7220 */ /* 0x000fe20000410000 */
[----:B0-----:R-:W-:Y:S01]  /*4030*/  LOP3.LUT R100, R36, R85, RZ, 0xfc, !PT ;  /* 0x0000005524647212 */ /* 0x001fe200078efcff */
[----:B-1----:R-:W-:-:S05]  /*4040*/  IMAD.WIDE.U32 R34, R91, 0x8, R80 ;  /* 0x000000085b227825 */ /* 0x002fca00078e0050 */
[----:B------:R-:W-:Y:S08]  /*4050*/  F2F.BF16.F32 R90, R90 ;  /* 0x0000005a005a7304 */ /* 0x000ff00000202000 */
[----:B------:R-:W0:Y:S08]  /*4060*/  F2F.BF16.F32 R99, R99 ;  /* 0x0000006300637304 */ /* 0x000e300000202000 */
[----:B------:R-:W1:Y:S08]  /*4070*/  F2F.BF16.F32 R109, R109 ;  /* 0x0000006d006d7304 */ /* 0x000e700000202000 */
[----:B------:R3:W4:Y:S01]  /*4080*/  F2F.BF16.F32 R74, R98 ;  /* 0x00000062004a7304 */ /* 0x0007220000202000 */
[----:B------:R-:W-:-:S07]  /*4090*/  IMAD.WIDE.U32 R36, R73, 0x10000, RZ ;  /* 0x0001000049247825 */ /* 0x000fce00078e00ff */
[----:B------:R-:W5:Y:S01]  /*40a0*/  F2F.BF16.F32 R110, R110 ;  /* 0x0000006e006e7304 */ /* 0x000f620000202000 */
[----:B--2---:R-:W-:Y:S01]  /*40b0*/  PRMT R75, R75, 0x5410, R84 ;  /* 0x000054104b4b7816 */ /* 0x004fe20000000054 */
[----:B------:R-:W2:Y:S06]  /*40c0*/  LDG.E.64 R34, desc[UR8][R34.64] ;  /* 0x0000000822227981 */ /* 0x000eac000c1e1b00 */
[----:B------:R-:W5:Y:S01]  /*40d0*/  F2F.BF16.F32 R79, R76 ;  /* 0x0000004c004f7304 */ /* 0x000f620000202000 */
[----:B0-----:R-:W-:-:S07]  /*40e0*/  PRMT R113, R99, 0x5410, R90 ;  /* 0x0000541063717816 */ /* 0x001fce000000005a */
[----:B------:R0:W0:Y:S01]  /*40f0*/  F2F.BF16.F32 R111, R78 ;  /* 0x0000004e006f7304 */ /* 0x0000220000202000 */
[----:B---3--:R-:W-:Y:S01]  /*4100*/  IMAD.WIDE.U32 R98, R91, 0x8, R32 ;  /* 0x000000085b627825 */ /* 0x008fe200078e0020 */
[----:B------:R-:W-:Y:S02]  /*4110*/  LOP3.LUT R85, R75, R37, RZ, 0xfc, !PT ;  /* 0x000000254b557212 */ /* 0x000fe400078efcff */
[----:B-1----:R-:W-:Y:S01]  /*4120*/  LOP3.LUT R84, R36, R109, RZ, 0xfc, !PT ;  /* 0x0000006d24547212 */ /* 0x002fe200078efcff */
[----:B------:R-:W-:-:S04]  /*4130*/  IMAD.WIDE.U32 R90, R91, 0x8, R38 ;  /* 0x000000085b5a7825 */ /* 0x000fc800078e0026 */
[----:B----4-:R-:W-:-:S04]  /*4140*/  IMAD.WIDE.U32 R74, R74, 0x10000, RZ ;  /* 0x000100004a4a7825 */ /* 0x010fc800078e00ff */
[----:B------:R-:W-:Y:S01]  /*4150*/  IMAD.WIDE.U32 R36, R97, 0x8, R80 ;  /* 0x0000000861247825 */ /* 0x000fe200078e0050 */
[----:B------:R-:W-:Y:S03]  /*4160*/  STG.E.64 desc[UR8][R98.64], R100 ;  /* 0x0000006462007986 */ /* 0x000fe6000c101b08 */
[----:B-----5:R-:W-:Y:S01]  /*4170*/  IMAD.WIDE.U32 R72, R110, 0x10000, RZ ;  /* 0x000100006e487825 */ /* 0x020fe200078e00ff */
[----:B------:R1:W-:Y:S01]  /*4180*/  STG.E.64 desc[UR8][R90.64], R84 ;  /* 0x000000545a007986 */ /* 0x0003e2000c101b08 */
[----:B------:R-:W-:Y:S02]  /*4190*/  LOP3.LUT R76, R74, R79, RZ, 0xfc, !PT ;  /* 0x0000004f4a4c7212 */ /* 0x000fe400078efcff */
[----:B------:R-:W-:Y:S01]  /*41a0*/  LOP3.LUT R77, R77, R75, RZ, 0xfc, !PT ;  /* 0x0000004b4d4d7212 */ /* 0x000fe200078efcff */
[----:B------:R-:W3:Y:S01]  /*41b0*/  LDG.E.64 R36, desc[UR8][R36.64] ;  /* 0x0000000824247981 */ /* 0x000ee2000c1e1b00 */
[----:B0-----:R-:W-:Y:S01]  /*41c0*/  IMAD.WIDE.U32 R78, R97, 0x8, R32 ;  /* 0x00000008614e7825 */ /* 0x001fe200078e0020 */
[----:B------:R-:W-:-:S02]  /*41d0*/  LOP3.LUT R73, R113, R73, RZ, 0xfc, !PT ;  /* 0x0000004971497212 */ /* 0x000fc400078efcff */
[----:B------:R-:W-:Y:S01]  /*41e0*/  LOP3.LUT R72, R72, R111, RZ, 0xfc, !PT ;  /* 0x0000006f48487212 */ /* 0x000fe200078efcff */
[----:B------:R-:W-:-:S04]  /*41f0*/  IMAD.WIDE.U32 R74, R97, 0x8, R38 ;  /* 0x00000008614a7825 */ /* 0x000fc800078e0026 */
[----:B------:R-:W-:Y:S01]  /*4200*/  IMAD.WIDE.U32 R80, R87, 0x8, R80 ;  /* 0x0000000857507825 */ /* 0x000fe200078e0050 */
[----:B------:R-:W-:Y:S04]  /*4210*/  STG.E.64 desc[UR8][R78.64], R76 ;  /* 0x0000004c4e007986 */ /* 0x000fe8000c101b08 */
[----:B------:R0:W-:Y:S04]  /*4220*/  STG.E.64 desc[UR8][R74.64], R72 ;  /* 0x000000484a007986 */ /* 0x0001e8000c101b08 */
[----:B------:R-:W4:Y:S01]  /*4230*/  LDG.E.64 R80, desc[UR8][R80.64] ;  /* 0x0000000850507981 */ /* 0x000f22000c1e1b00 */
[----:B-1----:R-:W-:Y:S01]  /*4240*/  MOV R84, R71 ;  /* 0x0000004700547202 */ /* 0x002fe20000000f00 */
[C-C-:B------:R-:W-:Y:S01]  /*4250*/  FFMA.FTZ R52, R95.reuse, R52, R92.reuse ;  /* 0x000000345f347223 */ /* 0x140fe2000001005c */
[----:B------:R-:W-:-:S02]  /*4260*/  FFMA.FTZ R51, R95, R51, R92 ;  /* 0x000000335f337223 */ /* 0x000fc4000001005c */
[----:B------:R-:W-:Y:S01]  /*4270*/  SHF.L.U32 R85, R84, 0x10, RZ ;  /* 0x0000001054557819 */ /* 0x000fe200000006ff */
[----:B------:R-:W-:-:S04]  /*4280*/  FADD.FTZ R89, -R52, R89 ;  /* 0x0000005934597221 */ /* 0x000fc80000010100 */
[----:B------:R-:W-:Y:S01]  /*4290*/  FFMA.FTZ R84, R88, R89, R85 ;  /* 0x0000005958547223 */ /* 0x000fe20000010055 */
[----:B------:R-:W-:Y:S01]  /*42a0*/  FADD.FTZ R85, -R51, R86 ;  /* 0x0000005633557221 */ /* 0x000fe20000010100 */
[--C-:B------:R-:W-:Y:S01]  /*42b0*/  SHF.R.U64 R51, R70, 0x10, R71.reuse ;  /* 0x0000001046337819 */ /* 0x100fe20000001247 */
[--C-:B------:R-:W-:Y:S01]  /*42c0*/  FFMA.FTZ R83, R95, R83, R92.reuse ;  /* 0x000000535f537223 */ /* 0x100fe2000001005c */
[----:B------:R-:W-:Y:S02]  /*42d0*/  SHF.R.U32.HI R52, RZ, 0x10, R71 ;  /* 0x00000010ff347819 */ /* 0x000fe40000011647 */
[----:B0-----:R-:W-:Y:S01]  /*42e0*/  SHF.L.U32 R73, R51, 0x10, RZ ;  /* 0x0000001033497819 */ /* 0x001fe200000006ff */
[----:B------:R-:W-:Y:S01]  /*42f0*/  FFMA.FTZ R49, R95, R49, R92 ;  /* 0x000000315f317223 */ /* 0x000fe2000001005c */
[----:B------:R-:W-:Y:S01]  /*4300*/  MOV R51, R70 ;  /* 0x0000004600337202 */ /* 0x000fe20000000f00 */
[----:B------:R-:W-:Y:S01]  /*4310*/  FADD.FTZ R83, -R83, R82 ;  /* 0x0000005253537221 */ /* 0x000fe20000010100 */
[----:B------:R-:W-:Y:S01]  /*4320*/  SHF.L.U32 R77, R52, 0x10, RZ ;  /* 0x00000010344d7819 */ /* 0x000fe200000006ff */
[----:B------:R-:W-:Y:S01]  /*4330*/  FADD.FTZ R49, -R49, R50 ;  /* 0x0000003231317221 */ /* 0x000fe20000010100 */
[----:B------:R-:W-:Y:S01]  /*4340*/  SHF.L.U32 R51, R51, 0x10, RZ ;  /* 0x0000001033337819 */ /* 0x000fe200000006ff */
[----:B------:R-:W-:-:S02]  /*4350*/  FFMA.FTZ R74, R88, R83, R73 ;  /* 0x00000053584a7223 */ /* 0x000fc40000010049 */
[----:B------:R-:W-:Y:S01]  /*4360*/  FFMA.FTZ R72, R88, R85, R77 ;  /* 0x0000005558487223 */ /* 0x000fe2000001004d */
[----:B------:R-:W-:Y:S01]  /*4370*/  SHF.L.U32 R94, R94, 0x10, RZ ;  /* 0x000000105e5e7819 */ /* 0x000fe200000006ff */
[----:B------:R-:W-:Y:S01]  /*4380*/  FFMA.FTZ R88, R88, R49, R51 ;  /* 0x0000003158587223 */ /* 0x000fe20000010033 */
[----:B------:R0:W1:Y:S01]  /*4390*/  F2F.BF16.F32 R50, R74 ;  /* 0x0000004a00327304 */ /* 0x0000620000202000 */
[----:B------:R-:W-:Y:S01]  /*43a0*/  FMUL.FTZ R73, R74, R53 ;  /* 0x000000354a497220 */ /* 0x000fe20000410000 */
[----:B------:R-:W-:Y:S02]  /*43b0*/  SHF.L.U32 R93, R93, 0x10, RZ ;  /* 0x000000105d5d7819 */ /* 0x000fe400000006ff */
[----:B------:R-:W-:-:S04]  /*43c0*/  SHF.L.U32 R51, R61, 0x10, RZ ;  /* 0x000000103d337819 */ /* 0x000fc800000006ff */
[----:B------:R5:W-:Y:S01]  /*43d0*/  F2F.BF16.F32 R77, R72 ;  /* 0x00000048004d7304 */ /* 0x000be20000202000 */
[----:B0-----:R-:W-:Y:S01]  /*43e0*/  FMUL.FTZ R74, R84, R53 ;  /* 0x00000035544a7220 */ /* 0x001fe20000410000 */
[----:B------:R-:W-:Y:S01]  /*43f0*/  FMUL.FTZ R94, R94, R73 ;  /* 0x000000495e5e7220 */ /* 0x000fe20000410000 */
[----:B------:R-:W-:Y:S02]  /*4400*/  SHF.L.U32 R76, R60, 0x10, RZ ;  /* 0x000000103c4c7819 */ /* 0x000fe400000006ff */
[----:B------:R-:W-:Y:S01]  /*4410*/  FMUL.FTZ R78, R51, R74 ;  /* 0x0000004a334e7220 */ /* 0x000fe20000410000 */
[-C--:B-----5:R-:W-:Y:S02]  /*4420*/  FMUL.FTZ R72, R72, R53.reuse ;  /* 0x0000003548487220 */ /* 0x0a0fe40000410000 */
[----:B------:R-:W0:Y:S01]  /*4430*/  F2F.BF16.F32 R52, R84 ;  /* 0x0000005400347304 */ /* 0x000e220000202000 */
[----:B------:R-:W-:Y:S01]  /*4440*/  FMUL.FTZ R75, R88, R53 ;  /* 0x00000035584b7220 */ /* 0x000fe20000410000 */
[----:B------:R-:W-:-:S03]  /*4450*/  FMUL.FTZ R93, R93, R72 ;  /* 0x000000485d5d7220 */ /* 0x000fc60000410000 */
[----:B------:R-:W-:-:S03]  /*4460*/  FMUL.FTZ R76, R76, R75 ;  /* 0x0000004b4c4c7220 */ /* 0x000fc60000410000 */
[----:B------:R-:W5:Y:S08]  /*4470*/  F2F.BF16.F32 R49, R88 ;  /* 0x0000005800317304 */ /* 0x000f700000202000 */
[----:B------:R-:W5:Y:S08]  /*4480*/  F2F.BF16.F32 R94, R94 ;  /* 0x0000005e005e7304 */ /* 0x000f700000202000 */
[----:B------:R-:W-:Y:S08]  /*4490*/  F2F.BF16.F32 R93, R93 ;  /* 0x0000005d005d7304 */ /* 0x000ff00000202000 */
[----:B------:R-:W5:Y:S01]  /*44a0*/  F2F.BF16.F32 R78, R78 ;  /* 0x0000004e004e7304 */ /* 0x000f620000202000 */
[----:B-1----:R-:W-:Y:S01]  /*44b0*/  IMAD.WIDE.U32 R50, R50, 0x10000, RZ ;  /* 0x0001000032327825 */ /* 0x002fe200078e00ff */
[----:B0-----:R-:W-:-:S06]  /*44c0*/  PRMT R77, R52, 0x5410, R77 ;  /* 0x00005410344d7816 */ /* 0x001fcc000000004d */
[----:B------:R-:W0:Y:S01]  /*44d0*/  F2F.BF16.F32 R79, R76 ;  /* 0x0000004c004f7304 */ /* 0x000e220000202000 */
[----:B------:R-:W-:Y:S02]  /*44e0*/  LOP3.LUT R53, R77, R51, RZ, 0xfc, !PT ;  /* 0x000000334d357212 */ /* 0x000fe400078efcff */
[----:B-----5:R-:W-:Y:S01]  /*44f0*/  LOP3.LUT R52, R50, R49, RZ, 0xfc, !PT ;  /* 0x0000003132347212 */ /* 0x020fe200078efcff */
[----:B------:R-:W-:Y:S01]  /*4500*/  IMAD.WIDE.U32 R50, R94, 0x10000, RZ ;  /* 0x000100005e327825 */ /* 0x000fe200078e00ff */
[----:B------:R-:W-:-:S03]  /*4510*/  PRMT R93, R78, 0x5410, R93 ;  /* 0x000054104e5d7816 */ /* 0x000fc6000000005d */
[----:B------:R-:W-:Y:S01]  /*4520*/  IMAD.WIDE.U32 R32, R87, 0x8, R32 ;  /* 0x0000000857207825 */ /* 0x000fe200078e0020 */
[----:B------:R-:W-:-:S03]  /*4530*/  LOP3.LUT R51, R93, R51, RZ, 0xfc, !PT ;  /* 0x000000335d337212 */ /* 0x000fc600078efcff */
[----:B------:R-:W-:Y:S01]  /*4540*/  IMAD.WIDE.U32 R38, R87, 0x8, R38 ;  /* 0x0000000857267825 */ /* 0x000fe200078e0026 */
[----:B0-----:R-:W-:Y:S01]  /*4550*/  LOP3.LUT R50, R50, R79, RZ, 0xfc, !PT ;  /* 0x0000004f32327212 */ /* 0x001fe200078efcff */
[----:B------:R0:W-:Y:S04]  /*4560*/  STG.E.64 desc[UR8][R32.64], R52 ;  /* 0x0000003420007986 */ /* 0x0001e8000c101b08 */
[----:B------:R1:W-:Y:S01]  /*4570*/  STG.E.64 desc[UR8][R38.64], R50 ;  /* 0x0000003226007986 */ /* 0x0003e2000c101b08 */
[----:B--2---:R-:W-:-:S04]  /*4580*/  SHF.R.U64 R77, R34, 0x10, R35 ;  /* 0x00000010224d7819 */ /* 0x004fc80000001223 */
[----:B------:R-:W-:Y:S02]  /*4590*/  SHF.L.U32 R77, R77, 0x10, RZ ;  /* 0x000000104d4d7819 */ /* 0x000fe400000006ff */
[----:B------:R-:W-:Y:S02]  /*45a0*/  SHF.L.U32 R49, R34, 0x10, RZ ;  /* 0x0000001022317819 */ /* 0x000fe400000006ff */
[----:B------:R-:W-:Y:S01]  /*45b0*/  SHF.L.U32 R34, R35, 0x10, RZ ;  /* 0x0000001023227819 */ /* 0x000fe200000006ff */
[----:B------:R-:W-:Y:S01]  /*45c0*/  FMUL.FTZ R106, R106, R77 ;  /* 0x0000004d6a6a7220 */ /* 0x000fe20000410000 */
[----:B------:R-:W-:-:S04]  /*45d0*/  SHF.R.U32.HI R35, RZ, 0x10, R35 ;  /* 0x00000010ff237819 */ /* 0x000fc80000011623 */
[----:B------:R-:W-:Y:S01]  /*45e0*/  SHF.L.U32 R35, R35, 0x10, RZ ;  /* 0x0000001023237819 */ /* 0x000fe200000006ff */
[----:B------:R-:W-:Y:S01]  /*45f0*/  FMUL.FTZ R107, R107, R34 ;  /* 0x000000226b6b7220 */ /* 0x000fe20000410000 */
[----:B------:R-:W-:-:S03]  /*4600*/  FMUL.FTZ R49, R108, R49 ;  /* 0x000000316c317220 */ /* 0x000fc60000410000 */
[----:B------:R-:W-:Y:S01]  /*4610*/  FMUL.FTZ R34, R96, R35 ;  /* 0x0000002360227220 */ /* 0x000fe20000410000 */
[C-C-:B---3--:R-:W-:Y:S02]  /*4620*/  SHF.R.U64 R84, R36.reuse, 0x10, R37.reuse ;  /* 0x0000001024547819 */ /* 0x148fe40000001225 */
[----:B------:R-:W-:Y:S02]  /*4630*/  SHF.L.U32 R36, R36, 0x10, RZ ;  /* 0x0000001024247819 */ /* 0x000fe400000006ff */
[----:B------:R-:W-:Y:S02]  /*4640*/  SHF.L.U32 R77, R37, 0x10, RZ ;  /* 0x00000010254d7819 */ /* 0x000fe400000006ff */
[----:B------:R-:W-:Y:S01]  /*4650*/  SHF.R.U32.HI R37, RZ, 0x10, R37 ;  /* 0x00000010ff257819 */ /* 0x000fe20000011625 */
[----:B------:R-:W-:Y:S01]  /*4660*/  FMUL.FTZ R105, R105, R36 ;  /* 0x0000002469697220 */ /* 0x000fe20000410000 */
[----:B------:R-:W-:Y:S02]  /*4670*/  SHF.L.U32 R84, R84, 0x10, RZ ;  /* 0x0000001054547819 */ /* 0x000fe400000006ff */
[----:B0-----:R-:W-:-:S02]  /*4680*/  SHF.L.U32 R33, R37, 0x10, RZ ;  /* 0x0000001025217819 */ /* 0x001fc400000006ff */
[C-C-:B----4-:R-:W-:Y:S02]  /*4690*/  SHF.R.U64 R36, R80.reuse, 0x10, R81.reuse ;  /* 0x0000001050247819 */ /* 0x150fe40000001251 */
[----:B-1----:R-:W-:Y:S02]  /*46a0*/  SHF.R.U32.HI R51, RZ, 0x10, R81 ;  /* 0x00000010ff337819 */ /* 0x002fe40000011651 */
        /* <DEDUP_REMOVED lines=10> */
[----:B------:R-:W-:-:S07]  /*4750*/  FMUL.FTZ R51, R72, R51 ;  /* 0x0000003348337220 */ /* 0x000fce0000410000 */
.L_x_162:
[----:B------:R-:W0:Y:S01]  /*4760*/  LDC.64 R38, c[0x0][0x380] ;  /* 0x0000e000ff267b82 */ /* 0x000e220000000a00 */
[----:B------:R-:W-:Y:S01]  /*4770*/  UPLOP3.LUT UP1, UPT, UPT, UPT, UP1, 0x40, 0x4 ;  /* 0x000000000004789c */ /* 0x000fe20003f2e810 */
        /* <DEDUP_REMOVED lines=49> */
[----:B------:R-:W-:-:S07]  /*4a90*/  MOV R29, R27 ;  /* 0x0000001b001d7202 */ /* 0x000fce0000000f00 */
.L_x_155:
[----:B------:R-:W0:Y:S01]  /*4aa0*/  S2R R17, SR_TID.X ;  /* 0x0000000000117919 */ /* 0x000e220000002100 */
[----:B------:R-:W2:Y:S08]  /*4ab0*/  LDC R0, c[0x0][0x388] ;  /* 0x0000e200ff007b82 */ /* 0x000eb00000000800 */
[----:B------:R-:W3:Y:S08]  /*4ac0*/  LDC.64 R2, c[0x0][0x440] ;  /* 0x00011000ff027b82 */ /* 0x000ef00000000a00 */
[----:B------:R-:W4:Y:S08]  /*4ad0*/  LDC.64 R12, c[0x0][0x448] ;  /* 0x00011200ff0c7b82 */ /* 0x000f300000000a00 */
[----:B------:R-:W5:Y:S01]  /*4ae0*/  LDC.64 R14, c[0x0][0x460] ;  /* 0x00011800ff0e7b82 */ /* 0x000f620000000a00 */
[----:B--2---:R-:W-:-:S05]  /*4af0*/  IMAD R0, R0, UR7, RZ ;  /* 0x0000000700007c24 */ /* 0x004fca000f8e02ff */
[----:B0-----:R-:W-:-:S05]  /*4b00*/  LEA.HI R17, R0, R17, RZ, 0x1e ;  /* 0x0000001100117211 */ /* 0x001fca00078ff0ff */
[----:B---3--:R-:W-:-:S04]  /*4b10*/  IMAD.WIDE.U32 R2, R17, 0x10, R2 ;  /* 0x0000001011027825 */ /* 0x008fc800078e0002 */
[C---:B----4-:R-:W-:Y:S01]  /*4b20*/  IMAD.WIDE.U32 R12, R17.reuse, 0x10, R12 ;  /* 0x00000010110c7825 */ /* 0x050fe200078e000c */
[----:B-1----:R-:W-:Y:S04]  /*4b30*/  STG.E.128 desc[UR8][R2.64], R4 ;  /* 0x0000000402007986 */ /* 0x002fe8000c101d08 */
[----:B------:R-:W-:Y:S01]  /*4b40*/  STG.E.128 desc[UR8][R12.64], R28 ;  /* 0x0000001c0c007986 */ /* 0x000fe2000c101d08 */
[----:B-----5:R-:W-:-:S05]  /*4b50*/  IMAD.WIDE.U32 R14, R17, 0x10, R14 ;  /* 0x00000010110e7825 */ /* 0x020fca00078e000e */
[----:B------:R-:W-:Y:S04]  /*4b60*/  STG.E.128 desc[UR8][R14.64], R36 ;  /* 0x000000240e007986 */ /* 0x000fe8000c101d08 */
[----:B------:R-:W-:Y:S04]  /*4b70*/  STG.E.128 desc[UR8][R2.64+0x800], R8 ;  /* 0x0008000802007986 */ /* 0x000fe8000c101d08 */
[----:B------:R-:W-:Y:S04]  /*4b80*/  STG.E.128 desc[UR8][R12.64+0x800], R44 ;  /* 0x0008002c0c007986 */ /* 0x000fe8000c101d08 */
[----:B------:R-:W-:Y:S04]  /*4b90*/  STG.E.128 desc[UR8][R14.64+0x800], R32 ;  /* 0x000800200e007986 */ /* 0x000fe8000c101d08 */
[----:B------:R-:W-:Y:S04]  /*4ba0*/  STG.E.128 desc[UR8][R2.64+0x1000], R52 ;  /* 0x0010003402007986 */ /* 0x000fe8000c101d08 */
[----:B------:R-:W-:Y:S04]  /*4bb0*/  STG.E.128 desc[UR8][R12.64+0x1000], R48 ;  /* 0x001000300c007986 */ /* 0x000fe8000c101d08 */
[----:B------:R-:W-:Y:S01]  /*4bc0*/  STG.E.128 desc[UR8][R14.64+0x1000], R40 ;  /* 0x001000280e007986 */ /* 0x000fe2000c101d08 */
[----:B------:R-:W-:Y:S05]  /*4bd0*/  EXIT ;  /* 0x000000000000794d */ /* 0x000fea0003800000 */
.L_x_165:
        /* <DEDUP_REMOVED lines=10> */
.L_x_6657:


//--------------------- .text._ZN10layer_norm13ln_bwd_kernelINS_13Kernel_traitsI13__nv_bfloat16S2_S2_S2_fjLj1536ELj1ELj1ELj4ELj8ENS_18Kernel_traits_baseILj1536ES2_S2_S2_S2_fjLj128EEEEELb0ELb1ELb1ELb0EEEvNS_9BwdParamsE --------------------------
	.section	.text._ZN10layer_norm13ln_bwd_kernelINS_13Kernel_traitsI13__nv_bfloat16S2_S2_S2_fjLj1536ELj1ELj1ELj4ELj8ENS_18Kernel_traits_baseILj1536ES2_S2_S2_S2_fjLj128EEEEELb0ELb1ELb1ELb0EEEvNS_9BwdParamsE,"ax",@progbits
	.align	128
        .global         _ZN10layer_norm13ln_bwd_kernelINS_13Kernel_traitsI13__nv_bfloat16S2_S2_S2_fjLj1536ELj1ELj1ELj4ELj8ENS_18Kernel_traits_baseILj1536ES2_S2_S2_S2_fjLj128EEEEELb0ELb1ELb1ELb0EEEvNS_9BwdParamsE
        .type           _ZN10layer_norm13ln_bwd_kernelINS_13Kernel_traitsI13__nv_bfloat16S2_S2_S2_fjLj1536ELj1ELj1ELj4ELj8ENS_18Kernel_traits_baseILj1536ES2_S2_S2_S2_fjLj128EEEEELb0ELb1ELb1ELb0EEEvNS_9BwdParamsE,@function
        .size           _ZN10layer_norm13ln_bwd_kernelINS_13Kernel_traitsI13__nv_bfloat16S2_S2_S2_fjLj1536ELj1ELj1ELj4ELj8ENS_18Kernel_traits_baseILj1536ES2_S2_S2_S2_fjLj128EEEEELb0ELb1ELb1ELb0EEEvNS_9BwdParamsE,(.L_x_6658 - _ZN10layer_norm13ln_bwd_kernelINS_13Kernel_traitsI13__nv_bfloat16S2_S2_S2_fjLj1536ELj1ELj1ELj4ELj8ENS_18Kernel_traits_baseILj1536ES2_S2_S2_S2_fjLj128EEEEELb0ELb1ELb1ELb0EEEvNS_9BwdParamsE)
        .other          _ZN10layer_norm13ln_bwd_kernelINS_13Kernel_traitsI13__nv_bfloat16S2_S2_S2_fjLj1536ELj1ELj1ELj4ELj8ENS_18Kernel_traits_baseILj1536ES2_S2_S2_S2_fjLj128EEEEELb0ELb1ELb1ELb0EEEvNS_9BwdParamsE,@"STO_CUDA_ENTRY STV_DEFAULT"
_ZN10layer_norm13ln_bwd_kernelINS_13Kernel_traitsI13__nv_bfloat16S2_S2_S2_fjLj1536ELj1ELj1ELj4ELj8ENS_18Kernel_traits_baseILj1536ES2_S2_S2_S2_fjLj128EEEEELb0ELb1ELb1ELb0EEEvNS_9BwdParamsE:
.text._ZN10layer_norm13ln_bwd_kernelINS_13Kernel_traitsI13__nv_bfloat16S2_S2_S2_fjLj1536ELj1ELj1ELj4ELj8ENS_18Kernel_traits_baseILj1536ES2_S2_S2_S2_fjLj128EEEEELb0ELb1ELb1ELb0EEEvNS_9BwdParamsE:
[----:B------:R-:W-:Y:S01]  /*0000*/  LDC R1, c[0x0][0x37c] ;  /* 0x0000df00ff017b82 */ /* 0x000fe20000000800 */
[----:B------:R-:W0:Y:S01]  /*0010*/  S2R R109, SR_TID.X ;  /* 0x00000000006d7919 */ /* 0x000e220000002100 */
[----:B------:R-:W1:Y:S01]  /*0020*/  LDCU UR10, c[0x0][0x388] ;  /* 0x00007100ff0a77ac */ /* 0x000e620008000800 */
[----:B------:R-:W2:Y:S01]  /*0030*/  LDCU.64 UR16, c[0x0][0x358] ;  /* 0x00006b00ff1077ac */ /* 0x000ea20008000a00 */
[----:B-1----:R-:W-:-:S04]  /*0040*/  USHF.R.S32.HI UR4, URZ, 0x1f, UR10 ;  /* 0x0000001fff047899 */ /* 0x002fc8000801140a */
[----:B------:R-:W-:-:S06]  /*0050*/  ULEA.HI UR4, UR4, UR10, URZ, 0x2 ;  /* 0x0000000a04047291 */ /* 0x000fcc000f8f10ff */
[----:B------:R-:W-:Y:S02]  /*0060*/  MOV R3, UR4 ;  /* 0x0000000400037c02 */ /* 0x000fe40008000f00 */
[----:B0-----:R-:W-:Y:S02]  /*0070*/  LOP3.LUT R0, R109, 0x7f, RZ, 0x3c, !PT ;  /* 0x0000007f6d007812 */ /* 0x001fe400078e3cff */
[----:B------:R-:W-:Y:S01]  /*0080*/  MOV R21, R109 ;  /* 0x0000006d00157202 */ /* 0x000fe20000000f00 */
[----:B------:R-:W0:Y:S01]  /*0090*/  S2UR UR26, SR_CTAID.X ;  /* 0x00000000001a79c3 */ /* 0x000e220000002500 */
[----:B------:R-:W-:Y:S01]  /*00a0*/  LEA.HI.SX32 R0, R3, R0, 0x1e ;  /* 0x0000000003007211 */ /* 0x000fe200078ff2ff */
[----:B------:R-:W0:Y:S03]  /*00b0*/  LDCU UR4, c[0x0][0x384] ;  /* 0x00007080ff0477ac */ /* 0x000e260008000800 */
[----:B------:R-:W-:-:S02]  /*00c0*/  ISETP.GE.U32.AND P1, PT, R0, 0x100, PT ;  /* 0x000001000000780c */ /* 0x000fc40003f26070 */
[C---:B------:R-:W-:Y:S02]  /*00d0*/  ISETP.GE.U32.AND P2, PT, R0.reuse, 0x180, PT ;  /* 0x000001800000780c */ /* 0x040fe40003f46070 */
[----:B------:R-:W-:-:S09]  /*00e0*/  ISETP.GE.U32.AND P0, PT, R0, 0x80, PT ;  /* 0x000000800000780c */ /* 0x000fd20003f06070 */
[----:B------:R-:W1:Y:S04]  /*00f0*/  @P1 LDC.64 R6, c[0x0][0x3d0] ;  /* 0x0000f400ff061b82 */ /* 0x000e680000000a00 */
[----:B------:R-:W-:-:S04]  /*0100*/  @P0 LOP3.LUT R21, R109, 0x80, RZ, 0xfc, !PT ;  /* 0x000000806d150812 */ /* 0x000fc800078efcff */
[----:B------:R-:W3:Y:S08]  /*0110*/  @P1 LDC.64 R10, c[0x0][0x3e8] ;  /* 0x0000fa00ff0a1b82 */ /* 0x000ef00000000a00 */
[----:B------:R-:W4:Y:S08]  /*0120*/  @P2 LDC.64 R14, c[0x0][0x3d0] ;  /* 0x0000f400ff0e2b82 */ /* 0x000f300000000a00 */
[----:B------:R-:W0:Y:S01]  /*0130*/  @P2 LDC.64 R18, c[0x0][0x3e8] ;  /* 0x0000fa00ff122b82 */ /* 0x000e220000000a00 */
[----:B-1----:R-:W-:-:S05]  /*0140*/  @P1 IMAD.WIDE.U32 R6, R21, 0x8, R6 ;  /* 0x0000000815061825 */ /* 0x002fca00078e0006 */
[----:B--2---:R1:W5:Y:S02]  /*0150*/  @P1 LDG.E.64 R8, desc[UR16][R6.64] ;  /* 0x0000001006081981 */ /* 0x004364000c1e1b00 */
[----:B------:R-:W2:Y:S01]  /*0160*/  @P0 LDC.64 R2, c[0x0][0x3d0] ;  /* 0x0000f400ff020b82 */ /* 0x000ea20000000a00 */
[C---:B---3--:R-:W-:Y:S01]  /*0170*/  @P1 IMAD.WIDE.U32 R10, R21.reuse, 0x8, R10 ;  /* 0x00000008150a1825 */ /* 0x048fe200078e000a */
[----:B------:R-:W-:-:S04]  /*0180*/  @P1 IADD3 R21, PT, PT, R21, 0x80, RZ ;  /* 0x0000008015151810 */ /* 0x000fc80007ffe0ff */
[----:B------:R1:W5:Y:S02]  /*0190*/  @P1 LDG.E.64 R12, desc[UR16][R10.64] ;  /* 0x000000100a0c1981 */ /* 0x000364000c1e1b00 */
[----:B------:R-:W3:Y:S01]  /*01a0*/  @P0 LDC.64 R4, c[0x0][0x3e8] ;  /* 0x0000fa00ff040b82 */ /* 0x000ee20000000a00 */
[----:B----4-:R-:W-:-:S05]  /*01b0*/  @P2 IMAD.WIDE.U32 R14, R21, 0x8, R14 ;  /* 0x00000008150e2825 */ /* 0x010fca00078e000e */
[----:B------:R1:W5:Y:S01]  /*01c0*/  @P2 LDG.E.64 R16, desc[UR16][R14.64] ;  /* 0x000000100e102981 */ /* 0x000362000c1e1b00 */
[----:B0-----:R-:W-:-:S05]  /*01d0*/  @P2 IMAD.WIDE.U32 R18, R21, 0x8, R18 ;  /* 0x0000000815122825 */ /* 0x001fca00078e0012 */
[----:B------:R1:W5:Y:S01]  /*01e0*/  @P2 LDG.E.64 R56, desc[UR16][R18.64] ;  /* 0x0000001012382981 */ /* 0x000362000c1e1b00 */
[----:B--2---:R-:W-:-:S05]  /*01f0*/  @P0 IMAD.WIDE.U32 R2, R109, 0x8, R2 ;  /* 0x000000086d020825 */ /* 0x004fca00078e0002 */
[----:B------:R1:W5:Y:S01]  /*0200*/  @P0 LDG.E.64 R88, desc[UR16][R2.64] ;  /* 0x0000001002580981 */ /* 0x000362000c1e1b00 */
[----:B---3--:R-:W-:-:S05]  /*0210*/  @P0 IMAD.WIDE.U32 R4, R109, 0x8, R4 ;  /* 0x000000086d040825 */ /* 0x008fca00078e0004 */
[----:B------:R1:W5:Y:S01]  /*0220*/  @P0 LDG.E.64 R86, desc[UR16][R4.64] ;  /* 0x0000001004560981 */ /* 0x000362000c1e1b00 */
[----:B------:R-:W-:Y:S01]  /*0230*/  UISETP.GE.AND UP0, UPT, UR26, UR4, UPT ;  /* 0x000000041a00728c */ /* 0x000fe2000bf06270 */
        /* <DEDUP_REMOVED lines=19> */
[----:B-----5:R-:W-:Y:S01]  /*0370*/  MOV R3, R13 ;  /* 0x0000000d00037202 */ /* 0x020fe20000000f00 */
[----:B------:R-:W-:Y:S01]  /*0380*/  IMAD.MOV.U32 R2, RZ, RZ, R8 ;  /* 0x000000ffff027224 */ /* 0x000fe200078e0008 */
[--C-:B------:R-:W-:Y:S01]  /*0390*/  SHF.R.U64 R4, R8, 0x10, R9.reuse ;  /* 0x0000001008047819 */ /* 0x100fe20000001209 */
[----:B------:R-:W-:Y:S01]  /*03a0*/  IMAD.MOV.U32 R11, RZ, RZ, R12 ;  /* 0x000000ffff0b7224 */ /* 0x000fe200078e000c */
        /* <DEDUP_REMOVED lines=10> */
[----:B------:R-:W-:Y:S02]  /*0450*/  SHF.R.U32.HI R10, RZ, 0x10, R17 ;  /* 0x00000010ff0a7819 */ /* 0x000fe40000011611 */
[----:B------:R-:W-:Y:S02]  /*0460*/  CS2R R46, SRZ ;  /* 0x00000000002e7805 */ /* 0x000fe4000001ff00 */
[--C-:B------:R-:W-:Y:S02]  /*0470*/  SHF.R.U64 R12, R12, 0x10, R13.reuse ;  /* 0x000000100c0c7819 */ /* 0x100fe4000000120d */
        /* <DEDUP_REMOVED lines=15> */
[--C-:B------:R-:W-:Y:S02]  /*0570*/  SHF.R.U64 R65, R86, 0x10, R87.reuse ;  /* 0x0000001056417819 */ /* 0x100fe40000001257 */
[----:B------:R-:W-:Y:S02]  /*0580*/  CS2R R24, SRZ ;  /* 0x0000000000187805 */ /* 0x000fe4000001ff00 */
[----:B------:R-:W-:Y:S02]  /*0590*/  SHF.R.U32.HI R66, RZ, 0x10, R87 ;  /* 0x00000010ff427819 */ /* 0x000fe40000011657 */
[----:B------:R-:W-:Y:S02]  /*05a0*/  CS2R R26, SRZ ;  /* 0x00000000001a7805 */ /* 0x000fe4000001ff00 */
[----:B------:R-:W-:Y:S02]  /*05b0*/  CS2R R20, SRZ ;  /* 0x0000000000147805 */ /* 0x000fe4000001ff00 */
[----:B------:R-:W-:-:S02]  /*05c0*/  CS2R R22, SRZ ;  /* 0x0000000000167805 */ /* 0x000fc4000001ff00 */
[----:B------:R-:W-:Y:S01]  /*05d0*/  PRMT R13, R3, 0x7610, R13 ;  /* 0x00007610030d7816 */ /* 0x000fe2000000000d */
[----:B------:R-:W-:Y:S01]  /*05e0*/  UPLOP3.LUT UP1, UPT, UPT, UPT, UPT, 0x40, 0x4 ;  /* 0x000000000004789c */ /* 0x000fe20003f2e870 */
[----:B------:R-:W0:Y:S01]  /*05f0*/  LDCU UR29, c[0x0][0x40c] ;  /* 0x00008180ff1d77ac */ /* 0x000e220008000800 */
[----:B------:R-:W1:Y:S01]  /*0600*/  LDCU UR10, c[0x0][0x388] ;  /* 0x00007100ff0a77ac */ /* 0x000e620008000800 */
[----:B------:R-:W2:Y:S01]  /*0610*/  LDCU.U8 UR27, c[0x0][0x410] ;  /* 0x00008200ff1b77ac */ /* 0x000ea20008000000 */
[----:B------:R-:W3:Y:S01]  /*0620*/  LDCU.64 UR18, c[0x0][0x3c8] ;  /* 0x00007900ff1277ac */ /* 0x000ee20008000a00 */
[----:B------:R-:W4:Y:S01]  /*0630*/  LDCU UR28, c[0x0][0x400] ;  /* 0x00008000ff1c77ac */ /* 0x000f220008000800 */
[----:B------:R-:W0:Y:S01]  /*0640*/  LDCU.64 UR20, c[0x0][0x438] ;  /* 0x00008700ff1477ac */ /* 0x000e220008000a00 */
[----:B------:R-:W0:Y:S01]  /*0650*/  LDCU.64 UR4, c[0x0][0x478] ;  /* 0x00008f00ff0477ac */ /* 0x000e220008000a00 */
[----:B------:R-:W0:Y:S01]  /*0660*/  LDCU.128 UR12, c[0x0][0x3f0] ;  /* 0x00007e00ff0c77ac */ /* 0x000e220008000c00 */
[----:B------:R-:W0:Y:S01]  /*0670*/  LDCU.64 UR22, c[0x0][0x3c0] ;  /* 0x00007800ff1677ac */ /* 0x000e220008000a00 */
[----:B------:R-:W0:Y:S02]  /*0680*/  LDCU.64 UR24, c[0x0][0x380] ;  /* 0x00007000ff1877ac */ /* 0x000e240008000a00 */
.L_x_238:
[----:B0-----:R-:W-:Y:S02]  /*0690*/  UIMAD.WIDE UR6, UR26, 0x4, UR14 ;  /* 0x000000041a0678a5 */ /* 0x001fe4000f8e020e */
[----:B------:R-:W-:-:S04]  /*06a0*/  UIMAD.WIDE UR8, UR26, 0x4, UR12 ;  /* 0x000000041a0878a5 */ /* 0x000fc8000f8e020c */
[----:B------:R-:W-:Y:S01]  /*06b0*/  IMAD.U32 R60, RZ, RZ, UR6 ;  /* 0x00000006ff3c7e24 */ /* 0x000fe2000f8e00ff */
[----:B------:R-:W-:Y:S01]  /*06c0*/  MOV R61, UR7 ;  /* 0x00000007003d7c02 */ /* 0x000fe20008000f00 */
[----:B---3--:R-:W-:-:S04]  /*06d0*/  UIMAD.WIDE UR6, UR26, 0x4, UR18 ;  /* 0x000000041a0678a5 */ /* 0x008fc8000f8e0212 */
[----:B------:R-:W3:Y:S01]  /*06e0*/  LDG.E R60, desc[UR16][R60.64] ;  /* 0x000000103c3c7981 */ /* 0x000ee2000c1e1900 */
[----:B-12-4-:R-:W-:Y:S01]  /*06f0*/  IMAD.U32 R56, RZ, RZ, UR8 ;  /* 0x00000008ff387e24 */ /* 0x016fe2000f8e00ff */
[----:B------:R-:W-:Y:S02]  /*0700*/  MOV R58, UR6 ;  /* 0x00000006003a7c02 */ /* 0x000fe40008000f00 */
[----:B------:R-:W-:Y:S02]  /*0710*/  MOV R59, UR7 ;  /* 0x00000007003b7c02 */ /* 0x000fe40008000f00 */
[----:B------:R-:W-:-:S03]  /*0720*/  MOV R57, UR9 ;  /* 0x0000000900397c02 */ /* 0x000fc60008000f00 */
[----:B-----5:R-:W5:Y:S04]  /*0730*/  LDG.E R58, desc[UR16][R58.64] ;  /* 0x000000103a3a7981 */ /* 0x020f68000c1e1900 */
[----:B------:R-:W2:Y:S01]  /*0740*/  LDG.E R56, desc[UR16][R56.64] ;  /* 0x0000001038387981 */ /* 0x000ea2000c1e1900 */
[----:B------:R-:W-:Y:S01]  /*0750*/  BSSY.RECONVERGENT B0, `(.L_x_167) ;  /* 0x00000ed000007945 */ /* 0x000fe20003800200 */
[----:B------:R-:W-:Y:S02]  /*0760*/  CS2R R62, SRZ ;  /* 0x00000000003e7805 */ /* 0x000fe4000001ff00 */
[----:B---3--:R-:W-:Y:S02]  /*0770*/  R2UR UR31, R60 ;  /* 0x000000003c1f72ca */ /* 0x008fe400000e0000 */
[----:B-----5:R-:W-:-:S11]  /*0780*/  R2UR UR30, R58 ;  /* 0x000000003a1e72ca */ /* 0x020fd600000e0000 */
[----:B------:R-:W-:Y:S01]  /*0790*/  UISETP.GE.AND UP2, UPT, UR31, 0x1, UPT ;  /* 0x000000011f00788c */ /* 0x000fe2000bf46270 */
[----:B--2---:R-:W-:-:S08]  /*07a0*/  R2UR UR11, R56 ;  /* 0x00000000380b72ca */ /* 0x004fd000000e0000 */
[----:B------:R-:W-:Y:S07]  /*07b0*/  BRA.U !UP2, `(.L_x_168) ;  /* 0x0000000d0a3c7547 */ /* 0x000fee000b800000 */
[----:B------:R-:W-:Y:S02]  /*07c0*/  USHF.R.S32.HI UR6, URZ, 0x1f, UR26 ;  /* 0x0000001fff067899 */ /* 0x000fe4000801141a */
[----:B------:R-:W-:-:S04]  /*07d0*/  ULEA UR7, UP0, UR26, UR22, 0x2 ;  /* 0x000000161a077291 */ /* 0x000fc8000f8010ff */
[----:B------:R-:W-:Y:S02]  /*07e0*/  ULEA.HI.X UR6, UR26, UR23, UR6, 0x2, UP0 ;  /* 0x000000171a067291 */ /* 0x000fe400080f1406 */
[----:B------:R-:W-:-:S04]  /*07f0*/  MOV R56, UR7 ;  /* 0x0000000700387c02 */ /* 0x000fc80008000f00 */
[----:B------:R-:W-:-:S05]  /*0800*/  MOV R57, UR6 ;  /* 0x0000000600397c02 */ /* 0x000fca0008000f00 */
[----:B------:R-:W2:Y:S01]  /*0810*/  LDG.E R56, desc[UR16][R56.64] ;  /* 0x0000001038387981 */ /* 0x000ea2000c1e1900 */
[----:B------:R-:W-:Y:S01]  /*0820*/  UIADD3 UR7, UPT, UPT, UR31, -0x1, URZ ;  /* 0xffffffff1f077890 */ /* 0x000fe2000fffe0ff */
[C---:B------:R-:W-:Y:S01]  /*0830*/  ISETP.GE.U32.AND P3, PT, R0.reuse, 0x80, PT ;  /* 0x000000800000780c */ /* 0x040fe20003f66070 */
[----:B-1----:R-:W-:Y:S01]  /*0840*/  UIMAD UR6, UR26, UR10, URZ ;  /* 0x0000000a1a0672a4 */ /* 0x002fe2000f8e02ff */
[----:B------:R-:W-:Y:S01]  /*0850*/  ISETP.NE.AND P0, PT, RZ, UR27, PT ;  /* 0x0000001bff007c0c */ /* 0x000fe2000bf05270 */
[----:B------:R-:W-:Y:S01]  /*0860*/  UIMAD UR8, UR7, UR10, URZ ;  /* 0x0000000a070872a4 */ /* 0x000fe2000f8e02ff */
[----:B------:R-:W-:Y:S01]  /*0870*/  BSSY.RECONVERGENT B1, `(.L_x_169) ;  /* 0x000004a000017945 */ /* 0x000fe20003800200 */
[----:B------:R-:W-:Y:S01]  /*0880*/  USHF.R.S32.HI UR7, URZ, 0x1f, UR6 ;  /* 0x0000001fff077899 */ /* 0x000fe20008011406 */
[C---:B------:R-:W-:Y:S01]  /*0890*/  ISETP.GE.U32.AND P2, PT, R0.reuse, 0x100, PT ;  /* 0x000001000000780c */ /* 0x040fe20003f46070 */
[----:B------:R-:W-:Y:S01]  /*08a0*/  USHF.R.S32.HI UR9, URZ, 0x1f, UR8 ;  /* 0x0000001fff097899 */ /* 0x000fe20008011408 */
[----:B------:R-:W-:Y:S01]  /*08b0*/  ISETP.GE.U32.AND P1, PT, R0, 0x180, PT ;  /* 0x000001800000780c */ /* 0x000fe20003f26070 */
[----:B------:R-:W-:Y:S01]  /*08c0*/  ULEA.HI UR7, UR7, UR6, URZ, 0x2 ;  /* 0x0000000607077291 */ /* 0x000fe2000f8f10ff */
[----:B------:R-:W-:Y:S01]  /*08d0*/  CS2R R62, SRZ ;  /* 0x00000000003e7805 */ /* 0x000fe2000001ff00 */
[----:B------:R-:W-:-:S04]  /*08e0*/  ULEA.HI UR9, UR9, UR8, URZ, 0x2 ;  /* 0x0000000809097291 */ /* 0x000fc8000f8f10ff */
[----:B------:R-:W-:Y:S02]  /*08f0*/  IMAD.U32 R58, RZ, RZ, UR7 ;  /* 0x00000007ff3a7e24 */ /* 0x000fe4000f8e00ff */
[----:B------:R-:W-:-:S03]  /*0900*/  MOV R60, UR9 ;  /* 0x00000009003c7c02 */ /* 0x000fc60008000f00 */
[-C--:B------:R-:W-:Y:S02]  /*0910*/  LEA.HI.SX32 R113, R58, R109.reuse, 0x1e ;  /* 0x0000006d3a717211 */ /* 0x080fe400078ff2ff */
[----:B------:R-:W-:Y:S02]  /*0920*/  LEA.HI.SX32 R115, R60, R109, 0x1e ;  /* 0x0000006d3c737211 */ /* 0x000fe400078ff2ff */
[----:B------:R-:W-:Y:S02]  /*0930*/  MOV R109, R113 ;  /* 0x00000071006d7202 */ /* 0x000fe40000000f00 */
        /* <DEDUP_REMOVED lines=13> */
[----:B------:R-:W-:Y:S02]  /*0a10*/  SHF.L.U32 R106, R88, 0x10, RZ ;  /* 0x00000010586a7819 */ /* 0x000fe400000006ff */
[----:B------:R-:W-:Y:S01]  /*0a20*/  SHF.L.U32 R105, R89, 0x10, RZ ;  /* 0x0000001059697819 */ /* 0x000fe200000006ff */
[----:B------:R-:W-:Y:S01]  /*0a30*/  IMAD.U32 R102, R19, 0x10000, RZ ;  /* 0x0001000013667824 */ /* 0x000fe200078e00ff */
[----:B------:R-:W-:Y:S02]  /*0a40*/  IADD3 R115, PT, PT, R115, 0x80, RZ ;  /* 0x0000008073737810 */ /* 0x000fe40007ffe0ff */
[----:B------:R-:W-:Y:S02]  /*0a50*/  IADD3 R109, PT, PT, R109, 0x80, RZ ;  /* 0x000000806d6d7810 */ /* 0x000fe40007ffe0ff */
[--C-:B--2---:R-:W-:Y:S01]  /*0a60*/  SHF.R.U64 R103, R58, 0x10, R59.reuse ;  /* 0x000000103a677819 */ /* 0x104fe2000000123b */
[--C-:B------:R-:W-:Y:S01]  /*0a70*/  IMAD.MOV.U32 R100, RZ, RZ, R59.reuse ;  /* 0x000000ffff647224 */ /* 0x100fe200078e003b */
[----:B------:R-:W-:-:S02]  /*0a80*/  SHF.R.U32.HI R62, RZ, 0x10, R59 ;  /* 0x00000010ff3e7819 */ /* 0x000fc4000001163b */
[C---:B---3--:R-:W-:Y:S02]  /*0a90*/  SHF.L.U32 R3, R56.reuse, 0x10, RZ ;  /* 0x0000001038037819 */ /* 0x048fe400000006ff */
[--C-:B------:R-:W-:Y:S02]  /*0aa0*/  SHF.R.U64 R56, R56, 0x10, R57.reuse ;  /* 0x0000001038387819 */ /* 0x100fe40000001239 */
[----:B------:R-:W-:Y:S02]  /*0ab0*/  SHF.R.U32.HI R59, RZ, 0x10, R57 ;  /* 0x00000010ff3b7819 */ /* 0x000fe40000011639 */
[----:B------:R-:W-:Y:S02]  /*0ac0*/  SHF.L.U32 R57, R57, 0x10, RZ ;  /* 0x0000001039397819 */ /* 0x000fe400000006ff */
[----:B------:R-:W-:-:S03]  /*0ad0*/  MOV R63, R58 ;  /* 0x0000003a003f7202 */ /* 0x000fc60000000f00 */
[C---:B------:R-:W-:Y:S01]  /*0ae0*/  FADD.FTZ R57, -R114.reuse, R57 ;  /* 0x0000003972397221 */ /* 0x040fe20000010100 */
[----:B------:R-:W-:-:S03]  /*0af0*/  FADD.FTZ R3, -R114, R3 ;  /* 0x0000000372037221 */ /* 0x000fc60000010100 */
[----:B------:R-:W-:Y:S01]  /*0b00*/  FMUL.FTZ R107, R57, UR30 ;  /* 0x0000001e396b7c20 */ /* 0x000fe20008410000 */
[----:B------:R-:W-:Y:S01]  /*0b10*/  SHF.L.U32 R57, R56, 0x10, RZ ;  /* 0x0000001038397819 */ /* 0x000fe200000006ff */
[----:B------:R-:W-:Y:S01]  /*0b20*/  IMAD.U32 R63, R63, 0x10000, RZ ;  /* 0x000100003f3f7824 */ /* 0x000fe200078e00ff */
[----:B------:R-:W-:Y:S02]  /*0b30*/  SHF.L.U32 R100, R100, 0x10, RZ ;  /* 0x0000001064647819 */ /* 0x000fe400000006ff */
[----:B------:R-:W-:Y:S01]  /*0b40*/  SHF.L.U32 R59, R59, 0x10, RZ ;  /* 0x000000103b3b7819 */ /* 0x000fe200000006ff */
[----:B------:R-:W-:Y:S01]  /*0b50*/  FADD.FTZ R57, -R114, R57 ;  /* 0x0000003972397221 */ /* 0x000fe20000010100 */
[----:B------:R-:W-:Y:S01]  /*0b60*/  SHF.L.U32 R56, R103, 0x10, RZ ;  /* 0x0000001067387819 */ /* 0x000fe200000006ff */
[----:B------:R-:W-:Y:S01]  /*0b70*/  FMUL.FTZ R3, R3, UR30 ;  /* 0x0000001e03037c20 */ /* 0x000fe20008410000 */
[----:B------:R-:W-:Y:S01]  /*0b80*/  FMUL.FTZ R106, R106, R63 ;  /* 0x0000003f6a6a7220 */ /* 0x000fe20000410000 */
[-C--:B------:R-:W-:Y:S01]  /*0b90*/  FMUL.FTZ R105, R105, R100.reuse ;  /* 0x0000006469697220 */ /* 0x080fe20000410000 */
[----:B------:R-:W-:Y:S01]  /*0ba0*/  FADD.FTZ R42, R42, R100 ;  /* 0x000000642a2a7221 */ /* 0x000fe20000010000 */
[----:B------:R-:W-:Y:S01]  /*0bb0*/  FFMA.FTZ R54, R107, R100, R54 ;  /* 0x000000646b367223 */ /* 0x000fe20000010036 */
[----:B------:R-:W-:Y:S01]  /*0bc0*/  FMUL.FTZ R104, R57, UR30 ;  /* 0x0000001e39687c20 */ /* 0x000fe20008410000 */
[----:B------:R-:W-:Y:S01]  /*0bd0*/  FADD.FTZ R100, -R114, R59 ;  /* 0x0000003b72647221 */ /* 0x000fe20000010100 */
[----:B------:R-:W-:Y:S01]  /*0be0*/  FMUL.FTZ R102, R102, R56 ;  /* 0x0000003866667220 */ /* 0x000fe20000410000 */
[----:B------:R-:W-:Y:S01]  /*0bf0*/  FADD.FTZ R57, RZ, R106 ;  /* 0x0000006aff397221 */ /* 0x000fe20000010000 */
[----:B------:R-:W-:Y:S01]  /*0c00*/  FFMA.FTZ R59, R3, R106, RZ ;  /* 0x0000006a033b7223 */ /* 0x000fe200000100ff */
[----:B------:R-:W-:Y:S01]  /*0c10*/  SHF.L.U32 R103, R64, 0x10, RZ ;  /* 0x0000001040677819 */ /* 0x000fe200000006ff */
[----:B------:R-:W-:Y:S01]  /*0c20*/  FADD.FTZ R41, R41, R56 ;  /* 0x0000003829297221 */ /* 0x000fe20000010000 */
[----:B------:R-:W-:Y:S01]  /*0c30*/  FFMA.FTZ R53, R104, R56, R53 ;  /* 0x0000003868357223 */ /* 0x000fe20000010035 */
[----:B------:R-:W-:-:S02]  /*0c40*/  IMAD.U32 R62, R62, 0x10000, RZ ;  /* 0x000100003e3e7824 */ /* 0x000fc400078e00ff */
[----:B------:R-:W-:Y:S01]  /*0c50*/  FADD.FTZ R56, R57, R102 ;  /* 0x0000006639387221 */ /* 0x000fe20000010000 */
[----:B------:R-:W-:Y:S01]  /*0c60*/  FFMA.FTZ R58, R104, R102, R59 ;  /* 0x00000066683a7223 */ /* 0x000fe2000001003b */
[----:B------:R-:W-:Y:S01]  /*0c70*/  FMUL.FTZ R100, R100, UR30 ;  /* 0x0000001e64647c20 */ /* 0x000fe20008410000 */
[-C--:B------:R-:W-:Y:S01]  /*0c80*/  FMUL.FTZ R103, R103, R62.reuse ;  /* 0x0000003e67677220 */ /* 0x080fe20000410000 */
[----:B------:R-:W-:Y:S01]  /*0c90*/  FADD.FTZ R56, R56, R105 ;  /* 0x0000006938387221 */ /* 0x000fe20000010000 */
[----:B------:R-:W-:Y:S01]  /*0ca0*/  FFMA.FTZ R57, R107, R105, R58 ;  /* 0x000000696b397223 */ /* 0x000fe2000001003a */
[----:B------:R-:W-:Y:S01]  /*0cb0*/  FADD.FTZ R40, R40, R63 ;  /* 0x0000003f28287221 */ /* 0x000fe20000010000 */
[----:B------:R-:W-:Y:S01]  /*0cc0*/  FFMA.FTZ R52, R3, R63, R52 ;  /* 0x0000003f03347223 */ /* 0x000fe20000010034 */
[----:B------:R-:W-:Y:S01]  /*0cd0*/  FADD.FTZ R43, R43, R62 ;  /* 0x0000003e2b2b7221 */ /* 0x000fe20000010000 */
[----:B------:R-:W-:Y:S01]  /*0ce0*/  FFMA.FTZ R55, R100, R62, R55 ;  /* 0x0000003e64377223 */ /* 0x000fe20000010037 */
[----:B------:R-:W-:Y:S01]  /*0cf0*/  FADD.FTZ R63, R56, R103 ;  /* 0x00000067383f7221 */ /* 0x000fe20000010000 */
[----:B0-----:R-:W-:-:S07]  /*0d00*/  FFMA.FTZ R62, R100, R103, R57 ;  /* 0x00000067643e7223 */ /* 0x001fce0000010039 */
.L_x_170:
[----:B----4-:R-:W-:Y:S05]  /*0d10*/  BSYNC.RECONVERGENT B1 ;  /* 0x0000000000017941 */ /* 0x010fea0003800200 */
.L_x_169:
        /* <DEDUP_REMOVED lines=12> */
[----:B------:R-:W-:Y:S02]  /*0de0*/  SHF.L.U32 R98, R2, 0x10, RZ ;  /* 0x0000001002627819 */ /* 0x000fe400000006ff */
[----:B------:R-:W-:Y:S01]  /*0df0*/  IADD3 R115, PT, PT, R115, 0x80, RZ ;  /* 0x0000008073737810 */ /* 0x000fe20007ffe0ff */
[----:B0-----:R-:W-:-:S05]  /*0e00*/  @P0 IMAD.WIDE.U32 R58, R109, 0x8, R58 ;  /* 0x000000086d3a0825 */ /* 0x001fca00078e003a */
[----:B------:R0:W5:Y:S01]  /*0e10*/  @P0 LDG.E.64 R82, desc[UR16][R58.64] ;  /* 0x000000103a520981 */ /* 0x000162000c1e1b00 */
[----:B------:R-:W-:Y:S02]  /*0e20*/  IADD3 R109, PT, PT, R109, 0x80, RZ ;  /* 0x000000806d6d7810 */ /* 0x000fe40007ffe0ff */
[--C-:B--2---:R-:W-:Y:S01]  /*0e30*/  SHF.R.U64 R94, R60, 0x10, R61.reuse ;  /* 0x000000103c5e7819 */ /* 0x104fe2000000123d */
[--C-:B------:R-:W-:Y:S01]  /*0e40*/  IMAD.MOV.U32 R96, RZ, RZ, R61.reuse ;  /* 0x000000ffff607224 */ /* 0x100fe200078e003d */
[----:B------:R-:W-:Y:S02]  /*0e50*/  SHF.R.U32.HI R92, RZ, 0x10, R61 ;  /* 0x00000010ff5c7819 */ /* 0x000fe4000001163d */
[----:B------:R-:W-:Y:S02]  /*0e60*/  MOV R95, R60 ;  /* 0x0000003c005f7202 */ /* 0x000fe40000000f00 */
[C---:B---3--:R-:W-:Y:S02]  /*0e70*/  SHF.L.U32 R61, R56.reuse, 0x10, RZ ;  /* 0x00000010383d7819 */ /* 0x048fe400000006ff */
[----:B------:R-:W-:-:S02]  /*0e80*/  SHF.R.U64 R56, R56, 0x10, R57 ;  /* 0x0000001038387819 */ /* 0x000fc40000001239 */
[----:B------:R-:W-:Y:S02]  /*0e90*/  SHF.R.U32.HI R60, RZ, 0x10, R57 ;  /* 0x00000010ff3c7819 */ /* 0x000fe40000011639 */
[----:B------:R-:W-:-:S05]  /*0ea0*/  SHF.L.U32 R57, R57, 0x10, RZ ;  /* 0x0000001039397819 */ /* 0x000fca00000006ff */
[----:B------:R-:W-:Y:S01]  /*0eb0*/  FADD.FTZ R57, -R114, R57 ;  /* 0x0000003972397221 */ /* 0x000fe20000010100 */
[----:B------:R-:W-:-:S03]  /*0ec0*/  SHF.L.U32 R96, R96, 0x10, RZ ;  /* 0x0000001060607819 */ /* 0x000fc600000006ff */
[----:B------:R-:W-:Y:S01]  /*0ed0*/  FMUL.FTZ R99, R57, UR30 ;  /* 0x0000001e39637c20 */ /* 0x000fe20008410000 */
[----:B------:R-:W-:Y:S01]  /*0ee0*/  SHF.L.U32 R57, R56, 0x10, RZ ;  /* 0x0000001038397819 */ /* 0x000fe200000006ff */
[-C--:B------:R-:W-:Y:S01]  /*0ef0*/  FMUL.FTZ R97, R97, R96.reuse ;  /* 0x0000006061617220 */ /* 0x080fe20000410000 */
[----:B------:R-:W-:Y:S01]  /*0f00*/  FADD.FTZ R38, R38, R96 ;  /* 0x0000006026267221 */ /* 0x000fe20000010000 */
[----:B------:R-:W-:Y:S01]  /*0f10*/  FFMA.FTZ R50, R99, R96, R50 ;  /* 0x0000006063327223 */ /* 0x000fe20000010032 */
[C---:B------:R-:W-:Y:S01]  /*0f20*/  FADD.FTZ R61, -R114.reuse, R61 ;  /* 0x0000003d723d7221 */ /* 0x040fe20000010100 */
[----:B------:R-:W-:Y:S01]  /*0f30*/  FADD.FTZ R96, -R114, R57 ;  /* 0x0000003972607221 */ /* 0x000fe20000010100 */
[----:B------:R-:W-:Y:S01]  /*0f40*/  IMAD.U32 R95, R95, 0x10000, RZ ;  /* 0x000100005f5f7824 */ /* 0x000fe200078e00ff */
[----:B------:R-:W-:Y:S01]  /*0f50*/  SHF.L.U32 R57, R94, 0x10, RZ ;  /* 0x000000105e397819 */ /* 0x000fe200000006ff */
[----:B------:R-:W-:Y:S02]  /*0f60*/  IMAD.U32 R56, R4, 0x10000, RZ ;  /* 0x0001000004387824 */ /* 0x000fe400078e00ff */
[----:B------:R-:W-:Y:S01]  /*0f70*/  FMUL.FTZ R96, R96, UR30 ;  /* 0x0000001e60607c20 */ /* 0x000fe20008410000 */
[----:B------:R-:W-:Y:S01]  /*0f80*/  FMUL.FTZ R101, R61, UR30 ;  /* 0x0000001e3d657c20 */ /* 0x000fe20008410000 */
[----:B------:R-:W-:Y:S01]  /*0f90*/  FMUL.FTZ R98, R98, R95 ;  /* 0x0000005f62627220 */ /* 0x000fe20000410000 */
[----:B0-----:R-:W-:Y:S01]  /*0fa0*/  SHF.L.U32 R59, R60, 0x10, RZ ;  /* 0x000000103c3b7819 */ /* 0x001fe200000006ff */
[-C--:B------:R-:W-:Y:S01]  /*0fb0*/  FMUL.FTZ R94, R56, R57.reuse ;  /* 0x00000039385e7220 */ /* 0x080fe20000410000 */
[----:B------:R-:W-:Y:S01]  /*0fc0*/  FADD.FTZ R37, R37, R57 ;  /* 0x0000003925257221 */ /* 0x000fe20000010000 */
[----:B------:R-:W-:Y:S01]  /*0fd0*/  FFMA.FTZ R49, R96, R57, R49 ;  /* 0x0000003960317223 */ /* 0x000fe20000010031 */
[----:B------:R-:W-:Y:S01]  /*0fe0*/  FADD.FTZ R63, R63, R98 ;  /* 0x000000623f3f7221 */ /* 0x000fe20000010000 */
[C---:B------:R-:W-:Y:S01]  /*0ff0*/  FFMA.FTZ R57, R101.reuse, R98, R62 ;  /* 0x0000006265397223 */ /* 0x040fe2000001003e */
[----:B------:R-:W-:Y:S01]  /*1000*/  FADD.FTZ R36, R36, R95 ;  /* 0x0000005f24247221 */ /* 0x000fe20000010000 */
[----:B------:R-:W-:Y:S01]  /*1010*/  FFMA.FTZ R48, R101, R95, R48 ;  /* 0x0000005f65307223 */ /* 0x000fe20000010030 */
[----:B------:R-:W-:Y:S01]  /*1020*/  SHF.L.U32 R95, R6, 0x10, RZ ;  /* 0x00000010065f7819 */ /* 0x000fe200000006ff */
[----:B------:R-:W-:-:S02]  /*1030*/  IMAD.U32 R60, R92, 0x10000, RZ ;  /* 0x000100005c3c7824 */ /* 0x000fc400078e00ff */
[----:B------:R-:W-:Y:S01]  /*1040*/  FADD.FTZ R59, -R114, R59 ;  /* 0x0000003b723b7221 */ /* 0x000fe20000010100 */
[----:B------:R-:W-:Y:S01]  /*1050*/  FADD.FTZ R56, R63, R94 ;  /* 0x0000005e3f387221 */ /* 0x000fe20000010000 */
[----:B------:R-:W-:Y:S01]  /*1060*/  FFMA.FTZ R58, R96, R94, R57 ;  /* 0x0000005e603a7223 */ /* 0x000fe20000010039 */
[-C--:B------:R-:W-:Y:S01]  /*1070*/  FMUL.FTZ R95, R95, R60.reuse ;  /* 0x0000003c5f5f7220 */ /* 0x080fe20000410000 */
[----:B------:R-:W-:Y:S01]  /*1080*/  FMUL.FTZ R92, R59, UR30 ;  /* 0x0000001e3b5c7c20 */ /* 0x000fe20008410000 */
[----:B------:R-:W-:Y:S01]  /*1090*/  FADD.FTZ R56, R56, R97 ;  /* 0x0000006138387221 */ /* 0x000fe20000010000 */
[----:B------:R-:W-:Y:S01]  /*10a0*/  FFMA.FTZ R57, R99, R97, R58 ;  /* 0x0000006163397223 */ /* 0x000fe2000001003a */
[----:B------:R-:W-:Y:S01]  /*10b0*/  FADD.FTZ R39, R39, R60 ;  /* 0x0000003c27277221 */ /* 0x000fe20000010000 */
[----:B------:R-:W-:Y:S01]  /*10c0*/  FFMA.FTZ R51, R92, R60, R51 ;  /* 0x0000003c5c337223 */ /* 0x000fe20000010033 */
[----:B------:R-:W-:Y:S01]  /*10d0*/  FADD.FTZ R63, R56, R95 ;  /* 0x0000005f383f7221 */ /* 0x000fe20000010000 */
[----:B------:R-:W-:-:S07]  /*10e0*/  FFMA.FTZ R62, R92, R95, R57 ;  /* 0x0000005f5c3e7223 */ /* 0x000fce0000010039 */
.L_x_172:
[----:B------:R-:W-:Y:S05]  /*10f0*/  BSYNC.RECONVERGENT B1 ;  /* 0x0000000000017941 */ /* 0x000fea0003800200 */
.L_x_171:
        /* <DEDUP_REMOVED lines=11> */
[----:B0-----:R-:W-:-:S05]  /*11b0*/  @P0 IMAD.WIDE.U32 R58, R109, 0x8, R58 ;  /* 0x000000086d3a0825 */ /* 0x001fca00078e003a */
[----:B------:R0:W5:Y:S01]  /*11c0*/  @P0 LDG.E.64 R80, desc[UR16][R58.64] ;  /* 0x000000103a500981 */ /* 0x000162000c1e1b00 */
[--C-:B--2---:R-:W-:Y:S01]  /*11d0*/  SHF.R.U64 R109, R60, 0x10, R61.reuse ;  /* 0x000000103c6d7819 */ /* 0x104fe2000000123d */
[--C-:B------:R-:W-:Y:S01]  /*11e0*/  IMAD.MOV.U32 R91, RZ, RZ, R61.reuse ;  /* 0x000000ffff5b7224 */ /* 0x100fe200078e003d */
[----:B------:R-:W-:Y:S02]  /*11f0*/  SHF.R.U32.HI R75, RZ, 0x10, R61 ;  /* 0x00000010ff4b7819 */ /* 0x000fe4000001163d */
[----:B------:R-:W-:Y:S02]  /*1200*/  MOV R76, R60 ;  /* 0x0000003c004c7202 */ /* 0x000fe40000000f00 */
[C-C-:B---3--:R-:W-:Y:S02]  /*1210*/  SHF.R.U64 R77, R56.reuse, 0x10, R57.reuse ;  /* 0x00000010384d7819 */ /* 0x148fe40000001239 */
[----:B------:R-:W-:Y:S02]  /*1220*/  SHF.L.U32 R61, R56, 0x10, RZ ;  /* 0x00000010383d7819 */ /* 0x000fe400000006ff */
[----:B------:R-:W-:Y:S01]  /*1230*/  SHF.R.U32.HI R56, RZ, 0x10, R57 ;  /* 0x00000010ff387819 */ /* 0x000fe20000011639 */
[----:B------:R-:W-:Y:S01]  /*1240*/  IMAD.U32 R77, R77, 0x10000, RZ ;  /* 0x000100004d4d7824 */ /* 0x000fe200078e00ff */
[----:B------:R-:W-:-:S02]  /*1250*/  SHF.L.U32 R79, R57, 0x10, RZ ;  /* 0x00000010394f7819 */ /* 0x000fc400000006ff */
[----:B0-----:R-:W-:Y:S01]  /*1260*/  SHF.L.U32 R59, R56, 0x10, RZ ;  /* 0x00000010383b7819 */ /* 0x001fe200000006ff */
[----:B------:R-:W-:Y:S01]  /*1270*/  FADD.FTZ R61, -R114, R61 ;  /* 0x0000003d723d7221 */ /* 0x000fe20000010100 */
[----:B------:R-:W-:Y:S01]  /*1280*/  SHF.L.U32 R57, R76, 0x10, RZ ;  /* 0x000000104c397819 */ /* 0x000fe200000006ff */
[C---:B------:R-:W-:Y:S01]  /*1290*/  FADD.FTZ R79, -R114.reuse, R79 ;  /* 0x0000004f724f7221 */ /* 0x040fe20000010100 */
[C---:B------:R-:W-:Y:S01]  /*12a0*/  FADD.FTZ R78, -R114.reuse, R77 ;  /* 0x0000004d724e7221 */ /* 0x040fe20000010100 */
[----:B------:R-:W-:Y:S01]  /*12b0*/  FADD.FTZ R76, -R114, R59 ;  /* 0x0000003b724c7221 */ /* 0x000fe20000010100 */
[----:B------:R-:W-:Y:S01]  /*12c0*/  SHF.L.U32 R56, R9, 0x10, RZ ;  /* 0x0000001009387819 */ /* 0x000fe200000006ff */
[----:B------:R-:W-:Y:S01]  /*12d0*/  IMAD.U32 R59, R91, 0x10000, RZ ;  /* 0x000100005b3b7824 */ /* 0x000fe200078e00ff */
[----:B------:R-:W-:Y:S01]  /*12e0*/  SHF.L.U32 R77, R8, 0x10, RZ ;  /* 0x00000010084d7819 */ /* 0x000fe200000006ff */
[----:B------:R-:W-:Y:S01]  /*12f0*/  FMUL.FTZ R93, R61, UR30 ;  /* 0x0000001e3d5d7c20 */ /* 0x000fe20008410000 */
[----:B------:R-:W-:Y:S01]  /*1300*/  SHF.L.U32 R58, R109, 0x10, RZ ;  /* 0x000000106d3a7819 */ /* 0x000fe200000006ff */
[----:B------:R-:W-:Y:S01]  /*1310*/  FMUL.FTZ R90, R90, R57 ;  /* 0x000000395a5a7220 */ /* 0x000fe20000410000 */
[----:B------:R-:W-:Y:S01]  /*1320*/  FMUL.FTZ R91, R79, UR30 ;  /* 0x0000001e4f5b7c20 */ /* 0x000fe20008410000 */
[----:B------:R-:W-:Y:S01]  /*1330*/  FMUL.FTZ R79, R56, R59 ;  /* 0x0000003b384f7220 */ /* 0x000fe20000410000 */
[----:B------:R-:W-:Y:S01]  /*1340*/  FMUL.FTZ R78, R78, UR30 ;  /* 0x0000001e4e4e7c20 */ /* 0x000fe20008410000 */
[----:B------:R-:W-:Y:S01]  /*1350*/  FMUL.FTZ R77, R77, R58 ;  /* 0x0000003a4d4d7220 */ /* 0x000fe20000410000 */
[----:B------:R-:W-:Y:S01]  /*1360*/  FADD.FTZ R56, R63, R90 ;  /* 0x0000005a3f387221 */ /* 0x000fe20000010000 */
[C---:B------:R-:W-:Y:S01]  /*1370*/  FFMA.FTZ R62, R93.reuse, R90, R62 ;  /* 0x0000005a5d3e7223 */ /* 0x040fe2000001003e */
[----:B------:R-:W-:Y:S01]  /*1380*/  FADD.FTZ R32, R32, R57 ;  /* 0x0000003920207221 */ /* 0x000fe20000010000 */
[----:B------:R-:W-:Y:S01]  /*1390*/  FFMA.FTZ R44, R93, R57, R44 ;  /* 0x000000395d2c7223 */ /* 0x000fe2000001002c */
[----:B------:R-:W-:Y:S01]  /*13a0*/  SHF.L.U32 R57, R10, 0x10, RZ ;  /* 0x000000100a397819 */ /* 0x000fe200000006ff */
[----:B------:R-:W-:-:S02]  /*13b0*/  IMAD.U32 R60, R75, 0x10000, RZ ;  /* 0x000100004b3c7824 */ /* 0x000fc400078e00ff */
[----:B------:R-:W-:Y:S01]  /*13c0*/  FADD.FTZ R56, R56, R77 ;  /* 0x0000004d38387221 */ /* 0x000fe20000010000 */
[----:B------:R-:W-:Y:S01]  /*13d0*/  FFMA.FTZ R62, R78, R77, R62 ;  /* 0x0000004d4e3e7223 */ /* 0x000fe2000001003e */
[----:B------:R-:W-:Y:S01]  /*13e0*/  FMUL.FTZ R76, R76, UR30 ;  /* 0x0000001e4c4c7c20 */ /* 0x000fe20008410000 */
[----:B------:R-:W-:Y:S01]  /*13f0*/  FMUL.FTZ R75, R57, R60 ;  /* 0x0000003c394b7220 */ /* 0x000fe20000410000 */
        /* <DEDUP_REMOVED lines=11> */
.L_x_168:
[----:B-1----:R-:W-:Y:S02]  /*14b0*/  UIMAD UR6, UR26, UR10, URZ ;  /* 0x0000000a1a0672a4 */ /* 0x002fe4000f8e02ff */
[----:B------:R-:W-:Y:S02]  /*14c0*/  UISETP.NE.U32.AND UP0, UPT, UR20, URZ, UPT ;  /* 0x000000ff1400728c */ /* 0x000fe4000bf05070 */
[----:B------:R-:W-:Y:S02]  /*14d0*/  USHF.R.S32.HI UR7, URZ, 0x1f, UR6 ;  /* 0x0000001fff077899 */ /* 0x000fe40008011406 */
[----:B------:R-:W-:Y:S02]  /*14e0*/  UISETP.NE.AND.EX UP0, UPT, UR21, URZ, UPT, UP0 ;  /* 0x000000ff1500728c */ /* 0x000fe4000bf05300 */
[----:B------:R-:W-:-:S06]  /*14f0*/  ULEA.HI UR7, UR7, UR6, URZ, 0x2 ;  /* 0x0000000607077291 */ /* 0x000fcc000f8f10ff */
[----:B------:R-:W-:-:S04]  /*1500*/  MOV R56, UR7 ;  /* 0x0000000700387c02 */ /* 0x000fc80008000f00 */
[----:B------:R-:W-:Y:S01]  /*1510*/  LEA.HI.SX32 R113, R56, R109, 0x1e ;  /* 0x0000006d38717211 */ /* 0x000fe200078ff2ff */
[----:B------:R-:W-:Y:S06]  /*1520*/  BRA.U !UP0, `(.L_x_173) ;  /* 0x00000001083c7547 */ /* 0x000fec000b800000 */
[C---:B------:R-:W-:Y:S02]  /*1530*/  ISETP.GE.U32.AND P0, PT, R0.reuse, 0x80, PT ;  /* 0x000000800000780c */ /* 0x040fe40003f06070 */
[C---:B------:R-:W-:Y:S02]  /*1540*/  ISETP.GE.U32.AND P1, PT, R0.reuse, 0x100, PT ;  /* 0x000001000000780c */ /* 0x040fe40003f26070 */
[----:B------:R-:W-:Y:S02]  /*1550*/  ISETP.GE.U32.AND P2, PT, R0, 0x180, PT ;  /* 0x000001800000780c */ /* 0x000fe40003f46070 */
[----:B------:R-:W-:-:S07]  /*1560*/  MOV R109, R113 ;  /* 0x00000071006d7202 */ /* 0x000fce0000000f00 */
[----:B------:R-:W0:Y:S08]  /*1570*/  @P0 LDC.64 R60, c[0x0][0x438] ;  /* 0x00010e00ff3c0b82 */ /* 0x000e300000000a00 */
[----:B------:R-:W1:Y:S08]  /*1580*/  @P1 LDC.64 R58, c[0x0][0x438] ;  /* 0x00010e00ff3a1b82 */ /* 0x000e700000000a00 */
[----:B------:R-:W2:Y:S01]  /*1590*/  @P2 LDC.64 R56, c[0x0][0x438] ;  /* 0x00010e00ff382b82 */ /* 0x000ea20000000a00 */
[C---:B0-----:R-:W-:Y:S01]  /*15a0*/  @P0 IMAD.WIDE.U32 R60, R109.reuse, 0x8, R60 ;  /* 0x000000086d3c0825 */ /* 0x041fe200078e003c */
[----:B------:R-:W-:-:S04]  /*15b0*/  @P0 IADD3 R109, PT, PT, R109, 0x80, RZ ;  /* 0x000000806d6d0810 */ /* 0x000fc80007ffe0ff */
[----:B------:R0:W5:Y:S01]  /*15c0*/  @P0 LDG.E.64 R84, desc[UR16][R60.64] ;  /* 0x000000103c540981 */ /* 0x000162000c1e1b00 */
[----:B-1----:R-:W-:-:S04]  /*15d0*/  @P1 IMAD.WIDE.U32 R58, R109, 0x8, R58 ;  /* 0x000000086d3a1825 */ /* 0x002fc800078e003a */
[----:B------:R-:W-:Y:S01]  /*15e0*/  @P1 VIADD R109, R109, 0x80 ;  /* 0x000000806d6d1836 */ /* 0x000fe20000000000 */
[----:B------:R0:W5:Y:S03]  /*15f0*/  @P1 LDG.E.64 R82, desc[UR16][R58.64] ;  /* 0x000000103a521981 */ /* 0x000166000c1e1b00 */
[----:B--2---:R-:W-:-:S05]  /*1600*/  @P2 IMAD.WIDE.U32 R56, R109, 0x8, R56 ;  /* 0x000000086d382825 */ /* 0x004fca00078e0038 */
[----:B------:R0:W5:Y:S02]  /*1610*/  @P2 LDG.E.64 R80, desc[UR16][R56.64] ;  /* 0x0000001038502981 */ /* 0x000164000c1e1b00 */
.L_x_173:
[----:B----4-:R-:W-:Y:S05]  /*1620*/  BSYNC.RECONVERGENT B0 ;  /* 0x0000000000007941 */ /* 0x010fea0003800200 */
.L_x_167:
[----:B0-----:R-:W0:Y:S01]  /*1630*/  SHFL.DOWN PT, R56, R63, 0x10, 0x1f ;  /* 0x0a001f003f387f89 */ /* 0x001e2200000e0000 */
[----:B------:R-:W-:Y:S03]  /*1640*/  BSSY.RECONVERGENT B0, `(.L_x_174) ;  /* 0x000001f000007945 */ /* 0x000fe60003800200 */
        /* <DEDUP_REMOVED lines=30> */
.L_x_175:
[----:B------:R-:W-:Y:S05]  /*1830*/  BSYNC.RECONVERGENT B0 ;  /* 0x0000000000007941 */ /* 0x000fea0003800200 */
.L_x_174:
        /* <DEDUP_REMOVED lines=20> */
[----:B------:R-:W-:-:S04]  /*1980*/  FADD.FTZ R57, RZ, R56 ;  /* 0x00000038ff397221 */ /* 0x000fc80000010000 */
[----:B------:R-:W-:Y:S01]  /*1990*/  MOV R56, UR7 ;  /* 0x0000000700387c02 */ /* 0x000fe20008000f00 */
[----:B------:R-:W-:Y:S01]  /*19a0*/  FADD.FTZ R114, R59, R114 ;  /* 0x000000723b727221 */ /* 0x000fe20000010000 */
[----:B------:R-:W-:-:S03]  /*19b0*/  FADD.FTZ R57, R58, R57 ;  /* 0x000000393a397221 */ /* 0x000fc60000010000 */
[----:B-1----:R-:W-:Y:S01]  /*19c0*/  FADD.FTZ R114, R114, R61 ;  /* 0x0000003d72727221 */ /* 0x002fe20000010000 */
[----:B------:R-:W-:Y:S01]  /*19d0*/  FADD.FTZ R57, R57, R60 ;  /* 0x0000003c39397221 */ /* 0x000fe20000010000 */
[----:B------:R-:W-:Y:S01]  /*19e0*/  HFMA2 R61, -RZ, RZ, 0, 0 ;  /* 0x00000000ff3d7431 */ /* 0x000fe200000001ff */
[----:B------:R-:W-:Y:S01]  /*19f0*/  @P2 LEA.HI.SX32 R61, R56, R109, 0x1e ;  /* 0x0000006d383d2211 */ /* 0x000fe200078ff2ff */
[----:B------:R-:W-:Y:S01]  /*1a00*/  FADD.FTZ R63, R63, R114 ;  /* 0x000000723f3f7221 */ /* 0x000fe20000010000 */
[----:B------:R-:W-:Y:S01]  /*1a10*/  FADD.FTZ R62, R62, R57 ;  /* 0x000000393e3e7221 */ /* 0x000fe20000010000 */
[----:B------:R-:W-:Y:S02]  /*1a20*/  MOV R60, R113 ;  /* 0x00000071003c7202 */ /* 0x000fe40000000f00 */
[----:B------:R-:W-:Y:S01]  /*1a30*/  FMUL.FTZ R63, R63, UR28 ;  /* 0x0000001c3f3f7c20 */ /* 0x000fe20008410000 */
[----:B------:R-:W-:-:S04]  /*1a40*/  FMUL.FTZ R62, R62, UR28 ;  /* 0x0000001c3e3e7c20 */ /* 0x000fc80008410000 */
[----:B------:R-:W-:Y:S02]  /*1a50*/  R2UR UR6, R63 ;  /* 0x000000003f0672ca */ /* 0x000fe400000e0000 */
[----:B------:R-:W-:Y:S01]  /*1a60*/  FSEL R62, R62, RZ, !P1 ;  /* 0x000000ff3e3e7208 */ /* 0x000fe20004800000 */
[----:B------:R-:W-:-:S12]  /*1a70*/  @!P0 BRA `(.L_x_177) ;  /* 0x0000001000048947 */ /* 0x000fd80003800000 */
[----:B------:R-:W-:-:S04]  /*1a80*/  UISETP.NE.U32.AND UP0, UPT, UR20, URZ, UPT ;  /* 0x000000ff1400728c */ /* 0x000fc8000bf05070 */
[----:B------:R-:W-:Y:S01]  /*1a90*/  UISETP.NE.AND.EX UP0, UPT, UR21, URZ, UPT, UP0 ;  /* 0x000000ff1500728c */ /* 0x000fe2000bf05300 */
[----:B------:R-:W-:Y:S10]  /*1aa0*/  BRA.U !UP3, `(.L_x_178) ;  /* 0x000000010b1c7547 */ /* 0x000ff4000b800000 */
[----:B------:R-:W0:Y:S02]  /*1ab0*/  LDC.64 R56, c[0x0][0x390] ;  /* 0x0000e400ff387b82 */ /* 0x000e240000000a00 */
[----:B0-----:R-:W-:-:S06]  /*1ac0*/  IMAD.WIDE.U32 R56, R61, 0x8, R56 ;  /* 0x000000083d387825 */ /* 0x001fcc00078e0038 */
[----:B------:R-:W2:Y:S02]  /*1ad0*/  LDG.E.64 R56, desc[UR16][R56.64] ;  /* 0x0000001038387981 */ /* 0x000ea4000c1e1b00 */
[C-C-:B--2---:R-:W-:Y:S02]  /*1ae0*/  SHF.R.U64 R111, R56.reuse, 0x10, R57.reuse ;  /* 0x00000010386f7819 */ /* 0x144fe40000001239 */
[----:B------:R-:W-:Y:S02]  /*1af0*/  SHF.R.U32.HI R112, RZ, 0x10, R57 ;  /* 0x00000010ff707819 */ /* 0x000fe40000011639 */
[----:B------:R-:W-:Y:S02]  /*1b00*/  PRMT R108, R56, 0x7610, R108 ;  /* 0x00007610386c7816 */ /* 0x000fe4000000006c */
[----:B------:R-:W-:-:S07]  /*1b10*/  PRMT R110, R57, 0x7610, R110 ;  /* 0x00007610396e7816 */ /* 0x000fce000000006e */
.L_x_178:
[----:B------:R-:W-:Y:S05]  /*1b20*/  BRA.U UP0, `(.L_x_179) ;  /* 0x0000000500c07547 */ /* 0x000fea000b800000 */
[----:B------:R-:W-:-:S04]  /*1b30*/  UISETP.NE.U32.AND UP0, UPT, UR4, URZ, UPT ;  /* 0x000000ff0400728c */ /* 0x000fc8000bf05070 */
[----:B------:R-:W-:-:S09]  /*1b40*/  UISETP.NE.AND.EX UP0, UPT, UR5, URZ, UPT, UP0 ;  /* 0x000000ff0500728c */ /* 0x000fd2000bf05300 */
[----:B------:R-:W-:Y:S05]  /*1b50*/  BRA.U UP0, `(.L_x_180) ;  /* 0x0000000100d47547 */ /* 0x000fea000b800000 */
[----:B------:R-:W-:Y:S05]  /*1b60*/  BRA.U !UP3, `(.L_x_181) ;  /* 0x000000010b307547 */ /* 0x000fea000b800000 */
[----:B------:R-:W-:Y:S01]  /*1b70*/  FFMA.FTZ R57, R3, UR6, R62 ;  /* 0x0000000603397c23 */ /* 0x000fe2000801003e */
[----:B------:R-:W-:Y:S01]  /*1b80*/  ISETP.LT.AND P1, PT, RZ, UR31, PT ;  /* 0x0000001fff007c0c */ /* 0x000fe2000bf21270 */
[----:B------:R-:W-:Y:S02]  /*1b90*/  IMAD.U32 R56, R86, 0x10000, RZ ;  /* 0x0001000056387824 */ /* 0x000fe400078e00ff */
[----:B------:R-:W-:-:S04]  /*1ba0*/  FADD.FTZ R57, R106, -R57 ;  /* 0x800000396a397221 */ /* 0x000fc80000010000 */
[----:B------:R-:W-:-:S05]  /*1bb0*/  FMUL.FTZ R57, R57, UR30 ;  /* 0x0000001e39397c20 */ /* 0x000fca0008410000 */
[----:B------:R-:W-:-:S05]  /*1bc0*/  FSEL R57, R57, RZ, P1 ;  /* 0x000000ff39397208 */ /* 0x000fca0000800000 */
[----:B------:R-:W-:-:S04]  /*1bd0*/  FMUL.FTZ R57, R57, UR29 ;  /* 0x0000001d39397c20 */ /* 0x000fc80008410000 */
[----:B------:R-:W-:Y:S01]  /*1be0*/  FMUL.FTZ R58, R57, R56 ;  /* 0x00000038393a7220 */ /* 0x000fe20000410000 */
[----:B------:R-:W-:-:S04]  /*1bf0*/  SHF.L.U32 R56, R108, 0x10, RZ ;  /* 0x000000106c387819 */ /* 0x000fc800000006ff */
[----:B------:R-:W-:Y:S01]  /*1c00*/  F2FP.BF16.F32.PACK_AB R58, RZ, R58 ;  /* 0x0000003aff3a723e */ /* 0x000fe200000010ff */
[----:B------:R-:W-:-:S03]  /*1c10*/  FFMA.FTZ R28, R57, R56, R28 ;  /* 0x00000038391c7223 */ /* 0x000fc6000001001c */
[----:B------:R-:W-:-:S07]  /*1c20*/  PRMT R67, R58, 0x7610, R67 ;  /* 0x000076103a437816 */ /* 0x000fce0000000043 */
.L_x_181:
[----:B------:R-:W-:Y:S05]  /*1c30*/  BRA.U !UP3, `(.L_x_182) ;  /* 0x000000010b307547 */ /* 0x000fea000b800000 */
[----:B------:R-:W-:Y:S01]  /*1c40*/  FFMA.FTZ R57, R104, UR6, R62 ;  /* 0x0000000668397c23 */ /* 0x000fe2000801003e */
[----:B------:R-:W-:Y:S02]  /*1c50*/  ISETP.LT.AND P1, PT, RZ, UR31, PT ;  /* 0x0000001fff007c0c */ /* 0x000fe4000bf21270 */
[----:B------:R-:W-:Y:S01]  /*1c60*/  SHF.L.U32 R59, R65, 0x10, RZ ;  /* 0x00000010413b7819 */ /* 0x000fe200000006ff */
[----:B------:R-:W-:-:S04]  /*1c70*/  FADD.FTZ R57, R102, -R57 ;  /* 0x8000003966397221 */ /* 0x000fc80000010000 */
[----:B------:R-:W-:-:S05]  /*1c80*/  FMUL.FTZ R57, R57, UR30 ;  /* 0x0000001e39397c20 */ /* 0x000fca0008410000 */
[----:B------:R-:W-:-:S05]  /*1c90*/  FSEL R57, R57, RZ, P1 ;  /* 0x000000ff39397208 */ /* 0x000fca0000800000 */
[----:B------:R-:W-:Y:S01]  /*1ca0*/  FMUL.FTZ R56, R57, UR29 ;  /* 0x0000001d39387c20 */ /* 0x000fe20008410000 */
[----:B------:R-:W-:-:S03]  /*1cb0*/  SHF.L.U32 R57, R111, 0x10, RZ ;  /* 0x000000106f397819 */ /* 0x000fc600000006ff */
[C---:B------:R-:W-:Y:S02]  /*1cc0*/  FMUL.FTZ R59, R56.reuse, R59 ;  /* 0x0000003b383b7220 */ /* 0x040fe40000410000 */
[----:B------:R-:W-:-:S03]  /*1cd0*/  FFMA.FTZ R29, R56, R57, R29 ;  /* 0x00000039381d7223 */ /* 0x000fc6000001001d */
[----:B------:R-:W-:-:S04]  /*1ce0*/  F2FP.BF16.F32.PACK_AB R59, RZ, R59 ;  /* 0x0000003bff3b723e */ /* 0x000fc800000010ff */
[----:B------:R-:W-:-:S07]  /*1cf0*/  PRMT R68, R59, 0x7610, R68 ;  /* 0x000076103b447816 */ /* 0x000fce0000000044 */
.L_x_182:
[----:B------:R-:W-:Y:S05]  /*1d00*/  BRA.U !UP3, `(.L_x_183) ;  /* 0x000000010b307547 */ /* 0x000fea000b800000 */
[----:B------:R-:W-:Y:S01]  /*1d10*/  FFMA.FTZ R56, R107, UR6, R62 ;  /* 0x000000066b387c23 */ /* 0x000fe2000801003e */
[----:B------:R-:W-:Y:S01]  /*1d20*/  ISETP.LT.AND P1, PT, RZ, UR31, PT ;  /* 0x0000001fff007c0c */ /* 0x000fe2000bf21270 */
[----:B------:R-:W-:Y:S02]  /*1d30*/  IMAD.U32 R58, R87, 0x10000, RZ ;  /* 0x00010000573a7824 */ /* 0x000fe400078e00ff */
        /* <DEDUP_REMOVED lines=9> */
.L_x_183:
[----:B------:R-:W-:Y:S05]  /*1dd0*/  BRA.U !UP3, `(.L_x_184) ;  /* 0x000000090bd47547 */ /* 0x000fea000b800000 */
[----:B------:R-:W-:Y:S01]  /*1de0*/  FFMA.FTZ R56, R100, UR6, R62 ;  /* 0x0000000664387c23 */ /* 0x000fe2000801003e */
[----:B------:R-:W-:Y:S02]  /*1df0*/  ISETP.LT.AND P1, PT, RZ, UR31, PT ;  /* 0x0000001fff007c0c */ /* 0x000fe4000bf21270 */
[----:B------:R-:W-:Y:S01]  /*1e00*/  SHF.L.U32 R57, R66, 0x10, RZ ;  /* 0x0000001042397819 */ /* 0x000fe200000006ff */
        /* <DEDUP_REMOVED lines=8> */
[----:B------:R-:W-:Y:S01]  /*1e90*/  PRMT R70, R58, 0x7610, R70 ;  /* 0x000076103a467816 */ /* 0x000fe20000000046 */
[----:B------:R-:W-:Y:S06]  /*1ea0*/  BRA `(.L_x_184) ;  /* 0x0000000800a07947 */ /* 0x000fec0003800000 */
.L_x_180:
[--C-:B------:R-:W-:Y:S01]  /*1eb0*/  FFMA.FTZ R57, R3, UR6, R62.reuse ;  /* 0x0000000603397c23 */ /* 0x100fe2000801003e */
[--C-:B------:R-:W-:Y:S01]  /*1ec0*/  FFMA.FTZ R59, R104, UR6, R62.reuse ;  /* 0x00000006683b7c23 */ /* 0x100fe2000801003e */
[--C-:B------:R-:W-:Y:S01]  /*1ed0*/  FFMA.FTZ R58, R100, UR6, R62.reuse ;  /* 0x00000006643a7c23 */ /* 0x100fe2000801003e */
[----:B------:R-:W-:Y:S01]  /*1ee0*/  FFMA.FTZ R56, R107, UR6, R62 ;  /* 0x000000066b387c23 */ /* 0x000fe2000801003e */
[----:B------:R-:W-:Y:S01]  /*1ef0*/  FADD.FTZ R57, R106, -R57 ;  /* 0x800000396a397221 */ /* 0x000fe20000010000 */
[----:B------:R-:W-:Y:S01]  /*1f00*/  FADD.FTZ R59, R102, -R59 ;  /* 0x8000003b663b7221 */ /* 0x000fe20000010000 */
[----:B------:R-:W-:Y:S01]  /*1f10*/  ISETP.LT.AND P1, PT, RZ, UR31, PT ;  /* 0x0000001fff007c0c */ /* 0x000fe2000bf21270 */
[----:B------:R-:W-:Y:S01]  /*1f20*/  FADD.FTZ R72, R103, -R58 ;  /* 0x8000003a67487221 */ /* 0x000fe20000010000 */
[----:B------:R-:W-:Y:S01]  /*1f30*/  FMUL.FTZ R57, R57, UR30 ;  /* 0x0000001e39397c20 */ /* 0x000fe20008410000 */
[----:B------:R-:W-:Y:S01]  /*1f40*/  FADD.FTZ R71, R105, -R56 ;  /* 0x8000003869477221 */ /* 0x000fe20000010000 */
[----:B------:R-:W-:-:S03]  /*1f50*/  FMUL.FTZ R63, R59, UR30 ;  /* 0x0000001e3b3f7c20 */ /* 0x000fc60008410000 */
[----:B------:R-:W-:Y:S01]  /*1f60*/  FSEL R58, R57, RZ, P1 ;  /* 0x000000ff393a7208 */ /* 0x000fe20000800000 */
[----:B------:R-:W-:Y:S06]  /*1f70*/  BRA.U !UP3, `(.L_x_185) ;  /* 0x000000010b1c7547 */ /* 0x000fec000b800000 */
[----:B------:R-:W-:Y:S02]  /*1f80*/  IMAD.U32 R56, R86, 0x10000, RZ ;  /* 0x0001000056387824 */ /* 0x000fe400078e00ff */
[----:B------:R-:W-:Y:S01]  /*1f90*/  FMUL.FTZ R57, R58, UR29 ;  /* 0x0000001d3a397c20 */ /* 0x000fe20008410000 */
[----:B------:R-:W-:-:S03]  /*1fa0*/  SHF.L.U32 R59, R108, 0x10, RZ ;  /* 0x000000106c3b7819 */ /* 0x000fc600000006ff */
[-C--:B------:R-:W-:Y:S02]  /*1fb0*/  FMUL.FTZ R56, R56, R57.reuse ;  /* 0x0000003938387220 */ /* 0x080fe40000410000 */
[----:B------:R-:W-:-:S03]  /*1fc0*/  FFMA.FTZ R28, R59, R57, R28 ;  /* 0x000000393b1c7223 */ /* 0x000fc6000001001c */
[----:B------:R-:W-:-:S04]  /*1fd0*/  F2FP.BF16.F32.PACK_AB R56, RZ, R56 ;  /* 0x00000038ff38723e */ /* 0x000fc800000010ff */
[----:B------:R-:W-:-:S07]  /*1fe0*/  PRMT R67, R56, 0x7610, R67 ;  /* 0x0000761038437816 */ /* 0x000fce0000000043 */
.L_x_185:
[----:B------:R-:W-:Y:S01]  /*1ff0*/  F2FP.BF16.F32.PACK_AB R73, RZ, R58 ;  /* 0x0000003aff49723e */ /* 0x000fe200000010ff */
[----:B------:R-:W-:Y:S01]  /*2000*/  FMUL.FTZ R71, R71, UR30 ;  /* 0x0000001e47477c20 */ /* 0x000fe20008410000 */
[----:B------:R-:W-:Y:S01]  /*2010*/  FMUL.FTZ R59, R72, UR30 ;  /* 0x0000001e483b7c20 */ /* 0x000fe20008410000 */
[----:B------:R-:W-:Y:S01]  /*2020*/  FSEL R58, R63, RZ, P1 ;  /* 0x000000ff3f3a7208 */ /* 0x000fe20000800000 */
[----:B------:R-:W-:Y:S06]  /*2030*/  BRA.U !UP3, `(.L_x_186) ;  /* 0x000000010b1c7547 */ /* 0x000fec000b800000 */
[----:B------:R-:W-:Y:S01]  /*2040*/  SHF.L.U32 R57, R65, 0x10, RZ ;  /* 0x0000001041397819 */ /* 0x000fe200000006ff */
[----:B------:R-:W-:Y:S01]  /*2050*/  FMUL.FTZ R56, R58, UR29 ;  /* 0x0000001d3a387c20 */ /* 0x000fe20008410000 */
[----:B------:R-:W-:-:S03]  /*2060*/  SHF.L.U32 R68, R111, 0x10, RZ ;  /* 0x000000106f447819 */ /* 0x000fc600000006ff */
[-C--:B------:R-:W-:Y:S02]  /*2070*/  FMUL.FTZ R57, R57, R56.reuse ;  /* 0x0000003839397220 */ /* 0x080fe40000410000 */
[----:B------:R-:W-:-:S03]  /*2080*/  FFMA.FTZ R29, R68, R56, R29 ;  /* 0x00000038441d7223 */ /* 0x000fc6000001001d */
[----:B------:R-:W-:-:S04]  /*2090*/  F2FP.BF16.F32.PACK_AB R57, RZ, R57 ;  /* 0x00000039ff39723e */ /* 0x000fc800000010ff */
[----:B------:R-:W-:-:S07]  /*20a0*/  PRMT R68, R57, 0x7610, R68 ;  /* 0x0000761039447816 */ /* 0x000fce0000000044 */
.L_x_186:
[----:B------:R-:W-:Y:S02]  /*20b0*/  F2FP.BF16.F32.PACK_AB R72, RZ, R58 ;  /* 0x0000003aff48723e */ /* 0x000fe400000010ff */
[----:B------:R-:W-:Y:S02]  /*20c0*/  FSEL R59, R59, RZ, P1 ;  /* 0x000000ff3b3b7208 */ /* 0x000fe40000800000 */
        /* <DEDUP_REMOVED lines=9> */
.L_x_187:
[----:B------:R-:W-:Y:S02]  /*2160*/  F2FP.BF16.F32.PACK_AB R58, RZ, R58 ;  /* 0x0000003aff3a723e */ /* 0x000fe400000010ff */
[----:B------:R-:W-:Y:S02]  /*2170*/  PRMT R71, R73, 0x7610, R71 ;  /* 0x0000761049477816 */ /* 0x000fe40000000047 */
[----:B------:R-:W-:Y:S02]  /*2180*/  F2FP.BF16.F32.PACK_AB R74, RZ, R59 ;  /* 0x0000003bff4a723e */ /* 0x000fe400000010ff */
[----:B------:R-:W-:Y:S01]  /*2190*/  PRMT R73, R58, 0x7610, R73 ;  /* 0x000076103a497816 */ /* 0x000fe20000000049 */
[----:B------:R-:W-:Y:S06]  /*21a0*/  BRA.U !UP3, `(.L_x_184) ;  /* 0x000000050be07547 */ /* 0x000fec000b800000 */
[----:B------:R-:W-:Y:S01]  /*21b0*/  SHF.L.U32 R57, R66, 0x10, RZ ;  /* 0x0000001042397819 */ /* 0x000fe200000006ff */
[----:B------:R-:W-:Y:S01]  /*21c0*/  FMUL.FTZ R56, R59, UR29 ;  /* 0x0000001d3b387c20 */ /* 0x000fe20008410000 */
[----:B------:R-:W-:-:S03]  /*21d0*/  SHF.L.U32 R58, R112, 0x10, RZ ;  /* 0x00000010703a7819 */ /* 0x000fc600000006ff */
[-C--:B------:R-:W-:Y:S02]  /*21e0*/  FMUL.FTZ R57, R57, R56.reuse ;  /* 0x0000003839397220 */ /* 0x080fe40000410000 */
[----:B------:R-:W-:-:S03]  /*21f0*/  FFMA.FTZ R31, R58, R56, R31 ;  /* 0x000000383a1f7223 */ /* 0x000fc6000001001f */
[----:B------:R-:W-:-:S04]  /*2200*/  F2FP.BF16.F32.PACK_AB R57, RZ, R57 ;  /* 0x00000039ff39723e */ /* 0x000fc800000010ff */
[----:B------:R-:W-:Y:S01]  /*2210*/  PRMT R70, R57, 0x7610, R70 ;  /* 0x0000761039467816 */ /* 0x000fe20000000046 */
[----:B------:R-:W-:Y:S06]  /*2220*/  BRA `(.L_x_184) ;  /* 0x0000000400c07947 */ /* 0x000fec0003800000 */
.L_x_179:
[----:B------:R-:W-:-:S04]  /*2230*/  UISETP.NE.U32.AND UP0, UPT, UR4, URZ, UPT ;  /* 0x000000ff0400728c */ /* 0x000fc8000bf05070 */
[----:B------:R-:W-:-:S09]  /*2240*/  UISETP.NE.AND.EX UP0, UPT, UR5, URZ, UPT, UP0 ;  /* 0x000000ff0500728c */ /* 0x000fd2000bf05300 */
[----:B------:R-:W-:Y:S05]  /*2250*/  BRA.U UP0, `(.L_x_188) ;  /* 0x0000000100d07547 */ /* 0x000fea000b800000 */
[----:B------:R-:W-:Y:S01]  /*2260*/  ISETP.LT.AND P1, PT, RZ, UR31, PT ;  /* 0x0000001fff007c0c */ /* 0x000fe2000bf21270 */
[----:B------:R-:W-:-:S12]  /*2270*/  BRA.U !UP3, `(.L_x_189) ;  /* 0x000000010b2c7547 */ /* 0x000fd8000b800000 */
[----:B------:R-:W-:Y:S01]  /*2280*/  @P1 FFMA.FTZ R57, R3, UR6, R62 ;  /* 0x0000000603391c23 */ /* 0x000fe2000801003e */
[----:B-----5:R-:W-:Y:S01]  /*2290*/  IMAD.U32 R56, R84, 0x10000, RZ ;  /* 0x0001000054387824 */ /* 0x020fe200078e00ff */
[----:B------:R-:W-:Y:S02]  /*22a0*/  SHF.L.U32 R58, R86, 0x10, RZ ;  /* 0x00000010563a7819 */ /* 0x000fe400000006ff */
[----:B------:R-:W-:Y:S01]  /*22b0*/  @P1 FADD.FTZ R57, R106, -R57 ;  /* 0x800000396a391221 */ /* 0x000fe20000010000 */
[----:B------:R-:W-:-:S03]  /*22c0*/  SHF.L.U32 R59, R108, 0x10, RZ ;  /* 0x000000106c3b7819 */ /* 0x000fc600000006ff */
[----:B------:R-:W-:-:S04]  /*22d0*/  @P1 FFMA.FTZ R56, R57, UR30, R56 ;  /* 0x0000001e39381c23 */ /* 0x000fc80008010038 */
[----:B------:R-:W-:-:S04]  /*22e0*/  FMUL.FTZ R57, R56, UR29 ;  /* 0x0000001d38397c20 */ /* 0x000fc80008410000 */
[-C--:B------:R-:W-:Y:S01]  /*22f0*/  FMUL.FTZ R56, R58, R57.reuse ;  /* 0x000000393a387220 */ /* 0x080fe20000410000 */
[----:B------:R-:W-:-:S04]  /*2300*/  FFMA.FTZ R28, R59, R57, R28 ;  /* 0x000000393b1c7223 */ /* 0x000fc8000001001c */
[----:B------:R-:W-:-:S04]  /*2310*/  F2FP.BF16.F32.PACK_AB R56, RZ, R56 ;  /* 0x00000038ff38723e */ /* 0x000fc800000010ff */
[----:B------:R-:W-:-:S07]  /*2320*/  PRMT R67, R56, 0x7610, R67 ;  /* 0x0000761038437816 */ /* 0x000fce0000000043 */
.L_x_189:
[----:B------:R-:W-:Y:S05]  /*2330*/  BRA.U !UP3, `(.L_x_190) ;  /* 0x000000010b307547 */ /* 0x000fea000b800000 */
[----:B-----5:R-:W-:Y:S01]  /*2340*/  SHF.R.U64 R56, R84, 0x10, R85 ;  /* 0x0000001054387819 */ /* 0x020fe20000001255 */
[----:B------:R-:W-:Y:S01]  /*2350*/  @P1 FFMA.FTZ R57, R104, UR6, R62 ;  /* 0x0000000668391c23 */ /* 0x000fe2000801003e */
[----:B------:R-:W-:Y:S02]  /*2360*/  SHF.L.U32 R58, R111, 0x10, RZ ;  /* 0x000000106f3a7819 */ /* 0x000fe400000006ff */
[----:B------:R-:W-:Y:S01]  /*2370*/  SHF.L.U32 R56, R56, 0x10, RZ ;  /* 0x0000001038387819 */ /* 0x000fe200000006ff */
[----:B------:R-:W-:-:S04]  /*2380*/  @P1 FADD.FTZ R57, R102, -R57 ;  /* 0x8000003966391221 */ /* 0x000fc80000010000 */
[----:B------:R-:W-:Y:S01]  /*2390*/  @P1 FFMA.FTZ R56, R57, UR30, R56 ;  /* 0x0000001e39381c23 */ /* 0x000fe20008010038 */
[----:B------:R-:W-:-:S03]  /*23a0*/  IMAD.U32 R57, R65, 0x10000, RZ ;  /* 0x0001000041397824 */ /* 0x000fc600078e00ff */
[----:B------:R-:W-:-:S04]  /*23b0*/  FMUL.FTZ R56, R56, UR29 ;  /* 0x0000001d38387c20 */ /* 0x000fc80008410000 */
[-C--:B------:R-:W-:Y:S01]  /*23c0*/  FMUL.FTZ R57, R57, R56.reuse ;  /* 0x0000003839397220 */ /* 0x080fe20000410000 */
[----:B------:R-:W-:-:S04]  /*23d0*/  FFMA.FTZ R29, R58, R56, R29 ;  /* 0x000000383a1d7223 */ /* 0x000fc8000001001d */
[----:B------:R-:W-:-:S04]  /*23e0*/  F2FP.BF16.F32.PACK_AB R57, RZ, R57 ;  /* 0x00000039ff39723e */ /* 0x000fc800000010ff */
[----:B------:R-:W-:-:S07]  /*23f0*/  PRMT R68, R57, 0x7610, R68 ;  /* 0x0000761039447816 */ /* 0x000fce0000000044 */
.L_x_190:
[----:B------:R-:W-:Y:S05]  /*2400*/  BRA.U !UP3, `(.L_x_191) ;  /* 0x000000010b2c7547 */ /* 0x000fea000b800000 */
[----:B------:R-:W-:Y:S01]  /*2410*/  @P1 FFMA.FTZ R58, R107, UR6, R62 ;  /* 0x000000066b3a1c23 */ /* 0x000fe2000801003e */
[----:B-----5:R-:W-:Y:S01]  /*2420*/  SHF.L.U32 R56, R85, 0x10, RZ ;  /* 0x0000001055387819 */ /* 0x020fe200000006ff */
[----:B------:R-:W-:Y:S02]  /*2430*/  IMAD.U32 R59, R110, 0x10000, RZ ;  /* 0x000100006e3b7824 */ /* 0x000fe400078e00ff */
        /* <DEDUP_REMOVED lines=8> */
.L_x_191:
[----:B------:R-:W-:Y:S05]  /*24c0*/  BRA.U !UP3, `(.L_x_184) ;  /* 0x000000050b187547 */ /* 0x000fea000b800000 */
[----:B-----5:R-:W-:Y:S01]  /*24d0*/  SHF.R.U32.HI R56, RZ, 0x10, R85 ;  /* 0x00000010ff387819 */ /* 0x020fe20000011655 */
[----:B------:R-:W-:-:S03]  /*24e0*/  @P1 FFMA.FTZ R58, R100, UR6, R62 ;  /* 0x00000006643a1c23 */ /* 0x000fc6000801003e */
[----:B------:R-:W-:Y:S01]  /*24f0*/  SHF.L.U32 R56, R56, 0x10, RZ ;  /* 0x0000001038387819 */ /* 0x000fe200000006ff */
[----:B------:R-:W-:Y:S01]  /*2500*/  @P1 FADD.FTZ R57, R103, -R58 ;  /* 0x8000003a67391221 */ /* 0x000fe20000010000 */
[----:B------:R-:W-:-:S03]  /*2510*/  SHF.L.U32 R58, R112, 0x10, RZ ;  /* 0x00000010703a7819 */ /* 0x000fc600000006ff */
[----:B------:R-:W-:Y:S01]  /*2520*/  @P1 FFMA.FTZ R56, R57, UR30, R56 ;  /* 0x0000001e39381c23 */ /* 0x000fe20008010038 */
[----:B------:R-:W-:-:S03]  /*2530*/  SHF.L.U32 R57, R66, 0x10, RZ ;  /* 0x0000001042397819 */ /* 0x000fc600000006ff */
[----:B------:R-:W-:-:S04]  /*2540*/  FMUL.FTZ R56, R56, UR29 ;  /* 0x0000001d38387c20 */ /* 0x000fc80008410000 */
[-C--:B------:R-:W-:Y:S01]  /*2550*/  FMUL.FTZ R57, R57, R56.reuse ;  /* 0x0000003839397220 */ /* 0x080fe20000410000 */
[----:B------:R-:W-:-:S04]  /*2560*/  FFMA.FTZ R31, R58, R56, R31 ;  /* 0x000000383a1f7223 */ /* 0x000fc8000001001f */
[----:B------:R-:W-:-:S04]  /*2570*/  F2FP.BF16.F32.PACK_AB R57, RZ, R57 ;  /* 0x00000039ff39723e */ /* 0x000fc800000010ff */
[----:B------:R-:W-:Y:S01]  /*2580*/  PRMT R70, R57, 0x7610, R70 ;  /* 0x0000761039467816 */ /* 0x000fe20000000046 */
[----:B------:R-:W-:Y:S06]  /*2590*/  BRA `(.L_x_184) ;  /* 0x0000000000e47947 */ /* 0x000fec0003800000 */
.L_x_188:
[----:B------:R-:W-:Y:S01]  /*25a0*/  PLOP3.LUT P2, PT, PT, PT, UP2, 0x80, 0x8 ;  /* 0x000000000008781c */ /* 0x000fe20003f4f028 */
[C---:B-----5:R-:W-:Y:S01]  /*25b0*/  IMAD.U32 R58, R84.reuse, 0x10000, RZ ;  /* 0x00010000543a7824 */ /* 0x060fe200078e00ff */
[----:B------:R-:W-:Y:S02]  /*25c0*/  ISETP.LT.AND P1, PT, RZ, UR31, PT ;  /* 0x0000001fff007c0c */ /* 0x000fe4000bf21270 */
[--C-:B------:R-:W-:Y:S02]  /*25d0*/  SHF.R.U64 R63, R84, 0x10, R85.reuse ;  /* 0x00000010543f7819 */ /* 0x100fe40000001255 */
[----:B------:R-:W-:Y:S02]  /*25e0*/  SHF.R.U32.HI R56, RZ, 0x10, R85 ;  /* 0x00000010ff387819 */ /* 0x000fe40000011655 */
[----:B------:R-:W-:Y:S02]  /*25f0*/  SHF.L.U32 R63, R63, 0x10, RZ ;  /* 0x000000103f3f7819 */ /* 0x000fe400000006ff */
[----:B------:R-:W-:-:S03]  /*2600*/  SHF.L.U32 R56, R56, 0x10, RZ ;  /* 0x0000001038387819 */ /* 0x000fc600000006ff */
[--C-:B------:R-:W-:Y:S02]  /*2610*/  @P2 FFMA.FTZ R57, R3, UR6, R62.reuse ;  /* 0x0000000603392c23 */ /* 0x100fe4000801003e */
[--C-:B------:R-:W-:Y:S01]  /*2620*/  @P1 FFMA.FTZ R59, R104, UR6, R62.reuse ;  /* 0x00000006683b1c23 */ /* 0x100fe2000801003e */
[--C-:B------:R-:W-:Y:S01]  /*2630*/  @P1 FFMA.FTZ R74, R107, UR6, R62.reuse ;  /* 0x000000066b4a1c23 */ /* 0x100fe2000801003e */
[----:B------:R-:W-:Y:S01]  /*2640*/  @P2 FADD.FTZ R57, R106, -R57 ;  /* 0x800000396a392221 */ /* 0x000fe20000010000 */
[----:B------:R-:W-:Y:S01]  /*2650*/  @P1 FFMA.FTZ R114, R100, UR6, R62 ;  /* 0x0000000664721c23 */ /* 0x000fe2000801003e */
[----:B------:R-:W-:Y:S01]  /*2660*/  @P1 FADD.FTZ R72, R102, -R59 ;  /* 0x8000003b66481221 */ /* 0x000fe20000010000 */
[----:B------:R-:W-:Y:S01]  /*2670*/  @P1 FADD.FTZ R74, R105, -R74 ;  /* 0x8000004a694a1221 */ /* 0x000fe20000010000 */
[----:B------:R-:W-:Y:S01]  /*2680*/  @P2 FFMA.FTZ R58, R57, UR30, R58 ;  /* 0x0000001e393a2c23 */ /* 0x000fe2000801003a */
[----:B------:R-:W-:Y:S01]  /*2690*/  SHF.L.U32 R57, R85, 0x10, RZ ;  /* 0x0000001055397819 */ /* 0x000fe200000006ff */
[----:B------:R-:W-:Y:S01]  /*26a0*/  @P1 FFMA.FTZ R63, R72, UR30, R63 ;  /* 0x0000001e483f1c23 */ /* 0x000fe2000801003f */
[----:B------:R-:W-:-:S02]  /*26b0*/  @P1 FADD.FTZ R59, R103, -R114 ;  /* 0x80000072673b1221 */ /* 0x000fc40000010000 */
[----:B------:R-:W-:Y:S01]  /*26c0*/  F2FP.BF16.F32.PACK_AB R71, RZ, R58 ;  /* 0x0000003aff47723e */ /* 0x000fe200000010ff */
[----:B------:R-:W-:Y:S01]  /*26d0*/  @P1 FFMA.FTZ R57, R74, UR30, R57 ;  /* 0x0000001e4a391c23 */ /* 0x000fe20008010039 */
[----:B------:R-:W-:Y:S01]  /*26e0*/  @P1 FFMA.FTZ R56, R59, UR30, R56 ;  /* 0x0000001e3b381c23 */ /* 0x000fe20008010038 */
[----:B------:R-:W-:Y:S01]  /*26f0*/  F2FP.BF16.F32.PACK_AB R72, RZ, R63 ;  /* 0x0000003fff48723e */ /* 0x000fe200000010ff */
        /* <DEDUP_REMOVED lines=8> */
.L_x_192:
[----:B------:R-:W-:Y:S05]  /*2780*/  BRA.U !UP3, `(.L_x_193) ;  /* 0x000000010b1c7547 */ /* 0x000fea000b800000 */
[----:B------:R-:W-:Y:S01]  /*2790*/  SHF.L.U32 R59, R65, 0x10, RZ ;  /* 0x00000010413b7819 */ /* 0x000fe200000006ff */
[----:B------:R-:W-:Y:S01]  /*27a0*/  FMUL.FTZ R58, R63, UR29 ;  /* 0x0000001d3f3a7c20 */ /* 0x000fe20008410000 */
[----:B------:R-:W-:-:S03]  /*27b0*/  SHF.L.U32 R68, R111, 0x10, RZ ;  /* 0x000000106f447819 */ /* 0x000fc600000006ff */
[-C--:B------:R-:W-:Y:S02]  /*27c0*/  FMUL.FTZ R59, R59, R58.reuse ;  /* 0x0000003a3b3b7220 */ /* 0x080fe40000410000 */
[----:B------:R-:W-:-:S03]  /*27d0*/  FFMA.FTZ R29, R68, R58, R29 ;  /* 0x0000003a441d7223 */ /* 0x000fc6000001001d */
[----:B------:R-:W-:-:S04]  /*27e0*/  F2FP.BF16.F32.PACK_AB R59, RZ, R59 ;  /* 0x0000003bff3b723e */ /* 0x000fc800000010ff */
[----:B------:R-:W-:-:S07]  /*27f0*/  PRMT R68, R59, 0x7610, R68 ;  /* 0x000076103b447816 */ /* 0x000fce0000000044 */
.L_x_193:
[----:B------:R-:W-:Y:S05]  /*2800*/  BRA.U !UP3, `(.L_x_194) ;  /* 0x000000010b1c7547 */ /* 0x000fea000b800000 */
[----:B------:R-:W-:Y:S02]  /*2810*/  IMAD.U32 R58, R87, 0x10000, RZ ;  /* 0x00010000573a7824 */ /* 0x000fe400078e00ff */
[----:B------:R-:W-:Y:S01]  /*2820*/  FMUL.FTZ R59, R57, UR29 ;  /* 0x0000001d393b7c20 */ /* 0x000fe20008410000 */
[----:B------:R-:W-:-:S03]  /*2830*/  SHF.L.U32 R63, R110, 0x10, RZ ;  /* 0x000000106e3f7819 */ /* 0x000fc600000006ff */
[-C--:B------:R-:W-:Y:S02]  /*2840*/  FMUL.FTZ R58, R58, R59.reuse ;  /* 0x0000003b3a3a7220 */ /* 0x080fe40000410000 */
[----:B------:R-:W-:-:S03]  /*2850*/  FFMA.FTZ R30, R63, R59, R30 ;  /* 0x0000003b3f1e7223 */ /* 0x000fc6000001001e */
[----:B------:R-:W-:-:S04]  /*2860*/  F2FP.BF16.F32.PACK_AB R58, RZ, R58 ;  /* 0x0000003aff3a723e */ /* 0x000fc800000010ff */
[----:B------:R-:W-:-:S07]  /*2870*/  PRMT R69, R58, 0x7610, R69 ;  /* 0x000076103a457816 */ /* 0x000fce0000000045 */
.L_x_194:
[----:B------:R-:W-:Y:S02]  /*2880*/  F2FP.BF16.F32.PACK_AB R57, RZ, R57 ;  /* 0x00000039ff39723e */ /* 0x000fe400000010ff */
        /* <DEDUP_REMOVED lines=10> */
.L_x_184:
        /* <DEDUP_REMOVED lines=11> */
.L_x_195:
        /* <DEDUP_REMOVED lines=9> */
.L_x_196:
[----:B------:R-:W-:Y:S01]  /*2a70*/  VIADD R60, R60, 0x80 ;  /* 0x000000803c3c7836 */ /* 0x000fe20000000000 */
[----:B------:R-:W-:-:S07]  /*2a80*/  IADD3 R61, PT, PT, R61, 0x80, RZ ;  /* 0x000000803d3d7810 */ /* 0x000fce0007ffe0ff */
.L_x_177:
[----:B------:R-:W-:Y:S05]  /*2a90*/  BSYNC.RECONVERGENT B0 ;  /* 0x0000000000007941 */ /* 0x000fea0003800200 */
.L_x_176:
[----:B------:R-:W-:Y:S01]  /*2aa0*/  ISETP.GE.U32.AND P1, PT, R0, 0x100, PT ;  /* 0x000001000000780c */ /* 0x000fe20003f26070 */
[----:B------:R-:W-:-:S12]  /*2ab0*/  BSSY.RECONVERGENT B0, `(.L_x_197) ;  /* 0x0000100000007945 */ /* 0x000fd80003800200 */
[----:B------:R-:W-:Y:S05]  /*2ac0*/  @!P1 BRA `(.L_x_198) ;  /* 0x0000000c00f89947 */ /* 0x000fea0003800000 */
[----:B------:R-:W-:-:S04]  /*2ad0*/  UISETP.NE.U32.AND UP0, UPT, UR20, URZ, UPT ;  /* 0x000000ff1400728c */ /* 0x000fc8000bf05070 */
[----:B------:R-:W-:Y:S01]  /*2ae0*/  UISETP.NE.AND.EX UP0, UPT, UR21, URZ, UPT, UP0 ;  /* 0x000000ff1500728c */ /* 0x000fe2000bf05300 */
[----:B------:R-:W-:Y:S10]  /*2af0*/  BRA.U !UP3, `(.L_x_199) ;  /* 0x000000010b1c7547 */ /* 0x000ff4000b800000 */
[----:B01----:R-:W0:Y:S02]  /*2b00*/  LDC.64 R56, c[0x0][0x390] ;  /* 0x0000e400ff387b82 */ /* 0x003e240000000a00 */
[----:B0-----:R-:W-:-:S06]  /*2b10*/  IMAD.WIDE.U32 R56, R61, 0x8, R56 ;  /* 0x000000083d387825 */ /* 0x001fcc00078e0038 */
[----:B------:R-:W2:Y:S02]  /*2b20*/  LDG.E.64 R56, desc[UR16][R56.64] ;  /* 0x0000001038387981 */ /* 0x000ea4000c1e1b00 */
[C-C-:B--2---:R-:W-:Y:S02]  /*2b30*/  SHF.R.U64 R111, R56.reuse, 0x10, R57.reuse ;  /* 0x00000010386f7819 */ /* 0x144fe40000001239 */
[----:B------:R-:W-:Y:S02]  /*2b40*/  SHF.R.U32.HI R112, RZ, 0x10, R57 ;  /* 0x00000010ff707819 */ /* 0x000fe40000011639 */
[----:B------:R-:W-:Y:S02]  /*2b50*/  PRMT R108, R56, 0x7610, R108 ;  /* 0x00007610386c7816 */ /* 0x000fe4000000006c */
[----:B------:R-:W-:-:S07]  /*2b60*/  PRMT R110, R57, 0x7610, R110 ;  /* 0x00007610396e7816 */ /* 0x000fce000000006e */
.L_x_199:
[----:B------:R-:W-:Y:S05]  /*2b70*/  BRA.U !UP0, `(.L_x_200) ;  /* 0x0000000508c07547 */ /* 0x000fea000b800000 */
[----:B------:R-:W-:-:S04]  /*2b80*/  UISETP.NE.U32.AND UP0, UPT, UR4, URZ, UPT ;  /* 0x000000ff0400728c */ /* 0x000fc8000bf05070 */
[----:B------:R-:W-:-:S09]  /*2b90*/  UISETP.NE.AND.EX UP0, UPT, UR5, URZ, UPT, UP0 ;  /* 0x000000ff0500728c */ /* 0x000fd2000bf05300 */
[----:B------:R-:W-:Y:S05]  /*2ba0*/  BRA.U !UP0, `(.L_x_201) ;  /* 0x0000000108e47547 */ /* 0x000fea000b800000 */
[----:B------:R-:W-:Y:S02]  /*2bb0*/  ISETP.LT.AND P2, PT, RZ, UR31, PT ;  /* 0x0000001fff007c0c */ /* 0x000fe4000bf41270 */
[C---:B01---5:R-:W-:Y:S02]  /*2bc0*/  SHF.L.U32 R58, R82.reuse, 0x10, RZ ;  /* 0x00000010523a7819 */ /* 0x063fe400000006ff */
[--C-:B------:R-:W-:Y:S02]  /*2bd0*/  SHF.R.U64 R63, R82, 0x10, R83.reuse ;  /* 0x00000010523f7819 */ /* 0x100fe40000001253 */
[----:B------:R-:W-:-:S03]  /*2be0*/  SHF.R.U32.HI R56, RZ, 0x10, R83 ;  /* 0x00000010ff387819 */ /* 0x000fc60000011653 */
[----:B------:R-:W-:Y:S01]  /*2bf0*/  IMAD.U32 R63, R63, 0x10000, RZ ;  /* 0x000100003f3f7824 */ /* 0x000fe200078e00ff */
[----:B------:R-:W-:-:S03]  /*2c00*/  SHF.L.U32 R56, R56, 0x10, RZ ;  /* 0x0000001038387819 */ /* 0x000fc600000006ff */
[--C-:B------:R-:W-:Y:S01]  /*2c10*/  @P2 FFMA.FTZ R57, R101, UR6, R62.reuse ;  /* 0x0000000665392c23 */ /* 0x100fe2000801003e */
[--C-:B------:R-:W-:Y:S01]  /*2c20*/  @P2 FFMA.FTZ R74, R99, UR6, R62.reuse ;  /* 0x00000006634a2c23 */ /* 0x100fe2000801003e */
[----:B------:R-:W-:Y:S02]  /*2c30*/  @P2 FFMA.FTZ R114, R92, UR6, R62 ;  /* 0x000000065c722c23 */ /* 0x000fe4000801003e */
[----:B------:R-:W-:Y:S01]  /*2c40*/  @P2 FADD.FTZ R59, R98, -R57 ;  /* 0x80000039623b2221 */ /* 0x000fe20000010000 */
[----:B------:R-:W-:Y:S01]  /*2c50*/  SHF.L.U32 R57, R83, 0x10, RZ ;  /* 0x0000001053397819 */ /* 0x000fe200000006ff */
[----:B------:R-:W-:Y:S02]  /*2c60*/  @P2 FADD.FTZ R74, R97, -R74 ;  /* 0x8000004a614a2221 */ /* 0x000fe40000010000 */
[----:B------:R-:W-:Y:S01]  /*2c70*/  @P2 FFMA.FTZ R58, R59, UR30, R58 ;  /* 0x0000001e3b3a2c23 */ /* 0x000fe2000801003a */
[----:B------:R-:W-:Y:S01]  /*2c80*/  @P2 FFMA.FTZ R59, R96, UR6, R62 ;  /* 0x00000006603b2c23 */ /* 0x000fe2000801003e */
[----:B------:R-:W-:-:S03]  /*2c90*/  @P2 FFMA.FTZ R57, R74, UR30, R57 ;  /* 0x0000001e4a392c23 */ /* 0x000fc60008010039 */
[----:B------:R-:W-:Y:S01]  /*2ca0*/  @P2 FADD.FTZ R72, R94, -R59 ;  /* 0x8000003b5e482221 */ /* 0x000fe20000010000 */
[----:B------:R-:W-:Y:S01]  /*2cb0*/  @P2 FADD.FTZ R59, R95, -R114 ;  /* 0x800000725f3b2221 */ /* 0x000fe20000010000 */
[----:B------:R-:W-:Y:S02]  /*2cc0*/  F2FP.BF16.F32.PACK_AB R71, RZ, R58 ;  /* 0x0000003aff47723e */ /* 0x000fe400000010ff */
[----:B------:R-:W-:Y:S01]  /*2cd0*/  @P2 FFMA.FTZ R63, R72, UR30, R63 ;  /* 0x0000001e483f2c23 */ /* 0x000fe2000801003f */
[----:B------:R-:W-:-:S04]  /*2ce0*/  @P2 FFMA.FTZ R56, R59, UR30, R56 ;  /* 0x0000001e3b382c23 */ /* 0x000fc80008010038 */
[----:B------:R-:W-:Y:S01]  /*2cf0*/  F2FP.BF16.F32.PACK_AB R72, RZ, R63 ;  /* 0x0000003fff48723e */ /* 0x000fe200000010ff */
[----:B------:R-:W-:Y:S06]  /*2d00*/  BRA.U !UP3, `(.L_x_202) ;  /* 0x000000010b1c7547 */ /* 0x000fec000b800000 */
[----:B------:R-:W-:Y:S01]  /*2d10*/  SHF.L.U32 R74, R11, 0x10, RZ ;  /* 0x000000100b4a7819 */ /* 0x000fe200000006ff */
[----:B------:R-:W-:Y:S01]  /*2d20*/  FMUL.FTZ R59, R58, UR29 ;  /* 0x0000001d3a3b7c20 */ /* 0x000fe20008410000 */
[----:B------:R-:W-:-:S03]  /*2d30*/  SHF.L.U32 R67, R108, 0x10, RZ ;  /* 0x000000106c437819 */ /* 0x000fc600000006ff */
[----:B------:R-:W-:Y:S02]  /*2d40*/  FMUL.FTZ R74, R59, R74 ;  /* 0x0000004a3b4a7220 */ /* 0x000fe40000410000 */
[----:B------:R-:W-:-:S03]  /*2d50*/  FFMA.FTZ R24, R67, R59, R24 ;  /* 0x0000003b43187223 */ /* 0x000fc60000010018 */
[----:B------:R-:W-:-:S04]  /*2d60*/  F2FP.BF16.F32.PACK_AB R74, RZ, R74 ;  /* 0x0000004aff4a723e */ /* 0x000fc800000010ff */
[----:B------:R-:W-:-:S07]  /*2d70*/  PRMT R67, R74, 0x7610, R67 ;  /* 0x000076104a437816 */ /* 0x000fce0000000043 */
.L_x_202:
[----:B------:R-:W-:Y:S05]  /*2d80*/  BRA.U !UP3, `(.L_x_203) ;  /* 0x000000010b1c7547 */ /* 0x000fea000b800000 */
[----:B------:R-:W-:Y:S02]  /*2d90*/  IMAD.U32 R59, R12, 0x10000, RZ ;  /* 0x000100000c3b7824 */ /* 0x000fe400078e00ff */
[----:B------:R-:W-:Y:S01]  /*2da0*/  FMUL.FTZ R58, R63, UR29 ;  /* 0x0000001d3f3a7c20 */ /* 0x000fe20008410000 */
[----:B------:R-:W-:-:S03]  /*2db0*/  SHF.L.U32 R68, R111, 0x10, RZ ;  /* 0x000000106f447819 */ /* 0x000fc600000006ff */
[----:B------:R-:W-:Y:S02]  /*2dc0*/  FMUL.FTZ R59, R58, R59 ;  /* 0x0000003b3a3b7220 */ /* 0x000fe40000410000 */
[----:B------:R-:W-:-:S03]  /*2dd0*/  FFMA.FTZ R25, R68, R58, R25 ;  /* 0x0000003a44197223 */ /* 0x000fc60000010019 */
[----:B------:R-:W-:-:S04]  /*2de0*/  F2FP.BF16.F32.PACK_AB R59, RZ, R59 ;  /* 0x0000003bff3b723e */ /* 0x000fc800000010ff */
[----:B------:R-:W-:-:S07]  /*2df0*/  PRMT R68, R59, 0x7610, R68 ;  /* 0x000076103b447816 */ /* 0x000fce0000000044 */
.L_x_203:
[----:B------:R-:W-:Y:S05]  /*2e00*/  BRA.U !UP3, `(.L_x_204) ;  /* 0x000000010b1c7547 */ /* 0x000fea000b800000 */
[----:B------:R-:W-:Y:S01]  /*2e10*/  SHF.L.U32 R58, R13, 0x10, RZ ;  /* 0x000000100d3a7819 */ /* 0x000fe200000006ff */
[----:B------:R-:W-:Y:S01]  /*2e20*/  FMUL.FTZ R59, R57, UR29 ;  /* 0x0000001d393b7c20 */ /* 0x000fe20008410000 */
[----:B------:R-:W-:-:S03]  /*2e30*/  SHF.L.U32 R63, R110, 0x10, RZ ;  /* 0x000000106e3f7819 */ /* 0x000fc600000006ff */
[----:B------:R-:W-:Y:S02]  /*2e40*/  FMUL.FTZ R58, R59, R58 ;  /* 0x0000003a3b3a7220 */ /* 0x000fe40000410000 */
[----:B------:R-:W-:-:S03]  /*2e50*/  FFMA.FTZ R26, R63, R59, R26 ;  /* 0x0000003b3f1a7223 */ /* 0x000fc6000001001a */
[----:B------:R-:W-:-:S04]  /*2e60*/  F2FP.BF16.F32.PACK_AB R58, RZ, R58 ;  /* 0x0000003aff3a723e */ /* 0x000fc800000010ff */
[----:B------:R-:W-:-:S07]  /*2e70*/  PRMT R69, R58, 0x7610, R69 ;  /* 0x000076103a457816 */ /* 0x000fce0000000045 */
.L_x_204:
[----:B------:R-:W-:Y:S02]  /*2e80*/  F2FP.BF16.F32.PACK_AB R57, RZ, R57 ;  /* 0x00000039ff39723e */ /* 0x000fe400000010ff */
[----:B------:R-:W-:Y:S02]  /*2e90*/  F2FP.BF16.F32.PACK_AB R74, RZ, R56 ;  /* 0x00000038ff4a723e */ /* 0x000fe400000010ff */
[----:B------:R-:W-:Y:S01]  /*2ea0*/  PRMT R73, R57, 0x7610, R73 ;  /* 0x0000761039497816 */ /* 0x000fe20000000049 */
[----:B------:R-:W-:Y:S06]  /*2eb0*/  BRA.U !UP3, `(.L_x_205) ;  /* 0x000000090bac7547 */ /* 0x000fec000b800000 */
[----:B------:R-:W-:Y:S02]  /*2ec0*/  IMAD.U32 R57, R14, 0x10000, RZ ;  /* 0x000100000e397824 */ /* 0x000fe400078e00ff */
[----:B------:R-:W-:Y:S01]  /*2ed0*/  FMUL.FTZ R56, R56, UR29 ;  /* 0x0000001d38387c20 */ /* 0x000fe20008410000 */
[----:B------:R-:W-:-:S03]  /*2ee0*/  SHF.L.U32 R58, R112, 0x10, RZ ;  /* 0x00000010703a7819 */ /* 0x000fc600000006ff */
[----:B------:R-:W-:Y:S02]  /*2ef0*/  FMUL.FTZ R57, R56, R57 ;  /* 0x0000003938397220 */ /* 0x000fe40000410000 */
[----:B------:R-:W-:-:S03]  /*2f00*/  FFMA.FTZ R27, R58, R56, R27 ;  /* 0x000000383a1b7223 */ /* 0x000fc6000001001b */
[----:B------:R-:W-:-:S04]  /*2f10*/  F2FP.BF16.F32.PACK_AB R57, RZ, R57 ;  /* 0x00000039ff39723e */ /* 0x000fc800000010ff */
[----:B------:R-:W-:Y:S01]  /*2f20*/  PRMT R70, R57, 0x7610, R70 ;  /* 0x0000761039467816 */ /* 0x000fe20000000046 */
[----:B------:R-:W-:Y:S06]  /*2f30*/  BRA `(.L_x_205) ;  /* 0x00000008008c7947 */ /* 0x000fec0003800000 */
.L_x_201:
[----:B------:R-:W-:Y:S01]  /*2f40*/  ISETP.LT.AND P2, PT, RZ, UR31, PT ;  /* 0x0000001fff007c0c */ /* 0x000fe2000bf41270 */
[----:B------:R-:W-:-:S12]  /*2f50*/  BRA.U !UP3, `(.L_x_206) ;  /* 0x000000010b2c7547 */ /* 0x000fd8000b800000 */
[----:B01----:R-:W-:Y:S01]  /*2f60*/  @P2 FFMA.FTZ R57, R101, UR6, R62 ;  /* 0x0000000665392c23 */ /* 0x003fe2000801003e */
[----:B-----5:R-:W-:Y:S02]  /*2f70*/  SHF.L.U32 R56, R82, 0x10, RZ ;  /* 0x0000001052387819 */ /* 0x020fe400000006ff */
[----:B------:R-:W-:Y:S01]  /*2f80*/  SHF.L.U32 R58, R11, 0x10, RZ ;  /* 0x000000100b3a7819 */ /* 0x000fe200000006ff */
        /* <DEDUP_REMOVED lines=8> */
.L_x_206:
[----:B------:R-:W-:Y:S05]  /*3010*/  BRA.U !UP3, `(.L_x_207) ;  /* 0x000000010b307547 */ /* 0x000fea000b800000 */
[----:B01---5:R-:W-:Y:S01]  /*3020*/  SHF.R.U64 R56, R82, 0x10, R83 ;  /* 0x0000001052387819 */ /* 0x023fe20000001253 */
[----:B------:R-:W-:Y:S01]  /*3030*/  @P2 FFMA.FTZ R57, R96, UR6, R62 ;  /* 0x0000000660392c23 */ /* 0x000fe2000801003e */
[----:B------:R-:W-:-:S03]  /*3040*/  SHF.L.U32 R58, R111, 0x10, RZ ;  /* 0x000000106f3a7819 */ /* 0x000fc600000006ff */
[----:B------:R-:W-:Y:S02]  /*3050*/  IMAD.U32 R56, R56, 0x10000, RZ ;  /* 0x0001000038387824 */ /* 0x000fe400078e00ff */
[----:B------:R-:W-:-:S04]  /*3060*/  @P2 FADD.FTZ R57, R94, -R57 ;  /* 0x800000395e392221 */ /* 0x000fc80000010000 */
[----:B------:R-:W-:Y:S01]  /*3070*/  @P2 FFMA.FTZ R56, R57, UR30, R56 ;  /* 0x0000001e39382c23 */ /* 0x000fe20008010038 */
[----:B------:R-:W-:-:S03]  /*3080*/  SHF.L.U32 R57, R12, 0x10, RZ ;  /* 0x000000100c397819 */ /* 0x000fc600000006ff */
[----:B------:R-:W-:-:S04]  /*3090*/  FMUL.FTZ R56, R56, UR29 ;  /* 0x0000001d38387c20 */ /* 0x000fc80008410000 */
[-C--:B------:R-:W-:Y:S01]  /*30a0*/  FMUL.FTZ R57, R57, R56.reuse ;  /* 0x0000003839397220 */ /* 0x080fe20000410000 */
[----:B------:R-:W-:-:S04]  /*30b0*/  FFMA.FTZ R25, R58, R56, R25 ;  /* 0x000000383a197223 */ /* 0x000fc80000010019 */
[----:B------:R-:W-:-:S04]  /*30c0*/  F2FP.BF16.F32.PACK_AB R57, RZ, R57 ;  /* 0x00000039ff39723e */ /* 0x000fc800000010ff */
[----:B------:R-:W-:-:S07]  /*30d0*/  PRMT R68, R57, 0x7610, R68 ;  /* 0x0000761039447816 */ /* 0x000fce0000000044 */
.L_x_207:
[----:B------:R-:W-:Y:S05]  /*30e0*/  BRA.U !UP3, `(.L_x_208) ;  /* 0x000000010b2c7547 */ /* 0x000fea000b800000 */
[----:B01----:R-:W-:Y:S01]  /*30f0*/  @P2 FFMA.FTZ R58, R99, UR6, R62 ;  /* 0x00000006633a2c23 */ /* 0x003fe2000801003e */
        /* <DEDUP_REMOVED lines=10> */
.L_x_208:
[----:B------:R-:W-:Y:S05]  /*31a0*/  BRA.U !UP3, `(.L_x_205) ;  /* 0x000000050bf07547 */ /* 0x000fea000b800000 */
[----:B01---5:R-:W-:Y:S01]  /*31b0*/  SHF.R.U32.HI R56, RZ, 0x10, R83 ;  /* 0x00000010ff387819 */ /* 0x023fe20000011653 */
        /* <DEDUP_REMOVED lines=12> */
.L_x_200:
[----:B------:R-:W-:-:S04]  /*3280*/  UISETP.NE.U32.AND UP0, UPT, UR4, URZ, UPT ;  /* 0x000000ff0400728c */ /* 0x000fc8000bf05070 */
[----:B------:R-:W-:-:S09]  /*3290*/  UISETP.NE.AND.EX UP0, UPT, UR5, URZ, UPT, UP0 ;  /* 0x000000ff0500728c */ /* 0x000fd2000bf05300 */
[----:B------:R-:W-:Y:S05]  /*32a0*/  BRA.U !UP0, `(.L_x_209) ;  /* 0x0000000108e07547 */ /* 0x000fea000b800000 */
[--C-:B01----:R-:W-:Y:S01]  /*32b0*/  FFMA.FTZ R57, R101, UR6, R62.reuse ;  /* 0x0000000665397c23 */ /* 0x103fe2000801003e */
        /* <DEDUP_REMOVED lines=12> */
[----:B------:R-:W-:Y:S01]  /*3380*/  SHF.L.U32 R56, R11, 0x10, RZ ;  /* 0x000000100b387819 */ /* 0x000fe200000006ff */
[----:B------:R-:W-:Y:S01]  /*3390*/  FMUL.FTZ R57, R59, UR29 ;  /* 0x0000001d3b397c20 */ /* 0x000fe20008410000 */
[----:B------:R-:W-:-:S03]  /*33a0*/  IMAD.U32 R63, R108, 0x10000, RZ ;  /* 0x000100006c3f7824 */ /* 0x000fc600078e00ff */
[-C--:B------:R-:W-:Y:S01]  /*33b0*/  FMUL.FTZ R56, R56, R57.reuse ;  /* 0x0000003938387220 */ /* 0x080fe20000410000 */
[----:B------:R-:W-:-:S04]  /*33c0*/  FFMA.FTZ R24, R63, R57, R24 ;  /* 0x000000393f187223 */ /* 0x000fc80000010018 */
[----:B------:R-:W-:-:S04]  /*33d0*/  F2FP.BF16.F32.PACK_AB R56, RZ, R56 ;  /* 0x00000038ff38723e */ /* 0x000fc800000010ff */
[----:B------:R-:W-:-:S07]  /*33e0*/  PRMT R67, R56, 0x7610, R67 ;  /* 0x0000761038437816 */ /* 0x000fce0000000043 */
.L_x_210:
        /* <DEDUP_REMOVED lines=12> */
.L_x_211:
[----:B------:R-:W-:Y:S02]  /*34b0*/  F2FP.BF16.F32.PACK_AB R58, RZ, R58 ;  /* 0x0000003aff3a723e */ /* 0x000fe400000010ff */
[----:B------:R-:W-:Y:S02]  /*34c0*/  FSEL R63, R63, RZ, P2 ;  /* 0x000000ff3f3f7208 */ /* 0x000fe40001000000 */
        /* <DEDUP_REMOVED lines=9> */
.L_x_212:
[----:B------:R-:W-:Y:S02]  /*3560*/  F2FP.BF16.F32.PACK_AB R59, RZ, R59 ;  /* 0x0000003bff3b723e */ /* 0x000fe400000010ff */
[----:B------:R-:W-:Y:S02]  /*3570*/  F2FP.BF16.F32.PACK_AB R74, RZ, R63 ;  /* 0x0000003fff4a723e */ /* 0x000fe400000010ff */
[----:B------:R-:W-:Y:S02]  /*3580*/  PRMT R72, R58, 0x7610, R72 ;  /* 0x000076103a487816 */ /* 0x000fe40000000048 */
[----:B------:R-:W-:Y:S01]  /*3590*/  PRMT R73, R59, 0x7610, R73 ;  /* 0x000076103b497816 */ /* 0x000fe20000000049 */
[----:B------:R-:W-:Y:S06]  /*35a0*/  BRA.U !UP3, `(.L_x_205) ;  /* 0x000000010bf07547 */ /* 0x000fec000b800000 */
[----:B------:R-:W-:Y:S02]  /*35b0*/  IMAD.U32 R57, R14, 0x10000, RZ ;  /* 0x000100000e397824 */ /* 0x000fe400078e00ff */
[----:B------:R-:W-:Y:S01]  /*35c0*/  FMUL.FTZ R56, R63, UR29 ;  /* 0x0000001d3f387c20 */ /* 0x000fe20008410000 */
[----:B------:R-:W-:-:S03]  /*35d0*/  SHF.L.U32 R58, R112, 0x10, RZ ;  /* 0x00000010703a7819 */ /* 0x000fc600000006ff */
[-C--:B------:R-:W-:Y:S02]  /*35e0*/  FMUL.FTZ R57, R57, R56.reuse ;  /* 0x0000003839397220 */ /* 0x080fe40000410000 */
[----:B------:R-:W-:-:S03]  /*35f0*/  FFMA.FTZ R27, R58, R56, R27 ;  /* 0x000000383a1b7223 */ /* 0x000fc6000001001b */
[----:B------:R-:W-:-:S04]  /*3600*/  F2FP.BF16.F32.PACK_AB R57, RZ, R57 ;  /* 0x00000039ff39723e */ /* 0x000fc800000010ff */
[----:B------:R-:W-:Y:S01]  /*3610*/  PRMT R70, R57, 0x7610, R70 ;  /* 0x0000761039467816 */ /* 0x000fe20000000046 */
[----:B------:R-:W-:Y:S06]  /*3620*/  BRA `(.L_x_205) ;  /* 0x0000000000d07947 */ /* 0x000fec0003800000 */
.L_x_209:
[----:B------:R-:W-:Y:S05]  /*3630*/  BRA.U !UP3, `(.L_x_213) ;  /* 0x000000010b307547 */ /* 0x000fea000b800000 */
[----:B01----:R-:W-:Y:S01]  /*3640*/  FFMA.FTZ R57, R101, UR6, R62 ;  /* 0x0000000665397c23 */ /* 0x003fe2000801003e */
[----:B------:R-:W-:Y:S02]  /*3650*/  ISETP.LT.AND P2, PT, RZ, UR31, PT ;  /* 0x0000001fff007c0c */ /* 0x000fe4000bf41270 */
[----:B------:R-:W-:Y:S01]  /*3660*/  SHF.L.U32 R58, R11, 0x10, RZ ;  /* 0x000000100b3a7819 */ /* 0x000fe200000006ff */
[----:B------:R-:W-:Y:S01]  /*3670*/  FADD.FTZ R57, R98, -R57 ;  /* 0x8000003962397221 */ /* 0x000fe20000010000 */
[----:B------:R-:W-:-:S03]  /*3680*/  SHF.L.U32 R59, R108, 0x10, RZ ;  /* 0x000000106c3b7819 */ /* 0x000fc600000006ff */
[----:B------:R-:W-:-:S05]  /*3690*/  FMUL.FTZ R56, R57, UR30 ;  /* 0x0000001e39387c20 */ /* 0x000fca0008410000 */
[----:B------:R-:W-:-:S05]  /*36a0*/  FSEL R56, R56, RZ, P2 ;  /* 0x000000ff38387208 */ /* 0x000fca0001000000 */
[----:B------:R-:W-:-:S04]  /*36b0*/  FMUL.FTZ R57, R56, UR29 ;  /* 0x0000001d38397c20 */ /* 0x000fc80008410000 */
[-C--:B------:R-:W-:Y:S01]  /*36c0*/  FMUL.FTZ R56, R58, R57.reuse ;  /* 0x000000393a387220 */ /* 0x080fe20000410000 */
[----:B------:R-:W-:-:S04]  /*36d0*/  FFMA.FTZ R24, R59, R57, R24 ;  /* 0x000000393b187223 */ /* 0x000fc80000010018 */
[----:B------:R-:W-:-:S04]  /*36e0*/  F2FP.BF16.F32.PACK_AB R56, RZ, R56 ;  /* 0x00000038ff38723e */ /* 0x000fc800000010ff */
[----:B------:R-:W-:-:S07]  /*36f0*/  PRMT R67, R56, 0x7610, R67 ;  /* 0x0000761038437816 */ /* 0x000fce0000000043 */
.L_x_213:
[----:B------:R-:W-:Y:S05]  /*3700*/  BRA.U !UP3, `(.L_x_214) ;  /* 0x000000010b307547 */ /* 0x000fea000b800000 */
[----:B01----:R-:W-:Y:S01]  /*3710*/  FFMA.FTZ R57, R96, UR6, R62 ;  /* 0x0000000660397c23 */ /* 0x003fe2000801003e */
[----:B------:R-:W-:Y:S01]  /*3720*/  ISETP.LT.AND P2, PT, RZ, UR31, PT ;  /* 0x0000001fff007c0c */ /* 0x000fe2000bf41270 */
[----:B------:R-:W-:Y:S02]  /*3730*/  IMAD.U32 R58, R111, 0x10000, RZ ;  /* 0x000100006f3a7824 */ /* 0x000fe400078e00ff */
[----:B------:R-:W-:-:S04]  /*3740*/  FADD.FTZ R57, R94, -R57 ;  /* 0x800000395e397221 */ /* 0x000fc80000010000 */
[----:B------:R-:W-:Y:S01]  /*3750*/  FMUL.FTZ R56, R57, UR30 ;  /* 0x0000001e39387c20 */ /* 0x000fe20008410000 */
[----:B------:R-:W-:-:S04]  /*3760*/  SHF.L.U32 R57, R12, 0x10, RZ ;  /* 0x000000100c397819 */ /* 0x000fc800000006ff */
[----:B------:R-:W-:-:S05]  /*3770*/  FSEL R56, R56, RZ, P2 ;  /* 0x000000ff38387208 */ /* 0x000fca0001000000 */
[----:B------:R-:W-:-:S04]  /*3780*/  FMUL.FTZ R56, R56, UR29 ;  /* 0x0000001d38387c20 */ /* 0x000fc80008410000 */
[-C--:B------:R-:W-:Y:S01]  /*3790*/  FMUL.FTZ R57, R57, R56.reuse ;  /* 0x0000003839397220 */ /* 0x080fe20000410000 */
[----:B------:R-:W-:-:S04]  /*37a0*/  FFMA.FTZ R25, R58, R56, R25 ;  /* 0x000000383a197223 */ /* 0x000fc80000010019 */
[----:B------:R-:W-:-:S04]  /*37b0*/  F2FP.BF16.F32.PACK_AB R57, RZ, R57 ;  /* 0x00000039ff39723e */ /* 0x000fc800000010ff */
[----:B------:R-:W-:-:S07]  /*37c0*/  PRMT R68, R57, 0x7610, R68 ;  /* 0x0000761039447816 */ /* 0x000fce0000000044 */
.L_x_214:
        /* <DEDUP_REMOVED lines=13> */
.L_x_215:
        /* <DEDUP_REMOVED lines=13> */
.L_x_205:
        /* <DEDUP_REMOVED lines=9> */
.L_x_216:
        /* <DEDUP_REMOVED lines=9> */
.L_x_217:
[----:B------:R-:W-:Y:S01]  /*3a90*/  VIADD R60, R60, 0x80 ;  /* 0x000000803c3c7836 */ /* 0x000fe20000000000 */
[----:B------:R-:W-:-:S07]  /*3aa0*/  IADD3 R61, PT, PT, R61, 0x80, RZ ;  /* 0x000000803d3d7810 */ /* 0x000fce0007ffe0ff */
.L_x_198:
[----:B------:R-:W-:Y:S05]  /*3ab0*/  BSYNC.RECONVERGENT B0 ;  /* 0x0000000000007941 */ /* 0x000fea0003800200 */
.L_x_197:
[----:B------:R-:W-:Y:S01]  /*3ac0*/  ISETP.GE.U32.AND P2, PT, R0, 0x180, PT ;  /* 0x000001800000780c */ /* 0x000fe20003f46070 */
[----:B------:R-:W-:-:S12]  /*3ad0*/  BSSY.RECONVERGENT B0, `(.L_x_218) ;  /* 0x00000fe000007945 */ /* 0x000fd80003800200 */
[----:B------:R-:W-:Y:S05]  /*3ae0*/  @!P2 BRA `(.L_x_219) ;  /* 0x0000000c00f0a947 */ /* 0x000fea0003800000 */
[----:B------:R-:W-:-:S04]  /*3af0*/  UISETP.NE.U32.AND UP0, UPT, UR20, URZ, UPT ;  /* 0x000000ff1400728c */ /* 0x000fc8000bf05070 */
[----:B------:R-:W-:Y:S01]  /*3b00*/  UISETP.NE.AND.EX UP0, UPT, UR21, URZ, UPT, UP0 ;  /* 0x000000ff1500728c */ /* 0x000fe2000bf05300 */
[----:B------:R-:W-:Y:S10]  /*3b10*/  BRA.U !UP3, `(.L_x_220) ;  /* 0x000000010b1c7547 */ /* 0x000ff4000b800000 */
[----:B0123--:R-:W0:Y:S02]  /*3b20*/  LDC.64 R56, c[0x0][0x390] ;  /* 0x0000e400ff387b82 */ /* 0x00fe240000000a00 */
[----:B0-----:R-:W-:-:S06]  /*3b30*/  IMAD.WIDE.U32 R56, R61, 0x8, R56 ;  /* 0x000000083d387825 */ /* 0x001fcc00078e0038 */
[----:B------:R-:W2:Y:S02]  /*3b40*/  LDG.E.64 R56, desc[UR16][R56.64] ;  /* 0x0000001038387981 */ /* 0x000ea4000c1e1b00 */
[C-C-:B--2---:R-:W-:Y:S02]  /*3b50*/  SHF.R.U64 R111, R56.reuse, 0x10, R57.reuse ;  /* 0x00000010386f7819 */ /* 0x144fe40000001239 */
[----:B------:R-:W-:Y:S02]  /*3b60*/  SHF.R.U32.HI R112, RZ, 0x10, R57 ;  /* 0x00000010ff707819 */ /* 0x000fe40000011639 */
[----:B------:R-:W-:Y:S02]  /*3b70*/  PRMT R108, R56, 0x7610, R108 ;  /* 0x00007610386c7816 */ /* 0x000fe4000000006c */
[----:B------:R-:W-:-:S07]  /*3b80*/  PRMT R110, R57, 0x7610, R110 ;  /* 0x00007610396e7816 */ /* 0x000fce000000006e */
.L_x_220:
[----:B------:R-:W-:Y:S05]  /*3b90*/  BRA.U !UP0, `(.L_x_221) ;  /* 0x0000000508c07547 */ /* 0x000fea000b800000 */
[----:B------:R-:W-:-:S04]  /*3ba0*/  UISETP.NE.U32.AND UP0, UPT, UR4, URZ, UPT ;  /* 0x000000ff0400728c */ /* 0x000fc8000bf05070 */
[----:B------:R-:W-:-:S09]  /*3bb0*/  UISETP.NE.AND.EX UP0, UPT, UR5, URZ, UPT, UP0 ;  /* 0x000000ff0500728c */ /* 0x000fd2000bf05300 */
[----:B------:R-:W-:Y:S05]  /*3bc0*/  BRA.U !UP0, `(.L_x_222) ;  /* 0x0000000108e47547 */ /* 0x000fea000b800000 */
[----:B------:R-:W-:Y:S02]  /*3bd0*/  ISETP.LT.AND P3, PT, RZ, UR31, PT ;  /* 0x0000001fff007c0c */ /* 0x000fe4000bf61270 */
[C---:B0123-5:R-:W-:Y:S02]  /*3be0*/  SHF.L.U32 R58, R80.reuse, 0x10, RZ ;  /* 0x00000010503a7819 */ /* 0x06ffe400000006ff */
[----:B------:R-:W-:-:S04]  /*3bf0*/  SHF.R.U64 R63, R80, 0x10, R81 ;  /* 0x00000010503f7819 */ /* 0x000fc80000001251 */
[----:B------:R-:W-:-:S05]  /*3c00*/  SHF.L.U32 R63, R63, 0x10, RZ ;  /* 0x000000103f3f7819 */ /* 0x000fca00000006ff */
[--C-:B------:R-:W-:Y:S01]  /*3c10*/  @P3 FFMA.FTZ R57, R93, UR6, R62.reuse ;  /* 0x000000065d393c23 */ /* 0x100fe2000801003e */
[--C-:B------:R-:W-:Y:S01]  /*3c20*/  @P3 FFMA.FTZ R56, R78, UR6, R62.reuse ;  /* 0x000000064e383c23 */ /* 0x100fe2000801003e */
[--C-:B------:R-:W-:Y:S01]  /*3c30*/  @P3 FFMA.FTZ R72, R91, UR6, R62.reuse ;  /* 0x000000065b483c23 */ /* 0x100fe2000801003e */
[----:B------:R-:W-:Y:S01]  /*3c40*/  @P3 FFMA.FTZ R74, R76, UR6, R62 ;  /* 0x000000064c4a3c23 */ /* 0x000fe2000801003e */
[----:B------:R-:W-:Y:S01]  /*3c50*/  @P3 FADD.FTZ R59, R90, -R57 ;  /* 0x800000395a3b3221 */ /* 0x000fe20000010000 */
[----:B------:R-:W-:Y:S01]  /*3c60*/  @P3 FADD.FTZ R62, R77, -R56 ;  /* 0x800000384d3e3221 */ /* 0x000fe20000010000 */
[----:B------:R-:W-:Y:S01]  /*3c70*/  SHF.L.U32 R57, R81, 0x10, RZ ;  /* 0x0000001051397819 */ /* 0x000fe200000006ff */
[----:B------:R-:W-:Y:S01]  /*3c80*/  @P3 FADD.FTZ R72, R79, -R72 ;  /* 0x800000484f483221 */ /* 0x000fe20000010000 */
[----:B------:R-:W-:Y:S01]  /*3c90*/  @P3 FFMA.FTZ R58, R59, UR30, R58 ;  /* 0x0000001e3b3a3c23 */ /* 0x000fe2000801003a */
[----:B------:R-:W-:Y:S01]  /*3ca0*/  SHF.R.U32.HI R59, RZ, 0x10, R81 ;  /* 0x00000010ff3b7819 */ /* 0x000fe20000011651 */
[----:B------:R-:W-:Y:S01]  /*3cb0*/  @P3 FFMA.FTZ R63, R62, UR30, R63 ;  /* 0x0000001e3e3f3c23 */ /* 0x000fe2000801003f */
[----:B------:R-:W-:-:S02]  /*3cc0*/  @P3 FFMA.FTZ R57, R72, UR30, R57 ;  /* 0x0000001e48393c23 */ /* 0x000fc40008010039 */
[----:B------:R-:W-:Y:S01]  /*3cd0*/  F2FP.BF16.F32.PACK_AB R71, RZ, R58 ;  /* 0x0000003aff47723e */ /* 0x000fe200000010ff */
[----:B------:R-:W-:Y:S02]  /*3ce0*/  IMAD.U32 R56, R59, 0x10000, RZ ;  /* 0x000100003b387824 */ /* 0x000fe400078e00ff */
[----:B------:R-:W-:Y:S01]  /*3cf0*/  @P3 FADD.FTZ R59, R75, -R74 ;  /* 0x8000004a4b3b3221 */ /* 0x000fe20000010000 */
[----:B------:R-:W-:-:S03]  /*3d00*/  F2FP.BF16.F32.PACK_AB R72, RZ, R63 ;  /* 0x0000003fff48723e */ /* 0x000fc600000010ff */
[----:B------:R-:W-:Y:S01]  /*3d10*/  @P3 FFMA.FTZ R56, R59, UR30, R56 ;  /* 0x0000001e3b383c23 */ /* 0x000fe20008010038 */
        /* <DEDUP_REMOVED lines=8> */
.L_x_223:
        /* <DEDUP_REMOVED lines=8> */
.L_x_224:
        /* <DEDUP_REMOVED lines=8> */
.L_x_225:
[----:B------:R-:W-:Y:S02]  /*3ea0*/  F2FP.BF16.F32.PACK_AB R57, RZ, R57 ;  /* 0x00000039ff39723e */ /* 0x000fe400000010ff */
[----:B------:R-:W-:Y:S02]  /*3eb0*/  F2FP.BF16.F32.PACK_AB R74, RZ, R56 ;  /* 0x00000038ff4a723e */ /* 0x000fe400000010ff */
[----:B------:R-:W-:Y:S01]  /*3ec0*/  PRMT R73, R57, 0x7610, R73 ;  /* 0x0000761039497816 */ /* 0x000fe20000000049 */
[----:B------:R-:W-:Y:S06]  /*3ed0*/  BRA.U !UP3, `(.L_x_226) ;  /* 0x000000090bac7547 */ /* 0x000fec000b800000 */
[----:B------:R-:W-:Y:S01]  /*3ee0*/  SHF.L.U32 R57, R18, 0x10, RZ ;  /* 0x0000001012397819 */ /* 0x000fe200000006ff */
[----:B------:R-:W-:Y:S01]  /*3ef0*/  FMUL.FTZ R56, R56, UR29 ;  /* 0x0000001d38387c20 */ /* 0x000fe20008410000 */
[----:B------:R-:W-:-:S03]  /*3f00*/  SHF.L.U32 R58, R112, 0x10, RZ ;  /* 0x00000010703a7819 */ /* 0x000fc600000006ff */
[----:B------:R-:W-:Y:S02]  /*3f10*/  FMUL.FTZ R57, R56, R57 ;  /* 0x0000003938397220 */ /* 0x000fe40000410000 */
[----:B------:R-:W-:-:S03]  /*3f20*/  FFMA.FTZ R23, R58, R56, R23 ;  /* 0x000000383a177223 */ /* 0x000fc60000010017 */
[----:B------:R-:W-:-:S04]  /*3f30*/  F2FP.BF16.F32.PACK_AB R57, RZ, R57 ;  /* 0x00000039ff39723e */ /* 0x000fc800000010ff */
[----:B------:R-:W-:Y:S01]  /*3f40*/  PRMT R70, R57, 0x7610, R70 ;  /* 0x0000761039467816 */ /* 0x000fe20000000046 */
[----:B------:R-:W-:Y:S06]  /*3f50*/  BRA `(.L_x_226) ;  /* 0x00000008008c7947 */ /* 0x000fec0003800000 */
.L_x_222:
[----:B------:R-:W-:Y:S01]  /*3f60*/  ISETP.LT.AND P3, PT, RZ, UR31, PT ;  /* 0x0000001fff007c0c */ /* 0x000fe2000bf61270 */
[----:B------:R-:W-:-:S12]  /*3f70*/  BRA.U !UP3, `(.L_x_227) ;  /* 0x000000010b2c7547 */ /* 0x000fd8000b800000 */
[----:B0123--:R-:W-:Y:S01]  /*3f80*/  @P3 FFMA.FTZ R57, R93, UR6, R62 ;  /* 0x000000065d393c23 */ /* 0x00ffe2000801003e */
[----:B-----5:R-:W-:Y:S01]  /*3f90*/  SHF.L.U32 R56, R80, 0x10, RZ ;  /* 0x0000001050387819 */ /* 0x020fe200000006ff */
[----:B------:R-:W-:Y:S01]  /*3fa0*/  IMAD.U32 R58, R15, 0x10000, RZ ;  /* 0x000100000f3a7824 */ /* 0x000fe200078e00ff */
[----:B------:R-:W-:Y:S01]  /*3fb0*/  SHF.L.U32 R59, R108, 0x10, RZ ;  /* 0x000000106c3b7819 */ /* 0x000fe200000006ff */
[----:B------:R-:W-:-:S04]  /*3fc0*/  @P3 FADD.FTZ R57, R90, -R57 ;  /* 0x800000395a393221 */ /* 0x000fc80000010000 */
[----:B------:R-:W-:-:S04]  /*3fd0*/  @P3 FFMA.FTZ R56, R57, UR30, R56 ;  /* 0x0000001e39383c23 */ /* 0x000fc80008010038 */
[----:B------:R-:W-:-:S04]  /*3fe0*/  FMUL.FTZ R57, R56, UR29 ;  /* 0x0000001d38397c20 */ /* 0x000fc80008410000 */
[-C--:B------:R-:W-:Y:S01]  /*3ff0*/  FMUL.FTZ R56, R58, R57.reuse ;  /* 0x000000393a387220 */ /* 0x080fe20000410000 */
[----:B------:R-:W-:-:S04]  /*4000*/  FFMA.FTZ R20, R59, R57, R20 ;  /* 0x000000393b147223 */ /* 0x000fc80000010014 */
[----:B------:R-:W-:-:S04]  /*4010*/  F2FP.BF16.F32.PACK_AB R56, RZ, R56 ;  /* 0x00000038ff38723e */ /* 0x000fc800000010ff */
[----:B------:R-:W-:-:S07]  /*4020*/  PRMT R67, R56, 0x7610, R67 ;  /* 0x0000761038437816 */ /* 0x000fce0000000043 */
.L_x_227:
[----:B------:R-:W-:Y:S05]  /*4030*/  BRA.U !UP3, `(.L_x_228) ;  /* 0x000000010b307547 */ /* 0x000fea000b800000 */
[----:B0123-5:R-:W-:Y:S01]  /*4040*/  SHF.R.U64 R56, R80, 0x10, R81 ;  /* 0x0000001050387819 */ /* 0x02ffe20000001251 */
        /* <DEDUP_REMOVED lines=10> */
[----:B------:R-:W-:-:S07]  /*40f0*/  PRMT R68, R57, 0x7610, R68 ;  /* 0x0000761039447816 */ /* 0x000fce0000000044 */
.L_x_228:
[----:B------:R-:W-:Y:S05]  /*4100*/  BRA.U !UP3, `(.L_x_229) ;  /* 0x000000010b2c7547 */ /* 0x000fea000b800000 */
[----:B0123--:R-:W-:Y:S01]  /*4110*/  @P3 FFMA.FTZ R58, R91, UR6, R62 ;  /* 0x000000065b3a3c23 */ /* 0x00ffe2000801003e */
        /* <DEDUP_REMOVED lines=10> */
.L_x_229:
[----:B------:R-:W-:Y:S05]  /*41c0*/  BRA.U !UP3, `(.L_x_226) ;  /* 0x000000050bf07547 */ /* 0x000fea000b800000 */
[----:B0123-5:R-:W-:Y:S01]  /*41d0*/  SHF.R.U32.HI R56, RZ, 0x10, R81 ;  /* 0x00000010ff387819 */ /* 0x02ffe20000011651 */
[----:B------:R-:W-:Y:S01]  /*41e0*/  @P3 FFMA.FTZ R62, R76, UR6, R62 ;  /* 0x000000064c3e3c23 */ /* 0x000fe2000801003e */
[----:B------:R-:W-:Y:S02]  /*41f0*/  IMAD.U32 R58, R112, 0x10000, RZ ;  /* 0x00010000703a7824 */ /* 0x000fe400078e00ff */
[----:B------:R-:W-:Y:S01]  /*4200*/  SHF.L.U32 R56, R56, 0x10, RZ ;  /* 0x0000001038387819 */ /* 0x000fe200000006ff */
[----:B------:R-:W-:-:S04]  /*4210*/  @P3 FADD.FTZ R57, R75, -R62 ;  /* 0x8000003e4b393221 */ /* 0x000fc80000010000 */
        /* <DEDUP_REMOVED lines=8> */
.L_x_221:
[----:B------:R-:W-:-:S04]  /*42a0*/  UISETP.NE.U32.AND UP0, UPT, UR4, URZ, UPT ;  /* 0x000000ff0400728c */ /* 0x000fc8000bf05070 */
[----:B------:R-:W-:-:S09]  /*42b0*/  UISETP.NE.AND.EX UP0, UPT, UR5, URZ, UPT, UP0 ;  /* 0x000000ff0500728c */ /* 0x000fd2000bf05300 */
[----:B------:R-:W-:Y:S05]  /*42c0*/  BRA.U !UP0, `(.L_x_230) ;  /* 0x0000000108e07547 */ /* 0x000fea000b800000 */
[--C-:B0123--:R-:W-:Y:S01]  /*42d0*/  FFMA.FTZ R57, R93, UR6, R62.reuse ;  /* 0x000000065d397c23 */ /* 0x10ffe2000801003e */
        /* <DEDUP_REMOVED lines=19> */
.L_x_231:
        /* <DEDUP_REMOVED lines=12> */
.L_x_232:
        /* <DEDUP_REMOVED lines=11> */
.L_x_233:
[----:B------:R-:W-:Y:S02]  /*4580*/  F2FP.BF16.F32.PACK_AB R59, RZ, R59 ;  /* 0x0000003bff3b723e */ /* 0x000fe400000010ff */
[----:B------:R-:W-:Y:S02]  /*4590*/  F2FP.BF16.F32.PACK_AB R74, RZ, R62 ;  /* 0x0000003eff4a723e */ /* 0x000fe400000010ff */
[----:B------:R-:W-:Y:S02]  /*45a0*/  PRMT R72, R58, 0x7610, R72 ;  /* 0x000076103a487816 */ /* 0x000fe40000000048 */
        /* <DEDUP_REMOVED lines=10> */
.L_x_230:
[----:B------:R-:W-:Y:S05]  /*4650*/  BRA.U !UP3, `(.L_x_234) ;  /* 0x000000010b307547 */ /* 0x000fea000b800000 */
[----:B0123--:R-:W-:Y:S01]  /*4660*/  FFMA.FTZ R57, R93, UR6, R62 ;  /* 0x000000065d397c23 */ /* 0x00ffe2000801003e */
[----:B------:R-:W-:Y:S01]  /*4670*/  ISETP.LT.AND P3, PT, RZ, UR31, PT ;  /* 0x0000001fff007c0c */ /* 0x000fe2000bf61270 */
[----:B------:R-:W-:Y:S01]  /*4680*/  IMAD.U32 R59, R108, 0x10000, RZ ;  /* 0x000100006c3b7824 */ /* 0x000fe200078e00ff */
[----:B------:R-:W-:Y:S01]  /*4690*/  SHF.L.U32 R58, R15, 0x10, RZ ;  /* 0x000000100f3a7819 */ /* 0x000fe200000006ff */
[----:B------:R-:W-:-:S04]  /*46a0*/  FADD.FTZ R57, R90, -R57 ;  /* 0x800000395a397221 */ /* 0x000fc80000010000 */
[----:B------:R-:W-:-:S05]  /*46b0*/  FMUL.FTZ R56, R57, UR30 ;  /* 0x0000001e39387c20 */ /* 0x000fca0008410000 */
[----:B------:R-:W-:-:S05]  /*46c0*/  FSEL R56, R56, RZ, P3 ;  /* 0x000000ff38387208 */ /* 0x000fca0001800000 */
[----:B------:R-:W-:-:S04]  /*46d0*/  FMUL.FTZ R57, R56, UR29 ;  /* 0x0000001d38397c20 */ /* 0x000fc80008410000 */
[-C--:B------:R-:W-:Y:S01]  /*46e0*/  FMUL.FTZ R56, R58, R57.reuse ;  /* 0x000000393a387220 */ /* 0x080fe20000410000 */
[----:B------:R-:W-:-:S04]  /*46f0*/  FFMA.FTZ R20, R59, R57, R20 ;  /* 0x000000393b147223 */ /* 0x000fc80000010014 */
[----:B------:R-:W-:-:S04]  /*4700*/  F2FP.BF16.F32.PACK_AB R56, RZ, R56 ;  /* 0x00000038ff38723e */ /* 0x000fc800000010ff */
[----:B------:R-:W-:-:S07]  /*4710*/  PRMT R67, R56, 0x7610, R67 ;  /* 0x0000761038437816 */ /* 0x000fce0000000043 */
.L_x_234:
[----:B------:R-:W-:Y:S05]  /*4720*/  BRA.U !UP3, `(.L_x_235) ;  /* 0x000000010b307547 */ /* 0x000fea000b800000 */
[----:B0123--:R-:W-:Y:S01]  /*4730*/  FFMA.FTZ R56, R78, UR6, R62 ;  /* 0x000000064e387c23 */ /* 0x00ffe2000801003e */
        /* <DEDUP_REMOVED lines=11> */
.L_x_235:
        /* <DEDUP_REMOVED lines=13> */
.L_x_236:
[----:B------:R-:W-:Y:S05]  /*48c0*/  BRA.U !UP3, `(.L_x_226) ;  /* 0x000000010b307547 */ /* 0x000fea000b800000 */
[----:B------:R-:W-:Y:S01]  /*48d0*/  FFMA.FTZ R62, R76, UR6, R62 ;  /* 0x000000064c3e7c23 */ /* 0x000fe2000801003e */
[----:B------:R-:W-:Y:S01]  /*48e0*/  ISETP.LT.AND P3, PT, RZ, UR31, PT ;  /* 0x0000001fff007c0c */ /* 0x000fe2000bf61270 */
[----:B0123--:R-:W-:Y:S01]  /*48f0*/  IMAD.U32 R57, R18, 0x10000, RZ ;  /* 0x0001000012397824 */ /* 0x00ffe200078e00ff */
        /* <DEDUP_REMOVED lines=9> */
.L_x_226:
[----:B------:R-:W-:Y:S05]  /*4990*/  BRA.U !UP0, `(.L_x_237) ;  /* 0x0000000108207547 */ /* 0x000fea000b800000 */
[----:B0123--:R-:W0:Y:S01]  /*49a0*/  LDC.64 R58, c[0x0][0x478] ;  /* 0x00011e00ff3a7b82 */ /* 0x00fe220000000a00 */
[----:B------:R-:W-:Y:S02]  /*49b0*/  LOP3.LUT R56, R72, 0xffff, RZ, 0xc0, !PT ;  /* 0x0000ffff48387812 */ /* 0x000fe400078ec0ff */
[----:B------:R-:W-:-:S03]  /*49c0*/  PRMT R63, R73, 0x5410, R74 ;  /* 0x00005410493f7816 */ /* 0x000fc6000000004a */
[----:B------:R-:W-:-:S05]  /*49d0*/  IMAD.WIDE.U32 R56, R56, 0x10000, RZ ;  /* 0x0001000038387825 */ /* 0x000fca00078e00ff */
[----:B------:R-:W-:Y:S02]  /*49e0*/  LOP3.LUT R57, R63, R57, RZ, 0xfc, !PT ;  /* 0x000000393f397212 */ /* 0x000fe400078efcff */
[----:B------:R-:W-:Y:S01]  /*49f0*/  LOP3.LUT R56, R56, 0xffff, R71, 0xf8, !PT ;  /* 0x0000ffff38387812 */ /* 0x000fe200078ef847 */
[----:B0-----:R-:W-:-:S05]  /*4a00*/  IMAD.WIDE.U32 R58, R60, 0x8, R58 ;  /* 0x000000083c3a7825 */ /* 0x001fca00078e003a */
[----:B------:R4:W-:Y:S02]  /*4a10*/  STG.E.64 desc[UR16][R58.64], R56 ;  /* 0x000000383a007986 */ /* 0x0009e4000c101b10 */
.L_x_237:
[----:B------:R-:W-:Y:S05]  /*4a20*/  BRA.U !UP3, `(.L_x_219) ;  /* 0x000000010b207547 */ /* 0x000fea000b800000 */
[----:B01234-:R-:W0:Y:S01]  /*4a30*/  LDC.64 R58, c[0x0][0x468] ;  /* 0x00011a00ff3a7b82 */ /* 0x01fe220000000a00 */
[----:B------:R-:W-:Y:S02]  /*4a40*/  LOP3.LUT R56, R68, 0xffff, RZ, 0xc0, !PT ;  /* 0x0000ffff44387812 */ /* 0x000fe400078ec0ff */
[----:B------:R-:W-:-:S03]  /*4a50*/  PRMT R63, R69, 0x5410, R70 ;  /* 0x00005410453f7816 */ /* 0x000fc60000000046 */
[----:B------:R-:W-:-:S05]  /*4a60*/  IMAD.WIDE.U32 R56, R56, 0x10000, RZ ;  /* 0x0001000038387825 */ /* 0x000fca00078e00ff */
[----:B------:R-:W-:Y:S02]  /*4a70*/  LOP3.LUT R57, R63, R57, RZ, 0xfc, !PT ;  /* 0x000000393f397212 */ /* 0x000fe400078efcff */
[----:B------:R-:W-:Y:S01]  /*4a80*/  LOP3.LUT R56, R56, 0xffff, R67, 0xf8, !PT ;  /* 0x0000ffff38387812 */ /* 0x000fe200078ef843 */
[----:B0-----:R-:W-:-:S05]  /*4a90*/  IMAD.WIDE.U32 R58, R61, 0x8, R58 ;  /* 0x000000083d3a7825 */ /* 0x001fca00078e003a */
[----:B------:R0:W-:Y:S02]  /*4aa0*/  STG.E.64 desc[UR16][R58.64], R56 ;  /* 0x000000383a007986 */ /* 0x0001e4000c101b10 */
.L_x_219:
[----:B------:R-:W-:Y:S05]  /*4ab0*/  BSYNC.RECONVERGENT B0 ;  /* 0x0000000000007941 */ /* 0x000fea0003800200 */
.L_x_218:
[----:B------:R-:W-:Y:S02]  /*4ac0*/  UIADD3 UR26, UPT, UPT, UR26, UR24, URZ ;  /* 0x000000181a1a7290 */ /* 0x000fe4000fffe0ff */
[----:B------:R-:W-:Y:S02]  /*4ad0*/  UPLOP3.LUT UP1, UPT, UPT, UPT, UP1, 0x40, 0x4 ;  /* 0x000000000004789c */ /* 0x000fe40003f2e810 */
[----:B------:R-:W-:-:S09]  /*4ae0*/  UISETP.GE.AND UP0, UPT, UR26, UR25, UPT ;  /* 0x000000191a00728c */ /* 0x000fd2000bf06270 */
[----:B------:R-:W-:Y:S05]  /*4af0*/  BRA.U !UP0, `(.L_x_238) ;  /* 0xffffffb908e47547 */ /* 0x000fea000b83ffff */
.L_x_166:
[----:B------:R-:W0:Y:S01]  /*4b00*/  S2UR UR4, SR_CTAID.X ;  /* 0x00000000000479c3 */ /* 0x000e220000002500 */
[----:B------:R-:W-:Y:S01]  /*4b10*/  BSSY.RECONVERGENT B0, `(.L_x_239) ;  /* 0x000000f000007945 */ /* 0x000fe20003800200 */
[----:B0-----:R-:W-:-:S06]  /*4b20*/  UIMAD UR4, UR4, UR10, URZ ;  /* 0x0000000a040472a4 */ /* 0x001fcc000f8e02ff */
[----:B------:R-:W-:-:S04]  /*4b30*/  MOV R0, UR4 ;  /* 0x0000000400007c02 */ /* 0x000fc80008000f00 */
        /* <DEDUP_REMOVED lines=12> */
.L_x_240:
[----:B------:R-:W-:Y:S05]  /*4c00*/  BSYNC.RECONVERGENT B0 ;  /* 0x0000000000007941 */ /* 0x000fea0003800200 */
.L_x_239:
        /* <DEDUP_REMOVED lines=12> */
.L_x_242:
[----:B------:R-:W-:Y:S05]  /*4cd0*/  BSYNC.RECONVERGENT B0 ;  /* 0x0000000000007941 */ /* 0x000fea0003800200 */
.L_x_241:
[----:B------:R-:W-:Y:S05]  /*4ce0*/  @!P2 EXIT ;  /* 0x000000000000a94d */ /* 0x000fea0003800000 */
[----:B0-----:R-:W0:Y:S08]  /*4cf0*/  LDC.64 R2, c[0x0][0x440] ;  /* 0x00011000ff027b82 */ /* 0x001e300000000a00 */
        /* <DEDUP_REMOVED lines=9> */
.L_x_243:
        /* <DEDUP_REMOVED lines=15> */
.L_x_6658:


//--------------------- .text._ZN10layer_norm13ln_bwd_kernelINS_13Kernel_traitsI13__nv_bfloat16S2_S2_S2_fjLj1536ELj1ELj1ELj4ELj8ENS_18Kernel_traits_baseILj1536ES2_S2_S2_S2_fjLj128EEEEELb0ELb1ELb1ELb1EEEvNS_9BwdParamsE --------------------------
	.section	.text._ZN10layer_norm13ln_bwd_kernelINS_13Kernel_traitsI13__nv_bfloat16S2_S2_S2_fjLj1536ELj1ELj1ELj4ELj8ENS_18Kernel_traits_baseILj1536ES2_S2_S2_S2_fjLj128EEEEELb0ELb1ELb1ELb1EEEvNS_9BwdParamsE,"ax",@progbits
	.align	128
        .global         _ZN10layer_norm13ln_bwd_kernelINS_13Kernel_traitsI13__nv_bfloat16S2_S2_S2_fjLj1536ELj1ELj1ELj4ELj8ENS_18Kernel_traits_baseILj1536ES2_S2_S2_S2_fjLj128EEEEELb0ELb1ELb1ELb1EEEvNS_9BwdParamsE
        .type           _ZN10layer_norm13ln_bwd_kernelINS_13Kernel_traitsI13__nv_bfloat16S2_S2_S2_fjLj1536ELj1ELj1ELj4ELj8ENS_18Kernel_traits_baseILj1536ES2_S2_S2_S2_fjLj128EEEEELb0ELb1ELb1ELb1EEEvNS_9BwdParamsE,@function
        .size           _ZN10layer_norm13ln_bwd_kernelINS_13Kernel_traitsI13__nv_bfloat16S2_S2_S2_fjLj1536ELj1ELj1ELj4ELj8ENS_18Kernel_traits_baseILj1536ES2_S2_S2_S2_fjLj128EEEEELb0ELb1ELb1ELb1EEEvNS_9BwdParamsE,(.L_x_6659 - _ZN10layer_norm13ln_bwd_kernelINS_13Kernel_traitsI13__nv_bfloat16S2_S2_S2_fjLj1536ELj1ELj1ELj4ELj8ENS_18Kernel_traits_baseILj1536ES2_S2_S2_S2_fjLj128EEEEELb0ELb1ELb1ELb1EEEvNS_9BwdParamsE)
        .other          _ZN10layer_norm13ln_bwd_kernelINS_13Kernel_traitsI13__nv_bfloat16S2_S2_S2_fjLj1536ELj1ELj1ELj4ELj8ENS_18Kernel_traits_baseILj1536ES2_S2_S2_S2_fjLj128EEEEELb0ELb1ELb1ELb1EEEvNS_9BwdParamsE,@"STO_CUDA_ENTRY STV_DEFAULT"
_ZN10layer_norm13ln_bwd_kernelINS_13Kernel_traitsI13__nv_bfloat16S2_S2_S2_fjLj1536ELj1ELj1ELj4ELj8ENS_18Kernel_traits_baseILj1536ES2_S2_S2_S2_fjLj128EEEEELb0ELb1ELb1ELb1EEEvNS_9BwdParamsE:
.text._ZN10layer_norm13ln_bwd_kernelINS_13Kernel_traitsI13__nv_bfloat16S2_S2_S2_fjLj1536ELj1ELj1ELj4ELj8ENS_18Kernel_traits_baseILj1536ES2_S2_S2_S2_fjLj128EEEEELb0ELb1ELb1ELb1EEEvNS_9BwdParamsE:
        /* <DEDUP_REMOVED lines=27> */
[----:B------:R-:W-:Y:S01]  /*01b0*/  UPLOP3.LUT UP2, UPT, UPT, UPT, UPT, 0x40, 0x4 ;  /* 0x000000000004789c */ /* 0x000fe20003f4e870 */
[----:B------:R-:W3:Y:S01]  /*01c0*/  LDCU UR29, c[0x0][0x40c] ;  /* 0x00008180ff1d77ac */ /* 0x000ee20008000800 */
[----:B------:R-:W4:Y:S01]  /*01d0*/  LDCU UR27, c[0x0][0x388] ;  /* 0x00007100ff1b77ac */ /* 0x000f220008000800 */
[----:B------:R-:W0:Y:S01]  /*01e0*/  LDCU.U8 UR26, c[0x0][0x410] ;  /* 0x00008200ff1a77ac */ /* 0x000e220008000000 */
[----:B------:R-:W0:Y:S02]  /*01f0*/  LDCU.64 UR20, c[0x0][0x3c8] ;  /* 0x00007900ff1477ac */ /* 0x000e240008000a00 */
[C---:B0-----:R-:W-:Y:S01]  /*0200*/  IMAD.WIDE.U32 R4, R101.reuse, 0x8, R4 ;  /* 0x0000000865047825 */ /* 0x041fe200078e0004 */
[----:B------:R-:W0:Y:S04]  /*0210*/  LDCU UR28, c[0x0][0x400] ;  /* 0x00008000ff1c77ac */ /* 0x000e280008000800 */
[----:B--2---:R-:W2:Y:S01]  /*0220*/  LDG.E.64 R92, desc[UR18][R4.64+0x800] ;  /* 0x00080012045c7981 */ /* 0x004ea2000c1e1b00 */
[----:B------:R-:W0:Y:S01]  /*0230*/  LDCU.64 UR4, c[0x0][0x438] ;  /* 0x00008700ff0477ac */ /* 0x000e220008000a00 */
[----:B-1----:R-:W-:-:S02]  /*0240*/  IMAD.WIDE.U32 R2, R101, 0x8, R2 ;  /* 0x0000000865027825 */ /* 0x002fc400078e0002 */
[----:B------:R-:W5:Y:S01]  /*0250*/  LDG.E.64 R90, desc[UR18][R4.64+0x400] ;  /* 0x00040012045a7981 */ /* 0x000f62000c1e1b00 */
[----:B------:R-:W1:Y:S03]  /*0260*/  LDCU.64 UR6, c[0x0][0x478] ;  /* 0x00008f00ff0677ac */ /* 0x000e660008000a00 */
[----:B------:R-:W3:Y:S01]  /*0270*/  LDG.E.64 R88, desc[UR18][R4.64] ;  /* 0x0000001204587981 */ /* 0x000ee2000c1e1b00 */
[----:B------:R-:W0:Y:S03]  /*0280*/  LDCU.128 UR12, c[0x0][0x3f0] ;  /* 0x00007e00ff0c77ac */ /* 0x000e260008000c00 */
[----:B------:R-:W4:Y:S01]  /*0290*/  LDG.E.64 R86, desc[UR18][R2.64+0x800] ;  /* 0x0008001202567981 */ /* 0x000f22000c1e1b00 */
[----:B------:R-:W0:Y:S03]  /*02a0*/  LDCU.64 UR22, c[0x0][0x3c0] ;  /* 0x00007800ff1677ac */ /* 0x000e260008000a00 */
[----:B------:R-:W4:Y:S01]  /*02b0*/  LDG.E.64 R84, desc[UR18][R2.64+0x400] ;  /* 0x0004001202547981 */ /* 0x000f22000c1e1b00 */
[----:B------:R-:W0:Y:S03]  /*02c0*/  LDCU.64 UR24, c[0x0][0x380] ;  /* 0x00007000ff1877ac */ /* 0x000e260008000a00 */
[----:B------:R1:W4:Y:S01]  /*02d0*/  LDG.E.64 R82, desc[UR18][R2.64] ;  /* 0x0000001202527981 */ /* 0x000322000c1e1b00 */
[----:B------:R-:W-:Y:S01]  /*02e0*/  HFMA2 R54, -RZ, RZ, 0, 0 ;  /* 0x00000000ff367431 */ /* 0x000fe200000001ff */
[----:B--2---:R-:W-:-:S02]  /*02f0*/  SHF.R.U64 R0, R92, 0x10, R93 ;  /* 0x000000105c007819 */ /* 0x004fc4000000125d */
[----:B-1----:R-:W-:Y:S02]  /*0300*/  SHF.R.U32.HI R2, RZ, 0x10, R93 ;  /* 0x00000010ff027819 */ /* 0x002fe4000001165d */
[--C-:B-----5:R-:W-:Y:S02]  /*0310*/  SHF.R.U64 R4, R90, 0x10, R91.reuse ;  /* 0x000000105a047819 */ /* 0x120fe4000000125b */
[----:B------:R-:W-:Y:S02]  /*0320*/  SHF.R.U32.HI R5, RZ, 0x10, R91 ;  /* 0x00000010ff057819 */ /* 0x000fe4000001165b */
[--C-:B---3--:R-:W-:Y:S02]  /*0330*/  SHF.R.U64 R6, R88, 0x10, R89.reuse ;  /* 0x0000001058067819 */ /* 0x108fe40000001259 */
[----:B------:R-:W-:Y:S02]  /*0340*/  SHF.R.U32.HI R7, RZ, 0x10, R89 ;  /* 0x00000010ff077819 */ /* 0x000fe40000011659 */
[----:B----4-:R-:W-:-:S02]  /*0350*/  SHF.R.U64 R8, R86, 0x10, R87 ;  /* 0x0000001056087819 */ /* 0x010fc40000001257 */
[----:B------:R-:W-:Y:S02]  /*0360*/  SHF.R.U32.HI R9, RZ, 0x10, R87 ;  /* 0x00000010ff097819 */ /* 0x000fe40000011657 */
[--C-:B------:R-:W-:Y:S02]  /*0370*/  SHF.R.U64 R10, R84, 0x10, R85.reuse ;  /* 0x00000010540a7819 */ /* 0x100fe40000001255 */
[----:B------:R-:W-:Y:S02]  /*0380*/  SHF.R.U32.HI R11, RZ, 0x10, R85 ;  /* 0x00000010ff0b7819 */ /* 0x000fe40000011655 */
[--C-:B------:R-:W-:Y:S02]  /*0390*/  SHF.R.U64 R12, R82, 0x10, R83.reuse ;  /* 0x00000010520c7819 */ /* 0x100fe40000001253 */
[----:B0-----:R-:W-:-:S07]  /*03a0*/  SHF.R.U32.HI R13, RZ, 0x10, R83 ;  /* 0x00000010ff0d7819 */ /* 0x001fce0000011653 */
.L_x_305:
[----:B------:R-:W-:Y:S02]  /*03b0*/  UIMAD.WIDE UR10, UR8, 0x4, UR14 ;  /* 0x00000004080a78a5 */ /* 0x000fe4000f8e020e */
[----:B------:R-:W-:-:S04]  /*03c0*/  UIMAD.WIDE UR16, UR8, 0x4, UR12 ;  /* 0x00000004081078a5 */ /* 0x000fc8000f8e020c */
[----:B------:R-:W-:Y:S02]  /*03d0*/  MOV R60, UR10 ;  /* 0x0000000a003c7c02 */ /* 0x000fe40008000f00 */
[----:B------:R-:W-:Y:S01]  /*03e0*/  MOV R61, UR11 ;  /* 0x0000000b003d7c02 */ /* 0x000fe20008000f00 */
[----:B------:R-:W-:-:S04]  /*03f0*/  UIMAD.WIDE UR10, UR8, 0x4, UR20 ;  /* 0x00000004080a78a5 */ /* 0x000fc8000f8e0214 */
[----:B--2---:R-:W2:Y:S01]  /*0400*/  LDG.E R60, desc[UR18][R60.64] ;  /* 0x000000123c3c7981 */ /* 0x004ea2000c1e1900 */
[----:B01-34-:R-:W-:Y:S01]  /*0410*/  MOV R56, UR16 ;  /* 0x0000001000387c02 */ /* 0x01bfe20008000f00 */
[----:B------:R-:W-:Y:S01]  /*0420*/  IMAD.U32 R57, RZ, RZ, UR17 ;  /* 0x00000011ff397e24 */ /* 0x000fe2000f8e00ff */
[----:B------:R-:W-:Y:S02]  /*0430*/  MOV R58, UR10 ;  /* 0x0000000a003a7c02 */ /* 0x000fe40008000f00 */
[----:B------:R-:W-:Y:S02]  /*0440*/  MOV R59, UR11 ;  /* 0x0000000b003b7c02 */ /* 0x000fe40008000f00 */
[----:B------:R-:W3:Y:S04]  /*0450*/  LDG.E R56, desc[UR18][R56.64] ;  /* 0x0000001238387981 */ /* 0x000ee8000c1e1900 */
[----:B------:R-:W4:Y:S01]  /*0460*/  LDG.E R58, desc[UR18][R58.64] ;  /* 0x000000123a3a7981 */ /* 0x000f22000c1e1900 */
[----:B------:R-:W-:-:S02]  /*0470*/  CS2R R62, SRZ ;  /* 0x00000000003e7805 */ /* 0x000fc4000001ff00 */
[----:B--2---:R-:W-:Y:S02]  /*0480*/  R2UR UR31, R60 ;  /* 0x000000003c1f72ca */ /* 0x004fe400000e0000 */
[----:B---3--:R-:W-:Y:S02]  /*0490*/  R2UR UR16, R56 ;  /* 0x00000000381072ca */ /* 0x008fe400000e0000 */
[----:B----4-:R-:W-:-:S09]  /*04a0*/  R2UR UR30, R58 ;  /* 0x000000003a1e72ca */ /* 0x010fd200000e0000 */
[----:B------:R-:W-:-:S09]  /*04b0*/  UISETP.GE.AND UP3, UPT, UR31, 0x1, UPT ;  /* 0x000000011f00788c */ /* 0x000fd2000bf66270 */
[----:B-----5:R-:W-:Y:S05]  /*04c0*/  BRA.U !UP3, `(.L_x_245) ;  /* 0x000000090bf07547 */ /* 0x020fea000b800000 */
        /* <DEDUP_REMOVED lines=11> */
[----:B------:R-:W-:-:S03]  /*0580*/  USHF.R.S32.HI UR9, URZ, 0x1f, UR8 ;  /* 0x0000001fff097899 */ /* 0x000fc60008011408 */
[C---:B------:R-:W-:Y:S01]  /*0590*/  IADD3 R59, PT, PT, R57.reuse, 0x80, RZ ;  /* 0x00000080393b7810 */ /* 0x040fe20007ffe0ff */
[C-C-:B0-----:R-:W-:Y:S01]  /*05a0*/  IMAD.WIDE.U32 R60, R57.reuse, 0x8, R14.reuse ;  /* 0x00000008393c7825 */ /* 0x141fe200078e000e */
[----:B------:R-:W-:Y:S01]  /*05b0*/  MOV R18, UR10 ;  /* 0x0000000a00127c02 */ /* 0x000fe20008000f00 */
[----:B------:R-:W-:Y:S01]  /*05c0*/  ULEA UR10, UP0, UR8, UR22, 0x2 ;  /* 0x00000016080a7291 */ /* 0x000fe2000f8010ff */
[----:B------:R-:W-:Y:S01]  /*05d0*/  IADD3 R57, PT, PT, R57, 0x100, RZ ;  /* 0x0000010039397810 */ /* 0x000fe20007ffe0ff */
[--C-:B------:R-:W-:Y:S01]  /*05e0*/  IMAD.WIDE.U32 R58, R59, 0x8, R14.reuse ;  /* 0x000000083b3a7825 */ /* 0x100fe200078e000e */
[----:B------:R-:W-:Y:S01]  /*05f0*/  LEA.HI.SX32 R101, R18, R101, 0x1e ;  /* 0x0000006512657211 */ /* 0x000fe200078ff2ff */
[----:B------:R-:W-:Y:S01]  /*0600*/  ULEA.HI.X UR9, UR8, UR23, UR9, 0x2, UP0 ;  /* 0x0000001708097291 */ /* 0x000fe200080f1409 */
[----:B------:R-:W2:Y:S01]  /*0610*/  LDG.E.64 R60, desc[UR18][R60.64] ;  /* 0x000000123c3c7981 */ /* 0x000ea2000c1e1b00 */
[----:B------:R-:W-:Y:S01]  /*0620*/  IMAD.WIDE.U32 R56, R57, 0x8, R14 ;  /* 0x0000000839387825 */ /* 0x000fe200078e000e */
[----:B------:R-:W-:-:S02]  /*0630*/  IADD3 R73, PT, PT, R101, 0x80, RZ ;  /* 0x0000008065497810 */ /* 0x000fc40007ffe0ff */
[C---:B------:R-:W-:Y:S01]  /*0640*/  IADD3 R75, PT, PT, R101.reuse, 0x100, RZ ;  /* 0x00000100654b7810 */ /* 0x040fe20007ffe0ff */
[--C-:B-1----:R-:W-:Y:S01]  /*0650*/  IMAD.WIDE.U32 R14, R101, 0x8, R16.reuse ;  /* 0x00000008650e7825 */ /* 0x102fe200078e0010 */
[----:B------:R-:W-:Y:S01]  /*0660*/  MOV R71, UR9 ;  /* 0x0000000900477c02 */ /* 0x000fe20008000f00 */
[----:B------:R-:W3:Y:S02]  /*0670*/  LDG.E.64 R58, desc[UR18][R58.64] ;  /* 0x000000123a3a7981 */ /* 0x000ee4000c1e1b00 */
[----:B------:R-:W-:Y:S02]  /*0680*/  IMAD.U32 R70, RZ, RZ, UR10 ;  /* 0x0000000aff467e24 */ /* 0x000fe4000f8e00ff */
[--C-:B------:R-:W-:Y:S01]  /*0690*/  IMAD.WIDE.U32 R68, R73, 0x8, R16.reuse ;  /* 0x0000000849447825 */ /* 0x100fe200078e0010 */
[----:B------:R-:W4:Y:S03]  /*06a0*/  LDG.E.64 R14, desc[UR18][R14.64] ;  /* 0x000000120e0e7981 */ /* 0x000f26000c1e1b00 */
[----:B------:R-:W-:Y:S01]  /*06b0*/  IMAD.WIDE.U32 R18, R75, 0x8, R16 ;  /* 0x000000084b127825 */ /* 0x000fe200078e0010 */
[----:B------:R0:W3:Y:S04]  /*06c0*/  LDG.E R3, desc[UR18][R70.64] ;  /* 0x0000001246037981 */ /* 0x0000e8000c1e1900 */
[----:B------:R-:W3:Y:S04]  /*06d0*/  LDG.E.64 R16, desc[UR18][R68.64] ;  /* 0x0000001244107981 */ /* 0x000ee8000c1e1b00 */
[----:B------:R-:W3:Y:S04]  /*06e0*/  LDG.E.64 R18, desc[UR18][R18.64] ;  /* 0x0000001212127981 */ /* 0x000ee8000c1e1b00 */
[----:B------:R-:W3:Y:S01]  /*06f0*/  LDG.E.64 R56, desc[UR18][R56.64] ;  /* 0x0000001238387981 */ /* 0x000ee2000c1e1b00 */
        /* <DEDUP_REMOVED lines=8> */
[----:B------:R-:W5:Y:S01]  /*0780*/  @P0 LDG.E.64 R78, desc[UR18][R70.64] ;  /* 0x00000012464e0981 */ /* 0x000f62000c1e1b00 */
[----:B-1----:R-:W-:-:S05]  /*0790*/  @P0 IMAD.WIDE.U32 R64, R101, 0x8, R64 ;  /* 0x0000000865400825 */ /* 0x002fca00078e0040 */
[----:B------:R-:W5:Y:S01]  /*07a0*/  @P0 LDG.E.64 R80, desc[UR18][R64.64] ;  /* 0x0000001240500981 */ /* 0x000f62000c1e1b00 */
[----:B------:R-:W-:-:S05]  /*07b0*/  @P0 IMAD.WIDE.U32 R72, R75, 0x8, R62 ;  /* 0x000000084b480825 */ /* 0x000fca00078e003e */
[----:B------:R0:W5:Y:S01]  /*07c0*/  @P0 LDG.E.64 R76, desc[UR18][R72.64] ;  /* 0x00000012484c0981 */ /* 0x000162000c1e1b00 */
[----:B------:R-:W-:Y:S02]  /*07d0*/  SHF.L.U32 R100, R82, 0x10, RZ ;  /* 0x0000001052647819 */ /* 0x000fe400000006ff */
[----:B------:R-:W-:Y:S02]  /*07e0*/  SHF.L.U32 R74, R13, 0x10, RZ ;  /* 0x000000100d4a7819 */ /* 0x000fe400000006ff */
[----:B------:R-:W-:Y:S01]  /*07f0*/  SHF.L.U32 R97, R83, 0x10, RZ ;  /* 0x0000001053617819 */ /* 0x000fe200000006ff */
[----:B0-----:R-:W-:Y:S01]  /*0800*/  IMAD.U32 R72, R84, 0x10000, RZ ;  /* 0x0001000054487824 */ /* 0x001fe200078e00ff */
[----:B--2---:R-:W-:Y:S02]  /*0810*/  MOV R68, R60 ;  /* 0x0000003c00447202 */ /* 0x004fe40000000f00 */
[----:B------:R-:W-:Y:S02]  /*0820*/  SHF.R.U32.HI R66, RZ, 0x10, R61 ;  /* 0x00000010ff427819 */ /* 0x000fe4000001163d */
[----:B----4-:R-:W-:-:S02]  /*0830*/  SHF.R.U32.HI R96, RZ, 0x10, R15 ;  /* 0x00000010ff607819 */ /* 0x010fc4000001160f */
[C---:B------:R-:W-:Y:S02]  /*0840*/  SHF.R.U64 R98, R14.reuse, 0x10, R15 ;  /* 0x000000100e627819 */ /* 0x040fe4000000120f */
[----:B------:R-:W-:Y:S02]  /*0850*/  SHF.L.U32 R15, R15, 0x10, RZ ;  /* 0x000000100f0f7819 */ /* 0x000fe400000006ff */
[----:B---3--:R-:W-:Y:S02]  /*0860*/  FSEL R75, R3, RZ, !P1 ;  /* 0x000000ff034b7208 */ /* 0x008fe40004800000 */
[----:B------:R-:W-:Y:S02]  /*0870*/  SHF.L.U32 R14, R14, 0x10, RZ ;  /* 0x000000100e0e7819 */ /* 0x000fe400000006ff */
[C---:B------:R-:W-:Y:S02]  /*0880*/  SHF.R.U64 R70, R16.reuse, 0x10, R17 ;  /* 0x0000001010467819 */ /* 0x040fe40000001211 */
[----:B------:R-:W-:-:S02]  /*0890*/  SHF.L.U32 R73, R16, 0x10, RZ ;  /* 0x0000001010497819 */ /* 0x000fc400000006ff */
[----:B------:R-:W-:Y:S02]  /*08a0*/  SHF.R.U32.HI R64, RZ, 0x10, R17 ;  /* 0x00000010ff407819 */ /* 0x000fe40000011611 */
[----:B------:R-:W-:Y:S02]  /*08b0*/  SHF.L.U32 R71, R17, 0x10, RZ ;  /* 0x0000001011477819 */ /* 0x000fe400000006ff */
[----:B------:R-:W-:Y:S02]  /*08c0*/  SHF.L.U32 R96, R96, 0x10, RZ ;  /* 0x0000001060607819 */ /* 0x000fe400000006ff */
[--C-:B------:R-:W-:Y:S02]  /*08d0*/  SHF.R.U64 R16, R18, 0x10, R19.reuse ;  /* 0x0000001012107819 */ /* 0x100fe40000001213 */
[----:B------:R-:W-:Y:S01]  /*08e0*/  SHF.R.U32.HI R17, RZ, 0x10, R19 ;  /* 0x00000010ff117819 */ /* 0x000fe20000011613 */
[C---:B------:R-:W-:Y:S01]  /*08f0*/  FADD.FTZ R99, -R75.reuse, R15 ;  /* 0x0000000f4b637221 */ /* 0x040fe20000010100 */
[----:B------:R-:W-:Y:S01]  /*0900*/  IMAD.U32 R98, R98, 0x10000, RZ ;  /* 0x0001000062627824 */ /* 0x000fe200078e00ff */
[----:B------:R-:W-:Y:S01]  /*0910*/  SHF.L.U32 R15, R68, 0x10, RZ ;  /* 0x00000010440f7819 */ /* 0x000fe200000006ff */
[C---:B------:R-:W-:Y:S01]  /*0920*/  FADD.FTZ R3, -R75.reuse, R14 ;  /* 0x0000000e4b037221 */ /* 0x040fe20000010100 */
[----:B------:R-:W-:Y:S01]  /*0930*/  SHF.L.U32 R65, R18, 0x10, RZ ;  /* 0x0000001012417819 */ /* 0x000fe200000006ff */
[----:B------:R-:W-:Y:S01]  /*0940*/  FADD.FTZ R96, -R75, R96 ;  /* 0x000000604b607221 */ /* 0x000fe20000010100 */
[----:B------:R-:W-:Y:S01]  /*0950*/  SHF.L.U32 R19, R19, 0x10, RZ ;  /* 0x0000001013137819 */ /* 0x000fe200000006ff */
[----:B------:R-:W-:Y:S01]  /*0960*/  IMAD.U32 R14, R17, 0x10000, RZ ;  /* 0x00010000110e7824 */ /* 0x000fe200078e00ff */
[----:B------:R-:W-:-:S02]  /*0970*/  SHF.L.U32 R70, R70, 0x10, RZ ;  /* 0x0000001046467819 */ /* 0x000fc400000006ff */
[----:B------:R-:W-:Y:S02]  /*0980*/  SHF.L.U32 R68, R64, 0x10, RZ ;  /* 0x0000001040447819 */ /* 0x000fe400000006ff */
[----:B------:R-:W-:Y:S01]  /*0990*/  SHF.L.U32 R16, R16, 0x10, RZ ;  /* 0x0000001010107819 */ /* 0x000fe200000006ff */
[C---:B------:R-:W-:Y:S01]  /*09a0*/  FADD.FTZ R98, -R75.reuse, R98 ;  /* 0x000000624b627221 */ /* 0x040fe20000010100 */
[----:B------:R-:W-:Y:S01]  /*09b0*/  SHF.R.U64 R67, R60, 0x10, R61 ;  /* 0x000000103c437819 */ /* 0x000fe2000000123d */
[----:B------:R-:W-:Y:S01]  /*09c0*/  FMUL.FTZ R96, R96, UR30 ;  /* 0x0000001e60607c20 */ /* 0x000fe20008410000 */
[----:B------:R-:W-:Y:S01]  /*09d0*/  SHF.L.U32 R66, R66, 0x10, RZ ;  /* 0x0000001042427819 */ /* 0x000fe200000006ff */
[C---:B------:R-:W-:Y:S01]  /*09e0*/  FADD.FTZ R73, -R75.reuse, R73 ;  /* 0x000000494b497221 */ /* 0x040fe20000010100 */
[----:B------:R-:W-:Y:S01]  /*09f0*/  MOV R69, R61 ;  /* 0x0000003d00457202 */ /* 0x000fe20000000f00 */
[C---:B------:R-:W-:Y:S01]  /*0a00*/  FADD.FTZ R71, -R75.reuse, R71 ;  /* 0x000000474b477221 */ /* 0x040fe20000010100 */
[----:B------:R-:W-:Y:S01]  /*0a10*/  SHF.R.U32.HI R61, RZ, 0x10, R59 ;  /* 0x00000010ff3d7819 */ /* 0x000fe2000001163b */
[C---:B------:R-:W-:Y:S01]  /*0a20*/  FADD.FTZ R65, -R75.reuse, R65 ;  /* 0x000000414b417221 */ /* 0x040fe20000010100 */
[C---:B------:R-:W-:Y:S01]  /*0a30*/  FADD.FTZ R19, -R75.reuse, R19 ;  /* 0x000000134b137221 */ /* 0x040fe20000010100 */
[C---:B------:R-:W-:Y:S01]  /*0a40*/  FADD.FTZ R70, -R75.reuse, R70 ;  /* 0x000000464b467221 */ /* 0x040fe20000010100 */
[C---:B------:R-:W-:Y:S01]  /*0a50*/  FADD.FTZ R68, -R75.reuse, R68 ;  /* 0x000000444b447221 */ /* 0x040fe20000010100 */
[C---:B------:R-:W-:Y:S01]  /*0a60*/  FADD.FTZ R16, -R75.reuse, R16 ;  /* 0x000000104b107221 */ /* 0x040fe20000010100 */
[----:B------:R-:W-:Y:S01]  /*0a70*/  FADD.FTZ R14, -R75, R14 ;  /* 0x0000000e4b0e7221 */ /* 0x000fe20000010100 */
[----:B------:R-:W-:Y:S01]  /*0a80*/  SHF.L.U32 R75, R12, 0x10, RZ ;  /* 0x000000100c4b7819 */ /* 0x000fe200000006ff */
[----:B------:R-:W-:Y:S01]  /*0a90*/  FMUL.FTZ R98, R98, UR30 ;  /* 0x0000001e62627c20 */ /* 0x000fe20008410000 */
[----:B------:R-:W-:Y:S01]  /*0aa0*/  SHF.L.U32 R18, R67, 0x10, RZ ;  /* 0x0000001043127819 */ /* 0x000fe200000006ff */
[----:B------:R-:W-:Y:S01]  /*0ab0*/  FMUL.FTZ R3, R3, UR30 ;  /* 0x0000001e03037c20 */ /* 0x000fe20008410000 */
[-C--:B------:R-:W-:Y:S01]  /*0ac0*/  FMUL.FTZ R100, R100, R15.reuse ;  /* 0x0000000f64647220 */ /* 0x080fe20000410000 */
[-C--:B------:R-:W-:Y:S01]  /*0ad0*/  FMUL.FTZ R74, R74, R66.reuse ;  /* 0x000000424a4a7220 */ /* 0x080fe20000410000 */
[----:B------:R-:W-:Y:S01]  /*0ae0*/  FADD.FTZ R47, R47, R66 ;  /* 0x000000422f2f7221 */ /* 0x000fe20000010000 */
[----:B------:R-:W-:Y:S01]  /*0af0*/  FFMA.FTZ R23, R96, R66, R23 ;  /* 0x0000004260177223 */ /* 0x000fe20000010017 */
[----:B------:R-:W-:Y:S01]  /*0b00*/  SHF.L.U32 R66, R11, 0x10, RZ ;  /* 0x000000100b427819 */ /* 0x000fe200000006ff */
[----:B------:R-:W-:Y:S01]  /*0b10*/  IMAD.U32 R61, R61, 0x10000, RZ ;  /* 0x000100003d3d7824 */ /* 0x000fe200078e00ff */
[----:B------:R-:W-:Y:S01]  /*0b20*/  MOV R63, R58 ;  /* 0x0000003a003f7202 */ /* 0x000fe20000000f00 */
[----:B------:R-:W-:Y:S01]  /*0b30*/  FMUL.FTZ R68, R68, UR30 ;  /* 0x0000001e44447c20 */ /* 0x000fe20008410000 */
[----:B------:R-:W-:Y:S01]  /*0b40*/  SHF.R.U64 R60, R58, 0x10, R59 ;  /* 0x000000103a3c7819 */ /* 0x000fe2000000123b */
[----:B------:R-:W-:Y:S01]  /*0b50*/  FMUL.FTZ R75, R75, R18 ;  /* 0x000000124b4b7220 */ /* 0x000fe20000410000 */
[----:B------:R-:W-:Y:S01]  /*0b60*/  MOV R58, R56 ;  /* 0x00000038003a7202 */ /* 0x000fe20000000f00 */
[----:B------:R-:W-:Y:S01]  /*0b70*/  FADD.FTZ R45, R45, R18 ;  /* 0x000000122d2d7221 */ /* 0x000fe20000010000 */
[----:B------:R-:W-:Y:S01]  /*0b80*/  FFMA.FTZ R21, R98, R18, R21 ;  /* 0x0000001262157223 */ /* 0x000fe20000010015 */
[----:B------:R-:W-:Y:S01]  /*0b90*/  SHF.L.U32 R69, R69, 0x10, RZ ;  /* 0x0000001045457819 */ /* 0x000fe200000006ff */
[C---:B------:R-:W-:Y:S01]  /*0ba0*/  FFMA.FTZ R20, R3.reuse, R15, R20 ;  /* 0x0000000f03147223 */ /* 0x040fe20000010014 */
[----:B------:R-:W-:Y:S01]  /*0bb0*/  FADD.FTZ R44, R44, R15 ;  /* 0x0000000f2c2c7221 */ /* 0x000fe20000010000 */
[----:B------:R-:W-:Y:S01]  /*0bc0*/  FADD.FTZ R18, RZ, R100 ;  /* 0x00000064ff127221 */ /* 0x000fe20000010000 */
[----:B------:R-:W-:Y:S01]  /*0bd0*/  FFMA.FTZ R15, R3, R100, RZ ;  /* 0x00000064030f7223 */ /* 0x000fe200000100ff */
[----:B------:R-:W-:Y:S01]  /*0be0*/  FMUL.FTZ R99, R99, UR30 ;  /* 0x0000001e63637c20 */ /* 0x000fe20008410000 */
[-C--:B------:R-:W-:Y:S01]  /*0bf0*/  FMUL.FTZ R66, R66, R61.reuse ;  /* 0x0000003d42427220 */ /* 0x080fe20000410000 */
[----:B------:R-:W-:Y:S01]  /*0c00*/  FADD.FTZ R43, R43, R61 ;  /* 0x0000003d2b2b7221 */ /* 0x000fe20000010000 */
[----:B------:R-:W-:Y:S01]  /*0c10*/  FFMA.FTZ R55, R68, R61, R55 ;  /* 0x0000003d44377223 */ /* 0x000fe20000010037 */
[----:B------:R-:W-:-:S02]  /*0c20*/  MOV R62, R59 ;  /* 0x0000003b003e7202 */ /* 0x000fc40000000f00 */
[----:B------:R-:W-:Y:S01]  /*0c30*/  SHF.L.U32 R61, R58, 0x10, RZ ;  /* 0x000000103a3d7819 */ /* 0x000fe200000006ff */
[----:B------:R-:W-:Y:S01]  /*0c40*/  FADD.FTZ R58, R75, R18 ;  /* 0x000000124b3a7221 */ /* 0x000fe20000010000 */
[----:B------:R-:W-:Y:S01]  /*0c50*/  FMUL.FTZ R97, R97, R69 ;  /* 0x0000004561617220 */ /* 0x000fe20000410000 */
[----:B------:R-:W-:Y:S01]  /*0c60*/  FFMA.FTZ R18, R98, R75, R15 ;  /* 0x0000004b62127223 */ /* 0x000fe2000001000f */
[----:B------:R-:W-:Y:S01]  /*0c70*/  FFMA.FTZ R22, R99, R69, R22 ;  /* 0x0000004563167223 */ /* 0x000fe20000010016 */
[----:B------:R-:W-:Y:S01]  /*0c80*/  FADD.FTZ R46, R46, R69 ;  /* 0x000000452e2e7221 */ /* 0x000fe20000010000 */
[----:B------:R-:W-:Y:S01]  /*0c90*/  SHF.L.U32 R69, R85, 0x10, RZ ;  /* 0x0000001055457819 */ /* 0x000fe200000006ff */
[----:B------:R-:W-:Y:S01]  /*0ca0*/  FMUL.FTZ R71, R71, UR30 ;  /* 0x0000001e47477c20 */ /* 0x000fe20008410000 */
[----:B------:R-:W-:Y:S01]  /*0cb0*/  SHF.L.U32 R62, R62, 0x10, RZ ;  /* 0x000000103e3e7819 */ /* 0x000fe200000006ff */
[----:B------:R-:W-:Y:S01]  /*0cc0*/  FADD.FTZ R17, R97, R58 ;  /* 0x0000003a61117221 */ /* 0x000fe20000010000 */
[----:B------:R-:W-:Y:S01]  /*0cd0*/  SHF.L.U32 R63, R63, 0x10, RZ ;  /* 0x000000103f3f7819 */ /* 0x000fe200000006ff */
[----:B------:R-:W-:Y:S01]  /*0ce0*/  FFMA.FTZ R15, R99, R97, R18 ;  /* 0x00000061630f7223 */ /* 0x000fe20000010012 */
[----:B------:R-:W-:Y:S01]  /*0cf0*/  SHF.L.U32 R67, R10, 0x10, RZ ;  /* 0x000000100a437819 */ /* 0x000fe200000006ff */
[----:B------:R-:W-:Y:S01]  /*0d00*/  IMAD.MOV.U32 R59, RZ, RZ, R57 ;  /* 0x000000ffff3b7224 */ /* 0x000fe200078e0039 */
[----:B------:R-:W-:Y:S01]  /*0d10*/  SHF.L.U32 R60, R60, 0x10, RZ ;  /* 0x000000103c3c7819 */ /* 0x000fe200000006ff */
[----:B------:R-:W-:Y:S01]  /*0d20*/  FMUL.FTZ R70, R70, UR30 ;  /* 0x0000001e46467c20 */ /* 0x000fe20008410000 */
[-C--:B------:R-:W-:Y:S01]  /*0d30*/  FMUL.FTZ R69, R69, R62.reuse ;  /* 0x0000003e45457220 */ /* 0x080fe20000410000 */
[----:B------:R-:W-:Y:S01]  /*0d40*/  FADD.FTZ R42, R42, R62 ;  /* 0x0000003e2a2a7221 */ /* 0x000fe20000010000 */
[----:B------:R-:W-:Y:S01]  /*0d50*/  FFMA.FTZ R54, R71, R62, R54 ;  /* 0x0000003e47367223 */ /* 0x000fe20000010036 */
[----:B------:R-:W-:Y:S01]  /*0d60*/  FMUL.FTZ R73, R73, UR30 ;  /* 0x0000001e49497c20 */ /* 0x000fe20008410000 */
[----:B------:R-:W-:Y:S01]  /*0d70*/  FMUL.FTZ R72, R72, R63 ;  /* 0x0000003f48487220 */ /* 0x000fe20000410000 */
[----:B------:R-:W-:Y:S01]  /*0d80*/  FADD.FTZ R17, R74, R17 ;  /* 0x000000114a117221 */ /* 0x000fe20000010000 */
[----:B------:R-:W-:Y:S01]  /*0d90*/  FFMA.FTZ R62, R96, R74, R15 ;  /* 0x0000004a603e7223 */ /* 0x000fe2000001000f */
[-C--:B------:R-:W-:Y:S01]  /*0da0*/  FMUL.FTZ R67, R67, R60.reuse ;  /* 0x0000003c43437220 */ /* 0x080fe20000410000 */
[----:B------:R-:W-:Y:S01]  /*0db0*/  FADD.FTZ R41, R41, R60 ;  /* 0x0000003c29297221 */ /* 0x000fe20000010000 */
[----:B------:R-:W-:Y:S01]  /*0dc0*/  FFMA.FTZ R53, R70, R60, R53 ;  /* 0x0000003c46357223 */ /* 0x000fe20000010035 */
[----:B------:R-:W-:-:S02]  /*0dd0*/  SHF.L.U32 R60, R87, 0x10, RZ ;  /* 0x00000010573c7819 */ /* 0x000fc400000006ff */
[----:B------:R-:W-:Y:S01]  /*0de0*/  SHF.L.U32 R59, R59, 0x10, RZ ;  /* 0x000000103b3b7819 */ /* 0x000fe200000006ff */
[----:B------:R-:W-:Y:S01]  /*0df0*/  FADD.FTZ R58, R72, R17 ;  /* 0x00000011483a7221 */ /* 0x000fe20000010000 */
[----:B------:R-:W-:-:S03]  /*0e00*/  FFMA.FTZ R15, R73, R72, R62 ;  /* 0x00000048490f7223 */ /* 0x000fc6000001003e */
[----:B------:R-:W-:Y:S01]  /*0e10*/  FMUL.FTZ R18, R60, R59 ;  /* 0x0000003b3c127220 */ /* 0x000fe20000410000 */
[----:B------:R-:W-:Y:S01]  /*0e20*/  FADD.FTZ R58, R58, R67 ;  /* 0x000000433a3a7221 */ /* 0x000fe20000010000 */
[----:B------:R-:W-:Y:S01]  /*0e30*/  FFMA.FTZ R60, R70, R67, R15 ;  /* 0x00000043463c7223 */ /* 0x000fe2000001000f */
[----:B------:R-:W-:Y:S01]  /*0e40*/  FMUL.FTZ R19, R19, UR30 ;  /* 0x0000001e13137c20 */ /* 0x000fe20008410000 */
[----:B------:R-:W-:Y:S01]  /*0e50*/  SHF.R.U64 R56, R56, 0x10, R57 ;  /* 0x0000001038387819 */ /* 0x000fe20000001239 */
[----:B------:R-:W-:Y:S01]  /*0e60*/  FADD.FTZ R15, R58, R69 ;  /* 0x000000453a0f7221 */ /* 0x000fe20000010000 */
[----:B------:R-:W-:Y:S01]  /*0e70*/  SHF.L.U32 R64, R86, 0x10, RZ ;  /* 0x0000001056407819 */ /* 0x000fe200000006ff */
[----:B------:R-:W-:Y:S01]  /*0e80*/  FFMA.FTZ R17, R71, R69, R60 ;  /* 0x0000004547117223 */ /* 0x000fe2000001003c */
[----:B------:R-:W-:Y:S01]  /*0e90*/  FADD.FTZ R38, R38, R59 ;  /* 0x0000003b26267221 */ /* 0x000fe20000010000 */
[----:B------:R-:W-:Y:S01]  /*0ea0*/  FFMA.FTZ R50, R19, R59, R50 ;  /* 0x0000003b13327223 */ /* 0x000fe20000010032 */
[----:B------:R-:W-:Y:S01]  /*0eb0*/  SHF.L.U32 R59, R8, 0x10, RZ ;  /* 0x00000010083b7819 */ /* 0x000fe200000006ff */
[----:B------:R-:W-:Y:S01]  /*0ec0*/  FMUL.FTZ R65, R65, UR30 ;  /* 0x0000001e41417c20 */ /* 0x000fe20008410000 */
[----:B------:R-:W-:Y:S01]  /*0ed0*/  SHF.L.U32 R62, R56, 0x10, RZ ;  /* 0x00000010383e7819 */ /* 0x000fe200000006ff */
[-C--:B------:R-:W-:Y:S01]  /*0ee0*/  FMUL.FTZ R64, R64, R61.reuse ;  /* 0x0000003d40407220 */ /* 0x080fe20000410000 */
[----:B------:R-:W-:Y:S01]  /*0ef0*/  FADD.FTZ R15, R15, R66 ;  /* 0x000000420f0f7221 */ /* 0x000fe20000010000 */
[----:B------:R-:W-:Y:S01]  /*0f00*/  FFMA.FTZ R58, R68, R66, R17 ;  /* 0x00000042443a7223 */ /* 0x000fe20000010011 */
[----:B------:R-:W-:Y:S01]  /*0f10*/  SHF.R.U32.HI R57, RZ, 0x10, R57 ;  /* 0x00000010ff397819 */ /* 0x000fe20000011639 */
[----:B------:R-:W-:Y:S01]  /*0f20*/  FMUL.FTZ R17, R59, R62 ;  /* 0x0000003e3b117220 */ /* 0x000fe20000410000 */
[----:B------:R-:W-:Y:S01]  /*0f30*/  FMUL.FTZ R16, R16, UR30 ;  /* 0x0000001e10107c20 */ /* 0x000fe20008410000 */
[----:B------:R-:W-:Y:S01]  /*0f40*/  FADD.FTZ R56, R15, R64 ;  /* 0x000000400f387221 */ /* 0x000fe20000010000 */
[C---:B------:R-:W-:Y:S01]  /*0f50*/  FFMA.FTZ R58, R65.reuse, R64, R58 ;  /* 0x00000040413a7223 */ /* 0x040fe2000001003a */
[----:B------:R-:W-:Y:S01]  /*0f60*/  FADD.FTZ R36, R36, R61 ;  /* 0x0000003d24247221 */ /* 0x000fe20000010000 */
[----:B------:R-:W-:Y:S01]  /*0f70*/  FFMA.FTZ R48, R65, R61, R48 ;  /* 0x0000003d41307223 */ /* 0x000fe20000010030 */
[----:B------:R-:W-:Y:S01]  /*0f80*/  SHF.L.U32 R61, R57, 0x10, RZ ;  /* 0x00000010393d7819 */ /* 0x000fe200000006ff */
[----:B------:R-:W-:-:S02]  /*0f90*/  IMAD.U32 R60, R9, 0x10000, RZ ;  /* 0x00010000093c7824 */ /* 0x000fc400078e00ff */
[----:B------:R-:W-:Y:S01]  /*0fa0*/  FADD.FTZ R57, R56, R17 ;  /* 0x0000001138397221 */ /* 0x000fe20000010000 */
        /* <DEDUP_REMOVED lines=14> */
.L_x_245:
        /* <DEDUP_REMOVED lines=17> */
.L_x_246:
[----:B------:R-:W0:Y:S01]  /*11a0*/  SHFL.DOWN PT, R57, R62, 0x10, 0x1f ;  /* 0x0a001f003e397f89 */ /* 0x000e2200000e0000 */
        /* <DEDUP_REMOVED lines=31> */
.L_x_248:
[----:B------:R-:W-:Y:S05]  /*13a0*/  BSYNC.RECONVERGENT B0 ;  /* 0x0000000000007941 */ /* 0x000fea0003800200 */
.L_x_247:
[----:B------:R-:W-:Y:S01]  /*13b0*/  UISETP.GE.AND UP1, UPT, UR16, 0x1, UPT ;  /* 0x000000011000788c */ /* 0x000fe2000bf26270 */
[----:B------:R-:W-:Y:S01]  /*13c0*/  BAR.SYNC.DEFER_BLOCKING 0x0 ;  /* 0x0000000000007b1d */ /* 0x000fe20000010000 */
[----:B------:R-:W-:Y:S02]  /*13d0*/  HFMA2 R111, -RZ, RZ, 0, 0 ;  /* 0x00000000ff6f7431 */ /* 0x000fe400000001ff */
[----:B------:R-:W-:Y:S02]  /*13e0*/  IMAD.MOV.U32 R94, RZ, RZ, 0x8 ;  /* 0x00000008ff5e7424 */ /* 0x000fe400078e00ff */
[----:B------:R-:W-:-:S05]  /*13f0*/  PLOP3.LUT P2, PT, PT, PT, UP1, 0x80, 0x8 ;  /* 0x000000000008781c */ /* 0x000fca0003f4f018 */
[----:B------:R-:W-:Y:S01]  /*1400*/  @UP1 UIADD3 UR9, UPT, UPT, UR16, -0x1, URZ ;  /* 0xffffffff10091890 */ /* 0x000fe2000fffe0ff */
[----:B------:R-:W1:Y:S03]  /*1410*/  @UP1 LDCU.64 UR16, c[0x0][0x390] ;  /* 0x00007200ff1017ac */ /* 0x000e660008000a00 */
[----:B------:R-:W-:-:S04]  /*1420*/  @UP1 UIMAD UR9, UR9, UR27, URZ ;  /* 0x0000001b090912a4 */ /* 0x000fc8000f8e02ff */
[----:B------:R-:W-:-:S04]  /*1430*/  @UP1 USHF.R.S32.HI UR10, URZ, 0x1f, UR9 ;  /* 0x0000001fff0a1899 */ /* 0x000fc80008011409 */
[----:B------:R-:W-:-:S06]  /*1440*/  @UP1 ULEA.HI UR10, UR10, UR9, URZ, 0x2 ;  /* 0x000000090a0a1291 */ /* 0x000fcc000f8f10ff */
[----:B0-----:R-:W-:-:S04]  /*1450*/  MOV R56, UR10 ;  /* 0x0000000a00387c02 */ /* 0x001fc80008000f00 */
[----:B------:R-:W-:-:S05]  /*1460*/  @P2 LEA.HI.SX32 R111, R56, R101, 0x1e ;  /* 0x00000065386f2211 */ /* 0x000fca00078ff2ff */
[----:B-1----:R-:W-:-:S06]  /*1470*/  @P2 IMAD.WIDE.U32 R94, R111, R94, UR16 ;  /* 0x000000106f5e2e25 */ /* 0x002fcc000f8e005e */
[----:B------:R-:W2:Y:S01]  /*1480*/  @P2 LDG.E.64 R94, desc[UR18][R94.64] ;  /* 0x000000125e5e2981 */ /* 0x000ea2000c1e1b00 */
[----:B------:R-:W0:Y:S01]  /*1490*/  S2UR UR10, SR_CgaCtaId ;  /* 0x00000000000a79c3 */ /* 0x000e220000008800 */
[----:B------:R-:W-:Y:S01]  /*14a0*/  UMOV UR9, 0x400 ;  /* 0x0000040000097882 */ /* 0x000fe20000000000 */
[----:B------:R-:W-:Y:S01]  /*14b0*/  UISETP.NE.U32.AND UP0, UPT, UR4, URZ, UPT ;  /* 0x000000ff0400728c */ /* 0x000fe2000bf05070 */
[----:B------:R-:W-:-:S03]  /*14c0*/  ISETP.NE.AND P1, PT, RZ, UR26, PT ;  /* 0x0000001aff007c0c */ /* 0x000fc6000bf25270 */
[----:B------:R-:W-:Y:S02]  /*14d0*/  UISETP.NE.AND.EX UP0, UPT, UR5, URZ, UPT, UP0 ;  /* 0x000000ff0500728c */ /* 0x000fe4000bf05300 */
[----:B0-----:R-:W-:-:S04]  /*14e0*/  ULEA UR9, UR10, UR9, 0x18 ;  /* 0x000000090a097291 */ /* 0x001fc8000f8ec0ff */
[----:B------:R-:W-:Y:S02]  /*14f0*/  UIADD3 UR10, UPT, UPT, UR9, 0x1820, URZ ;  /* 0x00001820090a7890 */ /* 0x000fe4000fffe0ff */
[----:B------:R-:W-:Y:S02]  /*1500*/  @!UP2 UIADD3 UR10, UPT, UPT, UR9, 0x1800, URZ ;  /* 0x00001800090aa890 */ /* 0x000fe4000fffe0ff */
[----:B------:R-:W-:Y:S02]  /*1510*/  UIADD3 UR11, UPT, UPT, UR9, 0x1830, URZ ;  /* 0x00001830090b7890 */ /* 0x000fe4000fffe0ff */
[----:B------:R-:W-:Y:S02]  /*1520*/  @!UP2 UIADD3 UR11, UPT, UPT, UR9, 0x1810, URZ ;  /* 0x00001810090ba890 */ /* 0x000fe4000fffe0ff */
[----:B------:R-:W-:-:S03]  /*1530*/  UIMAD UR9, UR8, UR27, URZ ;  /* 0x0000001b080972a4 */ /* 0x000fc6000f8e02ff */
[----:B------:R-:W0:Y:S01]  /*1540*/  LDS.128 R56, [UR10] ;  /* 0x0000000aff387984 */ /* 0x000e220008000c00 */
[----:B------:R-:W-:-:S03]  /*1550*/  USHF.R.S32.HI UR10, URZ, 0x1f, UR9 ;  /* 0x0000001fff0a7899 */ /* 0x000fc60008011409 */
[----:B------:R-:W1:Y:S01]  /*1560*/  LDS.128 R60, [UR11] ;  /* 0x0000000bff3c7984 */ /* 0x000e620008000c00 */
[----:B------:R-:W-:Y:S01]  /*1570*/  ULEA.HI UR10, UR10, UR9, URZ, 0x2 ;  /* 0x000000090a0a7291 */ /* 0x000fe2000f8f10ff */
[----:B0-----:R-:W-:Y:S01]  /*1580*/  FADD.FTZ R116, RZ, R57 ;  /* 0x00000039ff747221 */ /* 0x001fe20000010000 */
[----:B------:R-:W-:-:S03]  /*1590*/  FADD.FTZ R57, RZ, R56 ;  /* 0x00000038ff397221 */ /* 0x000fc60000010000 */
[----:B------:R-:W-:Y:S01]  /*15a0*/  FADD.FTZ R116, R59, R116 ;  /* 0x000000743b747221 */ /* 0x000fe20000010000 */
[----:B------:R-:W-:-:S03]  /*15b0*/  FADD.FTZ R57, R58, R57 ;  /* 0x000000393a397221 */ /* 0x000fc60000010000 */
[----:B-1----:R-:W-:Y:S01]  /*15c0*/  FADD.FTZ R116, R116, R61 ;  /* 0x0000003d74747221 */ /* 0x002fe20000010000 */
[----:B------:R-:W-:Y:S01]  /*15d0*/  FADD.FTZ R57, R57, R60 ;  /* 0x0000003c39397221 */ /* 0x000fe20000010000 */
[----:B------:R-:W-:Y:S02]  /*15e0*/  MOV R60, UR10 ;  /* 0x0000000a003c7c02 */ /* 0x000fe40008000f00 */
[----:B------:R-:W-:Y:S01]  /*15f0*/  FADD.FTZ R63, R63, R116 ;  /* 0x000000743f3f7221 */ /* 0x000fe20000010000 */
[----:B------:R-:W-:Y:S01]  /*1600*/  FADD.FTZ R57, R62, R57 ;  /* 0x000000393e397221 */ /* 0x000fe20000010000 */
[----:B------:R-:W-:Y:S02]  /*1610*/  LEA.HI.SX32 R60, R60, R101, 0x1e ;  /* 0x000000653c3c7211 */ /* 0x000fe400078ff2ff */
[----:B------:R-:W-:Y:S01]  /*1620*/  FMUL.FTZ R63, R63, UR28 ;  /* 0x0000001c3f3f7c20 */ /* 0x000fe20008410000 */
[----:B------:R-:W-:-:S04]  /*1630*/  FMUL.FTZ R61, R57, UR28 ;  /* 0x0000001c393d7c20 */ /* 0x000fc80008410000 */
[----:B------:R-:W-:Y:S02]  /*1640*/  R2UR UR11, R63 ;  /* 0x000000003f0b72ca */ /* 0x000fe400000e0000 */
[----:B------:R-:W-:Y:S02]  /*1650*/  FSEL R61, R61, RZ, !P1 ;  /* 0x000000ff3d3d7208 */ /* 0x000fe40004800000 */
[C---:B--2---:R-:W-:Y:S02]  /*1660*/  @P2 PRMT R110, R94.reuse, 0x7610, R110 ;  /* 0x000076105e6e2816 */ /* 0x044fe4000000006e */
[--C-:B------:R-:W-:Y:S02]  /*1670*/  @P2 SHF.R.U64 R94, R94, 0x10, R95.reuse ;  /* 0x000000105e5e2819 */ /* 0x100fe4000000125f */
[----:B------:R-:W-:Y:S02]  /*1680*/  @P2 PRMT R112, R95, 0x7610, R112 ;  /* 0x000076105f702816 */ /* 0x000fe40000000070 */
[----:B------:R-:W-:-:S02]  /*1690*/  @P2 SHF.R.U32.HI R95, RZ, 0x10, R95 ;  /* 0x00000010ff5f2819 */ /* 0x000fc4000001165f */
[----:B------:R-:W-:Y:S02]  /*16a0*/  @P2 PRMT R113, R94, 0x7610, R113 ;  /* 0x000076105e712816 */ /* 0x000fe40000000071 */
[----:B------:R-:W-:Y:S01]  /*16b0*/  @P2 PRMT R114, R95, 0x7610, R114 ;  /* 0x000076105f722816 */ /* 0x000fe20000000072 */
[----:B------:R-:W-:Y:S06]  /*16c0*/  BRA.U UP0, `(.L_x_249) ;  /* 0x0000000500bc7547 */ /* 0x000fec000b800000 */
[----:B------:R-:W-:-:S04]  /*16d0*/  UISETP.NE.U32.AND UP0, UPT, UR6, URZ, UPT ;  /* 0x000000ff0600728c */ /* 0x000fc8000bf05070 */
[----:B------:R-:W-:-:S09]  /*16e0*/  UISETP.NE.AND.EX UP0, UPT, UR7, URZ, UPT, UP0 ;  /* 0x000000ff0700728c */ /* 0x000fd2000bf05300 */
[----:B------:R-:W-:Y:S05]  /*16f0*/  BRA.U UP0, `(.L_x_250) ;  /* 0x0000000100d47547 */ /* 0x000fea000b800000 */
        /* <DEDUP_REMOVED lines=13> */
.L_x_251:
        /* <DEDUP_REMOVED lines=13> */
.L_x_252:
        /* <DEDUP_REMOVED lines=8> */
[----:B------:R-:W-:-:S03]  /*1920*/  IMAD.U32 R56, R112, 0x10000, RZ ;  /* 0x0001000070387824 */ /* 0x000fc600078e00ff */
[C---:B------:R-:W-:Y:S01]  /*1930*/  FMUL.FTZ R58, R57.reuse, R58 ;  /* 0x0000003a393a7220 */ /* 0x040fe20000410000 */
[----:B------:R-:W-:-:S04]  /*1940*/  FFMA.FTZ R34, R57, R56, R34 ;  /* 0x0000003839227223 */ /* 0x000fc80000010022 */
[----:B------:R-:W-:-:S04]  /*1950*/  F2FP.BF16.F32.PACK_AB R58, RZ, R58 ;  /* 0x0000003aff3a723e */ /* 0x000fc800000010ff */
[----:B------:R-:W-:-:S07]  /*1960*/  PRMT R104, R58, 0x7610, R104 ;  /* 0x000076103a687816 */ /* 0x000fce0000000068 */
.L_x_253:
        /* <DEDUP_REMOVED lines=12> */
[----:B------:R-:W-:Y:S01]  /*1a30*/  PRMT R105, R59, 0x7610, R105 ;  /* 0x000076103b697816 */ /* 0x000fe20000000069 */
[----:B------:R-:W-:Y:S06]  /*1a40*/  BRA `(.L_x_254) ;  /* 0x00000008009c7947 */ /* 0x000fec0003800000 */
.L_x_250:
        /* <DEDUP_REMOVED lines=20> */
.L_x_255:
        /* <DEDUP_REMOVED lines=12> */
.L_x_256:
        /* <DEDUP_REMOVED lines=11> */
.L_x_257:
        /* <DEDUP_REMOVED lines=12> */
.L_x_249:
[----:B------:R-:W-:-:S04]  /*1dc0*/  UISETP.NE.U32.AND UP0, UPT, UR6, URZ, UPT ;  /* 0x000000ff0600728c */ /* 0x000fc8000bf05070 */
[----:B------:R-:W-:-:S09]  /*1dd0*/  UISETP.NE.AND.EX UP0, UPT, UR7, URZ, UPT, UP0 ;  /* 0x000000ff0700728c */ /* 0x000fd2000bf05300 */
[----:B------:R-:W-:Y:S05]  /*1de0*/  BRA.U UP0, `(.L_x_258) ;  /* 0x0000000100d07547 */ /* 0x000fea000b800000 */
[----:B------:R-:W-:Y:S01]  /*1df0*/  ISETP.LT.AND P1, PT, RZ, UR31, PT ;  /* 0x0000001fff007c0c */ /* 0x000fe2000bf21270 */
[----:B------:R-:W-:-:S12]  /*1e00*/  BRA.U !UP1, `(.L_x_259) ;  /* 0x00000001092c7547 */ /* 0x000fd8000b800000 */
[----:B------:R-:W-:Y:S01]  /*1e10*/  @P1 FFMA.FTZ R57, R3, UR11, R61 ;  /* 0x0000000b03391c23 */ /* 0x000fe2000801003d */
        /* <DEDUP_REMOVED lines=10> */
.L_x_259:
[----:B------:R-:W-:Y:S05]  /*1ec0*/  BRA.U !UP1, `(.L_x_260) ;  /* 0x0000000109307547 */ /* 0x000fea000b800000 */
[----:B-----5:R-:W-:Y:S01]  /*1ed0*/  SHF.R.U64 R56, R80, 0x10, R81 ;  /* 0x0000001050387819 */ /* 0x020fe20000001251 */
[----:B------:R-:W-:-:S04]  /*1ee0*/  @P1 FFMA.FTZ R58, R98, UR11, R61 ;  /* 0x0000000b623a1c23 */ /* 0x000fc8000801003d */
[----:B------:R-:W-:Y:S02]  /*1ef0*/  IMAD.U32 R56, R56, 0x10000, RZ ;  /* 0x0001000038387824 */ /* 0x000fe400078e00ff */
        /* <DEDUP_REMOVED lines=9> */
.L_x_260:
[----:B------:R-:W-:Y:S05]  /*1f90*/  BRA.U !UP1, `(.L_x_261) ;  /* 0x00000001092c7547 */ /* 0x000fea000b800000 */
        /* <DEDUP_REMOVED lines=11> */
.L_x_261:
[----:B------:R-:W-:Y:S05]  /*2050*/  BRA.U !UP1, `(.L_x_254) ;  /* 0x0000000509187547 */ /* 0x000fea000b800000 */
[----:B-----5:R-:W-:Y:S01]  /*2060*/  SHF.R.U32.HI R56, RZ, 0x10, R81 ;  /* 0x00000010ff387819 */ /* 0x020fe20000011651 */
        /* <DEDUP_REMOVED lines=10> */
[----:B------:R-:W-:Y:S01]  /*2110*/  PRMT R105, R57, 0x7610, R105 ;  /* 0x0000761039697816 */ /* 0x000fe20000000069 */
[----:B------:R-:W-:Y:S06]  /*2120*/  BRA `(.L_x_254) ;  /* 0x0000000000e47947 */ /* 0x000fec0003800000 */
.L_x_258:
[----:B------:R-:W-:Y:S02]  /*2130*/  PLOP3.LUT P2, PT, PT, PT, UP3, 0x80, 0x8 ;  /* 0x000000000008781c */ /* 0x000fe40003f4f038 */
[----:B------:R-:W-:Y:S02]  /*2140*/  ISETP.LT.AND P1, PT, RZ, UR31, PT ;  /* 0x0000001fff007c0c */ /* 0x000fe4000bf21270 */
[C-C-:B-----5:R-:W-:Y:S02]  /*2150*/  SHF.R.U64 R62, R80.reuse, 0x10, R81.reuse ;  /* 0x00000010503e7819 */ /* 0x160fe40000001251 */
[----:B------:R-:W-:Y:S02]  /*2160*/  SHF.L.U32 R58, R80, 0x10, RZ ;  /* 0x00000010503a7819 */ /* 0x000fe400000006ff */
[----:B------:R-:W-:Y:S02]  /*2170*/  SHF.L.U32 R62, R62, 0x10, RZ ;  /* 0x000000103e3e7819 */ /* 0x000fe400000006ff */
[----:B------:R-:W-:-:S03]  /*2180*/  SHF.R.U32.HI R63, RZ, 0x10, R81 ;  /* 0x00000010ff3f7819 */ /* 0x000fc60000011651 */
[--C-:B------:R-:W-:Y:S02]  /*2190*/  @P2 FFMA.FTZ R57, R3, UR11, R61.reuse ;  /* 0x0000000b03392c23 */ /* 0x100fe4000801003d */
[--C-:B------:R-:W-:Y:S01]  /*21a0*/  @P1 FFMA.FTZ R56, R98, UR11, R61.reuse ;  /* 0x0000000b62381c23 */ /* 0x100fe2000801003d */
[----:B------:R-:W-:Y:S01]  /*21b0*/  @P1 FFMA.FTZ R94, R99, UR11, R61 ;  /* 0x0000000b635e1c23 */ /* 0x000fe2000801003d */
[----:B------:R-:W-:Y:S01]  /*21c0*/  @P2 FADD.FTZ R57, R100, -R57 ;  /* 0x8000003964392221 */ /* 0x000fe20000010000 */
[----:B------:R-:W-:Y:S01]  /*21d0*/  @P1 FFMA.FTZ R95, R96, UR11, R61 ;  /* 0x0000000b605f1c23 */ /* 0x000fe2000801003d */
[----:B------:R-:W-:Y:S01]  /*21e0*/  @P1 FADD.FTZ R59, R75, -R56 ;  /* 0x800000384b3b1221 */ /* 0x000fe20000010000 */
[----:B------:R-:W-:Y:S01]  /*21f0*/  SHF.L.U32 R56, R63, 0x10, RZ ;  /* 0x000000103f387819 */ /* 0x000fe200000006ff */
[----:B------:R-:W-:Y:S01]  /*2200*/  @P2 FFMA.FTZ R58, R57, UR30, R58 ;  /* 0x0000001e393a2c23 */ /* 0x000fe2000801003a */
[----:B------:R-:W-:Y:S01]  /*2210*/  SHF.L.U32 R57, R81, 0x10, RZ ;  /* 0x0000001051397819 */ /* 0x000fe200000006ff */
[----:B------:R-:W-:Y:S01]  /*2220*/  @P1 FFMA.FTZ R62, R59, UR30, R62 ;  /* 0x0000001e3b3e1c23 */ /* 0x000fe2000801003e */
[----:B------:R-:W-:Y:S01]  /*2230*/  @P1 FADD.FTZ R94, R97, -R94 ;  /* 0x8000005e615e1221 */ /* 0x000fe20000010000 */
[----:B------:R-:W-:Y:S01]  /*2240*/  @P1 FADD.FTZ R95, R74, -R95 ;  /* 0x8000005f4a5f1221 */ /* 0x000fe20000010000 */
[----:B------:R-:W-:-:S02]  /*2250*/  F2FP.BF16.F32.PACK_AB R106, RZ, R58 ;  /* 0x0000003aff6a723e */ /* 0x000fc400000010ff */
[----:B------:R-:W-:Y:S01]  /*2260*/  @P1 FFMA.FTZ R57, R94, UR30, R57 ;  /* 0x0000001e5e391c23 */ /* 0x000fe20008010039 */
[----:B------:R-:W-:Y:S01]  /*2270*/  @P1 FFMA.FTZ R56, R95, UR30, R56 ;  /* 0x0000001e5f381c23 */ /* 0x000fe20008010038 */
[----:B------:R-:W-:Y:S01]  /*2280*/  F2FP.BF16.F32.PACK_AB R107, RZ, R62 ;  /* 0x0000003eff6b723e */ /* 0x000fe200000010ff */
        /* <DEDUP_REMOVED lines=8> */
.L_x_262:
        /* <DEDUP_REMOVED lines=8> */
.L_x_263:
        /* <DEDUP_REMOVED lines=8> */
.L_x_264:
        /* <DEDUP_REMOVED lines=11> */
.L_x_254:
        /* <DEDUP_REMOVED lines=11> */
.L_x_265:
        /* <DEDUP_REMOVED lines=9> */
.L_x_266:
[----:B------:R-:W-:Y:S05]  /*2600*/  BRA.U !UP1, `(.L_x_267) ;  /* 0x0000000109207547 */ /* 0x000fea000b800000 */
[----:B01----:R-:W0:Y:S01]  /*2610*/  LDC.64 R56, c[0x0][0x390] ;  /* 0x0000e400ff387b82 */ /* 0x003e220000000a00 */
[----:B------:R-:W-:-:S04]  /*2620*/  VIADD R59, R111, 0x80 ;  /* 0x000000806f3b7836 */ /* 0x000fc80000000000 */
[----:B0-----:R-:W-:-:S06]  /*2630*/  IMAD.WIDE.U32 R56, R59, 0x8, R56 ;  /* 0x000000083b387825 */ /* 0x001fcc00078e0038 */
[----:B------:R-:W2:Y:S02]  /*2640*/  LDG.E.64 R56, desc[UR18][R56.64] ;  /* 0x0000001238387981 */ /* 0x000ea4000c1e1b00 */
[C-C-:B--2---:R-:W-:Y:S02]  /*2650*/  SHF.R.U64 R113, R56.reuse, 0x10, R57.reuse ;  /* 0x0000001038717819 */ /* 0x144fe40000001239 */
[----:B------:R-:W-:Y:S02]  /*2660*/  SHF.R.U32.HI R114, RZ, 0x10, R57 ;  /* 0x00000010ff727819 */ /* 0x000fe40000011639 */
[----:B------:R-:W-:Y:S02]  /*2670*/  PRMT R110, R56, 0x7610, R110 ;  /* 0x00007610386e7816 */ /* 0x000fe4000000006e */
[----:B------:R-:W-:-:S07]  /*2680*/  PRMT R112, R57, 0x7610, R112 ;  /* 0x0000761039707816 */ /* 0x000fce0000000070 */
.L_x_267:
[----:B------:R-:W-:Y:S05]  /*2690*/  @!P0 BRA `(.L_x_268) ;  /* 0x0000000400b88947 */ /* 0x000fea0003800000 */
[----:B------:R-:W-:Y:S05]  /*26a0*/  BRA.U !UP0, `(.L_x_269) ;  /* 0x0000000108e47547 */ /* 0x000fea000b800000 */
[----:B------:R-:W-:Y:S02]  /*26b0*/  ISETP.LT.AND P1, PT, RZ, UR31, PT ;  /* 0x0000001fff007c0c */ /* 0x000fe4000bf21270 */
[C---:B01---5:R-:W-:Y:S02]  /*26c0*/  SHF.L.U32 R58, R78.reuse, 0x10, RZ ;  /* 0x000000104e3a7819 */ /* 0x063fe400000006ff */
[--C-:B------:R-:W-:Y:S02]  /*26d0*/  SHF.R.U64 R63, R78, 0x10, R79.reuse ;  /* 0x000000104e3f7819 */ /* 0x100fe4000000124f */
[----:B------:R-:W-:Y:S02]  /*26e0*/  SHF.R.U32.HI R95, RZ, 0x10, R79 ;  /* 0x00000010ff5f7819 */ /* 0x000fe4000001164f */
[----:B------:R-:W-:-:S05]  /*26f0*/  SHF.L.U32 R63, R63, 0x10, RZ ;  /* 0x000000103f3f7819 */ /* 0x000fca00000006ff */
[--C-:B------:R-:W-:Y:S01]  /*2700*/  @P1 FFMA.FTZ R57, R73, UR11, R61.reuse ;  /* 0x0000000b49391c23 */ /* 0x100fe2000801003d */
[--C-:B------:R-:W-:Y:S01]  /*2710*/  @P1 FFMA.FTZ R56, R70, UR11, R61.reuse ;  /* 0x0000000b46381c23 */ /* 0x100fe2000801003d */
[----:B------:R-:W-:Y:S02]  /*2720*/  @P1 FFMA.FTZ R94, R71, UR11, R61 ;  /* 0x0000000b475e1c23 */ /* 0x000fe4000801003d */
[----:B------:R-:W-:Y:S01]  /*2730*/  @P1 FADD.FTZ R59, R72, -R57 ;  /* 0x80000039483b1221 */ /* 0x000fe20000010000 */
[----:B------:R-:W-:Y:S01]  /*2740*/  @P1 FADD.FTZ R62, R67, -R56 ;  /* 0x80000038433e1221 */ /* 0x000fe20000010000 */
[----:B------:R-:W-:Y:S01]  /*2750*/  SHF.L.U32 R57, R79, 0x10, RZ ;  /* 0x000000104f397819 */ /* 0x000fe200000006ff */
[----:B------:R-:W-:Y:S01]  /*2760*/  @P1 FADD.FTZ R94, R69, -R94 ;  /* 0x8000005e455e1221 */ /* 0x000fe20000010000 */
[----:B------:R-:W-:Y:S01]  /*2770*/  @P1 FFMA.FTZ R58, R59, UR30, R58 ;  /* 0x0000001e3b3a1c23 */ /* 0x000fe2000801003a */
[----:B------:R-:W-:Y:S01]  /*2780*/  @P1 FFMA.FTZ R59, R68, UR11, R61 ;  /* 0x0000000b443b1c23 */ /* 0x000fe2000801003d */
[----:B------:R-:W-:Y:S01]  /*2790*/  SHF.L.U32 R56, R95, 0x10, RZ ;  /* 0x000000105f387819 */ /* 0x000fe200000006ff */
[----:B------:R-:W-:Y:S01]  /*27a0*/  @P1 FFMA.FTZ R63, R62, UR30, R63 ;  /* 0x0000001e3e3f1c23 */ /* 0x000fe2000801003f */
[----:B------:R-:W-:Y:S01]  /*27b0*/  @P1 FFMA.FTZ R57, R94, UR30, R57 ;  /* 0x0000001e5e391c23 */ /* 0x000fe20008010039 */
[----:B------:R-:W-:Y:S01]  /*27c0*/  @P1 FADD.FTZ R59, R66, -R59 ;  /* 0x8000003b423b1221 */ /* 0x000fe20000010000 */
[----:B------:R-:W-:-:S02]  /*27d0*/  F2FP.BF16.F32.PACK_AB R106, RZ, R58 ;  /* 0x0000003aff6a723e */ /* 0x000fc400000010ff */
[----:B------:R-:W-:Y:S01]  /*27e0*/  F2FP.BF16.F32.PACK_AB R107, RZ, R63 ;  /* 0x0000003fff6b723e */ /* 0x000fe200000010ff */
        /* <DEDUP_REMOVED lines=9> */
.L_x_270:
        /* <DEDUP_REMOVED lines=8> */
.L_x_271:
        /* <DEDUP_REMOVED lines=8> */
.L_x_272:
        /* <DEDUP_REMOVED lines=12> */
.L_x_269:
[----:B------:R-:W-:Y:S01]  /*2a40*/  ISETP.LT.AND P1, PT, RZ, UR31, PT ;  /* 0x0000001fff007c0c */ /* 0x000fe2000bf21270 */
[----:B------:R-:W-:-:S12]  /*2a50*/  BRA.U !UP1, `(.L_x_274) ;  /* 0x00000001092c7547 */ /* 0x000fd8000b800000 */
[----:B01----:R-:W-:Y:S01]  /*2a60*/  @P1 FFMA.FTZ R57, R73, UR11, R61 ;  /* 0x0000000b49391c23 */ /* 0x003fe2000801003d */
        /* <DEDUP_REMOVED lines=10> */
.L_x_274:
[----:B------:R-:W-:Y:S05]  /*2b10*/  BRA.U !UP1, `(.L_x_275) ;  /* 0x0000000109307547 */ /* 0x000fea000b800000 */
[----:B01---5:R-:W-:Y:S01]  /*2b20*/  SHF.R.U64 R56, R78, 0x10, R79 ;  /* 0x000000104e387819 */ /* 0x023fe2000000124f */
        /* <DEDUP_REMOVED lines=11> */
.L_x_275:
        /* <DEDUP_REMOVED lines=12> */
.L_x_276:
[----:B------:R-:W-:Y:S05]  /*2ca0*/  BRA.U !UP1, `(.L_x_273) ;  /* 0x0000000509e87547 */ /* 0x000fea000b800000 */
[----:B01---5:R-:W-:Y:S01]  /*2cb0*/  SHF.R.U32.HI R56, RZ, 0x10, R79 ;  /* 0x00000010ff387819 */ /* 0x023fe2000001164f */
[----:B------:R-:W-:Y:S01]  /*2cc0*/  @P1 FFMA.FTZ R57, R68, UR11, R61 ;  /* 0x0000000b44391c23 */ /* 0x000fe2000801003d */
[----:B------:R-:W-:Y:S02]  /*2cd0*/  SHF.L.U32 R58, R114, 0x10, RZ ;  /* 0x00000010723a7819 */ /* 0x000fe400000006ff */
        /* <DEDUP_REMOVED lines=10> */
.L_x_268:
[----:B------:R-:W-:Y:S05]  /*2d80*/  BRA.U !UP0, `(.L_x_277) ;  /* 0x0000000108e07547 */ /* 0x000fea000b800000 */
[--C-:B01----:R-:W-:Y:S01]  /*2d90*/  FFMA.FTZ R57, R73, UR11, R61.reuse ;  /* 0x0000000b49397c23 */ /* 0x103fe2000801003d */
[--C-:B------:R-:W-:Y:S01]  /*2da0*/  FFMA.FTZ R58, R70, UR11, R61.reuse ;  /* 0x0000000b463a7c23 */ /* 0x100fe2000801003d */
[----:B------:R-:W-:Y:S01]  /*2db0*/  FFMA.FTZ R62, R71, UR11, R61 ;  /* 0x0000000b473e7c23 */ /* 0x000fe2000801003d */
[----:B------:R-:W-:Y:S01]  /*2dc0*/  ISETP.LT.AND P1, PT, RZ, UR31, PT ;  /* 0x0000001fff007c0c */ /* 0x000fe2000bf21270 */
[----:B------:R-:W-:Y:S01]  /*2dd0*/  FADD.FTZ R56, R72, -R57 ;  /* 0x8000003948387221 */ /* 0x000fe20000010000 */
[----:B------:R-:W-:Y:S01]  /*2de0*/  FFMA.FTZ R57, R68, UR11, R61 ;  /* 0x0000000b44397c23 */ /* 0x000fe2000801003d */
[----:B------:R-:W-:Y:S01]  /*2df0*/  FADD.FTZ R58, R67, -R58 ;  /* 0x8000003a433a7221 */ /* 0x000fe20000010000 */
        /* <DEDUP_REMOVED lines=13> */
.L_x_278:
[----:B------:R-:W-:Y:S01]  /*2ed0*/  F2FP.BF16.F32.PACK_AB R106, RZ, R59 ;  /* 0x0000003bff6a723e */ /* 0x000fe200000010ff */
[----:B------:R-:W-:Y:S01]  /*2ee0*/  FMUL.FTZ R59, R62, UR30 ;  /* 0x0000001e3e3b7c20 */ /* 0x000fe20008410000 */
[----:B------:R-:W-:Y:S01]  /*2ef0*/  FMUL.FTZ R62, R94, UR30 ;  /* 0x0000001e5e3e7c20 */ /* 0x000fe20008410000 */
        /* <DEDUP_REMOVED lines=9> */
.L_x_279:
        /* <DEDUP_REMOVED lines=11> */
.L_x_280:
        /* <DEDUP_REMOVED lines=13> */
.L_x_277:
        /* <DEDUP_REMOVED lines=13> */
.L_x_281:
[----:B------:R-:W-:Y:S05]  /*31e0*/  BRA.U !UP1, `(.L_x_282) ;  /* 0x0000000109307547 */ /* 0x000fea000b800000 */
[----:B01----:R-:W-:Y:S01]  /*31f0*/  FFMA.FTZ R56, R70, UR11, R61 ;  /* 0x0000000b46387c23 */ /* 0x003fe2000801003d */
        /* <DEDUP_REMOVED lines=11> */
.L_x_282:
        /* <DEDUP_REMOVED lines=13> */
.L_x_283:
[----:B------:R-:W-:Y:S05]  /*3380*/  BRA.U !UP1, `(.L_x_273) ;  /* 0x0000000109307547 */ /* 0x000fea000b800000 */
[----:B01----:R-:W-:Y:S01]  /*3390*/  FFMA.FTZ R57, R68, UR11, R61 ;  /* 0x0000000b44397c23 */ /* 0x003fe2000801003d */
[----:B------:R-:W-:Y:S02]  /*33a0*/  ISETP.LT.AND P1, PT, RZ, UR31, PT ;  /* 0x0000001fff007c0c */ /* 0x000fe4000bf21270 */
[----:B------:R-:W-:Y:S01]  /*33b0*/  SHF.L.U32 R58, R114, 0x10, RZ ;  /* 0x00000010723a7819 */ /* 0x000fe200000006ff */
        /* <DEDUP_REMOVED lines=9> */
.L_x_273:
[----:B------:R-:W-:Y:S01]  /*3450*/  IADD3 R62, PT, PT, R111, 0x100, RZ ;  /* 0x000001006f3e7810 */ /* 0x000fe20007ffe0ff */
[----:B------:R-:W-:Y:S06]  /*3460*/  BRA.U !UP0, `(.L_x_284) ;  /* 0x0000000108247547 */ /* 0x000fec000b800000 */
[----:B01----:R-:W0:Y:S01]  /*3470*/  LDC.64 R56, c[0x0][0x478] ;  /* 0x00011e00ff387b82 */ /* 0x003e220000000a00 */
[----:B------:R-:W-:Y:S01]  /*3480*/  LOP3.LUT R58, R107, 0xffff, RZ, 0xc0, !PT ;  /* 0x0000ffff6b3a7812 */ /* 0x000fe200078ec0ff */
[----:B------:R-:W-:Y:S01]  /*3490*/  VIADD R63, R60, 0x80 ;  /* 0x000000803c3f7836 */ /* 0x000fe20000000000 */
[----:B------:R-:W-:-:S03]  /*34a0*/  PRMT R95, R108, 0x5410, R109 ;  /* 0x000054106c5f7816 */ /* 0x000fc6000000006d */
[----:B------:R-:W-:-:S05]  /*34b0*/  IMAD.WIDE.U32 R58, R58, 0x10000, RZ ;  /* 0x000100003a3a7825 */ /* 0x000fca00078e00ff */
[----:B------:R-:W-:Y:S02]  /*34c0*/  LOP3.LUT R59, R95, R59, RZ, 0xfc, !PT ;  /* 0x0000003b5f3b7212 */ /* 0x000fe400078efcff */
[----:B------:R-:W-:Y:S01]  /*34d0*/  LOP3.LUT R58, R58, 0xffff, R106, 0xf8, !PT ;  /* 0x0000ffff3a3a7812 */ /* 0x000fe200078ef86a */
[----:B0-----:R-:W-:-:S05]  /*34e0*/  IMAD.WIDE.U32 R56, R63, 0x8, R56 ;  /* 0x000000083f387825 */ /* 0x001fca00078e0038 */
[----:B------:R2:W-:Y:S02]  /*34f0*/  STG.E.64 desc[UR18][R56.64], R58 ;  /* 0x0000003a38007986 */ /* 0x0005e4000c101b12 */
.L_x_284:
        /* <DEDUP_REMOVED lines=10> */
.L_x_285:
[----:B------:R-:W-:Y:S05]  /*35a0*/  BRA.U !UP1, `(.L_x_286) ;  /* 0x00000001091c7547 */ /* 0x000fea000b800000 */
[----:B0123--:R-:W0:Y:S02]  /*35b0*/  LDC.64 R56, c[0x0][0x390] ;  /* 0x0000e400ff387b82 */ /* 0x00fe240000000a00 */
[----:B0-----:R-:W-:-:S06]  /*35c0*/  IMAD.WIDE.U32 R56, R62, 0x8, R56 ;  /* 0x000000083e387825 */ /* 0x001fcc00078e0038 */
[----:B------:R-:W2:Y:S02]  /*35d0*/  LDG.E.64 R56, desc[UR18][R56.64] ;  /* 0x0000001238387981 */ /* 0x000ea4000c1e1b00 */
[C-C-:B--2---:R-:W-:Y:S02]  /*35e0*/  SHF.R.U64 R113, R56.reuse, 0x10, R57.reuse ;  /* 0x0000001038717819 */ /* 0x144fe40000001239 */
[----:B------:R-:W-:Y:S02]  /*35f0*/  SHF.R.U32.HI R114, RZ, 0x10, R57 ;  /* 0x00000010ff727819 */ /* 0x000fe40000011639 */
[----:B------:R-:W-:Y:S02]  /*3600*/  PRMT R110, R56, 0x7610, R110 ;  /* 0x00007610386e7816 */ /* 0x000fe4000000006e */
[----:B------:R-:W-:-:S07]  /*3610*/  PRMT R112, R57, 0x7610, R112 ;  /* 0x0000761039707816 */ /* 0x000fce0000000070 */
.L_x_286:
[----:B------:R-:W-:Y:S05]  /*3620*/  @!P0 BRA `(.L_x_287) ;  /* 0x0000000400b88947 */ /* 0x000fea0003800000 */
[----:B------:R-:W-:Y:S05]  /*3630*/  BRA.U !UP0, `(.L_x_288) ;  /* 0x0000000108e47547 */ /* 0x000fea000b800000 */
[----:B------:R-:W-:Y:S02]  /*3640*/  ISETP.LT.AND P0, PT, RZ, UR31, PT ;  /* 0x0000001fff007c0c */ /* 0x000fe4000bf01270 */
[C---:B0123-5:R-:W-:Y:S02]  /*3650*/  SHF.L.U32 R58, R76.reuse, 0x10, RZ ;  /* 0x000000104c3a7819 */ /* 0x06ffe400000006ff */
[----:B------:R-:W-:Y:S02]  /*3660*/  SHF.R.U64 R63, R76, 0x10, R77 ;  /* 0x000000104c3f7819 */ /* 0x000fe4000000124d */
[----:B------:R-:W-:Y:S02]  /*3670*/  SHF.L.U32 R56, R77, 0x10, RZ ;  /* 0x000000104d387819 */ /* 0x000fe400000006ff */
[----:B------:R-:W-:-:S05]  /*3680*/  SHF.L.U32 R63, R63, 0x10, RZ ;  /* 0x000000103f3f7819 */ /* 0x000fca00000006ff */
        /* <DEDUP_REMOVED lines=11> */
[----:B------:R-:W-:-:S02]  /*3740*/  @P0 FFMA.FTZ R56, R59, UR30, R56 ;  /* 0x0000001e3b380c23 */ /* 0x000fc40008010038 */
[----:B------:R-:W-:Y:S02]  /*3750*/  SHF.L.U32 R57, R57, 0x10, RZ ;  /* 0x0000001039397819 */ /* 0x000fe400000006ff */
[----:B------:R-:W-:-:S03]  /*3760*/  F2FP.BF16.F32.PACK_AB R107, RZ, R63 ;  /* 0x0000003fff6b723e */ /* 0x000fc600000010ff */
[----:B------:R-:W-:Y:S01]  /*3770*/  @P0 FFMA.FTZ R57, R106, UR30, R57 ;  /* 0x0000001e6a390c23 */ /* 0x000fe20008010039 */
[----:B------:R-:W-:Y:S01]  /*3780*/  F2FP.BF16.F32.PACK_AB R106, RZ, R58 ;  /* 0x0000003aff6a723e */ /* 0x000fe200000010ff */
[----:B------:R-:W-:Y:S06]  /*3790*/  BRA.U !UP1, `(.L_x_289) ;  /* 0x00000001091c7547 */ /* 0x000fec000b800000 */
[----:B------:R-:W-:Y:S01]  /*37a0*/  SHF.L.U32 R94, R92, 0x10, RZ ;  /* 0x000000105c5e7819 */ /* 0x000fe200000006ff */
[----:B------:R-:W-:Y:S01]  /*37b0*/  FMUL.FTZ R59, R58, UR29 ;  /* 0x0000001d3a3b7c20 */ /* 0x000fe20008410000 */
[----:B------:R-:W-:-:S03]  /*37c0*/  IMAD.U32 R61, R110, 0x10000, RZ ;  /* 0x000100006e3d7824 */ /* 0x000fc600078e00ff */
[----:B------:R-:W-:Y:S01]  /*37d0*/  FMUL.FTZ R94, R59, R94 ;  /* 0x0000005e3b5e7220 */ /* 0x000fe20000410000 */
[----:B------:R-:W-:-:S04]  /*37e0*/  FFMA.FTZ R24, R61, R59, R24 ;  /* 0x0000003b3d187223 */ /* 0x000fc80000010018 */
[----:B------:R-:W-:-:S04]  /*37f0*/  F2FP.BF16.F32.PACK_AB R94, RZ, R94 ;  /* 0x0000005eff5e723e */ /* 0x000fc800000010ff */
[----:B------:R-:W-:-:S07]  /*3800*/  PRMT R103, R94, 0x7610, R103 ;  /* 0x000076105e677816 */ /* 0x000fce0000000067 */
.L_x_289:
        /* <DEDUP_REMOVED lines=8> */
.L_x_290:
        /* <DEDUP_REMOVED lines=8> */
.L_x_291:
        /* <DEDUP_REMOVED lines=12> */
.L_x_288:
[----:B------:R-:W-:Y:S01]  /*39d0*/  ISETP.LT.AND P0, PT, RZ, UR31, PT ;  /* 0x0000001fff007c0c */ /* 0x000fe2000bf01270 */
[----:B------:R-:W-:-:S12]  /*39e0*/  BRA.U !UP1, `(.L_x_293) ;  /* 0x00000001092c7547 */ /* 0x000fd8000b800000 */
        /* <DEDUP_REMOVED lines=11> */
.L_x_293:
        /* <DEDUP_REMOVED lines=13> */
.L_x_294:
[----:B------:R-:W-:Y:S05]  /*3b70*/  BRA.U !UP1, `(.L_x_295) ;  /* 0x00000001092c7547 */ /* 0x000fea000b800000 */
        /* <DEDUP_REMOVED lines=11> */
.L_x_295:
[----:B------:R-:W-:Y:S05]  /*3c30*/  BRA.U !UP1, `(.L_x_292) ;  /* 0x0000000509e87547 */ /* 0x000fea000b800000 */
[----:B0123-5:R-:W-:Y:S01]  /*3c40*/  SHF.R.U32.HI R56, RZ, 0x10, R77 ;  /* 0x00000010ff387819 */ /* 0x02ffe2000001164d */
        /* <DEDUP_REMOVED lines=12> */
.L_x_287:
[----:B------:R-:W-:Y:S05]  /*3d10*/  BRA.U !UP0, `(.L_x_296) ;  /* 0x0000000108e07547 */ /* 0x000fea000b800000 */
[--C-:B0123--:R-:W-:Y:S01]  /*3d20*/  FFMA.FTZ R57, R65, UR11, R61.reuse ;  /* 0x0000000b41397c23 */ /* 0x10ffe2000801003d */
        /* <DEDUP_REMOVED lines=19> */
.L_x_297:
[----:B------:R-:W-:Y:S01]  /*3e60*/  F2FP.BF16.F32.PACK_AB R106, RZ, R59 ;  /* 0x0000003bff6a723e */ /* 0x000fe200000010ff */
[----:B------:R-:W-:Y:S01]  /*3e70*/  FMUL.FTZ R59, R63, UR30 ;  /* 0x0000001e3f3b7c20 */ /* 0x000fe20008410000 */
[----:B------:R-:W-:Y:S01]  /*3e80*/  FMUL.FTZ R61, R94, UR30 ;  /* 0x0000001e5e3d7c20 */ /* 0x000fe20008410000 */
        /* <DEDUP_REMOVED lines=9> */
.L_x_298:
        /* <DEDUP_REMOVED lines=11> */
.L_x_299:
        /* <DEDUP_REMOVED lines=13> */
.L_x_296:
        /* <DEDUP_REMOVED lines=13> */
.L_x_300:
        /* <DEDUP_REMOVED lines=13> */
.L_x_301:
        /* <DEDUP_REMOVED lines=13> */
.L_x_302:
        /* <DEDUP_REMOVED lines=13> */
.L_x_292:
[----:B------:R-:W-:Y:S05]  /*43e0*/  BRA.U !UP0, `(.L_x_303) ;  /* 0x0000000108247547 */ /* 0x000fea000b800000 */
[----:B0123--:R-:W0:Y:S01]  /*43f0*/  LDC.64 R56, c[0x0][0x478] ;  /* 0x00011e00ff387b82 */ /* 0x00fe220000000a00 */
        /* <DEDUP_REMOVED lines=8> */
.L_x_303:
        /* <DEDUP_REMOVED lines=9> */
.L_x_304:
[----:B------:R-:W-:Y:S02]  /*4510*/  UIADD3 UR8, UPT, UPT, UR8, UR24, URZ ;  /* 0x0000001808087290 */ /* 0x000fe4000fffe0ff */
[----:B------:R-:W-:Y:S02]  /*4520*/  UPLOP3.LUT UP2, UPT, UPT, UPT, UP2, 0x40, 0x4 ;  /* 0x000000000004789c */ /* 0x000fe40003f4e820 */
[----:B------:R-:W-:-:S09]  /*4530*/  UISETP.GE.AND UP0, UPT, UR8, UR25, UPT ;  /* 0x000000190800728c */ /* 0x000fd2000bf06270 */
[----:B------:R-:W-:Y:S05]  /*4540*/  BRA.U !UP0, `(.L_x_305) ;  /* 0xffffffbd08987547 */ /* 0x000fea000b83ffff */
.L_x_244:
[----:B------:R-:W0:Y:S08]  /*4550*/  S2UR UR9, SR_CTAID.X ;  /* 0x00000000000979c3 */ /* 0x000e300000002500 */
[----:B------:R-:W0:Y:S08]  /*4560*/  LDC R0, c[0x0][0x388] ;  /* 0x0000e200ff007b82 */ /* 0x000e300000000800 */
[----:B------:R-:W1:Y:S08]  /*4570*/  LDC.64 R2, c[0x0][0x440] ;  /* 0x00011000ff027b82 */ /* 0x000e700000000a00 */
[----:B------:R-:W3:Y:S08]  /*4580*/  LDC.64 R4, c[0x0][0x448] ;  /* 0x00011200ff047b82 */ /* 0x000ef00000000a00 */
[----:B------:R-:W4:Y:S01]  /*4590*/  LDC.64 R6, c[0x0][0x460] ;  /* 0x00011800ff067b82 */ /* 0x000f220000000a00 */
[----:B0-----:R-:W-:-:S05]  /*45a0*/  IMAD R0, R0, UR9, RZ ;  /* 0x0000000900007c24 */ /* 0x001fca000f8e02ff */
[----:B------:R-:W-:-:S05]  /*45b0*/  LEA.HI R101, R0, R101, RZ, 0x1e ;  /* 0x0000006500657211 */ /* 0x000fca00078ff0ff */
[----:B-1----:R-:W-:-:S04]  /*45c0*/  IMAD.WIDE.U32 R2, R101, 0x10, R2 ;  /* 0x0000001065027825 */ /* 0x002fc800078e0002 */
[C---:B---3--:R-:W-:Y:S01]  /*45d0*/  IMAD.WIDE.U32 R4, R101.reuse, 0x10, R4 ;  /* 0x0000001065047825 */ /* 0x048fe200078e0004 */
[----:B--2---:R-:W-:Y:S04]  /*45e0*/  STG.E.128 desc[UR18][R2.64], R44 ;  /* 0x0000002c02007986 */ /* 0x004fe8000c101d12 */
[----:B------:R-:W-:Y:S01]  /*45f0*/  STG.E.128 desc[UR18][R4.64], R20 ;  /* 0x0000001404007986 */ /* 0x000fe2000c101d12 */
[----:B----4-:R-:W-:-:S05]  /*4600*/  IMAD.WIDE.U32 R6, R101, 0x10, R6 ;  /* 0x0000001065067825 */ /* 0x010fca00078e0006 */
        /* <DEDUP_REMOVED lines=8> */
.L_x_306:
        /* <DEDUP_REMOVED lines=15> */
.L_x_6659:


//--------------------- .text._ZN10layer_norm13ln_bwd_kernelINS_13Kernel_traitsI13__nv_bfloat16S2_S2_S2_fjLj1536ELj1ELj1ELj4ELj8ENS_18Kernel_traits_baseILj1536ES2_S2_S2_S2_fjLj128EEEEELb1ELb0ELb0ELb0EEEvNS_9BwdParamsE --------------------------
	.section	.text._ZN10layer_norm13ln_bwd_kernelINS_13Kernel_traitsI13__nv_bfloat16S2_S2_S2_fjLj1536ELj1ELj1ELj4ELj8ENS_18Kernel_traits_baseILj1536ES2_S2_S2_S2_fjLj128EEEEELb1ELb0ELb0ELb0EEEvNS_9BwdParamsE,"ax",@progbits
	.align	128
        .global         _ZN10layer_norm13ln_bwd_kernelINS_13Kernel_traitsI13__nv_bfloat16S2_S2_S2_fjLj1536ELj1ELj1ELj4ELj8ENS_18Kernel_traits_baseILj1536ES2_S2_S2_S2_fjLj128EEEEELb1ELb0ELb0ELb0EEEvNS_9BwdParamsE
        .type           _ZN10layer_norm13ln_bwd_kernelINS_13Kernel_traitsI13__nv_bfloat16S2_S2_S2_fjLj1536ELj1ELj1ELj4ELj8ENS_18Kernel_traits_baseILj1536ES2_S2_S2_S2_fjLj128EEEEELb1ELb0ELb0ELb0EEEvNS_9BwdParamsE,@function
        .size           _ZN10layer_norm13ln_bwd_kernelINS_13Kernel_traitsI13__nv_bfloat16S2_S2_S2_fjLj1536ELj1ELj1ELj4ELj8ENS_18Kernel_traits_baseILj1536ES2_S2_S2_S2_fjLj128EEEEELb1ELb0ELb0ELb0EEEvNS_9BwdParamsE,(.L_x_6660 - _ZN10layer_norm13ln_bwd_kernelINS_13Kernel_traitsI13__nv_bfloat16S2_S2_S2_fjLj1536ELj1ELj1ELj4ELj8ENS_18Kernel_traits_baseILj1536ES2_S2_S2_S2_fjLj128EEEEELb1ELb0ELb0ELb0EEEvNS_9BwdParamsE)
        .other          _ZN10layer_norm13ln_bwd_kernelINS_13Kernel_traitsI13__nv_bfloat16S2_S2_S2_fjLj1536ELj1ELj1ELj4ELj8ENS_18Kernel_traits_baseILj1536ES2_S2_S2_S2_fjLj128EEEEELb1ELb0ELb0ELb0EEEvNS_9BwdParamsE,@"STO_CUDA_ENTRY STV_DEFAULT"
_ZN10layer_norm13ln_bwd_kernelINS_13Kernel_traitsI13__nv_bfloat16S2_S2_S2_fjLj1536ELj1ELj1ELj4ELj8ENS_18Kernel_traits_baseILj1536ES2_S2_S2_S2_fjLj128EEEEELb1ELb0ELb0ELb0EEEvNS_9BwdParamsE:
.text._ZN10layer_norm13ln_bwd_kernelINS_13Kernel_traitsI13__nv_bfloat16S2_S2_S2_fjLj1536ELj1ELj1ELj4ELj8ENS_18Kernel_traits_baseILj1536ES2_S2_S2_S2_fjLj128EEEEELb1ELb0ELb0ELb0EEEvNS_9BwdParamsE:
        /* <DEDUP_REMOVED lines=43> */
[----:B------:R-:W-:Y:S02]  /*02b0*/  SHF.R.U32.HI R2, RZ, 0x10, R7 ;  /* 0x00000010ff027819 */ /* 0x000fe40000011607 */
[----:B------:R-:W-:Y:S02]  /*02c0*/  CS2R R38, SRZ ;  /* 0x0000000000267805 */ /* 0x000fe4000001ff00 */
[----:B------:R-:W-:Y:S02]  /*02d0*/  MOV R13, R6 ;  /* 0x00000006000d7202 */ /* 0x000fe40000000f00 */
[----:B------:R-:W-:-:S02]  /*02e0*/  CS2R R32, SRZ ;  /* 0x0000000000207805 */ /* 0x000fc4000001ff00 */
[----:B------:R-:W-:Y:S02]  /*02f0*/  SHF.R.U64 R12, R6, 0x10, R7 ;  /* 0x00000010060c7819 */ /* 0x000fe40000001207 */
        /* <DEDUP_REMOVED lines=9> */
[----:B------:R-:W-:Y:S01]  /*0390*/  MOV R49, R4 ;  /* 0x0000000400317202 */ /* 0x000fe20000000f00 */
[----:B0-----:R-:W-:Y:S01]  /*03a0*/  UISETP.NE.U32.AND UP0, UPT, UR4, URZ, UPT ;  /* 0x000000ff0400728c */ /* 0x001fe2000bf05070 */
[----:B------:R-:W-:-:S02]  /*03b0*/  SHF.R.U64 R48, R4, 0x10, R5 ;  /* 0x0000001004307819 */ /* 0x000fc40000001205 */
[----:B------:R-:W-:Y:S02]  /*03c0*/  CS2R R20, SRZ ;  /* 0x0000000000147805 */ /* 0x000fe4000001ff00 */
[----:B------:R-:W-:Y:S02]  /*03d0*/  MOV R15, R5 ;  /* 0x00000005000f7202 */ /* 0x000fe40000000f00 */
[----:B------:R-:W-:Y:S02]  /*03e0*/  CS2R R22, SRZ ;  /* 0x0000000000167805 */ /* 0x000fe4000001ff00 */
[----:B------:R-:W-:Y:S02]  /*03f0*/  SHF.R.U32.HI R14, RZ, 0x10, R5 ;  /* 0x00000010ff0e7819 */ /* 0x000fe40000011605 */
[----:B------:R-:W-:Y:S02]  /*0400*/  CS2R R16, SRZ ;  /* 0x0000000000107805 */ /* 0x000fe4000001ff00 */
[----:B------:R-:W-:-:S02]  /*0410*/  CS2R R18, SRZ ;  /* 0x0000000000127805 */ /* 0x000fc4000001ff00 */
[----:B------:R-:W-:Y:S01]  /*0420*/  PRMT R11, R0, 0x7610, R11 ;  /* 0x00007610000b7816 */ /* 0x000fe2000000000b */
[----:B------:R-:W-:Y:S01]  /*0430*/  UPLOP3.LUT UP2, UPT, UPT, UPT, UPT, 0x40, 0x4 ;  /* 0x000000000004789c */ /* 0x000fe20003f4e870 */
[----:B------:R-:W-:Y:S01]  /*0440*/  PRMT R10, R2, 0x7610, R10 ;  /* 0x00007610020a7816 */ /* 0x000fe2000000000a */
[----:B------:R-:W0:Y:S01]  /*0450*/  LDCU UR22, c[0x0][0x408] ;  /* 0x00008100ff1677ac */ /* 0x000e220008000800 */
[----:B------:R-:W-:Y:S01]  /*0460*/  UISETP.NE.AND.EX UP0, UPT, UR5, URZ, UPT, UP0 ;  /* 0x000000ff0500728c */ /* 0x000fe2000bf05300 */
[----:B------:R-:W1:Y:S01]  /*0470*/  LDCU UR6, c[0x0][0x388] ;  /* 0x00007100ff0677ac */ /* 0x000e620008000800 */
[----:B------:R-:W2:Y:S01]  /*0480*/  LDCU.U8 UR16, c[0x0][0x410] ;  /* 0x00008200ff1077ac */ /* 0x000ea20008000000 */
[----:B------:R-:W3:Y:S01]  /*0490*/  LDCU UR17, c[0x0][0x400] ;  /* 0x00008000ff1177ac */ /* 0x000ee20008000800 */
[----:B------:R-:W4:Y:S01]  /*04a0*/  LDCU.64 UR18, c[0x0][0x438] ;  /* 0x00008700ff1277ac */ /* 0x000f220008000a00 */
[----:B------:R-:W0:Y:S01]  /*04b0*/  LDCU.64 UR20, c[0x0][0x478] ;  /* 0x00008f00ff1477ac */ /* 0x000e220008000a00 */
[----:B------:R-:W0:Y:S01]  /*04c0*/  LDCU.128 UR8, c[0x0][0x3c0] ;  /* 0x00007800ff0877ac */ /* 0x000e220008000c00 */
[----:B------:R-:W0:Y:S04]  /*04d0*/  LDCU.64 UR24, c[0x0][0x380] ;  /* 0x00007000ff1877ac */ /* 0x000e280008000a00 */
.L_x_337:
[----:B-----5:R-:W5:Y:S01]  /*04e0*/  @UP0 LDCU.64 UR4, c[0x0][0x3e0] ;  /* 0x00007c00ff0407ac */ /* 0x020f620008000a00 */
[----:B------:R-:W-:Y:S01]  /*04f0*/  PLOP3.LUT P0, PT, PT, PT, UP0, 0x80, 0x8 ;  /* 0x000000000008781c */ /* 0x000fe20003f0f008 */
[----:B0-----:R-:W-:-:S06]  /*0500*/  UIMAD.WIDE UR12, UR7, 0x4, UR10 ;  /* 0x00000004070c78a5 */ /* 0x001fcc000f8e020a */
[----:B-1234-:R-:W-:Y:S02]  /*0510*/  MOV R42, UR12 ;  /* 0x0000000c002a7c02 */ /* 0x01efe40008000f00 */
[----:B------:R-:W-:-:S05]  /*0520*/  MOV R43, UR13 ;  /* 0x0000000d002b7c02 */ /* 0x000fca0008000f00 */
[----:B------:R-:W3:Y:S01]  /*0530*/  LDG.E R42, desc[UR14][R42.64] ;  /* 0x0000000e2a2a7981 */ /* 0x000ee2000c1e1900 */
[----:B-----5:R-:W-:-:S06]  /*0540*/  @UP0 UIMAD.WIDE UR4, UR7, 0x2, UR4 ;  /* 0x00000002070408a5 */ /* 0x020fcc000f8e0204 */
[----:B------:R-:W-:Y:S02]  /*0550*/  MOV R40, UR4 ;  /* 0x0000000400287c02 */ /* 0x000fe40008000f00 */
[----:B------:R-:W-:Y:S01]  /*0560*/  MOV R41, UR5 ;  /* 0x0000000500297c02 */ /* 0x000fe20008000f00 */
[----:B------:R-:W-:-:S04]  /*0570*/  UIMAD.WIDE UR4, UR7, 0x4, UR8 ;  /* 0x00000004070478a5 */ /* 0x000fc8000f8e0208 */
[----:B------:R-:W5:Y:S02]  /*0580*/  @P0 LDG.E.U16 R40, desc[UR14][R40.64] ;  /* 0x0000000e28280981 */ /* 0x000f64000c1e1500 */
[----:B------:R-:W-:Y:S02]  /*0590*/  MOV R44, UR4 ;  /* 0x00000004002c7c02 */ /* 0x000fe40008000f00 */
[----:B------:R-:W-:-:S05]  /*05a0*/  MOV R45, UR5 ;  /* 0x00000005002d7c02 */ /* 0x000fca0008000f00 */
[----:B------:R-:W4:Y:S01]  /*05b0*/  LDG.E R44, desc[UR14][R44.64] ;  /* 0x0000000e2c2c7981 */ /* 0x000f22000c1e1900 */
[----:B------:R-:W0:Y:S01]  /*05c0*/  S2R R51, SR_TID.X ;  /* 0x0000000000337919 */ /* 0x000e220000002100 */
[----:B-1----:R-:W-:Y:S01]  /*05d0*/  UIMAD UR4, UR7, UR6, URZ ;  /* 0x00000006070472a4 */ /* 0x002fe2000f8e02ff */
[----:B------:R-:W-:-:S03]  /*05e0*/  ISETP.GE.U32.AND P1, PT, R50, 0x80, PT ;  /* 0x000000803200780c */ /* 0x000fc60003f26070 */
[----:B------:R-:W-:-:S04]  /*05f0*/  USHF.R.S32.HI UR5, URZ, 0x1f, UR4 ;  /* 0x0000001fff057899 */ /* 0x000fc80008011404 */
[----:B------:R-:W-:Y:S01]  /*0600*/  ULEA.HI UR5, UR5, UR4, URZ, 0x2 ;  /* 0x0000000405057291 */ /* 0x000fe2000f8f10ff */
[----:B--2---:R-:W-:Y:S01]  /*0610*/  ISETP.NE.AND P4, PT, RZ, UR16, PT ;  /* 0x00000010ff007c0c */ /* 0x004fe2000bf85270 */
[----:B------:R-:W-:Y:S01]  /*0620*/  UMOV UR12, 0x3f800000 ;  /* 0x3f800000000c7882 */ /* 0x000fe20000000000 */
[----:B------:R-:W-:Y:S01]  /*0630*/  BSSY.RECONVERGENT B0, `(.L_x_308) ;  /* 0x0000049000007945 */ /* 0x000fe20003800200 */
[C---:B------:R-:W-:Y:S02]  /*0640*/  ISETP.GE.U32.AND P2, PT, R50.reuse, 0x100, PT ;  /* 0x000001003200780c */ /* 0x040fe40003f46070 */
[----:B------:R-:W-:Y:S02]  /*0650*/  CS2R R82, SRZ ;  /* 0x0000000000527805 */ /* 0x000fe4000001ff00 */
[----:B------:R-:W-:Y:S02]  /*0660*/  ISETP.GE.U32.AND P3, PT, R50, 0x180, PT ;  /* 0x000001803200780c */ /* 0x000fe40003f66070 */
[----:B---3--:R-:W-:-:S02]  /*0670*/  R2UR UR23, R42 ;  /* 0x000000002a1772ca */ /* 0x008fc400000e0000 */
[----:B-----5:R-:W-:Y:S02]  /*0680*/  @P0 R2UR UR13, R40 ;  /* 0x00000000280d02ca */ /* 0x020fe400000e0000 */
[----:B------:R-:W-:-:S04]  /*0690*/  MOV R40, UR5 ;  /* 0x0000000500287c02 */ /* 0x000fc80008000f00 */
[----:B0-----:R-:W-:Y:S02]  /*06a0*/  LEA.HI.SX32 R5, R40, R51, 0x1e ;  /* 0x0000003328057211 */ /* 0x001fe400078ff2ff */
[----:B----4-:R-:W-:-:S05]  /*06b0*/  FSEL R81, R44, RZ, !P4 ;  /* 0x000000ff2c517208 */ /* 0x010fca0006000000 */
[----:B------:R-:W-:Y:S01]  /*06c0*/  @UP0 USHF.L.U32 UR12, UR13, 0x10, URZ ;  /* 0x000000100d0c0899 */ /* 0x000fe200080006ff */
[----:B------:R-:W-:Y:S01]  /*06d0*/  MOV R85, R5 ;  /* 0x0000000500557202 */ /* 0x000fe20000000f00 */
[----:B------:R-:W-:Y:S10]  /*06e0*/  @!P1 BRA `(.L_x_309) ;  /* 0x0000000000f49947 */ /* 0x000ff40003800000 */
[----:B------:R-:W0:Y:S08]  /*06f0*/  LDC.64 R42, c[0x0][0x428] ;  /* 0x00010a00ff2a7b82 */ /* 0x000e300000000a00 */
[----:B------:R-:W1:Y:S01]  /*0700*/  LDC.64 R40, c[0x0][0x3a8] ;  /* 0x0000ea00ff287b82 */ /* 0x000e620000000a00 */
[----:B------:R-:W-:-:S07]  /*0710*/  ISETP.NE.U32.AND P0, PT, RZ, UR18, PT ;  /* 0x00000012ff007c0c */ /* 0x000fce000bf05070 */
[----:B------:R-:W2:Y:S01]  /*0720*/  LDC.64 R44, c[0x0][0x3b0] ;  /* 0x0000ec00ff2c7b82 */ /* 0x000ea20000000a00 */
[----:B0-----:R-:W-:-:S06]  /*0730*/  IMAD.WIDE.U32 R42, R5, 0x8, R42 ;  /* 0x00000008052a7825 */ /* 0x001fcc00078e002a */
[----:B------:R-:W3:Y:S01]  /*0740*/  LDG.E.64 R42, desc[UR14][R42.64] ;  /* 0x0000000e2a2a7981 */ /* 0x000ee2000c1e1b00 */
[----:B-1----:R-:W-:-:S06]  /*0750*/  IMAD.WIDE.U32 R40, R5, 0x8, R40 ;  /* 0x0000000805287825 */ /* 0x002fcc00078e0028 */
[----:B------:R-:W4:Y:S01]  /*0760*/  LDG.E.64 R40, desc[UR14][R40.64] ;  /* 0x0000000e28287981 */ /* 0x000f22000c1e1b00 */
[----:B------:R-:W-:Y:S02]  /*0770*/  ISETP.NE.AND.EX P0, PT, RZ, UR19, PT, P0 ;  /* 0x00000013ff007c0c */ /* 0x000fe4000bf05300 */
[----:B------:R-:W-:-:S11]  /*0780*/  SHF.L.U32 R52, R49, 0x10, RZ ;  /* 0x0000001031347819 */ /* 0x000fd600000006ff */
[----:B------:R-:W0:Y:S01]  /*0790*/  @P0 LDC.64 R46, c[0x0][0x438] ;  /* 0x00010e00ff2e0b82 */ /* 0x000e220000000a00 */
[----:B------:R-:W-:Y:S01]  /*07a0*/  SHF.L.U32 R54, R15, 0x10, RZ ;  /* 0x000000100f367819 */ /* 0x000fe200000006ff */
[----:B--2---:R-:W-:-:S05]  /*07b0*/  IMAD.WIDE.U32 R44, R5, 0x4, R44 ;  /* 0x00000004052c7825 */ /* 0x004fca00078e002c */
[----:B------:R1:W5:Y:S01]  /*07c0*/  LDG.E R4, desc[UR14][R44.64] ;  /* 0x0000000e2c047981 */ /* 0x000362000c1e1900 */
[C---:B------:R-:W-:Y:S01]  /*07d0*/  IADD3 R85, PT, PT, R5.reuse, 0x80, RZ ;  /* 0x0000008005557810 */ /* 0x040fe20007ffe0ff */
[----:B0-----:R-:W-:-:S05]  /*07e0*/  @P0 IMAD.WIDE.U32 R46, R5, 0x8, R46 ;  /* 0x00000008052e0825 */ /* 0x001fca00078e002e */
[----:B------:R0:W5:Y:S01]  /*07f0*/  @P0 LDG.E.64 R62, desc[UR14][R46.64] ;  /* 0x0000000e2e3e0981 */ /* 0x000162000c1e1b00 */
[----:B---3--:R-:W-:Y:S02]  /*0800*/  MOV R53, R42 ;  /* 0x0000002a00357202 */ /* 0x008fe40000000f00 */
[----:B------:R-:W-:Y:S02]  /*0810*/  SHF.R.U64 R56, R42, 0x10, R43 ;  /* 0x000000102a387819 */ /* 0x000fe4000000122b */
[C---:B----4-:R-:W-:Y:S02]  /*0820*/  SHF.L.U32 R42, R40.reuse, 0x10, RZ ;  /* 0x00000010282a7819 */ /* 0x050fe400000006ff */
[----:B------:R-:W-:Y:S02]  /*0830*/  SHF.R.U64 R57, R40, 0x10, R41 ;  /* 0x0000001028397819 */ /* 0x000fe40000001229 */
[----:B------:R-:W-:Y:S01]  /*0840*/  SHF.L.U32 R40, R41, 0x10, RZ ;  /* 0x0000001029287819 */ /* 0x000fe200000006ff */
[----:B------:R-:W-:Y:S01]  /*0850*/  FADD.FTZ R3, -R81, R42 ;  /* 0x0000002a51037221 */ /* 0x000fe20000010100 */
[----:B------:R-:W-:-:S02]  /*0860*/  SHF.L.U32 R53, R53, 0x10, RZ ;  /* 0x0000001035357819 */ /* 0x000fc400000006ff */
[----:B------:R-:W-:Y:S01]  /*0870*/  MOV R55, R43 ;  /* 0x0000002b00377202 */ /* 0x000fe20000000f00 */
[----:B------:R-:W-:Y:S01]  /*0880*/  FMUL.FTZ R3, R3, UR23 ;  /* 0x0000001703037c20 */ /* 0x000fe20008410000 */
[----:B------:R-:W-:Y:S01]  /*0890*/  FADD.FTZ R40, -R81, R40 ;  /* 0x0000002851287221 */ /* 0x000fe20000010100 */
[-C--:B------:R-:W-:Y:S01]  /*08a0*/  FMUL.FTZ R52, R52, R53.reuse ;  /* 0x0000003534347220 */ /* 0x080fe20000410000 */
[----:B------:R-:W-:Y:S01]  /*08b0*/  FADD.FTZ R24, R24, R53 ;  /* 0x0000003518187221 */ /* 0x000fe20000010000 */
[----:B------:R-:W-:Y:S01]  /*08c0*/  FFMA.FTZ R36, R3, R53, R36 ;  /* 0x0000003503247223 */ /* 0x000fe20000010024 */
[----:B------:R-:W-:Y:S01]  /*08d0*/  SHF.L.U32 R55, R55, 0x10, RZ ;  /* 0x0000001037377819 */ /* 0x000fe200000006ff */
[----:B------:R-:W-:Y:S01]  /*08e0*/  FMUL.FTZ R53, R40, UR23 ;  /* 0x0000001728357c20 */ /* 0x000fe20008410000 */
[----:B------:R-:W-:Y:S02]  /*08f0*/  SHF.L.U32 R40, R57, 0x10, RZ ;  /* 0x0000001039287819 */ /* 0x000fe400000006ff */
[----:B------:R-:W-:Y:S01]  /*0900*/  SHF.L.U32 R42, R56, 0x10, RZ ;  /* 0x00000010382a7819 */ /* 0x000fe200000006ff */
[-C--:B------:R-:W-:Y:S01]  /*0910*/  FMUL.FTZ R54, R54, R55.reuse ;  /* 0x0000003736367220 */ /* 0x080fe20000410000 */
[----:B------:R-:W-:Y:S01]  /*0920*/  FADD.FTZ R26, R26, R55 ;  /* 0x000000371a1a7221 */ /* 0x000fe20000010000 */
[----:B------:R-:W-:Y:S01]  /*0930*/  FFMA.FTZ R38, R53, R55, R38 ;  /* 0x0000003735267223 */ /* 0x000fe20000010026 */
[----:B------:R-:W-:Y:S01]  /*0940*/  SHF.L.U32 R55, R48, 0x10, RZ ;  /* 0x0000001030377819 */ /* 0x000fe200000006ff */
[----:B------:R-:W-:Y:S01]  /*0950*/  FADD.FTZ R40, -R81, R40 ;  /* 0x0000002851287221 */ /* 0x000fe20000010100 */
[----:B------:R-:W-:-:S02]  /*0960*/  SHF.R.U32.HI R58, RZ, 0x10, R41 ;  /* 0x00000010ff3a7819 */ /* 0x000fc40000011629 */
[----:B------:R-:W-:Y:S01]  /*0970*/  SHF.R.U32.HI R43, RZ, 0x10, R43 ;  /* 0x00000010ff2b7819 */ /* 0x000fe2000001162b */
[----:B------:R-:W-:Y:S01]  /*0980*/  FMUL.FTZ R56, R40, UR23 ;  /* 0x0000001728387c20 */ /* 0x000fe20008410000 */
[----:B-1----:R-:W-:Y:S01]  /*0990*/  SHF.L.U32 R44, R58, 0x10, RZ ;  /* 0x000000103a2c7819 */ /* 0x002fe200000006ff */
[----:B------:R-:W-:Y:S01]  /*09a0*/  FMUL.FTZ R55, R55, R42 ;  /* 0x0000002a37377220 */ /* 0x000fe20000410000 */
[----:B------:R-:W-:Y:S01]  /*09b0*/  FADD.FTZ R40, RZ, R52 ;  /* 0x00000034ff287221 */ /* 0x000fe20000010000 */
[----:B------:R-:W-:Y:S01]  /*09c0*/  FFMA.FTZ R41, R3, R52, RZ ;  /* 0x0000003403297223 */ /* 0x000fe200000100ff */
[----:B0-----:R-:W-:Y:S01]  /*09d0*/  SHF.L.U32 R46, R43, 0x10, RZ ;  /* 0x000000102b2e7819 */ /* 0x001fe200000006ff */
[----:B------:R-:W-:Y:S01]  /*09e0*/  FADD.FTZ R44, -R81, R44 ;  /* 0x0000002c512c7221 */ /* 0x000fe20000010100 */
[----:B------:R-:W-:Y:S01]  /*09f0*/  SHF.L.U32 R57, R14, 0x10, RZ ;  /* 0x000000100e397819 */ /* 0x000fe200000006ff */
        /* <DEDUP_REMOVED lines=12> */
.L_x_309:
[----:B------:R-:W-:Y:S05]  /*0ac0*/  BSYNC.RECONVERGENT B0 ;  /* 0x0000000000007941 */ /* 0x000fea0003800200 */
.L_x_308:
[----:B------:R-:W-:Y:S04]  /*0ad0*/  BSSY.RECONVERGENT B0, `(.L_x_310) ;  /* 0x000003f000007945 */ /* 0x000fe80003800200 */
[----:B------:R-:W-:Y:S05]  /*0ae0*/  @!P2 BRA `(.L_x_311) ;  /* 0x0000000000f4a947 */ /* 0x000fea0003800000 */
        /* <DEDUP_REMOVED lines=8> */
[----:B------:R-:W-:Y:S01]  /*0b70*/  ISETP.NE.AND.EX P0, PT, RZ, UR19, PT, P0 ;  /* 0x00000013ff007c0c */ /* 0x000fe2000bf05300 */
[----:B--2---:R-:W-:-:S05]  /*0b80*/  IMAD.WIDE.U32 R44, R85, 0x4, R44 ;  /* 0x00000004552c7825 */ /* 0x004fca00078e002c */
[----:B------:R0:W5:Y:S07]  /*0b90*/  LDG.E R2, desc[UR14][R44.64] ;  /* 0x0000000e2c027981 */ /* 0x00016e000c1e1900 */
[----:B------:R-:W1:Y:S01]  /*0ba0*/  @P0 LDC.64 R46, c[0x0][0x438] ;  /* 0x00010e00ff2e0b82 */ /* 0x000e620000000a00 */
[----:B------:R-:W-:Y:S01]  /*0bb0*/  SHF.L.U32 R66, R13, 0x10, RZ ;  /* 0x000000100d427819 */ /* 0x000fe200000006ff */
[----:B-1----:R-:W-:-:S05]  /*0bc0*/  @P0 IMAD.WIDE.U32 R46, R85, 0x8, R46 ;  /* 0x00000008552e0825 */ /* 0x002fca00078e002e */
[----:B------:R1:W5:Y:S01]  /*0bd0*/  @P0 LDG.E.64 R60, desc[UR14][R46.64] ;  /* 0x0000000e2e3c0981 */ /* 0x000362000c1e1b00 */
[----:B------:R-:W-:Y:S02]  /*0be0*/  IADD3 R85, PT, PT, R85, 0x80, RZ ;  /* 0x0000008055557810 */ /* 0x000fe40007ffe0ff */
[----:B---3--:R-:W-:Y:S02]  /*0bf0*/  MOV R59, R42 ;  /* 0x0000002a003b7202 */ /* 0x008fe40000000f00 */
[----:B------:R-:W-:Y:S02]  /*0c00*/  SHF.R.U64 R71, R42, 0x10, R43 ;  /* 0x000000102a477819 */ /* 0x000fe4000000122b */
[----:B------:R-:W-:Y:S02]  /*0c10*/  MOV R67, R43 ;  /* 0x0000002b00437202 */ /* 0x000fe40000000f00 */
[----:B----4-:R-:W-:Y:S02]  /*0c20*/  SHF.L.U32 R42, R40, 0x10, RZ ;  /* 0x00000010282a7819 */ /* 0x010fe400000006ff */
[----:B------:R-:W-:-:S02]  /*0c30*/  SHF.L.U32 R68, R41, 0x10, RZ ;  /* 0x0000001029447819 */ /* 0x000fc400000006ff */
[--C-:B------:R-:W-:Y:S01]  /*0c40*/  SHF.R.U64 R69, R40, 0x10, R41.reuse ;  /* 0x0000001028457819 */ /* 0x100fe20000001229 */
[----:B------:R-:W-:Y:S01]  /*0c50*/  FADD.FTZ R42, -R81, R42 ;  /* 0x0000002a512a7221 */ /* 0x000fe20000010100 */
[----:B0-----:R-:W-:Y:S01]  /*0c60*/  SHF.L.U32 R44, R67, 0x10, RZ ;  /* 0x00000010432c7819 */ /* 0x001fe200000006ff */
[----:B------:R-:W-:Y:S01]  /*0c70*/  FADD.FTZ R67, -R81, R68 ;  /* 0x0000004451437221 */ /* 0x000fe20000010100 */
[----:B------:R-:W-:Y:S02]  /*0c80*/  SHF.R.U32.HI R40, RZ, 0x10, R41 ;  /* 0x00000010ff287819 */ /* 0x000fe40000011629 */
[----:B------:R-:W-:Y:S01]  /*0c90*/  SHF.L.U32 R41, R59, 0x10, RZ ;  /* 0x000000103b297819 */ /* 0x000fe200000006ff */
[----:B------:R-:W-:Y:S01]  /*0ca0*/  FMUL.FTZ R59, R42, UR23 ;  /* 0x000000172a3b7c20 */ /* 0x000fe20008410000 */
[----:B------:R-:W-:Y:S01]  /*0cb0*/  SHF.R.U32.HI R70, RZ, 0x10, R43 ;  /* 0x00000010ff467819 */ /* 0x000fe2000001162b */
[----:B------:R-:W-:Y:S01]  /*0cc0*/  FMUL.FTZ R67, R67, UR23 ;  /* 0x0000001743437c20 */ /* 0x000fe20008410000 */
[----:B------:R-:W-:-:S02]  /*0cd0*/  SHF.L.U32 R43, R11, 0x10, RZ ;  /* 0x000000100b2b7819 */ /* 0x000fc400000006ff */
[----:B------:R-:W-:Y:S01]  /*0ce0*/  SHF.L.U32 R42, R69, 0x10, RZ ;  /* 0x00000010452a7819 */ /* 0x000fe200000006ff */
[----:B------:R-:W-:Y:S01]  /*0cf0*/  FADD.FTZ R22, R22, R44 ;  /* 0x0000002c16167221 */ /* 0x000fe20000010000 */
[-C--:B------:R-:W-:Y:S01]  /*0d00*/  FFMA.FTZ R34, R67, R44.reuse, R34 ;  /* 0x0000002c43227223 */ /* 0x080fe20000010022 */
[----:B------:R-:W-:Y:S01]  /*0d10*/  FMUL.FTZ R68, R43, R44 ;  /* 0x0000002c2b447220 */ /* 0x000fe20000410000 */
[----:B------:R-:W-:Y:S01]  /*0d20*/  SHF.L.U32 R69, R12, 0x10, RZ ;  /* 0x000000100c457819 */ /* 0x000fe200000006ff */
[----:B------:R-:W-:Y:S01]  /*0d30*/  FADD.FTZ R42, -R81, R42 ;  /* 0x0000002a512a7221 */ /* 0x000fe20000010100 */
[----:B------:R-:W-:Y:S01]  /*0d40*/  SHF.L.U32 R44, R71, 0x10, RZ ;  /* 0x00000010472c7819 */ /* 0x000fe200000006ff */
[-C--:B------:R-:W-:Y:S01]  /*0d50*/  FMUL.FTZ R66, R66, R41.reuse ;  /* 0x0000002942427220 */ /* 0x080fe20000410000 */
[----:B-1----:R-:W-:Y:S01]  /*0d60*/  SHF.L.U32 R46, R70, 0x10, RZ ;  /* 0x00000010462e7819 */ /* 0x002fe200000006ff */
[----:B------:R-:W-:Y:S01]  /*0d70*/  FMUL.FTZ R70, R42, UR23 ;  /* 0x000000172a467c20 */ /* 0x000fe20008410000 */
[----:B------:R-:W-:Y:S01]  /*0d80*/  SHF.L.U32 R42, R40, 0x10, RZ ;  /* 0x00000010282a7819 */ /* 0x000fe200000006ff */
[----:B------:R-:W-:Y:S01]  /*0d90*/  FADD.FTZ R20, R20, R41 ;  /* 0x0000002914147221 */ /* 0x000fe20000010000 */
[----:B------:R-:W-:Y:S01]  /*0da0*/  FFMA.FTZ R32, R59, R41, R32 ;  /* 0x000000293b207223 */ /* 0x000fe20000010020 */
[----:B------:R-:W-:Y:S01]  /*0db0*/  FMUL.FTZ R69, R69, R44 ;  /* 0x0000002c45457220 */ /* 0x000fe20000410000 */
[----:B------:R-:W-:Y:S01]  /*0dc0*/  FADD.FTZ R40, R83, R66 ;  /* 0x0000004253287221 */ /* 0x000fe20000010000 */
[----:B------:R-:W-:Y:S01]  /*0dd0*/  FFMA.FTZ R41, R59, R66, R82 ;  /* 0x000000423b297223 */ /* 0x000fe20000010052 */
[----:B------:R-:W-:Y:S01]  /*0de0*/  SHF.L.U32 R71, R10, 0x10, RZ ;  /* 0x000000100a477819 */ /* 0x000fe200000006ff */
[----:B------:R-:W-:Y:S01]  /*0df0*/  FADD.FTZ R42, -R81, R42 ;  /* 0x0000002a512a7221 */ /* 0x000fe20000010100 */
[----:B------:R-:W-:Y:S01]  /*0e00*/  FADD.FTZ R43, R40, R69 ;  /* 0x00000045282b7221 */ /* 0x000fe20000010000 */
[----:B------:R-:W-:-:S02]  /*0e10*/  FFMA.FTZ R40, R70, R69, R41 ;  /* 0x0000004546287223 */ /* 0x000fc40000010029 */
[----:B------:R-:W-:Y:S01]  /*0e20*/  FMUL.FTZ R72, R42, UR23 ;  /* 0x000000172a487c20 */ /* 0x000fe20008410000 */
        /* <DEDUP_REMOVED lines=9> */
.L_x_311:
[----:B------:R-:W-:Y:S05]  /*0ec0*/  BSYNC.RECONVERGENT B0 ;  /* 0x0000000000007941 */ /* 0x000fea0003800200 */
.L_x_310:
        /* <DEDUP_REMOVED lines=10> */
[----:B------:R-:W-:-:S13]  /*0f70*/  ISETP.NE.AND.EX P0, PT, RZ, UR19, PT, P0 ;  /* 0x00000013ff007c0c */ /* 0x000fda000bf05300 */
[----:B------:R-:W0:Y:S01]  /*0f80*/  @P0 LDC.64 R46, c[0x0][0x438] ;  /* 0x00010e00ff2e0b82 */ /* 0x000e220000000a00 */
[----:B--2---:R-:W-:Y:S01]  /*0f90*/  IMAD.WIDE.U32 R44, R85, 0x4, R44 ;  /* 0x00000004552c7825 */ /* 0x004fe200078e002c */
[----:B------:R-:W-:-:S04]  /*0fa0*/  SHF.L.U32 R74, R9, 0x10, RZ ;  /* 0x00000010094a7819 */ /* 0x000fc800000006ff */
[----:B------:R1:W5:Y:S01]  /*0fb0*/  LDG.E R0, desc[UR14][R44.64] ;  /* 0x0000000e2c007981 */ /* 0x000362000c1e1900 */
[----:B0-----:R-:W-:-:S05]  /*0fc0*/  @P0 IMAD.WIDE.U32 R46, R85, 0x8, R46 ;  /* 0x00000008552e0825 */ /* 0x001fca00078e002e */
[----:B------:R0:W5:Y:S01]  /*0fd0*/  @P0 LDG.E.64 R64, desc[UR14][R46.64] ;  /* 0x0000000e2e400981 */ /* 0x000162000c1e1b00 */
[----:B------:R-:W-:Y:S02]  /*0fe0*/  SHF.L.U32 R79, R6, 0x10, RZ ;  /* 0x00000010064f7819 */ /* 0x000fe400000006ff */
[----:B---3--:R-:W-:Y:S02]  /*0ff0*/  MOV R73, R42 ;  /* 0x0000002a00497202 */ /* 0x008fe40000000f00 */
[--C-:B------:R-:W-:Y:S02]  /*1000*/  SHF.R.U64 R78, R42, 0x10, R43.reuse ;  /* 0x000000102a4e7819 */ /* 0x100fe4000000122b */
[----:B------:R-:W-:Y:S02]  /*1010*/  MOV R77, R43 ;  /* 0x0000002b004d7202 */ /* 0x000fe40000000f00 */
[----:B------:R-:W-:Y:S02]  /*1020*/  SHF.R.U32.HI R42, RZ, 0x10, R43 ;  /* 0x00000010ff2a7819 */ /* 0x000fe4000001162b */
[----:B----4-:R-:W-:-:S02]  /*1030*/  SHF.R.U32.HI R43, RZ, 0x10, R41 ;  /* 0x00000010ff2b7819 */ /* 0x010fc40000011629 */
[C---:B------:R-:W-:Y:S02]  /*1040*/  SHF.R.U64 R75, R40.reuse, 0x10, R41 ;  /* 0x00000010284b7819 */ /* 0x040fe40000001229 */
[----:B------:R-:W-:Y:S02]  /*1050*/  SHF.L.U32 R40, R40, 0x10, RZ ;  /* 0x0000001028287819 */ /* 0x000fe400000006ff */
[----:B-1----:R-:W-:Y:S02]  /*1060*/  SHF.L.U32 R44, R43, 0x10, RZ ;  /* 0x000000102b2c7819 */ /* 0x002fe400000006ff */
[----:B------:R-:W-:Y:S01]  /*1070*/  SHF.L.U32 R76, R41, 0x10, RZ ;  /* 0x00000010294c7819 */ /* 0x000fe200000006ff */
[----:B------:R-:W-:Y:S01]  /*1080*/  FADD.FTZ R40, -R81, R40 ;  /* 0x0000002851287221 */ /* 0x000fe20000010100 */
[----:B0-----:R-:W-:Y:S02]  /*1090*/  SHF.L.U32 R46, R75, 0x10, RZ ;  /* 0x000000104b2e7819 */ /* 0x001fe400000006ff */
[----:B------:R-:W-:Y:S01]  /*10a0*/  SHF.L.U32 R41, R73, 0x10, RZ ;  /* 0x0000001049297819 */ /* 0x000fe200000006ff */
[----:B------:R-:W-:Y:S01]  /*10b0*/  FADD.FTZ R80, -R81, R44 ;  /* 0x0000002c51507221 */ /* 0x000fe20000010100 */
[----:B------:R-:W-:Y:S01]  /*10c0*/  SHF.L.U32 R43, R77, 0x10, RZ ;  /* 0x000000104d2b7819 */ /* 0x000fe200000006ff */
[C---:B------:R-:W-:Y:S01]  /*10d0*/  FADD.FTZ R46, -R81.reuse, R46 ;  /* 0x0000002e512e7221 */ /* 0x040fe20000010100 */
[----:B------:R-:W-:Y:S01]  /*10e0*/  SHF.L.U32 R77, R8, 0x10, RZ ;  /* 0x00000010084d7819 */ /* 0x000fe200000006ff */
[----:B------:R-:W-:Y:S01]  /*10f0*/  FMUL.FTZ R73, R40, UR23 ;  /* 0x0000001728497c20 */ /* 0x000fe20008410000 */
[----:B------:R-:W-:Y:S01]  /*1100*/  SHF.L.U32 R44, R78, 0x10, RZ ;  /* 0x000000104e2c7819 */ /* 0x000fe200000006ff */
[-C--:B------:R-:W-:Y:S01]  /*1110*/  FMUL.FTZ R74, R74, R41.reuse ;  /* 0x000000294a4a7220 */ /* 0x080fe20000410000 */
[----:B------:R-:W-:Y:S01]  /*1120*/  FADD.FTZ R75, -R81, R76 ;  /* 0x0000004c514b7221 */ /* 0x000fe20000010100 */
[----:B------:R-:W-:Y:S01]  /*1130*/  SHF.L.U32 R76, R7, 0x10, RZ ;  /* 0x00000010074c7819 */ /* 0x000fe200000006ff */
[----:B------:R-:W-:Y:S01]  /*1140*/  FMUL.FTZ R78, R46, UR23 ;  /* 0x000000172e4e7c20 */ /* 0x000fe20008410000 */
[----:B------:R-:W-:Y:S01]  /*1150*/  FMUL.FTZ R77, R77, R44 ;  /* 0x0000002c4d4d7220 */ /* 0x000fe20000410000 */
[----:B------:R-:W-:Y:S01]  /*1160*/  FADD.FTZ R40, R83, R74 ;  /* 0x0000004a53287221 */ /* 0x000fe20000010000 */
[C---:B------:R-:W-:Y:S01]  /*1170*/  FFMA.FTZ R82, R73.reuse, R74, R82 ;  /* 0x0000004a49527223 */ /* 0x040fe20000010052 */
        /* <DEDUP_REMOVED lines=19> */
.L_x_313:
[----:B------:R-:W-:Y:S05]  /*12b0*/  BSYNC.RECONVERGENT B0 ;  /* 0x0000000000007941 */ /* 0x000fea0003800200 */
.L_x_312:
        /* <DEDUP_REMOVED lines=31> */
.L_x_315:
[----:B------:R-:W-:Y:S05]  /*14b0*/  BSYNC.RECONVERGENT B0 ;  /* 0x0000000000007941 */ /* 0x000fea0003800200 */
.L_x_314:
        /* <DEDUP_REMOVED lines=33> */
[----:B------:R-:W-:Y:S01]  /*16d0*/  FFMA.FTZ R40, R58, UR4, R81 ;  /* 0x000000043a287c23 */ /* 0x000fe20008010051 */
[----:B-----5:R-:W-:Y:S02]  /*16e0*/  LOP3.LUT P0, RZ, R4, 0xff0000, RZ, 0xc0, !PT ;  /* 0x00ff000004ff7812 */ /* 0x020fe4000780c0ff */
[----:B------:R-:W-:Y:S01]  /*16f0*/  FADD.FTZ R41, R54, -R41 ;  /* 0x8000002936297221 */ /* 0x000fe20000010000 */
[----:B------:R-:W-:Y:S01]  /*1700*/  FADD.FTZ R42, R57, -R40 ;  /* 0x80000028392a7221 */ /* 0x000fe20000010000 */
[----:B------:R-:W-:Y:S01]  /*1710*/  FFMA.FTZ R40, R56, UR4, R81 ;  /* 0x0000000438287c23 */ /* 0x000fe20008010051 */
[----:B------:R-:W-:Y:S01]  /*1720*/  ISETP.GE.U32.AND P4, PT, R4, 0x1000000, PT ;  /* 0x010000000400780c */ /* 0x000fe20003f86070 */
[----:B------:R-:W-:Y:S01]  /*1730*/  FMUL.FTZ R41, R41, UR23 ;  /* 0x0000001729297c20 */ /* 0x000fe20008410000 */
[----:B------:R-:W-:Y:S01]  /*1740*/  FMUL.FTZ R42, R42, UR23 ;  /* 0x000000172a2a7c20 */ /* 0x000fe20008410000 */
[----:B------:R-:W-:-:S02]  /*1750*/  FADD.FTZ R40, R55, -R40 ;  /* 0x8000002837287221 */ /* 0x000fc40000010000 */
[----:B------:R-:W-:Y:S01]  /*1760*/  FMUL.FTZ R41, R41, UR12 ;  /* 0x0000000c29297c20 */ /* 0x000fe20008410000 */
[----:B------:R-:W-:Y:S01]  /*1770*/  FMUL.FTZ R43, R42, UR12 ;  /* 0x0000000c2a2b7c20 */ /* 0x000fe20008410000 */
[----:B------:R-:W-:Y:S02]  /*1780*/  FMUL.FTZ R40, R40, UR23 ;  /* 0x0000001728287c20 */ /* 0x000fe40008410000 */
[----:B------:R-:W-:Y:S01]  /*1790*/  FMUL.FTZ R41, R41, UR22 ;  /* 0x0000001629297c20 */ /* 0x000fe20008410000 */
[----:B------:R-:W-:Y:S01]  /*17a0*/  FMUL.FTZ R43, R43, UR22 ;  /* 0x000000162b2b7c20 */ /* 0x000fe20008410000 */
[----:B------:R-:W-:-:S03]  /*17b0*/  FMUL.FTZ R40, R40, UR12 ;  /* 0x0000000c28287c20 */ /* 0x000fc60008410000 */
[----:B------:R-:W-:Y:S01]  /*17c0*/  FSEL R42, R41, RZ, P0 ;  /* 0x000000ff292a7208 */ /* 0x000fe20000000000 */
[----:B------:R-:W-:Y:S01]  /*17d0*/  FFMA.FTZ R41, R3, UR4, R81 ;  /* 0x0000000403297c23 */ /* 0x000fe20008010051 */
[----:B------:R-:W-:Y:S01]  /*17e0*/  FSEL R82, R43, RZ, P4 ;  /* 0x000000ff2b527208 */ /* 0x000fe20002000000 */
[----:B------:R-:W-:Y:S01]  /*17f0*/  FMUL.FTZ R40, R40, UR22 ;  /* 0x0000001628287c20 */ /* 0x000fe20008410000 */
[----:B------:R-:W-:Y:S01]  /*1800*/  LOP3.LUT P4, RZ, R4, 0xff00, RZ, 0xc0, !PT ;  /* 0x0000ff0004ff7812 */ /* 0x000fe2000788c0ff */
[----:B------:R-:W-:Y:S01]  /*1810*/  FADD.FTZ R41, R52, -R41 ;  /* 0x8000002934297221 */ /* 0x000fe20000010000 */
[----:B------:R0:W-:Y:S01]  /*1820*/  F2F.BF16.F32 R47, R42 ;  /* 0x0000002a002f7304 */ /* 0x0001e20000202000 */
[----:B------:R-:W-:Y:S02]  /*1830*/  LOP3.LUT P0, RZ, R4, 0xff, RZ, 0xc0, !PT ;  /* 0x000000ff04ff7812 */ /* 0x000fe4000780c0ff */
[----:B------:R-:W-:Y:S01]  /*1840*/  FMUL.FTZ R41, R41, UR23 ;  /* 0x0000001729297c20 */ /* 0x000fe20008410000 */
[----:B------:R-:W-:-:S03]  /*1850*/  FSEL R46, R40, RZ, P4 ;  /* 0x000000ff282e7208 */ /* 0x000fc60002000000 */
[----:B------:R-:W-:Y:S01]  /*1860*/  FMUL.FTZ R41, R41, UR12 ;  /* 0x0000000c29297c20 */ /* 0x000fe20008410000 */
[----:B------:R-:W1:Y:S03]  /*1870*/  F2F.BF16.F32 R43, R46 ;  /* 0x0000002e002b7304 */ /* 0x000e660000202000 */
[----:B0-----:R-:W-:Y:S02]  /*1880*/  FMUL.FTZ R42, R41, UR22 ;  /* 0x00000016292a7c20 */ /* 0x001fe40008410000 */
[----:B------:R-:W0:Y:S03]  /*1890*/  LDC.64 R40, c[0x0][0x468] ;  /* 0x00011a00ff287b82 */ /* 0x000e260000000a00 */
[----:B------:R-:W2:Y:S01]  /*18a0*/  F2F.BF16.F32 R82, R82 ;  /* 0x0000005200527304 */ /* 0x000ea20000202000 */
[----:B------:R-:W-:Y:S01]  /*18b0*/  FSEL R44, R42, RZ, P0 ;  /* 0x000000ff2a2c7208 */ /* 0x000fe20000000000 */
[----:B-1----:R-:W-:-:S06]  /*18c0*/  IMAD.WIDE.U32 R42, R43, 0x10000, RZ ;  /* 0x000100002b2a7825 */ /* 0x002fcc00078e00ff */
[----:B------:R-:W1:Y:S01]  /*18d0*/  F2F.BF16.F32 R45, R44 ;  /* 0x0000002c002d7304 */ /* 0x000e620000202000 */
[----:B--2---:R-:W-:-:S04]  /*18e0*/  PRMT R47, R47, 0x5410, R82 ;  /* 0x000054102f2f7816 */ /* 0x004fc80000000052 */
[----:B------:R-:W-:Y:S01]  /*18f0*/  LOP3.LUT R43, R47, R43, RZ, 0xfc, !PT ;  /* 0x0000002b2f2b7212 */ /* 0x000fe200078efcff */
[C---:B0-----:R-:W-:Y:S01]  /*1900*/  IMAD.WIDE.U32 R40, R5.reuse, 0x8, R40 ;  /* 0x0000000805287825 */ /* 0x041fe200078e0028 */
[----:B------:R-:W-:Y:S02]  /*1910*/  IADD3 R5, PT, PT, R5, 0x80, RZ ;  /* 0x0000008005057810 */ /* 0x000fe40007ffe0ff */
[----:B-1----:R-:W-:-:S05]  /*1920*/  LOP3.LUT R42, R42, R45, RZ, 0xfc, !PT ;  /* 0x0000002d2a2a7212 */ /* 0x002fca00078efcff */
[----:B------:R0:W-:Y:S02]  /*1930*/  STG.E.64 desc[UR14][R40.64], R42 ;  /* 0x0000002a28007986 */ /* 0x0001e4000c101b0e */
.L_x_320:
[----:B------:R-:W-:Y:S05]  /*1940*/  BSYNC.RECONVERGENT B1 ;  /* 0x0000000000017941 */ /* 0x000fea0003800200 */
.L_x_319:
[----:B------:R-:W-:Y:S04]  /*1950*/  BSSY.RECONVERGENT B1, `(.L_x_321) ;  /* 0x000002a000017945 */ /* 0x000fe80003800200 */
[----:B------:R-:W-:Y:S05]  /*1960*/  @!P2 BRA `(.L_x_322) ;  /* 0x0000000000a0a947 */ /* 0x000fea0003800000 */
[--C-:B0-----:R-:W-:Y:S01]  /*1970*/  FFMA.FTZ R41, R67, UR4, R81.reuse ;  /* 0x0000000443297c23 */ /* 0x101fe20008010051 */
        /* <DEDUP_REMOVED lines=39> */
.L_x_322:
[----:B------:R-:W-:Y:S05]  /*1bf0*/  BSYNC.RECONVERGENT B1 ;  /* 0x0000000000017941 */ /* 0x000fea0003800200 */
.L_x_321:
[----:B------:R-:W-:Y:S05]  /*1c00*/  @!P3 BRA `(.L_x_323) ;  /* 0x00000020006cb947 */ /* 0x000fea0003800000 */
[--C-:B01----:R-:W-:Y:S01]  /*1c10*/  FFMA.FTZ R40, R78, UR4, R81.reuse ;  /* 0x000000044e287c23 */ /* 0x103fe20008010051 */
[--C-:B------:R-:W-:Y:S01]  /*1c20*/  FFMA.FTZ R41, R75, UR4, R81.reuse ;  /* 0x000000044b297c23 */ /* 0x100fe20008010051 */
[--C-:B------:R-:W-:Y:S01]  /*1c30*/  FFMA.FTZ R42, R80, UR4, R81.reuse ;  /* 0x00000004502a7c23 */ /* 0x100fe20008010051 */
[----:B------:R-:W-:Y:S01]  /*1c40*/  FFMA.FTZ R81, R73, UR4, R81 ;  /* 0x0000000449517c23 */ /* 0x000fe20008010051 */
[----:B------:R-:W-:Y:S01]  /*1c50*/  FADD.FTZ R40, R77, -R40 ;  /* 0x800000284d287221 */ /* 0x000fe20000010000 */
[----:B------:R-:W-:Y:S01]  /*1c60*/  FADD.FTZ R41, R76, -R41 ;  /* 0x800000294c297221 */ /* 0x000fe20000010000 */
[----:B------:R-:W-:Y:S01]  /*1c70*/  FADD.FTZ R42, R79, -R42 ;  /* 0x8000002a4f2a7221 */ /* 0x000fe20000010000 */
[----:B------:R-:W-:Y:S01]  /*1c80*/  FADD.FTZ R81, R74, -R81 ;  /* 0x800000514a517221 */ /* 0x000fe20000010000 */
[----:B------:R-:W-:Y:S01]  /*1c90*/  FMUL.FTZ R40, R40, UR23 ;  /* 0x0000001728287c20 */ /* 0x000fe20008410000 */
[----:B------:R-:W-:Y:S01]  /*1ca0*/  FMUL.FTZ R41, R41, UR23 ;  /* 0x0000001729297c20 */ /* 0x000fe20008410000 */
[----:B------:R-:W-:Y:S01]  /*1cb0*/  FMUL.FTZ R43, R42, UR23 ;  /* 0x000000172a2b7c20 */ /* 0x000fe20008410000 */
[----:B-----5:R-:W-:Y:S01]  /*1cc0*/  LOP3.LUT P0, RZ, R0, 0xff00, RZ, 0xc0, !PT ;  /* 0x0000ff0000ff7812 */ /* 0x020fe2000780c0ff */
[----:B------:R-:W-:Y:S01]  /*1cd0*/  FMUL.FTZ R40, R40, UR12 ;  /* 0x0000000c28287c20 */ /* 0x000fe20008410000 */
[----:B------:R-:W-:Y:S01]  /*1ce0*/  FMUL.FTZ R41, R41, UR12 ;  /* 0x0000000c29297c20 */ /* 0x000fe20008410000 */
[----:B------:R-:W-:Y:S01]  /*1cf0*/  LOP3.LUT P4, RZ, R0, 0xff0000, RZ, 0xc0, !PT ;  /* 0x00ff000000ff7812 */ /* 0x000fe2000788c0ff */
[----:B------:R-:W-:Y:S01]  /*1d00*/  FMUL.FTZ R81, R81, UR23 ;  /* 0x0000001751517c20 */ /* 0x000fe20008410000 */
[----:B------:R-:W-:Y:S01]  /*1d10*/  FMUL.FTZ R40, R40, UR22 ;  /* 0x0000001628287c20 */ /* 0x000fe20008410000 */
[----:B------:R-:W-:Y:S01]  /*1d20*/  FMUL.FTZ R41, R41, UR22 ;  /* 0x0000001629297c20 */ /* 0x000fe20008410000 */
[----:B------:R-:W-:Y:S01]  /*1d30*/  FMUL.FTZ R43, R43, UR12 ;  /* 0x0000000c2b2b7c20 */ /* 0x000fe20008410000 */
[----:B------:R-:W-:-:S02]  /*1d40*/  FMUL.FTZ R81, R81, UR12 ;  /* 0x0000000c51517c20 */ /* 0x000fc40008410000 */
[----:B------:R-:W-:Y:S01]  /*1d50*/  FSEL R40, R40, RZ, P0 ;  /* 0x000000ff28287208 */ /* 0x000fe20000000000 */
[----:B------:R-:W-:Y:S01]  /*1d60*/  FMUL.FTZ R43, R43, UR22 ;  /* 0x000000162b2b7c20 */ /* 0x000fe20008410000 */
[----:B------:R-:W-:Y:S01]  /*1d70*/  FSEL R44, R41, RZ, P4 ;  /* 0x000000ff292c7208 */ /* 0x000fe20002000000 */
[----:B------:R-:W-:Y:S01]  /*1d80*/  FMUL.FTZ R81, R81, UR22 ;  /* 0x0000001651517c20 */ /* 0x000fe20008410000 */
[C---:B------:R-:W-:Y:S01]  /*1d90*/  ISETP.GE.U32.AND P4, PT, R0.reuse, 0x1000000, PT ;  /* 0x010000000000780c */ /* 0x040fe20003f86070 */
[----:B------:R0:W1:Y:S01]  /*1da0*/  F2F.BF16.F32 R42, R40 ;  /* 0x00000028002a7304 */ /* 0x0000620000202000 */
[----:B------:R-:W-:Y:S02]  /*1db0*/  LOP3.LUT P0, RZ, R0, 0xff, RZ, 0xc0, !PT ;  /* 0x000000ff00ff7812 */ /* 0x000fe4000780c0ff */
[----:B------:R-:W-:Y:S02]  /*1dc0*/  FSEL R45, R43, RZ, P4 ;  /* 0x000000ff2b2d7208 */ /* 0x000fe40002000000 */
[----:B------:R-:W-:-:S03]  /*1dd0*/  FSEL R81, R81, RZ, P0 ;  /* 0x000000ff51517208 */ /* 0x000fc60000000000 */
[----:B------:R-:W-:Y:S01]  /*1de0*/  F2F.BF16.F32 R44, R44 ;  /* 0x0000002c002c7304 */ /* 0x000fe20000202000 */
[----:B0-----:R-:W0:Y:S01]  /*1df0*/  LDC.64 R40, c[0x0][0x468] ;  /* 0x00011a00ff287b82 */ /* 0x001e220000000a00 */
[----:B-1----:R-:W-:-:S06]  /*1e00*/  IMAD.WIDE.U32 R42, R42, 0x10000, RZ ;  /* 0x000100002a2a7825 */ /* 0x002fcc00078e00ff */
[----:B------:R-:W1:Y:S08]  /*1e10*/  F2F.BF16.F32 R45, R45 ;  /* 0x0000002d002d7304 */ /* 0x000e700000202000 */
[----:B------:R-:W2:Y:S01]  /*1e20*/  F2F.BF16.F32 R81, R81 ;  /* 0x0000005100517304 */ /* 0x000ea20000202000 */
[----:B-1----:R-:W-:Y:S01]  /*1e30*/  PRMT R47, R44, 0x5410, R45 ;  /* 0x000054102c2f7816 */ /* 0x002fe2000000002d */
[----:B0-----:R-:W-:-:S03]  /*1e40*/  IMAD.WIDE.U32 R40, R5, 0x8, R40 ;  /* 0x0000000805287825 */ /* 0x001fc600078e0028 */
[----:B------:R-:W-:Y:S02]  /*1e50*/  LOP3.LUT R43, R47, R43, RZ, 0xfc, !PT ;  /* 0x0000002b2f2b7212 */ /* 0x000fe400078efcff */
[----:B--2---:R-:W-:-:S05]  /*1e60*/  LOP3.LUT R42, R42, R81, RZ, 0xfc, !PT ;  /* 0x000000512a2a7212 */ /* 0x004fca00078efcff */
[----:B------:R0:W-:Y:S01]  /*1e70*/  STG.E.64 desc[UR14][R40.64], R42 ;  /* 0x0000002a28007986 */ /* 0x0001e2000c101b0e */
[----:B------:R-:W-:Y:S05]  /*1e80*/  BRA `(.L_x_323) ;  /* 0x0000001c00cc7947 */ /* 0x000fea0003800000 */
.L_x_318:
[----:B------:R-:W-:Y:S01]  /*1e90*/  ISETP.GT.U32.AND P0, PT, R50, 0x7f, PT ;  /* 0x0000007f3200780c */ /* 0x000fe20003f04070 */
[----:B------:R-:W-:-:S12]  /*1ea0*/  BSSY.RECONVERGENT B1, `(.L_x_324) ;  /* 0x0000035000017945 */ /* 0x000fd80003800200 */
[----:B------:R-:W-:Y:S05]  /*1eb0*/  @!P0 BRA `(.L_x_325) ;  /* 0x0000000000cc8947 */ /* 0x000fea0003800000 */
[--C-:B------:R-:W-:Y:S01]  /*1ec0*/  FFMA.FTZ R41, R53, UR4, R81.reuse ;  /* 0x0000000435297c23 */ /* 0x100fe20008010051 */
[--C-:B------:R-:W-:Y:S01]  /*1ed0*/  FFMA.FTZ R40, R58, UR4, R81.reuse ;  /* 0x000000043a287c23 */ /* 0x100fe20008010051 */
[----:B------:R-:W-:Y:S01]  /*1ee0*/  FFMA.FTZ R44, R56, UR4, R81 ;  /* 0x00000004382c7c23 */ /* 0x000fe20008010051 */
[----:B-----5:R-:W-:Y:S01]  /*1ef0*/  LOP3.LUT P0, RZ, R4, 0xff0000, RZ, 0xc0, !PT ;  /* 0x00ff000004ff7812 */ /* 0x020fe2000780c0ff */
[----:B------:R-:W-:Y:S01]  /*1f00*/  FADD.FTZ R41, R54, -R41 ;  /* 0x8000002936297221 */ /* 0x000fe20000010000 */
[----:B------:R-:W-:Y:S01]  /*1f10*/  FADD.FTZ R42, R57, -R40 ;  /* 0x80000028392a7221 */ /* 0x000fe20000010000 */
[----:B------:R-:W-:Y:S02]  /*1f20*/  FADD.FTZ R44, R55, -R44 ;  /* 0x8000002c372c7221 */ /* 0x000fe40000010000 */
[----:B------:R-:W-:Y:S01]  /*1f30*/  FMUL.FTZ R45, R41, UR23 ;  /* 0x00000017292d7c20 */ /* 0x000fe20008410000 */
[----:B------:R-:W-:Y:S01]  /*1f40*/  FMUL.FTZ R47, R42, UR23 ;  /* 0x000000172a2f7c20 */ /* 0x000fe20008410000 */
[----:B------:R-:W-:Y:S01]  /*1f50*/  FFMA.FTZ R41, R3, UR4, R81 ;  /* 0x0000000403297c23 */ /* 0x000fe20008010051 */
[----:B------:R-:W-:Y:S01]  /*1f60*/  FMUL.FTZ R43, R44, UR23 ;  /* 0x000000172c2b7c20 */ /* 0x000fe20008410000 */
[----:B------:R-:W-:Y:S01]  /*1f70*/  FMUL.FTZ R46, R45, UR12 ;  /* 0x0000000c2d2e7c20 */ /* 0x000fe20008410000 */
[----:B------:R0:W-:Y:S01]  /*1f80*/  F2F.BF16.F32 R40, R45 ;  /* 0x0000002d00287304 */ /* 0x0001e20000202000 */
[----:B------:R-:W-:-:S02]  /*1f90*/  FADD.FTZ R42, R52, -R41 ;  /* 0x80000029342a7221 */ /* 0x000fc40000010000 */
[----:B------:R-:W-:Y:S02]  /*1fa0*/  FMUL.FTZ R46, R46, UR22 ;  /* 0x000000162e2e7c20 */ /* 0x000fe40008410000 */
[----:B------:R-:W-:-:S03]  /*1fb0*/  FMUL.FTZ R42, R42, UR23 ;  /* 0x000000172a2a7c20 */ /* 0x000fc60008410000 */
[----:B------:R-:W-:Y:S01]  /*1fc0*/  FSEL R82, R46, RZ, P0 ;  /* 0x000000ff2e527208 */ /* 0x000fe20000000000 */
[----:B0-----:R-:W-:Y:S01]  /*1fd0*/  FMUL.FTZ R45, R47, UR12 ;  /* 0x0000000c2f2d7c20 */ /* 0x001fe20008410000 */
[----:B------:R-:W-:Y:S01]  /*1fe0*/  ISETP.GE.U32.AND P0, PT, R4, 0x1000000, PT ;  /* 0x010000000400780c */ /* 0x000fe20003f06070 */
[----:B------:R0:W-:Y:S02]  /*1ff0*/  F2F.BF16.F32 R83, R42 ;  /* 0x0000002a00537304 */ /* 0x0001e40000202000 */
[----:B------:R-:W-:Y:S01]  /*2000*/  FMUL.FTZ R46, R45, UR22 ;  /* 0x000000162d2e7c20 */ /* 0x000fe20008410000 */
[----:B------:R-:W-:-:S04]  /*2010*/  FMUL.FTZ R45, R43, UR12 ;  /* 0x0000000c2b2d7c20 */ /* 0x000fc80008410000 */
[----:B------:R-:W-:Y:S01]  /*2020*/  FSEL R85, R46, RZ, P0 ;  /* 0x000000ff2e557208 */ /* 0x000fe20000000000 */
[----:B------:R-:W-:Y:S01]  /*2030*/  FMUL.FTZ R45, R45, UR22 ;  /* 0x000000162d2d7c20 */ /* 0x000fe20008410000 */
[----:B------:R-:W-:Y:S01]  /*2040*/  LOP3.LUT P0, RZ, R4, 0xff00, RZ, 0xc0, !PT ;  /* 0x0000ff0004ff7812 */ /* 0x000fe2000780c0ff */
[----:B0-----:R-:W-:Y:S01]  /*2050*/  FMUL.FTZ R42, R42, UR12 ;  /* 0x0000000c2a2a7c20 */ /* 0x001fe20008410000 */
[----:B------:R0:W1:Y:S02]  /*2060*/  F2F.BF16.F32 R41, R47 ;  /* 0x0000002f00297304 */ /* 0x0000640000202000 */
[----:B------:R-:W-:Y:S01]  /*2070*/  FSEL R84, R45, RZ, P0 ;  /* 0x000000ff2d547208 */ /* 0x000fe20000000000 */
[----:B------:R-:W-:Y:S01]  /*2080*/  FMUL.FTZ R45, R42, UR22 ;  /* 0x000000162a2d7c20 */ /* 0x000fe20008410000 */
[----:B------:R-:W-:-:S04]  /*2090*/  LOP3.LUT P0, RZ, R4, 0xff, RZ, 0xc0, !PT ;  /* 0x000000ff04ff7812 */ /* 0x000fc8000780c0ff */
[----:B------:R2:W3:Y:S01]  /*20a0*/  F2F.BF16.F32 R44, R43 ;  /* 0x0000002b002c7304 */ /* 0x0004e20000202000 */
[----:B0-----:R-:W0:Y:S01]  /*20b0*/  LDC.64 R46, c[0x0][0x478] ;  /* 0x00011e00ff2e7b82 */ /* 0x001e220000000a00 */
[----:B------:R-:W-:Y:S02]  /*20c0*/  FSEL R87, R45, RZ, P0 ;  /* 0x000000ff2d577208 */ /* 0x000fe40000000000 */
[----:B-1----:R-:W-:-:S04]  /*20d0*/  PRMT R45, R40, 0x5410, R41 ;  /* 0x00005410282d7816 */ /* 0x002fc80000000029 */
[----:B------:R-:W1:Y:S01]  /*20e0*/  F2F.BF16.F32 R84, R84 ;  /* 0x0000005400547304 */ /* 0x000e620000202000 */
[----:B--2---:R-:W2:Y:S01]  /*20f0*/  LDC.64 R42, c[0x0][0x468] ;  /* 0x00011a00ff2a7b82 */ /* 0x004ea20000000a00 */
[----:B---3--:R-:W-:-:S06]  /*2100*/  IMAD.WIDE.U32 R40, R44, 0x10000, RZ ;  /* 0x000100002c287825 */ /* 0x008fcc00078e00ff */
[----:B------:R-:W-:Y:S01]  /*2110*/  F2F.BF16.F32 R82, R82 ;  /* 0x0000005200527304 */ /* 0x000fe20000202000 */
[----:B------:R-:W-:Y:S02]  /*2120*/  LOP3.LUT R45, R45, R41, RZ, 0xfc, !PT ;  /* 0x000000292d2d7212 */ /* 0x000fe400078efcff */
[----:B------:R-:W-:Y:S01]  /*2130*/  LOP3.LUT R44, R40, R83, RZ, 0xfc, !PT ;  /* 0x00000053282c7212 */ /* 0x000fe200078efcff */
[----:B-1----:R-:W-:-:S04]  /*2140*/  IMAD.WIDE.U32 R40, R84, 0x10000, RZ ;  /* 0x0001000054287825 */ /* 0x002fc800078e00ff */
[----:B------:R-:W1:Y:S01]  /*2150*/  F2F.BF16.F32 R85, R85 ;  /* 0x0000005500557304 */ /* 0x000e620000202000 */
[----:B0-----:R-:W-:-:S07]  /*2160*/  IMAD.WIDE.U32 R46, R5, 0x8, R46 ;  /* 0x00000008052e7825 */ /* 0x001fce00078e002e */
[----:B------:R-:W0:Y:S01]  /*2170*/  F2F.BF16.F32 R87, R87 ;  /* 0x0000005700577304 */ /* 0x000e220000202000 */
[C---:B--2---:R-:W-:Y:S01]  /*2180*/  IMAD.WIDE.U32 R42, R5.reuse, 0x8, R42 ;  /* 0x00000008052a7825 */ /* 0x044fe200078e002a */
[----:B------:R2:W-:Y:S01]  /*2190*/  STG.E.64 desc[UR14][R46.64], R44 ;  /* 0x0000002c2e007986 */ /* 0x0005e2000c101b0e */
[----:B------:R-:W-:Y:S02]  /*21a0*/  IADD3 R5, PT, PT, R5, 0x80, RZ ;  /* 0x0000008005057810 */ /* 0x000fe40007ffe0ff */
[----:B-1----:R-:W-:-:S04]  /*21b0*/  PRMT R85, R82, 0x5410, R85 ;  /* 0x0000541052557816 */ /* 0x002fc80000000055 */
[----:B------:R-:W-:Y:S02]  /*21c0*/  LOP3.LUT R41, R85, R41, RZ, 0xfc, !PT ;  /* 0x0000002955297212 */ /* 0x000fe400078efcff */
[----:B0-----:R-:W-:-:S05]  /*21d0*/  LOP3.LUT R40, R40, R87, RZ, 0xfc, !PT ;  /* 0x0000005728287212 */ /* 0x001fca00078efcff */
[----:B------:R2:W-:Y:S02]  /*21e0*/  STG.E.64 desc[UR14][R42.64], R40 ;  /* 0x000000282a007986 */ /* 0x0005e4000c101b0e */
.L_x_325:
[----:B------:R-:W-:Y:S05]  /*21f0*/  BSYNC.RECONVERGENT B1 ;  /* 0x0000000000017941 */ /* 0x000fea0003800200 */
.L_x_324:
[----:B------:R-:W-:Y:S04]  /*2200*/  BSSY.RECONVERGENT B1, `(.L_x_326) ;  /* 0x0000035000017945 */ /* 0x000fe80003800200 */
[----:B------:R-:W-:Y:S05]  /*2210*/  @!P2 BRA `(.L_x_327) ;  /* 0x0000000000cca947 */ /* 0x000fea0003800000 */
[--C-:B--2---:R-:W-:Y:S01]  /*2220*/  FFMA.FTZ R41, R67, UR4, R81.reuse ;  /* 0x0000000443297c23 */ /* 0x104fe20008010051 */
        /* <DEDUP_REMOVED lines=26> */
[----:B------:R-:W-:Y:S02]  /*23d0*/  FSEL R84, R43, RZ, P0 ;  /* 0x000000ff2b547208 */ /* 0x000fe40000000000 */
[----:B------:R-:W-:-:S04]  /*23e0*/  LOP3.LUT P0, RZ, R2, 0xff, RZ, 0xc0, !PT ;  /* 0x000000ff02ff7812 */ /* 0x000fc8000780c0ff */
[----:B------:R2:W3:Y:S01]  /*23f0*/  F2F.BF16.F32 R46, R44 ;  /* 0x0000002c002e7304 */ /* 0x0004e20000202000 */
[----:B0-----:R-:W-:Y:S02]  /*2400*/  FMUL.FTZ R47, R42, UR22 ;  /* 0x000000162a2f7c20 */ /* 0x001fe40008410000 */
[----:B------:R-:W0:Y:S03]  /*2410*/  LDC.64 R42, c[0x0][0x468] ;  /* 0x00011a00ff2a7b82 */ /* 0x000e260000000a00 */
[----:B------:R-:W-:Y:S02]  /*2420*/  FSEL R87, R47, RZ, P0 ;  /* 0x000000ff2f577208 */ /* 0x000fe40000000000 */
[----:B------:R-:W4:Y:S01]  /*2430*/  F2F.BF16.F32 R84, R84 ;  /* 0x0000005400547304 */ /* 0x000f220000202000 */
[----:B-1----:R-:W-:Y:S02]  /*2440*/  PRMT R47, R40, 0x5410, R41 ;  /* 0x00005410282f7816 */ /* 0x002fe40000000029 */
[----:B--2---:R-:W1:Y:S01]  /*2450*/  LDC.64 R44, c[0x0][0x478] ;  /* 0x00011e00ff2c7b82 */ /* 0x004e620000000a00 */
[----:B---3--:R-:W-:-:S04]  /*2460*/  IMAD.WIDE.U32 R40, R46, 0x10000, RZ ;  /* 0x000100002e287825 */ /* 0x008fc800078e00ff */
[----:B------:R-:W-:Y:S01]  /*2470*/  F2F.BF16.F32 R82, R82 ;  /* 0x0000005200527304 */ /* 0x000fe20000202000 */
[----:B------:R-:W-:Y:S02]  /*2480*/  LOP3.LUT R47, R47, R41, RZ, 0xfc, !PT ;  /* 0x000000292f2f7212 */ /* 0x000fe400078efcff */
[----:B------:R-:W-:Y:S01]  /*2490*/  LOP3.LUT R46, R40, R83, RZ, 0xfc, !PT ;  /* 0x00000053282e7212 */ /* 0x000fe200078efcff */
[----:B----4-:R-:W-:-:S04]  /*24a0*/  IMAD.WIDE.U32 R40, R84, 0x10000, RZ ;  /* 0x0001000054287825 */ /* 0x010fc800078e00ff */
[----:B------:R-:W2:Y:S01]  /*24b0*/  F2F.BF16.F32 R85, R85 ;  /* 0x0000005500557304 */ /* 0x000ea20000202000 */
[----:B0-----:R-:W-:-:S07]  /*24c0*/  IMAD.WIDE.U32 R42, R5, 0x8, R42 ;  /* 0x00000008052a7825 */ /* 0x001fce00078e002a */
[----:B------:R-:W0:Y:S01]  /*24d0*/  F2F.BF16.F32 R87, R87 ;  /* 0x0000005700577304 */ /* 0x000e220000202000 */
[C---:B-1----:R-:W-:Y:S01]  /*24e0*/  IMAD.WIDE.U32 R44, R5.reuse, 0x8, R44 ;  /* 0x00000008052c7825 */ /* 0x042fe200078e002c */
[----:B------:R-:W-:Y:S02]  /*24f0*/  IADD3 R5, PT, PT, R5, 0x80, RZ ;  /* 0x0000008005057810 */ /* 0x000fe40007ffe0ff */
[----:B--2---:R-:W-:Y:S02]  /*2500*/  PRMT R85, R82, 0x5410, R85 ;  /* 0x0000541052557816 */ /* 0x004fe40000000055 */
[----:B------:R1:W-:Y:S02]  /*2510*/  STG.E.64 desc[UR14][R44.64], R46 ;  /* 0x0000002e2c007986 */ /* 0x0003e4000c101b0e */
[----:B------:R-:W-:Y:S02]  /*2520*/  LOP3.LUT R41, R85, R41, RZ, 0xfc, !PT ;  /* 0x0000002955297212 */ /* 0x000fe400078efcff */
[----:B0-----:R-:W-:-:S05]  /*2530*/  LOP3.LUT R40, R40, R87, RZ, 0xfc, !PT ;  /* 0x0000005728287212 */ /* 0x001fca00078efcff */
[----:B------:R1:W-:Y:S02]  /*2540*/  STG.E.64 desc[UR14][R42.64], R40 ;  /* 0x000000282a007986 */ /* 0x0003e4000c101b0e */
.L_x_327:
[----:B------:R-:W-:Y:S05]  /*2550*/  BSYNC.RECONVERGENT B1 ;  /* 0x0000000000017941 */ /* 0x000fea0003800200 */
.L_x_326:
[----:B------:R-:W-:Y:S05]  /*2560*/  @!P3 BRA `(.L_x_323) ;  /* 0x000000180014b947 */ /* 0x000fea0003800000 */
[--C-:B-12---:R-:W-:Y:S01]  /*2570*/  FFMA.FTZ R41, R75, UR4, R81.reuse ;  /* 0x000000044b297c23 */ /* 0x106fe20008010051 */
        /* <DEDUP_REMOVED lines=43> */
[----:B--2---:R-:W-:Y:S01]  /*2830*/  IMAD.WIDE.U32 R42, R5, 0x8, R42 ;  /* 0x00000008052a7825 */ /* 0x004fe200078e002a */
[----:B------:R2:W-:Y:S01]  /*2840*/  STG.E.64 desc[UR14][R46.64], R44 ;  /* 0x0000002c2e007986 */ /* 0x0005e2000c101b0e */
[----:B-1----:R-:W-:-:S04]  /*2850*/  PRMT R87, R82, 0x5410, R87 ;  /* 0x0000541052577816 */ /* 0x002fc80000000057 */
[----:B------:R-:W-:Y:S02]  /*2860*/  LOP3.LUT R41, R87, R41, RZ, 0xfc, !PT ;  /* 0x0000002957297212 */ /* 0x000fe400078efcff */
[----:B0-----:R-:W-:-:S05]  /*2870*/  LOP3.LUT R40, R40, R83, RZ, 0xfc, !PT ;  /* 0x0000005328287212 */ /* 0x001fca00078efcff */
[----:B------:R2:W-:Y:S01]  /*2880*/  STG.E.64 desc[UR14][R42.64], R40 ;  /* 0x000000282a007986 */ /* 0x0005e2000c101b0e */
[----:B------:R-:W-:Y:S05]  /*2890*/  BRA `(.L_x_323) ;  /* 0x0000001400487947 */ /* 0x000fea0003800000 */
.L_x_317:
[----:B------:R-:W-:-:S04]  /*28a0*/  UISETP.NE.U32.AND UP1, UPT, UR20, URZ, UPT ;  /* 0x000000ff1400728c */ /* 0x000fc8000bf25070 */
[----:B------:R-:W-:-:S09]  /*28b0*/  UISETP.NE.AND.EX UP1, UPT, UR21, URZ, UPT, UP1 ;  /* 0x000000ff1500728c */ /* 0x000fd2000bf25310 */
[----:B------:R-:W-:Y:S05]  /*28c0*/  BRA.U UP1, `(.L_x_328) ;  /* 0x0000000901607547 */ /* 0x000fea000b800000 */
[----:B------:R-:W-:Y:S01]  /*28d0*/  ISETP.GT.U32.AND P0, PT, R50, 0x7f, PT ;  /* 0x0000007f3200780c */ /* 0x000fe20003f04070 */
[----:B------:R-:W-:-:S12]  /*28e0*/  BSSY.RECONVERGENT B1, `(.L_x_329) ;  /* 0x0000032000017945 */ /* 0x000fd80003800200 */
[----:B------:R-:W-:Y:S05]  /*28f0*/  @!P0 BRA `(.L_x_330) ;  /* 0x0000000000c08947 */ /* 0x000fea0003800000 */
[----:B-----5:R-:W-:Y:S01]  /*2900*/  MOV R40, R63 ;  /* 0x0000003f00287202 */ /* 0x020fe20000000f00 */
[----:B------:R-:W-:Y:S01]  /*2910*/  FFMA.FTZ R41, R53, UR4, R81 ;  /* 0x0000000435297c23 */ /* 0x000fe20008010051 */
[----:B------:R-:W-:Y:S01]  /*2920*/  SHF.R.U32.HI R43, RZ, 0x10, R63 ;  /* 0x00000010ff2b7819 */ /* 0x000fe2000001163f */
[----:B------:R-:W-:Y:S01]  /*2930*/  FFMA.FTZ R42, R56, UR4, R81 ;  /* 0x00000004382a7c23 */ /* 0x000fe20008010051 */
[----:B------:R-:W-:Y:S01]  /*2940*/  SHF.L.U32 R40, R40, 0x10, RZ ;  /* 0x0000001028287819 */ /* 0x000fe200000006ff */
[----:B------:R-:W-:Y:S01]  /*2950*/  FADD.FTZ R41, R54, -R41 ;  /* 0x8000002936297221 */ /* 0x000fe20000010000 */
[----:B------:R-:W-:Y:S01]  /*2960*/  FFMA.FTZ R44, R58, UR4, R81 ;  /* 0x000000043a2c7c23 */ /* 0x000fe20008010051 */
[----:B------:R-:W-:Y:S01]  /*2970*/  SHF.L.U32 R43, R43, 0x10, RZ ;  /* 0x000000102b2b7819 */ /* 0x000fe200000006ff */
[----:B------:R-:W-:Y:S01]  /*2980*/  FADD.FTZ R45, R55, -R42 ;  /* 0x8000002a372d7221 */ /* 0x000fe20000010000 */
[----:B------:R-:W-:Y:S01]  /*2990*/  FFMA.FTZ R41, R41, UR23, R40 ;  /* 0x0000001729297c23 */ /* 0x000fe20008010028 */
[----:B------:R-:W-:Y:S01]  /*29a0*/  SHF.R.U64 R40, R62, 0x10, R63 ;  /* 0x000000103e287819 */ /* 0x000fe2000000123f */
[----:B------:R-:W-:Y:S01]  /*29b0*/  FADD.FTZ R44, R57, -R44 ;  /* 0x8000002c392c7221 */ /* 0x000fe20000010000 */
[----:B------:R-:W-:Y:S01]  /*29c0*/  LOP3.LUT P0, RZ, R4, 0xff0000, RZ, 0xc0, !PT ;  /* 0x00ff000004ff7812 */ /* 0x000fe2000780c0ff */
[----:B------:R-:W-:Y:S01]  /*29d0*/  FMUL.FTZ R42, R41, UR12 ;  /* 0x0000000c292a7c20 */ /* 0x000fe20008410000 */
[----:B------:R-:W-:Y:S01]  /*29e0*/  SHF.L.U32 R40, R40, 0x10, RZ ;  /* 0x0000001028287819 */ /* 0x000fe200000006ff */
[----:B------:R-:W-:Y:S01]  /*29f0*/  FFMA.FTZ R43, R44, UR23, R43 ;  /* 0x000000172c2b7c23 */ /* 0x000fe2000801002b */
[----:B------:R-:W-:Y:S01]  /*2a00*/  ISETP.GE.U32.AND P4, PT, R4, 0x1000000, PT ;  /* 0x010000000400780c */ /* 0x000fe20003f86070 */
[----:B------:R-:W-:-:S02]  /*2a10*/  FMUL.FTZ R42, R42, UR22 ;  /* 0x000000162a2a7c20 */ /* 0x000fc40008410000 */
[----:B------:R-:W-:Y:S01]  /*2a20*/  FFMA.FTZ R41, R45, UR23, R40 ;  /* 0x000000172d297c23 */ /* 0x000fe20008010028 */
[----:B------:R-:W-:Y:S01]  /*2a30*/  MOV R40, R62 ;  /* 0x0000003e00287202 */ /* 0x000fe20000000f00 */
[----:B------:R-:W-:Y:S01]  /*2a40*/  FFMA.FTZ R45, R3, UR4, R81 ;  /* 0x00000004032d7c23 */ /* 0x000fe20008010051 */
[----:B------:R-:W-:Y:S01]  /*2a50*/  FMUL.FTZ R43, R43, UR12 ;  /* 0x0000000c2b2b7c20 */ /* 0x000fe20008410000 */
[----:B------:R-:W-:Y:S01]  /*2a60*/  FMUL.FTZ R41, R41, UR12 ;  /* 0x0000000c29297c20 */ /* 0x000fe20008410000 */
[----:B------:R-:W-:Y:S01]  /*2a70*/  SHF.L.U32 R40, R40, 0x10, RZ ;  /* 0x0000001028287819 */ /* 0x000fe200000006ff */
[----:B------:R-:W-:Y:S01]  /*2a80*/  FADD.FTZ R45, R52, -R45 ;  /* 0x8000002d342d7221 */ /* 0x000fe20000010000 */
[----:B------:R-:W-:Y:S01]  /*2a90*/  FMUL.FTZ R43, R43, UR22 ;  /* 0x000000162b2b7c20 */ /* 0x000fe20008410000 */
[----:B------:R-:W-:Y:S01]  /*2aa0*/  FSEL R42, R42, RZ, P0 ;  /* 0x000000ff2a2a7208 */ /* 0x000fe20000000000 */
[----:B------:R-:W-:Y:S01]  /*2ab0*/  FMUL.FTZ R41, R41, UR22 ;  /* 0x0000001629297c20 */ /* 0x000fe20008410000 */
[----:B------:R-:W-:Y:S01]  /*2ac0*/  FFMA.FTZ R40, R45, UR23, R40 ;  /* 0x000000172d287c23 */ /* 0x000fe20008010028 */
[----:B------:R-:W-:Y:S01]  /*2ad0*/  LOP3.LUT P0, RZ, R4, 0xff, RZ, 0xc0, !PT ;  /* 0x000000ff04ff7812 */ /* 0x000fe2000780c0ff */
[----:B------:R0:W-:Y:S01]  /*2ae0*/  F2F.BF16.F32 R44, R42 ;  /* 0x0000002a002c7304 */ /* 0x0001e20000202000 */
[----:B------:R-:W-:Y:S01]  /*2af0*/  FSEL R47, R43, RZ, P4 ;  /* 0x000000ff2b2f7208 */ /* 0x000fe20002000000 */
[----:B------:R-:W-:Y:S01]  /*2b00*/  FMUL.FTZ R40, R40, UR12 ;  /* 0x0000000c28287c20 */ /* 0x000fe20008410000 */
[----:B------:R-:W-:-:S04]  /*2b10*/  LOP3.LUT P4, RZ, R4, 0xff00, RZ, 0xc0, !PT ;  /* 0x0000ff0004ff7812 */ /* 0x000fc8000788c0ff */
[----:B------:R-:W-:Y:S01]  /*2b20*/  FSEL R46, R41, RZ, P4 ;  /* 0x000000ff292e7208 */ /* 0x000fe20002000000 */
[----:B------:R-:W1:Y:S01]  /*2b30*/  F2F.BF16.F32 R47, R47 ;  /* 0x0000002f002f7304 */ /* 0x000e620000202000 */
[----:B0-----:R-:W-:Y:S02]  /*2b40*/  FMUL.FTZ R42, R40, UR22 ;  /* 0x00000016282a7c20 */ /* 0x001fe40008410000 */
[----:B------:R-:W0:Y:S03]  /*2b50*/  LDC.64 R40, c[0x0][0x468] ;  /* 0x00011a00ff287b82 */ /* 0x000e260000000a00 */
[----:B------:R-:W-:Y:S02]  /*2b60*/  FSEL R45, R42, RZ, P0 ;  /* 0x000000ff2a2d7208 */ /* 0x000fe40000000000 */
[----:B------:R-:W2:Y:S01]  /*2b70*/  F2F.BF16.F32 R43, R46 ;  /* 0x0000002e002b7304 */ /* 0x000ea20000202000 */
[----:B-1----:R-:W-:-:S07]  /*2b80*/  PRMT R83, R44, 0x5410, R47 ;  /* 0x000054102c537816 */ /* 0x002fce000000002f */
[----:B------:R-:W1:Y:S01]  /*2b90*/  F2F.BF16.F32 R45, R45 ;  /* 0x0000002d002d7304 */ /* 0x000e620000202000 */
[----:B--2---:R-:W-:-:S04]  /*2ba0*/  IMAD.WIDE.U32 R42, R43, 0x10000, RZ ;  /* 0x000100002b2a7825 */ /* 0x004fc800078e00ff */
[----:B0-----:R-:W-:Y:S01]  /*2bb0*/  IMAD.WIDE.U32 R40, R5, 0x8, R40 ;  /* 0x0000000805287825 */ /* 0x001fe200078e0028 */
[----:B------:R-:W-:Y:S02]  /*2bc0*/  LOP3.LUT R43, R83, R43, RZ, 0xfc, !PT ;  /* 0x0000002b532b7212 */ /* 0x000fe400078efcff */
[----:B------:R-:W-:Y:S02]  /*2bd0*/  IADD3 R5, PT, PT, R5, 0x80, RZ ;  /* 0x0000008005057810 */ /* 0x000fe40007ffe0ff */
[----:B-1----:R-:W-:-:S05]  /*2be0*/  LOP3.LUT R42, R42, R45, RZ, 0xfc, !PT ;  /* 0x0000002d2a2a7212 */ /* 0x002fca00078efcff */
[----:B------:R0:W-:Y:S02]  /*2bf0*/  STG.E.64 desc[UR14][R40.64], R42 ;  /* 0x0000002a28007986 */ /* 0x0001e4000c101b0e */
.L_x_330:
[----:B------:R-:W-:Y:S05]  /*2c00*/  BSYNC.RECONVERGENT B1 ;  /* 0x0000000000017941 */ /* 0x000fea0003800200 */
.L_x_329:
[----:B------:R-:W-:Y:S04]  /*2c10*/  BSSY.RECONVERGENT B1, `(.L_x_331) ;  /* 0x0000032000017945 */ /* 0x000fe80003800200 */
[----:B------:R-:W-:Y:S05]  /*2c20*/  @!P2 BRA `(.L_x_332) ;  /* 0x0000000000c0a947 */ /* 0x000fea0003800000 */
[----:B0----5:R-:W-:Y:S01]  /*2c30*/  MOV R40, R61 ;  /* 0x0000003d00287202 */ /* 0x021fe20000000f00 */
        /* <DEDUP_REMOVED lines=47> */
.L_x_332:
[----:B------:R-:W-:Y:S05]  /*2f30*/  BSYNC.RECONVERGENT B1 ;  /* 0x0000000000017941 */ /* 0x000fea0003800200 */
.L_x_331:
[----:B------:R-:W-:Y:S05]  /*2f40*/  @!P3 BRA `(.L_x_323) ;  /* 0x0000000c009cb947 */ /* 0x000fea0003800000 */
[----:B01---5:R-:W-:Y:S01]  /*2f50*/  MOV R40, R65 ;  /* 0x0000004100287202 */ /* 0x023fe20000000f00 */
        /* <DEDUP_REMOVED lines=11> */
[----:B------:R-:W-:Y:S01]  /*3010*/  FFMA.FTZ R81, R73, UR4, R81 ;  /* 0x0000000449517c23 */ /* 0x000fe20008010051 */
[----:B------:R-:W-:Y:S01]  /*3020*/  FMUL.FTZ R42, R41, UR12 ;  /* 0x0000000c292a7c20 */ /* 0x000fe20008410000 */
[----:B------:R-:W-:Y:S01]  /*3030*/  SHF.L.U32 R40, R40, 0x10, RZ ;  /* 0x0000001028287819 */ /* 0x000fe200000006ff */
[----:B------:R-:W-:Y:S01]  /*3040*/  FFMA.FTZ R43, R44, UR23, R43 ;  /* 0x000000172c2b7c23 */ /* 0x000fe2000801002b */
[----:B------:R-:W-:Y:S01]  /*3050*/  LOP3.LUT P0, RZ, R0, 0xff0000, RZ, 0xc0, !PT ;  /* 0x00ff000000ff7812 */ /* 0x000fe2000780c0ff */
[----:B------:R-:W-:Y:S01]  /*3060*/  FMUL.FTZ R42, R42, UR22 ;  /* 0x000000162a2a7c20 */ /* 0x000fe20008410000 */
[----:B------:R-:W-:Y:S01]  /*3070*/  ISETP.GE.U32.AND P4, PT, R0, 0x1000000, PT ;  /* 0x010000000000780c */ /* 0x000fe20003f86070 */
[----:B------:R-:W-:Y:S01]  /*3080*/  FFMA.FTZ R41, R45, UR23, R40 ;  /* 0x000000172d297c23 */ /* 0x000fe20008010028 */
[----:B------:R-:W-:Y:S01]  /*3090*/  MOV R40, R64 ;  /* 0x0000004000287202 */ /* 0x000fe20000000f00 */
[----:B------:R-:W-:Y:S01]  /*30a0*/  FMUL.FTZ R43, R43, UR12 ;  /* 0x0000000c2b2b7c20 */ /* 0x000fe20008410000 */
[----:B------:R-:W-:Y:S01]  /*30b0*/  FADD.FTZ R45, R74, -R81 ;  /* 0x800000514a2d7221 */ /* 0x000fe20000010000 */
[----:B------:R-:W-:Y:S01]  /*30c0*/  FMUL.FTZ R41, R41, UR12 ;  /* 0x0000000c29297c20 */ /* 0x000fe20008410000 */
[----:B------:R-:W-:Y:S01]  /*30d0*/  SHF.L.U32 R40, R40, 0x10, RZ ;  /* 0x0000001028287819 */ /* 0x000fe200000006ff */
[----:B------:R-:W-:Y:S01]  /*30e0*/  FMUL.FTZ R43, R43, UR22 ;  /* 0x000000162b2b7c20 */ /* 0x000fe20008410000 */
[----:B------:R-:W-:Y:S01]  /*30f0*/  FSEL R42, R42, RZ, P0 ;  /* 0x000000ff2a2a7208 */ /* 0x000fe20000000000 */
[----:B------:R-:W-:Y:S01]  /*3100*/  FMUL.FTZ R41, R41, UR22 ;  /* 0x0000001629297c20 */ /* 0x000fe20008410000 */
[C---:B------:R-:W-:Y:S01]  /*3110*/  LOP3.LUT P0, RZ, R0.reuse, 0xff, RZ, 0xc0, !PT ;  /* 0x000000ff00ff7812 */ /* 0x040fe2000780c0ff */
[----:B------:R-:W-:Y:S01]  /*3120*/  FFMA.FTZ R40, R45, UR23, R40 ;  /* 0x000000172d287c23 */ /* 0x000fe20008010028 */
[----:B------:R-:W-:Y:S01]  /*3130*/  FSEL R81, R43, RZ, P4 ;  /* 0x000000ff2b517208 */ /* 0x000fe20002000000 */
[----:B------:R0:W-:Y:S01]  /*3140*/  F2F.BF16.F32 R47, R42 ;  /* 0x0000002a002f7304 */ /* 0x0001e20000202000 */
[----:B------:R-:W-:Y:S01]  /*3150*/  LOP3.LUT P4, RZ, R0, 0xff00, RZ, 0xc0, !PT ;  /* 0x0000ff0000ff7812 */ /* 0x000fe2000788c0ff */
[----:B------:R-:W-:-:S03]  /*3160*/  FMUL.FTZ R40, R40, UR12 ;  /* 0x0000000c28287c20 */ /* 0x000fc60008410000 */
[----:B------:R-:W-:-:S03]  /*3170*/  FSEL R46, R41, RZ, P4 ;  /* 0x000000ff292e7208 */ /* 0x000fc60002000000 */
        /* <DEDUP_REMOVED lines=10> */
[----:B-1----:R-:W-:-:S05]  /*3220*/  LOP3.LUT R42, R42, R45, RZ, 0xfc, !PT ;  /* 0x0000002d2a2a7212 */ /* 0x002fca00078efcff */
[----:B------:R3:W-:Y:S01]  /*3230*/  STG.E.64 desc[UR14][R40.64], R42 ;  /* 0x0000002a28007986 */ /* 0x0007e2000c101b0e */
[----:B------:R-:W-:Y:S05]  /*3240*/  BRA `(.L_x_323) ;  /* 0x0000000800dc7947 */ /* 0x000fea0003800000 */
.L_x_328:
[----:B------:R-:W-:Y:S04]  /*3250*/  BSSY.RECONVERGENT B1, `(.L_x_333) ;  /* 0x000003d000017945 */ /* 0x000fe80003800200 */
[----:B------:R-:W-:Y:S05]  /*3260*/  @!P1 BRA `(.L_x_334) ;  /* 0x0000000000ec9947 */ /* 0x000fea0003800000 */
[----:B-----5:R-:W-:Y:S01]  /*3270*/  MOV R40, R63 ;  /* 0x0000003f00287202 */ /* 0x020fe20000000f00 */
[----:B------:R-:W-:Y:S01]  /*3280*/  FFMA.FTZ R41, R53, UR4, R81 ;  /* 0x0000000435297c23 */ /* 0x000fe20008010051 */
        /* <DEDUP_REMOVED lines=10> */
[----:B------:R-:W-:Y:S01]  /*3330*/  SHF.R.U64 R45, R62, 0x10, R63 ;  /* 0x000000103e2d7819 */ /* 0x000fe2000000123f */
[----:B------:R-:W-:Y:S01]  /*3340*/  FFMA.FTZ R44, R56, UR4, R81 ;  /* 0x00000004382c7c23 */ /* 0x000fe20008010051 */
[----:B------:R-:W-:Y:S01]  /*3350*/  SHF.L.U32 R43, R42, 0x10, RZ ;  /* 0x000000102a2b7819 */ /* 0x000fe200000006ff */
[----:B------:R0:W-:Y:S01]  /*3360*/  F2F.BF16.F32 R40, R46 ;  /* 0x0000002e00287304 */ /* 0x0001e20000202000 */
[----:B------:R-:W-:Y:S01]  /*3370*/  FADD.FTZ R42, R52, -R41 ;  /* 0x80000029342a7221 */ /* 0x000fe20000010000 */
[----:B------:R-:W-:Y:S01]  /*3380*/  SHF.L.U32 R45, R45, 0x10, RZ ;  /* 0x000000102d2d7819 */ /* 0x000fe200000006ff */
[----:B------:R-:W-:Y:S01]  /*3390*/  FADD.FTZ R44, R55, -R44 ;  /* 0x8000002c372c7221 */ /* 0x000fe20000010000 */
[----:B------:R-:W-:Y:S01]  /*33a0*/  LOP3.LUT P0, RZ, R4, 0xff0000, RZ, 0xc0, !PT ;  /* 0x00ff000004ff7812 */ /* 0x000fe2000780c0ff */
[----:B------:R-:W-:-:S02]  /*33b0*/  FFMA.FTZ R42, R42, UR23, R43 ;  /* 0x000000172a2a7c23 */ /* 0x000fc4000801002b */
[----:B------:R-:W-:Y:S01]  /*33c0*/  FFMA.FTZ R44, R44, UR23, R45 ;  /* 0x000000172c2c7c23 */ /* 0x000fe2000801002d */
[----:B------:R1:W2:Y:S01]  /*33d0*/  F2F.BF16.F32 R41, R47 ;  /* 0x0000002f00297304 */ /* 0x0002a20000202000 */
[----:B0-----:R-:W-:-:S04]  /*33e0*/  FMUL.FTZ R46, R46, UR12 ;  /* 0x0000000c2e2e7c20 */ /* 0x001fc80008410000 */
[----:B------:R-:W-:-:S03]  /*33f0*/  FMUL.FTZ R43, R46, UR22 ;  /* 0x000000162e2b7c20 */ /* 0x000fc60008410000 */
[----:B------:R0:W-:Y:S01]  /*3400*/  F2F.BF16.F32 R83, R42 ;  /* 0x0000002a00537304 */ /* 0x0001e20000202000 */
[----:B-1----:R-:W-:Y:S01]  /*3410*/  FMUL.FTZ R47, R47, UR12 ;  /* 0x0000000c2f2f7c20 */ /* 0x002fe20008410000 */
[----:B------:R-:W-:Y:S01]  /*3420*/  FSEL R82, R43, RZ, P0 ;  /* 0x000000ff2b527208 */ /* 0x000fe20000000000 */
[----:B------:R-:W-:Y:S01]  /*3430*/  FMUL.FTZ R43, R44, UR12 ;  /* 0x0000000c2c2b7c20 */ /* 0x000fe20008410000 */
[----:B------:R-:W-:Y:S01]  /*3440*/  ISETP.GE.U32.AND P0, PT, R4, 0x1000000, PT ;  /* 0x010000000400780c */ /* 0x000fe20003f06070 */
[----:B------:R-:W-:Y:S02]  /*3450*/  FMUL.FTZ R47, R47, UR22 ;  /* 0x000000162f2f7c20 */ /* 0x000fe40008410000 */
[----:B------:R-:W-:Y:S01]  /*3460*/  FMUL.FTZ R43, R43, UR22 ;  /* 0x000000162b2b7c20 */ /* 0x000fe20008410000 */
[----:B------:R1:W3:Y:S01]  /*3470*/  F2F.BF16.F32 R46, R44 ;  /* 0x0000002c002e7304 */ /* 0x0002e20000202000 */
[----:B0-----:R-:W-:Y:S01]  /*3480*/  FMUL.FTZ R42, R42, UR12 ;  /* 0x0000000c2a2a7c20 */ /* 0x001fe20008410000 */
[----:B------:R-:W-:-:S02]  /*3490*/  FSEL R85, R47, RZ, P0 ;  /* 0x000000ff2f557208 */ /* 0x000fc40000000000 */
[----:B------:R-:W-:Y:S01]  /*34a0*/  LOP3.LUT P0, RZ, R4, 0xff00, RZ, 0xc0, !PT ;  /* 0x0000ff0004ff7812 */ /* 0x000fe2000780c0ff */
[----:B------:R-:W-:-:S03]  /*34b0*/  FMUL.FTZ R47, R42, UR22 ;  /* 0x000000162a2f7c20 */ /* 0x000fc60008410000 */
[----:B------:R-:W-:Y:S01]  /*34c0*/  FSEL R84, R43, RZ, P0 ;  /* 0x000000ff2b547208 */ /* 0x000fe20000000000 */
[----:B-1----:R-:W0:Y:S01]  /*34d0*/  LDC.64 R44, c[0x0][0x478] ;  /* 0x00011e00ff2c7b82 */ /* 0x002e220000000a00 */
[----:B------:R-:W-:Y:S01]  /*34e0*/  LOP3.LUT P0, RZ, R4, 0xff, RZ, 0xc0, !PT ;  /* 0x000000ff04ff7812 */ /* 0x000fe2000780c0ff */
[----:B------:R-:W-:Y:S03]  /*34f0*/  F2F.BF16.F32 R82, R82 ;  /* 0x0000005200527304 */ /* 0x000fe60000202000 */
[----:B------:R-:W-:Y:S02]  /*3500*/  FSEL R87, R47, RZ, P0 ;  /* 0x000000ff2f577208 */ /* 0x000fe40000000000 */
[----:B--2---:R-:W-:Y:S01]  /*3510*/  PRMT R47, R40, 0x5410, R41 ;  /* 0x00005410282f7816 */ /* 0x004fe20000000029 */
[----:B------:R-:W1:Y:S01]  /*3520*/  LDC.64 R42, c[0x0][0x468] ;  /* 0x00011a00ff2a7b82 */ /* 0x000e620000000a00 */
[----:B---3--:R-:W-:Y:S01]  /*3530*/  IMAD.WIDE.U32 R40, R46, 0x10000, RZ ;  /* 0x000100002e287825 */ /* 0x008fe200078e00ff */
[----:B------:R-:W2:Y:S04]  /*3540*/  F2F.BF16.F32 R84, R84 ;  /* 0x0000005400547304 */ /* 0x000ea80000202000 */
[----:B------:R-:W-:-:S02]  /*3550*/  LOP3.LUT R47, R47, R41, RZ, 0xfc, !PT ;  /* 0x000000292f2f7212 */ /* 0x000fc400078efcff */
[----:B------:R-:W-:Y:S02]  /*3560*/  LOP3.LUT R46, R40, R83, RZ, 0xfc, !PT ;  /* 0x00000053282e7212 */ /* 0x000fe400078efcff */
[----:B------:R-:W3:Y:S01]  /*3570*/  F2F.BF16.F32 R85, R85 ;  /* 0x0000005500557304 */ /* 0x000ee20000202000 */
[----:B0-----:R-:W-:-:S07]  /*3580*/  IMAD.WIDE.U32 R44, R5, 0x8, R44 ;  /* 0x00000008052c7825 */ /* 0x001fce00078e002c */
[----:B------:R-:W0:Y:S01]  /*3590*/  F2F.BF16.F32 R87, R87 ;  /* 0x0000005700577304 */ /* 0x000e220000202000 */
[----:B--2---:R-:W-:Y:S01]  /*35a0*/  IMAD.WIDE.U32 R40, R84, 0x10000, RZ ;  /* 0x0001000054287825 */ /* 0x004fe200078e00ff */
[----:B------:R2:W-:Y:S03]  /*35b0*/  STG.E.64 desc[UR14][R44.64], R46 ;  /* 0x0000002e2c007986 */ /* 0x0005e6000c101b0e */
[C---:B-1----:R-:W-:Y:S01]  /*35c0*/  IMAD.WIDE.U32 R42, R5.reuse, 0x8, R42 ;  /* 0x00000008052a7825 */ /* 0x042fe200078e002a */
[----:B---3--:R-:W-:Y:S02]  /*35d0*/  PRMT R85, R82, 0x5410, R85 ;  /* 0x0000541052557816 */ /* 0x008fe40000000055 */
[----:B------:R-:W-:Y:S02]  /*35e0*/  IADD3 R5, PT, PT, R5, 0x80, RZ ;  /* 0x0000008005057810 */ /* 0x000fe40007ffe0ff */
[----:B------:R-:W-:-:S02]  /*35f0*/  LOP3.LUT R41, R85, R41, RZ, 0xfc, !PT ;  /* 0x0000002955297212 */ /* 0x000fc400078efcff */
[----:B0-----:R-:W-:-:S05]  /*3600*/  LOP3.LUT R40, R40, R87, RZ, 0xfc, !PT ;  /* 0x0000005728287212 */ /* 0x001fca00078efcff */
[----:B------:R2:W-:Y:S02]  /*3610*/  STG.E.64 desc[UR14][R42.64], R40 ;  /* 0x000000282a007986 */ /* 0x0005e4000c101b0e */
.L_x_334:
[----:B------:R-:W-:Y:S05]  /*3620*/  BSYNC.RECONVERGENT B1 ;  /* 0x0000000000017941 */ /* 0x000fea0003800200 */
.L_x_333:
[----:B------:R-:W-:Y:S04]  /*3630*/  BSSY.RECONVERGENT B1, `(.L_x_335) ;  /* 0x000003d000017945 */ /* 0x000fe80003800200 */
[----:B------:R-:W-:Y:S05]  /*3640*/  @!P2 BRA `(.L_x_336) ;  /* 0x0000000000eca947 */ /* 0x000fea0003800000 */
[----:B--2--5:R-:W-:Y:S01]  /*3650*/  MOV R40, R61 ;  /* 0x0000003d00287202 */ /* 0x024fe20000000f00 */
[----:B------:R-:W-:Y:S01]  /*3660*/  FFMA.FTZ R41, R67, UR4, R81 ;  /* 0x0000000443297c23 */ /* 0x000fe20008010051 */
[----:B------:R-:W-:Y:S01]  /*3670*/  SHF.R.U32.HI R43, RZ, 0x10, R61 ;  /* 0x00000010ff2b7819 */ /* 0x000fe2000001163d */
[----:B------:R-:W-:Y:S01]  /*3680*/  FFMA.FTZ R42, R72, UR4, R81 ;  /* 0x00000004482a7c23 */ /* 0x000fe20008010051 */
[----:B------:R-:W-:Y:S01]  /*3690*/  SHF.L.U32 R40, R40, 0x10, RZ ;  /* 0x0000001028287819 */ /* 0x000fe200000006ff */
[----:B------:R-:W-:Y:S01]  /*36a0*/  FADD.FTZ R41, R68, -R41 ;  /* 0x8000002944297221 */ /* 0x000fe20000010000 */
[----:B------:R-:W-:Y:S01]  /*36b0*/  SHF.L.U32 R44, R43, 0x10, RZ ;  /* 0x000000102b2c7819 */ /* 0x000fe200000006ff */
[----:B------:R-:W-:Y:S01]  /*36c0*/  FADD.FTZ R43, R71, -R42 ;  /* 0x8000002a472b7221 */ /* 0x000fe20000010000 */
[----:B------:R-:W-:Y:S01]  /*36d0*/  LOP3.LUT P0, RZ, R2, 0xff0000, RZ, 0xc0, !PT ;  /* 0x00ff000002ff7812 */ /* 0x000fe2000780c0ff */
[----:B------:R-:W-:Y:S01]  /*36e0*/  FFMA.FTZ R46, R41, UR23, R40 ;  /* 0x00000017292e7c23 */ /* 0x000fe20008010028 */
[----:B------:R-:W-:Y:S01]  /*36f0*/  MOV R40, R60 ;  /* 0x0000003c00287202 */ /* 0x000fe20000000f00 */
[--C-:B------:R-:W-:Y:S01]  /*3700*/  FFMA.FTZ R41, R59, UR4, R81.reuse ;  /* 0x000000043b297c23 */ /* 0x100fe20008010051 */
[----:B------:R-:W-:Y:S01]  /*3710*/  FFMA.FTZ R47, R43, UR23, R44 ;  /* 0x000000172b2f7c23 */ /* 0x000fe2000801002c */
[----:B------:R-:W-:Y:S01]  /*3720*/  FFMA.FTZ R44, R70, UR4, R81 ;  /* 0x00000004462c7c23 */ /* 0x000fe20008010051 */
[----:B------:R-:W-:Y:S01]  /*3730*/  SHF.L.U32 R45, R40, 0x10, RZ ;  /* 0x00000010282d7819 */ /* 0x000fe200000006ff */
[----:B------:R-:W-:Y:S01]  /*3740*/  FADD.FTZ R40, R66, -R41 ;  /* 0x8000002942287221 */ /* 0x000fe20000010000 */
[----:B------:R-:W-:Y:S01]  /*3750*/  SHF.R.U64 R41, R60, 0x10, R61 ;  /* 0x000000103c297819 */ /* 0x000fe2000000123d */
[----:B------:R0:W-:Y:S01]  /*3760*/  F2F.BF16.F32 R42, R46 ;  /* 0x0000002e002a7304 */ /* 0x0001e20000202000 */
[----:B------:R-:W-:Y:S01]  /*3770*/  FADD.FTZ R44, R69, -R44 ;  /* 0x8000002c452c7221 */ /* 0x000fe20000010000 */
[----:B------:R-:W-:Y:S01]  /*3780*/  FFMA.FTZ R40, R40, UR23, R45 ;  /* 0x0000001728287c23 */ /* 0x000fe2000801002d */
[----:B------:R-:W-:-:S05]  /*3790*/  SHF.L.U32 R41, R41, 0x10, RZ ;  /* 0x0000001029297819 */ /* 0x000fca00000006ff */
[----:B------:R-:W-:Y:S01]  /*37a0*/  FFMA.FTZ R41, R44, UR23, R41 ;  /* 0x000000172c297c23 */ /* 0x000fe20008010029 */
[----:B0-----:R-:W-:Y:S01]  /*37b0*/  FMUL.FTZ R46, R46, UR12 ;  /* 0x0000000c2e2e7c20 */ /* 0x001fe20008410000 */
[----:B------:R0:W1:Y:S03]  /*37c0*/  F2F.BF16.F32 R43, R47 ;  /* 0x0000002f002b7304 */ /* 0x0000660000202000 */
[----:B------:R-:W-:-:S05]  /*37d0*/  FMUL.FTZ R44, R46, UR22 ;  /* 0x000000162e2c7c20 */ /* 0x000fca0008410000 */
[----:B------:R-:W-:Y:S01]  /*37e0*/  FSEL R82, R44, RZ, P0 ;  /* 0x000000ff2c527208 */ /* 0x000fe20000000000 */
[----:B0-----:R-:W-:Y:S01]  /*37f0*/  FMUL.FTZ R47, R47, UR12 ;  /* 0x0000000c2f2f7c20 */ /* 0x001fe20008410000 */
[----:B------:R-:W-:Y:S01]  /*3800*/  ISETP.GE.U32.AND P0, PT, R2, 0x1000000, PT ;  /* 0x010000000200780c */ /* 0x000fe20003f06070 */
[----:B------:R-:W-:Y:S01]  /*3810*/  FMUL.FTZ R44, R41, UR12 ;  /* 0x0000000c292c7c20 */ /* 0x000fe20008410000 */
[----:B------:R-:W-:Y:S01]  /*3820*/  F2F.BF16.F32 R83, R40 ;  /* 0x0000002800537304 */ /* 0x000fe20000202000 */
[----:B------:R-:W-:Y:S02]  /*3830*/  FMUL.FTZ R47, R47, UR22 ;  /* 0x000000162f2f7c20 */ /* 0x000fe40008410000 */
[----:B------:R-:W-:Y:S01]  /*3840*/  FMUL.FTZ R45, R44, UR22 ;  /* 0x000000162c2d7c20 */ /* 0x000fe20008410000 */
[----:B------:R-:W-:Y:S02]  /*3850*/  FMUL.FTZ R44, R40, UR12 ;  /* 0x0000000c282c7c20 */ /* 0x000fe40008410000 */
[----:B------:R-:W-:-:S02]  /*3860*/  FSEL R85, R47, RZ, P0 ;  /* 0x000000ff2f557208 */ /* 0x000fc40000000000 */
[----:B------:R-:W-:Y:S01]  /*3870*/  LOP3.LUT P0, RZ, R2, 0xff00, RZ, 0xc0, !PT ;  /* 0x0000ff0002ff7812 */ /* 0x000fe2000780c0ff */
[----:B------:R0:W2:Y:S01]  /*3880*/  F2F.BF16.F32 R46, R41 ;  /* 0x00000029002e7304 */ /* 0x0000a20000202000 */
[----:B------:R-:W-:Y:S02]  /*3890*/  FMUL.FTZ R47, R44, UR22 ;  /* 0x000000162c2f7c20 */ /* 0x000fe40008410000 */
[----:B------:R-:W-:Y:S02]  /*38a0*/  FSEL R84, R45, RZ, P0 ;  /* 0x000000ff2d547208 */ /* 0x000fe40000000000 */
[----:B------:R-:W-:Y:S01]  /*38b0*/  LOP3.LUT P0, RZ, R2, 0xff, RZ, 0xc0, !PT ;  /* 0x000000ff02ff7812 */ /* 0x000fe2000780c0ff */
[----:B------:R-:W3:Y:S02]  /*38c0*/  LDC.64 R44, c[0x0][0x468] ;  /* 0x00011a00ff2c7b82 */ /* 0x000ee40000000a00 */
[----:B------:R-:W-:Y:S01]  /*38d0*/  F2F.BF16.F32 R82, R82 ;  /* 0x0000005200527304 */ /* 0x000fe20000202000 */
[----:B------:R-:W-:-:S02]  /*38e0*/  FSEL R87, R47, RZ, P0 ;  /* 0x000000ff2f577208 */ /* 0x000fc40000000000 */
[----:B-1----:R-:W-:-:S03]  /*38f0*/  PRMT R47, R42, 0x5410, R43 ;  /* 0x000054102a2f7816 */ /* 0x002fc6000000002b */
[----:B0-----:R-:W0:Y:S01]  /*3900*/  LDC.64 R40, c[0x0][0x478] ;  /* 0x00011e00ff287b82 */ /* 0x001e220000000a00 */
[----:B--2---:R-:W-:Y:S01]  /*3910*/  IMAD.WIDE.U32 R42, R46, 0x10000, RZ ;  /* 0x000100002e2a7825 */ /* 0x004fe200078e00ff */
[----:B------:R-:W1:Y:S04]  /*3920*/  F2F.BF16.F32 R84, R84 ;  /* 0x0000005400547304 */ /* 0x000e680000202000 */
[----:B------:R-:W-:Y:S02]  /*3930*/  LOP3.LUT R47, R47, R43, RZ, 0xfc, !PT ;  /* 0x0000002b2f2f7212 */ /* 0x000fe400078efcff */
[----:B------:R-:W-:Y:S02]  /*3940*/  LOP3.LUT R46, R42, R83, RZ, 0xfc, !PT ;  /* 0x000000532a2e7212 */ /* 0x000fe400078efcff */
[----:B------:R-:W2:Y:S01]  /*3950*/  F2F.BF16.F32 R85, R85 ;  /* 0x0000005500557304 */ /* 0x000ea20000202000 */
[----:B---3--:R-:W-:-:S07]  /*3960*/  IMAD.WIDE.U32 R44, R5, 0x8, R44 ;  /* 0x00000008052c7825 */ /* 0x008fce00078e002c */
[----:B------:R-:W3:Y:S01]  /*3970*/  F2F.BF16.F32 R87, R87 ;  /* 0x0000005700577304 */ /* 0x000ee20000202000 */
[----:B-1----:R-:W-:-:S04]  /*3980*/  IMAD.WIDE.U32 R42, R84, 0x10000, RZ ;  /* 0x00010000542a7825 */ /* 0x002fc800078e00ff */
[C---:B0-----:R-:W-:Y:S01]  /*3990*/  IMAD.WIDE.U32 R40, R5.reuse, 0x8, R40 ;  /* 0x0000000805287825 */ /* 0x041fe200078e0028 */
[----:B--2---:R-:W-:Y:S02]  /*39a0*/  PRMT R85, R82, 0x5410, R85 ;  /* 0x0000541052557816 */ /* 0x004fe40000000055 */
[----:B------:R-:W-:Y:S02]  /*39b0*/  IADD3 R5, PT, PT, R5, 0x80, RZ ;  /* 0x0000008005057810 */ /* 0x000fe40007ffe0ff */
[----:B------:R-:W-:Y:S01]  /*39c0*/  LOP3.LUT R43, R85, R43, RZ, 0xfc, !PT ;  /* 0x0000002b552b7212 */ /* 0x000fe200078efcff */
[----:B------:R0:W-:Y:S01]  /*39d0*/  STG.E.64 desc[UR14][R40.64], R46 ;  /* 0x0000002e28007986 */ /* 0x0001e2000c101b0e */
[----:B---3--:R-:W-:-:S05]  /*39e0*/  LOP3.LUT R42, R42, R87, RZ, 0xfc, !PT ;  /* 0x000000572a2a7212 */ /* 0x008fca00078efcff */
[----:B------:R0:W-:Y:S02]  /*39f0*/  STG.E.64 desc[UR14][R44.64], R42 ;  /* 0x0000002a2c007986 */ /* 0x0001e4000c101b0e */
.L_x_336:
[----:B------:R-:W-:Y:S05]  /*3a00*/  BSYNC.RECONVERGENT B1 ;  /* 0x0000000000017941 */ /* 0x000fea0003800200 */
.L_x_335:
[----:B------:R-:W-:Y:S05]  /*3a10*/  @!P3 BRA `(.L_x_323) ;  /* 0x0000000000e8b947 */ /* 0x000fea0003800000 */
[----:B0-2--5:R-:W-:Y:S01]  /*3a20*/  MOV R40, R65 ;  /* 0x0000004100287202 */ /* 0x025fe20000000f00 */
[----:B------:R-:W-:Y:S01]  /*3a30*/  FFMA.FTZ R41, R75, UR4, R81 ;  /* 0x000000044b297c23 */ /* 0x000fe20008010051 */
        /* <DEDUP_REMOVED lines=9> */
[----:B------:R-:W-:Y:S01]  /*3ad0*/  FFMA.FTZ R47, R43, UR23, R44 ;  /* 0x000000172b2f7c23 */ /* 0x000fe2000801002c */
[--C-:B------:R-:W-:Y:S01]  /*3ae0*/  FFMA.FTZ R41, R73, UR4, R81.reuse ;  /* 0x0000000449297c23 */ /* 0x100fe20008010051 */
[----:B------:R-:W-:Y:S01]  /*3af0*/  FFMA.FTZ R44, R78, UR4, R81 ;  /* 0x000000044e2c7c23 */ /* 0x000fe20008010051 */
[----:B------:R0:W-:Y:S01]  /*3b00*/  F2F.BF16.F32 R40, R46 ;  /* 0x0000002e00287304 */ /* 0x0001e20000202000 */
[----:B------:R-:W-:-:S02]  /*3b10*/  SHF.L.U32 R45, R45, 0x10, RZ ;  /* 0x000000102d2d7819 */ /* 0x000fc400000006ff */
[----:B------:R-:W-:Y:S01]  /*3b20*/  SHF.L.U32 R43, R42, 0x10, RZ ;  /* 0x000000102a2b7819 */ /* 0x000fe200000006ff */
[----:B------:R-:W-:Y:S01]  /*3b30*/  FADD.FTZ R44, R77, -R44 ;  /* 0x8000002c4d2c7221 */ /* 0x000fe20000010000 */
[----:B------:R-:W-:Y:S01]  /*3b40*/  FADD.FTZ R42, R74, -R41 ;  /* 0x800000294a2a7221 */ /* 0x000fe20000010000 */
[----:B------:R-:W-:Y:S02]  /*3b50*/  LOP3.LUT P0, RZ, R0, 0xff0000, RZ, 0xc0, !PT ;  /* 0x00ff000000ff7812 */ /* 0x000fe4000780c0ff */
[----:B------:R1:W2:Y:S01]  /*3b60*/  F2F.BF16.F32 R41, R47 ;  /* 0x0000002f00297304 */ /* 0x0002a20000202000 */
[----:B0-----:R-:W-:Y:S01]  /*3b70*/  FMUL.FTZ R46, R46, UR12 ;  /* 0x0000000c2e2e7c20 */ /* 0x001fe20008410000 */
[----:B------:R-:W-:Y:S01]  /*3b80*/  FFMA.FTZ R45, R44, UR23, R45 ;  /* 0x000000172c2d7c23 */ /* 0x000fe2000801002d */
[----:B------:R-:W-:Y:S02]  /*3b90*/  FFMA.FTZ R42, R42, UR23, R43 ;  /* 0x000000172a2a7c23 */ /* 0x000fe4000801002b */
[----:B------:R-:W-:Y:S01]  /*3ba0*/  FMUL.FTZ R46, R46, UR22 ;  /* 0x000000162e2e7c20 */ /* 0x000fe20008410000 */
[----:B------:R-:W-:-:S02]  /*3bb0*/  FMUL.FTZ R43, R45, UR12 ;  /* 0x0000000c2d2b7c20 */ /* 0x000fc40008410000 */
[----:B------:R0:W-:Y:S01]  /*3bc0*/  F2F.BF16.F32 R81, R42 ;  /* 0x0000002a00517304 */ /* 0x0001e20000202000 */
[----:B-1----:R-:W-:Y:S01]  /*3bd0*/  FMUL.FTZ R47, R47, UR12 ;  /* 0x0000000c2f2f7c20 */ /* 0x002fe20008410000 */
[----:B------:R-:W-:Y:S01]  /*3be0*/  FSEL R82, R46, RZ, P0 ;  /* 0x000000ff2e527208 */ /* 0x000fe20000000000 */
[----:B------:R-:W-:Y:S01]  /*3bf0*/  FMUL.FTZ R43, R43, UR22 ;  /* 0x000000162b2b7c20 */ /* 0x000fe20008410000 */
[----:B------:R-:W-:Y:S01]  /*3c00*/  ISETP.GE.U32.AND P0, PT, R0, 0x1000000, PT ;  /* 0x010000000000780c */ /* 0x000fe20003f06070 */
[----:B------:R-:W-:Y:S01]  /*3c10*/  FMUL.FTZ R47, R47, UR22 ;  /* 0x000000162f2f7c20 */ /* 0x000fe20008410000 */
[----:B--2---:R-:W-:Y:S02]  /*3c20*/  PRMT R85, R40, 0x5410, R41 ;  /* 0x0000541028557816 */ /* 0x004fe40000000029 */
[----:B------:R1:W2:Y:S01]  /*3c30*/  F2F.BF16.F32 R44, R45 ;  /* 0x0000002d002c7304 */ /* 0x0002a20000202000 */
[----:B0-----:R-:W-:Y:S01]  /*3c40*/  FMUL.FTZ R42, R42, UR12 ;  /* 0x0000000c2a2a7c20 */ /* 0x001fe20008410000 */
[----:B------:R-:W-:-:S02]  /*3c50*/  FSEL R86, R47, RZ, P0 ;  /* 0x000000ff2f567208 */ /* 0x000fc40000000000 */
[----:B------:R-:W-:Y:S01]  /*3c60*/  LOP3.LUT P0, RZ, R0, 0xff00, RZ, 0xc0, !PT ;  /* 0x0000ff0000ff7812 */ /* 0x000fe2000780c0ff */
[----:B------:R-:W0:Y:S03]  /*3c70*/  LDC.64 R46, c[0x0][0x478] ;  /* 0x00011e00ff2e7b82 */ /* 0x000e260000000a00 */
[----:B------:R-:W-:Y:S01]  /*3c80*/  FSEL R84, R43, RZ, P0 ;  /* 0x000000ff2b547208 */ /* 0x000fe20000000000 */
[----:B-1----:R-:W-:Y:S01]  /*3c90*/  FMUL.FTZ R45, R42, UR22 ;  /* 0x000000162a2d7c20 */ /* 0x002fe20008410000 */
[----:B------:R-:W-:Y:S01]  /*3ca0*/  LOP3.LUT P0, RZ, R0, 0xff, RZ, 0xc0, !PT ;  /* 0x000000ff00ff7812 */ /* 0x000fe2000780c0ff */
[----:B------:R-:W-:Y:S02]  /*3cb0*/  F2F.BF16.F32 R82, R82 ;  /* 0x0000005200527304 */ /* 0x000fe40000202000 */
[----:B------:R-:W1:Y:S01]  /*3cc0*/  LDC.64 R42, c[0x0][0x468] ;  /* 0x00011a00ff2a7b82 */ /* 0x000e620000000a00 */
[----:B------:R-:W-:Y:S01]  /*3cd0*/  FSEL R83, R45, RZ, P0 ;  /* 0x000000ff2d537208 */ /* 0x000fe20000000000 */
[----:B--2---:R-:W-:-:S04]  /*3ce0*/  IMAD.WIDE.U32 R44, R44, 0x10000, RZ ;  /* 0x000100002c2c7825 */ /* 0x004fc800078e00ff */
[----:B------:R-:W2:Y:S01]  /*3cf0*/  F2F.BF16.F32 R84, R84 ;  /* 0x0000005400547304 */ /* 0x000ea20000202000 */
[----:B------:R-:W-:Y:S02]  /*3d00*/  LOP3.LUT R45, R85, R45, RZ, 0xfc, !PT ;  /* 0x0000002d552d7212 */ /* 0x000fe400078efcff */
[----:B------:R-:W-:-:S05]  /*3d10*/  LOP3.LUT R44, R44, R81, RZ, 0xfc, !PT ;  /* 0x000000512c2c7212 */ /* 0x000fca00078efcff */
[----:B------:R-:W3:Y:S01]  /*3d20*/  F2F.BF16.F32 R87, R86 ;  /* 0x0000005600577304 */ /* 0x000ee20000202000 */
[----:B0-----:R-:W-:-:S04]  /*3d30*/  IMAD.WIDE.U32 R46, R5, 0x8, R46 ;  /* 0x00000008052e7825 */ /* 0x001fc800078e002e */
[----:B--2---:R-:W-:-:S03]  /*3d40*/  IMAD.WIDE.U32 R40, R84, 0x10000, RZ ;  /* 0x0001000054287825 */ /* 0x004fc600078e00ff */
[----:B------:R-:W0:Y:S01]  /*3d50*/  F2F.BF16.F32 R83, R83 ;  /* 0x0000005300537304 */ /* 0x000e220000202000 */
[----:B------:R4:W-:Y:S01]  /*3d60*/  STG.E.64 desc[UR14][R46.64], R44 ;  /* 0x0000002c2e007986 */ /* 0x0009e2000c101b0e */
[----:B-1----:R-:W-:Y:S01]  /*3d70*/  IMAD.WIDE.U32 R42, R5, 0x8, R42 ;  /* 0x00000008052a7825 */ /* 0x002fe200078e002a */
[----:B---3--:R-:W-:-:S04]  /*3d80*/  PRMT R87, R82, 0x5410, R87 ;  /* 0x0000541052577816 */ /* 0x008fc80000000057 */
[----:B------:R-:W-:Y:S02]  /*3d90*/  LOP3.LUT R41, R87, R41, RZ, 0xfc, !PT ;  /* 0x0000002957297212 */ /* 0x000fe400078efcff */
[----:B0-----:R-:W-:-:S05]  /*3da0*/  LOP3.LUT R40, R40, R83, RZ, 0xfc, !PT ;  /* 0x0000005328287212 */ /* 0x001fca00078efcff */
[----:B------:R4:W-:Y:S02]  /*3db0*/  STG.E.64 desc[UR14][R42.64], R40 ;  /* 0x000000282a007986 */ /* 0x0009e4000c101b0e */
.L_x_323:
[----:B------:R-:W-:Y:S05]  /*3dc0*/  BSYNC.RECONVERGENT B0 ;  /* 0x0000000000007941 */ /* 0x000fea0003800200 */
.L_x_316:
[----:B------:R-:W-:Y:S02]  /*3dd0*/  UIADD3 UR7, UPT, UPT, UR7, UR24, URZ ;  /* 0x0000001807077290 */ /* 0x000fe4000fffe0ff */
[----:B------:R-:W-:Y:S02]  /*3de0*/  UPLOP3.LUT UP2, UPT, UPT, UPT, UP2, 0x40, 0x4 ;  /* 0x000000000004789c */ /* 0x000fe40003f4e820 */
[----:B------:R-:W-:-:S09]  /*3df0*/  UISETP.GE.AND UP1, UPT, UR7, UR25, UPT ;  /* 0x000000190700728c */ /* 0x000fd2000bf26270 */
[----:B------:R-:W-:Y:S05]  /*3e00*/  BRA.U !UP1, `(.L_x_337) ;  /* 0xffffffc509b47547 */ /* 0x000fea000b83ffff */
.L_x_307:
[----:B------:R-:W0:Y:S08]  /*3e10*/  S2UR UR4, SR_CTAID.X ;  /* 0x00000000000479c3 */ /* 0x000e300000002500 */
[----:B-----5:R-:W1:Y:S08]  /*3e20*/  LDC.64 R2, c[0x0][0x440] ;  /* 0x00011000ff027b82 */ /* 0x020e700000000a00 */
[----:B------:R-:W2:Y:S08]  /*3e30*/  LDC.64 R4, c[0x0][0x448] ;  /* 0x00011200ff047b82 */ /* 0x000eb00000000a00 */
[----:B------:R-:W3:Y:S01]  /*3e40*/  LDC.64 R6, c[0x0][0x440] ;  /* 0x00011000ff067b82 */ /* 0x000ee20000000a00 */
[----:B0-----:R-:W-:-:S06]  /*3e50*/  UIMAD UR4, UR4, UR6, URZ ;  /* 0x00000006040472a4 */ /* 0x001fcc000f8e02ff */
[----:B------:R-:W-:Y:S01]  /*3e60*/  MOV R0, UR4 ;  /* 0x0000000400007c02 */ /* 0x000fe20008000f00 */
[----:B------:R-:W0:Y:S03]  /*3e70*/  LDC.64 R8, c[0x0][0x448] ;  /* 0x00011200ff087b82 */ /* 0x000e260000000a00 */
        /* <DEDUP_REMOVED lines=19> */
.L_x_338:
        /* <DEDUP_REMOVED lines=13> */
.L_x_6660:


//--------------------- .text._ZN10layer_norm13ln_bwd_kernelINS_13Kernel_traitsI13__nv_bfloat16S2_S2_S2_fjLj1536ELj1ELj1ELj4ELj8ENS_18Kernel_traits_baseILj1536ES2_S2_S2_S2_fjLj128EEEEELb1ELb0ELb0ELb1EEEvNS_9BwdParamsE --------------------------
	.section	.text._ZN10layer_norm13ln_bwd_kernelINS_13Kernel_traitsI13__nv_bfloat16S2_S2_S2_fjLj1536ELj1ELj1ELj4ELj8ENS_18Kernel_traits_baseILj1536ES2_S2_S2_S2_fjLj128EEEEELb1ELb0ELb0ELb1EEEvNS_9BwdParamsE,"ax",@progbits
	.align	128
        .global         _ZN10layer_norm13ln_bwd_kernelINS_13Kernel_traitsI13__nv_bfloat16S2_S2_S2_fjLj1536ELj1ELj1ELj4ELj8ENS_18Kernel_traits_baseILj1536ES2_S2_S2_S2_fjLj128EEEEELb1ELb0ELb0ELb1EEEvNS_9BwdParamsE
        .type           _ZN10layer_norm13ln_bwd_kernelINS_13Kernel_traitsI13__nv_bfloat16S2_S2_S2_fjLj1536ELj1ELj1ELj4ELj8ENS_18Kernel_traits_baseILj1536ES2_S2_S2_S2_fjLj128EEEEELb1ELb0ELb0ELb1EEEvNS_9BwdParamsE,@function
        .size           _ZN10layer_norm13ln_bwd_kernelINS_13Kernel_traitsI13__nv_bfloat16S2_S2_S2_fjLj1536ELj1ELj1ELj4ELj8ENS_18Kernel_traits_baseILj1536ES2_S2_S2_S2_fjLj128EEEEELb1ELb0ELb0ELb1EEEvNS_9BwdParamsE,(.L_x_6661 - _ZN10layer_norm13ln_bwd_kernelINS_13Kernel_traitsI13__nv_bfloat16S2_S2_S2_fjLj1536ELj1ELj1ELj4ELj8ENS_18Kernel_traits_baseILj1536ES2_S2_S2_S2_fjLj128EEEEELb1ELb0ELb0ELb1EEEvNS_9BwdParamsE)
        .other          _ZN10layer_norm13ln_bwd_kernelINS_13Kernel_traitsI13__nv_bfloat16S2_S2_S2_fjLj1536ELj1ELj1ELj4ELj8ENS_18Kernel_traits_baseILj1536ES2_S2_S2_S2_fjLj128EEEEELb1ELb0ELb0ELb1EEEvNS_9BwdParamsE,@"STO_CUDA_ENTRY STV_DEFAULT"
_ZN10layer_norm13ln_bwd_kernelINS_13Kernel_traitsI13__nv_bfloat16S2_S2_S2_fjLj1536ELj1ELj1ELj4ELj8ENS_18Kernel_traits_baseILj1536ES2_S2_S2_S2_fjLj128EEEEELb1ELb0ELb0ELb1EEEvNS_9BwdParamsE:
.text._ZN10layer_norm13ln_bwd_kernelINS_13Kernel_traitsI13__nv_bfloat16S2_S2_S2_fjLj1536ELj1ELj1ELj4ELj8ENS_18Kernel_traits_baseILj1536ES2_S2_S2_S2_fjLj128EEEEELb1ELb0ELb0ELb1EEEvNS_9BwdParamsE:
        /* <DEDUP_REMOVED lines=19> */
[----:B------:R-:W0:Y:S01]  /*0130*/  LDC.64 R2, c[0x0][0x3d0] ;  /* 0x0000f400ff027b82 */ /* 0x000e220000000a00 */
[----:B------:R-:W2:Y:S01]  /*0140*/  LDCU.64 UR4, c[0x0][0x3e0] ;  /* 0x00007c00ff0477ac */ /* 0x000ea20008000a00 */
        /* <DEDUP_REMOVED lines=10> */
[----:B------:R-:W-:Y:S01]  /*01f0*/  CS2R R4, SRZ ;  /* 0x0000000000047805 */ /* 0x000fe2000001ff00 */
[----:B------:R-:W-:Y:S01]  /*0200*/  UPLOP3.LUT UP2, UPT, UPT, UPT, UPT, 0x40, 0x4 ;  /* 0x000000000004789c */ /* 0x000fe20003f4e870 */
[----:B------:R-:W3:Y:S01]  /*0210*/  LDCU UR24, c[0x0][0x408] ;  /* 0x00008100ff1877ac */ /* 0x000ee20008000800 */
[----:B------:R-:W4:Y:S01]  /*0220*/  LDCU UR20, c[0x0][0x388] ;  /* 0x00007100ff1477ac */ /* 0x000f220008000800 */
[----:B------:R-:W0:Y:S01]  /*0230*/  LDCU.U8 UR9, c[0x0][0x410] ;  /* 0x00008200ff0977ac */ /* 0x000e220008000000 */
[----:B------:R-:W0:Y:S02]  /*0240*/  LDCU UR21, c[0x0][0x400] ;  /* 0x00008000ff1577ac */ /* 0x000e240008000800 */
[C---:B0-----:R-:W-:Y:S01]  /*0250*/  IMAD.WIDE.U32 R2, R41.reuse, 0x8, R2 ;  /* 0x0000000829027825 */ /* 0x041fe200078e0002 */
[----:B------:R-:W0:Y:S04]  /*0260*/  LDCU.64 UR22, c[0x0][0x478] ;  /* 0x00008f00ff1677ac */ /* 0x000e280008000a00 */
[----:B-1----:R-:W5:Y:S01]  /*0270*/  LDG.E.64 R42, desc[UR16][R2.64+0x800] ;  /* 0x00080010022a7981 */ /* 0x002f62000c1e1b00 */
[----:B------:R-:W1:Y:S03]  /*0280*/  LDCU.128 UR12, c[0x0][0x3c0] ;  /* 0x00007800ff0c77ac */ /* 0x000e660008000c00 */
[----:B------:R-:W3:Y:S01]  /*0290*/  LDG.E.64 R44, desc[UR16][R2.64+0x400] ;  /* 0x00040010022c7981 */ /* 0x000ee2000c1e1b00 */
[----:B------:R-:W0:Y:S03]  /*02a0*/  LDCU.64 UR18, c[0x0][0x438] ;  /* 0x00008700ff1277ac */ /* 0x000e260008000a00 */
[----:B------:R4:W3:Y:S01]  /*02b0*/  LDG.E.64 R46, desc[UR16][R2.64] ;  /* 0x00000010022e7981 */ /* 0x0008e2000c1e1b00 */
[----:B------:R-:W-:Y:S01]  /*02c0*/  LOP3.LUT R40, R41, 0x60, RZ, 0xc0, !PT ;  /* 0x0000006029287812 */ /* 0x000fe200078ec0ff */
[----:B--2---:R-:W-:Y:S01]  /*02d0*/  UISETP.NE.U32.AND UP0, UPT, UR4, URZ, UPT ;  /* 0x000000ff0400728c */ /* 0x004fe2000bf05070 */
[----:B------:R-:W2:Y:S02]  /*02e0*/  LDCU.64 UR26, c[0x0][0x380] ;  /* 0x00007000ff1a77ac */ /* 0x000ea40008000a00 */
[----:B------:R-:W-:-:S02]  /*02f0*/  LOP3.LUT R40, R40, 0x1f, R41, 0xf8, !PT ;  /* 0x0000001f28287812 */ /* 0x000fc400078ef829 */
[----:B------:R-:W-:Y:S01]  /*0300*/  LOP3.LUT R41, R41, 0x1f, RZ, 0xc0, !PT ;  /* 0x0000001f29297812 */ /* 0x000fe200078ec0ff */
[----:B------:R-:W-:Y:S01]  /*0310*/  UISETP.NE.AND.EX UP0, UPT, UR5, URZ, UPT, UP0 ;  /* 0x000000ff0500728c */ /* 0x000fe2000bf05300 */
[----:B----4-:R-:W-:Y:S01]  /*0320*/  CS2R R2, SRZ ;  /* 0x0000000000027805 */ /* 0x010fe2000001ff00 */
[----:B------:R-:W-:Y:S01]  /*0330*/  UMOV UR6, UR8 ;  /* 0x0000000800067c82 */ /* 0x000fe20008000000 */
[C---:B-----5:R-:W-:Y:S02]  /*0340*/  SHF.L.U32 R34, R42.reuse, 0x10, RZ ;  /* 0x000000102a227819 */ /* 0x060fe400000006ff */
[----:B------:R-:W-:Y:S02]  /*0350*/  SHF.R.U64 R42, R42, 0x10, R43 ;  /* 0x000000102a2a7819 */ /* 0x000fe4000000122b */
[----:B---3--:R-:W-:Y:S02]  /*0360*/  SHF.L.U32 R36, R44, 0x10, RZ ;  /* 0x000000102c247819 */ /* 0x008fe400000006ff */
[----:B------:R-:W-:-:S02]  /*0370*/  SHF.L.U32 R35, R43, 0x10, RZ ;  /* 0x000000102b237819 */ /* 0x000fc400000006ff */
[----:B------:R-:W-:Y:S02]  /*0380*/  SHF.L.U32 R38, R46, 0x10, RZ ;  /* 0x000000102e267819 */ /* 0x000fe400000006ff */
[----:B------:R-:W-:Y:S02]  /*0390*/  SHF.R.U64 R44, R44, 0x10, R45 ;  /* 0x000000102c2c7819 */ /* 0x000fe4000000122d */
[----:B------:R-:W-:Y:S02]  /*03a0*/  SHF.L.U32 R37, R45, 0x10, RZ ;  /* 0x000000102d257819 */ /* 0x000fe400000006ff */
[----:B------:R-:W-:Y:S02]  /*03b0*/  SHF.R.U64 R46, R46, 0x10, R47 ;  /* 0x000000102e2e7819 */ /* 0x000fe4000000122f */
[----:B------:R-:W-:Y:S02]  /*03c0*/  SHF.L.U32 R39, R47, 0x10, RZ ;  /* 0x000000102f277819 */ /* 0x000fe400000006ff */
[----:B------:R-:W-:-:S02]  /*03d0*/  SHF.R.U32.HI R43, RZ, 0x10, R43 ;  /* 0x00000010ff2b7819 */ /* 0x000fc4000001162b */
[----:B------:R-:W-:Y:S02]  /*03e0*/  SHF.R.U32.HI R45, RZ, 0x10, R45 ;  /* 0x00000010ff2d7819 */ /* 0x000fe4000001162d */
[----:B------:R-:W-:Y:S02]  /*03f0*/  SHF.R.U32.HI R47, RZ, 0x10, R47 ;  /* 0x00000010ff2f7819 */ /* 0x000fe4000001162f */
[----:B------:R-:W-:Y:S02]  /*0400*/  SHF.L.U32 R42, R42, 0x10, RZ ;  /* 0x000000102a2a7819 */ /* 0x000fe400000006ff */
[----:B------:R-:W-:Y:S02]  /*0410*/  SHF.L.U32 R43, R43, 0x10, RZ ;  /* 0x000000102b2b7819 */ /* 0x000fe400000006ff */
[----:B------:R-:W-:Y:S02]  /*0420*/  SHF.L.U32 R44, R44, 0x10, RZ ;  /* 0x000000102c2c7819 */ /* 0x000fe400000006ff */
[----:B------:R-:W-:-:S02]  /*0430*/  SHF.L.U32 R45, R45, 0x10, RZ ;  /* 0x000000102d2d7819 */ /* 0x000fc400000006ff */
[----:B------:R-:W-:Y:S02]  /*0440*/  SHF.L.U32 R46, R46, 0x10, RZ ;  /* 0x000000102e2e7819 */ /* 0x000fe400000006ff */
[----:B012---:R-:W-:-:S07]  /*0450*/  SHF.L.U32 R47, R47, 0x10, RZ ;  /* 0x000000102f2f7819 */ /* 0x007fce00000006ff */
.L_x_344:
[----:B------:R-:W-:Y:S01]  /*0460*/  UIMAD UR4, UR6, UR20, URZ ;  /* 0x00000014060472a4 */ /* 0x000fe2000f8e02ff */
[----:B01-34-:R-:W0:Y:S01]  /*0470*/  LDC.64 R30, c[0x0][0x428] ;  /* 0x00010a00ff1e7b82 */ /* 0x01be220000000a00 */
[----:B------:R-:W-:Y:S02]  /*0480*/  UIMAD.WIDE UR10, UR6, 0x4, UR14 ;  /* 0x00000004060a78a5 */ /* 0x000fe4000f8e020e */
[----:B------:R-:W-:-:S04]  /*0490*/  USHF.R.S32.HI UR5, URZ, 0x1f, UR4 ;  /* 0x0000001fff057899 */ /* 0x000fc80008011404 */
[----:B------:R-:W-:Y:S01]  /*04a0*/  ULEA.HI UR5, UR5, UR4, URZ, 0x2 ;  /* 0x0000000405057291 */ /* 0x000fe2000f8f10ff */
[----:B------:R-:W1:Y:S01]  /*04b0*/  LDC.64 R28, c[0x0][0x3a8] ;  /* 0x0000ea00ff1c7b82 */ /* 0x000e620000000a00 */
[----:B------:R-:W-:Y:S02]  /*04c0*/  MOV R62, UR10 ;  /* 0x0000000a003e7c02 */ /* 0x000fe40008000f00 */
[----:B------:R-:W-:Y:S02]  /*04d0*/  MOV R63, UR11 ;  /* 0x0000000b003f7c02 */ /* 0x000fe40008000f00 */
[----:B------:R-:W-:-:S03]  /*04e0*/  MOV R25, UR5 ;  /* 0x0000000500197c02 */ /* 0x000fc60008000f00 */
[----:B------:R2:W3:Y:S01]  /*04f0*/  LDG.E R0, desc[UR16][R62.64] ;  /* 0x000000103e007981 */ /* 0x0004e2000c1e1900 */
[----:B------:R-:W-:-:S04]  /*0500*/  LEA.HI.SX32 R54, R25, R40, 0x1e ;  /* 0x0000002819367211 */ /* 0x000fc800078ff2ff */
[C---:B------:R-:W-:Y:S02]  /*0510*/  IADD3 R55, PT, PT, R54.reuse, 0x80, RZ ;  /* 0x0000008036377810 */ /* 0x040fe40007ffe0ff */
[C---:B------:R-:W-:Y:S01]  /*0520*/  IADD3 R56, PT, PT, R54.reuse, 0x100, RZ ;  /* 0x0000010036387810 */ /* 0x040fe20007ffe0ff */
[----:B------:R-:W-:Y:S01]  /*0530*/  UIMAD.WIDE UR4, UR6, 0x4, UR12 ;  /* 0x00000004060478a5 */ /* 0x000fe2000f8e020c */
[----:B0-----:R-:W-:-:S04]  /*0540*/  IMAD.WIDE.U32 R60, R54, 0x8, R30 ;  /* 0x00000008363c7825 */ /* 0x001fc800078e001e */
[----:B------:R-:W-:-:S04]  /*0550*/  IMAD.WIDE.U32 R58, R55, 0x8, R30 ;  /* 0x00000008373a7825 */ /* 0x000fc800078e001e */
[----:B-1----:R-:W-:-:S04]  /*0560*/  IMAD.WIDE.U32 R24, R54, 0x8, R28 ;  /* 0x0000000836187825 */ /* 0x002fc800078e001c */
[--C-:B------:R-:W-:Y:S01]  /*0570*/  IMAD.WIDE.U32 R26, R55, 0x8, R28.reuse ;  /* 0x00000008371a7825 */ /* 0x100fe200078e001c */
[----:B--2---:R-:W-:Y:S01]  /*0580*/  MOV R62, UR4 ;  /* 0x00000004003e7c02 */ /* 0x004fe20008000f00 */
[----:B------:R-:W2:Y:S02]  /*0590*/  LDG.E.64 R60, desc[UR16][R60.64] ;  /* 0x000000103c3c7981 */ /* 0x000ea4000c1e1b00 */
[C---:B------:R-:W-:Y:S01]  /*05a0*/  IMAD.WIDE.U32 R28, R56.reuse, 0x8, R28 ;  /* 0x00000008381c7825 */ /* 0x040fe200078e001c */
[----:B------:R-:W-:Y:S01]  /*05b0*/  MOV R63, UR5 ;  /* 0x00000005003f7c02 */ /* 0x000fe20008000f00 */
[----:B------:R-:W4:Y:S01]  /*05c0*/  LDG.E.64 R58, desc[UR16][R58.64] ;  /* 0x000000103a3a7981 */ /* 0x000f22000c1e1b00 */
[----:B------:R-:W-:Y:S01]  /*05d0*/  ISETP.NE.AND P1, PT, RZ, UR9, PT ;  /* 0x00000009ff007c0c */ /* 0x000fe2000bf25270 */
[----:B------:R-:W-:Y:S01]  /*05e0*/  IMAD.WIDE.U32 R30, R56, 0x8, R30 ;  /* 0x00000008381e7825 */ /* 0x000fe200078e001e */
[----:B------:R-:W0:Y:S01]  /*05f0*/  @UP0 LDCU.64 UR4, c[0x0][0x3e0] ;  /* 0x00007c00ff0407ac */ /* 0x000e220008000a00 */
[----:B------:R-:W4:Y:S04]  /*0600*/  LDG.E.64 R24, desc[UR16][R24.64] ;  /* 0x0000001018187981 */ /* 0x000f28000c1e1b00 */
[----:B------:R-:W4:Y:S04]  /*0610*/  LDG.E.64 R26, desc[UR16][R26.64] ;  /* 0x000000101a1a7981 */ /* 0x000f28000c1e1b00 */
[----:B------:R-:W4:Y:S04]  /*0620*/  LDG.E.64 R28, desc[UR16][R28.64] ;  /* 0x000000101c1c7981 */ /* 0x000f28000c1e1b00 */
[----:B------:R-:W4:Y:S04]  /*0630*/  LDG.E R62, desc[UR16][R62.64] ;  /* 0x000000103e3e7981 */ /* 0x000f28000c1e1900 */
[----:B------:R-:W4:Y:S01]  /*0640*/  LDG.E.64 R30, desc[UR16][R30.64] ;  /* 0x000000101e1e7981 */ /* 0x000f22000c1e1b00 */
[----:B------:R-:W-:Y:S01]  /*0650*/  PLOP3.LUT P3, PT, PT, PT, UP0, 0x80, 0x8 ;  /* 0x000000000008781c */ /* 0x000fe20003f6f008 */
[----:B0-----:R-:W-:Y:S01]  /*0660*/  @UP0 UIMAD.WIDE UR4, UR6, 0x2, UR4 ;  /* 0x00000002060408a5 */ /* 0x001fe2000f8e0204 */
[----:B------:R-:W0:Y:S01]  /*0670*/  S2UR UR7, SR_CgaCtaId ;  /* 0x00000000000779c3 */ /* 0x000e220000008800 */
[----:B------:R-:W-:-:S02]  /*0680*/  ISETP.NE.AND P2, PT, R41, RZ, PT ;  /* 0x000000ff2900720c */ /* 0x000fc40003f45270 */
[----:B------:R-:W-:Y:S02]  /*0690*/  PLOP3.LUT P4, PT, PT, PT, UP2, 0x80, 0x8 ;  /* 0x000000000008781c */ /* 0x000fe40003f8f028 */
[----:B---3--:R-:W-:Y:S02]  /*06a0*/  R2UR UR10, R0 ;  /* 0x00000000000a72ca */ /* 0x008fe400000e0000 */
[----:B--2---:R-:W-:Y:S02]  /*06b0*/  MOV R68, R60 ;  /* 0x0000003c00447202 */ /* 0x004fe40000000f00 */
[----:B------:R-:W-:Y:S02]  /*06c0*/  SHF.R.U64 R91, R60, 0x10, R61 ;  /* 0x000000103c5b7819 */ /* 0x000fe4000000123d */
[----:B----4-:R-:W-:Y:S02]  /*06d0*/  MOV R81, R58 ;  /* 0x0000003a00517202 */ /* 0x010fe40000000f00 */
[----:B------:R-:W-:-:S02]  /*06e0*/  SHF.R.U64 R80, R58, 0x10, R59 ;  /* 0x000000103a507819 */ /* 0x000fc4000000123b */
[--C-:B------:R-:W-:Y:S02]  /*06f0*/  SHF.R.U64 R76, R24, 0x10, R25.reuse ;  /* 0x00000010184c7819 */ /* 0x100fe40000001219 */
[----:B------:R-:W-:Y:S02]  /*0700*/  SHF.R.U32.HI R72, RZ, 0x10, R25 ;  /* 0x00000010ff487819 */ /* 0x000fe40000011619 */
[--C-:B------:R-:W-:Y:S02]  /*0710*/  SHF.R.U64 R66, R26, 0x10, R27.reuse ;  /* 0x000000101a427819 */ /* 0x100fe4000000121b */
[----:B------:R-:W-:Y:S02]  /*0720*/  SHF.R.U32.HI R64, RZ, 0x10, R27 ;  /* 0x00000010ff407819 */ /* 0x000fe4000001161b */
[--C-:B------:R-:W-:Y:S02]  /*0730*/  SHF.R.U64 R60, R28, 0x10, R29.reuse ;  /* 0x000000101c3c7819 */ /* 0x100fe4000000121d */
[----:B------:R-:W-:-:S02]  /*0740*/  SHF.R.U32.HI R58, RZ, 0x10, R29 ;  /* 0x00000010ff3a7819 */ /* 0x000fc4000001161d */
[----:B------:R-:W-:Y:S02]  /*0750*/  MOV R0, R61 ;  /* 0x0000003d00007202 */ /* 0x000fe40000000f00 */
[----:B------:R-:W-:Y:S02]  /*0760*/  SHF.R.U32.HI R67, RZ, 0x10, R61 ;  /* 0x00000010ff437819 */ /* 0x000fe4000001163d */
[----:B------:R-:W-:Y:S02]  /*0770*/  SHF.L.U32 R65, R27, 0x10, RZ ;  /* 0x000000101b417819 */ /* 0x000fe400000006ff */
[----:B------:R-:W-:Y:S02]  /*0780*/  SHF.L.U32 R24, R24, 0x10, RZ ;  /* 0x0000001018187819 */ /* 0x000fe400000006ff */
[----:B------:R-:W-:Y:S02]  /*0790*/  SHF.L.U32 R25, R25, 0x10, RZ ;  /* 0x0000001019197819 */ /* 0x000fe400000006ff */
[----:B------:R-:W-:-:S02]  /*07a0*/  SHF.L.U32 R69, R26, 0x10, RZ ;  /* 0x000000101a457819 */ /* 0x000fc400000006ff */
[----:B------:R-:W-:Y:S02]  /*07b0*/  FSEL R27, R62, RZ, !P1 ;  /* 0x000000ff3e1b7208 */ /* 0x000fe40004800000 */
[----:B------:R-:W-:Y:S02]  /*07c0*/  SHF.L.U32 R76, R76, 0x10, RZ ;  /* 0x000000104c4c7819 */ /* 0x000fe400000006ff */
[----:B------:R-:W-:Y:S02]  /*07d0*/  SHF.L.U32 R72, R72, 0x10, RZ ;  /* 0x0000001048487819 */ /* 0x000fe400000006ff */
[----:B------:R-:W-:Y:S02]  /*07e0*/  SHF.L.U32 R61, R28, 0x10, RZ ;  /* 0x000000101c3d7819 */ /* 0x000fe400000006ff */
[----:B------:R-:W-:Y:S02]  /*07f0*/  SHF.L.U32 R57, R29, 0x10, RZ ;  /* 0x000000101d397819 */ /* 0x000fe400000006ff */
[----:B------:R-:W-:-:S02]  /*0800*/  SHF.L.U32 R66, R66, 0x10, RZ ;  /* 0x0000001042427819 */ /* 0x000fc400000006ff */
        /* <DEDUP_REMOVED lines=15> */
[----:B------:R-:W-:-:S02]  /*0900*/  SHF.L.U32 R27, R68, 0x10, RZ ;  /* 0x00000010441b7819 */ /* 0x000fc400000006ff */
[----:B------:R-:W-:Y:S02]  /*0910*/  SHF.L.U32 R91, R91, 0x10, RZ ;  /* 0x000000105b5b7819 */ /* 0x000fe400000006ff */
[----:B------:R-:W-:Y:S01]  /*0920*/  MOV R83, R30 ;  /* 0x0000001e00537202 */ /* 0x000fe20000000f00 */
[----:B------:R-:W-:Y:S01]  /*0930*/  FMUL.FTZ R79, R38, R27 ;  /* 0x0000001b264f7220 */ /* 0x000fe20000410000 */
[----:B------:R-:W-:Y:S02]  /*0940*/  SHF.R.U64 R85, R30, 0x10, R31 ;  /* 0x000000101e557819 */ /* 0x000fe4000000121f */
[----:B------:R-:W-:Y:S01]  /*0950*/  SHF.L.U32 R30, R0, 0x10, RZ ;  /* 0x00000010001e7819 */ /* 0x000fe200000006ff */
[----:B------:R-:W-:Y:S01]  /*0960*/  FMUL.FTZ R0, R24, UR10 ;  /* 0x0000000a18007c20 */ /* 0x000fe20008410000 */
[----:B------:R-:W-:Y:S01]  /*0970*/  FMUL.FTZ R77, R46, R91 ;  /* 0x0000005b2e4d7220 */ /* 0x000fe20000410000 */
[----:B------:R-:W-:Y:S01]  /*0980*/  FADD.FTZ R24, RZ, R79 ;  /* 0x0000004fff187221 */ /* 0x000fe20000010000 */
[----:B------:R-:W-:-:S02]  /*0990*/  MOV R86, R31 ;  /* 0x0000001f00567202 */ /* 0x000fc40000000f00 */
[----:B------:R-:W-:Y:S01]  /*09a0*/  SHF.R.U32.HI R88, RZ, 0x10, R31 ;  /* 0x00000010ff587819 */ /* 0x000fe2000001161f */
[----:B------:R-:W-:Y:S01]  /*09b0*/  FMUL.FTZ R75, R39, R30 ;  /* 0x0000001e274b7220 */ /* 0x000fe20000410000 */
[----:B------:R-:W-:Y:S01]  /*09c0*/  SHF.L.U32 R31, R67, 0x10, RZ ;  /* 0x00000010431f7819 */ /* 0x000fe200000006ff */
[----:B------:R-:W-:Y:S01]  /*09d0*/  FADD.FTZ R24, R77, R24 ;  /* 0x000000184d187221 */ /* 0x000fe20000010000 */
[----:B------:R-:W-:Y:S01]  /*09e0*/  SHF.L.U32 R81, R81, 0x10, RZ ;  /* 0x0000001051517819 */ /* 0x000fe200000006ff */
[----:B------:R-:W-:Y:S01]  /*09f0*/  FMUL.FTZ R76, R76, UR10 ;  /* 0x0000000a4c4c7c20 */ /* 0x000fe20008410000 */
[----:B------:R-:W-:Y:S01]  /*0a00*/  FFMA.FTZ R29, R0, R79, RZ ;  /* 0x0000004f001d7223 */ /* 0x000fe200000100ff */
[----:B------:R-:W-:Y:S01]  /*0a10*/  FMUL.FTZ R73, R47, R31 ;  /* 0x0000001f2f497220 */ /* 0x000fe20000410000 */
[----:B------:R-:W-:Y:S01]  /*0a20*/  FADD.FTZ R24, R75, R24 ;  /* 0x000000184b187221 */ /* 0x000fe20000010000 */
[----:B------:R-:W-:Y:S01]  /*0a30*/  MOV R82, R59 ;  /* 0x0000003b00527202 */ /* 0x000fe20000000f00 */
[----:B------:R-:W-:Y:S01]  /*0a40*/  FMUL.FTZ R78, R25, UR10 ;  /* 0x0000000a194e7c20 */ /* 0x000fe20008410000 */
[----:B------:R-:W-:Y:S01]  /*0a50*/  SHF.L.U32 R80, R80, 0x10, RZ ;  /* 0x0000001050507819 */ /* 0x000fe200000006ff */
[----:B------:R-:W-:Y:S01]  /*0a60*/  FMUL.FTZ R74, R36, R81 ;  /* 0x00000051244a7220 */ /* 0x000fe20000410000 */
[----:B------:R-:W-:Y:S01]  /*0a70*/  FADD.FTZ R25, R73, R24 ;  /* 0x0000001849197221 */ /* 0x000fe20000010000 */
[----:B------:R-:W-:Y:S01]  /*0a80*/  FFMA.FTZ R29, R76, R77, R29 ;  /* 0x0000004d4c1d7223 */ /* 0x000fe2000001001d */
[----:B------:R-:W-:Y:S01]  /*0a90*/  SHF.R.U32.HI R84, RZ, 0x10, R59 ;  /* 0x00000010ff547819 */ /* 0x000fe2000001163b */
[----:B------:R-:W-:Y:S01]  /*0aa0*/  FMUL.FTZ R71, R44, R80 ;  /* 0x000000502c477220 */ /* 0x000fe20000410000 */
[----:B------:R-:W-:Y:S01]  /*0ab0*/  SHF.L.U32 R82, R82, 0x10, RZ ;  /* 0x0000001052527819 */ /* 0x000fe200000006ff */
[----:B------:R-:W-:Y:S01]  /*0ac0*/  FADD.FTZ R24, R74, R25 ;  /* 0x000000194a187221 */ /* 0x000fe20000010000 */
[----:B------:R-:W-:Y:S01]  /*0ad0*/  FMUL.FTZ R72, R72, UR10 ;  /* 0x0000000a48487c20 */ /* 0x000fe20008410000 */
[----:B------:R-:W-:Y:S01]  /*0ae0*/  FFMA.FTZ R29, R78, R75, R29 ;  /* 0x0000004b4e1d7223 */ /* 0x000fe2000001001d */
[----:B------:R-:W-:Y:S01]  /*0af0*/  SHF.L.U32 R84, R84, 0x10, RZ ;  /* 0x0000001054547819 */ /* 0x000fe200000006ff */
[----:B------:R-:W-:Y:S01]  /*0b00*/  FMUL.FTZ R70, R37, R82 ;  /* 0x0000005225467220 */ /* 0x000fe20000410000 */
        /* <DEDUP_REMOVED lines=13> */
[----:B------:R-:W-:Y:S01]  /*0be0*/  FMUL.FTZ R63, R42, R85 ;  /* 0x000000552a3f7220 */ /* 0x000fe20000410000 */
[----:B------:R-:W-:Y:S01]  /*0bf0*/  FADD.FTZ R24, R68, R25 ;  /* 0x0000001944187221 */ /* 0x000fe20000010000 */
[----:B------:R-:W-:Y:S01]  /*0c00*/  FMUL.FTZ R64, R64, UR10 ;  /* 0x0000000a40407c20 */ /* 0x000fe20008410000 */
[----:B------:R-:W-:Y:S01]  /*0c10*/  FFMA.FTZ R25, R65, R70, R26 ;  /* 0x0000004641197223 */ /* 0x000fe2000001001a */
[----:B------:R-:W-:Y:S01]  /*0c20*/  FMUL.FTZ R61, R61, UR10 ;  /* 0x0000000a3d3d7c20 */ /* 0x000fe20008410000 */
[----:B------:R-:W-:-:S02]  /*0c30*/  FADD.FTZ R29, R24, R63 ;  /* 0x0000003f181d7221 */ /* 0x000fc40000010000 */
[----:B------:R-:W-:Y:S01]  /*0c40*/  FFMA.FTZ R24, R64, R67, R25 ;  /* 0x0000004340187223 */ /* 0x000fe20000010019 */
[----:B------:R-:W-:Y:S01]  /*0c50*/  SHF.L.U32 R86, R86, 0x10, RZ ;  /* 0x0000001056567819 */ /* 0x000fe200000006ff */
[----:B------:R-:W-:Y:S02]  /*0c60*/  FMUL.FTZ R60, R60, UR10 ;  /* 0x0000000a3c3c7c20 */ /* 0x000fe40008410000 */
[----:B------:R-:W-:Y:S01]  /*0c70*/  FFMA.FTZ R25, R61, R68, R24 ;  /* 0x000000443d197223 */ /* 0x000fe20000010018 */
[----:B------:R-:W-:Y:S01]  /*0c80*/  SHF.L.U32 R88, R88, 0x10, RZ ;  /* 0x0000001058587819 */ /* 0x000fe200000006ff */
[----:B------:R-:W-:Y:S01]  /*0c90*/  FMUL.FTZ R62, R35, R86 ;  /* 0x00000056233e7220 */ /* 0x000fe20000410000 */
[----:B------:R-:W-:Y:S01]  /*0ca0*/  FMUL.FTZ R57, R57, UR10 ;  /* 0x0000000a39397c20 */ /* 0x000fe20008410000 */
[----:B------:R-:W-:Y:S01]  /*0cb0*/  FFMA.FTZ R24, R60, R63, R25 ;  /* 0x0000003f3c187223 */ /* 0x000fe20000010019 */
[----:B------:R-:W-:Y:S01]  /*0cc0*/  FMUL.FTZ R58, R58, UR10 ;  /* 0x0000000a3a3a7c20 */ /* 0x000fe20008410000 */
[----:B------:R-:W-:-:S02]  /*0cd0*/  FMUL.FTZ R59, R43, R88 ;  /* 0x000000582b3b7220 */ /* 0x000fc40000410000 */
[----:B------:R-:W-:Y:S01]  /*0ce0*/  FFMA.FTZ R25, R57, R62, R24 ;  /* 0x0000003e39197223 */ /* 0x000fe20000010018 */
[----:B------:R-:W-:-:S03]  /*0cf0*/  FADD.FTZ R26, R29, R62 ;  /* 0x0000003e1d1a7221 */ /* 0x000fc60000010000 */
[----:B------:R-:W-:Y:S01]  /*0d00*/  FFMA.FTZ R25, R58, R59, R25 ;  /* 0x0000003b3a197223 */ /* 0x000fe20000010019 */
[----:B------:R-:W-:-:S04]  /*0d10*/  FADD.FTZ R26, R26, R59 ;  /* 0x0000003b1a1a7221 */ /* 0x000fc80000010000 */
[----:B------:R-:W1:Y:S04]  /*0d20*/  SHFL.DOWN PT, R24, R25, 0x10, 0x1f ;  /* 0x0a001f0019187f89 */ /* 0x000e6800000e0000 */
[----:B------:R-:W2:Y:S01]  /*0d30*/  SHFL.DOWN PT, R29, R26, 0x10, 0x1f ;  /* 0x0a001f001a1d7f89 */ /* 0x000ea200000e0000 */
[----:B-1----:R-:W-:Y:S01]  /*0d40*/  FADD.FTZ R28, R25, R24 ;  /* 0x00000018191c7221 */ /* 0x002fe20000010000 */
[----:B------:R-:W-:Y:S02]  /*0d50*/  MOV R24, UR4 ;  /* 0x0000000400187c02 */ /* 0x000fe40008000f00 */
[----:B------:R-:W-:Y:S01]  /*0d60*/  MOV R25, UR5 ;  /* 0x0000000500197c02 */ /* 0x000fe20008000f00 */
[----:B--2---:R-:W-:-:S04]  /*0d70*/  FADD.FTZ R29, R26, R29 ;  /* 0x0000001d1a1d7221 */ /* 0x004fc80000010000 */
[----:B------:R1:W2:Y:S04]  /*0d80*/  @P3 LDG.E.U16 R26, desc[UR16][R24.64] ;  /* 0x00000010181a3981 */ /* 0x0002a8000c1e1500 */
[----:B------:R-:W3:Y:S04]  /*0d90*/  SHFL.DOWN PT, R90, R29, 0x8, 0x1f ;  /* 0x09001f001d5a7f89 */ /* 0x000ee800000e0000 */
[----:B------:R-:W4:Y:S01]  /*0da0*/  SHFL.DOWN PT, R87, R28, 0x8, 0x1f ;  /* 0x09001f001c577f89 */ /* 0x000f2200000e0000 */
[----:B---3--:R-:W-:Y:S01]  /*0db0*/  FADD.FTZ R90, R29, R90 ;  /* 0x0000005a1d5a7221 */ /* 0x008fe20000010000 */
[----:B----4-:R-:W-:-:S04]  /*0dc0*/  FADD.FTZ R29, R28, R87 ;  /* 0x000000571c1d7221 */ /* 0x010fc80000010000 */
[----:B------:R-:W3:Y:S04]  /*0dd0*/  SHFL.DOWN PT, R89, R90, 0x4, 0x1f ;  /* 0x08801f005a597f89 */ /* 0x000ee800000e0000 */
[----:B------:R-:W4:Y:S01]  /*0de0*/  SHFL.DOWN PT, R28, R29, 0x4, 0x1f ;  /* 0x08801f001d1c7f89 */ /* 0x000f2200000e0000 */
[----:B------:R-:W-:Y:S01]  /*0df0*/  PLOP3.LUT P0, PT, PT, PT, PT, 0x80, 0x8 ;  /* 0x000000000008781c */ /* 0x000fe20003f0f070 */
[----:B------:R-:W-:Y:S01]  /*0e00*/  UMOV UR4, 0x400 ;  /* 0x0000040000047882 */ /* 0x000fe20000000000 */
[----:B------:R-:W-:Y:S01]  /*0e10*/  @!P2 PLOP3.LUT P0, PT, P4, PT, PT, 0x80, 0x8 ;  /* 0x000000000008a81c */ /* 0x000fe2000270f070 */
[----:B0-----:R-:W-:Y:S01]  /*0e20*/  ULEA UR4, UR7, UR4, 0x18 ;  /* 0x0000000407047291 */ /* 0x001fe2000f8ec0ff */
[----:B-1----:R-:W0:Y:S03]  /*0e30*/  @!P2 S2R R25, SR_TID.X ;  /* 0x000000000019a919 */ /* 0x002e260000002100 */
[----:B------:R-:W-:-:S02]  /*0e40*/  UIADD3 UR7, UPT, UPT, UR4, 0x1820, URZ ;  /* 0x0000182004077890 */ /* 0x000fc4000fffe0ff */
[----:B------:R-:W-:-:S04]  /*0e50*/  MOV R87, UR4 ;  /* 0x0000000400577c02 */ /* 0x000fc80008000f00 */
[----:B------:R-:W-:Y:S02]  /*0e60*/  @!P2 MOV R24, UR7 ;  /* 0x000000070018ac02 */ /* 0x000fe40008000f00 */
[----:B------:R-:W-:Y:S01]  /*0e70*/  @!P0 IADD3 R24, PT, PT, R87, 0x1800, RZ ;  /* 0x0000180057188810 */ /* 0x000fe20007ffe0ff */
[----:B---3--:R-:W-:Y:S01]  /*0e80*/  FADD.FTZ R90, R90, R89 ;  /* 0x000000595a5a7221 */ /* 0x008fe20000010000 */
[----:B----4-:R-:W-:-:S04]  /*0e90*/  FADD.FTZ R28, R29, R28 ;  /* 0x0000001c1d1c7221 */ /* 0x010fc80000010000 */
[----:B------:R-:W1:Y:S04]  /*0ea0*/  SHFL.DOWN PT, R87, R90, 0x2, 0x1f ;  /* 0x08401f005a577f89 */ /* 0x000e6800000e0000 */
[----:B------:R-:W3:Y:S01]  /*0eb0*/  SHFL.DOWN PT, R89, R28, 0x2, 0x1f ;  /* 0x08401f001c597f89 */ /* 0x000ee200000e0000 */
[----:B0-----:R-:W-:-:S04]  /*0ec0*/  @!P2 SHF.R.U32.HI R25, RZ, 0x2, R25 ;  /* 0x00000002ff19a819 */ /* 0x001fc80000011619 */
[----:B------:R-:W-:-:S04]  /*0ed0*/  @!P2 LOP3.LUT R25, R25, 0x18, RZ, 0xc0, !PT ;  /* 0x000000181919a812 */ /* 0x000fc800078ec0ff */
[----:B------:R-:W-:Y:S01]  /*0ee0*/  @!P2 IADD3 R29, PT, PT, R25, R24, RZ ;  /* 0x00000018191da210 */ /* 0x000fe20007ffe0ff */
[----:B-1----:R-:W-:Y:S01]  /*0ef0*/  FADD.FTZ R87, R90, R87 ;  /* 0x000000575a577221 */ /* 0x002fe20000010000 */
[----:B---3--:R-:W-:-:S04]  /*0f00*/  FADD.FTZ R89, R28, R89 ;  /* 0x000000591c597221 */ /* 0x008fc80000010000 */
[----:B------:R-:W0:Y:S04]  /*0f10*/  SHFL.DOWN PT, R24, R87, 0x1, 0x1f ;  /* 0x08201f0057187f89 */ /* 0x000e2800000e0000 */
[----:B------:R-:W1:Y:S01]  /*0f20*/  SHFL.DOWN PT, R90, R89, 0x1, 0x1f ;  /* 0x08201f00595a7f89 */ /* 0x000e6200000e0000 */
[----:B------:R-:W-:-:S04]  /*0f30*/  ISETP.NE.U32.AND P0, PT, RZ, UR18, PT ;  /* 0x00000012ff007c0c */ /* 0x000fc8000bf05070 */
[----:B------:R-:W-:-:S13]  /*0f40*/  ISETP.NE.AND.EX P0, PT, RZ, UR19, PT, P0 ;  /* 0x00000013ff007c0c */ /* 0x000fda000bf05300 */
[----:B------:R-:W3:Y:S01]  /*0f50*/  @P0 LDC.64 R92, c[0x0][0x438] ;  /* 0x00010e00ff5c0b82 */ /* 0x000ee20000000a00 */
[----:B0-----:R-:W-:Y:S01]  /*0f60*/  FADD.FTZ R24, R87, R24 ;  /* 0x0000001857187221 */ /* 0x001fe20000010000 */
[----:B-1----:R-:W-:-:S05]  /*0f70*/  FADD.FTZ R25, R89, R90 ;  /* 0x0000005a59197221 */ /* 0x002fca0000010000 */
[----:B------:R0:W-:Y:S02]  /*0f80*/  @!P2 STS.64 [R29], R24 ;  /* 0x000000181d00a388 */ /* 0x0001e40000000a00 */
[----:B0-----:R-:W0:Y:S01]  /*0f90*/  @P0 LDC.64 R28, c[0x0][0x438] ;  /* 0x00010e00ff1c0b82 */ /* 0x001e220000000a00 */
[----:B---3--:R-:W-:-:S05]  /*0fa0*/  @P0 IMAD.WIDE.U32 R92, R54, 0x8, R92 ;  /* 0x00000008365c0825 */ /* 0x008fca00078e005c */
[----:B------:R1:W5:Y:S02]  /*0fb0*/  @P0 LDG.E.64 R48, desc[UR16][R92.64] ;  /* 0x000000105c300981 */ /* 0x000364000c1e1b00 */
[----:B-1----:R-:W1:Y:S01]  /*0fc0*/  @P0 LDC.64 R92, c[0x0][0x438] ;  /* 0x00010e00ff5c0b82 */ /* 0x002e620000000a00 */
[----:B0-----:R-:W-:-:S05]  /*0fd0*/  @P0 IMAD.WIDE.U32 R28, R55, 0x8, R28 ;  /* 0x00000008371c0825 */ /* 0x001fca00078e001c */
[----:B------:R0:W5:Y:S02]  /*0fe0*/  @P0 LDG.E.64 R50, desc[UR16][R28.64] ;  /* 0x000000101c320981 */ /* 0x000164000c1e1b00 */
[----:B0-----:R-:W0:Y:S01]  /*0ff0*/  LDC.64 R28, c[0x0][0x3b0] ;  /* 0x0000ec00ff1c7b82 */ /* 0x001e220000000a00 */
[----:B-1----:R-:W-:-:S05]  /*1000*/  @P0 IMAD.WIDE.U32 R92, R56, 0x8, R92 ;  /* 0x00000008385c0825 */ /* 0x002fca00078e005c */
[----:B------:R1:W5:Y:S01]  /*1010*/  @P0 LDG.E.64 R52, desc[UR16][R92.64] ;  /* 0x000000105c340981 */ /* 0x000362000c1e1b00 */
[----:B0-----:R-:W-:-:S04]  /*1020*/  IMAD.WIDE.U32 R24, R54, 0x4, R28 ;  /* 0x0000000436187825 */ /* 0x001fc800078e001c */
[--C-:B-1----:R-:W-:Y:S01]  /*1030*/  IMAD.WIDE.U32 R92, R55, 0x4, R28.reuse ;  /* 0x00000004375c7825 */ /* 0x102fe200078e001c */
[----:B------:R0:W5:Y:S03]  /*1040*/  LDG.E R89, desc[UR16][R24.64] ;  /* 0x0000001018597981 */ /* 0x000166000c1e1900 */
[----:B------:R-:W-:Y:S01]  /*1050*/  IMAD.WIDE.U32 R28, R56, 0x4, R28 ;  /* 0x00000004381c7825 */ /* 0x000fe200078e001c */
[----:B------:R-:W5:Y:S04]  /*1060*/  LDG.E R87, desc[UR16][R92.64] ;  /* 0x000000105c577981 */ /* 0x000f68000c1e1900 */
[----:B------:R1:W5:Y:S01]  /*1070*/  LDG.E R90, desc[UR16][R28.64] ;  /* 0x000000101c5a7981 */ /* 0x000362000c1e1900 */
[----:B------:R-:W-:Y:S01]  /*1080*/  @!UP2 UIADD3 UR7, UPT, UPT, UR4, 0x1800, URZ ;  /* 0x000018000407a890 */ /* 0x000fe2000fffe0ff */
[----:B------:R-:W-:Y:S01]  /*1090*/  FADD.FTZ R32, R27, R32 ;  /* 0x000000201b207221 */ /* 0x000fe20000010000 */
[----:B------:R-:W-:Y:S01]  /*10a0*/  FFMA.FTZ R33, R0, R27, R33 ;  /* 0x0000001b00217223 */ /* 0x000fe20000010021 */
[----:B------:R-:W-:Y:S01]  /*10b0*/  FADD.FTZ R20, R30, R20 ;  /* 0x000000141e147221 */ /* 0x000fe20000010000 */
[----:B------:R-:W-:Y:S01]  /*10c0*/  FFMA.FTZ R21, R78, R30, R21 ;  /* 0x0000001e4e157223 */ /* 0x000fe20000010015 */
[----:B------:R-:W-:Y:S01]  /*10d0*/  FADD.FTZ R18, R31, R18 ;  /* 0x000000121f127221 */ /* 0x000fe20000010000 */
[----:B------:R-:W-:Y:S01]  /*10e0*/  FFMA.FTZ R19, R72, R31, R19 ;  /* 0x0000001f48137223 */ /* 0x000fe20000010013 */
[----:B--2---:R-:W-:Y:S01]  /*10f0*/  @P3 R2UR UR5, R26 ;  /* 0x000000001a0532ca */ /* 0x004fe200000e0000 */
[----:B------:R-:W-:Y:S06]  /*1100*/  BAR.SYNC.DEFER_BLOCKING 0x0 ;  /* 0x0000000000007b1d */ /* 0x000fec0000010000 */
[----:B0-----:R-:W1:Y:S01]  /*1110*/  LDS.128 R24, [UR7] ;  /* 0x00000007ff187984 */ /* 0x001e620008000c00 */
[----:B------:R-:W-:-:S02]  /*1120*/  UIADD3 UR7, UPT, UPT, UR4, 0x1830, URZ ;  /* 0x0000183004077890 */ /* 0x000fc4000fffe0ff */
[----:B------:R-:W-:Y:S01]  /*1130*/  @!UP2 UIADD3 UR7, UPT, UPT, UR4, 0x1810, URZ ;  /* 0x000018100407a890 */ /* 0x000fe2000fffe0ff */
[----:B-1----:R-:W-:-:S04]  /*1140*/  FADD.FTZ R28, RZ, R25 ;  /* 0x00000019ff1c7221 */ /* 0x002fc80000010000 */
[----:B------:R-:W-:-:S04]  /*1150*/  FADD.FTZ R92, R27, R28 ;  /* 0x0000001c1b5c7221 */ /* 0x000fc80000010000 */
[----:B------:R-:W0:Y:S01]  /*1160*/  LDS.128 R28, [UR7] ;  /* 0x00000007ff1c7984 */ /* 0x000e220008000c00 */
[----:B------:R-:W-:Y:S01]  /*1170*/  FADD.FTZ R25, RZ, R24 ;  /* 0x00000018ff197221 */ /* 0x000fe20000010000 */
[----:B------:R-:W-:-:S03]  /*1180*/  UISETP.NE.U32.AND UP1, UPT, UR18, URZ, UPT ;  /* 0x000000ff1200728c */ /* 0x000fc6000bf25070 */
[----:B------:R-:W-:Y:S01]  /*1190*/  FADD.FTZ R25, R26, R25 ;  /* 0x000000191a197221 */ /* 0x000fe20000010000 */
[----:B------:R-:W-:Y:S01]  /*11a0*/  UISETP.NE.AND.EX UP1, UPT, UR19, URZ, UPT, UP1 ;  /* 0x000000ff1300728c */ /* 0x000fe2000bf25310 */
        /* <DEDUP_REMOVED lines=12> */
[----:B0-----:R-:W-:-:S04]  /*1270*/  FADD.FTZ R92, R92, R29 ;  /* 0x0000001d5c5c7221 */ /* 0x001fc80000010000 */
[----:B------:R-:W-:Y:S01]  /*1280*/  FADD.FTZ R31, R31, R92 ;  /* 0x0000005c1f1f7221 */ /* 0x000fe20000010000 */
[----:B------:R-:W-:-:S03]  /*1290*/  FADD.FTZ R25, R25, R28 ;  /* 0x0000001c19197221 */ /* 0x000fc60000010000 */
[----:B------:R-:W-:Y:S01]  /*12a0*/  FMUL.FTZ R31, R31, UR21 ;  /* 0x000000151f1f7c20 */ /* 0x000fe20008410000 */
[----:B------:R-:W-:-:S04]  /*12b0*/  FADD.FTZ R25, R30, R25 ;  /* 0x000000191e197221 */ /* 0x000fc80000010000 */
[----:B------:R-:W-:Y:S01]  /*12c0*/  R2UR UR7, R31 ;  /* 0x000000001f0772ca */ /* 0x000fe200000e0000 */
[----:B------:R-:W-:Y:S01]  /*12d0*/  FMUL.FTZ R25, R25, UR21 ;  /* 0x0000001519197c20 */ /* 0x000fe20008410000 */
[----:B------:R-:W-:Y:S01]  /*12e0*/  FADD.FTZ R16, R86, R16 ;  /* 0x0000001056107221 */ /* 0x000fe20000010000 */
[----:B------:R-:W-:Y:S01]  /*12f0*/  FFMA.FTZ R8, R57, R86, R8 ;  /* 0x0000005639087223 */ /* 0x000fe20000010008 */
[----:B------:R-:W-:Y:S01]  /*1300*/  FADD.FTZ R15, R85, R15 ;  /* 0x0000000f550f7221 */ /* 0x000fe20000010000 */
[----:B------:R-:W-:Y:S01]  /*1310*/  FFMA.FTZ R7, R60, R85, R7 ;  /* 0x000000553c077223 */ /* 0x000fe20000010007 */
[----:B------:R-:W-:Y:S01]  /*1320*/  FADD.FTZ R17, R88, R17 ;  /* 0x0000001158117221 */ /* 0x000fe20000010000 */
[----:B------:R-:W-:Y:S01]  /*1330*/  FFMA.FTZ R9, R58, R88, R9 ;  /* 0x000000583a097223 */ /* 0x000fe20000010009 */
[----:B------:R-:W-:Y:S01]  /*1340*/  FSEL R25, R25, RZ, !P1 ;  /* 0x000000ff19197208 */ /* 0x000fe20004800000 */
[----:B------:R-:W-:Y:S01]  /*1350*/  UMOV UR4, 0x3f800000 ;  /* 0x3f80000000047882 */ /* 0x000fe20000000000 */
[----:B------:R-:W-:Y:S01]  /*1360*/  @UP0 USHF.L.U32 UR4, UR5, 0x10, URZ ;  /* 0x0000001005040899 */ /* 0x000fe200080006ff */
[----:B------:R-:W-:Y:S11]  /*1370*/  BRA.U UP1, `(.L_x_340) ;  /* 0x0000001101287547 */ /* 0x000ff6000b800000 */
[----:B------:R-:W-:-:S04]  /*1380*/  UISETP.NE.U32.AND UP1, UPT, UR22, URZ, UPT ;  /* 0x000000ff1600728c */ /* 0x000fc8000bf25070 */
[----:B------:R-:W-:-:S09]  /*1390*/  UISETP.NE.AND.EX UP1, UPT, UR23, URZ, UPT, UP1 ;  /* 0x000000ff1700728c */ /* 0x000fd2000bf25310 */
[----:B------:R-:W-:Y:S05]  /*13a0*/  BRA.U UP1, `(.L_x_341) ;  /* 0x0000000501d07547 */ /* 0x000fea000b800000 */
[--C-:B------:R-:W-:Y:S01]  /*13b0*/  FFMA.FTZ R0, R0, UR7, R25.reuse ;  /* 0x0000000700007c23 */ /* 0x100fe20008010019 */
[--C-:B------:R-:W-:Y:S01]  /*13c0*/  FFMA.FTZ R78, R78, UR7, R25.reuse ;  /* 0x000000074e4e7c23 */ /* 0x100fe20008010019 */
[--C-:B------:R-:W-:Y:S01]  /*13d0*/  FFMA.FTZ R69, R69, UR7, R25.reuse ;  /* 0x0000000745457c23 */ /* 0x100fe20008010019 */
[----:B------:R-:W-:Y:S01]  /*13e0*/  FFMA.FTZ R65, R65, UR7, R25 ;  /* 0x0000000741417c23 */ /* 0x000fe20008010019 */
[----:B------:R-:W-:Y:S01]  /*13f0*/  FADD.FTZ R0, R79, -R0 ;  /* 0x800000004f007221 */ /* 0x000fe20000010000 */
[----:B------:R-:W-:Y:S01]  /*1400*/  FADD.FTZ R78, R75, -R78 ;  /* 0x8000004e4b4e7221 */ /* 0x000fe20000010000 */
[----:B------:R-:W-:Y:S01]  /*1410*/  FADD.FTZ R69, R74, -R69 ;  /* 0x800000454a457221 */ /* 0x000fe20000010000 */
[----:B-----5:R-:W-:Y:S01]  /*1420*/  LOP3.LUT P0, RZ, R89, 0xff, RZ, 0xc0, !PT ;  /* 0x000000ff59ff7812 */ /* 0x020fe2000780c0ff */
[----:B------:R-:W-:Y:S01]  /*1430*/  FMUL.FTZ R0, R0, UR10 ;  /* 0x0000000a00007c20 */ /* 0x000fe20008410000 */
[----:B------:R-:W-:Y:S01]  /*1440*/  FMUL.FTZ R78, R78, UR10 ;  /* 0x0000000a4e4e7c20 */ /* 0x000fe20008410000 */
[----:B------:R-:W-:Y:S01]  /*1450*/  FMUL.FTZ R69, R69, UR10 ;  /* 0x0000000a45457c20 */ /* 0x000fe20008410000 */
[----:B------:R-:W-:Y:S01]  /*1460*/  FADD.FTZ R70, R70, -R65 ;  /* 0x8000004146467221 */ /* 0x000fe20000010000 */
[----:B------:R-:W-:Y:S01]  /*1470*/  FMUL.FTZ R0, R0, UR4 ;  /* 0x0000000400007c20 */ /* 0x000fe20008410000 */
[----:B------:R-:W-:Y:S01]  /*1480*/  FMUL.FTZ R78, R78, UR4 ;  /* 0x000000044e4e7c20 */ /* 0x000fe20008410000 */
[--C-:B------:R-:W-:Y:S01]  /*1490*/  FFMA.FTZ R60, R60, UR7, R25.reuse ;  /* 0x000000073c3c7c23 */ /* 0x100fe20008010019 */
[--C-:B------:R-:W-:Y:S01]  /*14a0*/  FFMA.FTZ R76, R76, UR7, R25.reuse ;  /* 0x000000074c4c7c23 */ /* 0x100fe20008010019 */
[----:B------:R-:W-:Y:S01]  /*14b0*/  FMUL.FTZ R0, R0, UR24 ;  /* 0x0000001800007c20 */ /* 0x000fe20008410000 */
[----:B------:R-:W-:Y:S01]  /*14c0*/  FMUL.FTZ R78, R78, UR24 ;  /* 0x000000184e4e7c20 */ /* 0x000fe20008410000 */
[----:B------:R-:W-:Y:S01]  /*14d0*/  FMUL.FTZ R69, R69, UR4 ;  /* 0x0000000445457c20 */ /* 0x000fe20008410000 */
[----:B------:R-:W-:Y:S01]  /*14e0*/  FMUL.FTZ R70, R70, UR10 ;  /* 0x0000000a46467c20 */ /* 0x000fe20008410000 */
[----:B------:R-:W-:Y:S01]  /*14f0*/  FADD.FTZ R60, R63, -R60 ;  /* 0x8000003c3f3c7221 */ /* 0x000fe20000010000 */
[----:B------:R-:W-:Y:S01]  /*1500*/  FSEL R0, R0, RZ, P0 ;  /* 0x000000ff00007208 */ /* 0x000fe20000000000 */
[--C-:B------:R-:W-:Y:S01]  /*1510*/  FFMA.FTZ R72, R72, UR7, R25.reuse ;  /* 0x0000000748487c23 */ /* 0x100fe20008010019 */
[----:B------:R-:W-:Y:S01]  /*1520*/  LOP3.LUT P0, RZ, R89, 0xff0000, RZ, 0xc0, !PT ;  /* 0x00ff000059ff7812 */ /* 0x000fe2000780c0ff */
[--C-:B------:R-:W-:Y:S01]  /*1530*/  FFMA.FTZ R57, R57, UR7, R25.reuse ;  /* 0x0000000739397c23 */ /* 0x100fe20008010019 */
[----:B------:R0:W-:Y:S01]  /*1540*/  F2F.BF16.F32 R75, R0 ;  /* 0x00000000004b7304 */ /* 0x0001e20000202000 */
[----:B------:R-:W-:Y:S01]  /*1550*/  FADD.FTZ R76, R77, -R76 ;  /* 0x8000004c4d4c7221 */ /* 0x000fe20000010000 */
[----:B------:R-:W-:Y:S01]  /*1560*/  FMUL.FTZ R69, R69, UR24 ;  /* 0x0000001845457c20 */ /* 0x000fe20008410000 */
[----:B------:R-:W-:Y:S01]  /*1570*/  FFMA.FTZ R66, R66, UR7, R25 ;  /* 0x0000000742427c23 */ /* 0x000fe20008010019 */
[----:B------:R-:W-:Y:S01]  /*1580*/  FMUL.FTZ R70, R70, UR4 ;  /* 0x0000000446467c20 */ /* 0x000fe20008410000 */
[----:B------:R-:W-:Y:S01]  /*1590*/  FMUL.FTZ R60, R60, UR10 ;  /* 0x0000000a3c3c7c20 */ /* 0x000fe20008410000 */
[----:B------:R-:W-:Y:S01]  /*15a0*/  FADD.FTZ R72, R73, -R72 ;  /* 0x8000004849487221 */ /* 0x000fe20000010000 */
[----:B------:R-:W-:Y:S01]  /*15b0*/  FADD.FTZ R57, R62, -R57 ;  /* 0x800000393e397221 */ /* 0x000fe20000010000 */
[----:B------:R-:W-:Y:S01]  /*15c0*/  FMUL.FTZ R76, R76, UR10 ;  /* 0x0000000a4c4c7c20 */ /* 0x000fe20008410000 */
[----:B0-----:R-:W-:Y:S01]  /*15d0*/  FSEL R0, R78, RZ, P0 ;  /* 0x000000ff4e007208 */ /* 0x001fe20000000000 */
[--C-:B------:R-:W-:Y:S01]  /*15e0*/  FFMA.FTZ R64, R64, UR7, R25.reuse ;  /* 0x0000000740407c23 */ /* 0x100fe20008010019 */
[----:B------:R-:W-:Y:S01]  /*15f0*/  LOP3.LUT P0, RZ, R87, 0xff, RZ, 0xc0, !PT ;  /* 0x000000ff57ff7812 */ /* 0x000fe2000780c0ff */
[--C-:B------:R-:W-:Y:S01]  /*1600*/  FFMA.FTZ R58, R58, UR7, R25.reuse ;  /* 0x000000073a3a7c23 */ /* 0x100fe20008010019 */
[----:B------:R-:W-:Y:S01]  /*1610*/  FADD.FTZ R66, R71, -R66 ;  /* 0x8000004247427221 */ /* 0x000fe20000010000 */
[----:B------:R-:W-:Y:S01]  /*1620*/  FMUL.FTZ R70, R70, UR24 ;  /* 0x0000001846467c20 */ /* 0x000fe20008410000 */
[----:B------:R-:W-:Y:S01]  /*1630*/  FSEL R65, R69, RZ, P0 ;  /* 0x000000ff45417208 */ /* 0x000fe20000000000 */
[----:B------:R-:W-:Y:S01]  /*1640*/  FMUL.FTZ R60, R60, UR4 ;  /* 0x000000043c3c7c20 */ /* 0x000fe20008410000 */
[----:B------:R-:W-:Y:S01]  /*1650*/  LOP3.LUT P0, RZ, R87, 0xff0000, RZ, 0xc0, !PT ;  /* 0x00ff000057ff7812 */ /* 0x000fe2000780c0ff */
[----:B------:R-:W-:Y:S01]  /*1660*/  FMUL.FTZ R72, R72, UR10 ;  /* 0x0000000a48487c20 */ /* 0x000fe20008410000 */
[----:B------:R-:W-:Y:S01]  /*1670*/  FMUL.FTZ R57, R57, UR10 ;  /* 0x0000000a39397c20 */ /* 0x000fe20008410000 */
[----:B------:R-:W-:Y:S01]  /*1680*/  FMUL.FTZ R76, R76, UR4 ;  /* 0x000000044c4c7c20 */ /* 0x000fe20008410000 */
[----:B------:R-:W-:Y:S01]  /*1690*/  FADD.FTZ R64, R67, -R64 ;  /* 0x8000004043407221 */ /* 0x000fe20000010000 */
[----:B------:R-:W-:Y:S01]  /*16a0*/  FADD.FTZ R58, R59, -R58 ;  /* 0x8000003a3b3a7221 */ /* 0x000fe20000010000 */
[----:B------:R-:W-:Y:S01]  /*16b0*/  FMUL.FTZ R66, R66, UR10 ;  /* 0x0000000a42427c20 */ /* 0x000fe20008410000 */
[----:B------:R-:W-:Y:S01]  /*16c0*/  FFMA.FTZ R61, R61, UR7, R25 ;  /* 0x000000073d3d7c23 */ /* 0x000fe20008010019 */
[----:B------:R-:W-:Y:S01]  /*16d0*/  FSEL R30, R70, RZ, P0 ;  /* 0x000000ff461e7208 */ /* 0x000fe20000000000 */
[----:B------:R-:W-:Y:S01]  /*16e0*/  FMUL.FTZ R60, R60, UR24 ;  /* 0x000000183c3c7c20 */ /* 0x000fe20008410000 */
[----:B------:R-:W-:Y:S01]  /*16f0*/  FMUL.FTZ R72, R72, UR4 ;  /* 0x0000000448487c20 */ /* 0x000fe20008410000 */
[----:B------:R-:W-:Y:S01]  /*1700*/  LOP3.LUT P0, RZ, R90, 0xff00, RZ, 0xc0, !PT ;  /* 0x0000ff005aff7812 */ /* 0x000fe2000780c0ff */
[----:B------:R-:W-:Y:S01]  /*1710*/  FMUL.FTZ R57, R57, UR4 ;  /* 0x0000000439397c20 */ /* 0x000fe20008410000 */
[----:B------:R-:W-:Y:S01]  /*1720*/  FMUL.FTZ R76, R76, UR24 ;  /* 0x000000184c4c7c20 */ /* 0x000fe20008410000 */
[----:B------:R-:W-:Y:S01]  /*1730*/  FMUL.FTZ R64, R64, UR10 ;  /* 0x0000000a40407c20 */ /* 0x000fe20008410000 */
[----:B------:R-:W-:Y:S01]  /*1740*/  FMUL.FTZ R58, R58, UR10 ;  /* 0x0000000a3a3a7c20 */ /* 0x000fe20008410000 */
[----:B------:R-:W-:Y:S01]  /*1750*/  LOP3.LUT P1, RZ, R89, 0xff00, RZ, 0xc0, !PT ;  /* 0x0000ff0059ff7812 */ /* 0x000fe2000782c0ff */
[----:B------:R-:W-:Y:S01]  /*1760*/  FMUL.FTZ R66, R66, UR4 ;  /* 0x0000000442427c20 */ /* 0x000fe20008410000 */
[----:B------:R-:W-:Y:S01]  /*1770*/  FADD.FTZ R61, R68, -R61 ;  /* 0x8000003d443d7221 */ /* 0x000fe20000010000 */
[----:B------:R-:W-:Y:S01]  /*1780*/  FMUL.FTZ R72, R72, UR24 ;  /* 0x0000001848487c20 */ /* 0x000fe20008410000 */
[----:B------:R-:W-:Y:S01]  /*1790*/  FSEL R60, R60, RZ, P0 ;  /* 0x000000ff3c3c7208 */ /* 0x000fe20000000000 */
[----:B------:R-:W-:Y:S01]  /*17a0*/  FMUL.FTZ R57, R57, UR24 ;  /* 0x0000001839397c20 */ /* 0x000fe20008410000 */
[----:B------:R-:W-:Y:S01]  /*17b0*/  ISETP.GE.U32.AND P2, PT, R89, 0x1000000, PT ;  /* 0x010000005900780c */ /* 0x000fe20003f46070 */
[----:B------:R-:W-:Y:S01]  /*17c0*/  FMUL.FTZ R64, R64, UR4 ;  /* 0x0000000440407c20 */ /* 0x000fe20008410000 */
[----:B------:R-:W-:Y:S01]  /*17d0*/  LOP3.LUT P0, RZ, R90, 0xff0000, RZ, 0xc0, !PT ;  /* 0x00ff00005aff7812 */ /* 0x000fe2000780c0ff */
[----:B------:R-:W-:Y:S01]  /*17e0*/  FMUL.FTZ R58, R58, UR4 ;  /* 0x000000043a3a7c20 */ /* 0x000fe20008410000 */
[----:B------:R-:W-:Y:S01]  /*17f0*/  FSEL R28, R76, RZ, P1 ;  /* 0x000000ff4c1c7208 */ /* 0x000fe20000800000 */
[----:B------:R-:W-:Y:S01]  /*1800*/  FMUL.FTZ R66, R66, UR24 ;  /* 0x0000001842427c20 */ /* 0x000fe20008410000 */
[----:B------:R-:W-:Y:S01]  /*1810*/  FMUL.FTZ R61, R61, UR10 ;  /* 0x0000000a3d3d7c20 */ /* 0x000fe20008410000 */
[----:B------:R-:W-:Y:S01]  /*1820*/  LOP3.LUT P1, RZ, R87, 0xff00, RZ, 0xc0, !PT ;  /* 0x0000ff0057ff7812 */ /* 0x000fe2000782c0ff */
[----:B------:R-:W-:Y:S01]  /*1830*/  FMUL.FTZ R64, R64, UR24 ;  /* 0x0000001840407c20 */ /* 0x000fe20008410000 */
[----:B------:R-:W-:Y:S01]  /*1840*/  FSEL R27, R72, RZ, P2 ;  /* 0x000000ff481b7208 */ /* 0x000fe20001000000 */
[----:B------:R-:W-:Y:S01]  /*1850*/  FMUL.FTZ R58, R58, UR24 ;  /* 0x000000183a3a7c20 */ /* 0x000fe20008410000 */
[----:B------:R-:W-:Y:S01]  /*1860*/  FSEL R57, R57, RZ, P0 ;  /* 0x000000ff39397208 */ /* 0x000fe20000000000 */
[----:B------:R-:W-:Y:S01]  /*1870*/  FMUL.FTZ R61, R61, UR4 ;  /* 0x000000043d3d7c20 */ /* 0x000fe20008410000 */
[----:B------:R-:W-:Y:S01]  /*1880*/  ISETP.GE.U32.AND P2, PT, R87, 0x1000000, PT ;  /* 0x010000005700780c */ /* 0x000fe20003f46070 */
[----:B------:R-:W0:Y:S01]  /*1890*/  LDC.64 R24, c[0x0][0x468] ;  /* 0x00011a00ff187b82 */ /* 0x000e220000000a00 */
[----:B------:R-:W-:Y:S01]  /*18a0*/  ISETP.GE.U32.AND P0, PT, R90, 0x1000000, PT ;  /* 0x010000005a00780c */ /* 0x000fe20003f06070 */
[----:B------:R-:W-:Y:S01]  /*18b0*/  FMUL.FTZ R61, R61, UR24 ;  /* 0x000000183d3d7c20 */ /* 0x000fe20008410000 */
[----:B------:R-:W-:Y:S01]  /*18c0*/  FSEL R26, R66, RZ, P1 ;  /* 0x000000ff421a7208 */ /* 0x000fe20000800000 */
[----:B------:R-:W-:Y:S01]  /*18d0*/  F2F.BF16.F32 R0, R0 ;  /* 0x0000000000007304 */ /* 0x000fe20000202000 */
[----:B------:R-:W-:-:S02]  /*18e0*/  FSEL R64, R64, RZ, P2 ;  /* 0x000000ff40407208 */ /* 0x000fc40001000000 */
[----:B------:R-:W-:Y:S02]  /*18f0*/  FSEL R58, R58, RZ, P0 ;  /* 0x000000ff3a3a7208 */ /* 0x000fe40000000000 */
[----:B------:R-:W-:-:S03]  /*1900*/  LOP3.LUT P0, RZ, R90, 0xff, RZ, 0xc0, !PT ;  /* 0x000000ff5aff7812 */ /* 0x000fc6000780c0ff */
[----:B------:R-:W1:Y:S01]  /*1910*/  F2F.BF16.F32 R27, R27 ;  /* 0x0000001b001b7304 */ /* 0x000e620000202000 */
[----:B------:R-:W-:-:S07]  /*1920*/  FSEL R61, R61, RZ, P0 ;  /* 0x000000ff3d3d7208 */ /* 0x000fce0000000000 */
[----:B------:R-:W2:Y:S01]  /*1930*/  F2F.BF16.F32 R26, R26 ;  /* 0x0000001a001a7304 */ /* 0x000ea20000202000 */
[----:B-1----:R-:W-:-:S07]  /*1940*/  PRMT R63, R0, 0x5410, R27 ;  /* 0x00005410003f7816 */ /* 0x002fce000000001b */
[----:B------:R-:W1:Y:S01]  /*1950*/  F2F.BF16.F32 R28, R28 ;  /* 0x0000001c001c7304 */ /* 0x000e620000202000 */
[----:B--2---:R-:W-:-:S07]  /*1960*/  IMAD.WIDE.U32 R26, R26, 0x10000, RZ ;  /* 0x000100001a1a7825 */ /* 0x004fce00078e00ff */
[----:B------:R-:W-:Y:S01]  /*1970*/  F2F.BF16.F32 R30, R30 ;  /* 0x0000001e001e7304 */ /* 0x000fe20000202000 */
[----:B-1----:R-:W-:-:S07]  /*1980*/  IMAD.WIDE.U32 R28, R28, 0x10000, RZ ;  /* 0x000100001c1c7825 */ /* 0x002fce00078e00ff */
[----:B------:R-:W1:Y:S01]  /*1990*/  F2F.BF16.F32 R31, R64 ;  /* 0x00000040001f7304 */ /* 0x000e620000202000 */
[----:B------:R-:W-:Y:S02]  /*19a0*/  LOP3.LUT R29, R63, R29, RZ, 0xfc, !PT ;  /* 0x0000001d3f1d7212 */ /* 0x000fe400078efcff */
[----:B------:R-:W-:-:S05]  /*19b0*/  LOP3.LUT R28, R28, R75, RZ, 0xfc, !PT ;  /* 0x0000004b1c1c7212 */ /* 0x000fca00078efcff */
[----:B------:R-:W2:Y:S01]  /*19c0*/  F2F.BF16.F32 R60, R60 ;  /* 0x0000003c003c7304 */ /* 0x000ea20000202000 */
[----:B-1----:R-:W-:-:S07]  /*19d0*/  PRMT R59, R30, 0x5410, R31 ;  /* 0x000054101e3b7816 */ /* 0x002fce000000001f */
[----:B------:R-:W-:Y:S01]  /*19e0*/  F2F.BF16.F32 R57, R57 ;  /* 0x0000003900397304 */ /* 0x000fe20000202000 */
[----:B------:R-:W-:Y:S01]  /*19f0*/  LOP3.LUT R27, R59, R27, RZ, 0xfc, !PT ;  /* 0x0000001b3b1b7212 */ /* 0x000fe200078efcff */
[----:B--2---:R-:W-:-:S06]  /*1a00*/  IMAD.WIDE.U32 R30, R60, 0x10000, RZ ;  /* 0x000100003c1e7825 */ /* 0x004fcc00078e00ff */
[----:B------:R-:W1:Y:S08]  /*1a10*/  F2F.BF16.F32 R58, R58 ;  /* 0x0000003a003a7304 */ /* 0x000e700000202000 */
[----:B------:R-:W2:Y:S01]  /*1a20*/  F2F.BF16.F32 R65, R65 ;  /* 0x0000004100417304 */ /* 0x000ea20000202000 */
[----:B-1----:R-:W-:-:S07]  /*1a30*/  PRMT R57, R57, 0x5410, R58 ;  /* 0x0000541039397816 */ /* 0x002fce000000003a */
[----:B------:R-:W1:Y:S01]  /*1a40*/  F2F.BF16.F32 R61, R61 ;  /* 0x0000003d003d7304 */ /* 0x000e620000202000 */
[----:B0-----:R-:W-:Y:S01]  /*1a50*/  IMAD.WIDE.U32 R58, R54, 0x8, R24 ;  /* 0x00000008363a7825 */ /* 0x001fe200078e0018 */
[----:B------:R-:W-:-:S03]  /*1a60*/  LOP3.LUT R31, R57, R31, RZ, 0xfc, !PT ;  /* 0x0000001f391f7212 */ /* 0x000fc600078efcff */
[--C-:B------:R-:W-:Y:S01]  /*1a70*/  IMAD.WIDE.U32 R54, R55, 0x8, R24.reuse ;  /* 0x0000000837367825 */ /* 0x100fe200078e0018 */
[----:B------:R0:W-:Y:S01]  /*1a80*/  STG.E.64 desc[UR16][R58.64], R28 ;  /* 0x0000001c3a007986 */ /* 0x0001e2000c101b10 */
[----:B--2---:R-:W-:Y:S02]  /*1a90*/  LOP3.LUT R26, R26, R65, RZ, 0xfc, !PT ;  /* 0x000000411a1a7212 */ /* 0x004fe400078efcff */
[----:B------:R-:W-:-:S03]  /*1aa0*/  IMAD.WIDE.U32 R24, R56, 0x8, R24 ;  /* 0x0000000838187825 */ /* 0x000fc600078e0018 */
[----:B------:R0:W-:Y:S01]  /*1ab0*/  STG.E.64 desc[UR16][R54.64], R26 ;  /* 0x0000001a36007986 */ /* 0x0001e2000c101b10 */
[----:B-1----:R-:W-:-:S05]  /*1ac0*/  LOP3.LUT R30, R30, R61, RZ, 0xfc, !PT ;  /* 0x0000003d1e1e7212 */ /* 0x002fca00078efcff */
[----:B------:R0:W-:Y:S01]  /*1ad0*/  STG.E.64 desc[UR16][R24.64], R30 ;  /* 0x0000001e18007986 */ /* 0x0001e2000c101b10 */
[----:B------:R-:W-:Y:S05]  /*1ae0*/  BRA `(.L_x_342) ;  /* 0x0000001c00307947 */ /* 0x000fea0003800000 */
.L_x_341:
[--C-:B------:R-:W-:Y:S01]  /*1af0*/  FFMA.FTZ R0, R0, UR7, R25.reuse ;  /* 0x0000000700007c23 */ /* 0x100fe20008010019 */
        /* <DEDUP_REMOVED lines=9> */
[--C-:B------:R-:W-:Y:S01]  /*1b90*/  FFMA.FTZ R76, R76, UR7, R25.reuse ;  /* 0x000000074c4c7c23 */ /* 0x100fe20008010019 */
[--C-:B------:R-:W-:Y:S01]  /*1ba0*/  FFMA.FTZ R62, R58, UR7, R25.reuse ;  /* 0x000000073a3e7c23 */ /* 0x100fe20008010019 */
[----:B------:R0:W-:Y:S01]  /*1bb0*/  F2F.BF16.F32 R75, R24 ;  /* 0x00000018004b7304 */ /* 0x0001e20000202000 */
[----:B------:R-:W-:Y:S01]  /*1bc0*/  FMUL.FTZ R58, R57, UR10 ;  /* 0x0000000a393a7c20 */ /* 0x000fe20008410000 */
[----:B------:R-:W-:Y:S01]  /*1bd0*/  FMUL.FTZ R72, R72, UR10 ;  /* 0x0000000a48487c20 */ /* 0x000fe20008410000 */
[--C-:B------:R-:W-:Y:S01]  /*1be0*/  FFMA.FTZ R66, R66, UR7, R25.reuse ;  /* 0x0000000742427c23 */ /* 0x100fe20008010019 */
[----:B-----5:R-:W-:Y:S01]  /*1bf0*/  LOP3.LUT P0, RZ, R89, 0xff, RZ, 0xc0, !PT ;  /* 0x000000ff59ff7812 */ /* 0x020fe2000780c0ff */
[----:B------:R-:W-:Y:S01]  /*1c00*/  FADD.FTZ R73, R77, -R76 ;  /* 0x8000004c4d497221 */ /* 0x000fe20000010000 */
[----:B------:R-:W-:Y:S01]  /*1c10*/  FFMA.FTZ R69, R69, UR7, R25 ;  /* 0x0000000745457c23 */ /* 0x000fe20008010019 */
[----:B------:R-:W-:Y:S01]  /*1c20*/  FADD.FTZ R66, R71, -R66 ;  /* 0x8000004247427221 */ /* 0x000fe20000010000 */
[----:B------:R1:W-:Y:S01]  /*1c30*/  F2F.BF16.F32 R0, R29 ;  /* 0x0000001d00007304 */ /* 0x0003e20000202000 */
[----:B0-----:R-:W-:Y:S01]  /*1c40*/  FMUL.FTZ R24, R24, UR4 ;  /* 0x0000000418187c20 */ /* 0x001fe20008410000 */
[----:B------:R-:W-:Y:S01]  /*1c50*/  FMUL.FTZ R73, R73, UR10 ;  /* 0x0000000a49497c20 */ /* 0x000fe20008410000 */
[----:B------:R-:W-:Y:S01]  /*1c60*/  FADD.FTZ R74, R74, -R69 ;  /* 0x800000454a4a7221 */ /* 0x000fe20000010000 */
[--C-:B------:R-:W-:Y:S01]  /*1c70*/  FFMA.FTZ R65, R65, UR7, R25.reuse ;  /* 0x0000000741417c23 */ /* 0x100fe20008010019 */
[----:B------:R-:W-:Y:S01]  /*1c80*/  FMUL.FTZ R57, R24, UR24 ;  /* 0x0000001818397c20 */ /* 0x000fe20008410000 */
[----:B------:R-:W-:Y:S01]  /*1c90*/  FFMA.FTZ R31, R61, UR7, R25 ;  /* 0x000000073d1f7c23 */ /* 0x000fe20008010019 */
[----:B------:R-:W-:Y:S01]  /*1ca0*/  FMUL.FTZ R61, R66, UR10 ;  /* 0x0000000a423d7c20 */ /* 0x000fe20008410000 */
[----:B------:R0:W2:Y:S01]  /*1cb0*/  F2F.BF16.F32 R27, R72 ;  /* 0x00000048001b7304 */ /* 0x0000a20000202000 */
[----:B-1----:R-:W-:Y:S01]  /*1cc0*/  FMUL.FTZ R29, R29, UR4 ;  /* 0x000000041d1d7c20 */ /* 0x002fe20008410000 */
[----:B------:R-:W-:Y:S01]  /*1cd0*/  FSEL R57, R57, RZ, P0 ;  /* 0x000000ff39397208 */ /* 0x000fe20000000000 */
[----:B------:R-:W-:Y:S01]  /*1ce0*/  FMUL.FTZ R74, R74, UR10 ;  /* 0x0000000a4a4a7c20 */ /* 0x000fe20008410000 */
[----:B------:R-:W-:Y:S01]  /*1cf0*/  LOP3.LUT P0, RZ, R89, 0xff0000, RZ, 0xc0, !PT ;  /* 0x00ff000059ff7812 */ /* 0x000fe2000780c0ff */
[----:B------:R-:W-:Y:S01]  /*1d00*/  FMUL.FTZ R29, R29, UR24 ;  /* 0x000000181d1d7c20 */ /* 0x000fe20008410000 */
[----:B------:R-:W-:Y:S01]  /*1d10*/  FADD.FTZ R65, R70, -R65 ;  /* 0x8000004146417221 */ /* 0x000fe20000010000 */
[--C-:B------:R-:W-:Y:S01]  /*1d20*/  FFMA.FTZ R26, R64, UR7, R25.reuse ;  /* 0x00000007401a7c23 */ /* 0x100fe20008010019 */
[----:B------:R1:W-:Y:S01]  /*1d30*/  F2F.BF16.F32 R28, R73 ;  /* 0x00000049001c7304 */ /* 0x0003e20000202000 */
[----:B0-----:R-:W-:Y:S01]  /*1d40*/  FMUL.FTZ R72, R72, UR4 ;  /* 0x0000000448487c20 */ /* 0x001fe20008410000 */
[----:B------:R-:W-:Y:S01]  /*1d50*/  FSEL R66, R29, RZ, P0 ;  /* 0x000000ff1d427208 */ /* 0x000fe20000000000 */
[----:B------:R-:W-:Y:S01]  /*1d60*/  FMUL.FTZ R64, R65, UR10 ;  /* 0x0000000a41407c20 */ /* 0x000fe20008410000 */
[----:B------:R-:W-:Y:S01]  /*1d70*/  ISETP.GE.U32.AND P0, PT, R89, 0x1000000, PT ;  /* 0x010000005900780c */ /* 0x000fe20003f06070 */
[----:B------:R-:W-:Y:S01]  /*1d80*/  FMUL.FTZ R72, R72, UR24 ;  /* 0x0000001848487c20 */ /* 0x000fe20008410000 */
[----:B------:R-:W-:Y:S01]  /*1d90*/  FADD.FTZ R26, R67, -R26 ;  /* 0x8000001a431a7221 */ /* 0x000fe20000010000 */
[----:B------:R-:W-:Y:S01]  /*1da0*/  FFMA.FTZ R60, R60, UR7, R25 ;  /* 0x000000073c3c7c23 */ /* 0x000fe20008010019 */
[----:B------:R0:W-:Y:S01]  /*1db0*/  F2F.BF16.F32 R69, R74 ;  /* 0x0000004a00457304 */ /* 0x0001e20000202000 */
[----:B-1----:R-:W-:Y:S01]  /*1dc0*/  FMUL.FTZ R73, R73, UR4 ;  /* 0x0000000449497c20 */ /* 0x002fe20008410000 */
[----:B------:R-:W-:Y:S01]  /*1dd0*/  FSEL R72, R72, RZ, P0 ;  /* 0x000000ff48487208 */ /* 0x000fe20000000000 */
[----:B------:R-:W-:Y:S01]  /*1de0*/  FMUL.FTZ R70, R26, UR10 ;  /* 0x0000000a1a467c20 */ /* 0x000fe20008410000 */
[----:B------:R-:W-:Y:S01]  /*1df0*/  LOP3.LUT P0, RZ, R89, 0xff00, RZ, 0xc0, !PT ;  /* 0x0000ff0059ff7812 */ /* 0x000fe2000780c0ff */
[----:B------:R-:W-:Y:S01]  /*1e00*/  FMUL.FTZ R29, R73, UR24 ;  /* 0x00000018491d7c20 */ /* 0x000fe20008410000 */
[----:B------:R-:W-:Y:S01]  /*1e10*/  FADD.FTZ R59, R59, -R62 ;  /* 0x8000003e3b3b7221 */ /* 0x000fe20000010000 */
[----:B------:R-:W-:Y:S01]  /*1e20*/  FADD.FTZ R63, R63, -R60 ;  /* 0x8000003c3f3f7221 */ /* 0x000fe20000010000 */
[----:B------:R1:W-:Y:S01]  /*1e30*/  F2F.BF16.F32 R30, R64 ;  /* 0x00000040001e7304 */ /* 0x0003e20000202000 */
[----:B0-----:R-:W-:Y:S01]  /*1e40*/  FMUL.FTZ R74, R74, UR4 ;  /* 0x000000044a4a7c20 */ /* 0x001fe20008410000 */
[----:B------:R-:W-:Y:S01]  /*1e50*/  FSEL R29, R29, RZ, P0 ;  /* 0x000000ff1d1d7208 */ /* 0x000fe20000000000 */
[----:B------:R-:W-:Y:S01]  /*1e60*/  FMUL.FTZ R59, R59, UR10 ;  /* 0x0000000a3b3b7c20 */ /* 0x000fe20008410000 */
[----:B------:R-:W-:Y:S01]  /*1e70*/  LOP3.LUT P0, RZ, R87, 0xff, RZ, 0xc0, !PT ;  /* 0x000000ff57ff7812 */ /* 0x000fe2000780c0ff */
[----:B------:R-:W-:Y:S01]  /*1e80*/  FMUL.FTZ R74, R74, UR24 ;  /* 0x000000184a4a7c20 */ /* 0x000fe20008410000 */
[----:B------:R-:W-:Y:S01]  /*1e90*/  FMUL.FTZ R63, R63, UR10 ;  /* 0x0000000a3f3f7c20 */ /* 0x000fe20008410000 */
[----:B------:R-:W-:Y:S01]  /*1ea0*/  FADD.FTZ R31, R68, -R31 ;  /* 0x8000001f441f7221 */ /* 0x000fe20000010000 */
[----:B------:R0:W-:Y:S01]  /*1eb0*/  F2F.BF16.F32 R67, R57 ;  /* 0x0000003900437304 */ /* 0x0001e20000202000 */
[----:B-1----:R-:W-:Y:S01]  /*1ec0*/  FMUL.FTZ R64, R64, UR4 ;  /* 0x0000000440407c20 */ /* 0x002fe20008410000 */
[C---:B------:R-:W-:Y:S01]  /*1ed0*/  ISETP.GE.U32.AND P2, PT, R90.reuse, 0x1000000, PT ;  /* 0x010000005a00780c */ /* 0x040fe20003f46070 */
[----:B------:R-:W-:Y:S01]  /*1ee0*/  FMUL.FTZ R31, R31, UR10 ;  /* 0x0000000a1f1f7c20 */ /* 0x000fe20008410000 */
[----:B------:R-:W-:Y:S01]  /*1ef0*/  LOP3.LUT P1, RZ, R90, 0xff00, RZ, 0xc0, !PT ;  /* 0x0000ff005aff7812 */ /* 0x000fe2000782c0ff */
[----:B------:R-:W-:Y:S01]  /*1f00*/  FMUL.FTZ R64, R64, UR24 ;  /* 0x0000001840407c20 */ /* 0x000fe20008410000 */
[----:B--2---:R-:W-:Y:S01]  /*1f10*/  PRMT R81, R0, 0x5410, R27 ;  /* 0x0000541000517816 */ /* 0x004fe2000000001b */
[----:B------:R-:W-:Y:S01]  /*1f20*/  FMUL.FTZ R0, R31, UR4 ;  /* 0x000000041f007c20 */ /* 0x000fe20008410000 */
[----:B------:R1:W-:Y:S01]  /*1f30*/  F2F.BF16.F32 R65, R70 ;  /* 0x0000004600417304 */ /* 0x0003e20000202000 */
[----:B0-----:R-:W-:-:S02]  /*1f40*/  FSEL R57, R74, RZ, P0 ;  /* 0x000000ff4a397208 */ /* 0x001fc40000000000 */
[----:B------:R-:W-:Y:S01]  /*1f50*/  LOP3.LUT P0, RZ, R87, 0xff0000, RZ, 0xc0, !PT ;  /* 0x00ff000057ff7812 */ /* 0x000fe2000780c0ff */
[----:B------:R-:W-:-:S03]  /*1f60*/  FMUL.FTZ R0, R0, UR24 ;  /* 0x0000001800007c20 */ /* 0x000fc60008410000 */
[----:B------:R-:W-:Y:S01]  /*1f70*/  FSEL R64, R64, RZ, P0 ;  /* 0x000000ff40407208 */ /* 0x000fe20000000000 */
[----:B------:R0:W2:Y:S01]  /*1f80*/  F2F.BF16.F32 R26, R61 ;  /* 0x0000003d001a7304 */ /* 0x0000a20000202000 */
[----:B-1----:R-:W-:Y:S01]  /*1f90*/  FMUL.FTZ R70, R70, UR4 ;  /* 0x0000000446467c20 */ /* 0x002fe20008410000 */
[----:B------:R-:W-:-:S03]  /*1fa0*/  ISETP.GE.U32.AND P0, PT, R87, 0x1000000, PT ;  /* 0x010000005700780c */ /* 0x000fc60003f06070 */
[----:B------:R-:W-:-:S03]  /*1fb0*/  FMUL.FTZ R62, R70, UR24 ;  /* 0x00000018463e7c20 */ /* 0x000fc60008410000 */
[----:B------:R1:W-:Y:S01]  /*1fc0*/  F2F.BF16.F32 R25, R58 ;  /* 0x0000003a00197304 */ /* 0x0003e20000202000 */
[----:B0-----:R-:W-:Y:S01]  /*1fd0*/  FMUL.FTZ R61, R61, UR4 ;  /* 0x000000043d3d7c20 */ /* 0x001fe20008410000 */
[----:B------:R-:W-:Y:S02]  /*1fe0*/  FSEL R62, R62, RZ, P0 ;  /* 0x000000ff3e3e7208 */ /* 0x000fe40000000000 */
[----:B------:R-:W-:Y:S01]  /*1ff0*/  LOP3.LUT P0, RZ, R87, 0xff00, RZ, 0xc0, !PT ;  /* 0x0000ff0057ff7812 */ /* 0x000fe2000780c0ff */
[----:B------:R-:W-:Y:S01]  /*2000*/  FMUL.FTZ R61, R61, UR24 ;  /* 0x000000183d3d7c20 */ /* 0x000fe20008410000 */
[----:B--2---:R-:W-:Y:S02]  /*2010*/  IMAD.WIDE.U32 R26, R26, 0x10000, RZ ;  /* 0x000100001a1a7825 */ /* 0x004fe400078e00ff */
[----:B------:R0:W-:Y:S02]  /*2020*/  F2F.BF16.F32 R24, R59 ;  /* 0x0000003b00187304 */ /* 0x0001e40000202000 */
[----:B-1----:R-:W-:Y:S01]  /*2030*/  FMUL.FTZ R58, R58, UR4 ;  /* 0x000000043a3a7c20 */ /* 0x002fe20008410000 */
[----:B------:R-:W-:-:S02]  /*2040*/  FSEL R61, R61, RZ, P0 ;  /* 0x000000ff3d3d7208 */ /* 0x000fc40000000000 */
[----:B------:R-:W-:Y:S01]  /*2050*/  LOP3.LUT P0, RZ, R90, 0xff0000, RZ, 0xc0, !PT ;  /* 0x00ff00005aff7812 */ /* 0x000fe2000780c0ff */
[----:B------:R-:W-:Y:S02]  /*2060*/  FMUL.FTZ R58, R58, UR24 ;  /* 0x000000183a3a7c20 */ /* 0x000fe40008410000 */
[----:B------:R1:W-:Y:S01]  /*2070*/  F2F.BF16.F32 R68, R29 ;  /* 0x0000001d00447304 */ /* 0x0003e20000202000 */
[----:B0-----:R-:W-:Y:S02]  /*2080*/  FMUL.FTZ R59, R59, UR4 ;  /* 0x000000043b3b7c20 */ /* 0x001fe40008410000 */
[----:B------:R-:W-:Y:S02]  /*2090*/  FSEL R74, R58, RZ, P0 ;  /* 0x000000ff3a4a7208 */ /* 0x000fe40000000000 */
[----:B------:R-:W-:Y:S01]  /*20a0*/  LOP3.LUT P0, RZ, R90, 0xff, RZ, 0xc0, !PT ;  /* 0x000000ff5aff7812 */ /* 0x000fe2000780c0ff */
[----:B------:R-:W-:Y:S02]  /*20b0*/  FMUL.FTZ R59, R59, UR24 ;  /* 0x000000183b3b7c20 */ /* 0x000fe40008410000 */
[----:B------:R0:W-:Y:S01]  /*20c0*/  F2F.BF16.F32 R60, R63 ;  /* 0x0000003f003c7304 */ /* 0x0001e20000202000 */
[----:B-1----:R-:W-:-:S02]  /*20d0*/  FMUL.FTZ R29, R63, UR4 ;  /* 0x000000043f1d7c20 */ /* 0x002fc40008410000 */
[----:B------:R-:W-:Y:S02]  /*20e0*/  FSEL R79, R59, RZ, P2 ;  /* 0x000000ff3b4f7208 */ /* 0x000fe40001000000 */
[----:B------:R-:W1:Y:S01]  /*20f0*/  LDC.64 R58, c[0x0][0x478] ;  /* 0x00011e00ff3a7b82 */ /* 0x000e620000000a00 */
[----:B------:R-:W-:Y:S01]  /*2100*/  FMUL.FTZ R29, R29, UR24 ;  /* 0x000000181d1d7c20 */ /* 0x000fe20008410000 */
[----:B------:R-:W-:Y:S01]  /*2110*/  FSEL R0, R0, RZ, P0 ;  /* 0x000000ff00007208 */ /* 0x000fe20000000000 */
[----:B------:R2:W-:Y:S01]  /*2120*/  F2F.BF16.F32 R71, R31 ;  /* 0x0000001f00477304 */ /* 0x0005e20000202000 */
[----:B0-----:R-:W-:Y:S02]  /*2130*/  PRMT R63, R30, 0x5410, R65 ;  /* 0x000054101e3f7816 */ /* 0x001fe40000000041 */
[----:B------:R-:W-:Y:S01]  /*2140*/  FSEL R76, R29, RZ, P1 ;  /* 0x000000ff1d4c7208 */ /* 0x000fe20000800000 */
[----:B------:R-:W-:Y:S01]  /*2150*/  IMAD.WIDE.U32 R28, R28, 0x10000, RZ ;  /* 0x000100001c1c7825 */ /* 0x000fe200078e00ff */
[----:B------:R-:W-:-:S03]  /*2160*/  LOP3.LUT R63, R63, R27, RZ, 0xfc, !PT ;  /* 0x0000001b3f3f7212 */ /* 0x000fc600078efcff */
[----:B------:R-:W-:Y:S01]  /*2170*/  F2F.BF16.F32 R66, R66 ;  /* 0x0000004200427304 */ /* 0x000fe20000202000 */
[----:B--2---:R-:W0:Y:S01]  /*2180*/  LDC.64 R30, c[0x0][0x468] ;  /* 0x00011a00ff1e7b82 */ /* 0x004e220000000a00 */
[----:B------:R-:W-:-:S06]  /*2190*/  LOP3.LUT R65, R81, R29, RZ, 0xfc, !PT ;  /* 0x0000001d51417212 */ /* 0x000fcc00078efcff */
[----:B------:R-:W-:Y:S08]  /*21a0*/  F2F.BF16.F32 R76, R76 ;  /* 0x0000004c004c7304 */ /* 0x000ff00000202000 */
[----:B------:R-:W2:Y:S08]  /*21b0*/  F2F.BF16.F32 R73, R72 ;  /* 0x0000004800497304 */ /* 0x000eb00000202000 */
[----:B------:R3:W4:Y:S01]  /*21c0*/  F2F.BF16.F32 R72, R61 ;  /* 0x0000003d00487304 */ /* 0x0007220000202000 */
[----:B--2---:R-:W-:-:S07]  /*21d0*/  PRMT R73, R66, 0x5410, R73 ;  /* 0x0000541042497816 */ /* 0x004fce0000000049 */
[----:B------:R2:W-:Y:S01]  /*21e0*/  F2F.BF16.F32 R70, R64 ;  /* 0x0000004000467304 */ /* 0x0005e20000202000 */
[----:B---3--:R-:W-:Y:S01]  /*21f0*/  PRMT R61, R25, 0x5410, R24 ;  /* 0x00005410193d7816 */ /* 0x008fe20000000018 */
[----:B------:R-:W-:-:S05]  /*2200*/  IMAD.WIDE.U32 R24, R60, 0x10000, RZ ;  /* 0x000100003c187825 */ /* 0x000fca00078e00ff */
[----:B------:R-:W-:Y:S01]  /*2210*/  LOP3.LUT R61, R61, R25, RZ, 0xfc, !PT ;  /* 0x000000193d3d7212 */ /* 0x000fe200078efcff */
[----:B------:R3:W0:Y:S01]  /*2220*/  F2F.BF16.F32 R77, R62 ;  /* 0x0000003e004d7304 */ /* 0x0006220000202000 */
[----:B--2---:R-:W-:Y:S01]  /*2230*/  LOP3.LUT R64, R28, R75, RZ, 0xfc, !PT ;  /* 0x0000004b1c407212 */ /* 0x004fe200078efcff */
[----:B------:R-:W-:Y:S01]  /*2240*/  IMAD.WIDE.U32 R28, R68, 0x10000, RZ ;  /* 0x00010000441c7825 */ /* 0x000fe200078e00ff */
[----:B------:R-:W-:-:S03]  /*2250*/  LOP3.LUT R60, R24, R71, RZ, 0xfc, !PT ;  /* 0x00000047183c7212 */ /* 0x000fc600078efcff */
[----:B----4-:R-:W-:Y:S01]  /*2260*/  IMAD.WIDE.U32 R24, R72, 0x10000, RZ ;  /* 0x0001000048187825 */ /* 0x010fe200078e00ff */
[----:B------:R-:W-:Y:S01]  /*2270*/  LOP3.LUT R28, R28, R67, RZ, 0xfc, !PT ;  /* 0x000000431c1c7212 */ /* 0x000fe200078efcff */
[----:B------:R-:W-:Y:S01]  /*2280*/  F2F.BF16.F32 R74, R74 ;  /* 0x0000004a004a7304 */ /* 0x000fe20000202000 */
[----:B---3--:R-:W-:Y:S01]  /*2290*/  LOP3.LUT R62, R26, R69, RZ, 0xfc, !PT ;  /* 0x000000451a3e7212 */ /* 0x008fe200078efcff */
[----:B------:R-:W-:Y:S01]  /*22a0*/  IMAD.WIDE.U32 R26, R76, 0x10000, RZ ;  /* 0x000100004c1a7825 */ /* 0x000fe200078e00ff */
[----:B------:R-:W-:-:S03]  /*22b0*/  LOP3.LUT R29, R73, R29, RZ, 0xfc, !PT ;  /* 0x0000001d491d7212 */ /* 0x000fc600078efcff */
[----:B-1----:R-:W-:Y:S01]  /*22c0*/  IMAD.WIDE.U32 R66, R54, 0x8, R58 ;  /* 0x0000000836427825 */ /* 0x002fe200078e003a */
[----:B0-----:R-:W-:Y:S01]  /*22d0*/  PRMT R77, R70, 0x5410, R77 ;  /* 0x00005410464d7816 */ /* 0x001fe2000000004d */
[----:B------:R-:W0:Y:S02]  /*22e0*/  F2F.BF16.F32 R79, R79 ;  /* 0x0000004f004f7304 */ /* 0x000e240000202000 */
[----:B------:R-:W-:Y:S01]  /*22f0*/  IMAD.WIDE.U32 R70, R54, 0x8, R30 ;  /* 0x0000000836467825 */ /* 0x000fe200078e001e */
[----:B------:R-:W-:Y:S01]  /*2300*/  LOP3.LUT R25, R77, R25, RZ, 0xfc, !PT ;  /* 0x000000194d197212 */ /* 0x000fe200078efcff */
[----:B------:R1:W-:Y:S04]  /*2310*/  STG.E.64 desc[UR16][R66.64], R64 ;  /* 0x0000004042007986 */ /* 0x0003e8000c101b10 */
[----:B------:R-:W2:Y:S01]  /*2320*/  F2F.BF16.F32 R69, R0 ;  /* 0x0000000000457304 */ /* 0x000ea20000202000 */
[----:B------:R1:W-:Y:S01]  /*2330*/  STG.E.64 desc[UR16][R70.64], R28 ;  /* 0x0000001c46007986 */ /* 0x0003e2000c101b10 */
[----:B0-----:R-:W-:-:S06]  /*2340*/  PRMT R79, R74, 0x5410, R79 ;  /* 0x000054104a4f7816 */ /* 0x001fcc000000004f */
[----:B------:R-:W0:Y:S01]  /*2350*/  F2F.BF16.F32 R57, R57 ;  /* 0x0000003900397304 */ /* 0x000e220000202000 */
[----:B------:R-:W-:Y:S02]  /*2360*/  LOP3.LUT R27, R79, R27, RZ, 0xfc, !PT ;  /* 0x0000001b4f1b7212 */ /* 0x000fe400078efcff */
[----:B--2---:R-:W-:Y:S01]  /*2370*/  LOP3.LUT R26, R26, R69, RZ, 0xfc, !PT ;  /* 0x000000451a1a7212 */ /* 0x004fe200078efcff */
[----:B------:R-:W-:-:S04]  /*2380*/  IMAD.WIDE.U32 R68, R55, 0x8, R58 ;  /* 0x0000000837447825 */ /* 0x000fc800078e003a */
[----:B------:R-:W-:Y:S01]  /*2390*/  IMAD.WIDE.U32 R54, R55, 0x8, R30 ;  /* 0x0000000837367825 */ /* 0x000fe200078e001e */
[----:B------:R1:W-:Y:S01]  /*23a0*/  STG.E.64 desc[UR16][R68.64], R62 ;  /* 0x0000003e44007986 */ /* 0x0003e2000c101b10 */
[----:B0-----:R-:W-:Y:S02]  /*23b0*/  LOP3.LUT R24, R24, R57, RZ, 0xfc, !PT ;  /* 0x0000003918187212 */ /* 0x001fe400078efcff */
[----:B------:R-:W-:-:S04]  /*23c0*/  IMAD.WIDE.U32 R58, R56, 0x8, R58 ;  /* 0x00000008383a7825 */ /* 0x000fc800078e003a */
[----:B------:R-:W-:Y:S01]  /*23d0*/  IMAD.WIDE.U32 R30, R56, 0x8, R30 ;  /* 0x00000008381e7825 */ /* 0x000fe200078e001e */
[----:B------:R1:W-:Y:S04]  /*23e0*/  STG.E.64 desc[UR16][R54.64], R24 ;  /* 0x0000001836007986 */ /* 0x0003e8000c101b10 */
[----:B------:R1:W-:Y:S04]  /*23f0*/  STG.E.64 desc[UR16][R58.64], R60 ;  /* 0x0000003c3a007986 */ /* 0x0003e8000c101b10 */
[----:B------:R1:W-:Y:S01]  /*2400*/  STG.E.64 desc[UR16][R30.64], R26 ;  /* 0x0000001a1e007986 */ /* 0x0003e2000c101b10 */
[----:B------:R-:W-:Y:S05]  /*2410*/  BRA `(.L_x_342) ;  /* 0x0000001000e47947 */ /* 0x000fea0003800000 */
.L_x_340:
[----:B------:R-:W-:-:S04]  /*2420*/  UISETP.NE.U32.AND UP1, UPT, UR22, URZ, UPT ;  /* 0x000000ff1600728c */ /* 0x000fc8000bf25070 */
[----:B------:R-:W-:-:S09]  /*2430*/  UISETP.NE.AND.EX UP1, UPT, UR23, URZ, UPT, UP1 ;  /* 0x000000ff1700728c */ /* 0x000fd2000bf25310 */
[----:B------:R-:W-:Y:S05]  /*2440*/  BRA.U UP1, `(.L_x_343) ;  /* 0x0000000901307547 */ /* 0x000fea000b800000 */
[----:B-----5:R-:W-:Y:S01]  /*2450*/  MOV R24, R48 ;  /* 0x0000003000187202 */ /* 0x020fe20000000f00 */
[--C-:B------:R-:W-:Y:S01]  /*2460*/  FFMA.FTZ R26, R0, UR7, R25.reuse ;  /* 0x00000007001a7c23 */ /* 0x100fe20008010019 */
[--C-:B------:R-:W-:Y:S01]  /*2470*/  FFMA.FTZ R76, R76, UR7, R25.reuse ;  /* 0x000000074c4c7c23 */ /* 0x100fe20008010019 */
[----:B------:R-:W-:Y:S01]  /*2480*/  FFMA.FTZ R78, R78, UR7, R25 ;  /* 0x000000074e4e7c23 */ /* 0x000fe20008010019 */
[----:B------:R-:W-:Y:S01]  /*2490*/  SHF.L.U32 R0, R24, 0x10, RZ ;  /* 0x0000001018007819 */ /* 0x000fe200000006ff */
[----:B------:R-:W-:Y:S01]  /*24a0*/  FADD.FTZ R79, R79, -R26 ;  /* 0x8000001a4f4f7221 */ /* 0x000fe20000010000 */
[----:B------:R-:W-:Y:S01]  /*24b0*/  SHF.R.U64 R24, R48, 0x10, R49 ;  /* 0x0000001030187819 */ /* 0x000fe20000001231 */
[--C-:B------:R-:W-:Y:S01]  /*24c0*/  FFMA.FTZ R72, R72, UR7, R25.reuse ;  /* 0x0000000748487c23 */ /* 0x100fe20008010019 */
[----:B------:R-:W-:Y:S01]  /*24d0*/  MOV R26, R49 ;  /* 0x00000031001a7202 */ /* 0x000fe20000000f00 */
[--C-:B------:R-:W-:Y:S01]  /*24e0*/  FFMA.FTZ R69, R69, UR7, R25.reuse ;  /* 0x0000000745457c23 */ /* 0x100fe20008010019 */
[--C-:B------:R-:W-:Y:S01]  /*24f0*/  FFMA.FTZ R66, R66, UR7, R25.reuse ;  /* 0x0000000742427c23 */ /* 0x100fe20008010019 */
[--C-:B------:R-:W-:Y:S01]  /*2500*/  FFMA.FTZ R65, R65, UR7, R25.reuse ;  /* 0x0000000741417c23 */ /* 0x100fe20008010019 */
[--C-:B------:R-:W-:Y:S01]  /*2510*/  FFMA.FTZ R64, R64, UR7, R25.reuse ;  /* 0x0000000740407c23 */ /* 0x100fe20008010019 */
[--C-:B------:R-:W-:Y:S01]  /*2520*/  FFMA.FTZ R27, R61, UR7, R25.reuse ;  /* 0x000000073d1b7c23 */ /* 0x100fe20008010019 */
[--C-:B------:R-:W-:Y:S01]  /*2530*/  FFMA.FTZ R60, R60, UR7, R25.reuse ;  /* 0x000000073c3c7c23 */ /* 0x100fe20008010019 */
[--C-:B------:R-:W-:Y:S01]  /*2540*/  FFMA.FTZ R57, R57, UR7, R25.reuse ;  /* 0x0000000739397c23 */ /* 0x100fe20008010019 */
[----:B------:R-:W-:Y:S01]  /*2550*/  FFMA.FTZ R58, R58, UR7, R25 ;  /* 0x000000073a3a7c23 */ /* 0x000fe20008010019 */
[----:B------:R-:W-:Y:S01]  /*2560*/  FFMA.FTZ R0, R79, UR10, R0 ;  /* 0x0000000a4f007c23 */ /* 0x000fe20008010000 */
[----:B------:R-:W-:Y:S01]  /*2570*/  SHF.L.U32 R24, R24, 0x10, RZ ;  /* 0x0000001018187819 */ /* 0x000fe200000006ff */
[----:B------:R-:W-:Y:S01]  /*2580*/  FADD.FTZ R77, R77, -R76 ;  /* 0x8000004c4d4d7221 */ /* 0x000fe20000010000 */
[----:B------:R-:W-:Y:S01]  /*2590*/  SHF.L.U32 R25, R26, 0x10, RZ ;  /* 0x000000101a197819 */ /* 0x000fe200000006ff */
[----:B------:R-:W-:Y:S01]  /*25a0*/  FADD.FTZ R78, R75, -R78 ;  /* 0x8000004e4b4e7221 */ /* 0x000fe20000010000 */
[----:B------:R-:W-:Y:S01]  /*25b0*/  SHF.R.U32.HI R26, RZ, 0x10, R49 ;  /* 0x00000010ff1a7819 */ /* 0x000fe20000011631 */
[----:B------:R-:W-:Y:S01]  /*25c0*/  FMUL.FTZ R0, R0, UR4 ;  /* 0x0000000400007c20 */ /* 0x000fe20008410000 */
[----:B------:R-:W-:Y:S01]  /*25d0*/  FFMA.FTZ R24, R77, UR10, R24 ;  /* 0x0000000a4d187c23 */ /* 0x000fe20008010018 */
[----:B------:R-:W-:Y:S01]  /*25e0*/  FFMA.FTZ R25, R78, UR10, R25 ;  /* 0x0000000a4e197c23 */ /* 0x000fe20008010019 */
[----:B------:R-:W-:Y:S01]  /*25f0*/  SHF.L.U32 R26, R26, 0x10, RZ ;  /* 0x000000101a1a7819 */ /* 0x000fe200000006ff */
[----:B------:R-:W-:Y:S01]  /*2600*/  FADD.FTZ R73, R73, -R72 ;  /* 0x8000004849497221 */ /* 0x000fe20000010000 */
[----:B------:R-:W-:Y:S01]  /*2610*/  MOV R28, R50 ;  /* 0x00000032001c7202 */ /* 0x000fe20000000f00 */
[----:B------:R-:W-:Y:S01]  /*2620*/  FMUL.FTZ R0, R0, UR24 ;  /* 0x0000001800007c20 */ /* 0x000fe20008410000 */
[----:B------:R-:W-:Y:S01]  /*2630*/  SHF.R.U64 R30, R50, 0x10, R51 ;  /* 0x00000010321e7819 */ /* 0x000fe20000001233 */
[----:B------:R-:W-:Y:S01]  /*2640*/  FMUL.FTZ R24, R24, UR4 ;  /* 0x0000000418187c20 */ /* 0x000fe20008410000 */
[----:B------:R-:W-:Y:S01]  /*2650*/  LOP3.LUT P6, RZ, R89, 0xff, RZ, 0xc0, !PT ;  /* 0x000000ff59ff7812 */ /* 0x000fe200078cc0ff */
[----:B------:R-:W-:Y:S01]  /*2660*/  FMUL.FTZ R25, R25, UR4 ;  /* 0x0000000419197c20 */ /* 0x000fe20008410000 */
[----:B------:R-:W-:Y:S01]  /*2670*/  SHF.L.U32 R29, R28, 0x10, RZ ;  /* 0x000000101c1d7819 */ /* 0x000fe200000006ff */
[----:B------:R-:W-:Y:S01]  /*2680*/  FFMA.FTZ R26, R73, UR10, R26 ;  /* 0x0000000a491a7c23 */ /* 0x000fe2000801001a */
[----:B------:R-:W-:Y:S01]  /*2690*/  SHF.L.U32 R30, R30, 0x10, RZ ;  /* 0x000000101e1e7819 */ /* 0x000fe200000006ff */
[----:B------:R-:W-:Y:S01]  /*26a0*/  FADD.FTZ R74, R74, -R69 ;  /* 0x800000454a4a7221 */ /* 0x000fe20000010000 */
[----:B------:R-:W-:Y:S01]  /*26b0*/  FADD.FTZ R71, R71, -R66 ;  /* 0x8000004247477221 */ /* 0x000fe20000010000 */
[----:B------:R-:W-:Y:S01]  /*26c0*/  FSEL R0, R0, RZ, P6 ;  /* 0x000000ff00007208 */ /* 0x000fe20003000000 */
[----:B------:R-:W-:Y:S01]  /*26d0*/  FMUL.FTZ R24, R24, UR24 ;  /* 0x0000001818187c20 */ /* 0x000fe20008410000 */
[----:B------:R-:W-:Y:S01]  /*26e0*/  FMUL.FTZ R25, R25, UR24 ;  /* 0x0000001819197c20 */ /* 0x000fe20008410000 */
[C---:B------:R-:W-:Y:S01]  /*26f0*/  LOP3.LUT P5, RZ, R89.reuse, 0xff00, RZ, 0xc0, !PT ;  /* 0x0000ff0059ff7812 */ /* 0x040fe200078ac0ff */
[----:B------:R-:W-:Y:S01]  /*2700*/  FMUL.FTZ R26, R26, UR4 ;  /* 0x000000041a1a7c20 */ /* 0x000fe20008410000 */
[----:B------:R-:W-:Y:S01]  /*2710*/  LOP3.LUT P4, RZ, R89, 0xff0000, RZ, 0xc0, !PT ;  /* 0x00ff000059ff7812 */ /* 0x000fe2000788c0ff */
[----:B------:R-:W-:Y:S01]  /*2720*/  FFMA.FTZ R29, R74, UR10, R29 ;  /* 0x0000000a4a1d7c23 */ /* 0x000fe2000801001d */
[----:B------:R-:W-:Y:S01]  /*2730*/  FFMA.FTZ R30, R71, UR10, R30 ;  /* 0x0000000a471e7c23 */ /* 0x000fe2000801001e */
[----:B------:R0:W-:Y:S01]  /*2740*/  F2F.BF16.F32 R61, R0 ;  /* 0x00000000003d7304 */ /* 0x0001e20000202000 */
[----:B------:R-:W-:Y:S01]  /*2750*/  FSEL R24, R24, RZ, P5 ;  /* 0x000000ff18187208 */ /* 0x000fe20002800000 */
[----:B------:R-:W-:Y:S01]  /*2760*/  FMUL.FTZ R26, R26, UR24 ;  /* 0x000000181a1a7c20 */ /* 0x000fe20008410000 */
[----:B------:R-:W-:Y:S01]  /*2770*/  ISETP.GE.U32.AND P3, PT, R89, 0x1000000, PT ;  /* 0x010000005900780c */ /* 0x000fe20003f66070 */
[----:B------:R-:W-:Y:S01]  /*2780*/  FMUL.FTZ R29, R29, UR4 ;  /* 0x000000041d1d7c20 */ /* 0x000fe20008410000 */
[----:B------:R-:W-:Y:S01]  /*2790*/  FMUL.FTZ R30, R30, UR4 ;  /* 0x000000041e1e7c20 */ /* 0x000fe20008410000 */
[----:B------:R-:W-:Y:S01]  /*27a0*/  LOP3.LUT P2, RZ, R87, 0xff, RZ, 0xc0, !PT ;  /* 0x000000ff57ff7812 */ /* 0x000fe2000784c0ff */
[----:B------:R-:W-:Y:S01]  /*27b0*/  FADD.FTZ R65, R70, -R65 ;  /* 0x8000004146417221 */ /* 0x000fe20000010000 */
[----:B------:R1:W-:Y:S01]  /*27c0*/  F2F.BF16.F32 R28, R24 ;  /* 0x00000018001c7304 */ /* 0x0003e20000202000 */
[----:B0-----:R-:W-:Y:S01]  /*27d0*/  FSEL R0, R25, RZ, P4 ;  /* 0x000000ff19007208 */ /* 0x001fe20002000000 */
[----:B------:R-:W-:Y:S01]  /*27e0*/  FMUL.FTZ R29, R29, UR24 ;  /* 0x000000181d1d7c20 */ /* 0x000fe20008410000 */
[----:B------:R-:W-:Y:S01]  /*27f0*/  MOV R25, R51 ;  /* 0x0000003300197202 */ /* 0x000fe20000000f00 */
[----:B------:R-:W-:Y:S01]  /*2800*/  FMUL.FTZ R30, R30, UR24 ;  /* 0x000000181e1e7c20 */ /* 0x000fe20008410000 */
[----:B------:R-:W-:Y:S01]  /*2810*/  FSEL R26, R26, RZ, P3 ;  /* 0x000000ff1a1a7208 */ /* 0x000fe20001800000 */
[----:B------:R-:W-:Y:S01]  /*2820*/  FADD.FTZ R68, R68, -R27 ;  /* 0x8000001b44447221 */ /* 0x000fe20000010000 */
[----:B------:R-:W-:Y:S01]  /*2830*/  LOP3.LUT P1, RZ, R87, 0xff00, RZ, 0xc0, !PT ;  /* 0x0000ff0057ff7812 */ /* 0x000fe2000782c0ff */
[----:B------:R-:W-:Y:S01]  /*2840*/  FADD.FTZ R60, R63, -R60 ;  /* 0x8000003c3f3c7221 */ /* 0x000fe20000010000 */
[----:B-1----:R-:W-:Y:S01]  /*2850*/  SHF.L.U32 R24, R25, 0x10, RZ ;  /* 0x0000001019187819 */ /* 0x002fe200000006ff */
[----:B------:R0:W-:Y:S01]  /*2860*/  F2F.BF16.F32 R27, R26 ;  /* 0x0000001a001b7304 */ /* 0x0001e20000202000 */
[----:B------:R-:W-:Y:S01]  /*2870*/  SHF.R.U64 R31, R52, 0x10, R53 ;  /* 0x00000010341f7819 */ /* 0x000fe20000001235 */
[----:B------:R-:W-:Y:S01]  /*2880*/  FADD.FTZ R64, R67, -R64 ;  /* 0x8000004043407221 */ /* 0x000fe20000010000 */
[----:B------:R-:W-:Y:S01]  /*2890*/  FSEL R29, R29, RZ, P2 ;  /* 0x000000ff1d1d7208 */ /* 0x000fe20001000000 */
[----:B------:R-:W-:Y:S01]  /*28a0*/  FFMA.FTZ R24, R65, UR10, R24 ;  /* 0x0000000a41187c23 */ /* 0x000fe20008010018 */
[----:B------:R-:W-:Y:S01]  /*28b0*/  SHF.R.U32.HI R25, RZ, 0x10, R51 ;  /* 0x00000010ff197819 */ /* 0x000fe20000011633 */
[----:B------:R-:W-:Y:S01]  /*28c0*/  FADD.FTZ R62, R62, -R57 ;  /* 0x800000393e3e7221 */ /* 0x000fe20000010000 */
[----:B------:R-:W-:Y:S01]  /*28d0*/  SHF.L.U32 R31, R31, 0x10, RZ ;  /* 0x000000101f1f7819 */ /* 0x000fe200000006ff */
[----:B------:R1:W-:Y:S01]  /*28e0*/  F2F.BF16.F32 R63, R29 ;  /* 0x0000001d003f7304 */ /* 0x0003e20000202000 */
[----:B0-----:R-:W-:Y:S01]  /*28f0*/  FSEL R26, R30, RZ, P1 ;  /* 0x000000ff1e1a7208 */ /* 0x001fe20000800000 */
[----:B------:R-:W-:Y:S01]  /*2900*/  FMUL.FTZ R24, R24, UR4 ;  /* 0x0000000418187c20 */ /* 0x000fe20008410000 */
[----:B------:R-:W-:Y:S01]  /*2910*/  MOV R30, R53 ;  /* 0x00000035001e7202 */ /* 0x000fe20000000f00 */
[----:B------:R-:W-:Y:S01]  /*2920*/  FFMA.FTZ R31, R60, UR10, R31 ;  /* 0x0000000a3c1f7c23 */ /* 0x000fe2000801001f */
[----:B------:R-:W-:Y:S01]  /*2930*/  SHF.L.U32 R25, R25, 0x10, RZ ;  /* 0x0000001019197819 */ /* 0x000fe200000006ff */
[----:B------:R-:W-:Y:S01]  /*2940*/  FMUL.FTZ R24, R24, UR24 ;  /* 0x0000001818187c20 */ /* 0x000fe20008410000 */
[----:B------:R-:W-:Y:S01]  /*2950*/  SHF.R.U32.HI R57, RZ, 0x10, R53 ;  /* 0x00000010ff397819 */ /* 0x000fe20000011635 */
[----:B------:R-:W-:Y:S01]  /*2960*/  FADD.FTZ R60, R59, -R58 ;  /* 0x8000003a3b3c7221 */ /* 0x000fe20000010000 */
[----:B-1----:R-:W-:Y:S01]  /*2970*/  SHF.L.U32 R29, R30, 0x10, RZ ;  /* 0x000000101e1d7819 */ /* 0x002fe200000006ff */
[----:B------:R-:W-:Y:S01]  /*2980*/  FFMA.FTZ R25, R64, UR10, R25 ;  /* 0x0000000a40197c23 */ /* 0x000fe20008010019 */
[----:B------:R-:W-:Y:S01]  /*2990*/  LOP3.LUT P0, RZ, R87, 0xff0000, RZ, 0xc0, !PT ;  /* 0x00ff000057ff7812 */ /* 0x000fe2000780c0ff */
[----:B------:R-:W-:Y:S01]  /*29a0*/  FMUL.FTZ R31, R31, UR4 ;  /* 0x000000041f1f7c20 */ /* 0x000fe20008410000 */
[----:B------:R-:W-:Y:S01]  /*29b0*/  SHF.L.U32 R59, R57, 0x10, RZ ;  /* 0x00000010393b7819 */ /* 0x000fe200000006ff */
[----:B------:R-:W-:Y:S01]  /*29c0*/  FFMA.FTZ R58, R62, UR10, R29 ;  /* 0x0000000a3e3a7c23 */ /* 0x000fe2000801001d */
[----:B------:R-:W-:Y:S01]  /*29d0*/  MOV R29, R52 ;  /* 0x00000034001d7202 */ /* 0x000fe20000000f00 */
[----:B------:R-:W-:Y:S01]  /*29e0*/  FMUL.FTZ R25, R25, UR4 ;  /* 0x0000000419197c20 */ /* 0x000fe20008410000 */
[----:B------:R-:W-:Y:S01]  /*29f0*/  FSEL R24, R24, RZ, P0 ;  /* 0x000000ff18187208 */ /* 0x000fe20000000000 */
[----:B------:R-:W-:Y:S01]  /*2a00*/  FMUL.FTZ R57, R31, UR24 ;  /* 0x000000181f397c20 */ /* 0x000fe20008410000 */
[----:B------:R-:W-:Y:S01]  /*2a10*/  LOP3.LUT P0, RZ, R90, 0xff00, RZ, 0xc0, !PT ;  /* 0x0000ff005aff7812 */ /* 0x000fe2000780c0ff */
[----:B------:R-:W-:Y:S01]  /*2a20*/  FMUL.FTZ R58, R58, UR4 ;  /* 0x000000043a3a7c20 */ /* 0x000fe20008410000 */
[----:B------:R-:W-:Y:S01]  /*2a30*/  FFMA.FTZ R59, R60, UR10, R59 ;  /* 0x0000000a3c3b7c23 */ /* 0x000fe2000801003b */
[----:B------:R-:W-:Y:S01]  /*2a40*/  SHF.L.U32 R29, R29, 0x10, RZ ;  /* 0x000000101d1d7819 */ /* 0x000fe200000006ff */
[----:B------:R-:W-:Y:S01]  /*2a50*/  FMUL.FTZ R25, R25, UR24 ;  /* 0x0000001819197c20 */ /* 0x000fe20008410000 */
[----:B------:R0:W-:Y:S01]  /*2a60*/  F2F.BF16.F32 R30, R24 ;  /* 0x00000018001e7304 */ /* 0x0001e20000202000 */
[----:B------:R-:W-:Y:S01]  /*2a70*/  ISETP.GE.U32.AND P6, PT, R87, 0x1000000, PT ;  /* 0x010000005700780c */ /* 0x000fe20003fc6070 */
[----:B------:R-:W-:Y:S01]  /*2a80*/  FMUL.FTZ R60, R59, UR4 ;  /* 0x000000043b3c7c20 */ /* 0x000fe20008410000 */
[----:B------:R-:W-:Y:S01]  /*2a90*/  FSEL R57, R57, RZ, P0 ;  /* 0x000000ff39397208 */ /* 0x000fe20000000000 */
[----:B------:R-:W-:Y:S01]  /*2aa0*/  FFMA.FTZ R29, R68, UR10, R29 ;  /* 0x0000000a441d7c23 */ /* 0x000fe2000801001d */
[----:B------:R-:W-:Y:S01]  /*2ab0*/  LOP3.LUT P0, RZ, R90, 0xff0000, RZ, 0xc0, !PT ;  /* 0x00ff00005aff7812 */ /* 0x000fe2000780c0ff */
[----:B------:R-:W-:Y:S01]  /*2ac0*/  FMUL.FTZ R60, R60, UR24 ;  /* 0x000000183c3c7c20 */ /* 0x000fe20008410000 */
[----:B------:R-:W-:Y:S01]  /*2ad0*/  FSEL R25, R25, RZ, P6 ;  /* 0x000000ff19197208 */ /* 0x000fe20003000000 */
[----:B------:R-:W-:Y:S01]  /*2ae0*/  FMUL.FTZ R29, R29, UR4 ;  /* 0x000000041d1d7c20 */ /* 0x000fe20008410000 */
[----:B0-----:R-:W-:Y:S01]  /*2af0*/  FMUL.FTZ R24, R58, UR24 ;  /* 0x000000183a187c20 */ /* 0x001fe20008410000 */
[----:B------:R-:W0:Y:S02]  /*2b00*/  F2F.BF16.F32 R0, R0 ;  /* 0x0000000000007304 */ /* 0x000e240000202000 */
[----:B------:R-:W-:-:S02]  /*2b10*/  FMUL.FTZ R29, R29, UR24 ;  /* 0x000000181d1d7c20 */ /* 0x000fc40008410000 */
[----:B------:R-:W-:Y:S02]  /*2b20*/  FSEL R59, R24, RZ, P0 ;  /* 0x000000ff183b7208 */ /* 0x000fe40000000000 */
[----:B------:R-:W-:Y:S02]  /*2b30*/  ISETP.GE.U32.AND P0, PT, R90, 0x1000000, PT ;  /* 0x010000005a00780c */ /* 0x000fe40003f06070 */
[----:B------:R1:W2:Y:S02]  /*2b40*/  F2F.BF16.F32 R31, R25 ;  /* 0x00000019001f7304 */ /* 0x0002a40000202000 */
[----:B------:R-:W-:Y:S02]  /*2b50*/  FSEL R60, R60, RZ, P0 ;  /* 0x000000ff3c3c7208 */ /* 0x000fe40000000000 */
[----:B------:R-:W-:Y:S02]  /*2b60*/  LOP3.LUT P0, RZ, R90, 0xff, RZ, 0xc0, !PT ;  /* 0x000000ff5aff7812 */ /* 0x000fe4000780c0ff */
[----:B0-----:R-:W-:-:S02]  /*2b70*/  PRMT R69, R0, 0x5410, R27 ;  /* 0x0000541000457816 */ /* 0x001fc4000000001b */
[----:B------:R0:W3:Y:S01]  /*2b80*/  F2F.BF16.F32 R58, R57 ;  /* 0x00000039003a7304 */ /* 0x0000e20000202000 */
[----:B-1----:R-:W1:Y:S01]  /*2b90*/  LDC.64 R24, c[0x0][0x468] ;  /* 0x00011a00ff187b82 */ /* 0x002e620000000a00 */
[----:B--2---:R-:W-:-:S06]  /*2ba0*/  PRMT R67, R30, 0x5410, R31 ;  /* 0x000054101e437816 */ /* 0x004fcc000000001f */
[----:B------:R-:W2:Y:S01]  /*2bb0*/  F2F.BF16.F32 R26, R26 ;  /* 0x0000001a001a7304 */ /* 0x000ea20000202000 */
[----:B0-----:R-:W-:Y:S01]  /*2bc0*/  FSEL R57, R29, RZ, P0 ;  /* 0x000000ff1d397208 */ /* 0x001fe20000000000 */
[----:B------:R-:W-:-:S04]  /*2bd0*/  IMAD.WIDE.U32 R28, R28, 0x10000, RZ ;  /* 0x000100001c1c7825 */ /* 0x000fc800078e00ff */
[----:B---3--:R-:W-:Y:S02]  /*2be0*/  IMAD.WIDE.U32 R30, R58, 0x10000, RZ ;  /* 0x000100003a1e7825 */ /* 0x008fe400078e00ff */
[----:B------:R-:W-:Y:S01]  /*2bf0*/  F2F.BF16.F32 R59, R59 ;  /* 0x0000003b003b7304 */ /* 0x000fe20000202000 */
[----:B------:R-:W-:Y:S02]  /*2c00*/  LOP3.LUT R29, R69, R29, RZ, 0xfc, !PT ;  /* 0x0000001d451d7212 */ /* 0x000fe400078efcff */
[----:B------:R-:W-:Y:S01]  /*2c10*/  LOP3.LUT R28, R28, R61, RZ, 0xfc, !PT ;  /* 0x0000003d1c1c7212 */ /* 0x000fe200078efcff */
[----:B--2---:R-:W-:-:S04]  /*2c20*/  IMAD.WIDE.U32 R26, R26, 0x10000, RZ ;  /* 0x000100001a1a7825 */ /* 0x004fc800078e00ff */
[----:B------:R-:W0:Y:S01]  /*2c30*/  F2F.BF16.F32 R60, R60 ;  /* 0x0000003c003c7304 */ /* 0x000e220000202000 */
[----:B------:R-:W-:Y:S02]  /*2c40*/  LOP3.LUT R27, R67, R27, RZ, 0xfc, !PT ;  /* 0x0000001b431b7212 */ /* 0x000fe400078efcff */
[----:B------:R-:W-:-:S05]  /*2c50*/  LOP3.LUT R26, R26, R63, RZ, 0xfc, !PT ;  /* 0x0000003f1a1a7212 */ /* 0x000fca00078efcff */
[----:B------:R-:W2:Y:S01]  /*2c60*/  F2F.BF16.F32 R57, R57 ;  /* 0x0000003900397304 */ /* 0x000ea20000202000 */
[----:B0-----:R-:W-:Y:S01]  /*2c70*/  PRMT R65, R59, 0x5410, R60 ;  /* 0x000054103b417816 */ /* 0x001fe2000000003c */
[----:B-1----:R-:W-:-:S03]  /*2c80*/  IMAD.WIDE.U32 R58, R54, 0x8, R24 ;  /* 0x00000008363a7825 */ /* 0x002fc600078e0018 */
[----:B------:R-:W-:Y:S01]  /*2c90*/  LOP3.LUT R31, R65, R31, RZ, 0xfc, !PT ;  /* 0x0000001f411f7212 */ /* 0x000fe200078efcff */
[--C-:B------:R-:W-:Y:S01]  /*2ca0*/  IMAD.WIDE.U32 R54, R55, 0x8, R24.reuse ;  /* 0x0000000837367825 */ /* 0x100fe200078e0018 */
[----:B------:R4:W-:Y:S01]  /*2cb0*/  STG.E.64 desc[UR16][R58.64], R28 ;  /* 0x0000001c3a007986 */ /* 0x0009e2000c101b10 */
[----:B--2---:R-:W-:Y:S02]  /*2cc0*/  LOP3.LUT R30, R30, R57, RZ, 0xfc, !PT ;  /* 0x000000391e1e7212 */ /* 0x004fe400078efcff */
[----:B------:R-:W-:Y:S01]  /*2cd0*/  IMAD.WIDE.U32 R24, R56, 0x8, R24 ;  /* 0x0000000838187825 */ /* 0x000fe200078e0018 */
[----:B------:R4:W-:Y:S04]  /*2ce0*/  STG.E.64 desc[UR16][R54.64], R26 ;  /* 0x0000001a36007986 */ /* 0x0009e8000c101b10 */
[----:B------:R4:W-:Y:S01]  /*2cf0*/  STG.E.64 desc[UR16][R24.64], R30 ;  /* 0x0000001e18007986 */ /* 0x0009e2000c101b10 */
[----:B------:R-:W-:Y:S05]  /*2d00*/  BRA `(.L_x_342) ;  /* 0x0000000800a87947 */ /* 0x000fea0003800000 */
.L_x_343:
[----:B-----5:R-:W-:Y:S01]  /*2d10*/  MOV R24, R48 ;  /* 0x0000003000187202 */ /* 0x020fe20000000f00 */
[--C-:B------:R-:W-:Y:S01]  /*2d20*/  FFMA.FTZ R0, R0, UR7, R25.reuse ;  /* 0x0000000700007c23 */ /* 0x100fe20008010019 */
[----:B------:R-:W-:Y:S01]  /*2d30*/  MOV R26, R49 ;  /* 0x00000031001a7202 */ /* 0x000fe20000000f00 */
[--C-:B------:R-:W-:Y:S01]  /*2d40*/  FFMA.FTZ R72, R72, UR7, R25.reuse ;  /* 0x0000000748487c23 */ /* 0x100fe20008010019 */
[----:B------:R-:W-:Y:S01]  /*2d50*/  SHF.L.U32 R27, R24, 0x10, RZ ;  /* 0x00000010181b7819 */ /* 0x000fe200000006ff */
[----:B------:R-:W-:Y:S01]  /*2d60*/  FADD.FTZ R0, R79, -R0 ;  /* 0x800000004f007221 */ /* 0x000fe20000010000 */
[----:B------:R-:W-:Y:S01]  /*2d70*/  FFMA.FTZ R76, R76, UR7, R25 ;  /* 0x000000074c4c7c23 */ /* 0x000fe20008010019 */
[----:B------:R-:W-:Y:S01]  /*2d80*/  FADD.FTZ R72, R73, -R72 ;  /* 0x8000004849487221 */ /* 0x000fe20000010000 */
[----:B------:R-:W-:Y:S01]  /*2d90*/  MOV R28, R50 ;  /* 0x00000032001c7202 */ /* 0x000fe20000000f00 */
[----:B------:R-:W-:Y:S01]  /*2da0*/  FFMA.FTZ R24, R0, UR10, R27 ;  /* 0x0000000a00187c23 */ /* 0x000fe2000801001b */
[----:B------:R-:W-:Y:S01]  /*2db0*/  SHF.L.U32 R0, R26, 0x10, RZ ;  /* 0x000000101a007819 */ /* 0x000fe200000006ff */
[----:B------:R-:W-:Y:S01]  /*2dc0*/  FADD.FTZ R73, R77, -R76 ;  /* 0x8000004c4d497221 */ /* 0x000fe20000010000 */
[----:B------:R-:W-:Y:S01]  /*2dd0*/  SHF.R.U32.HI R26, RZ, 0x10, R49 ;  /* 0x00000010ff1a7819 */ /* 0x000fe20000011631 */
[--C-:B------:R-:W-:Y:S01]  /*2de0*/  FFMA.FTZ R69, R69, UR7, R25.reuse ;  /* 0x0000000745457c23 */ /* 0x100fe20008010019 */
[----:B------:R-:W-:Y:S01]  /*2df0*/  SHF.L.U32 R31, R28, 0x10, RZ ;  /* 0x000000101c1f7819 */ /* 0x000fe200000006ff */
[----:B------:R-:W-:Y:S01]  /*2e00*/  FFMA.FTZ R65, R65, UR7, R25 ;  /* 0x0000000741417c23 */ /* 0x000fe20008010019 */
[----:B------:R-:W-:Y:S01]  /*2e10*/  SHF.L.U32 R27, R26, 0x10, RZ ;  /* 0x000000101a1b7819 */ /* 0x000fe200000006ff */
[----:B------:R-:W-:Y:S01]  /*2e20*/  FADD.FTZ R74, R74, -R69 ;  /* 0x800000454a4a7221 */ /* 0x000fe20000010000 */
[----:B------:R-:W-:Y:S01]  /*2e30*/  SHF.R.U64 R26, R48, 0x10, R49 ;  /* 0x00000010301a7819 */ /* 0x000fe20000001231 */
[----:B------:R-:W-:Y:S01]  /*2e40*/  FADD.FTZ R65, R70, -R65 ;  /* 0x8000004146417221 */ /* 0x000fe20000010000 */
[----:B------:R-:W-:Y:S01]  /*2e50*/  FFMA.FTZ R30, R64, UR7, R25 ;  /* 0x00000007401e7c23 */ /* 0x000fe20008010019 */
[----:B------:R-:W-:Y:S01]  /*2e60*/  FFMA.FTZ R74, R74, UR10, R31 ;  /* 0x0000000a4a4a7c23 */ /* 0x000fe2000801001f */
[----:B------:R-:W-:Y:S01]  /*2e70*/  SHF.L.U32 R26, R26, 0x10, RZ ;  /* 0x000000101a1a7819 */ /* 0x000fe200000006ff */
[----:B------:R-:W-:Y:S01]  /*2e80*/  FFMA.FTZ R60, R60, UR7, R25 ;  /* 0x000000073c3c7c23 */ /* 0x000fe20008010019 */
[----:B------:R-:W-:Y:S01]  /*2e90*/  SHF.R.U32.HI R31, RZ, 0x10, R51 ;  /* 0x00000010ff1f7819 */ /* 0x000fe20000011633 */
[----:B------:R-:W-:Y:S01]  /*2ea0*/  FADD.FTZ R67, R67, -R30 ;  /* 0x8000001e43437221 */ /* 0x000fe20000010000 */
[--C-:B------:R-:W-:Y:S01]  /*2eb0*/  FFMA.FTZ R78, R78, UR7, R25.reuse ;  /* 0x000000074e4e7c23 */ /* 0x100fe20008010019 */
[----:B------:R-:W-:Y:S01]  /*2ec0*/  FFMA.FTZ R73, R73, UR10, R26 ;  /* 0x0000000a49497c23 */ /* 0x000fe2000801001a */
[----:B------:R-:W-:Y:S01]  /*2ed0*/  MOV R26, R51 ;  /* 0x00000033001a7202 */ /* 0x000fe20000000f00 */
[----:B------:R-:W-:Y:S01]  /*2ee0*/  FADD.FTZ R60, R63, -R60 ;  /* 0x8000003c3f3c7221 */ /* 0x000fe20000010000 */
[----:B------:R-:W-:Y:S01]  /*2ef0*/  SHF.L.U32 R70, R31, 0x10, RZ ;  /* 0x000000101f467819 */ /* 0x000fe200000006ff */
[----:B------:R-:W-:Y:S01]  /*2f00*/  FFMA.FTZ R57, R57, UR7, R25 ;  /* 0x0000000739397c23 */ /* 0x000fe20008010019 */
[----:B------:R-:W-:Y:S01]  /*2f10*/  SHF.L.U32 R26, R26, 0x10, RZ ;  /* 0x000000101a1a7819 */ /* 0x000fe200000006ff */
[----:B------:R-:W-:Y:S01]  /*2f20*/  FADD.FTZ R29, R75, -R78 ;  /* 0x8000004e4b1d7221 */ /* 0x000fe20000010000 */
[----:B------:R-:W-:Y:S01]  /*2f30*/  SHF.R.U64 R31, R50, 0x10, R51 ;  /* 0x00000010321f7819 */ /* 0x000fe20000001233 */
[----:B------:R0:W-:Y:S01]  /*2f40*/  F2F.BF16.F32 R75, R24 ;  /* 0x00000018004b7304 */ /* 0x0001e20000202000 */
[----:B------:R-:W-:Y:S01]  /*2f50*/  MOV R63, R53 ;  /* 0x00000035003f7202 */ /* 0x000fe20000000f00 */
[----:B------:R-:W-:Y:S01]  /*2f60*/  FFMA.FTZ R64, R65, UR10, R26 ;  /* 0x0000000a41407c23 */ /* 0x000fe2000801001a */
[--C-:B------:R-:W-:Y:S01]  /*2f70*/  FFMA.FTZ R26, R66, UR7, R25.reuse ;  /* 0x00000007421a7c23 */ /* 0x100fe20008010019 */
[----:B------:R-:W-:Y:S01]  /*2f80*/  SHF.L.U32 R31, R31, 0x10, RZ ;  /* 0x000000101f1f7819 */ /* 0x000fe200000006ff */
[----:B------:R-:W-:Y:S01]  /*2f90*/  FFMA.FTZ R66, R67, UR10, R70 ;  /* 0x0000000a43427c23 */ /* 0x000fe20008010046 */
[----:B------:R-:W-:Y:S01]  /*2fa0*/  FFMA.FTZ R67, R61, UR7, R25 ;  /* 0x000000073d437c23 */ /* 0x000fe20008010019 */
[----:B------:R-:W-:Y:S01]  /*2fb0*/  FADD.FTZ R26, R71, -R26 ;  /* 0x8000001a471a7221 */ /* 0x000fe20000010000 */
[----:B------:R-:W-:Y:S01]  /*2fc0*/  FADD.FTZ R57, R62, -R57 ;  /* 0x800000393e397221 */ /* 0x000fe20000010000 */
[----:B------:R-:W-:Y:S01]  /*2fd0*/  FFMA.FTZ R29, R29, UR10, R0 ;  /* 0x0000000a1d1d7c23 */ /* 0x000fe20008010000 */
[----:B0-----:R-:W-:Y:S01]  /*2fe0*/  FMUL.FTZ R24, R24, UR4 ;  /* 0x0000000418187c20 */ /* 0x001fe20008410000 */
[----:B------:R-:W-:Y:S01]  /*2ff0*/  FFMA.FTZ R61, R26, UR10, R31 ;  /* 0x0000000a1a3d7c23 */ /* 0x000fe2000801001f */
[----:B------:R-:W-:Y:S01]  /*3000*/  FADD.FTZ R31, R68, -R67 ;  /* 0x80000043441f7221 */ /* 0x000fe20000010000 */
[----:B------:R-:W-:Y:S01]  /*3010*/  SHF.R.U64 R67, R52, 0x10, R53 ;  /* 0x0000001034437819 */ /* 0x000fe20000001235 */
[----:B------:R-:W-:Y:S01]  /*3020*/  FFMA.FTZ R58, R58, UR7, R25 ;  /* 0x000000073a3a7c23 */ /* 0x000fe20008010019 */
[----:B------:R-:W-:Y:S01]  /*3030*/  SHF.L.U32 R68, R63, 0x10, RZ ;  /* 0x000000103f447819 */ /* 0x000fe200000006ff */
[----:B------:R0:W-:Y:S01]  /*3040*/  F2F.BF16.F32 R0, R29 ;  /* 0x0000001d00007304 */ /* 0x0001e20000202000 */
[----:B------:R-:W-:Y:S01]  /*3050*/  SHF.L.U32 R67, R67, 0x10, RZ ;  /* 0x0000001043437819 */ /* 0x000fe200000006ff */
[----:B------:R-:W-:Y:S01]  /*3060*/  FFMA.FTZ R72, R72, UR10, R27 ;  /* 0x0000000a48487c23 */ /* 0x000fe2000801001b */
[----:B------:R-:W-:Y:S01]  /*3070*/  SHF.R.U32.HI R25, RZ, 0x10, R53 ;  /* 0x00000010ff197819 */ /* 0x000fe20000011635 */
[----:B------:R-:W-:Y:S01]  /*3080*/  FFMA.FTZ R63, R57, UR10, R68 ;  /* 0x0000000a393f7c23 */ /* 0x000fe20008010044 */
[----:B------:R-:W-:Y:S01]  /*3090*/  FMUL.FTZ R57, R24, UR24 ;  /* 0x0000001818397c20 */ /* 0x000fe20008410000 */
[----:B------:R-:W-:Y:S01]  /*30a0*/  LOP3.LUT P0, RZ, R89, 0xff, RZ, 0xc0, !PT ;  /* 0x000000ff59ff7812 */ /* 0x000fe2000780c0ff */
[----:B------:R-:W-:Y:S01]  /*30b0*/  FFMA.FTZ R60, R60, UR10, R67 ;  /* 0x0000000a3c3c7c23 */ /* 0x000fe20008010043 */
[----:B------:R-:W-:Y:S01]  /*30c0*/  SHF.L.U32 R67, R25, 0x10, RZ ;  /* 0x0000001019437819 */ /* 0x000fe200000006ff */
[----:B0-----:R-:W-:Y:S01]  /*30d0*/  FMUL.FTZ R29, R29, UR4 ;  /* 0x000000041d1d7c20 */ /* 0x001fe20008410000 */
[----:B------:R0:W-:Y:S01]  /*30e0*/  F2F.BF16.F32 R27, R72 ;  /* 0x00000048001b7304 */ /* 0x0001e20000202000 */
[----:B------:R-:W-:Y:S01]  /*30f0*/  FADD.FTZ R58, R59, -R58 ;  /* 0x8000003a3b3a7221 */ /* 0x000fe20000010000 */
[----:B------:R-:W-:Y:S01]  /*3100*/  FSEL R57, R57, RZ, P0 ;  /* 0x000000ff39397208 */ /* 0x000fe20000000000 */
[----:B------:R-:W-:Y:S01]  /*3110*/  FMUL.FTZ R29, R29, UR24 ;  /* 0x000000181d1d7c20 */ /* 0x000fe20008410000 */
[----:B------:R-:W-:Y:S01]  /*3120*/  LOP3.LUT P0, RZ, R89, 0xff0000, RZ, 0xc0, !PT ;  /* 0x00ff000059ff7812 */ /* 0x000fe2000780c0ff */
[----:B------:R-:W-:Y:S01]  /*3130*/  FFMA.FTZ R67, R58, UR10, R67 ;  /* 0x0000000a3a437c23 */ /* 0x000fe20008010043 */
[----:B------:R-:W-:-:S02]  /*3140*/  MOV R70, R52 ;  /* 0x0000003400467202 */ /* 0x000fc40000000f00 */
[----:B------:R1:W-:Y:S01]  /*3150*/  F2F.BF16.F32 R28, R73 ;  /* 0x00000049001c7304 */ /* 0x0003e20000202000 */
[----:B0-----:R-:W-:Y:S01]  /*3160*/  FMUL.FTZ R72, R72, UR4 ;  /* 0x0000000448487c20 */ /* 0x001fe20008410000 */
[----:B------:R-:W-:Y:S02]  /*3170*/  FSEL R58, R29, RZ, P0 ;  /* 0x000000ff1d3a7208 */ /* 0x000fe40000000000 */
[----:B------:R-:W-:Y:S01]  /*3180*/  ISETP.GE.U32.AND P0, PT, R89, 0x1000000, PT ;  /* 0x010000005900780c */ /* 0x000fe20003f06070 */
[----:B------:R-:W-:Y:S01]  /*3190*/  FMUL.FTZ R72, R72, UR24 ;  /* 0x0000001848487c20 */ /* 0x000fe20008410000 */
[----:B------:R-:W-:Y:S02]  /*31a0*/  SHF.L.U32 R70, R70, 0x10, RZ ;  /* 0x0000001046467819 */ /* 0x000fe400000006ff */
[----:B------:R0:W-:Y:S01]  /*31b0*/  F2F.BF16.F32 R69, R74 ;  /* 0x0000004a00457304 */ /* 0x0001e20000202000 */
[----:B-1----:R-:W-:Y:S01]  /*31c0*/  FMUL.FTZ R73, R73, UR4 ;  /* 0x0000000449497c20 */ /* 0x002fe20008410000 */
[----:B------:R-:W-:Y:S01]  /*31d0*/  FSEL R72, R72, RZ, P0 ;  /* 0x000000ff48487208 */ /* 0x000fe20000000000 */
[----:B------:R-:W-:Y:S01]  /*31e0*/  FFMA.FTZ R31, R31, UR10, R70 ;  /* 0x0000000a1f1f7c23 */ /* 0x000fe20008010046 */
[----:B------:R-:W-:Y:S01]  /*31f0*/  LOP3.LUT P0, RZ, R89, 0xff00, RZ, 0xc0, !PT ;  /* 0x0000ff0059ff7812 */ /* 0x000fe2000780c0ff */
[----:B------:R-:W-:Y:S01]  /*3200*/  FMUL.FTZ R29, R73, UR24 ;  /* 0x00000018491d7c20 */ /* 0x000fe20008410000 */
[----:B------:R-:W-:-:S02]  /*3210*/  ISETP.GE.U32.AND P2, PT, R90, 0x1000000, PT ;  /* 0x010000005a00780c */ /* 0x000fc40003f46070 */
[----:B------:R1:W-:Y:S01]  /*3220*/  F2F.BF16.F32 R30, R64 ;  /* 0x00000040001e7304 */ /* 0x0003e20000202000 */
[----:B0-----:R-:W-:Y:S01]  /*3230*/  FMUL.FTZ R74, R74, UR4 ;  /* 0x000000044a4a7c20 */ /* 0x001fe20008410000 */
[----:B------:R-:W-:Y:S02]  /*3240*/  FSEL R29, R29, RZ, P0 ;  /* 0x000000ff1d1d7208 */ /* 0x000fe40000000000 */
[----:B------:R-:W-:Y:S01]  /*3250*/  LOP3.LUT P0, RZ, R87, 0xff, RZ, 0xc0, !PT ;  /* 0x000000ff57ff7812 */ /* 0x000fe2000780c0ff */
[----:B------:R-:W-:Y:S01]  /*3260*/  FMUL.FTZ R74, R74, UR24 ;  /* 0x000000184a4a7c20 */ /* 0x000fe20008410000 */
[----:B------:R-:W-:Y:S02]  /*3270*/  LOP3.LUT P1, RZ, R90, 0xff00, RZ, 0xc0, !PT ;  /* 0x0000ff005aff7812 */ /* 0x000fe4000782c0ff */
[----:B------:R0:W-:Y:S01]  /*3280*/  F2F.BF16.F32 R59, R57 ;  /* 0x00000039003b7304 */ /* 0x0001e20000202000 */
[----:B-1----:R-:W-:-:S04]  /*3290*/  FMUL.FTZ R64, R64, UR4 ;  /* 0x0000000440407c20 */ /* 0x002fc80008410000 */
[----:B------:R-:W-:-:S03]  /*32a0*/  FMUL.FTZ R64, R64, UR24 ;  /* 0x0000001840407c20 */ /* 0x000fc60008410000 */
[----:B------:R1:W2:Y:S01]  /*32b0*/  F2F.BF16.F32 R65, R66 ;  /* 0x0000004200417304 */ /* 0x0002a20000202000 */
[----:B0-----:R-:W-:Y:S02]  /*32c0*/  FSEL R57, R74, RZ, P0 ;  /* 0x000000ff4a397208 */ /* 0x001fe40000000000 */
[----:B------:R-:W-:-:S04]  /*32d0*/  LOP3.LUT P0, RZ, R87, 0xff0000, RZ, 0xc0, !PT ;  /* 0x00ff000057ff7812 */ /* 0x000fc8000780c0ff */
[----:B------:R-:W-:Y:S01]  /*32e0*/  FSEL R64, R64, RZ, P0 ;  /* 0x000000ff40407208 */ /* 0x000fe20000000000 */
[----:B------:R0:W-:Y:S01]  /*32f0*/  F2F.BF16.F32 R24, R67 ;  /* 0x0000004300187304 */ /* 0x0001e20000202000 */
[----:B-1----:R-:W-:Y:S01]  /*3300*/  FMUL.FTZ R66, R66, UR4 ;  /* 0x0000000442427c20 */ /* 0x002fe20008410000 */
[----:B------:R-:W-:-:S03]  /*3310*/  ISETP.GE.U32.AND P0, PT, R87, 0x1000000, PT ;  /* 0x010000005700780c */ /* 0x000fc60003f06070 */
[----:B------:R-:W-:Y:S01]  /*3320*/  FMUL.FTZ R66, R66, UR24 ;  /* 0x0000001842427c20 */ /* 0x000fe20008410000 */
[----:B--2---:R-:W-:Y:S02]  /*3330*/  PRMT R65, R30, 0x5410, R65 ;  /* 0x000054101e417816 */ /* 0x004fe40000000041 */
[----:B------:R1:W2:Y:S01]  /*3340*/  F2F.BF16.F32 R26, R61 ;  /* 0x0000003d001a7304 */ /* 0x0002a20000202000 */
[----:B0-----:R-:W-:Y:S01]  /*3350*/  FMUL.FTZ R67, R67, UR4 ;  /* 0x0000000443437c20 */ /* 0x001fe20008410000 */
[----:B------:R-:W-:Y:S02]  /*3360*/  FSEL R66, R66, RZ, P0 ;  /* 0x000000ff42427208 */ /* 0x000fe40000000000 */
[----:B------:R-:W-:Y:S01]  /*3370*/  LOP3.LUT P0, RZ, R87, 0xff00, RZ, 0xc0, !PT ;  /* 0x0000ff0057ff7812 */ /* 0x000fe2000780c0ff */
[----:B------:R-:W-:-:S03]  /*3380*/  FMUL.FTZ R67, R67, UR24 ;  /* 0x0000001843437c20 */ /* 0x000fc60008410000 */
[----:B------:R0:W-:Y:S01]  /*3390*/  F2F.BF16.F32 R62, R60 ;  /* 0x0000003c003e7304 */ /* 0x0001e20000202000 */
[----:B-1----:R-:W-:Y:S01]  /*33a0*/  FMUL.FTZ R61, R61, UR4 ;  /* 0x000000043d3d7c20 */ /* 0x002fe20008410000 */
[----:B------:R-:W-:Y:S02]  /*33b0*/  FSEL R79, R67, RZ, P2 ;  /* 0x000000ff434f7208 */ /* 0x000fe40001000000 */
[----:B------:R-:W-:Y:S01]  /*33c0*/  PRMT R67, R0, 0x5410, R27 ;  /* 0x0000541000437816 */ /* 0x000fe2000000001b */
[----:B------:R-:W-:Y:S01]  /*33d0*/  FMUL.FTZ R61, R61, UR24 ;  /* 0x000000183d3d7c20 */ /* 0x000fe20008410000 */
[----:B------:R-:W-:Y:S02]  /*33e0*/  FMUL.FTZ R0, R31, UR4 ;  /* 0x000000041f007c20 */ /* 0x000fe40008410000 */
[----:B------:R1:W3:Y:S01]  /*33f0*/  F2F.BF16.F32 R25, R63 ;  /* 0x0000003f00197304 */ /* 0x0002e20000202000 */
[----:B0-----:R-:W-:Y:S01]  /*3400*/  FMUL.FTZ R60, R60, UR4 ;  /* 0x000000043c3c7c20 */ /* 0x001fe20008410000 */
[----:B------:R-:W-:Y:S01]  /*3410*/  FSEL R61, R61, RZ, P0 ;  /* 0x000000ff3d3d7208 */ /* 0x000fe20000000000 */
[----:B------:R-:W-:Y:S01]  /*3420*/  FMUL.FTZ R0, R0, UR24 ;  /* 0x0000001800007c20 */ /* 0x000fe20008410000 */
[----:B------:R-:W-:Y:S01]  /*3430*/  LOP3.LUT P0, RZ, R90, 0xff0000, RZ, 0xc0, !PT ;  /* 0x00ff00005aff7812 */ /* 0x000fe2000780c0ff */
[----:B------:R-:W-:-:S03]  /*3440*/  FMUL.FTZ R27, R60, UR24 ;  /* 0x000000183c1b7c20 */ /* 0x000fc60008410000 */
[----:B------:R-:W-:Y:S01]  /*3450*/  F2F.BF16.F32 R73, R72 ;  /* 0x0000004800497304 */ /* 0x000fe20000202000 */
[----:B-1----:R-:W-:Y:S01]  /*3460*/  FMUL.FTZ R63, R63, UR4 ;  /* 0x000000043f3f7c20 */ /* 0x002fe20008410000 */
[----:B------:R-:W-:Y:S01]  /*3470*/  FSEL R76, R27, RZ, P1 ;  /* 0x000000ff1b4c7208 */ /* 0x000fe20000800000 */
[----:B--2---:R-:W-:-:S04]  /*3480*/  IMAD.WIDE.U32 R26, R26, 0x10000, RZ ;  /* 0x000100001a1a7825 */ /* 0x004fc800078e00ff */
[----:B------:R-:W-:Y:S01]  /*3490*/  FMUL.FTZ R63, R63, UR24 ;  /* 0x000000183f3f7c20 */ /* 0x000fe20008410000 */
[----:B------:R0:W-:Y:S01]  /*34a0*/  F2F.BF16.F32 R72, R61 ;  /* 0x0000003d00487304 */ /* 0x0001e20000202000 */
[----:B------:R-:W-:-:S03]  /*34b0*/  LOP3.LUT R65, R65, R27, RZ, 0xfc, !PT ;  /* 0x0000001b41417212 */ /* 0x000fc600078efcff */
[----:B------:R-:W-:Y:S02]  /*34c0*/  FSEL R74, R63, RZ, P0 ;  /* 0x000000ff3f4a7208 */ /* 0x000fe40000000000 */
[----:B------:R-:W-:Y:S02]  /*34d0*/  LOP3.LUT P0, RZ, R90, 0xff, RZ, 0xc0, !PT ;  /* 0x000000ff5aff7812 */ /* 0x000fe4000780c0ff */
[----:B---3--:R-:W-:Y:S01]  /*34e0*/  PRMT R63, R25, 0x5410, R24 ;  /* 0x00005410193f7816 */ /* 0x008fe20000000018 */
[----:B------:R1:W2:Y:S01]  /*34f0*/  F2F.BF16.F32 R71, R31 ;  /* 0x0000001f00477304 */ /* 0x0002a20000202000 */
[----:B0-----:R-:W0:Y:S01]  /*3500*/  LDC.64 R60, c[0x0][0x478] ;  /* 0x00011e00ff3c7b82 */ /* 0x001e220000000a00 */
[----:B------:R-:W-:Y:S01]  /*3510*/  FSEL R0, R0, RZ, P0 ;  /* 0x000000ff00007208 */ /* 0x000fe20000000000 */
[----:B------:R-:W-:-:S05]  /*3520*/  IMAD.WIDE.U32 R24, R62, 0x10000, RZ ;  /* 0x000100003e187825 */ /* 0x000fca00078e00ff */
[----:B------:R3:W-:Y:S01]  /*3530*/  F2F.BF16.F32 R68, R29 ;  /* 0x0000001d00447304 */ /* 0x0007e20000202000 */
[----:B-1----:R-:W1:Y:S01]  /*3540*/  LDC.64 R30, c[0x0][0x468] ;  /* 0x00011a00ff1e7b82 */ /* 0x002e620000000a00 */
[----:B------:R-:W-:Y:S02]  /*3550*/  LOP3.LUT R63, R63, R25, RZ, 0xfc, !PT ;  /* 0x000000193f3f7212 */ /* 0x000fe400078efcff */
[----:B--2---:R-:W-:-:S04]  /*3560*/  LOP3.LUT R62, R24, R71, RZ, 0xfc, !PT ;  /* 0x00000047183e7212 */ /* 0x004fc800078efcff */
[----:B------:R-:W-:Y:S01]  /*3570*/  F2F.BF16.F32 R76, R76 ;  /* 0x0000004c004c7304 */ /* 0x000fe20000202000 */
[----:B---3--:R-:W-:-:S04]  /*3580*/  IMAD.WIDE.U32 R28, R28, 0x10000, RZ ;  /* 0x000100001c1c7825 */ /* 0x008fc800078e00ff */
[----:B------:R-:W-:Y:S01]  /*3590*/  IMAD.WIDE.U32 R24, R72, 0x10000, RZ ;  /* 0x0001000048187825 */ /* 0x000fe200078e00ff */
[----:B------:R-:W-:Y:S02]  /*35a0*/  LOP3.LUT R67, R67, R29, RZ, 0xfc, !PT ;  /* 0x0000001d43437212 */ /* 0x000fe400078efcff */
[----:B------:R-:W2:Y:S08]  /*35b0*/  F2F.BF16.F32 R58, R58 ;  /* 0x0000003a003a7304 */ /* 0x000eb00000202000 */
[----:B------:R3:W-:Y:S01]  /*35c0*/  F2F.BF16.F32 R70, R64 ;  /* 0x0000004000467304 */ /* 0x0007e20000202000 */
[----:B--2---:R-:W-:-:S07]  /*35d0*/  PRMT R73, R58, 0x5410, R73 ;  /* 0x000054103a497816 */ /* 0x004fce0000000049 */
[----:B------:R2:W4:Y:S01]  /*35e0*/  F2F.BF16.F32 R77, R66 ;  /* 0x00000042004d7304 */ /* 0x0005220000202000 */
[----:B---3--:R-:W-:Y:S01]  /*35f0*/  LOP3.LUT R64, R26, R69, RZ, 0xfc, !PT ;  /* 0x000000451a407212 */ /* 0x008fe200078efcff */
[----:B------:R-:W-:-:S06]  /*3600*/  IMAD.WIDE.U32 R26, R76, 0x10000, RZ ;  /* 0x000100004c1a7825 */ /* 0x000fcc00078e00ff */
[----:B------:R-:W-:Y:S01]  /*3610*/  F2F.BF16.F32 R74, R74 ;  /* 0x0000004a004a7304 */ /* 0x000fe20000202000 */
[----:B--2---:R-:W-:Y:S01]  /*3620*/  LOP3.LUT R66, R28, R75, RZ, 0xfc, !PT ;  /* 0x0000004b1c427212 */ /* 0x004fe200078efcff */
[----:B------:R-:W-:Y:S01]  /*3630*/  IMAD.WIDE.U32 R28, R68, 0x10000, RZ ;  /* 0x00010000441c7825 */ /* 0x000fe200078e00ff */
[----:B----4-:R-:W-:-:S05]  /*3640*/  PRMT R77, R70, 0x5410, R77 ;  /* 0x00005410464d7816 */ /* 0x010fca000000004d */
[----:B------:R-:W2:Y:S01]  /*3650*/  F2F.BF16.F32 R79, R79 ;  /* 0x0000004f004f7304 */ /* 0x000ea20000202000 */
[----:B------:R-:W-:Y:S01]  /*3660*/  LOP3.LUT R28, R28, R59, RZ, 0xfc, !PT ;  /* 0x0000003b1c1c7212 */ /* 0x000fe200078efcff */
[C---:B0-----:R-:W-:Y:S01]  /*3670*/  IMAD.WIDE.U32 R58, R54.reuse, 0x8, R60 ;  /* 0x00000008363a7825 */ /* 0x041fe200078e003c */
[----:B------:R-:W-:Y:S02]  /*3680*/  LOP3.LUT R29, R73, R29, RZ, 0xfc, !PT ;  /* 0x0000001d491d7212 */ /* 0x000fe400078efcff */
[----:B------:R-:W-:Y:S01]  /*3690*/  LOP3.LUT R25, R77, R25, RZ, 0xfc, !PT ;  /* 0x000000194d197212 */ /* 0x000fe200078efcff */
[----:B-1----:R-:W-:Y:S01]  /*36a0*/  IMAD.WIDE.U32 R70, R54, 0x8, R30 ;  /* 0x0000000836467825 */ /* 0x002fe200078e001e */
[----:B------:R3:W-:Y:S01]  /*36b0*/  STG.E.64 desc[UR16][R58.64], R66 ;  /* 0x000000423a007986 */ /* 0x0007e2000c101b10 */
[----:B------:R-:W0:Y:S03]  /*36c0*/  F2F.BF16.F32 R69, R0 ;  /* 0x0000000000457304 */ /* 0x000e260000202000 */
[----:B------:R3:W-:Y:S01]  /*36d0*/  STG.E.64 desc[UR16][R70.64], R28 ;  /* 0x0000001c46007986 */ /* 0x0007e2000c101b10 */
[----:B--2---:R-:W-:-:S04]  /*36e0*/  PRMT R79, R74, 0x5410, R79 ;  /* 0x000054104a4f7816 */ /* 0x004fc8000000004f */
[----:B------:R-:W1:Y:S01]  /*36f0*/  F2F.BF16.F32 R57, R57 ;  /* 0x0000003900397304 */ /* 0x000e620000202000 */
[----:B------:R-:W-:Y:S02]  /*3700*/  LOP3.LUT R27, R79, R27, RZ, 0xfc, !PT ;  /* 0x0000001b4f1b7212 */ /* 0x000fe400078efcff */
[----:B0-----:R-:W-:Y:S01]  /*3710*/  LOP3.LUT R26, R26, R69, RZ, 0xfc, !PT ;  /* 0x000000451a1a7212 */ /* 0x001fe200078efcff */
[----:B------:R-:W-:-:S04]  /*3720*/  IMAD.WIDE.U32 R68, R55, 0x8, R60 ;  /* 0x0000000837447825 */ /* 0x000fc800078e003c */
[----:B------:R-:W-:Y:S01]  /*3730*/  IMAD.WIDE.U32 R54, R55, 0x8, R30 ;  /* 0x0000000837367825 */ /* 0x000fe200078e001e */
[----:B------:R3:W-:Y:S01]  /*3740*/  STG.E.64 desc[UR16][R68.64], R64 ;  /* 0x0000004044007986 */ /* 0x0007e2000c101b10 */
[----:B-1----:R-:W-:Y:S02]  /*3750*/  LOP3.LUT R24, R24, R57, RZ, 0xfc, !PT ;  /* 0x0000003918187212 */ /* 0x002fe400078efcff */
[----:B------:R-:W-:-:S04]  /*3760*/  IMAD.WIDE.U32 R60, R56, 0x8, R60 ;  /* 0x00000008383c7825 */ /* 0x000fc800078e003c */
[----:B------:R-:W-:Y:S01]  /*3770*/  IMAD.WIDE.U32 R30, R56, 0x8, R30 ;  /* 0x00000008381e7825 */ /* 0x000fe200078e001e */
[----:B------:R3:W-:Y:S04]  /*3780*/  STG.E.64 desc[UR16][R54.64], R24 ;  /* 0x0000001836007986 */ /* 0x0007e8000c101b10 */
[----:B------:R3:W-:Y:S04]  /*3790*/  STG.E.64 desc[UR16][R60.64], R62 ;  /* 0x0000003e3c007986 */ /* 0x0007e8000c101b10 */
[----:B------:R3:W-:Y:S02]  /*37a0*/  STG.E.64 desc[UR16][R30.64], R26 ;  /* 0x0000001a1e007986 */ /* 0x0007e4000c101b10 */
.L_x_342:
[----:B------:R-:W-:Y:S02]  /*37b0*/  UIADD3 UR6, UPT, UPT, UR6, UR26, URZ ;  /* 0x0000001a06067290 */ /* 0x000fe4000fffe0ff */
[----:B------:R-:W-:Y:S02]  /*37c0*/  UPLOP3.LUT UP2, UPT, UPT, UPT, UP2, 0x40, 0x4 ;  /* 0x000000000004789c */ /* 0x000fe40003f4e820 */
[----:B------:R-:W-:-:S09]  /*37d0*/  UISETP.GE.AND UP1, UPT, UR6, UR27, UPT ;  /* 0x0000001b0600728c */ /* 0x000fd2000bf26270 */
[----:B------:R-:W-:Y:S05]  /*37e0*/  BRA.U !UP1, `(.L_x_344) ;  /* 0xffffffcd091c7547 */ /* 0x000fea000b83ffff */
[----:B------:R-:W-:Y:S02]  /*37f0*/  MOV R34, R12 ;  /* 0x0000000c00227202 */ /* 0x000fe40000000f00 */
[----:B------:R-:W-:Y:S02]  /*3800*/  MOV R35, R13 ;  /* 0x0000000d00237202 */ /* 0x000fe40000000f00 */
[----:B01-34-:R-:W-:Y:S02]  /*3810*/  MOV R24, R33 ;  /* 0x0000002100187202 */ /* 0x01bfe40000000f00 */
        /* <DEDUP_REMOVED lines=21> */
.L_x_339:
[----:B------:R-:W0:Y:S01]  /*3970*/  S2R R7, SR_TID.X ;  /* 0x0000000000077919 */ /* 0x000e220000002100 */
[----:B------:R-:W2:Y:S08]  /*3980*/  LDC R0, c[0x0][0x388] ;  /* 0x0000e200ff007b82 */ /* 0x000eb00000000800 */
[----:B------:R-:W3:Y:S08]  /*3990*/  LDC.64 R2, c[0x0][0x440] ;  /* 0x00011000ff027b82 */ /* 0x000ef00000000a00 */
[----:B------:R-:W4:Y:S01]  /*39a0*/  LDC.64 R4, c[0x0][0x448] ;  /* 0x00011200ff047b82 */ /* 0x000f220000000a00 */
[----:B--2---:R-:W-:-:S05]  /*39b0*/  IMAD R0, R0, UR8, RZ ;  /* 0x0000000800007c24 */ /* 0x004fca000f8e02ff */
[----:B0-----:R-:W-:-:S05]  /*39c0*/  LEA.HI R7, R0, R7, RZ, 0x1e ;  /* 0x0000000700077211 */ /* 0x001fca00078ff0ff */
[----:B---3--:R-:W-:-:S04]  /*39d0*/  IMAD.WIDE.U32 R2, R7, 0x10, R2 ;  /* 0x0000001007027825 */ /* 0x008fc800078e0002 */
[----:B----4-:R-:W-:Y:S01]  /*39e0*/  IMAD.WIDE.U32 R4, R7, 0x10, R4 ;  /* 0x0000001007047825 */ /* 0x010fe200078e0004 */
[----:B-1----:R-:W-:Y:S04]  /*39f0*/  STG.E.128 desc[UR16][R2.64], R28 ;  /* 0x0000001c02007986 */ /* 0x002fe8000c101d10 */
[----:B------:R-:W-:Y:S04]  /*3a00*/  STG.E.128 desc[UR16][R4.64], R24 ;  /* 0x0000001804007986 */ /* 0x000fe8000c101d10 */
[----:B------:R-:W-:Y:S04]  /*3a10*/  STG.E.128 desc[UR16][R2.64+0x800], R32 ;  /* 0x0008002002007986 */ /* 0x000fe8000c101d10 */
[----:B------:R-:W-:Y:S04]  /*3a20*/  STG.E.128 desc[UR16][R4.64+0x800], R20 ;  /* 0x0008001404007986 */ /* 0x000fe8000c101d10 */
[----:B------:R-:W-:Y:S04]  /*3a30*/  STG.E.128 desc[UR16][R2.64+0x1000], R12 ;  /* 0x0010000c02007986 */ /* 0x000fe8000c101d10 */
[----:B------:R-:W-:Y:S01]  /*3a40*/  STG.E.128 desc[UR16][R4.64+0x1000], R36 ;  /* 0x0010002404007986 */ /* 0x000fe2000c101d10 */
[----:B------:R-:W-:Y:S05]  /*3a50*/  EXIT ;  /* 0x000000000000794d */ /* 0x000fea0003800000 */
.L_x_345:
        /* <DEDUP_REMOVED lines=10> */
.L_x_6661:


//--------------------- .text._ZN10layer_norm22ln_bwd_finalize_kernelINS_22Kernel_traits_finalizeILj1536E13__nv_bfloat16S2_S2_S2_fjLb0ELj1024ELj4ENS_18Kernel_traits_baseILj1536ES2_S2_S2_S2_fjLj1024EEEEELb0ELb0EEEvNS_9BwdParamsE --------------------------
	.section	.text._ZN10layer_norm22ln_bwd_finalize_kernelINS_22Kernel_traits_finalizeILj1536E13__nv_bfloat16S2_S2_S2_fjLb0ELj1024ELj4ENS_18Kernel_traits_baseILj1536ES2_S2_S2_S2_fjLj1024EEEEELb0ELb0EEEvNS_9BwdParamsE,"ax",@progbits
	.align	128
        .global         _ZN10layer_norm22ln_bwd_finalize_kernelINS_22Kernel_traits_finalizeILj1536E13__nv_bfloat16S2_S2_S2_fjLb0ELj1024ELj4ENS_18Kernel_traits_baseILj1536ES2_S2_S2_S2_fjLj1024EEEEELb0ELb0EEEvNS_9BwdParamsE
        .type           _ZN10layer_norm22ln_bwd_finalize_kernelINS_22Kernel_traits_finalizeILj1536E13__nv_bfloat16S2_S2_S2_fjLb0ELj1024ELj4ENS_18Kernel_traits_baseILj1536ES2_S2_S2_S2_fjLj1024EEEEELb0ELb0EEEvNS_9BwdParamsE,@function
        .size           _ZN10layer_norm22ln_bwd_finalize_kernelINS_22Kernel_traits_finalizeILj1536E13__nv_bfloat16S2_S2_S2_fjLb0ELj1024ELj4ENS_18Kernel_traits_baseILj1536ES2_S2_S2_S2_fjLj1024EEEEELb0ELb0EEEvNS_9BwdParamsE,(.L_x_6662 - _ZN10layer_norm22ln_bwd_finalize_kernelINS_22Kernel_traits_finalizeILj1536E13__nv_bfloat16S2_S2_S2_fjLb0ELj1024ELj4ENS_18Kernel_traits_baseILj1536ES2_S2_S2_S2_fjLj1024EEEEELb0ELb0EEEvNS_9BwdParamsE)
        .other          _ZN10layer_norm22ln_bwd_finalize_kernelINS_22Kernel_traits_finalizeILj1536E13__nv_bfloat16S2_S2_S2_fjLb0ELj1024ELj4ENS_18Kernel_traits_baseILj1536ES2_S2_S2_S2_fjLj1024EEEEELb0ELb0EEEvNS_9BwdParamsE,@"STO_CUDA_ENTRY STV_DEFAULT"
_ZN10layer_norm22ln_bwd_finalize_kernelINS_22Kernel_traits_finalizeILj1536E13__nv_bfloat16S2_S2_S2_fjLb0ELj1024ELj4ENS_18Kernel_traits_baseILj1536ES2_S2_S2_S2_fjLj1024EEEEELb0ELb0EEEvNS_9BwdParamsE:
.text._ZN10layer_norm22ln_bwd_finalize_kernelINS_22Kernel_traits_finalizeILj1536E13__nv_bfloat16S2_S2_S2_fjLb0ELj1024ELj4ENS_18Kernel_traits_baseILj1536ES2_S2_S2_S2_fjLj1024EEEEELb0ELb0EEEvNS_9BwdParamsE:
[----:B------:R-:W-:Y:S01]  /*0000*/  LDC R1, c[0x0][0x37c] ;  /* 0x0000df00ff017b82 */ /* 0x000fe20000000800 */
[----:B------:R-:W0:Y:S01]  /*0010*/  S2R R0, SR_CTAID.X ;  /* 0x0000000000007919 */ /* 0x000e220000002500 */
[----:B------:R-:W1:Y:S01]  /*0020*/  S2R R2, SR_TID.X ;  /* 0x0000000000027919 */ /* 0x000e620000002100 */
[----:B0-----:R-:W-:-:S04]  /*0030*/  SHF.L.U32 R59, R0, 0x5, RZ ;  /* 0x00000005003b7819 */ /* 0x001fc800000006ff */
[----:B-1----:R-:W-:-:S04]  /*0040*/  LOP3.LUT R3, R59, 0x1f, R2, 0xf8, !PT ;  /* 0x0000001f3b037812 */ /* 0x002fc800078ef802 */
[----:B------:R-:W-:-:S13]  /*0050*/  ISETP.GT.U32.AND P0, PT, R3, 0x5ff, PT ;  /* 0x000005ff0300780c */ /* 0x000fda0003f04070 */
[----:B------:R-:W-:Y:S05]  /*0060*/  @P0 EXIT ;  /* 0x000000000000094d */ /* 0x000fea0003800000 */
[----:B------:R-:W0:Y:S01]  /*0070*/  LDC R56, c[0x0][0x388] ;  /* 0x0000e200ff387b82 */ /* 0x000e220000000800 */
[----:B------:R-:W1:Y:S01]  /*0080*/  LDCU UR8, c[0x0][0x380] ;  /* 0x00007000ff0877ac */ /* 0x000e620008000800 */
[----:B------:R-:W-:Y:S01]  /*0090*/  SHF.R.U32.HI R58, RZ, 0x5, R2 ;  /* 0x00000005ff3a7819 */ /* 0x000fe20000011602 */
[----:B------:R-:W-:Y:S01]  /*00a0*/  BSSY.RECONVERGENT B0, `(.L_x_346) ;  /* 0x0000142000007945 */ /* 0x000fe20003800200 */
[----:B------:R-:W-:Y:S01]  /*00b0*/  SHF.L.U32 R0, R0, 0x4, RZ ;  /* 0x0000000400007819 */ /* 0x000fe200000006ff */
[----:B------:R-:W2:Y:S01]  /*00c0*/  LDCU.64 UR6, c[0x0][0x358] ;  /* 0x00006b00ff0677ac */ /* 0x000ea20008000a00 */
[----:B------:R-:W-:Y:S01]  /*00d0*/  LOP3.LUT R17, R2, 0x1f, RZ, 0xc0, !PT ;  /* 0x0000001f02117812 */ /* 0x000fe200078ec0ff */
[----:B------:R-:W-:Y:S01]  /*00e0*/  HFMA2 R36, -RZ, RZ, 0, 0 ;  /* 0x00000000ff247431 */ /* 0x000fe200000001ff */
[----:B------:R-:W-:Y:S02]  /*00f0*/  LOP3.LUT R0, R0, 0x7ffffff0, RZ, 0xc0, !PT ;  /* 0x7ffffff000007812 */ /* 0x000fe400078ec0ff */
[----:B------:R-:W-:-:S02]  /*0100*/  MOV R2, RZ ;  /* 0x000000ff00027202 */ /* 0x000fc40000000f00 */
[----:B------:R-:W-:Y:S02]  /*0110*/  IADD3 R57, PT, PT, R17, R0, RZ ;  /* 0x0000000011397210 */ /* 0x000fe40007ffe0ff */
[----:B-1----:R-:W-:-:S04]  /*0120*/  ISETP.GE.U32.AND P0, PT, R58, UR8, PT ;  /* 0x000000083a007c0c */ /* 0x002fc8000bf06070 */
[----:B0-----:R-:W-:-:S13]  /*0130*/  ISETP.GE.U32.OR P0, PT, R3, R56, P0 ;  /* 0x000000380300720c */ /* 0x001fda0000706470 */
[----:B--2---:R-:W-:Y:S05]  /*0140*/  @P0 BRA `(.L_x_347) ;  /* 0x0000001000dc0947 */ /* 0x004fea0003800000 */
[----:B------:R-:W-:Y:S01]  /*0150*/  LOP3.LUT R3, R58, 0x20, RZ, 0xfc, !PT ;  /* 0x000000203a037812 */ /* 0x000fe200078efcff */
[----:B------:R-:W-:Y:S01]  /*0160*/  BSSY.RECONVERGENT B1, `(.L_x_348) ;  /* 0x00000b2000017945 */ /* 0x000fe20003800200 */
[-C--:B------:R-:W-:Y:S02]  /*0170*/  LOP3.LUT R5, RZ, R58.reuse, RZ, 0x33, !PT ;  /* 0x0000003aff057212 */ /* 0x080fe400078e33ff */
[----:B------:R-:W-:Y:S02]  /*0180*/  VIMNMX.U32 R0, PT, PT, R3, UR8, !PT ;  /* 0x0000000803007c48 */ /* 0x000fe4000ffe0000 */
[----:B------:R-:W-:Y:S02]  /*0190*/  MOV R2, RZ ;  /* 0x000000ff00027202 */ /* 0x000fe40000000f00 */
[----:B------:R-:W-:Y:S02]  /*01a0*/  IADD3 R5, PT, PT, R0, R5, RZ ;  /* 0x0000000500057210 */ /* 0x000fe40007ffe0ff */
[----:B------:R-:W-:-:S02]  /*01b0*/  MOV R0, R58 ;  /* 0x0000003a00007202 */ /* 0x000fc40000000f00 */
[C---:B------:R-:W-:Y:S02]  /*01c0*/  ISETP.GE.U32.AND P0, PT, R5.reuse, 0x1e0, PT ;  /* 0x000001e00500780c */ /* 0x040fe40003f06070 */
[----:B------:R-:W-:Y:S02]  /*01d0*/  MOV R36, RZ ;  /* 0x000000ff00247202 */ /* 0x000fe40000000f00 */
[----:B------:R-:W-:-:S09]  /*01e0*/  LEA.HI R5, R5, 0x1, RZ, 0x1b ;  /* 0x0000000105057811 */ /* 0x000fd200078fd8ff */
[----:B------:R-:W-:Y:S05]  /*01f0*/  @!P0 BRA `(.L_x_349) ;  /* 0x0000000800a08947 */ /* 0x000fea0003800000 */
[C---:B------:R-:W-:Y:S01]  /*0200*/  LOP3.LUT R7, R58.reuse, 0x180, RZ, 0xfc, !PT ;  /* 0x000001803a077812 */ /* 0x040fe200078efcff */
[-CC-:B------:R-:W-:Y:S01]  /*0210*/  IMAD R4, R3, R56.reuse, R59.reuse ;  /* 0x0000003803047224 */ /* 0x180fe200078e023b */
[C---:B------:R-:W-:Y:S01]  /*0220*/  LOP3.LUT R2, R58.reuse, 0x120, RZ, 0xfc, !PT ;  /* 0x000001203a027812 */ /* 0x040fe200078efcff */
[CCC-:B------:R-:W-:Y:S01]  /*0230*/  IMAD R32, R58.reuse, R56.reuse, R59.reuse ;  /* 0x000000383a207224 */ /* 0x1c0fe200078e023b */
[C---:B------:R-:W-:Y:S01]  /*0240*/  LOP3.LUT R9, R58.reuse, 0x1a0, RZ, 0xfc, !PT ;  /* 0x000001a03a097812 */ /* 0x040fe200078efcff */
[-CC-:B------:R-:W-:Y:S01]  /*0250*/  IMAD R10, R7, R56.reuse, R59.reuse ;  /* 0x00000038070a7224 */ /* 0x180fe200078e023b */
[----:B------:R-:W-:Y:S01]  /*0260*/  LOP3.LUT R3, R58, 0x140, RZ, 0xfc, !PT ;  /* 0x000001403a037812 */ /* 0x000fe200078efcff */
[-CC-:B------:R-:W-:Y:S01]  /*0270*/  IMAD R2, R2, R56.reuse, R59.reuse ;  /* 0x0000003802027224 */ /* 0x180fe200078e023b */
[C---:B------:R-:W-:Y:S01]  /*0280*/  LOP3.LUT R11, R58.reuse, 0x1c0, RZ, 0xfc, !PT ;  /* 0x000001c03a0b7812 */ /* 0x040fe200078efcff */
[----:B------:R-:W-:Y:S01]  /*0290*/  IMAD R12, R9, R56, R59 ;  /* 0x00000038090c7224 */ /* 0x000fe200078e023b */
[----:B------:R-:W-:-:S02]  /*02a0*/  LOP3.LUT R13, R58, 0x1e0, RZ, 0xfc, !PT ;  /* 0x000001e03a0d7812 */ /* 0x000fc400078efcff */
[C---:B------:R-:W-:Y:S01]  /*02b0*/  LOP3.LUT R0, R58.reuse, 0x100, RZ, 0xfc, !PT ;  /* 0x000001003a007812 */ /* 0x040fe200078efcff */
[-CC-:B------:R-:W-:Y:S01]  /*02c0*/  IMAD R14, R11, R56.reuse, R59.reuse ;  /* 0x000000380b0e7224 */ /* 0x180fe200078e023b */
[C---:B------:R-:W-:Y:S01]  /*02d0*/  LOP3.LUT R6, R58.reuse, 0x160, RZ, 0xfc, !PT ;  /* 0x000001603a067812 */ /* 0x040fe200078efcff */
[-CC-:B------:R-:W-:Y:S01]  /*02e0*/  IMAD R18, R13, R56.reuse, R59.reuse ;  /* 0x000000380d127224 */ /* 0x180fe200078e023b */
[----:B------:R-:W-:Y:S01]  /*02f0*/  LOP3.LUT R15, R58, 0x80, RZ, 0xfc, !PT ;  /* 0x000000803a0f7812 */ /* 0x000fe200078efcff */
[-CC-:B------:R-:W-:Y:S01]  /*0300*/  IMAD R0, R0, R56.reuse, R59.reuse ;  /* 0x0000003800007224 */ /* 0x180fe200078e023b */
[----:B------:R-:W-:Y:S01]  /*0310*/  LOP3.LUT R16, R58, 0xa0, RZ, 0xfc, !PT ;  /* 0x000000a03a107812 */ /* 0x000fe200078efcff */
[-CC-:B------:R-:W-:Y:S01]  /*0320*/  IMAD R8, R6, R56.reuse, R59.reuse ;  /* 0x0000003806087224 */ /* 0x180fe200078e023b */
[C---:B------:R-:W-:Y:S01]  /*0330*/  LOP3.LUT R19, R58.reuse, 0xc0, RZ, 0xfc, !PT ;  /* 0x000000c03a137812 */ /* 0x040fe200078efcff */
[-CC-:B------:R-:W-:Y:S01]  /*0340*/  IMAD R20, R15, R56.reuse, R59.reuse ;  /* 0x000000380f147224 */ /* 0x180fe200078e023b */
[----:B------:R-:W-:Y:S01]  /*0350*/  LOP3.LUT R21, R58, 0xe0, RZ, 0xfc, !PT ;  /* 0x000000e03a157812 */ /* 0x000fe200078efcff */
[-CC-:B------:R-:W-:Y:S01]  /*0360*/  IMAD R22, R16, R56.reuse, R59.reuse ;  /* 0x0000003810167224 */ /* 0x180fe200078e023b */
[C---:B------:R-:W-:Y:S01]  /*0370*/  LOP3.LUT R23, R58.reuse, 0x40, RZ, 0xfc, !PT ;  /* 0x000000403a177812 */ /* 0x040fe200078efcff */
[-CC-:B------:R-:W-:Y:S01]  /*0380*/  IMAD R24, R19, R56.reuse, R59.reuse ;  /* 0x0000003813187224 */ /* 0x180fe200078e023b */
[----:B------:R-:W-:Y:S01]  /*0390*/  LOP3.LUT R25, R58, 0x60, RZ, 0xfc, !PT ;  /* 0x000000603a197812 */ /* 0x000fe200078efcff */
[-CC-:B------:R-:W-:Y:S01]  /*03a0*/  IMAD R26, R21, R56.reuse, R59.reuse ;  /* 0x00000038151a7224 */ /* 0x180fe200078e023b */
[----:B------:R-:W-:Y:S01]  /*03b0*/  LOP3.LUT R27, R5, 0xffffff0, RZ, 0xc0, !PT ;  /* 0x0ffffff0051b7812 */ /* 0x000fe200078ec0ff */
[--C-:B------:R-:W-:Y:S01]  /*03c0*/  IMAD R28, R23, R56, R59.reuse ;  /* 0x00000038171c7224 */ /* 0x100fe200078e023b */
[----:B------:R-:W-:Y:S01]  /*03d0*/  IADD3 R5, PT, PT, R17, R4, RZ ;  /* 0x0000000411057210 */ /* 0x000fe20007ffe0ff */
[--C-:B------:R-:W-:Y:S01]  /*03e0*/  IMAD R4, R3, R56, R59.reuse ;  /* 0x0000003803047224 */ /* 0x100fe200078e023b */
[----:B------:R-:W-:Y:S01]  /*03f0*/  IADD3 R9, PT, PT, R17, R10, RZ ;  /* 0x0000000a11097210 */ /* 0x000fe20007ffe0ff */
[----:B------:R-:W-:Y:S01]  /*0400*/  IMAD R30, R25, R56, R59 ;  /* 0x00000038191e7224 */ /* 0x000fe200078e023b */
[C---:B------:R-:W-:Y:S01]  /*0410*/  IADD3 R6, PT, PT, R17.reuse, R2, RZ ;  /* 0x0000000211067210 */ /* 0x040fe20007ffe0ff */
[----:B------:R-:W-:Y:S01]  /*0420*/  HFMA2 R2, -RZ, RZ, 0, 0 ;  /* 0x00000000ff027431 */ /* 0x000fe200000001ff */
[----:B------:R-:W-:-:S02]  /*0430*/  IADD3 R10, PT, PT, R17, R12, RZ ;  /* 0x0000000c110a7210 */ /* 0x000fc40007ffe0ff */
[C---:B------:R-:W-:Y:S02]  /*0440*/  IADD3 R7, PT, PT, R17.reuse, R4, RZ ;  /* 0x0000000411077210 */ /* 0x040fe40007ffe0ff */
[C---:B------:R-:W-:Y:S02]  /*0450*/  IADD3 R11, PT, PT, R17.reuse, R14, RZ ;  /* 0x0000000e110b7210 */ /* 0x040fe40007ffe0ff */
[C---:B------:R-:W-:Y:S02]  /*0460*/  IADD3 R12, PT, PT, R17.reuse, R18, RZ ;  /* 0x00000012110c7210 */ /* 0x040fe40007ffe0ff */
[C---:B------:R-:W-:Y:S02]  /*0470*/  IADD3 R3, PT, PT, R17.reuse, R32, RZ ;  /* 0x0000002011037210 */ /* 0x040fe40007ffe0ff */
[C---:B------:R-:W-:Y:S02]  /*0480*/  IADD3 R16, PT, PT, R17.reuse, R0, RZ ;  /* 0x0000000011107210 */ /* 0x040fe40007ffe0ff */
[----:B------:R-:W-:-:S02]  /*0490*/  IADD3 R8, PT, PT, R17, R8, RZ ;  /* 0x0000000811087210 */ /* 0x000fc40007ffe0ff */
[C---:B------:R-:W-:Y:S02]  /*04a0*/  IADD3 R18, PT, PT, R17.reuse, R20, RZ ;  /* 0x0000001411127210 */ /* 0x040fe40007ffe0ff */
[C---:B------:R-:W-:Y:S02]  /*04b0*/  IADD3 R13, PT, PT, R17.reuse, R22, RZ ;  /* 0x00000016110d7210 */ /* 0x040fe40007ffe0ff */
[C---:B------:R-:W-:Y:S02]  /*04c0*/  IADD3 R14, PT, PT, R17.reuse, R24, RZ ;  /* 0x00000018110e7210 */ /* 0x040fe40007ffe0ff */
[C---:B------:R-:W-:Y:S02]  /*04d0*/  IADD3 R15, PT, PT, R17.reuse, R26, RZ ;  /* 0x0000001a110f7210 */ /* 0x040fe40007ffe0ff */
[C---:B------:R-:W-:Y:S02]  /*04e0*/  IADD3 R4, PT, PT, R17.reuse, R28, RZ ;  /* 0x0000001c11047210 */ /* 0x040fe40007ffe0ff */
[----:B------:R-:W-:-:S02]  /*04f0*/  IADD3 R17, PT, PT, R17, R30, RZ ;  /* 0x0000001e11117210 */ /* 0x000fc40007ffe0ff */
[----:B------:R-:W-:Y:S02]  /*0500*/  MOV R0, R58 ;  /* 0x0000003a00007202 */ /* 0x000fe40000000f00 */
[----:B------:R-:W-:-:S07]  /*0510*/  IADD3 R19, PT, PT, -R27, RZ, RZ ;  /* 0x000000ff1b137210 */ /* 0x000fce0007ffe1ff */
.L_x_350:
[----:B------:R-:W0:Y:S08]  /*0520*/  LDC.64 R52, c[0x0][0x440] ;  /* 0x00011000ff347b82 */ /* 0x000e300000000a00 */
[----:B------:R-:W1:Y:S01]  /*0530*/  LDC.64 R54, c[0x0][0x448] ;  /* 0x00011200ff367b82 */ /* 0x000e620000000a00 */
[----:B0-----:R-:W-:-:S04]  /*0540*/  IMAD.WIDE.U32 R28, R5, 0x4, R52 ;  /* 0x00000004051c7825 */ /* 0x001fc800078e0034 */
[--C-:B------:R-:W-:Y:S01]  /*0550*/  IMAD.WIDE.U32 R26, R3, 0x4, R52.reuse ;  /* 0x00000004031a7825 */ /* 0x100fe200078e0034 */
[----:B------:R0:W2:Y:S03]  /*0560*/  LDG.E R50, desc[UR6][R28.64] ;  /* 0x000000061c327981 */ /* 0x0000a6000c1e1900 */
[----:B------:R-:W-:Y:S01]  /*0570*/  IMAD.WIDE.U32 R24, R13, 0x4, R52 ;  /* 0x000000040d187825 */ /* 0x000fe200078e0034 */
[----:B------:R3:W4:Y:S03]  /*0580*/  LDG.E R51, desc[UR6][R26.64] ;  /* 0x000000061a337981 */ /* 0x000726000c1e1900 */
[----:B-1----:R-:W-:Y:S02]  /*0590*/  IMAD.WIDE.U32 R46, R3, 0x4, R54 ;  /* 0x00000004032e7825 */ /* 0x002fe400078e0036 */
[----:B------:R-:W5:Y:S02]  /*05a0*/  LDG.E R25, desc[UR6][R24.64] ;  /* 0x0000000618197981 */ /* 0x000f64000c1e1900 */
[----:B------:R-:W-:-:S02]  /*05b0*/  IMAD.WIDE.U32 R22, R14, 0x4, R52 ;  /* 0x000000040e167825 */ /* 0x000fc400078e0034 */
[----:B------:R-:W5:Y:S02]  /*05c0*/  LDG.E R46, desc[UR6][R46.64] ;  /* 0x000000062e2e7981 */ /* 0x000f64000c1e1900 */
[----:B------:R-:W-:-:S04]  /*05d0*/  IMAD.WIDE.U32 R20, R15, 0x4, R52 ;  /* 0x000000040f147825 */ /* 0x000fc800078e0034 */
[----:B0-----:R-:W-:Y:S01]  /*05e0*/  IMAD.WIDE.U32 R28, R16, 0x4, R52 ;  /* 0x00000004101c7825 */ /* 0x001fe200078e0034 */
[----:B------:R-:W5:Y:S03]  /*05f0*/  LDG.E R24, desc[UR6][R22.64] ;  /* 0x0000000616187981 */ /* 0x000f66000c1e1900 */
[----:B------:R-:W-:-:S04]  /*0600*/  IMAD.WIDE.U32 R44, R5, 0x4, R54 ;  /* 0x00000004052c7825 */ /* 0x000fc800078e0036 */
[--C-:B------:R-:W-:Y:S02]  /*0610*/  IMAD.WIDE.U32 R48, R4, 0x4, R52.reuse ;  /* 0x0000000404307825 */ /* 0x100fe400078e0034 */
[----:B------:R-:W5:Y:S04]  /*0620*/  LDG.E R44, desc[UR6][R44.64] ;  /* 0x000000062c2c7981 */ /* 0x000f68000c1e1900 */
[----:B------:R0:W5:Y:S01]  /*0630*/  LDG.E R23, desc[UR6][R20.64] ;  /* 0x0000000614177981 */ /* 0x000162000c1e1900 */
[----:B------:R-:W-:-:S03]  /*0640*/  IMAD.WIDE.U32 R40, R18, 0x4, R52 ;  /* 0x0000000412287825 */ /* 0x000fc600078e0034 */
[----:B------:R1:W5:Y:S01]  /*0650*/  LDG.E R22, desc[UR6][R28.64] ;  /* 0x000000061c167981 */ /* 0x000362000c1e1900 */
[----:B---3--:R-:W-:-:S03]  /*0660*/  IMAD.WIDE.U32 R26, R7, 0x4, R52 ;  /* 0x00000004071a7825 */ /* 0x008fc600078e0034 */
[----:B------:R-:W3:Y:S01]  /*0670*/  LDG.E R48, desc[UR6][R48.64] ;  /* 0x0000000630307981 */ /* 0x000ee2000c1e1900 */
[----:B0-----:R-:W-:-:S03]  /*0680*/  IMAD.WIDE.U32 R20, R6, 0x4, R52 ;  /* 0x0000000406147825 */ /* 0x001fc600078e0034 */
[----:B------:R-:W3:Y:S01]  /*0690*/  LDG.E R40, desc[UR6][R40.64] ;  /* 0x0000000628287981 */ /* 0x000ee2000c1e1900 */
[----:B-1----:R-:W-:-:S03]  /*06a0*/  IMAD.WIDE.U32 R28, R4, 0x4, R54 ;  /* 0x00000004041c7825 */ /* 0x002fc600078e0036 */
[----:B------:R-:W3:Y:S01]  /*06b0*/  LDG.E R21, desc[UR6][R20.64] ;  /* 0x0000000614157981 */ /* 0x000ee2000c1e1900 */
[----:B------:R-:W-:-:S03]  /*06c0*/  IMAD.WIDE.U32 R42, R17, 0x4, R52 ;  /* 0x00000004112a7825 */ /* 0x000fc600078e0034 */
[----:B------:R-:W3:Y:S01]  /*06d0*/  LDG.E R38, desc[UR6][R28.64] ;  /* 0x000000061c267981 */ /* 0x000ee2000c1e1900 */
[----:B------:R-:W-:-:S03]  /*06e0*/  IMAD.WIDE.U32 R32, R17, 0x4, R54 ;  /* 0x0000000411207825 */ /* 0x000fc600078e0036 */
[----:B------:R-:W3:Y:S01]  /*06f0*/  LDG.E R42, desc[UR6][R42.64] ;  /* 0x000000062a2a7981 */ /* 0x000ee2000c1e1900 */
[----:B------:R-:W-:-:S03]  /*0700*/  IMAD.WIDE.U32 R34, R18, 0x4, R54 ;  /* 0x0000000412227825 */ /* 0x000fc600078e0036 */
[----:B------:R0:W3:Y:S04]  /*0710*/  LDG.E R20, desc[UR6][R26.64] ;  /* 0x000000061a147981 */ /* 0x0000e8000c1e1900 */
[----:B------:R1:W3:Y:S01]  /*0720*/  LDG.E R41, desc[UR6][R32.64] ;  /* 0x0000000620297981 */ /* 0x0002e2000c1e1900 */
[----:B------:R-:W-:-:S03]  /*0730*/  IMAD.WIDE.U32 R30, R9, 0x4, R52 ;  /* 0x00000004091e7825 */ /* 0x000fc600078e0034 */
[----:B------:R1:W3:Y:S01]  /*0740*/  LDG.E R43, desc[UR6][R34.64] ;  /* 0x00000006222b7981 */ /* 0x0002e2000c1e1900 */
[----:B0-----:R-:W-:-:S03]  /*0750*/  IMAD.WIDE.U32 R26, R8, 0x4, R52 ;  /* 0x00000004081a7825 */ /* 0x001fc600078e0034 */
[----:B------:R-:W3:Y:S01]  /*0760*/  LDG.E R39, desc[UR6][R30.64] ;  /* 0x000000061e277981 */ /* 0x000ee2000c1e1900 */
[----:B-1----:R-:W-:-:S03]  /*0770*/  IMAD.WIDE.U32 R32, R13, 0x4, R54 ;  /* 0x000000040d207825 */ /* 0x002fc600078e0036 */
[----:B------:R0:W3:Y:S01]  /*0780*/  LDG.E R37, desc[UR6][R26.64] ;  /* 0x000000061a257981 */ /* 0x0000e2000c1e1900 */
[----:B------:R-:W-:-:S03]  /*0790*/  IMAD.WIDE.U32 R34, R14, 0x4, R54 ;  /* 0x000000040e227825 */ /* 0x000fc600078e0036 */
[----:B------:R-:W3:Y:S01]  /*07a0*/  LDG.E R32, desc[UR6][R32.64] ;  /* 0x0000000620207981 */ /* 0x000ee2000c1e1900 */
[----:B------:R-:W-:-:S03]  /*07b0*/  IMAD.WIDE.U32 R28, R11, 0x4, R52 ;  /* 0x000000040b1c7825 */ /* 0x000fc600078e0034 */
[----:B------:R-:W3:Y:S01]  /*07c0*/  LDG.E R34, desc[UR6][R34.64] ;  /* 0x0000000622227981 */ /* 0x000ee2000c1e1900 */
[----:B0-----:R-:W-:-:S03]  /*07d0*/  IMAD.WIDE.U32 R26, R10, 0x4, R52 ;  /* 0x000000040a1a7825 */ /* 0x001fc600078e0034 */
[----:B------:R0:W3:Y:S01]  /*07e0*/  LDG.E R47, desc[UR6][R28.64] ;  /* 0x000000061c2f7981 */ /* 0x0000e2000c1e1900 */
[----:B------:R-:W-:-:S03]  /*07f0*/  IMAD.WIDE.U32 R30, R12, 0x4, R52 ;  /* 0x000000040c1e7825 */ /* 0x000fc600078e0034 */
[----:B------:R1:W3:Y:S04]  /*0800*/  LDG.E R45, desc[UR6][R26.64] ;  /* 0x000000061a2d7981 */ /* 0x0002e8000c1e1900 */
[----:B------:R1:W3:Y:S01]  /*0810*/  LDG.E R49, desc[UR6][R30.64] ;  /* 0x000000061e317981 */ /* 0x0002e2000c1e1900 */
[----:B0-----:R-:W-:-:S04]  /*0820*/  IMAD.WIDE.U32 R28, R16, 0x4, R54 ;  /* 0x00000004101c7825 */ /* 0x001fc800078e0036 */
[--C-:B-1----:R-:W-:Y:S01]  /*0830*/  IMAD.WIDE.U32 R26, R15, 0x4, R54.reuse ;  /* 0x000000040f1a7825 */ /* 0x102fe200078e0036 */
[----:B------:R-:W3:Y:S03]  /*0840*/  LDG.E R35, desc[UR6][R28.64] ;  /* 0x000000061c237981 */ /* 0x000ee6000c1e1900 */
[--C-:B------:R-:W-:Y:S01]  /*0850*/  IMAD.WIDE.U32 R30, R6, 0x4, R54.reuse ;  /* 0x00000004061e7825 */ /* 0x100fe200078e0036 */
[----:B------:R0:W3:Y:S05]  /*0860*/  LDG.E R33, desc[UR6][R26.64] ;  /* 0x000000061a217981 */ /* 0x0000ea000c1e1900 */
[----:B------:R-:W3:Y:S01]  /*0870*/  LDG.E R30, desc[UR6][R30.64] ;  /* 0x000000061e1e7981 */ /* 0x000ee2000c1e1900 */
[----:B0-----:R-:W-:-:S05]  /*0880*/  IMAD.WIDE.U32 R26, R7, 0x4, R54 ;  /* 0x00000004071a7825 */ /* 0x001fca00078e0036 */
[----:B------:R0:W3:Y:S01]  /*0890*/  LDG.E R31, desc[UR6][R26.64] ;  /* 0x000000061a1f7981 */ /* 0x0000e2000c1e1900 */
[----:B------:R-:W-:-:S06]  /*08a0*/  IMAD.WIDE.U32 R28, R8, 0x4, R54 ;  /* 0x00000004081c7825 */ /* 0x000fcc00078e0036 */
[----:B------:R-:W3:Y:S01]  /*08b0*/  LDG.E R28, desc[UR6][R28.64] ;  /* 0x000000061c1c7981 */ /* 0x000ee2000c1e1900 */
[----:B0-----:R-:W-:-:S05]  /*08c0*/  IMAD.WIDE.U32 R26, R9, 0x4, R54 ;  /* 0x00000004091a7825 */ /* 0x001fca00078e0036 */
[----:B------:R0:W3:Y:S02]  /*08d0*/  LDG.E R52, desc[UR6][R26.64] ;  /* 0x000000061a347981 */ /* 0x0000e4000c1e1900 */
[----:B0-----:R-:W-:-:S05]  /*08e0*/  IMAD.WIDE.U32 R26, R10, 0x4, R54 ;  /* 0x000000040a1a7825 */ /* 0x001fca00078e0036 */
[----:B------:R0:W3:Y:S02]  /*08f0*/  LDG.E R53, desc[UR6][R26.64] ;  /* 0x000000061a357981 */ /* 0x0000e4000c1e1900 */
[----:B0-----:R-:W-:-:S05]  /*0900*/  IMAD.WIDE.U32 R26, R11, 0x4, R54 ;  /* 0x000000040b1a7825 */ /* 0x001fca00078e0036 */
[----:B------:R0:W3:Y:S02]  /*0910*/  LDG.E R60, desc[UR6][R26.64] ;  /* 0x000000061a3c7981 */ /* 0x0000e4000c1e1900 */
[----:B0-----:R-:W-:-:S05]  /*0920*/  IMAD.WIDE.U32 R26, R12, 0x4, R54 ;  /* 0x000000040c1a7825 */ /* 0x001fca00078e0036 */
[----:B------:R-:W3:Y:S01]  /*0930*/  LDG.E R54, desc[UR6][R26.64] ;  /* 0x000000061a367981 */ /* 0x000ee2000c1e1900 */
[----:B------:R-:W-:-:S04]  /*0940*/  IADD3 R19, PT, PT, R19, 0x10, RZ ;  /* 0x0000001013137810 */ /* 0x000fc80007ffe0ff */
[----:B------:R-:W-:Y:S02]  /*0950*/  ISETP.NE.AND P0, PT, R19, RZ, PT ;  /* 0x000000ff1300720c */ /* 0x000fe40003f05270 */
[----:B------:R-:W-:Y:S02]  /*0960*/  IADD3 R0, PT, PT, R0, 0x200, RZ ;  /* 0x0000020000007810 */ /* 0x000fe40007ffe0ff */
[C---:B------:R-:W-:Y:S02]  /*0970*/  LEA R3, R56.reuse, R3, 0x9 ;  /* 0x0000000338037211 */ /* 0x040fe400078e48ff */
[C---:B------:R-:W-:Y:S02]  /*0980*/  LEA R5, R56.reuse, R5, 0x9 ;  /* 0x0000000538057211 */ /* 0x040fe400078e48ff */
[C---:B------:R-:W-:Y:S02]  /*0990*/  LEA R4, R56.reuse, R4, 0x9 ;  /* 0x0000000438047211 */ /* 0x040fe400078e48ff */
[----:B------:R-:W-:-:S02]  /*09a0*/  LEA R17, R56, R17, 0x9 ;  /* 0x0000001138117211 */ /* 0x000fc400078e48ff */
[C---:B------:R-:W-:Y:S02]  /*09b0*/  LEA R18, R56.reuse, R18, 0x9 ;  /* 0x0000001238127211 */ /* 0x040fe400078e48ff */
[C---:B------:R-:W-:Y:S02]  /*09c0*/  LEA R13, R56.reuse, R13, 0x9 ;  /* 0x0000000d380d7211 */ /* 0x040fe400078e48ff */
        /* <DEDUP_REMOVED lines=9> */
[----:B------:R-:W-:Y:S01]  /*0a60*/  LEA R12, R56, R12, 0x9 ;  /* 0x0000000c380c7211 */ /* 0x000fe200078e48ff */
[----:B----4-:R-:W-:-:S04]  /*0a70*/  FADD.FTZ R55, R51, R2 ;  /* 0x0000000233377221 */ /* 0x010fc80000010000 */
[----:B--2---:R-:W-:Y:S01]  /*0a80*/  FADD.FTZ R55, R55, R50 ;  /* 0x0000003237377221 */ /* 0x004fe20000010000 */
[----:B-----5:R-:W-:-:S04]  /*0a90*/  FADD.FTZ R51, R46, R36 ;  /* 0x000000242e337221 */ /* 0x020fc80000010000 */
[----:B------:R-:W-:Y:S01]  /*0aa0*/  FADD.FTZ R51, R51, R44 ;  /* 0x0000002c33337221 */ /* 0x000fe20000010000 */
[----:B---3--:R-:W-:-:S03]  /*0ab0*/  FADD.FTZ R55, R55, R48 ;  /* 0x0000003037377221 */ /* 0x008fc60000010000 */
[----:B------:R-:W-:Y:S01]  /*0ac0*/  FADD.FTZ R38, R51, R38 ;  /* 0x0000002633267221 */ /* 0x000fe20000010000 */
[----:B------:R-:W-:-:S04]  /*0ad0*/  FADD.FTZ R55, R55, R42 ;  /* 0x0000002a37377221 */ /* 0x000fc80000010000 */
        /* <DEDUP_REMOVED lines=8> */
[----:B------:R-:W-:-:S04]  /*0b60*/  FADD.FTZ R22, R23, R22 ;  /* 0x0000001617167221 */ /* 0x000fc80000010000 */
[----:B------:R-:W-:Y:S01]  /*0b70*/  FADD.FTZ R21, R22, R21 ;  /* 0x0000001516157221 */ /* 0x000fe20000010000 */
[----:B------:R-:W-:-:S04]  /*0b80*/  FADD.FTZ R34, R34, R33 ;  /* 0x0000002122227221 */ /* 0x000fc80000010000 */
[----:B------:R-:W-:-:S04]  /*0b90*/  FADD.FTZ R35, R34, R35 ;  /* 0x0000002322237221 */ /* 0x000fc80000010000 */
[----:B------:R-:W-:Y:S01]  /*0ba0*/  FADD.FTZ R30, R35, R30 ;  /* 0x0000001e231e7221 */ /* 0x000fe20000010000 */
[----:B------:R-:W-:-:S03]  /*0bb0*/  FADD.FTZ R20, R21, R20 ;  /* 0x0000001415147221 */ /* 0x000fc60000010000 */
[----:B------:R-:W-:Y:S01]  /*0bc0*/  FADD.FTZ R31, R30, R31 ;  /* 0x0000001f1e1f7221 */ /* 0x000fe20000010000 */
[----:B------:R-:W-:-:S03]  /*0bd0*/  FADD.FTZ R20, R20, R37 ;  /* 0x0000002514147221 */ /* 0x000fc60000010000 */
[----:B------:R-:W-:Y:S01]  /*0be0*/  FADD.FTZ R31, R31, R28 ;  /* 0x0000001c1f1f7221 */ /* 0x000fe20000010000 */
[----:B------:R-:W-:-:S03]  /*0bf0*/  FADD.FTZ R20, R20, R39 ;  /* 0x0000002714147221 */ /* 0x000fc60000010000 */
[----:B------:R-:W-:Y:S01]  /*0c00*/  FADD.FTZ R52, R31, R52 ;  /* 0x000000341f347221 */ /* 0x000fe20000010000 */
[----:B------:R-:W-:-:S04]  /*0c10*/  FADD.FTZ R20, R20, R45 ;  /* 0x0000002d14147221 */ /* 0x000fc80000010000 */
[----:B------:R-:W-:Y:S01]  /*0c20*/  FADD.FTZ R20, R20, R47 ;  /* 0x0000002f14147221 */ /* 0x000fe20000010000 */
[----:B------:R-:W-:-:S03]  /*0c30*/  FADD.FTZ R53, R52, R53 ;  /* 0x0000003534357221 */ /* 0x000fc60000010000 */
[----:B------:R-:W-:Y:S01]  /*0c40*/  FADD.FTZ R2, R20, R49 ;  /* 0x0000003114027221 */ /* 0x000fe20000010000 */
[----:B------:R-:W-:-:S04]  /*0c50*/  FADD.FTZ R53, R53, R60 ;  /* 0x0000003c35357221 */ /* 0x000fc80000010000 */
[----:B------:R-:W-:Y:S01]  /*0c60*/  FADD.FTZ R36, R53, R54 ;  /* 0x0000003635247221 */ /* 0x000fe20000010000 */
[----:B------:R-:W-:Y:S06]  /*0c70*/  @P0 BRA `(.L_x_350) ;  /* 0xfffffff800280947 */ /* 0x000fec000383ffff */
.L_x_349:
[----:B------:R-:W-:Y:S05]  /*0c80*/  BSYNC.RECONVERGENT B1 ;  /* 0x0000000000017941 */ /* 0x000fea0003800200 */
.L_x_348:
[----:B------:R-:W0:Y:S01]  /*0c90*/  LDCU UR4, c[0x0][0x380] ;  /* 0x00007000ff0477ac */ /* 0x000e220008000800 */
[----:B------:R-:W-:Y:S02]  /*0ca0*/  LOP3.LUT R3, R58, 0x20, RZ, 0xfc, !PT ;  /* 0x000000203a037812 */ /* 0x000fe400078efcff */
[----:B------:R-:W-:Y:S02]  /*0cb0*/  LOP3.LUT R4, RZ, R58, RZ, 0x33, !PT ;  /* 0x0000003aff047212 */ /* 0x000fe400078e33ff */
[----:B0-----:R-:W-:-:S04]  /*0cc0*/  VIMNMX.U32 R3, PT, PT, R3, UR4, !PT ;  /* 0x0000000403037c48 */ /* 0x001fc8000ffe0000 */
[----:B------:R-:W-:-:S04]  /*0cd0*/  IADD3 R3, PT, PT, R3, R4, RZ ;  /* 0x0000000403037210 */ /* 0x000fc80007ffe0ff */
[----:B------:R-:W-:-:S04]  /*0ce0*/  LEA.HI R9, R3, 0x1, RZ, 0x1b ;  /* 0x0000000103097811 */ /* 0x000fc800078fd8ff */
[----:B------:R-:W-:-:S04]  /*0cf0*/  LOP3.LUT R3, R9, 0xf, RZ, 0xc0, !PT ;  /* 0x0000000f09037812 */ /* 0x000fc800078ec0ff */
[----:B------:R-:W-:-:S13]  /*0d00*/  ISETP.NE.AND P0, PT, R3, RZ, PT ;  /* 0x000000ff0300720c */ /* 0x000fda0003f05270 */
[----:B------:R-:W-:Y:S05]  /*0d10*/  @!P0 BRA `(.L_x_347) ;  /* 0x0000000400e88947 */ /* 0x000fea0003800000 */
[----:B------:R-:W0:Y:S01]  /*0d20*/  S2R R8, SR_TID.X ;  /* 0x0000000000087919 */ /* 0x000e220000002100 */
[----:B------:R-:W-:Y:S01]  /*0d30*/  ISETP.GE.U32.AND P0, PT, R3, 0x8, PT ;  /* 0x000000080300780c */ /* 0x000fe20003f06070 */
[----:B------:R-:W-:Y:S01]  /*0d40*/  BSSY.RECONVERGENT B1, `(.L_x_351) ;  /* 0x0000040000017945 */ /* 0x000fe20003800200 */
[----:B------:R-:W-:-:S04]  /*0d50*/  LOP3.LUT R34, R9, 0x7, RZ, 0xc0, !PT ;  /* 0x0000000709227812 */ /* 0x000fc800078ec0ff */
[----:B------:R-:W-:Y:S02]  /*0d60*/  ISETP.NE.AND P1, PT, R34, RZ, PT ;  /* 0x000000ff2200720c */ /* 0x000fe40003f25270 */
[----:B0-----:R-:W-:-:S05]  /*0d70*/  LOP3.LUT R3, R59, 0x1f, R8, 0xf8, !PT ;  /* 0x0000001f3b037812 */ /* 0x001fca00078ef808 */
[----:B------:R-:W-:Y:S06]  /*0d80*/  @!P0 BRA `(.L_x_352) ;  /* 0x0000000000ec8947 */ /* 0x000fec0003800000 */
[----:B------:R-:W0:Y:S01]  /*0d90*/  LDC.64 R6, c[0x0][0x440] ;  /* 0x00011000ff067b82 */ /* 0x000e220000000a00 */
[----:B------:R-:W-:-:S05]  /*0da0*/  IMAD R11, R0, R56, R3 ;  /* 0x00000038000b7224 */ /* 0x000fca00078e0203 */
[CC--:B------:R-:W-:Y:S02]  /*0db0*/  LEA R23, R56.reuse, R11.reuse, 0x5 ;  /* 0x0000000b38177211 */ /* 0x0c0fe400078e28ff */
[----:B------:R-:W1:Y:S01]  /*0dc0*/  LDC.64 R4, c[0x0][0x448] ;  /* 0x00011200ff047b82 */ /* 0x000e620000000a00 */
[CC--:B------:R-:W-:Y:S02]  /*0dd0*/  LEA R27, R56.reuse, R11.reuse, 0x6 ;  /* 0x0000000b381b7211 */ /* 0x0c0fe400078e30ff */
[C---:B------:R-:W-:Y:S02]  /*0de0*/  LEA R35, R56.reuse, R11, 0x7 ;  /* 0x0000000b38237211 */ /* 0x040fe400078e38ff */
[----:B------:R-:W-:Y:S01]  /*0df0*/  LEA R33, R56, R27, 0x5 ;  /* 0x0000001b38217211 */ /* 0x000fe200078e28ff */
[----:B0-----:R-:W-:-:S04]  /*0e00*/  IMAD.WIDE.U32 R12, R11, 0x4, R6 ;  /* 0x000000040b0c7825 */ /* 0x001fc800078e0006 */
[----:B------:R-:W-:-:S04]  /*0e10*/  IMAD.WIDE.U32 R20, R23, 0x4, R6 ;  /* 0x0000000417147825 */ /* 0x000fc800078e0006 */
[--C-:B-1----:R-:W-:Y:S01]  /*0e20*/  IMAD.WIDE.U32 R14, R11, 0x4, R4.reuse ;  /* 0x000000040b0e7825 */ /* 0x102fe200078e0004 */
[----:B------:R0:W2:Y:S03]  /*0e30*/  LDG.E R10, desc[UR6][R20.64] ;  /* 0x00000006140a7981 */ /* 0x0000a6000c1e1900 */
[----:B------:R-:W-:Y:S01]  /*0e40*/  IMAD.WIDE.U32 R22, R23, 0x4, R4 ;  /* 0x0000000417167825 */ /* 0x000fe200078e0004 */
[----:B------:R1:W3:Y:S03]  /*0e50*/  LDG.E R11, desc[UR6][R12.64] ;  /* 0x000000060c0b7981 */ /* 0x0002e6000c1e1900 */
[C---:B------:R-:W-:Y:S01]  /*0e60*/  IMAD.WIDE.U32 R24, R27.reuse, 0x4, R6 ;  /* 0x000000041b187825 */ /* 0x040fe200078e0006 */
[----:B------:R4:W5:Y:S03]  /*0e70*/  LDG.E R19, desc[UR6][R14.64] ;  /* 0x000000060e137981 */ /* 0x000966000c1e1900 */
[----:B------:R-:W-:Y:S01]  /*0e80*/  IMAD.WIDE.U32 R26, R27, 0x4, R4 ;  /* 0x000000041b1a7825 */ /* 0x000fe200078e0004 */
[----:B------:R-:W2:Y:S03]  /*0e90*/  LDG.E R18, desc[UR6][R22.64] ;  /* 0x0000000616127981 */ /* 0x000ea6000c1e1900 */
[C---:B------:R-:W-:Y:S01]  /*0ea0*/  IMAD.WIDE.U32 R28, R33.reuse, 0x4, R6 ;  /* 0x00000004211c7825 */ /* 0x040fe200078e0006 */
[----:B------:R4:W2:Y:S03]  /*0eb0*/  LDG.E R17, desc[UR6][R24.64] ;  /* 0x0000000618117981 */ /* 0x0008a6000c1e1900 */
[----:B0-----:R-:W-:Y:S01]  /*0ec0*/  IMAD.WIDE.U32 R20, R33, 0x4, R4 ;  /* 0x0000000421147825 */ /* 0x001fe200078e0004 */
[----:B------:R-:W2:Y:S01]  /*0ed0*/  LDG.E R27, desc[UR6][R26.64] ;  /* 0x000000061a1b7981 */ /* 0x000ea2000c1e1900 */
[----:B-1----:R-:W-:-:S02]  /*0ee0*/  LEA R13, R56, R35, 0x5 ;  /* 0x00000023380d7211 */ /* 0x002fc400078e28ff */
[C---:B------:R-:W-:Y:S01]  /*0ef0*/  IMAD.WIDE.U32 R32, R35.reuse, 0x4, R4 ;  /* 0x0000000423207825 */ /* 0x040fe200078e0004 */
[----:B------:R-:W2:Y:S01]  /*0f00*/  LDG.E R29, desc[UR6][R28.64] ;  /* 0x000000061c1d7981 */ /* 0x000ea2000c1e1900 */
[C---:B----4-:R-:W-:Y:S02]  /*0f10*/  LEA R15, R56.reuse, R35, 0x6 ;  /* 0x00000023380f7211 */ /* 0x050fe400078e30ff */
[--C-:B------:R-:W-:Y:S01]  /*0f20*/  IMAD.WIDE.U32 R30, R35, 0x4, R6.reuse ;  /* 0x00000004231e7825 */ /* 0x100fe200078e0006 */
[----:B------:R-:W4:Y:S03]  /*0f30*/  LDG.E R21, desc[UR6][R20.64] ;  /* 0x0000000614157981 */ /* 0x000f26000c1e1900 */
[C---:B------:R-:W-:Y:S01]  /*0f40*/  IMAD.WIDE.U32 R24, R13.reuse, 0x4, R6 ;  /* 0x000000040d187825 */ /* 0x040fe200078e0006 */
[----:B------:R0:W4:Y:S03]  /*0f50*/  LDG.E R16, desc[UR6][R30.64] ;  /* 0x000000061e107981 */ /* 0x000126000c1e1900 */
[----:B------:R-:W-:Y:S01]  /*0f60*/  IMAD.WIDE.U32 R22, R13, 0x4, R4 ;  /* 0x000000040d167825 */ /* 0x000fe200078e0004 */
[----:B------:R-:W4:Y:S03]  /*0f70*/  LDG.E R33, desc[UR6][R32.64] ;  /* 0x0000000620217981 */ /* 0x000f26000c1e1900 */
[----:B------:R-:W-:Y:S01]  /*0f80*/  IMAD.WIDE.U32 R12, R15, 0x4, R6 ;  /* 0x000000040f0c7825 */ /* 0x000fe200078e0006 */
[----:B------:R-:W4:Y:S01]  /*0f90*/  LDG.E R25, desc[UR6][R24.64] ;  /* 0x0000000618197981 */ /* 0x000f22000c1e1900 */
[----:B0-----:R-:W-:-:S02]  /*0fa0*/  LEA R31, R56, R15, 0x5 ;  /* 0x0000000f381f7211 */ /* 0x001fc400078e28ff */
[----:B------:R-:W-:Y:S01]  /*0fb0*/  IMAD.WIDE.U32 R14, R15, 0x4, R4 ;  /* 0x000000040f0e7825 */ /* 0x000fe200078e0004 */
[----:B------:R-:W4:Y:S03]  /*0fc0*/  LDG.E R23, desc[UR6][R22.64] ;  /* 0x0000000616177981 */ /* 0x000f26000c1e1900 */
[C---:B------:R-:W-:Y:S01]  /*0fd0*/  IMAD.WIDE.U32 R6, R31.reuse, 0x4, R6 ;  /* 0x000000041f067825 */ /* 0x040fe200078e0006 */
[----:B------:R-:W4:Y:S03]  /*0fe0*/  LDG.E R13, desc[UR6][R12.64] ;  /* 0x000000060c0d7981 */ /* 0x000f26000c1e1900 */
[----:B------:R-:W-:Y:S01]  /*0ff0*/  IMAD.WIDE.U32 R4, R31, 0x4, R4 ;  /* 0x000000041f047825 */ /* 0x000fe200078e0004 */
[----:B------:R-:W4:Y:S04]  /*1000*/  LDG.E R15, desc[UR6][R14.64] ;  /* 0x000000060e0f7981 */ /* 0x000f28000c1e1900 */
[----:B------:R-:W4:Y:S04]  /*1010*/  LDG.E R6, desc[UR6][R6.64] ;  /* 0x0000000606067981 */ /* 0x000f28000c1e1900 */
[----:B------:R-:W4:Y:S01]  /*1020*/  LDG.E R4, desc[UR6][R4.64] ;  /* 0x0000000604047981 */ /* 0x000f22000c1e1900 */
[----:B------:R-:W-:Y:S01]  /*1030*/  IADD3 R0, PT, PT, R0, 0x100, RZ ;  /* 0x0000010000007810 */ /* 0x000fe20007ffe0ff */
[----:B---3--:R-:W-:Y:S01]  /*1040*/  FADD.FTZ R11, R2, R11 ;  /* 0x0000000b020b7221 */ /* 0x008fe20000010000 */
[----:B-----5:R-:W-:-:S03]  /*1050*/  FADD.FTZ R19, R36, R19 ;  /* 0x0000001324137221 */ /* 0x020fc60000010000 */
[----:B--2---:R-:W-:Y:S01]  /*1060*/  FADD.FTZ R10, R11, R10 ;  /* 0x0000000a0b0a7221 */ /* 0x004fe20000010000 */
[----:B------:R-:W-:-:S03]  /*1070*/  FADD.FTZ R18, R19, R18 ;  /* 0x0000001213127221 */ /* 0x000fc60000010000 */
[----:B------:R-:W-:Y:S01]  /*1080*/  FADD.FTZ R10, R10, R17 ;  /* 0x000000110a0a7221 */ /* 0x000fe20000010000 */
[----:B------:R-:W-:-:S03]  /*1090*/  FADD.FTZ R18, R18, R27 ;  /* 0x0000001b12127221 */ /* 0x000fc60000010000 */
[----:B------:R-:W-:Y:S01]  /*10a0*/  FADD.FTZ R29, R10, R29 ;  /* 0x0000001d0a1d7221 */ /* 0x000fe20000010000 */
[----:B----4-:R-:W-:-:S03]  /*10b0*/  FADD.FTZ R18, R18, R21 ;  /* 0x0000001512127221 */ /* 0x010fc60000010000 */
[----:B------:R-:W-:Y:S01]  /*10c0*/  FADD.FTZ R16, R29, R16 ;  /* 0x000000101d107221 */ /* 0x000fe20000010000 */
[----:B------:R-:W-:-:S03]  /*10d0*/  FADD.FTZ R18, R18, R33 ;  /* 0x0000002112127221 */ /* 0x000fc60000010000 */
[----:B------:R-:W-:Y:S01]  /*10e0*/  FADD.FTZ R16, R16, R25 ;  /* 0x0000001910107221 */ /* 0x000fe20000010000 */
[----:B------:R-:W-:-:S03]  /*10f0*/  FADD.FTZ R18, R18, R23 ;  /* 0x0000001712127221 */ /* 0x000fc60000010000 */
[----:B------:R-:W-:Y:S01]  /*1100*/  FADD.FTZ R13, R16, R13 ;  /* 0x0000000d100d7221 */ /* 0x000fe20000010000 */
[----:B------:R-:W-:-:S03]  /*1110*/  FADD.FTZ R15, R18, R15 ;  /* 0x0000000f120f7221 */ /* 0x000fc60000010000 */
[----:B------:R-:W-:Y:S01]  /*1120*/  FADD.FTZ R2, R13, R6 ;  /* 0x000000060d027221 */ /* 0x000fe20000010000 */
[----:B------:R-:W-:-:S07]  /*1130*/  FADD.FTZ R36, R15, R4 ;  /* 0x000000040f247221 */ /* 0x000fce0000010000 */
.L_x_352:
[----:B------:R-:W-:Y:S05]  /*1140*/  BSYNC.RECONVERGENT B1 ;  /* 0x0000000000017941 */ /* 0x000fea0003800200 */
.L_x_351:
[----:B------:R-:W-:Y:S05]  /*1150*/  @!P1 BRA `(.L_x_347) ;  /* 0x0000000000d89947 */ /* 0x000fea0003800000 */
[----:B------:R-:W-:Y:S01]  /*1160*/  ISETP.GE.U32.AND P0, PT, R34, 0x4, PT ;  /* 0x000000042200780c */ /* 0x000fe20003f06070 */
[----:B------:R-:W-:Y:S01]  /*1170*/  BSSY.RECONVERGENT B1, `(.L_x_353) ;  /* 0x0000023000017945 */ /* 0x000fe20003800200 */
[----:B------:R-:W-:-:S04]  /*1180*/  LOP3.LUT R9, R9, 0x3, RZ, 0xc0, !PT ;  /* 0x0000000309097812 */ /* 0x000fc800078ec0ff */
[----:B------:R-:W-:-:S07]  /*1190*/  ISETP.NE.AND P1, PT, R9, RZ, PT ;  /* 0x000000ff0900720c */ /* 0x000fce0003f25270 */
[----:B------:R-:W-:Y:S06]  /*11a0*/  @!P0 BRA `(.L_x_354) ;  /* 0x00000000007c8947 */ /* 0x000fec0003800000 */
[----:B------:R-:W0:Y:S01]  /*11b0*/  LDC.64 R4, c[0x0][0x440] ;  /* 0x00011000ff047b82 */ /* 0x000e220000000a00 */
[----:B------:R-:W-:-:S05]  /*11c0*/  IMAD R3, R0, R56, R3 ;  /* 0x0000003800037224 */ /* 0x000fca00078e0203 */
[----:B------:R-:W-:Y:S02]  /*11d0*/  LEA R17, R56, R3, 0x5 ;  /* 0x0000000338117211 */ /* 0x000fe400078e28ff */
[----:B------:R-:W1:Y:S01]  /*11e0*/  LDC.64 R10, c[0x0][0x448] ;  /* 0x00011200ff0a7b82 */ /* 0x000e620000000a00 */
[----:B0-----:R-:W-:-:S04]  /*11f0*/  IMAD.WIDE.U32 R6, R3, 0x4, R4 ;  /* 0x0000000403067825 */ /* 0x001fc800078e0004 */
[----:B------:R-:W-:Y:S02]  /*1200*/  IMAD.WIDE.U32 R14, R17, 0x4, R4 ;  /* 0x00000004110e7825 */ /* 0x000fe400078e0004 */
[----:B------:R-:W2:Y:S02]  /*1210*/  LDG.E R7, desc[UR6][R6.64] ;  /* 0x0000000606077981 */ /* 0x000ea4000c1e1900 */
[--C-:B-1----:R-:W-:Y:S01]  /*1220*/  IMAD.WIDE.U32 R12, R3, 0x4, R10.reuse ;  /* 0x00000004030c7825 */ /* 0x102fe200078e000a */
[C---:B------:R-:W-:Y:S01]  /*1230*/  LEA R3, R56.reuse, R3, 0x6 ;  /* 0x0000000338037211 */ /* 0x040fe200078e30ff */
[----:B------:R-:W3:Y:S02]  /*1240*/  LDG.E R14, desc[UR6][R14.64] ;  /* 0x000000060e0e7981 */ /* 0x000ee4000c1e1900 */
[----:B------:R-:W-:Y:S01]  /*1250*/  IMAD.WIDE.U32 R16, R17, 0x4, R10 ;  /* 0x0000000411107825 */ /* 0x000fe200078e000a */
[----:B------:R-:W-:Y:S01]  /*1260*/  LEA R23, R56, R3, 0x5 ;  /* 0x0000000338177211 */ /* 0x000fe200078e28ff */
[----:B------:R-:W4:Y:S02]  /*1270*/  LDG.E R13, desc[UR6][R12.64] ;  /* 0x000000060c0d7981 */ /* 0x000f24000c1e1900 */
[----:B------:R-:W-:-:S02]  /*1280*/  IMAD.WIDE.U32 R18, R3, 0x4, R4 ;  /* 0x0000000403127825 */ /* 0x000fc400078e0004 */
[----:B------:R-:W5:Y:S02]  /*1290*/  LDG.E R16, desc[UR6][R16.64] ;  /* 0x0000000610107981 */ /* 0x000f64000c1e1900 */
[----:B------:R-:W-:Y:S02]  /*12a0*/  IMAD.WIDE.U32 R20, R3, 0x4, R10 ;  /* 0x0000000403147825 */ /* 0x000fe400078e000a */
[----:B------:R-:W5:Y:S02]  /*12b0*/  LDG.E R18, desc[UR6][R18.64] ;  /* 0x0000000612127981 */ /* 0x000f64000c1e1900 */
[C---:B------:R-:W-:Y:S02]  /*12c0*/  IMAD.WIDE.U32 R4, R23.reuse, 0x4, R4 ;  /* 0x0000000417047825 */ /* 0x040fe400078e0004 */
[----:B------:R-:W5:Y:S02]  /*12d0*/  LDG.E R20, desc[UR6][R20.64] ;  /* 0x0000000614147981 */ /* 0x000f64000c1e1900 */
[----:B------:R-:W-:-:S02]  /*12e0*/  IMAD.WIDE.U32 R10, R23, 0x4, R10 ;  /* 0x00000004170a7825 */ /* 0x000fc400078e000a */
[----:B------:R-:W5:Y:S04]  /*12f0*/  LDG.E R4, desc[UR6][R4.64] ;  /* 0x0000000604047981 */ /* 0x000f68000c1e1900 */
[----:B------:R-:W5:Y:S01]  /*1300*/  LDG.E R10, desc[UR6][R10.64] ;  /* 0x000000060a0a7981 */ /* 0x000f62000c1e1900 */
[----:B------:R-:W-:Y:S01]  /*1310*/  IADD3 R0, PT, PT, R0, 0x80, RZ ;  /* 0x0000008000007810 */ /* 0x000fe20007ffe0ff */
[----:B--2---:R-:W-:-:S04]  /*1320*/  FADD.FTZ R7, R2, R7 ;  /* 0x0000000702077221 */ /* 0x004fc80000010000 */
[----:B---3--:R-:W-:Y:S01]  /*1330*/  FADD.FTZ R7, R7, R14 ;  /* 0x0000000e07077221 */ /* 0x008fe20000010000 */
[----:B----4-:R-:W-:-:S04]  /*1340*/  FADD.FTZ R13, R36, R13 ;  /* 0x0000000d240d7221 */ /* 0x010fc80000010000 */
[----:B-----5:R-:W-:Y:S01]  /*1350*/  FADD.FTZ R13, R13, R16 ;  /* 0x000000100d0d7221 */ /* 0x020fe20000010000 */
[----:B------:R-:W-:-:S03]  /*1360*/  FADD.FTZ R7, R7, R18 ;  /* 0x0000001207077221 */ /* 0x000fc60000010000 */
[----:B------:R-:W-:Y:S01]  /*1370*/  FADD.FTZ R13, R13, R20 ;  /* 0x000000140d0d7221 */ /* 0x000fe20000010000 */
[----:B------:R-:W-:-:S03]  /*1380*/  FADD.FTZ R2, R7, R4 ;  /* 0x0000000407027221 */ /* 0x000fc60000010000 */
[----:B------:R-:W-:-:S07]  /*1390*/  FADD.FTZ R36, R13, R10 ;  /* 0x0000000a0d247221 */ /* 0x000fce0000010000 */
.L_x_354:
[----:B------:R-:W-:Y:S05]  /*13a0*/  BSYNC.RECONVERGENT B1 ;  /* 0x0000000000017941 */ /* 0x000fea0003800200 */
.L_x_353:
[----:B------:R-:W-:Y:S05]  /*13b0*/  @!P1 BRA `(.L_x_347) ;  /* 0x0000000000409947 */ /* 0x000fea0003800000 */
[----:B------:R-:W0:Y:S01]  /*13c0*/  LDC.64 R10, c[0x0][0x440] ;  /* 0x00011000ff0a7b82 */ /* 0x000e220000000a00 */
[----:B------:R-:W-:Y:S01]  /*13d0*/  IMAD R59, R0, R56, R59 ;  /* 0x00000038003b7224 */ /* 0x000fe200078e023b */
[----:B------:R-:W-:Y:S02]  /*13e0*/  LOP3.LUT R8, R8, 0x1f, RZ, 0xc0, !PT ;  /* 0x0000001f08087812 */ /* 0x000fe400078ec0ff */
[----:B------:R-:W-:Y:S02]  /*13f0*/  IADD3 R9, PT, PT, -R9, RZ, RZ ;  /* 0x000000ff09097210 */ /* 0x000fe40007ffe1ff */
[----:B------:R-:W-:Y:S02]  /*1400*/  IADD3 R59, PT, PT, R8, R59, RZ ;  /* 0x0000003b083b7210 */ /* 0x000fe40007ffe0ff */
[----:B------:R-:W1:Y:S05]  /*1410*/  LDC.64 R12, c[0x0][0x448] ;  /* 0x00011200ff0c7b82 */ /* 0x000e6a0000000a00 */
.L_x_355:
[----:B0-----:R-:W-:-:S04]  /*1420*/  IMAD.WIDE.U32 R4, R59, 0x4, R10 ;  /* 0x000000043b047825 */ /* 0x001fc800078e000a */
[----:B-1----:R-:W-:Y:S02]  /*1430*/  IMAD.WIDE.U32 R6, R59, 0x4, R12 ;  /* 0x000000043b067825 */ /* 0x002fe400078e000c */
[----:B------:R-:W2:Y:S04]  /*1440*/  LDG.E R5, desc[UR6][R4.64] ;  /* 0x0000000604057981 */ /* 0x000ea8000c1e1900 */
[----:B------:R-:W3:Y:S01]  /*1450*/  LDG.E R7, desc[UR6][R6.64] ;  /* 0x0000000606077981 */ /* 0x000ee2000c1e1900 */
[----:B------:R-:W-:Y:S02]  /*1460*/  IADD3 R9, PT, PT, R9, 0x1, RZ ;  /* 0x0000000109097810 */ /* 0x000fe40007ffe0ff */
[----:B------:R-:W-:Y:S02]  /*1470*/  LEA R59, R56, R59, 0x5 ;  /* 0x0000003b383b7211 */ /* 0x000fe400078e28ff */
[----:B------:R-:W-:Y:S01]  /*1480*/  ISETP.NE.AND P0, PT, R9, RZ, PT ;  /* 0x000000ff0900720c */ /* 0x000fe20003f05270 */
[----:B--2---:R-:W-:Y:S01]  /*1490*/  FADD.FTZ R2, R5, R2 ;  /* 0x0000000205027221 */ /* 0x004fe20000010000 */
[----:B---3--:R-:W-:-:S11]  /*14a0*/  FADD.FTZ R36, R7, R36 ;  /* 0x0000002407247221 */ /* 0x008fd60000010000 */
[----:B------:R-:W-:Y:S05]  /*14b0*/  @P0 BRA `(.L_x_355) ;  /* 0xfffffffc00d80947 */ /* 0x000fea000383ffff */
.L_x_347:
[----:B------:R-:W-:Y:S05]  /*14c0*/  BSYNC.RECONVERGENT B0 ;  /* 0x0000000000007941 */ /* 0x000fea0003800200 */
.L_x_346:
[----:B------:R-:W0:Y:S01]  /*14d0*/  S2R R3, SR_TID.X ;  /* 0x0000000000037919 */ /* 0x000e220000002100 */
[----:B------:R-:W1:Y:S01]  /*14e0*/  S2UR UR5, SR_CgaCtaId ;  /* 0x00000000000579c3 */ /* 0x000e620000008800 */
[----:B------:R-:W-:Y:S02]  /*14f0*/  UMOV UR4, 0x400 ;  /* 0x0000040000047882 */ /* 0x000fe40000000000 */
[----:B-1----:R-:W-:Y:S01]  /*1500*/  ULEA UR4, UR5, UR4, 0x18 ;  /* 0x0000000405047291 */ /* 0x002fe2000f8ec0ff */
[--C-:B0-----:R-:W-:Y:S02]  /*1510*/  LOP3.LUT R0, R58, 0x1f, R3.reuse, 0x78, !PT ;  /* 0x0000001f3a007812 */ /* 0x101fe400078e7803 */
[----:B------:R-:W-:Y:S02]  /*1520*/  LOP3.LUT R11, R3, 0x1f, RZ, 0xc0, !PT ;  /* 0x0000001f030b7812 */ /* 0x000fe400078ec0ff */
[C---:B------:R-:W-:Y:S02]  /*1530*/  LOP3.LUT R3, R0.reuse, 0x3e0, R3, 0xf8, !PT ;  /* 0x000003e000037812 */ /* 0x040fe400078ef803 */
[----:B------:R-:W-:-:S02]  /*1540*/  SHF.L.U32 R0, R0, 0x2, RZ ;  /* 0x0000000200007819 */ /* 0x000fc400000006ff */
[----:B------:R-:W-:Y:S02]  /*1550*/  LEA R3, R3, UR4, 0x2 ;  /* 0x0000000403037c11 */ /* 0x000fe4000f8e10ff */
[C---:B------:R-:W-:Y:S02]  /*1560*/  SHF.L.U32 R5, R11.reuse, 0x7, RZ ;  /* 0x000000070b057819 */ /* 0x040fe400000006ff */
[----:B------:R-:W-:Y:S01]  /*1570*/  ISETP.NE.AND P0, PT, R11, RZ, PT ;  /* 0x000000ff0b00720c */ /* 0x000fe20003f05270 */
[----:B------:R-:W-:Y:S01]  /*1580*/  STS [R3], R36 ;  /* 0x0000002403007388 */ /* 0x000fe20000000800 */
[----:B------:R-:W-:-:S03]  /*1590*/  LOP3.LUT R0, R5, R0, RZ, 0xfc, !PT ;  /* 0x0000000005007212 */ /* 0x000fc600078efcff */
[----:B------:R-:W-:Y:S01]  /*15a0*/  STS [R3+0x1000], R2 ;  /* 0x0010000203007388 */ /* 0x000fe20000000800 */
[----:B------:R-:W-:Y:S06]  /*15b0*/  BAR.SYNC.DEFER_BLOCKING 0x0 ;  /* 0x0000000000007b1d */ /* 0x000fec0000010000 */
[----:B------:R-:W0:Y:S04]  /*15c0*/  LDS R4, [R0+UR4] ;  /* 0x0000000400047984 */ /* 0x000e280008000800 */
[----:B------:R-:W1:Y:S04]  /*15d0*/  LDS R5, [R0+UR4+0x1000] ;  /* 0x0010000400057984 */ /* 0x000e680008000800 */
[----:B0-----:R-:W0:Y:S04]  /*15e0*/  SHFL.BFLY PT, R7, R4, 0x1, 0x1f ;  /* 0x0c201f0004077f89 */ /* 0x001e2800000e0000 */
[----:B-1----:R-:W1:Y:S01]  /*15f0*/  SHFL.BFLY PT, R6, R5, 0x1, 0x1f ;  /* 0x0c201f0005067f89 */ /* 0x002e6200000e0000 */
[----:B0-----:R-:W-:Y:S01]  /*1600*/  FADD.FTZ R8, R4, R7 ;  /* 0x0000000704087221 */ /* 0x001fe20000010000 */
[----:B-1----:R-:W-:-:S04]  /*1610*/  FADD.FTZ R6, R5, R6 ;  /* 0x0000000605067221 */ /* 0x002fc80000010000 */
[----:B------:R-:W0:Y:S04]  /*1620*/  SHFL.BFLY PT, R9, R8, 0x2, 0x1f ;  /* 0x0c401f0008097f89 */ /* 0x000e2800000e0000 */
[----:B------:R-:W1:Y:S01]  /*1630*/  SHFL.BFLY PT, R7, R6, 0x2, 0x1f ;  /* 0x0c401f0006077f89 */ /* 0x000e6200000e0000 */
[----:B0-----:R-:W-:Y:S01]  /*1640*/  FADD.FTZ R9, R8, R9 ;  /* 0x0000000908097221 */ /* 0x001fe20000010000 */
[----:B-1----:R-:W-:-:S04]  /*1650*/  FADD.FTZ R7, R6, R7 ;  /* 0x0000000706077221 */ /* 0x002fc80000010000 */
[----:B------:R-:W0:Y:S04]  /*1660*/  SHFL.BFLY PT, R10, R9, 0x4, 0x1f ;  /* 0x0c801f00090a7f89 */ /* 0x000e2800000e0000 */
[----:B------:R-:W1:Y:S01]  /*1670*/  SHFL.BFLY PT, R2, R7, 0x4, 0x1f ;  /* 0x0c801f0007027f89 */ /* 0x000e6200000e0000 */
[----:B0-----:R-:W-:Y:S01]  /*1680*/  FADD.FTZ R10, R9, R10 ;  /* 0x0000000a090a7221 */ /* 0x001fe20000010000 */
[----:B------:R-:W-:Y:S01]  /*1690*/  SHF.L.U32 R9, R57, 0x1, RZ ;  /* 0x0000000139097819 */ /* 0x000fe200000006ff */
[----:B-1----:R-:W-:-:S03]  /*16a0*/  FADD.FTZ R2, R7, R2 ;  /* 0x0000000207027221 */ /* 0x002fc60000010000 */
[----:B------:R-:W0:Y:S01]  /*16b0*/  SHFL.BFLY PT, R5, R10, 0x8, 0x1f ;  /* 0x0d001f000a057f89 */ /* 0x000e2200000e0000 */
[----:B------:R-:W-:Y:S02]  /*16c0*/  @!P0 LEA R7, R58, UR4, 0x2 ;  /* 0x000000043a078c11 */ /* 0x000fe4000f8e10ff */
[----:B------:R-:W-:Y:S01]  /*16d0*/  ISETP.GE.U32.AND P1, PT, R9, R56, PT ;  /* 0x000000380900720c */ /* 0x000fe20003f26070 */
[----:B------:R-:W1:Y:S01]  /*16e0*/  SHFL.BFLY PT, R3, R2, 0x8, 0x1f ;  /* 0x0d001f0002037f89 */ /* 0x000e6200000e0000 */
[----:B0-----:R-:W-:Y:S01]  /*16f0*/  FADD.FTZ R5, R10, R5 ;  /* 0x000000050a057221 */ /* 0x001fe20000010000 */
[----:B-1----:R-:W-:-:S04]  /*1700*/  FADD.FTZ R3, R2, R3 ;  /* 0x0000000302037221 */ /* 0x002fc80000010000 */
[----:B------:R-:W0:Y:S04]  /*1710*/  SHFL.BFLY PT, R4, R5, 0x10, 0x1f ;  /* 0x0e001f0005047f89 */ /* 0x000e2800000e0000 */
[----:B------:R-:W1:Y:S01]  /*1720*/  SHFL.BFLY PT, R0, R3, 0x10, 0x1f ;  /* 0x0e001f0003007f89 */ /* 0x000e6200000e0000 */
[----:B0-----:R-:W-:Y:S01]  /*1730*/  FADD.FTZ R4, R5, R4 ;  /* 0x0000000405047221 */ /* 0x001fe20000010000 */
[----:B-1----:R-:W-:-:S04]  /*1740*/  FADD.FTZ R0, R3, R0 ;  /* 0x0000000003007221 */ /* 0x002fc80000010000 */
[----:B------:R0:W-:Y:S04]  /*1750*/  @!P0 STS [R7+0x2000], R4 ;  /* 0x0020000407008388 */ /* 0x0001e80000000800 */
[----:B------:R0:W-:Y:S01]  /*1760*/  @!P0 STS [R7+0x2080], R0 ;  /* 0x0020800007008388 */ /* 0x0001e20000000800 */
[----:B------:R-:W-:Y:S06]  /*1770*/  BAR.SYNC.DEFER_BLOCKING 0x0 ;  /* 0x0000000000007b1d */ /* 0x000fec0000010000 */
[----:B------:R-:W-:Y:S05]  /*1780*/  @P1 EXIT ;  /* 0x000000000000194d */ /* 0x000fea0003800000 */
[----:B------:R-:W-:-:S04]  /*1790*/  ISETP.GT.U32.AND P0, PT, R11, 0xf, PT ;  /* 0x0000000f0b00780c */ /* 0x000fc80003f04070 */
[----:B------:R-:W-:-:S13]  /*17a0*/  ISETP.NE.OR P0, PT, R58, 0x1f, P0 ;  /* 0x0000001f3a00780c */ /* 0x000fda0000705670 */
[----:B------:R-:W-:Y:S05]  /*17b0*/  @P0 EXIT ;  /* 0x000000000000094d */ /* 0x000fea0003800000 */
[----:B0-----:R-:W-:Y:S01]  /*17c0*/  LEA R0, R11, UR4, 0x3 ;  /* 0x000000040b007c11 */ /* 0x001fe2000f8e18ff */
[----:B------:R-:W0:Y:S04]  /*17d0*/  LDC.64 R2, c[0x0][0x488] ;  /* 0x00012200ff027b82 */ /* 0x000e280000000a00 */
[----:B------:R-:W1:Y:S04]  /*17e0*/  LDS.64 R6, [R0+0x2000] ;  /* 0x0020000000067984 */ /* 0x000e680000000a00 */
[----:B------:R-:W2:Y:S01]  /*17f0*/  LDS.64 R8, [R0+0x2080] ;  /* 0x0020800000087984 */ /* 0x000ea20000000a00 */
[----:B------:R-:W3:Y:S01]  /*1800*/  LDC.64 R4, c[0x0][0x480] ;  /* 0x00012000ff047b82 */ /* 0x000ee20000000a00 */
[----:B0-----:R-:W-:-:S04]  /*1810*/  IMAD.WIDE.U32 R2, R57, 0x4, R2 ;  /* 0x0000000439027825 */ /* 0x001fc800078e0002 */
[----:B---3--:R-:W-:Y:S01]  /*1820*/  IMAD.WIDE.U32 R4, R57, 0x4, R4 ;  /* 0x0000000439047825 */ /* 0x008fe200078e0004 */
[----:B-1----:R-:W-:Y:S02]  /*1830*/  F2FP.BF16.F32.PACK_AB R7, R7, R6 ;  /* 0x000000060707723e */ /* 0x002fe400000010ff */
[----:B--2---:R-:W-:-:S03]  /*1840*/  F2FP.BF16.F32.PACK_AB R9, R9, R8 ;  /* 0x000000080909723e */ /* 0x004fc600000010ff */
[----:B------:R-:W-:Y:S04]  /*1850*/  STG.E desc[UR6][R2.64], R7 ;  /* 0x0000000702007986 */ /* 0x000fe8000c101906 */
[----:B------:R-:W-:Y:S01]  /*1860*/  STG.E desc[UR6][R4.64], R9 ;  /* 0x0000000904007986 */ /* 0x000fe2000c101906 */
[----:B------:R-:W-:Y:S05]  /*1870*/  EXIT ;  /* 0x000000000000794d */ /* 0x000fea0003800000 */
.L_x_356:
        /* <DEDUP_REMOVED lines=16> */
.L_x_6662:


//--------------------- .text._ZN10layer_norm13ln_bwd_kernelINS_13Kernel_traitsI13__nv_bfloat16S2_S2_S2_fjLj1536ELj1ELj1ELj4ELj8ENS_18Kernel_traits_baseILj1536ES2_S2_S2_S2_fjLj128EEEEELb1ELb0ELb1ELb0EEEvNS_9BwdParamsE --------------------------
	.section	.text._ZN10layer_norm13ln_bwd_kernelINS_13Kernel_traitsI13__nv_bfloat16S2_S2_S2_fjLj1536ELj1ELj1ELj4ELj8ENS_18Kernel_traits_baseILj1536ES2_S2_S2_S2_fjLj128EEEEELb1ELb0ELb1ELb0EEEvNS_9BwdParamsE,"ax",@progbits
	.align	128
        .global         _ZN10layer_norm13ln_bwd_kernelINS_13Kernel_traitsI13__nv_bfloat16S2_S2_S2_fjLj1536ELj1ELj1ELj4ELj8ENS_18Kernel_traits_baseILj1536ES2_S2_S2_S2_fjLj128EEEEELb1ELb0ELb1ELb0EEEvNS_9BwdParamsE
        .type           _ZN10layer_norm13ln_bwd_kernelINS_13Kernel_traitsI13__nv_bfloat16S2_S2_S2_fjLj1536ELj1ELj1ELj4ELj8ENS_18Kernel_traits_baseILj1536ES2_S2_S2_S2_fjLj128EEEEELb1ELb0ELb1ELb0EEEvNS_9BwdParamsE,@function
        .size           _ZN10layer_norm13ln_bwd_kernelINS_13Kernel_traitsI13__nv_bfloat16S2_S2_S2_fjLj1536ELj1ELj1ELj4ELj8ENS_18Kernel_traits_baseILj1536ES2_S2_S2_S2_fjLj128EEEEELb1ELb0ELb1ELb0EEEvNS_9BwdParamsE,(.L_x_6663 - _ZN10layer_norm13ln_bwd_kernelINS_13Kernel_traitsI13__nv_bfloat16S2_S2_S2_fjLj1536ELj1ELj1ELj4ELj8ENS_18Kernel_traits_baseILj1536ES2_S2_S2_S2_fjLj128EEEEELb1ELb0ELb1ELb0EEEvNS_9BwdParamsE)
        .other          _ZN10layer_norm13ln_bwd_kernelINS_13Kernel_traitsI13__nv_bfloat16S2_S2_S2_fjLj1536ELj1ELj1ELj4ELj8ENS_18Kernel_traits_baseILj1536ES2_S2_S2_S2_fjLj128EEEEELb1ELb0ELb1ELb0EEEvNS_9BwdParamsE,@"STO_CUDA_ENTRY STV_DEFAULT"
_ZN10layer_norm13ln_bwd_kernelINS_13Kernel_traitsI13__nv_bfloat16S2_S2_S2_fjLj1536ELj1ELj1ELj4ELj8ENS_18Kernel_traits_baseILj1536ES2_S2_S2_S2_fjLj128EEEEELb1ELb0ELb1ELb0EEEvNS_9BwdParamsE:
.text._ZN10layer_norm13ln_bwd_kernelINS_13Kernel_traitsI13__nv_bfloat16S2_S2_S2_fjLj1536ELj1ELj1ELj4ELj8ENS_18Kernel_traits_baseILj1536ES2_S2_S2_S2_fjLj128EEEEELb1ELb0ELb1ELb0EEEvNS_9BwdParamsE:
[----:B------:R-:W-:Y:S01]  /*0000*/  LDC R1, c[0x0][0x37c] ;  /* 0x0000df00ff017b82 */ /* 0x000fe20000000800 */
[----:B------:R-:W0:Y:S01]  /*0010*/  S2R R49, SR_TID.X ;  /* 0x0000000000317919 */ /* 0x000e220000002100 */
[----:B------:R-:W1:Y:S01]  /*0020*/  LDCU UR8, c[0x0][0x388] ;  /* 0x00007100ff0877ac */ /* 0x000e620008000800 */
[----:B------:R-:W2:Y:S01]  /*0030*/  LDCU.64 UR24, c[0x0][0x358] ;  /* 0x00006b00ff1877ac */ /* 0x000ea20008000a00 */
[----:B-1----:R-:W-:-:S04]  /*0040*/  USHF.R.S32.HI UR4, URZ, 0x1f, UR8 ;  /* 0x0000001fff047899 */ /* 0x002fc80008011408 */
[----:B------:R-:W-:-:S06]  /*0050*/  ULEA.HI UR4, UR4, UR8, URZ, 0x2 ;  /* 0x0000000804047291 */ /* 0x000fcc000f8f10ff */
[----:B------:R-:W-:Y:S01]  /*0060*/  IMAD.U32 R3, RZ, RZ, UR4 ;  /* 0x00000004ff037e24 */ /* 0x000fe2000f8e00ff */
[----:B0-----:R-:W-:Y:S01]  /*0070*/  LOP3.LUT R48, R49, 0x7f, RZ, 0x3c, !PT ;  /* 0x0000007f31307812 */ /* 0x001fe200078e3cff */
[----:B------:R-:W-:Y:S01]  /*0080*/  IMAD.MOV.U32 R13, RZ, RZ, R49 ;  /* 0x000000ffff0d7224 */ /* 0x000fe200078e0031 */
[----:B------:R-:W0:Y:S02]  /*0090*/  S2UR UR6, SR_CTAID.X ;  /* 0x00000000000679c3 */ /* 0x000e240000002500 */
[----:B------:R-:W0:Y:S01]  /*00a0*/  LDCU UR4, c[0x0][0x384] ;  /* 0x00007080ff0477ac */ /* 0x000e220008000800 */
[----:B------:R-:W-:-:S04]  /*00b0*/  LEA.HI.SX32 R48, R3, R48, 0x1e ;  /* 0x0000003003307211 */ /* 0x000fc800078ff2ff */
[C---:B------:R-:W-:Y:S02]  /*00c0*/  ISETP.GE.U32.AND P1, PT, R48.reuse, 0x100, PT ;  /* 0x000001003000780c */ /* 0x040fe40003f26070 */
        /* <DEDUP_REMOVED lines=30> */
[--C-:B------:R-:W-:Y:S01]  /*02b0*/  IMAD.MOV.U32 R13, RZ, RZ, R7.reuse ;  /* 0x000000ffff0d7224 */ /* 0x100fe200078e0007 */
[----:B------:R-:W-:Y:S01]  /*02c0*/  SHF.R.U32.HI R12, RZ, 0x10, R7 ;  /* 0x00000010ff0c7819 */ /* 0x000fe20000011607 */
[--C-:B------:R-:W-:Y:S01]  /*02d0*/  IMAD.MOV.U32 R9, RZ, RZ, R11.reuse ;  /* 0x000000ffff097224 */ /* 0x100fe200078e000b */
[--C-:B------:R-:W-:Y:S02]  /*02e0*/  SHF.R.U64 R10, R10, 0x10, R11.reuse ;  /* 0x000000100a0a7819 */ /* 0x100fe4000000120b */
[----:B------:R-:W-:Y:S02]  /*02f0*/  CS2R R36, SRZ ;  /* 0x0000000000247805 */ /* 0x000fe4000001ff00 */
[----:B------:R-:W-:-:S02]  /*0300*/  SHF.R.U32.HI R8, RZ, 0x10, R11 ;  /* 0x00000010ff087819 */ /* 0x000fc4000001160b */
[----:B------:R-:W-:Y:S02]  /*0310*/  CS2R R38, SRZ ;  /* 0x0000000000267805 */ /* 0x000fe4000001ff00 */
[--C-:B------:R-:W-:Y:S02]  /*0320*/  SHF.R.U64 R7, R64, 0x10, R65.reuse ;  /* 0x0000001040077819 */ /* 0x100fe40000001241 */
[----:B------:R-:W-:Y:S02]  /*0330*/  CS2R R32, SRZ ;  /* 0x0000000000207805 */ /* 0x000fe4000001ff00 */
[----:B------:R-:W-:Y:S02]  /*0340*/  SHF.R.U32.HI R6, RZ, 0x10, R65 ;  /* 0x00000010ff067819 */ /* 0x000fe40000011641 */
        /* <DEDUP_REMOVED lines=9> */
[----:B------:R-:W-:Y:S01]  /*03e0*/  PRMT R11, R0, 0x7610, R11 ;  /* 0x00007610000b7816 */ /* 0x000fe2000000000b */
[----:B------:R-:W0:Y:S01]  /*03f0*/  LDCU.U8 UR32, c[0x0][0x410] ;  /* 0x00008200ff2077ac */ /* 0x000e220008000000 */
[----:B------:R-:W-:Y:S01]  /*0400*/  UPLOP3.LUT UP1, UPT, UPT, UPT, UPT, 0x40, 0x4 ;  /* 0x000000000004789c */ /* 0x000fe20003f2e870 */
[----:B------:R-:W1:Y:S01]  /*0410*/  LDCU UR8, c[0x0][0x388] ;  /* 0x00007100ff0877ac */ /* 0x000e620008000800 */
[----:B------:R-:W2:Y:S01]  /*0420*/  LDCU UR33, c[0x0][0x400] ;  /* 0x00008000ff2177ac */ /* 0x000ea20008000800 */
[----:B------:R-:W3:Y:S01]  /*0430*/  LDCU.64 UR26, c[0x0][0x408] ;  /* 0x00008100ff1a77ac */ /* 0x000ee20008000a00 */
[----:B------:R-:W4:Y:S01]  /*0440*/  LDCU.64 UR28, c[0x0][0x438] ;  /* 0x00008700ff1c77ac */ /* 0x000f220008000a00 */
[----:B------:R-:W0:Y:S01]  /*0450*/  LDCU.64 UR4, c[0x0][0x478] ;  /* 0x00008f00ff0477ac */ /* 0x000e220008000a00 */
[----:B------:R-:W0:Y:S01]  /*0460*/  LDCU.128 UR16, c[0x0][0x3c0] ;  /* 0x00007800ff1077ac */ /* 0x000e220008000c00 */
[----:B------:R-:W0:Y:S01]  /*0470*/  LDCU.128 UR20, c[0x0][0x3f0] ;  /* 0x00007e00ff1477ac */ /* 0x000e220008000c00 */
[----:B------:R-:W0:Y:S01]  /*0480*/  LDCU.64 UR30, c[0x0][0x380] ;  /* 0x00007000ff1e77ac */ /* 0x000e220008000a00 */
[----:B------:R-:W-:-:S05]  /*0490*/  UMOV UR7, UR6 ;  /* 0x0000000600077c82 */ /* 0x000fca0008000000 */
.L_x_400:
[----:B0-----:R-:W-:Y:S02]  /*04a0*/  UIMAD.WIDE UR10, UR7, 0x4, UR22 ;  /* 0x00000004070a78a5 */ /* 0x001fe4000f8e0216 */
[----:B------:R-:W-:-:S04]  /*04b0*/  UIMAD.WIDE UR12, UR7, 0x4, UR20 ;  /* 0x00000004070c78a5 */ /* 0x000fc8000f8e0214 */
[----:B------:R-:W-:Y:S01]  /*04c0*/  IMAD.U32 R44, RZ, RZ, UR10 ;  /* 0x0000000aff2c7e24 */ /* 0x000fe2000f8e00ff */
[----:B------:R-:W-:Y:S01]  /*04d0*/  MOV R45, UR11 ;  /* 0x0000000b002d7c02 */ /* 0x000fe20008000f00 */
[----:B------:R-:W-:-:S04]  /*04e0*/  UIMAD.WIDE UR10, UR7, 0x4, UR18 ;  /* 0x00000004070a78a5 */ /* 0x000fc8000f8e0212 */
[----:B-----5:R-:W5:Y:S01]  /*04f0*/  LDG.E R44, desc[UR24][R44.64] ;  /* 0x000000182c2c7981 */ /* 0x020f62000c1e1900 */
[----:B-1234-:R-:W-:Y:S01]  /*0500*/  MOV R40, UR12 ;  /* 0x0000000c00287c02 */ /* 0x01efe20008000f00 */
[----:B------:R-:W-:Y:S02]  /*0510*/  IMAD.U32 R42, RZ, RZ, UR10 ;  /* 0x0000000aff2a7e24 */ /* 0x000fe4000f8e00ff */
[----:B------:R-:W-:Y:S02]  /*0520*/  IMAD.U32 R43, RZ, RZ, UR11 ;  /* 0x0000000bff2b7e24 */ /* 0x000fe4000f8e00ff */
[----:B------:R-:W-:-:S03]  /*0530*/  IMAD.U32 R41, RZ, RZ, UR13 ;  /* 0x0000000dff297e24 */ /* 0x000fc6000f8e00ff */
[----:B------:R-:W2:Y:S04]  /*0540*/  LDG.E R42, desc[UR24][R42.64] ;  /* 0x000000182a2a7981 */ /* 0x000ea8000c1e1900 */
[----:B------:R-:W3:Y:S01]  /*0550*/  LDG.E R40, desc[UR24][R40.64] ;  /* 0x0000001828287981 */ /* 0x000ee2000c1e1900 */
[----:B------:R-:W-:Y:S01]  /*0560*/  BSSY.RECONVERGENT B0, `(.L_x_358) ;  /* 0x0000127000007945 */ /* 0x000fe20003800200 */
[----:B-----5:R-:W-:Y:S02]  /*0570*/  R2UR UR34, R44 ;  /* 0x000000002c2272ca */ /* 0x020fe400000e0000 */
[----:B--2---:R-:W-:-:S11]  /*0580*/  R2UR UR35, R42 ;  /* 0x000000002a2372ca */ /* 0x004fd600000e0000 */
[----:B------:R-:W-:Y:S01]  /*0590*/  UISETP.GE.AND UP2, UPT, UR34, 0x1, UPT ;  /* 0x000000012200788c */ /* 0x000fe2000bf46270 */
[----:B---3--:R-:W-:-:S08]  /*05a0*/  R2UR UR15, R40 ;  /* 0x00000000280f72ca */ /* 0x008fd000000e0000 */
[----:B------:R-:W-:Y:S07]  /*05b0*/  BRA.U !UP2, `(.L_x_359) ;  /* 0x0000000d0a887547 */ /* 0x000fee000b800000 */
[----:B------:R-:W-:-:S06]  /*05c0*/  UIMAD.WIDE UR10, UR7, 0x4, UR16 ;  /* 0x00000004070a78a5 */ /* 0x000fcc000f8e0210 */
[----:B------:R-:W-:Y:S01]  /*05d0*/  IMAD.U32 R40, RZ, RZ, UR10 ;  /* 0x0000000aff287e24 */ /* 0x000fe2000f8e00ff */
[----:B------:R-:W-:-:S05]  /*05e0*/  MOV R41, UR11 ;  /* 0x0000000b00297c02 */ /* 0x000fca0008000f00 */
[----:B------:R-:W2:Y:S01]  /*05f0*/  LDG.E R40, desc[UR24][R40.64] ;  /* 0x0000001828287981 */ /* 0x000ea2000c1e1900 */
[----:B------:R-:W-:Y:S01]  /*0600*/  UISETP.GE.AND UP3, UPT, UR15, 0x1, UPT ;  /* 0x000000010f00788c */ /* 0x000fe2000bf66270 */
[C---:B------:R-:W-:Y:S01]  /*0610*/  ISETP.GE.U32.AND P2, PT, R48.reuse, 0x80, PT ;  /* 0x000000803000780c */ /* 0x040fe20003f46070 */
[----:B------:R-:W-:Y:S01]  /*0620*/  UIADD3 UR10, UPT, UPT, UR34, -0x1, URZ ;  /* 0xffffffff220a7890 */ /* 0x000fe2000fffe0ff */
[----:B------:R-:W-:Y:S01]  /*0630*/  ISETP.NE.AND P0, PT, RZ, UR32, PT ;  /* 0x00000020ff007c0c */ /* 0x000fe2000bf05270 */
[----:B------:R-:W-:Y:S01]  /*0640*/  BSSY.RECONVERGENT B1, `(.L_x_360) ;  /* 0x0000059000017945 */ /* 0x000fe20003800200 */
[----:B------:R-:W-:Y:S01]  /*0650*/  IMAD.MOV.U32 R46, RZ, RZ, RZ ;  /* 0x000000ffff2e7224 */ /* 0x000fe200078e00ff */
[----:B-1----:R-:W-:Y:S01]  /*0660*/  UIMAD UR11, UR10, UR8, URZ ;  /* 0x000000080a0b72a4 */ /* 0x002fe2000f8e02ff */
[----:B------:R-:W-:Y:S01]  /*0670*/  PLOP3.LUT P4, PT, PT, PT, UP3, 0x80, 0x8 ;  /* 0x000000000008781c */ /* 0x000fe20003f8f038 */
[----:B------:R-:W-:Y:S01]  /*0680*/  IMAD.MOV.U32 R92, RZ, RZ, RZ ;  /* 0x000000ffff5c7224 */ /* 0x000fe200078e00ff */
[C---:B------:R-:W-:Y:S01]  /*0690*/  ISETP.GE.U32.AND P1, PT, R48.reuse, 0x100, PT ;  /* 0x000001003000780c */ /* 0x040fe20003f26070 */
[----:B------:R-:W-:Y:S01]  /*06a0*/  USHF.R.S32.HI UR12, URZ, 0x1f, UR11 ;  /* 0x0000001fff0c7899 */ /* 0x000fe2000801140b */
[----:B------:R-:W-:Y:S01]  /*06b0*/  ISETP.GE.U32.AND P3, PT, R48, 0x180, PT ;  /* 0x000001803000780c */ /* 0x000fe20003f66070 */
[----:B------:R-:W-:-:S02]  /*06c0*/  @UP3 UIADD3 UR9, UPT, UPT, UR15, -0x1, URZ ;  /* 0xffffffff0f093890 */ /* 0x000fc4000fffe0ff */
[----:B------:R-:W-:Y:S02]  /*06d0*/  ULEA.HI UR12, UR12, UR11, URZ, 0x2 ;  /* 0x0000000b0c0c7291 */ /* 0x000fe4000f8f10ff */
[----:B------:R-:W-:Y:S02]  /*06e0*/  @UP3 UIMAD UR13, UR9, UR8, URZ ;  /* 0x00000008090d32a4 */ /* 0x000fe4000f8e02ff */
[----:B------:R-:W-:Y:S02]  /*06f0*/  UIMAD UR9, UR7, UR8, URZ ;  /* 0x00000008070972a4 */ /* 0x000fe4000f8e02ff */
[----:B------:R-:W-:Y:S01]  /*0700*/  @UP3 USHF.R.S32.HI UR14, URZ, 0x1f, UR13 ;  /* 0x0000001fff0e3899 */ /* 0x000fe2000801140d */
[----:B------:R-:W-:Y:S01]  /*0710*/  IMAD.U32 R44, RZ, RZ, UR12 ;  /* 0x0000000cff2c7e24 */ /* 0x000fe2000f8e00ff */
[----:B------:R-:W-:Y:S02]  /*0720*/  USHF.R.S32.HI UR10, URZ, 0x1f, UR9 ;  /* 0x0000001fff0a7899 */ /* 0x000fe40008011409 */
[----:B------:R-:W-:-:S02]  /*0730*/  @UP3 ULEA.HI UR14, UR14, UR13, URZ, 0x2 ;  /* 0x0000000d0e0e3291 */ /* 0x000fc4000f8f10ff */
[----:B------:R-:W-:Y:S01]  /*0740*/  ULEA.HI UR10, UR10, UR9, URZ, 0x2 ;  /* 0x000000090a0a7291 */ /* 0x000fe2000f8f10ff */
[----:B------:R-:W-:Y:S01]  /*0750*/  LEA.HI.SX32 R89, R44, R49, 0x1e ;  /* 0x000000312c597211 */ /* 0x000fe200078ff2ff */
[----:B------:R-:W-:Y:S02]  /*0760*/  HFMA2 R44, -RZ, RZ, 0, 0 ;  /* 0x00000000ff2c7431 */ /* 0x000fe400000001ff */
[----:B------:R-:W-:Y:S02]  /*0770*/  IMAD.U32 R90, RZ, RZ, UR14 ;  /* 0x0000000eff5a7e24 */ /* 0x000fe4000f8e00ff */
[----:B------:R-:W-:-:S03]  /*0780*/  MOV R42, UR10 ;  /* 0x0000000a002a7c02 */ /* 0x000fc60008000f00 */
[-C--:B------:R-:W-:Y:S02]  /*0790*/  @P4 LEA.HI.SX32 R46, R90, R49.reuse, 0x1e ;  /* 0x000000315a2e4211 */ /* 0x080fe400078ff2ff */
[----:B------:R-:W-:-:S05]  /*07a0*/  LEA.HI.SX32 R5, R42, R49, 0x1e ;  /* 0x000000312a057211 */ /* 0x000fca00078ff2ff */
[----:B------:R-:W-:Y:S01]  /*07b0*/  IMAD.MOV.U32 R47, RZ, RZ, R5 ;  /* 0x000000ffff2f7224 */ /* 0x000fe200078e0005 */
[----:B--2---:R-:W-:Y:S01]  /*07c0*/  FSEL R45, R40, RZ, !P0 ;  /* 0x000000ff282d7208 */ /* 0x004fe20004000000 */
[----:B------:R-:W-:Y:S06]  /*07d0*/  @!P2 BRA `(.L_x_361) ;  /* 0x0000000000fca947 */ /* 0x000fec0003800000 */
[----:B------:R-:W0:Y:S08]  /*07e0*/  LDC.64 R42, c[0x0][0x428] ;  /* 0x00010a00ff2a7b82 */ /* 0x000e300000000a00 */
[----:B------:R-:W1:Y:S01]  /*07f0*/  LDC.64 R40, c[0x0][0x3a8] ;  /* 0x0000ea00ff287b82 */ /* 0x000e620000000a00 */
[----:B----4-:R-:W-:-:S07]  /*0800*/  ISETP.NE.U32.AND P0, PT, RZ, UR28, PT ;  /* 0x0000001cff007c0c */ /* 0x010fce000bf05070 */
[----:B------:R-:W2:Y:S01]  /*0810*/  LDC.64 R72, c[0x0][0x3b0] ;  /* 0x0000ec00ff487b82 */ /* 0x000ea20000000a00 */
[----:B0-----:R-:W-:-:S06]  /*0820*/  IMAD.WIDE.U32 R42, R89, 0x8, R42 ;  /* 0x00000008592a7825 */ /* 0x001fcc00078e002a */
[----:B------:R-:W3:Y:S01]  /*0830*/  LDG.E.64 R42, desc[UR24][R42.64] ;  /* 0x000000182a2a7981 */ /* 0x000ee2000c1e1b00 */
[----:B-1----:R-:W-:-:S06]  /*0840*/  IMAD.WIDE.U32 R40, R47, 0x8, R40 ;  /* 0x000000082f287825 */ /* 0x002fcc00078e0028 */
[----:B------:R-:W4:Y:S01]  /*0850*/  LDG.E.64 R40, desc[UR24][R40.64] ;  /* 0x0000001828287981 */ /* 0x000f22000c1e1b00 */
[----:B------:R-:W-:-:S13]  /*0860*/  ISETP.NE.AND.EX P0, PT, RZ, UR29, PT, P0 ;  /* 0x0000001dff007c0c */ /* 0x000fda000bf05300 */
[----:B------:R-:W0:Y:S01]  /*0870*/  @P0 LDC.64 R70, c[0x0][0x438] ;  /* 0x00010e00ff460b82 */ /* 0x000e220000000a00 */
[----:B--2---:R-:W-:-:S05]  /*0880*/  IMAD.WIDE.U32 R72, R46, 0x4, R72 ;  /* 0x000000042e487825 */ /* 0x004fca00078e0048 */
[----:B------:R1:W5:Y:S01]  /*0890*/  LDG.E R4, desc[UR24][R72.64] ;  /* 0x0000001848047981 */ /* 0x000362000c1e1900 */
[----:B0-----:R-:W-:-:S05]  /*08a0*/  @P0 IMAD.WIDE.U32 R70, R47, 0x8, R70 ;  /* 0x000000082f460825 */ /* 0x001fca00078e0046 */
[----:B------:R0:W5:Y:S01]  /*08b0*/  @P0 LDG.E.64 R62, desc[UR24][R70.64] ;  /* 0x00000018463e0981 */ /* 0x000162000c1e1b00 */
[----:B-1----:R-:W-:Y:S02]  /*08c0*/  SHF.L.U32 R73, R6, 0x10, RZ ;  /* 0x0000001006497819 */ /* 0x002fe400000006ff */
[----:B0-----:R-:W-:Y:S01]  /*08d0*/  SHF.L.U32 R70, R7, 0x10, RZ ;  /* 0x0000001007467819 */ /* 0x001fe200000006ff */
[----:B------:R-:W-:Y:S01]  /*08e0*/  IMAD.U32 R71, R65, 0x10000, RZ ;  /* 0x0001000041477824 */ /* 0x000fe200078e00ff */
[----:B------:R-:W-:Y:S01]  /*08f0*/  IADD3 R47, PT, PT, R47, 0x80, RZ ;  /* 0x000000802f2f7810 */ /* 0x000fe20007ffe0ff */
[----:B------:R-:W-:Y:S02]  /*0900*/  VIADD R46, R46, 0x80 ;  /* 0x000000802e2e7836 */ /* 0x000fe40000000000 */
[----:B------:R-:W-:Y:S02]  /*0910*/  VIADD R89, R89, 0x80 ;  /* 0x0000008059597836 */ /* 0x000fe40000000000 */
[----:B---3--:R-:W-:Y:S01]  /*0920*/  IMAD.MOV.U32 R76, RZ, RZ, R42 ;  /* 0x000000ffff4c7224 */ /* 0x008fe200078e002a */
[--C-:B------:R-:W-:Y:S01]  /*0930*/  SHF.R.U64 R87, R42, 0x10, R43.reuse ;  /* 0x000000102a577819 */ /* 0x100fe2000000122b */
[--C-:B------:R-:W-:Y:S01]  /*0940*/  IMAD.MOV.U32 R44, RZ, RZ, R43.reuse ;  /* 0x000000ffff2c7224 */ /* 0x100fe200078e002b */
[----:B------:R-:W-:-:S02]  /*0950*/  SHF.R.U32.HI R42, RZ, 0x10, R43 ;  /* 0x00000010ff2a7819 */ /* 0x000fc4000001162b */
[C---:B----4-:R-:W-:Y:S02]  /*0960*/  SHF.L.U32 R74, R40.reuse, 0x10, RZ ;  /* 0x00000010284a7819 */ /* 0x050fe400000006ff */
[--C-:B------:R-:W-:Y:S02]  /*0970*/  SHF.R.U64 R40, R40, 0x10, R41.reuse ;  /* 0x0000001028287819 */ /* 0x100fe40000001229 */
[----:B------:R-:W-:Y:S01]  /*0980*/  SHF.L.U32 R43, R76, 0x10, RZ ;  /* 0x000000104c2b7819 */ /* 0x000fe200000006ff */
[----:B------:R-:W-:Y:S01]  /*0990*/  FADD.FTZ R3, -R45, R74 ;  /* 0x0000004a2d037221 */ /* 0x000fe20000010100 */
[----:B------:R-:W-:Y:S01]  /*09a0*/  SHF.R.U32.HI R76, RZ, 0x10, R41 ;  /* 0x00000010ff4c7819 */ /* 0x000fe20000011629 */
[----:B------:R-:W-:Y:S02]  /*09b0*/  IMAD.U32 R40, R40, 0x10000, RZ ;  /* 0x0001000028287824 */ /* 0x000fe400078e00ff */
[----:B------:R-:W-:Y:S01]  /*09c0*/  FMUL.FTZ R3, R3, UR35 ;  /* 0x0000002303037c20 */ /* 0x000fe20008410000 */
[----:B------:R-:W-:-:S02]  /*09d0*/  IMAD.U32 R74, R64, 0x10000, RZ ;  /* 0x00010000404a7824 */ /* 0x000fc400078e00ff */
[----:B------:R-:W-:Y:S01]  /*09e0*/  FADD.FTZ R40, -R45, R40 ;  /* 0x000000282d287221 */ /* 0x000fe20000010100 */
[----:B------:R-:W-:Y:S02]  /*09f0*/  IMAD.U32 R76, R76, 0x10000, RZ ;  /* 0x000100004c4c7824 */ /* 0x000fe400078e00ff */
[----:B------:R-:W-:Y:S01]  /*0a00*/  FADD.FTZ R24, R24, R43 ;  /* 0x0000002b18187221 */ /* 0x000fe20000010000 */
[-C--:B------:R-:W-:Y:S01]  /*0a10*/  FFMA.FTZ R36, R3, R43.reuse, R36 ;  /* 0x0000002b03247223 */ /* 0x080fe20000010024 */
[----:B------:R-:W-:Y:S01]  /*0a20*/  FMUL.FTZ R74, R74, R43 ;  /* 0x0000002b4a4a7220 */ /* 0x000fe20000410000 */
[----:B------:R-:W-:Y:S01]  /*0a30*/  FMUL.FTZ R72, R40, UR35 ;  /* 0x0000002328487c20 */ /* 0x000fe20008410000 */
[----:B------:R-:W-:Y:S02]  /*0a40*/  IMAD.U32 R43, R87, 0x10000, RZ ;  /* 0x00010000572b7824 */ /* 0x000fe400078e00ff */
[----:B------:R-:W-:Y:S01]  /*0a50*/  FADD.FTZ R76, -R45, R76 ;  /* 0x0000004c2d4c7221 */ /* 0x000fe20000010100 */
[----:B------:R-:W-:Y:S01]  /*0a60*/  IMAD.U32 R40, R41, 0x10000, RZ ;  /* 0x0001000029287824 */ /* 0x000fe200078e00ff */
[----:B------:R-:W-:Y:S01]  /*0a70*/  SHF.L.U32 R44, R44, 0x10, RZ ;  /* 0x000000102c2c7819 */ /* 0x000fe200000006ff */
[----:B------:R-:W-:Y:S01]  /*0a80*/  FADD.FTZ R25, R25, R43 ;  /* 0x0000002b19197221 */ /* 0x000fe20000010000 */
[-C--:B------:R-:W-:Y:S01]  /*0a90*/  FFMA.FTZ R37, R72, R43.reuse, R37 ;  /* 0x0000002b48257223 */ /* 0x080fe20000010025 */
[----:B------:R-:W-:Y:S01]  /*0aa0*/  FMUL.FTZ R70, R70, R43 ;  /* 0x0000002b46467220 */ /* 0x000fe20000410000 */
[----:B------:R-:W-:Y:S01]  /*0ab0*/  FADD.FTZ R40, -R45, R40 ;  /* 0x000000282d287221 */ /* 0x000fe20000010100 */
[----:B------:R-:W-:-:S02]  /*0ac0*/  IMAD.U32 R42, R42, 0x10000, RZ ;  /* 0x000100002a2a7824 */ /* 0x000fc400078e00ff */
[----:B------:R-:W-:Y:S01]  /*0ad0*/  FMUL.FTZ R76, R76, UR35 ;  /* 0x000000234c4c7c20 */ /* 0x000fe20008410000 */
[----:B------:R-:W-:Y:S01]  /*0ae0*/  FADD.FTZ R41, RZ, R74 ;  /* 0x0000004aff297221 */ /* 0x000fe20000010000 */
[----:B------:R-:W-:Y:S01]  /*0af0*/  FFMA.FTZ R43, R3, R74, RZ ;  /* 0x0000004a032b7223 */ /* 0x000fe200000100ff */
[----:B------:R-:W-:Y:S01]  /*0b00*/  FMUL.FTZ R87, R40, UR35 ;  /* 0x0000002328577c20 */ /* 0x000fe20008410000 */
[----:B------:R-:W-:Y:S01]  /*0b10*/  FADD.FTZ R27, R27, R42 ;  /* 0x0000002a1b1b7221 */ /* 0x000fe20000010000 */
[-C--:B------:R-:W-:Y:S01]  /*0b20*/  FFMA.FTZ R39, R76, R42.reuse, R39 ;  /* 0x0000002a4c277223 */ /* 0x080fe20000010027 */
[----:B------:R-:W-:Y:S01]  /*0b30*/  FMUL.FTZ R73, R73, R42 ;  /* 0x0000002a49497220 */ /* 0x000fe20000410000 */
[----:B------:R-:W-:Y:S01]  /*0b40*/  FMUL.FTZ R71, R71, R44 ;  /* 0x0000002c47477220 */ /* 0x000fe20000410000 */
[----:B------:R-:W-:Y:S01]  /*0b50*/  FADD.FTZ R40, R41, R70 ;  /* 0x0000004629287221 */ /* 0x000fe20000010000 */
[----:B------:R-:W-:-:S03]  /*0b60*/  FFMA.FTZ R42, R72, R70, R43 ;  /* 0x00000046482a7223 */ /* 0x000fc6000001002b */
[----:B------:R-:W-:Y:S01]  /*0b70*/  FADD.FTZ R40, R40, R71 ;  /* 0x0000004728287221 */ /* 0x000fe20000010000 */
[C---:B------:R-:W-:Y:S01]  /*0b80*/  FFMA.FTZ R41, R87.reuse, R71, R42 ;  /* 0x0000004757297223 */ /* 0x040fe2000001002a */
[----:B------:R-:W-:Y:S01]  /*0b90*/  FADD.FTZ R26, R26, R44 ;  /* 0x0000002c1a1a7221 */ /* 0x000fe20000010000 */
[----:B------:R-:W-:Y:S01]  /*0ba0*/  FFMA.FTZ R38, R87, R44, R38 ;  /* 0x0000002c57267223 */ /* 0x000fe20000010026 */
[----:B------:R-:W-:Y:S01]  /*0bb0*/  FADD.FTZ R92, R40, R73 ;  /* 0x00000049285c7221 */ /* 0x000fe20000010000 */
[----:B------:R-:W-:-:S07]  /*0bc0*/  FFMA.FTZ R44, R76, R73, R41 ;  /* 0x000000494c2c7223 */ /* 0x000fce0000010029 */
.L_x_361:
[----:B----4-:R-:W-:Y:S05]  /*0bd0*/  BSYNC.RECONVERGENT B1 ;  /* 0x0000000000017941 */ /* 0x010fea0003800200 */
.L_x_360:
        /* <DEDUP_REMOVED lines=13> */
[----:B------:R1:W5:Y:S02]  /*0cb0*/  LDG.E R2, desc[UR24][R58.64] ;  /* 0x000000183a027981 */ /* 0x000364000c1e1900 */
[----:B-1----:R-:W-:Y:S01]  /*0cc0*/  SHF.L.U32 R59, R15, 0x10, RZ ;  /* 0x000000100f3b7819 */ /* 0x002fe200000006ff */
[----:B0-----:R-:W-:-:S05]  /*0cd0*/  @P0 IMAD.WIDE.U32 R68, R47, 0x8, R68 ;  /* 0x000000082f440825 */ /* 0x001fca00078e0044 */
[----:B------:R0:W5:Y:S01]  /*0ce0*/  @P0 LDG.E.64 R60, desc[UR24][R68.64] ;  /* 0x00000018443c0981 */ /* 0x000162000c1e1b00 */
[----:B------:R-:W-:Y:S01]  /*0cf0*/  IMAD.U32 R58, R14, 0x10000, RZ ;  /* 0x000100000e3a7824 */ /* 0x000fe200078e00ff */
[----:B------:R-:W-:Y:S01]  /*0d00*/  IADD3 R46, PT, PT, R46, 0x80, RZ ;  /* 0x000000802e2e7810 */ /* 0x000fe20007ffe0ff */
[----:B------:R-:W-:Y:S02]  /*0d10*/  VIADD R89, R89, 0x80 ;  /* 0x0000008059597836 */ /* 0x000fe40000000000 */
[----:B------:R-:W-:Y:S01]  /*0d20*/  VIADD R47, R47, 0x80 ;  /* 0x000000802f2f7836 */ /* 0x000fe20000000000 */
[C---:B---3--:R-:W-:Y:S02]  /*0d30*/  SHF.L.U32 R80, R40.reuse, 0x10, RZ ;  /* 0x0000001028507819 */ /* 0x048fe400000006ff */
[----:B------:R-:W-:-:S03]  /*0d40*/  SHF.R.U64 R40, R40, 0x10, R41 ;  /* 0x0000001028287819 */ /* 0x000fc60000001229 */
[----:B------:R-:W-:Y:S01]  /*0d50*/  FADD.FTZ R80, -R45, R80 ;  /* 0x000000502d507221 */ /* 0x000fe20000010100 */
[----:B----4-:R-:W-:-:S03]  /*0d60*/  IMAD.MOV.U32 R78, RZ, RZ, R42 ;  /* 0x000000ffff4e7224 */ /* 0x010fc600078e002a */
[----:B0-----:R-:W-:Y:S01]  /*0d70*/  FMUL.FTZ R69, R80, UR35 ;  /* 0x0000002350457c20 */ /* 0x001fe20008410000 */
[----:B------:R-:W-:Y:S02]  /*0d80*/  IMAD.U32 R40, R40, 0x10000, RZ ;  /* 0x0001000028287824 */ /* 0x000fe400078e00ff */
[----:B------:R-:W-:Y:S02]  /*0d90*/  IMAD.U32 R78, R78, 0x10000, RZ ;  /* 0x000100004e4e7824 */ /* 0x000fe400078e00ff */
[----:B------:R-:W-:Y:S02]  /*0da0*/  FADD.FTZ R40, -R45, R40 ;  /* 0x000000282d287221 */ /* 0x000fe40000010100 */
[----:B------:R-:W-:Y:S01]  /*0db0*/  FADD.FTZ R20, R20, R78 ;  /* 0x0000004e14147221 */ /* 0x000fe20000010000 */
[-C--:B------:R-:W-:Y:S01]  /*0dc0*/  FFMA.FTZ R32, R69, R78.reuse, R32 ;  /* 0x0000004e45207223 */ /* 0x080fe20000010020 */
[----:B------:R-:W-:Y:S01]  /*0dd0*/  FMUL.FTZ R59, R59, R78 ;  /* 0x0000004e3b3b7220 */ /* 0x000fe20000410000 */
[----:B------:R-:W-:Y:S01]  /*0de0*/  SHF.L.U32 R78, R41, 0x10, RZ ;  /* 0x00000010294e7819 */ /* 0x000fe200000006ff */
[----:B------:R-:W-:-:S02]  /*0df0*/  IMAD.MOV.U32 R75, RZ, RZ, R43 ;  /* 0x000000ffff4b7224 */ /* 0x000fc400078e002b */
[----:B------:R-:W-:Y:S01]  /*0e00*/  FMUL.FTZ R68, R40, UR35 ;  /* 0x0000002328447c20 */ /* 0x000fe20008410000 */
[----:B------:R-:W-:Y:S01]  /*0e10*/  SHF.R.U64 R77, R42, 0x10, R43 ;  /* 0x000000102a4d7819 */ /* 0x000fe2000000122b */
[----:B------:R-:W-:Y:S01]  /*0e20*/  FADD.FTZ R78, -R45, R78 ;  /* 0x0000004e2d4e7221 */ /* 0x000fe20000010100 */
[----:B------:R-:W-:Y:S01]  /*0e30*/  SHF.R.U32.HI R40, RZ, 0x10, R41 ;  /* 0x00000010ff287819 */ /* 0x000fe20000011629 */
[----:B------:R-:W-:Y:S02]  /*0e40*/  IMAD.U32 R41, R75, 0x10000, RZ ;  /* 0x000100004b297824 */ /* 0x000fe400078e00ff */
[----:B------:R-:W-:Y:S01]  /*0e50*/  FMUL.FTZ R75, R78, UR35 ;  /* 0x000000234e4b7c20 */ /* 0x000fe20008410000 */
[----:B------:R-:W-:Y:S02]  /*0e60*/  IMAD.U32 R78, R13, 0x10000, RZ ;  /* 0x000100000d4e7824 */ /* 0x000fe400078e00ff */
[----:B------:R-:W-:Y:S02]  /*0e70*/  IMAD.U32 R77, R77, 0x10000, RZ ;  /* 0x000100004d4d7824 */ /* 0x000fe400078e00ff */
[----:B------:R-:W-:-:S02]  /*0e80*/  IMAD.U32 R40, R40, 0x10000, RZ ;  /* 0x0001000028287824 */ /* 0x000fc400078e00ff */
[----:B------:R-:W-:Y:S01]  /*0e90*/  FADD.FTZ R22, R22, R41 ;  /* 0x0000002916167221 */ /* 0x000fe20000010000 */
[-C--:B------:R-:W-:Y:S01]  /*0ea0*/  FFMA.FTZ R34, R75, R41.reuse, R34 ;  /* 0x000000294b227223 */ /* 0x080fe20000010022 */
[----:B------:R-:W-:Y:S01]  /*0eb0*/  FMUL.FTZ R78, R78, R41 ;  /* 0x000000294e4e7220 */ /* 0x000fe20000410000 */
[----:B------:R-:W-:Y:S01]  /*0ec0*/  SHF.R.U32.HI R42, RZ, 0x10, R43 ;  /* 0x00000010ff2a7819 */ /* 0x000fe2000001162b */
[----:B------:R-:W-:Y:S01]  /*0ed0*/  FMUL.FTZ R58, R58, R77 ;  /* 0x0000004d3a3a7220 */ /* 0x000fe20000410000 */
[----:B------:R-:W-:Y:S01]  /*0ee0*/  FADD.FTZ R40, -R45, R40 ;  /* 0x000000282d287221 */ /* 0x000fe20000010100 */
[----:B------:R-:W-:Y:S01]  /*0ef0*/  FADD.FTZ R41, R92, R59 ;  /* 0x0000003b5c297221 */ /* 0x000fe20000010000 */
[----:B------:R-:W-:Y:S01]  /*0f00*/  FFMA.FTZ R43, R69, R59, R44 ;  /* 0x0000003b452b7223 */ /* 0x000fe2000001002c */
[----:B------:R-:W-:Y:S01]  /*0f10*/  FADD.FTZ R21, R21, R77 ;  /* 0x0000004d15157221 */ /* 0x000fe20000010000 */
[----:B------:R-:W-:Y:S01]  /*0f20*/  FFMA.FTZ R33, R68, R77, R33 ;  /* 0x0000004d44217223 */ /* 0x000fe20000010021 */
[----:B------:R-:W-:Y:S01]  /*0f30*/  SHF.L.U32 R42, R42, 0x10, RZ ;  /* 0x000000102a2a7819 */ /* 0x000fe200000006ff */
[----:B------:R-:W-:Y:S01]  /*0f40*/  FMUL.FTZ R80, R40, UR35 ;  /* 0x0000002328507c20 */ /* 0x000fe20008410000 */
[----:B------:R-:W-:Y:S01]  /*0f50*/  FADD.FTZ R41, R41, R58 ;  /* 0x0000003a29297221 */ /* 0x000fe20000010000 */
[----:B------:R-:W-:-:S02]  /*0f60*/  IMAD.U32 R77, R12, 0x10000, RZ ;  /* 0x000100000c4d7824 */ /* 0x000fc400078e00ff */
[----:B------:R-:W-:Y:S01]  /*0f70*/  FFMA.FTZ R40, R68, R58, R43 ;  /* 0x0000003a44287223 */ /* 0x000fe2000001002b */
[----:B------:R-:W-:Y:S01]  /*0f80*/  FADD.FTZ R92, R41, R78 ;  /* 0x0000004e295c7221 */ /* 0x000fe20000010000 */
[----:B------:R-:W-:Y:S02]  /*0f90*/  FMUL.FTZ R77, R77, R42 ;  /* 0x0000002a4d4d7220 */ /* 0x000fe40000410000 */
[----:B------:R-:W-:Y:S01]  /*0fa0*/  FFMA.FTZ R41, R75, R78, R40 ;  /* 0x0000004e4b297223 */ /* 0x000fe20000010028 */
[----:B------:R-:W-:Y:S01]  /*0fb0*/  FADD.FTZ R23, R23, R42 ;  /* 0x0000002a17177221 */ /* 0x000fe20000010000 */
[----:B------:R-:W-:Y:S01]  /*0fc0*/  FFMA.FTZ R35, R80, R42, R35 ;  /* 0x0000002a50237223 */ /* 0x000fe20000010023 */
[----:B------:R-:W-:Y:S01]  /*0fd0*/  FADD.FTZ R92, R92, R77 ;  /* 0x0000004d5c5c7221 */ /* 0x000fe20000010000 */
[----:B------:R-:W-:-:S07]  /*0fe0*/  FFMA.FTZ R44, R80, R77, R41 ;  /* 0x0000004d502c7223 */ /* 0x000fce0000010029 */
.L_x_363:
[----:B------:R-:W-:Y:S05]  /*0ff0*/  BSYNC.RECONVERGENT B1 ;  /* 0x0000000000017941 */ /* 0x000fea0003800200 */
.L_x_362:
        /* <DEDUP_REMOVED lines=12> */
[----:B------:R-:W5:Y:S01]  /*10c0*/  LDG.E R0, desc[UR24][R82.64] ;  /* 0x0000001852007981 */ /* 0x000f62000c1e1900 */
[----:B------:R-:W-:Y:S01]  /*10d0*/  SHF.L.U32 R81, R10, 0x10, RZ ;  /* 0x000000100a517819 */ /* 0x000fe200000006ff */
[----:B0-----:R-:W-:-:S05]  /*10e0*/  @P0 IMAD.WIDE.U32 R84, R47, 0x8, R84 ;  /* 0x000000082f540825 */ /* 0x001fca00078e0054 */
[----:B------:R0:W5:Y:S02]  /*10f0*/  @P0 LDG.E.64 R66, desc[UR24][R84.64] ;  /* 0x0000001854420981 */ /* 0x000164000c1e1b00 */
[----:B0-----:R-:W-:Y:S01]  /*1100*/  IMAD.U32 R85, R8, 0x10000, RZ ;  /* 0x0001000008557824 */ /* 0x001fe200078e00ff */
[----:B---3--:R-:W-:Y:S01]  /*1110*/  MOV R79, R42 ;  /* 0x0000002a004f7202 */ /* 0x008fe20000000f00 */
[--C-:B------:R-:W-:Y:S01]  /*1120*/  IMAD.MOV.U32 R46, RZ, RZ, R43.reuse ;  /* 0x000000ffff2e7224 */ /* 0x100fe200078e002b */
[--C-:B------:R-:W-:Y:S02]  /*1130*/  SHF.R.U64 R47, R42, 0x10, R43.reuse ;  /* 0x000000102a2f7819 */ /* 0x100fe4000000122b */
[----:B------:R-:W-:Y:S02]  /*1140*/  SHF.R.U32.HI R42, RZ, 0x10, R43 ;  /* 0x00000010ff2a7819 */ /* 0x000fe4000001162b */
[----:B----4-:R-:W-:Y:S02]  /*1150*/  SHF.R.U32.HI R43, RZ, 0x10, R41 ;  /* 0x00000010ff2b7819 */ /* 0x010fe40000011629 */
[----:B------:R-:W-:-:S02]  /*1160*/  SHF.L.U32 R88, R41, 0x10, RZ ;  /* 0x0000001029587819 */ /* 0x000fc400000006ff */
[C---:B------:R-:W-:Y:S01]  /*1170*/  SHF.R.U64 R86, R40.reuse, 0x10, R41 ;  /* 0x0000001028567819 */ /* 0x040fe20000001229 */
[----:B------:R-:W-:Y:S02]  /*1180*/  IMAD.U32 R40, R40, 0x10000, RZ ;  /* 0x0001000028287824 */ /* 0x000fe400078e00ff */
[----:B------:R-:W-:Y:S02]  /*1190*/  IMAD.U32 R82, R43, 0x10000, RZ ;  /* 0x000100002b527824 */ /* 0x000fe400078e00ff */
[----:B------:R-:W-:Y:S01]  /*11a0*/  FADD.FTZ R83, -R45, R88 ;  /* 0x000000582d537221 */ /* 0x000fe20000010100 */
[----:B------:R-:W-:Y:S01]  /*11b0*/  IMAD.U32 R86, R86, 0x10000, RZ ;  /* 0x0001000056567824 */ /* 0x000fe200078e00ff */
[----:B------:R-:W-:Y:S01]  /*11c0*/  SHF.L.U32 R41, R79, 0x10, RZ ;  /* 0x000000104f297819 */ /* 0x000fe200000006ff */
[C---:B------:R-:W-:Y:S01]  /*11d0*/  FADD.FTZ R40, -R45.reuse, R40 ;  /* 0x000000282d287221 */ /* 0x040fe20000010100 */
[----:B------:R-:W-:Y:S01]  /*11e0*/  FADD.FTZ R88, -R45, R82 ;  /* 0x000000522d587221 */ /* 0x000fe20000010100 */
[----:B------:R-:W-:-:S02]  /*11f0*/  IMAD.U32 R82, R11, 0x10000, RZ ;  /* 0x000100000b527824 */ /* 0x000fc400078e00ff */
[----:B------:R-:W-:Y:S01]  /*1200*/  FADD.FTZ R84, -R45, R86 ;  /* 0x000000562d547221 */ /* 0x000fe20000010100 */
[----:B------:R-:W-:Y:S01]  /*1210*/  FMUL.FTZ R79, R40, UR35 ;  /* 0x00000023284f7c20 */ /* 0x000fe20008410000 */
[----:B------:R-:W-:Y:S02]  /*1220*/  IMAD.U32 R40, R47, 0x10000, RZ ;  /* 0x000100002f287824 */ /* 0x000fe400078e00ff */
[-C--:B------:R-:W-:Y:S01]  /*1230*/  FMUL.FTZ R82, R82, R41.reuse ;  /* 0x0000002952527220 */ /* 0x080fe20000410000 */
[----:B------:R-:W-:Y:S01]  /*1240*/  FADD.FTZ R16, R16, R41 ;  /* 0x0000002910107221 */ /* 0x000fe20000010000 */
[----:B------:R-:W-:Y:S01]  /*1250*/  FFMA.FTZ R28, R79, R41, R28 ;  /* 0x000000294f1c7223 */ /* 0x000fe2000001001c */
[----:B------:R-:W-:Y:S01]  /*1260*/  FMUL.FTZ R84, R84, UR35 ;  /* 0x0000002354547c20 */ /* 0x000fe20008410000 */
[----:B------:R-:W-:Y:S02]  /*1270*/  IMAD.U32 R43, R46, 0x10000, RZ ;  /* 0x000100002e2b7824 */ /* 0x000fe400078e00ff */
[----:B------:R-:W-:Y:S01]  /*1280*/  FMUL.FTZ R83, R83, UR35 ;  /* 0x0000002353537c20 */ /* 0x000fe20008410000 */
[----:B------:R-:W-:-:S02]  /*1290*/  IMAD.U32 R86, R9, 0x10000, RZ ;  /* 0x0001000009567824 */ /* 0x000fc400078e00ff */
[----:B------:R-:W-:Y:S01]  /*12a0*/  FMUL.FTZ R81, R81, R40 ;  /* 0x0000002851517220 */ /* 0x000fe20000410000 */
[----:B------:R-:W-:Y:S01]  /*12b0*/  FADD.FTZ R92, R92, R82 ;  /* 0x000000525c5c7221 */ /* 0x000fe20000010000 */
[----:B------:R-:W-:Y:S01]  /*12c0*/  FFMA.FTZ R41, R79, R82, R44 ;  /* 0x000000524f297223 */ /* 0x000fe2000001002c */
[----:B------:R-:W-:Y:S01]  /*12d0*/  FADD.FTZ R17, R17, R40 ;  /* 0x0000002811117221 */ /* 0x000fe20000010000 */
[----:B------:R-:W-:Y:S01]  /*12e0*/  FFMA.FTZ R29, R84, R40, R29 ;  /* 0x00000028541d7223 */ /* 0x000fe2000001001d */
[----:B------:R-:W-:Y:S01]  /*12f0*/  SHF.L.U32 R42, R42, 0x10, RZ ;  /* 0x000000102a2a7819 */ /* 0x000fe200000006ff */
[----:B------:R-:W-:Y:S01]  /*1300*/  FADD.FTZ R18, R18, R43 ;  /* 0x0000002b12127221 */ /* 0x000fe20000010000 */
[-C--:B------:R-:W-:Y:S01]  /*1310*/  FFMA.FTZ R30, R83, R43.reuse, R30 ;  /* 0x0000002b531e7223 */ /* 0x080fe2000001001e */
        /* <DEDUP_REMOVED lines=11> */
[----:B------:R-:W-:Y:S06]  /*13d0*/  BRA `(.L_x_364) ;  /* 0x0000000000fc7947 */ /* 0x000fec0003800000 */
.L_x_359:
[----:B------:R-:W-:Y:S01]  /*13e0*/  UISETP.GE.AND UP3, UPT, UR15, 0x1, UPT ;  /* 0x000000010f00788c */ /* 0x000fe2000bf66270 */
[----:B------:R-:W-:Y:S01]  /*13f0*/  IMAD.MOV.U32 R89, RZ, RZ, RZ ;  /* 0x000000ffff597224 */ /* 0x000fe200078e00ff */
[----:B-1----:R-:W-:Y:S02]  /*1400*/  UIMAD UR9, UR7, UR8, URZ ;  /* 0x00000008070972a4 */ /* 0x002fe4000f8e02ff */
[----:B----4-:R-:W-:Y:S02]  /*1410*/  UISETP.NE.U32.AND UP0, UPT, UR28, URZ, UPT ;  /* 0x000000ff1c00728c */ /* 0x010fe4000bf05070 */
[----:B------:R-:W-:Y:S02]  /*1420*/  PLOP3.LUT P0, PT, PT, PT, UP3, 0x80, 0x8 ;  /* 0x000000000008781c */ /* 0x000fe40003f0f038 */
[----:B------:R-:W-:-:S03]  /*1430*/  UISETP.NE.AND.EX UP0, UPT, UR29, URZ, UPT, UP0 ;  /* 0x000000ff1d00728c */ /* 0x000fc6000bf05300 */
[----:B------:R-:W-:-:S04]  /*1440*/  @UP3 UIADD3 UR10, UPT, UPT, UR15, -0x1, URZ ;  /* 0xffffffff0f0a3890 */ /* 0x000fc8000fffe0ff */
[----:B------:R-:W-:Y:S02]  /*1450*/  @UP3 UIMAD UR11, UR10, UR8, URZ ;  /* 0x000000080a0b32a4 */ /* 0x000fe4000f8e02ff */
[----:B------:R-:W-:Y:S02]  /*1460*/  USHF.R.S32.HI UR10, URZ, 0x1f, UR9 ;  /* 0x0000001fff0a7899 */ /* 0x000fe40008011409 */
[----:B------:R-:W-:Y:S02]  /*1470*/  @UP3 USHF.R.S32.HI UR12, URZ, 0x1f, UR11 ;  /* 0x0000001fff0c3899 */ /* 0x000fe4000801140b */
[----:B------:R-:W-:Y:S02]  /*1480*/  ULEA.HI UR10, UR10, UR9, URZ, 0x2 ;  /* 0x000000090a0a7291 */ /* 0x000fe4000f8f10ff */
[----:B------:R-:W-:-:S04]  /*1490*/  @UP3 ULEA.HI UR12, UR12, UR11, URZ, 0x2 ;  /* 0x0000000b0c0c3291 */ /* 0x000fc8000f8f10ff */
[----:B------:R-:W-:Y:S02]  /*14a0*/  MOV R40, UR10 ;  /* 0x0000000a00287c02 */ /* 0x000fe40008000f00 */
[----:B------:R-:W-:Y:S02]  /*14b0*/  MOV R42, UR12 ;  /* 0x0000000c002a7c02 */ /* 0x000fe40008000f00 */
[-C--:B------:R-:W-:Y:S02]  /*14c0*/  LEA.HI.SX32 R5, R40, R49.reuse, 0x1e ;  /* 0x0000003128057211 */ /* 0x080fe400078ff2ff */
[----:B------:R-:W-:-:S03]  /*14d0*/  @P0 LEA.HI.SX32 R89, R42, R49, 0x1e ;  /* 0x000000312a590211 */ /* 0x000fc600078ff2ff */
[----:B------:R-:W-:Y:S01]  /*14e0*/  IMAD.MOV.U32 R41, RZ, RZ, R5 ;  /* 0x000000ffff297224 */ /* 0x000fe200078e0005 */
[----:B------:R-:W-:Y:S06]  /*14f0*/  BRA.U UP0, `(.L_x_365) ;  /* 0x0000000100487547 */ /* 0x000fec000b800000 */
[C---:B------:R-:W-:Y:S02]  /*1500*/  ISETP.GE.U32.AND P2, PT, R48.reuse, 0x80, PT ;  /* 0x000000803000780c */ /* 0x040fe40003f46070 */
[----:B------:R-:W-:-:S11]  /*1510*/  ISETP.GE.U32.AND P1, PT, R48, 0x100, PT ;  /* 0x000001003000780c */ /* 0x000fd60003f26070 */
[----:B------:R-:W0:Y:S08]  /*1520*/  @P2 LDC.64 R42, c[0x0][0x3b0] ;  /* 0x0000ec00ff2a2b82 */ /* 0x000e300000000a00 */
[----:B------:R-:W1:Y:S01]  /*1530*/  @P1 LDC.64 R40, c[0x0][0x3b0] ;  /* 0x0000ec00ff281b82 */ /* 0x000e620000000a00 */
[C---:B0-----:R-:W-:Y:S01]  /*1540*/  @P2 IMAD.WIDE.U32 R42, R89.reuse, 0x4, R42 ;  /* 0x00000004592a2825 */ /* 0x041fe200078e002a */
[----:B------:R-:W-:-:S04]  /*1550*/  @P2 IADD3 R89, PT, PT, R89, 0x80, RZ ;  /* 0x0000008059592810 */ /* 0x000fc80007ffe0ff */
[----:B------:R0:W5:Y:S01]  /*1560*/  @P2 LDG.E R4, desc[UR24][R42.64] ;  /* 0x000000182a042981 */ /* 0x000162000c1e1900 */
[----:B-1----:R-:W-:-:S05]  /*1570*/  @P1 IMAD.WIDE.U32 R40, R89, 0x4, R40 ;  /* 0x0000000459281825 */ /* 0x002fca00078e0028 */
[----:B------:R0:W5:Y:S01]  /*1580*/  @P1 LDG.E R2, desc[UR24][R40.64] ;  /* 0x0000001828021981 */ /* 0x000162000c1e1900 */
[----:B------:R-:W-:Y:S01]  /*1590*/  ISETP.GE.U32.AND P3, PT, R48, 0x180, PT ;  /* 0x000001803000780c */ /* 0x000fe20003f66070 */
[----:B------:R-:W-:Y:S02]  /*15a0*/  HFMA2 R44, -RZ, RZ, 0, 0 ;  /* 0x00000000ff2c7431 */ /* 0x000fe400000001ff */
[----:B------:R-:W-:Y:S02]  /*15b0*/  IMAD.MOV.U32 R92, RZ, RZ, RZ ;  /* 0x000000ffff5c7224 */ /* 0x000fe400078e00ff */
[----:B------:R-:W-:-:S08]  /*15c0*/  @P1 VIADD R89, R89, 0x80 ;  /* 0x0000008059591836 */ /* 0x000fd00000000000 */
[----:B0-----:R-:W-:Y:S05]  /*15d0*/  @!P3 BRA `(.L_x_364) ;  /* 0x00000000007cb947 */ /* 0x001fea0003800000 */
[----:B------:R-:W0:Y:S02]  /*15e0*/  LDC.64 R40, c[0x0][0x3b0] ;  /* 0x0000ec00ff287b82 */ /* 0x000e240000000a00 */
[----:B0-----:R-:W-:-:S05]  /*15f0*/  IMAD.WIDE.U32 R40, R89, 0x4, R40 ;  /* 0x0000000459287825 */ /* 0x001fca00078e0028 */
[----:B------:R0:W5:Y:S01]  /*1600*/  LDG.E R0, desc[UR24][R40.64] ;  /* 0x0000001828007981 */ /* 0x000162000c1e1900 */
[----:B------:R-:W-:Y:S05]  /*1610*/  BRA `(.L_x_364) ;  /* 0x00000000006c7947 */ /* 0x000fea0003800000 */
.L_x_365:
[C---:B------:R-:W-:Y:S02]  /*1620*/  ISETP.GE.U32.AND P2, PT, R48.reuse, 0x80, PT ;  /* 0x000000803000780c */ /* 0x040fe40003f46070 */
[C---:B------:R-:W-:Y:S02]  /*1630*/  ISETP.GE.U32.AND P1, PT, R48.reuse, 0x100, PT ;  /* 0x000001003000780c */ /* 0x040fe40003f26070 */
[----:B------:R-:W-:-:S09]  /*1640*/  ISETP.GE.U32.AND P3, PT, R48, 0x180, PT ;  /* 0x000001803000780c */ /* 0x000fd20003f66070 */
[----:B------:R-:W0:Y:S08]  /*1650*/  @P2 LDC.64 R46, c[0x0][0x438] ;  /* 0x00010e00ff2e2b82 */ /* 0x000e300000000a00 */
[----:B------:R-:W1:Y:S08]  /*1660*/  @P1 LDC.64 R42, c[0x0][0x438] ;  /* 0x00010e00ff2a1b82 */ /* 0x000e700000000a00 */
[----:B------:R-:W2:Y:S01]  /*1670*/  @P3 LDC.64 R44, c[0x0][0x438] ;  /* 0x00010e00ff2c3b82 */ /* 0x000ea20000000a00 */
[C---:B0-----:R-:W-:Y:S01]  /*1680*/  @P2 IMAD.WIDE.U32 R46, R41.reuse, 0x8, R46 ;  /* 0x00000008292e2825 */ /* 0x041fe200078e002e */
[----:B------:R-:W-:-:S06]  /*1690*/  @P2 IADD3 R41, PT, PT, R41, 0x80, RZ ;  /* 0x0000008029292810 */ /* 0x000fcc0007ffe0ff */
[----:B------:R-:W0:Y:S01]  /*16a0*/  @P2 LDC.64 R92, c[0x0][0x3b0] ;  /* 0x0000ec00ff5c2b82 */ /* 0x000e220000000a00 */
[----:B------:R-:W5:Y:S01]  /*16b0*/  @P2 LDG.E.64 R62, desc[UR24][R46.64] ;  /* 0x000000182e3e2981 */ /* 0x000f62000c1e1b00 */
[----:B-1----:R-:W-:-:S06]  /*16c0*/  @P1 IMAD.WIDE.U32 R42, R41, 0x8, R42 ;  /* 0x00000008292a1825 */ /* 0x002fcc00078e002a */
[----:B------:R-:W1:Y:S01]  /*16d0*/  @P1 LDC.64 R90, c[0x0][0x3b0] ;  /* 0x0000ec00ff5a1b82 */ /* 0x000e620000000a00 */
[----:B------:R-:W-:Y:S01]  /*16e0*/  @P1 VIADD R41, R41, 0x80 ;  /* 0x0000008029291836 */ /* 0x000fe20000000000 */
[----:B------:R-:W5:Y:S03]  /*16f0*/  @P1 LDG.E.64 R60, desc[UR24][R42.64] ;  /* 0x000000182a3c1981 */ /* 0x000f66000c1e1b00 */
[----:B--2---:R-:W-:-:S03]  /*1700*/  @P3 IMAD.WIDE.U32 R44, R41, 0x8, R44 ;  /* 0x00000008292c3825 */ /* 0x004fc600078e002c */
[----:B------:R-:W2:Y:S02]  /*1710*/  @P3 LDC.64 R40, c[0x0][0x3b0] ;  /* 0x0000ec00ff283b82 */ /* 0x000ea40000000a00 */
[----:B------:R-:W5:Y:S01]  /*1720*/  @P3 LDG.E.64 R66, desc[UR24][R44.64] ;  /* 0x000000182c423981 */ /* 0x000f62000c1e1b00 */
[C---:B0-----:R-:W-:Y:S01]  /*1730*/  @P2 IMAD.WIDE.U32 R92, R89.reuse, 0x4, R92 ;  /* 0x00000004595c2825 */ /* 0x041fe200078e005c */
[----:B------:R-:W-:-:S04]  /*1740*/  @P2 IADD3 R89, PT, PT, R89, 0x80, RZ ;  /* 0x0000008059592810 */ /* 0x000fc80007ffe0ff */
[----:B------:R0:W5:Y:S01]  /*1750*/  @P2 LDG.E R4, desc[UR24][R92.64] ;  /* 0x000000185c042981 */ /* 0x000162000c1e1900 */
[----:B-1----:R-:W-:-:S04]  /*1760*/  @P1 IMAD.WIDE.U32 R90, R89, 0x4, R90 ;  /* 0x00000004595a1825 */ /* 0x002fc800078e005a */
[----:B------:R-:W-:Y:S01]  /*1770*/  @P1 VIADD R89, R89, 0x80 ;  /* 0x0000008059591836 */ /* 0x000fe20000000000 */
[----:B------:R1:W5:Y:S03]  /*1780*/  @P1 LDG.E R2, desc[UR24][R90.64] ;  /* 0x000000185a021981 */ /* 0x000366000c1e1900 */
[----:B--2---:R-:W-:-:S05]  /*1790*/  @P3 IMAD.WIDE.U32 R40, R89, 0x4, R40 ;  /* 0x0000000459283825 */ /* 0x004fca00078e0028 */
[----:B------:R1:W5:Y:S01]  /*17a0*/  @P3 LDG.E R0, desc[UR24][R40.64] ;  /* 0x0000001828003981 */ /* 0x000362000c1e1900 */
[----:B0-----:R-:W-:Y:S01]  /*17b0*/  MOV R92, RZ ;  /* 0x000000ff005c7202 */ /* 0x001fe20000000f00 */
[----:B------:R-:W-:-:S07]  /*17c0*/  IMAD.MOV.U32 R44, RZ, RZ, RZ ;  /* 0x000000ffff2c7224 */ /* 0x000fce00078e00ff */
.L_x_364:
[----:B------:R-:W-:Y:S05]  /*17d0*/  BSYNC.RECONVERGENT B0 ;  /* 0x0000000000007941 */ /* 0x000fea0003800200 */
.L_x_358:
[----:B01----:R-:W0:Y:S01]  /*17e0*/  SHFL.DOWN PT, R41, R92, 0x10, 0x1f ;  /* 0x0a001f005c297f89 */ /* 0x003e2200000e0000 */
        /* <DEDUP_REMOVED lines=31> */
.L_x_367:
[----:B------:R-:W-:Y:S05]  /*19e0*/  BSYNC.RECONVERGENT B0 ;  /* 0x0000000000007941 */ /* 0x000fea0003800200 */
.L_x_366:
[----:B------:R-:W1:Y:S08]  /*19f0*/  S2UR UR10, SR_CgaCtaId ;  /* 0x00000000000a79c3 */ /* 0x000e700000008800 */
[----:B------:R-:W-:Y:S01]  /*1a00*/  BAR.SYNC.DEFER_BLOCKING 0x0 ;  /* 0x0000000000007b1d */ /* 0x000fe20000010000 */
[----:B------:R-:W-:Y:S01]  /*1a10*/  @UP3 UIADD3 UR15, UPT, UPT, UR15, -0x1, URZ ;  /* 0xffffffff0f0f3890 */ /* 0x000fe2000fffe0ff */
[----:B------:R-:W-:-:S02]  /*1a20*/  PLOP3.LUT P4, PT, PT, PT, UP3, 0x80, 0x8 ;  /* 0x000000000008781c */ /* 0x000fc40003f8f038 */
[----:B------:R-:W-:Y:S01]  /*1a30*/  ISETP.NE.AND P0, PT, RZ, UR32, PT ;  /* 0x00000020ff007c0c */ /* 0x000fe2000bf05270 */
[----:B------:R-:W-:Y:S01]  /*1a40*/  @UP3 UIMAD UR15, UR15, UR8, URZ ;  /* 0x000000080f0f32a4 */ /* 0x000fe2000f8e02ff */
[----:B------:R-:W-:Y:S01]  /*1a50*/  BSSY.RECONVERGENT B0, `(.L_x_368) ;  /* 0x000010b000007945 */ /* 0x000fe20003800200 */
[----:B------:R-:W-:Y:S02]  /*1a60*/  UMOV UR9, 0x400 ;  /* 0x0000040000097882 */ /* 0x000fe40000000000 */
[----:B-1----:R-:W-:-:S04]  /*1a70*/  ULEA UR9, UR10, UR9, 0x18 ;  /* 0x000000090a097291 */ /* 0x002fc8000f8ec0ff */
[----:B------:R-:W-:Y:S02]  /*1a80*/  UIADD3 UR10, UPT, UPT, UR9, 0x1820, URZ ;  /* 0x00001820090a7890 */ /* 0x000fe4000fffe0ff */
[----:B------:R-:W-:Y:S02]  /*1a90*/  @!UP1 UIADD3 UR10, UPT, UPT, UR9, 0x1800, URZ ;  /* 0x00001800090a9890 */ /* 0x000fe4000fffe0ff */
[----:B------:R-:W-:Y:S02]  /*1aa0*/  UIADD3 UR11, UPT, UPT, UR9, 0x1830, URZ ;  /* 0x00001830090b7890 */ /* 0x000fe4000fffe0ff */
[----:B------:R-:W-:Y:S02]  /*1ab0*/  @!UP1 UIADD3 UR11, UPT, UPT, UR9, 0x1810, URZ ;  /* 0x00001810090b9890 */ /* 0x000fe4000fffe0ff */
[----:B------:R-:W-:-:S03]  /*1ac0*/  @UP3 USHF.R.S32.HI UR9, URZ, 0x1f, UR15 ;  /* 0x0000001fff093899 */ /* 0x000fc6000801140f */
[----:B0-----:R-:W0:Y:S01]  /*1ad0*/  LDS.128 R40, [UR10] ;  /* 0x0000000aff287984 */ /* 0x001e220008000c00 */
[----:B------:R-:W-:-:S03]  /*1ae0*/  @UP3 ULEA.HI UR9, UR9, UR15, URZ, 0x2 ;  /* 0x0000000f09093291 */ /* 0x000fc6000f8f10ff */
[----:B------:R-:W1:Y:S01]  /*1af0*/  LDS.128 R44, [UR11] ;  /* 0x0000000bff2c7984 */ /* 0x000e620008000c00 */
[----:B0-----:R-:W-:Y:S01]  /*1b00*/  FADD.FTZ R90, RZ, R41 ;  /* 0x00000029ff5a7221 */ /* 0x001fe20000010000 */
[----:B------:R-:W-:Y:S01]  /*1b10*/  FADD.FTZ R41, RZ, R40 ;  /* 0x00000028ff297221 */ /* 0x000fe20000010000 */
[----:B------:R-:W-:Y:S02]  /*1b20*/  IMAD.U32 R40, RZ, RZ, UR9 ;  /* 0x00000009ff287e24 */ /* 0x000fe4000f8e00ff */
[----:B------:R-:W-:Y:S01]  /*1b30*/  FADD.FTZ R90, R43, R90 ;  /* 0x0000005a2b5a7221 */ /* 0x000fe20000010000 */
[----:B------:R-:W-:-:S03]  /*1b40*/  FADD.FTZ R41, R42, R41 ;  /* 0x000000292a297221 */ /* 0x000fc60000010000 */
[----:B-1----:R-:W-:Y:S01]  /*1b50*/  FADD.FTZ R90, R90, R45 ;  /* 0x0000002d5a5a7221 */ /* 0x002fe20000010000 */
[----:B------:R-:W-:Y:S01]  /*1b60*/  FADD.FTZ R41, R41, R44 ;  /* 0x0000002c29297221 */ /* 0x000fe20000010000 */
[----:B------:R-:W-:Y:S01]  /*1b70*/  HFMA2 R45, -RZ, RZ, 0, 0 ;  /* 0x00000000ff2d7431 */ /* 0x000fe200000001ff */
        /* <DEDUP_REMOVED lines=19> */
[----:B------:R-:W-:Y:S02]  /*1cb0*/  FSEL R40, R40, RZ, P0 ;  /* 0x000000ff28287208 */ /* 0x000fe40000000000 */
[----:B-----5:R-:W-:-:S03]  /*1cc0*/  LOP3.LUT P0, RZ, R4, 0xff, RZ, 0xc0, !PT ;  /* 0x000000ff04ff7812 */ /* 0x020fc6000780c0ff */
[----:B------:R-:W-:-:S04]  /*1cd0*/  FMUL.FTZ R40, R40, UR27 ;  /* 0x0000001b28287c20 */ /* 0x000fc80008410000 */
[----:B------:R-:W-:-:S05]  /*1ce0*/  FMUL.FTZ R40, R40, UR26 ;  /* 0x0000001a28287c20 */ /* 0x000fca0008410000 */
[----:B------:R-:W-:-:S04]  /*1cf0*/  FSEL R40, R40, RZ, P0 ;  /* 0x000000ff28287208 */ /* 0x000fc80000000000 */
[----:B------:R-:W-:-:S04]  /*1d00*/  F2FP.BF16.F32.PACK_AB R40, RZ, R40 ;  /* 0x00000028ff28723e */ /* 0x000fc800000010ff */
[----:B------:R-:W-:-:S07]  /*1d10*/  PRMT R50, R40, 0x7610, R50 ;  /* 0x0000761028327816 */ /* 0x000fce0000000032 */
.L_x_372:
        /* <DEDUP_REMOVED lines=12> */
.L_x_373:
        /* <DEDUP_REMOVED lines=12> */
.L_x_374:
[----:B------:R-:W-:Y:S05]  /*1ea0*/  BRA.U !UP3, `(.L_x_375) ;  /* 0x000000090bbc7547 */ /* 0x000fea000b800000 */
[----:B------:R-:W-:Y:S01]  /*1eb0*/  FFMA.FTZ R40, R76, UR10, R44 ;  /* 0x0000000a4c287c23 */ /* 0x000fe2000801002c */
[----:B------:R-:W-:-:S03]  /*1ec0*/  ISETP.LT.AND P0, PT, RZ, UR34, PT ;  /* 0x00000022ff007c0c */ /* 0x000fc6000bf01270 */
[----:B------:R-:W-:-:S04]  /*1ed0*/  FADD.FTZ R40, R73, -R40 ;  /* 0x8000002849287221 */ /* 0x000fc80000010000 */
[----:B------:R-:W-:-:S05]  /*1ee0*/  FMUL.FTZ R40, R40, UR35 ;  /* 0x0000002328287c20 */ /* 0x000fca0008410000 */
[----:B------:R-:W-:Y:S02]  /*1ef0*/  FSEL R40, R40, RZ, P0 ;  /* 0x000000ff28287208 */ /* 0x000fe40000000000 */
[----:B-----5:R-:W-:-:S03]  /*1f00*/  ISETP.GE.U32.AND P0, PT, R4, 0x1000000, PT ;  /* 0x010000000400780c */ /* 0x020fc60003f06070 */
[----:B------:R-:W-:-:S04]  /*1f10*/  FMUL.FTZ R40, R40, UR27 ;  /* 0x0000001b28287c20 */ /* 0x000fc80008410000 */
[----:B------:R-:W-:-:S05]  /*1f20*/  FMUL.FTZ R40, R40, UR26 ;  /* 0x0000001a28287c20 */ /* 0x000fca0008410000 */
[----:B------:R-:W-:-:S04]  /*1f30*/  FSEL R40, R40, RZ, P0 ;  /* 0x000000ff28287208 */ /* 0x000fc80000000000 */
[----:B------:R-:W-:-:S04]  /*1f40*/  F2FP.BF16.F32.PACK_AB R40, RZ, R40 ;  /* 0x00000028ff28723e */ /* 0x000fc800000010ff */
[----:B------:R-:W-:Y:S01]  /*1f50*/  PRMT R53, R40, 0x7610, R53 ;  /* 0x0000761028357816 */ /* 0x000fe20000000035 */
[----:B------:R-:W-:Y:S06]  /*1f60*/  BRA `(.L_x_375) ;  /* 0x00000008008c7947 */ /* 0x000fec0003800000 */
.L_x_371:
[--C-:B------:R-:W-:Y:S01]  /*1f70*/  FFMA.FTZ R41, R3, UR10, R44.reuse ;  /* 0x0000000a03297c23 */ /* 0x100fe2000801002c */
[--C-:B------:R-:W-:Y:S01]  /*1f80*/  FFMA.FTZ R43, R72, UR10, R44.reuse ;  /* 0x0000000a482b7c23 */ /* 0x100fe2000801002c */
[----:B------:R-:W0:Y:S01]  /*1f90*/  @UP3 LDCU.64 UR14, c[0x0][0x408] ;  /* 0x00008100ff0e37ac */ /* 0x000e220008000a00 */
[----:B------:R-:W-:Y:S01]  /*1fa0*/  PLOP3.LUT P4, PT, PT, PT, UP3, 0x80, 0x8 ;  /* 0x000000000008781c */ /* 0x000fe20003f8f038 */
[----:B------:R-:W-:Y:S01]  /*1fb0*/  FADD.FTZ R40, R74, -R41 ;  /* 0x800000294a287221 */ /* 0x000fe20000010000 */
[----:B------:R-:W-:Y:S01]  /*1fc0*/  FADD.FTZ R41, R70, -R43 ;  /* 0x8000002b46297221 */ /* 0x000fe20000010000 */
[----:B------:R-:W1:Y:S01]  /*1fd0*/  @UP3 LDCU.64 UR12, c[0x0][0x408] ;  /* 0x00008100ff0c37ac */ /* 0x000e620008000a00 */
[----:B------:R-:W-:Y:S01]  /*1fe0*/  ISETP.LT.AND P0, PT, RZ, UR34, PT ;  /* 0x00000022ff007c0c */ /* 0x000fe2000bf01270 */
[----:B------:R-:W-:Y:S01]  /*1ff0*/  FMUL.FTZ R40, R40, UR35 ;  /* 0x0000002328287c20 */ /* 0x000fe20008410000 */
[----:B------:R-:W-:Y:S01]  /*2000*/  FMUL.FTZ R41, R41, UR35 ;  /* 0x0000002329297c20 */ /* 0x000fe20008410000 */
[----:B------:R-:W-:Y:S01]  /*2010*/  FFMA.FTZ R42, R87, UR10, R44 ;  /* 0x0000000a572a7c23 */ /* 0x000fe2000801002c */
[----:B------:R-:W2:Y:S02]  /*2020*/  @UP3 LDCU.64 UR36, c[0x0][0x408] ;  /* 0x00008100ff2437ac */ /* 0x000ea40008000a00 */
[----:B------:R-:W-:Y:S01]  /*2030*/  FSEL R40, R40, RZ, P0 ;  /* 0x000000ff28287208 */ /* 0x000fe20000000000 */
[----:B------:R-:W-:Y:S01]  /*2040*/  FADD.FTZ R43, R71, -R42 ;  /* 0x8000002a472b7221 */ /* 0x000fe20000010000 */
[----:B------:R-:W-:-:S02]  /*2050*/  FSEL R41, R41, RZ, P0 ;  /* 0x000000ff29297208 */ /* 0x000fc40000000000 */
[C---:B-----5:R-:W-:Y:S01]  /*2060*/  @P4 LOP3.LUT P6, RZ, R4.reuse, 0xff00, RZ, 0xc0, !PT ;  /* 0x0000ff0004ff4812 */ /* 0x060fe200078cc0ff */
[----:B------:R-:W-:Y:S01]  /*2070*/  FMUL.FTZ R47, R43, UR35 ;  /* 0x000000232b2f7c20 */ /* 0x000fe20008410000 */
[----:B------:R-:W-:Y:S01]  /*2080*/  @P4 LOP3.LUT P5, RZ, R4, 0xff, RZ, 0xc0, !PT ;  /* 0x000000ff04ff4812 */ /* 0x000fe200078ac0ff */
[----:B0-----:R-:W-:Y:S01]  /*2090*/  @P4 FMUL.FTZ R46, R41, UR15 ;  /* 0x0000000f292e4c20 */ /* 0x001fe20008410000 */
[----:B------:R-:W-:Y:S01]  /*20a0*/  F2FP.BF16.F32.PACK_AB R41, RZ, R41 ;  /* 0x00000029ff29723e */ /* 0x000fe200000010ff */
[----:B-1----:R-:W-:Y:S02]  /*20b0*/  @P4 FMUL.FTZ R42, R40, UR13 ;  /* 0x0000000d282a4c20 */ /* 0x002fe40008410000 */
[----:B------:R-:W-:Y:S01]  /*20c0*/  @P4 FMUL.FTZ R46, R46, UR14 ;  /* 0x0000000e2e2e4c20 */ /* 0x000fe20008410000 */
[----:B------:R-:W-:Y:S01]  /*20d0*/  F2FP.BF16.F32.PACK_AB R40, RZ, R40 ;  /* 0x00000028ff28723e */ /* 0x000fe200000010ff */
[----:B------:R-:W-:Y:S01]  /*20e0*/  @P4 FMUL.FTZ R43, R42, UR12 ;  /* 0x0000000c2a2b4c20 */ /* 0x000fe20008410000 */
[----:B------:R-:W-:-:S02]  /*20f0*/  FSEL R42, R47, RZ, P0 ;  /* 0x000000ff2f2a7208 */ /* 0x000fc40000000000 */
[----:B------:R-:W-:Y:S02]  /*2100*/  @P4 FSEL R46, R46, RZ, P6 ;  /* 0x000000ff2e2e4208 */ /* 0x000fe40003000000 */
[----:B------:R-:W-:Y:S01]  /*2110*/  @P4 FSEL R43, R43, RZ, P5 ;  /* 0x000000ff2b2b4208 */ /* 0x000fe20002800000 */
[----:B--2---:R-:W-:Y:S01]  /*2120*/  @P4 FMUL.FTZ R47, R42, UR37 ;  /* 0x000000252a2f4c20 */ /* 0x004fe20008410000 */
[----:B------:R-:W-:Y:S01]  /*2130*/  @P4 F2FP.BF16.F32.PACK_AB R55, RZ, R46 ;  /* 0x0000002eff37423e */ /* 0x000fe200000010ff */
[----:B------:R-:W-:Y:S01]  /*2140*/  FFMA.FTZ R46, R76, UR10, R44 ;  /* 0x0000000a4c2e7c23 */ /* 0x000fe2000801002c */
[----:B------:R-:W-:Y:S01]  /*2150*/  @P4 F2FP.BF16.F32.PACK_AB R54, RZ, R43 ;  /* 0x0000002bff36423e */ /* 0x000fe200000010ff */
[----:B------:R-:W-:Y:S01]  /*2160*/  @P4 FMUL.FTZ R47, R47, UR36 ;  /* 0x000000242f2f4c20 */ /* 0x000fe20008410000 */
[----:B------:R-:W-:Y:S01]  /*2170*/  @P4 LOP3.LUT P5, RZ, R4, 0xff0000, RZ, 0xc0, !PT ;  /* 0x00ff000004ff4812 */ /* 0x000fe200078ac0ff */
[----:B------:R-:W-:Y:S01]  /*2180*/  FADD.FTZ R43, R73, -R46 ;  /* 0x8000002e492b7221 */ /* 0x000fe20000010000 */
[----:B------:R-:W-:-:S02]  /*2190*/  F2FP.BF16.F32.PACK_AB R42, RZ, R42 ;  /* 0x0000002aff2a723e */ /* 0x000fc400000010ff */
[----:B------:R-:W-:Y:S01]  /*21a0*/  @P4 FSEL R47, R47, RZ, P5 ;  /* 0x000000ff2f2f4208 */ /* 0x000fe20002800000 */
[----:B------:R-:W-:Y:S01]  /*21b0*/  FMUL.FTZ R43, R43, UR35 ;  /* 0x000000232b2b7c20 */ /* 0x000fe20008410000 */
[----:B------:R-:W-:Y:S02]  /*21c0*/  @P4 PRMT R50, R54, 0x7610, R50 ;  /* 0x0000761036324816 */ /* 0x000fe40000000032 */
[----:B------:R-:W-:Y:S02]  /*21d0*/  @P4 F2FP.BF16.F32.PACK_AB R47, RZ, R47 ;  /* 0x0000002fff2f423e */ /* 0x000fe400000010ff */
[----:B------:R-:W-:Y:S02]  /*21e0*/  FSEL R43, R43, RZ, P0 ;  /* 0x000000ff2b2b7208 */ /* 0x000fe40000000000 */
[----:B------:R-:W-:Y:S02]  /*21f0*/  @P4 PRMT R51, R55, 0x7610, R51 ;  /* 0x0000761037334816 */ /* 0x000fe40000000033 */
[----:B------:R-:W-:-:S02]  /*2200*/  @P4 PRMT R52, R47, 0x7610, R52 ;  /* 0x000076102f344816 */ /* 0x000fc40000000034 */
[----:B------:R-:W-:Y:S02]  /*2210*/  F2FP.BF16.F32.PACK_AB R57, RZ, R43 ;  /* 0x0000002bff39723e */ /* 0x000fe400000010ff */
[----:B------:R-:W-:Y:S02]  /*2220*/  PRMT R54, R40, 0x7610, R54 ;  /* 0x0000761028367816 */ /* 0x000fe40000000036 */
[----:B------:R-:W-:Y:S02]  /*2230*/  PRMT R55, R41, 0x7610, R55 ;  /* 0x0000761029377816 */ /* 0x000fe40000000037 */
[----:B------:R-:W-:Y:S01]  /*2240*/  PRMT R56, R42, 0x7610, R56 ;  /* 0x000076102a387816 */ /* 0x000fe20000000038 */
[----:B------:R-:W-:Y:S06]  /*2250*/  BRA.U !UP3, `(.L_x_375) ;  /* 0x000000050bd07547 */ /* 0x000fec000b800000 */
[----:B------:R-:W-:Y:S01]  /*2260*/  FMUL.FTZ R40, R43, UR27 ;  /* 0x0000001b2b287c20 */ /* 0x000fe20008410000 */
[----:B------:R-:W-:-:S03]  /*2270*/  ISETP.GE.U32.AND P0, PT, R4, 0x1000000, PT ;  /* 0x010000000400780c */ /* 0x000fc60003f06070 */
[----:B------:R-:W-:-:S05]  /*2280*/  FMUL.FTZ R40, R40, UR26 ;  /* 0x0000001a28287c20 */ /* 0x000fca0008410000 */
[----:B------:R-:W-:-:S04]  /*2290*/  FSEL R40, R40, RZ, P0 ;  /* 0x000000ff28287208 */ /* 0x000fc80000000000 */
[----:B------:R-:W-:-:S04]  /*22a0*/  F2FP.BF16.F32.PACK_AB R40, RZ, R40 ;  /* 0x00000028ff28723e */ /* 0x000fc800000010ff */
[----:B------:R-:W-:Y:S01]  /*22b0*/  PRMT R53, R40, 0x7610, R53 ;  /* 0x0000761028357816 */ /* 0x000fe20000000035 */
[----:B------:R-:W-:Y:S06]  /*22c0*/  BRA `(.L_x_375) ;  /* 0x0000000400b47947 */ /* 0x000fec0003800000 */
.L_x_370:
[----:B------:R-:W-:-:S04]  /*22d0*/  UISETP.NE.U32.AND UP0, UPT, UR4, URZ, UPT ;  /* 0x000000ff0400728c */ /* 0x000fc8000bf05070 */
[----:B------:R-:W-:-:S09]  /*22e0*/  UISETP.NE.AND.EX UP0, UPT, UR5, URZ, UPT, UP0 ;  /* 0x000000ff0500728c */ /* 0x000fd2000bf05300 */
[----:B------:R-:W-:Y:S05]  /*22f0*/  BRA.U UP0, `(.L_x_376) ;  /* 0x0000000100c47547 */ /* 0x000fea000b800000 */
[----:B------:R-:W-:Y:S01]  /*2300*/  ISETP.LT.AND P0, PT, RZ, UR34, PT ;  /* 0x00000022ff007c0c */ /* 0x000fe2000bf01270 */
[----:B------:R-:W0:Y:S01]  /*2310*/  @UP3 LDCU.64 UR12, c[0x0][0x408] ;  /* 0x00008100ff0c37ac */ /* 0x000e220008000a00 */
[----:B-----5:R-:W-:Y:S02]  /*2320*/  SHF.L.U32 R40, R62, 0x10, RZ ;  /* 0x000000103e287819 */ /* 0x020fe400000006ff */
[----:B------:R-:W-:Y:S01]  /*2330*/  PLOP3.LUT P4, PT, PT, PT, UP3, 0x80, 0x8 ;  /* 0x000000000008781c */ /* 0x000fe20003f8f038 */
[----:B------:R-:W1:Y:S01]  /*2340*/  @UP3 LDCU.64 UR14, c[0x0][0x408] ;  /* 0x00008100ff0e37ac */ /* 0x000e620008000a00 */
[----:B------:R-:W2:Y:S07]  /*2350*/  @UP3 LDCU.64 UR36, c[0x0][0x408] ;  /* 0x00008100ff2437ac */ /* 0x000eae0008000a00 */
[--C-:B------:R-:W-:Y:S01]  /*2360*/  @P0 FFMA.FTZ R41, R3, UR10, R44.reuse ;  /* 0x0000000a03290c23 */ /* 0x100fe2000801002c */
[----:B------:R-:W-:-:S03]  /*2370*/  @P0 FFMA.FTZ R43, R72, UR10, R44 ;  /* 0x0000000a482b0c23 */ /* 0x000fc6000801002c */
[----:B------:R-:W-:Y:S01]  /*2380*/  @P0 FADD.FTZ R41, R74, -R41 ;  /* 0x800000294a290221 */ /* 0x000fe20000010000 */
[----:B------:R-:W-:Y:S01]  /*2390*/  @P0 FADD.FTZ R42, R70, -R43 ;  /* 0x8000002b462a0221 */ /* 0x000fe20000010000 */
[----:B------:R-:W-:Y:S02]  /*23a0*/  @P4 LOP3.LUT P6, RZ, R4, 0xff, RZ, 0xc0, !PT ;  /* 0x000000ff04ff4812 */ /* 0x000fe400078cc0ff */
[----:B------:R-:W-:Y:S01]  /*23b0*/  @P0 FFMA.FTZ R40, R41, UR35, R40 ;  /* 0x0000002329280c23 */ /* 0x000fe20008010028 */
[----:B------:R-:W-:Y:S02]  /*23c0*/  SHF.R.U64 R41, R62, 0x10, R63 ;  /* 0x000000103e297819 */ /* 0x000fe4000000123f */
[----:B------:R-:W-:Y:S01]  /*23d0*/  @P4 LOP3.LUT P5, RZ, R4, 0xff00, RZ, 0xc0, !PT ;  /* 0x0000ff0004ff4812 */ /* 0x000fe200078ac0ff */
[----:B0-----:R-:W-:Y:S02]  /*23e0*/  @P4 FMUL.FTZ R40, R40, UR13 ;  /* 0x0000000d28284c20 */ /* 0x001fe40008410000 */
[----:B------:R-:W-:-:S02]  /*23f0*/  IMAD.U32 R41, R41, 0x10000, RZ ;  /* 0x0001000029297824 */ /* 0x000fc400078e00ff */
[----:B------:R-:W-:Y:S02]  /*2400*/  @P4 FMUL.FTZ R40, R40, UR12 ;  /* 0x0000000c28284c20 */ /* 0x000fe40008410000 */
[----:B------:R-:W-:Y:S01]  /*2410*/  @P0 FFMA.FTZ R41, R42, UR35, R41 ;  /* 0x000000232a290c23 */ /* 0x000fe20008010029 */
[----:B------:R-:W-:Y:S02]  /*2420*/  @P0 FFMA.FTZ R42, R87, UR10, R44 ;  /* 0x0000000a572a0c23 */ /* 0x000fe4000801002c */
[----:B------:R-:W-:Y:S01]  /*2430*/  @P4 FSEL R40, R40, RZ, P6 ;  /* 0x000000ff28284208 */ /* 0x000fe20003000000 */
[----:B-1----:R-:W-:Y:S01]  /*2440*/  @P4 FMUL.FTZ R41, R41, UR15 ;  /* 0x0000000f29294c20 */ /* 0x002fe20008410000 */
[----:B------:R-:W-:Y:S01]  /*2450*/  @P0 FADD.FTZ R43, R71, -R42 ;  /* 0x8000002a472b0221 */ /* 0x000fe20000010000 */
[----:B------:R-:W-:Y:S02]  /*2460*/  SHF.L.U32 R42, R63, 0x10, RZ ;  /* 0x000000103f2a7819 */ /* 0x000fe400000006ff */
[----:B------:R-:W-:Y:S01]  /*2470*/  @P4 FMUL.FTZ R41, R41, UR14 ;  /* 0x0000000e29294c20 */ /* 0x000fe20008410000 */
[----:B------:R-:W-:-:S02]  /*2480*/  @P4 LOP3.LUT P6, RZ, R4, 0xff0000, RZ, 0xc0, !PT ;  /* 0x00ff000004ff4812 */ /* 0x000fc400078cc0ff */
[----:B------:R-:W-:Y:S01]  /*2490*/  @P0 FFMA.FTZ R42, R43, UR35, R42 ;  /* 0x000000232b2a0c23 */ /* 0x000fe2000801002a */
[----:B------:R-:W-:Y:S02]  /*24a0*/  @P4 F2FP.BF16.F32.PACK_AB R40, RZ, R40 ;  /* 0x00000028ff28423e */ /* 0x000fe400000010ff */
[----:B------:R-:W-:Y:S01]  /*24b0*/  @P4 FSEL R41, R41, RZ, P5 ;  /* 0x000000ff29294208 */ /* 0x000fe20002800000 */
[----:B--2---:R-:W-:Y:S01]  /*24c0*/  @P4 FMUL.FTZ R42, R42, UR37 ;  /* 0x000000252a2a4c20 */ /* 0x004fe20008410000 */
[----:B------:R-:W-:Y:S02]  /*24d0*/  @P4 PRMT R50, R40, 0x7610, R50 ;  /* 0x0000761028324816 */ /* 0x000fe40000000032 */
[----:B------:R-:W-:Y:S01]  /*24e0*/  @P4 F2FP.BF16.F32.PACK_AB R41, RZ, R41 ;  /* 0x00000029ff29423e */ /* 0x000fe200000010ff */
[----:B------:R-:W-:-:S03]  /*24f0*/  @P4 FMUL.FTZ R42, R42, UR36 ;  /* 0x000000242a2a4c20 */ /* 0x000fc60008410000 */
[----:B------:R-:W-:Y:S02]  /*2500*/  @P4 PRMT R51, R41, 0x7610, R51 ;  /* 0x0000761029334816 */ /* 0x000fe40000000033 */
[----:B------:R-:W-:-:S04]  /*2510*/  @P4 FSEL R42, R42, RZ, P6 ;  /* 0x000000ff2a2a4208 */ /* 0x000fc80003000000 */
[----:B------:R-:W-:-:S04]  /*2520*/  @P4 F2FP.BF16.F32.PACK_AB R42, RZ, R42 ;  /* 0x0000002aff2a423e */ /* 0x000fc800000010ff */
[----:B------:R-:W-:Y:S01]  /*2530*/  @P4 PRMT R52, R42, 0x7610, R52 ;  /* 0x000076102a344816 */ /* 0x000fe20000000034 */
[----:B------:R-:W-:Y:S06]  /*2540*/  BRA.U !UP3, `(.L_x_375) ;  /* 0x000000050b147547 */ /* 0x000fec000b800000 */
[----:B------:R-:W-:Y:S01]  /*2550*/  SHF.R.U32.HI R40, RZ, 0x10, R63 ;  /* 0x00000010ff287819 */ /* 0x000fe2000001163f */
[----:B------:R-:W-:-:S04]  /*2560*/  @P0 FFMA.FTZ R42, R76, UR10, R44 ;  /* 0x0000000a4c2a0c23 */ /* 0x000fc8000801002c */
[----:B------:R-:W-:Y:S02]  /*2570*/  IMAD.U32 R40, R40, 0x10000, RZ ;  /* 0x0001000028287824 */ /* 0x000fe400078e00ff */
[----:B------:R-:W-:-:S04]  /*2580*/  @P0 FADD.FTZ R41, R73, -R42 ;  /* 0x8000002a49290221 */ /* 0x000fc80000010000 */
[----:B------:R-:W-:Y:S01]  /*2590*/  @P0 FFMA.FTZ R40, R41, UR35, R40 ;  /* 0x0000002329280c23 */ /* 0x000fe20008010028 */
[----:B------:R-:W-:-:S03]  /*25a0*/  ISETP.GE.U32.AND P0, PT, R4, 0x1000000, PT ;  /* 0x010000000400780c */ /* 0x000fc60003f06070 */
[----:B------:R-:W-:-:S04]  /*25b0*/  FMUL.FTZ R40, R40, UR27 ;  /* 0x0000001b28287c20 */ /* 0x000fc80008410000 */
[----:B------:R-:W-:-:S05]  /*25c0*/  FMUL.FTZ R40, R40, UR26 ;  /* 0x0000001a28287c20 */ /* 0x000fca0008410000 */
[----:B------:R-:W-:-:S04]  /*25d0*/  FSEL R40, R40, RZ, P0 ;  /* 0x000000ff28287208 */ /* 0x000fc80000000000 */
[----:B------:R-:W-:-:S04]  /*25e0*/  F2FP.BF16.F32.PACK_AB R40, RZ, R40 ;  /* 0x00000028ff28723e */ /* 0x000fc800000010ff */
[----:B------:R-:W-:Y:S01]  /*25f0*/  PRMT R53, R40, 0x7610, R53 ;  /* 0x0000761028357816 */ /* 0x000fe20000000035 */
[----:B------:R-:W-:Y:S06]  /*2600*/  BRA `(.L_x_375) ;  /* 0x0000000000e47947 */ /* 0x000fec0003800000 */
.L_x_376:
[----:B------:R-:W-:Y:S01]  /*2610*/  PLOP3.LUT P0, PT, PT, PT, UP2, 0x80, 0x8 ;  /* 0x000000000008781c */ /* 0x000fe20003f0f028 */
[----:B------:R-:W0:Y:S01]  /*2620*/  @UP3 LDCU.64 UR12, c[0x0][0x408] ;  /* 0x00008100ff0c37ac */ /* 0x000e220008000a00 */
[----:B------:R-:W-:Y:S02]  /*2630*/  ISETP.LT.AND P4, PT, RZ, UR34, PT ;  /* 0x00000022ff007c0c */ /* 0x000fe4000bf81270 */
[C---:B-----5:R-:W-:Y:S01]  /*2640*/  SHF.L.U32 R43, R62.reuse, 0x10, RZ ;  /* 0x000000103e2b7819 */ /* 0x060fe200000006ff */
[----:B------:R-:W1:Y:S01]  /*2650*/  @UP3 LDCU.64 UR14, c[0x0][0x408] ;  /* 0x00008100ff0e37ac */ /* 0x000e620008000a00 */
[----:B------:R-:W-:Y:S01]  /*2660*/  SHF.R.U64 R42, R62, 0x10, R63 ;  /* 0x000000103e2a7819 */ /* 0x000fe2000000123f */
[----:B------:R-:W2:Y:S04]  /*2670*/  @UP3 LDCU.64 UR36, c[0x0][0x408] ;  /* 0x00008100ff2437ac */ /* 0x000ea80008000a00 */
[----:B------:R-:W-:-:S02]  /*2680*/  IMAD.U32 R42, R42, 0x10000, RZ ;  /* 0x000100002a2a7824 */ /* 0x000fc400078e00ff */
[--C-:B------:R-:W-:Y:S01]  /*2690*/  @P0 FFMA.FTZ R41, R3, UR10, R44.reuse ;  /* 0x0000000a03290c23 */ /* 0x100fe2000801002c */
[----:B------:R-:W3:Y:S01]  /*26a0*/  @UP3 LDCU.64 UR38, c[0x0][0x408] ;  /* 0x00008100ff2637ac */ /* 0x000ee20008000a00 */
[--C-:B------:R-:W-:Y:S01]  /*26b0*/  @P4 FFMA.FTZ R47, R72, UR10, R44.reuse ;  /* 0x0000000a482f4c23 */ /* 0x100fe2000801002c */
[--C-:B------:R-:W-:Y:S01]  /*26c0*/  @P4 FFMA.FTZ R46, R87, UR10, R44.reuse ;  /* 0x0000000a572e4c23 */ /* 0x100fe2000801002c */
[----:B------:R-:W-:Y:S01]  /*26d0*/  @P0 FADD.FTZ R40, R74, -R41 ;  /* 0x800000294a280221 */ /* 0x000fe20000010000 */
[----:B------:R-:W-:Y:S01]  /*26e0*/  SHF.R.U32.HI R41, RZ, 0x10, R63 ;  /* 0x00000010ff297819 */ /* 0x000fe2000001163f */
[----:B------:R-:W-:Y:S01]  /*26f0*/  @P4 FADD.FTZ R47, R70, -R47 ;  /* 0x8000002f462f4221 */ /* 0x000fe20000010000 */
[----:B------:R-:W-:Y:S01]  /*2700*/  @P4 FFMA.FTZ R54, R76, UR10, R44 ;  /* 0x0000000a4c364c23 */ /* 0x000fe2000801002c */
[----:B------:R-:W-:Y:S01]  /*2710*/  @P0 FFMA.FTZ R43, R40, UR35, R43 ;  /* 0x00000023282b0c23 */ /* 0x000fe2000801002b */
[----:B------:R-:W-:Y:S01]  /*2720*/  PLOP3.LUT P0, PT, PT, PT, UP3, 0x80, 0x8 ;  /* 0x000000000008781c */ /* 0x000fe20003f0f038 */
[----:B------:R-:W-:Y:S01]  /*2730*/  @P4 FFMA.FTZ R42, R47, UR35, R42 ;  /* 0x000000232f2a4c23 */ /* 0x000fe2000801002a */
[----:B------:R-:W-:-:S02]  /*2740*/  IMAD.U32 R40, R63, 0x10000, RZ ;  /* 0x000100003f287824 */ /* 0x000fc400078e00ff */
[----:B------:R-:W-:Y:S01]  /*2750*/  @P4 FADD.FTZ R47, R71, -R46 ;  /* 0x8000002e472f4221 */ /* 0x000fe20000010000 */
[----:B------:R-:W-:Y:S01]  /*2760*/  SHF.L.U32 R41, R41, 0x10, RZ ;  /* 0x0000001029297819 */ /* 0x000fe200000006ff */
[----:B------:R-:W-:Y:S02]  /*2770*/  @P4 FADD.FTZ R54, R73, -R54 ;  /* 0x8000003649364221 */ /* 0x000fe40000010000 */
[----:B------:R-:W-:Y:S02]  /*2780*/  @P4 FFMA.FTZ R40, R47, UR35, R40 ;  /* 0x000000232f284c23 */ /* 0x000fe40008010028 */
[----:B------:R-:W-:-:S03]  /*2790*/  @P4 FFMA.FTZ R41, R54, UR35, R41 ;  /* 0x0000002336294c23 */ /* 0x000fc60008010029 */
[----:B0-----:R-:W-:Y:S01]  /*27a0*/  @P0 FMUL.FTZ R46, R43, UR13 ;  /* 0x0000000d2b2e0c20 */ /* 0x001fe20008410000 */
[----:B-1----:R-:W-:Y:S01]  /*27b0*/  @P0 FMUL.FTZ R47, R42, UR15 ;  /* 0x0000000f2a2f0c20 */ /* 0x002fe20008410000 */
[----:B------:R-:W-:Y:S02]  /*27c0*/  @P0 LOP3.LUT P4, RZ, R4, 0xff, RZ, 0xc0, !PT ;  /* 0x000000ff04ff0812 */ /* 0x000fe4000788c0ff */
[----:B------:R-:W-:Y:S01]  /*27d0*/  @P0 FMUL.FTZ R46, R46, UR12 ;  /* 0x0000000c2e2e0c20 */ /* 0x000fe20008410000 */
[----:B------:R-:W-:Y:S01]  /*27e0*/  @P0 FMUL.FTZ R47, R47, UR14 ;  /* 0x0000000e2f2f0c20 */ /* 0x000fe20008410000 */
[----:B------:R-:W-:Y:S02]  /*27f0*/  @P0 LOP3.LUT P5, RZ, R4, 0xff00, RZ, 0xc0, !PT ;  /* 0x0000ff0004ff0812 */ /* 0x000fe400078ac0ff */
[----:B------:R-:W-:Y:S02]  /*2800*/  F2FP.BF16.F32.PACK_AB R43, RZ, R43 ;  /* 0x0000002bff2b723e */ /* 0x000fe400000010ff */
[----:B------:R-:W-:-:S02]  /*2810*/  @P0 FSEL R46, R46, RZ, P4 ;  /* 0x000000ff2e2e0208 */ /* 0x000fc40002000000 */
[----:B------:R-:W-:Y:S02]  /*2820*/  @P0 FSEL R47, R47, RZ, P5 ;  /* 0x000000ff2f2f0208 */ /* 0x000fe40002800000 */
[----:B------:R-:W-:Y:S01]  /*2830*/  @P0 F2FP.BF16.F32.PACK_AB R54, RZ, R46 ;  /* 0x0000002eff36023e */ /* 0x000fe200000010ff */
[----:B--2---:R-:W-:Y:S01]  /*2840*/  @P0 FMUL.FTZ R46, R40, UR37 ;  /* 0x00000025282e0c20 */ /* 0x004fe20008410000 */
[----:B------:R-:W-:Y:S01]  /*2850*/  @P0 F2FP.BF16.F32.PACK_AB R55, RZ, R47 ;  /* 0x0000002fff37023e */ /* 0x000fe200000010ff */
[----:B---3--:R-:W-:Y:S01]  /*2860*/  @P0 FMUL.FTZ R47, R41, UR39 ;  /* 0x00000027292f0c20 */ /* 0x008fe20008410000 */
[----:B------:R-:W-:Y:S01]  /*2870*/  @P0 LOP3.LUT P4, RZ, R4, 0xff0000, RZ, 0xc0, !PT ;  /* 0x00ff000004ff0812 */ /* 0x000fe2000788c0ff */
[----:B------:R-:W-:Y:S01]  /*2880*/  @P0 FMUL.FTZ R46, R46, UR36 ;  /* 0x000000242e2e0c20 */ /* 0x000fe20008410000 */
[----:B------:R-:W-:Y:S01]  /*2890*/  @P0 ISETP.GE.U32.AND P5, PT, R4, 0x1000000, PT ;  /* 0x010000000400080c */ /* 0x000fe20003fa6070 */
[----:B------:R-:W-:Y:S01]  /*28a0*/  @P0 FMUL.FTZ R47, R47, UR38 ;  /* 0x000000262f2f0c20 */ /* 0x000fe20008410000 */
[----:B------:R-:W-:-:S02]  /*28b0*/  F2FP.BF16.F32.PACK_AB R42, RZ, R42 ;  /* 0x0000002aff2a723e */ /* 0x000fc400000010ff */
[----:B------:R-:W-:Y:S02]  /*28c0*/  @P0 FSEL R46, R46, RZ, P4 ;  /* 0x000000ff2e2e0208 */ /* 0x000fe40002000000 */
[----:B------:R-:W-:Y:S02]  /*28d0*/  @P0 FSEL R47, R47, RZ, P5 ;  /* 0x000000ff2f2f0208 */ /* 0x000fe40002800000 */
[----:B------:R-:W-:Y:S02]  /*28e0*/  @P0 F2FP.BF16.F32.PACK_AB R46, RZ, R46 ;  /* 0x0000002eff2e023e */ /* 0x000fe400000010ff */
[----:B------:R-:W-:Y:S02]  /*28f0*/  @P0 F2FP.BF16.F32.PACK_AB R47, RZ, R47 ;  /* 0x0000002fff2f023e */ /* 0x000fe400000010ff */
        /* <DEDUP_REMOVED lines=10> */
.L_x_375:
        /* <DEDUP_REMOVED lines=11> */
.L_x_377:
        /* <DEDUP_REMOVED lines=9> */
.L_x_378:
[----:B------:R-:W-:Y:S01]  /*2ae0*/  IADD3 R5, PT, PT, R5, 0x80, RZ ;  /* 0x0000008005057810 */ /* 0x000fe20007ffe0ff */
[----:B------:R-:W-:-:S07]  /*2af0*/  VIADD R45, R45, 0x80 ;  /* 0x000000802d2d7836 */ /* 0x000fce0000000000 */
.L_x_369:
[----:B------:R-:W-:Y:S05]  /*2b00*/  BSYNC.RECONVERGENT B0 ;  /* 0x0000000000007941 */ /* 0x000fea0003800200 */
.L_x_368:
[----:B------:R-:W-:Y:S04]  /*2b10*/  BSSY.RECONVERGENT B0, `(.L_x_379) ;  /* 0x00000ee000007945 */ /* 0x000fe80003800200 */
        /* <DEDUP_REMOVED lines=8> */
[----:B------:R-:W2:Y:S01]  /*2ba0*/  @UP3 LDCU.64 UR12, c[0x0][0x408] ;  /* 0x00008100ff0c37ac */ /* 0x000ea20008000a00 */
[C---:B01---5:R-:W-:Y:S02]  /*2bb0*/  SHF.R.U64 R40, R60.reuse, 0x10, R61 ;  /* 0x000000103c287819 */ /* 0x063fe4000000123d */
[----:B------:R-:W-:Y:S01]  /*2bc0*/  SHF.L.U32 R41, R60, 0x10, RZ ;  /* 0x000000103c297819 */ /* 0x000fe200000006ff */
[----:B------:R-:W0:Y:S01]  /*2bd0*/  @UP3 LDCU.64 UR36, c[0x0][0x408] ;  /* 0x00008100ff2437ac */ /* 0x000e220008000a00 */
[----:B------:R-:W-:Y:S01]  /*2be0*/  PLOP3.LUT P0, PT, PT, PT, UP3, 0x80, 0x8 ;  /* 0x000000000008781c */ /* 0x000fe20003f0f038 */
[----:B------:R-:W-:Y:S01]  /*2bf0*/  IMAD.U32 R40, R40, 0x10000, RZ ;  /* 0x0001000028287824 */ /* 0x000fe200078e00ff */
[----:B------:R-:W1:Y:S05]  /*2c00*/  @UP3 LDCU.64 UR14, c[0x0][0x408] ;  /* 0x00008100ff0e37ac */ /* 0x000e6a0008000a00 */
[--C-:B------:R-:W-:Y:S01]  /*2c10*/  @P4 FFMA.FTZ R42, R69, UR10, R44.reuse ;  /* 0x0000000a452a4c23 */ /* 0x100fe2000801002c */
[--C-:B------:R-:W-:Y:S01]  /*2c20*/  @P4 FFMA.FTZ R43, R68, UR10, R44.reuse ;  /* 0x0000000a442b4c23 */ /* 0x100fe2000801002c */
[--C-:B------:R-:W-:Y:S01]  /*2c30*/  @P4 FFMA.FTZ R47, R75, UR10, R44.reuse ;  /* 0x0000000a4b2f4c23 */ /* 0x100fe2000801002c */
[----:B------:R-:W-:Y:S01]  /*2c40*/  @P4 FFMA.FTZ R46, R80, UR10, R44 ;  /* 0x0000000a502e4c23 */ /* 0x000fe2000801002c */
[----:B------:R-:W-:Y:S01]  /*2c50*/  @P4 FADD.FTZ R42, R59, -R42 ;  /* 0x8000002a3b2a4221 */ /* 0x000fe20000010000 */
[----:B------:R-:W-:Y:S01]  /*2c60*/  @P4 FADD.FTZ R43, R58, -R43 ;  /* 0x8000002b3a2b4221 */ /* 0x000fe20000010000 */
[----:B------:R-:W-:-:S02]  /*2c70*/  @P0 LOP3.LUT P5, RZ, R2, 0xff00, RZ, 0xc0, !PT ;  /* 0x0000ff0002ff0812 */ /* 0x000fc400078ac0ff */
[----:B------:R-:W-:Y:S01]  /*2c80*/  @P4 FFMA.FTZ R41, R42, UR35, R41 ;  /* 0x000000232a294c23 */ /* 0x000fe20008010029 */
[----:B------:R-:W-:Y:S01]  /*2c90*/  @P4 FFMA.FTZ R40, R43, UR35, R40 ;  /* 0x000000232b284c23 */ /* 0x000fe20008010028 */
[----:B------:R-:W-:Y:S01]  /*2ca0*/  SHF.L.U32 R43, R61, 0x10, RZ ;  /* 0x000000103d2b7819 */ /* 0x000fe200000006ff */
[----:B------:R-:W-:Y:S01]  /*2cb0*/  @P4 FADD.FTZ R42, R78, -R47 ;  /* 0x8000002f4e2a4221 */ /* 0x000fe20000010000 */
[----:B------:R-:W-:-:S03]  /*2cc0*/  SHF.R.U32.HI R47, RZ, 0x10, R61 ;  /* 0x00000010ff2f7819 */ /* 0x000fc6000001163d */
[----:B------:R-:W-:Y:S02]  /*2cd0*/  @P4 FFMA.FTZ R43, R42, UR35, R43 ;  /* 0x000000232a2b4c23 */ /* 0x000fe4000801002b */
[----:B------:R-:W-:Y:S02]  /*2ce0*/  IMAD.U32 R42, R47, 0x10000, RZ ;  /* 0x000100002f2a7824 */ /* 0x000fe400078e00ff */
[----:B------:R-:W-:Y:S01]  /*2cf0*/  @P4 FADD.FTZ R47, R77, -R46 ;  /* 0x8000002e4d2f4221 */ /* 0x000fe20000010000 */
[----:B--2---:R-:W-:Y:S01]  /*2d00*/  @P0 FMUL.FTZ R46, R41, UR13 ;  /* 0x0000000d292e0c20 */ /* 0x004fe20008410000 */
[----:B0-----:R-:W-:Y:S01]  /*2d10*/  @P0 FMUL.FTZ R54, R43, UR37 ;  /* 0x000000252b360c20 */ /* 0x001fe20008410000 */
[----:B------:R-:W-:Y:S01]  /*2d20*/  F2FP.BF16.F32.PACK_AB R41, RZ, R41 ;  /* 0x00000029ff29723e */ /* 0x000fe200000010ff */
[----:B------:R-:W-:Y:S01]  /*2d30*/  @P4 FFMA.FTZ R42, R47, UR35, R42 ;  /* 0x000000232f2a4c23 */ /* 0x000fe2000801002a */
[----:B------:R-:W-:Y:S01]  /*2d40*/  @P0 FMUL.FTZ R46, R46, UR12 ;  /* 0x0000000c2e2e0c20 */ /* 0x000fe20008410000 */
[----:B------:R-:W-:Y:S01]  /*2d50*/  @P0 LOP3.LUT P4, RZ, R2, 0xff, RZ, 0xc0, !PT ;  /* 0x000000ff02ff0812 */ /* 0x000fe2000788c0ff */
[----:B-1----:R-:W-:Y:S01]  /*2d60*/  @P0 FMUL.FTZ R47, R40, UR15 ;  /* 0x0000000f282f0c20 */ /* 0x002fe20008410000 */
[----:B------:R-:W-:Y:S01]  /*2d70*/  @P0 FMUL.FTZ R54, R54, UR36 ;  /* 0x0000002436360c20 */ /* 0x000fe20008410000 */
[----:B------:R-:W-:-:S02]  /*2d80*/  F2FP.BF16.F32.PACK_AB R40, RZ, R40 ;  /* 0x00000028ff28723e */ /* 0x000fc400000010ff */
[----:B------:R-:W-:Y:S01]  /*2d90*/  @P0 FSEL R46, R46, RZ, P4 ;  /* 0x000000ff2e2e0208 */ /* 0x000fe20002000000 */
[----:B------:R-:W-:Y:S01]  /*2da0*/  @P0 FMUL.FTZ R47, R47, UR14 ;  /* 0x0000000e2f2f0c20 */ /* 0x000fe20008410000 */
[----:B------:R-:W-:Y:S02]  /*2db0*/  @P0 LOP3.LUT P4, RZ, R2, 0xff0000, RZ, 0xc0, !PT ;  /* 0x00ff000002ff0812 */ /* 0x000fe4000788c0ff */
[----:B------:R-:W-:Y:S02]  /*2dc0*/  @P0 F2FP.BF16.F32.PACK_AB R46, RZ, R46 ;  /* 0x0000002eff2e023e */ /* 0x000fe400000010ff */
[----:B------:R-:W-:Y:S02]  /*2dd0*/  @P0 FSEL R54, R54, RZ, P4 ;  /* 0x000000ff36360208 */ /* 0x000fe40002000000 */
[----:B------:R-:W-:Y:S02]  /*2de0*/  @P0 FSEL R47, R47, RZ, P5 ;  /* 0x000000ff2f2f0208 */ /* 0x000fe40002800000 */
[----:B------:R-:W-:-:S02]  /*2df0*/  @P0 F2FP.BF16.F32.PACK_AB R54, RZ, R54 ;  /* 0x00000036ff36023e */ /* 0x000fc400000010ff */
[----:B------:R-:W-:Y:S02]  /*2e00*/  @P0 F2FP.BF16.F32.PACK_AB R47, RZ, R47 ;  /* 0x0000002fff2f023e */ /* 0x000fe400000010ff */
        /* <DEDUP_REMOVED lines=16> */
.L_x_382:
[----:B------:R-:W-:Y:S01]  /*2f10*/  ISETP.LT.AND P0, PT, RZ, UR34, PT ;  /* 0x00000022ff007c0c */ /* 0x000fe2000bf01270 */
[----:B------:R-:W2:Y:S01]  /*2f20*/  @UP3 LDCU.64 UR12, c[0x0][0x408] ;  /* 0x00008100ff0c37ac */ /* 0x000ea20008000a00 */
[----:B01---5:R-:W-:Y:S02]  /*2f30*/  SHF.L.U32 R40, R60, 0x10, RZ ;  /* 0x000000103c287819 */ /* 0x023fe400000006ff */
[----:B------:R-:W-:Y:S01]  /*2f40*/  PLOP3.LUT P4, PT, PT, PT, UP3, 0x80, 0x8 ;  /* 0x000000000008781c */ /* 0x000fe20003f8f038 */
[----:B------:R-:W0:Y:S01]  /*2f50*/  @UP3 LDCU.64 UR14, c[0x0][0x408] ;  /* 0x00008100ff0e37ac */ /* 0x000e220008000a00 */
[----:B------:R-:W1:Y:S07]  /*2f60*/  @UP3 LDCU.64 UR36, c[0x0][0x408] ;  /* 0x00008100ff2437ac */ /* 0x000e6e0008000a00 */
[--C-:B------:R-:W-:Y:S01]  /*2f70*/  @P0 FFMA.FTZ R42, R69, UR10, R44.reuse ;  /* 0x0000000a452a0c23 */ /* 0x100fe2000801002c */
[----:B------:R-:W-:-:S03]  /*2f80*/  @P0 FFMA.FTZ R43, R68, UR10, R44 ;  /* 0x0000000a442b0c23 */ /* 0x000fc6000801002c */
[----:B------:R-:W-:Y:S01]  /*2f90*/  @P0 FADD.FTZ R41, R59, -R42 ;  /* 0x8000002a3b290221 */ /* 0x000fe20000010000 */
[----:B------:R-:W-:Y:S01]  /*2fa0*/  @P0 FADD.FTZ R42, R58, -R43 ;  /* 0x8000002b3a2a0221 */ /* 0x000fe20000010000 */
[----:B------:R-:W-:Y:S01]  /*2fb0*/  @P0 FFMA.FTZ R43, R75, UR10, R44 ;  /* 0x0000000a4b2b0c23 */ /* 0x000fe2000801002c */
[----:B------:R-:W-:Y:S01]  /*2fc0*/  @P4 LOP3.LUT P6, RZ, R2, 0xff, RZ, 0xc0, !PT ;  /* 0x000000ff02ff4812 */ /* 0x000fe200078cc0ff */
[----:B------:R-:W-:Y:S01]  /*2fd0*/  @P0 FFMA.FTZ R40, R41, UR35, R40 ;  /* 0x0000002329280c23 */ /* 0x000fe20008010028 */
[----:B------:R-:W-:Y:S01]  /*2fe0*/  SHF.R.U64 R41, R60, 0x10, R61 ;  /* 0x000000103c297819 */ /* 0x000fe2000000123d */
[----:B------:R-:W-:Y:S01]  /*2ff0*/  @P0 FADD.FTZ R43, R78, -R43 ;  /* 0x8000002b4e2b0221 */ /* 0x000fe20000010000 */
[----:B------:R-:W-:Y:S01]  /*3000*/  @P4 LOP3.LUT P5, RZ, R2, 0xff00, RZ, 0xc0, !PT ;  /* 0x0000ff0002ff4812 */ /* 0x000fe200078ac0ff */
[----:B--2---:R-:W-:Y:S02]  /*3010*/  @P4 FMUL.FTZ R40, R40, UR13 ;  /* 0x0000000d28284c20 */ /* 0x004fe40008410000 */
[----:B------:R-:W-:-:S02]  /*3020*/  IMAD.U32 R41, R41, 0x10000, RZ ;  /* 0x0001000029297824 */ /* 0x000fc400078e00ff */
[----:B------:R-:W-:Y:S02]  /*3030*/  @P4 FMUL.FTZ R40, R40, UR12 ;  /* 0x0000000c28284c20 */ /* 0x000fe40008410000 */
[----:B------:R-:W-:Y:S01]  /*3040*/  @P0 FFMA.FTZ R41, R42, UR35, R41 ;  /* 0x000000232a290c23 */ /* 0x000fe20008010029 */
[----:B------:R-:W-:Y:S02]  /*3050*/  SHF.L.U32 R42, R61, 0x10, RZ ;  /* 0x000000103d2a7819 */ /* 0x000fe400000006ff */
[----:B------:R-:W-:Y:S01]  /*3060*/  @P4 FSEL R40, R40, RZ, P6 ;  /* 0x000000ff28284208 */ /* 0x000fe20003000000 */
[----:B0-----:R-:W-:Y:S01]  /*3070*/  @P4 FMUL.FTZ R41, R41, UR15 ;  /* 0x0000000f29294c20 */ /* 0x001fe20008410000 */
[----:B------:R-:W-:Y:S01]  /*3080*/  @P4 LOP3.LUT P6, RZ, R2, 0xff0000, RZ, 0xc0, !PT ;  /* 0x00ff000002ff4812 */ /* 0x000fe200078cc0ff */
[----:B------:R-:W-:Y:S01]  /*3090*/  @P0 FFMA.FTZ R42, R43, UR35, R42 ;  /* 0x000000232b2a0c23 */ /* 0x000fe2000801002a */
[----:B------:R-:W-:Y:S01]  /*30a0*/  @P4 F2FP.BF16.F32.PACK_AB R40, RZ, R40 ;  /* 0x00000028ff28423e */ /* 0x000fe200000010ff */
[----:B------:R-:W-:-:S02]  /*30b0*/  @P4 FMUL.FTZ R41, R41, UR14 ;  /* 0x0000000e29294c20 */ /* 0x000fc40008410000 */
[----:B-1----:R-:W-:Y:S01]  /*30c0*/  @P4 FMUL.FTZ R42, R42, UR37 ;  /* 0x000000252a2a4c20 */ /* 0x002fe20008410000 */
[----:B------:R-:W-:Y:S02]  /*30d0*/  @P4 PRMT R50, R40, 0x7610, R50 ;  /* 0x0000761028324816 */ /* 0x000fe40000000032 */
[----:B------:R-:W-:Y:S01]  /*30e0*/  @P4 FSEL R41, R41, RZ, P5 ;  /* 0x000000ff29294208 */ /* 0x000fe20002800000 */
[----:B------:R-:W-:-:S03]  /*30f0*/  @P4 FMUL.FTZ R42, R42, UR36 ;  /* 0x000000242a2a4c20 */ /* 0x000fc60008410000 */
[----:B------:R-:W-:Y:S02]  /*3100*/  @P4 F2FP.BF16.F32.PACK_AB R41, RZ, R41 ;  /* 0x00000029ff29423e */ /* 0x000fe400000010ff */
[----:B------:R-:W-:Y:S02]  /*3110*/  @P4 FSEL R42, R42, RZ, P6 ;  /* 0x000000ff2a2a4208 */ /* 0x000fe40003000000 */
[----:B------:R-:W-:Y:S02]  /*3120*/  @P4 PRMT R51, R41, 0x7610, R51 ;  /* 0x0000761029334816 */ /* 0x000fe40000000033 */
        /* <DEDUP_REMOVED lines=15> */
.L_x_381:
[----:B------:R-:W-:-:S04]  /*3220*/  UISETP.NE.U32.AND UP0, UPT, UR4, URZ, UPT ;  /* 0x000000ff0400728c */ /* 0x000fc8000bf05070 */
[----:B------:R-:W-:-:S09]  /*3230*/  UISETP.NE.AND.EX UP0, UPT, UR5, URZ, UPT, UP0 ;  /* 0x000000ff0500728c */ /* 0x000fd2000bf05300 */
[----:B------:R-:W-:Y:S05]  /*3240*/  BRA.U !UP0, `(.L_x_384) ;  /* 0x0000000108d87547 */ /* 0x000fea000b800000 */
[--C-:B01----:R-:W-:Y:S01]  /*3250*/  FFMA.FTZ R41, R68, UR10, R44.reuse ;  /* 0x0000000a44297c23 */ /* 0x103fe2000801002c */
[----:B------:R-:W0:Y:S01]  /*3260*/  @UP3 LDCU.64 UR14, c[0x0][0x408] ;  /* 0x00008100ff0e37ac */ /* 0x000e220008000a00 */
[----:B------:R-:W-:Y:S01]  /*3270*/  FFMA.FTZ R40, R69, UR10, R44 ;  /* 0x0000000a45287c23 */ /* 0x000fe2000801002c */
[----:B------:R-:W-:Y:S01]  /*3280*/  PLOP3.LUT P4, PT, PT, PT, UP3, 0x80, 0x8 ;  /* 0x000000000008781c */ /* 0x000fe20003f8f038 */
[----:B------:R-:W-:Y:S01]  /*3290*/  FADD.FTZ R41, R58, -R41 ;  /* 0x800000293a297221 */ /* 0x000fe20000010000 */
[----:B------:R-:W1:Y:S01]  /*32a0*/  @UP3 LDCU.64 UR12, c[0x0][0x408] ;  /* 0x00008100ff0c37ac */ /* 0x000e620008000a00 */
[----:B------:R-:W-:Y:S01]  /*32b0*/  FADD.FTZ R40, R59, -R40 ;  /* 0x800000283b287221 */ /* 0x000fe20000010000 */
[----:B------:R-:W-:Y:S01]  /*32c0*/  ISETP.LT.AND P0, PT, RZ, UR34, PT ;  /* 0x00000022ff007c0c */ /* 0x000fe2000bf01270 */
[----:B------:R-:W-:Y:S01]  /*32d0*/  FMUL.FTZ R41, R41, UR35 ;  /* 0x0000002329297c20 */ /* 0x000fe20008410000 */
[----:B------:R-:W-:Y:S01]  /*32e0*/  FFMA.FTZ R43, R75, UR10, R44 ;  /* 0x0000000a4b2b7c23 */ /* 0x000fe2000801002c */
[----:B------:R-:W-:Y:S01]  /*32f0*/  FMUL.FTZ R40, R40, UR35 ;  /* 0x0000002328287c20 */ /* 0x000fe20008410000 */
[----:B------:R-:W2:Y:S02]  /*3300*/  @UP3 LDCU.64 UR36, c[0x0][0x408] ;  /* 0x00008100ff2437ac */ /* 0x000ea40008000a00 */
[----:B------:R-:W-:Y:S01]  /*3310*/  FSEL R41, R41, RZ, P0 ;  /* 0x000000ff29297208 */ /* 0x000fe20000000000 */
[----:B------:R-:W-:Y:S01]  /*3320*/  FADD.FTZ R43, R78, -R43 ;  /* 0x8000002b4e2b7221 */ /* 0x000fe20000010000 */
[----:B------:R-:W-:-:S02]  /*3330*/  FSEL R40, R40, RZ, P0 ;  /* 0x000000ff28287208 */ /* 0x000fc40000000000 */
[C---:B-----5:R-:W-:Y:S01]  /*3340*/  @P4 LOP3.LUT P6, RZ, R2.reuse, 0xff00, RZ, 0xc0, !PT ;  /* 0x0000ff0002ff4812 */ /* 0x060fe200078cc0ff */
[----:B------:R-:W-:Y:S01]  /*3350*/  FMUL.FTZ R47, R43, UR35 ;  /* 0x000000232b2f7c20 */ /* 0x000fe20008410000 */
[----:B0-----:R-:W-:Y:S01]  /*3360*/  @P4 FMUL.FTZ R46, R41, UR15 ;  /* 0x0000000f292e4c20 */ /* 0x001fe20008410000 */
[----:B------:R-:W-:Y:S02]  /*3370*/  @P4 LOP3.LUT P5, RZ, R2, 0xff, RZ, 0xc0, !PT ;  /* 0x000000ff02ff4812 */ /* 0x000fe400078ac0ff */
[----:B------:R-:W-:Y:S01]  /*3380*/  F2FP.BF16.F32.PACK_AB R41, RZ, R41 ;  /* 0x00000029ff29723e */ /* 0x000fe200000010ff */
[----:B-1----:R-:W-:Y:S01]  /*3390*/  @P4 FMUL.FTZ R42, R40, UR13 ;  /* 0x0000000d282a4c20 */ /* 0x002fe20008410000 */
[----:B------:R-:W-:Y:S01]  /*33a0*/  @P4 FMUL.FTZ R46, R46, UR14 ;  /* 0x0000000e2e2e4c20 */ /* 0x000fe20008410000 */
[----:B------:R-:W-:Y:S02]  /*33b0*/  F2FP.BF16.F32.PACK_AB R40, RZ, R40 ;  /* 0x00000028ff28723e */ /* 0x000fe400000010ff */
        /* <DEDUP_REMOVED lines=31> */
.L_x_384:
[----:B------:R-:W-:Y:S05]  /*35b0*/  BRA.U !UP3, `(.L_x_385) ;  /* 0x000000010b2c7547 */ /* 0x000fea000b800000 */
[----:B01----:R-:W-:Y:S01]  /*35c0*/  FFMA.FTZ R40, R69, UR10, R44 ;  /* 0x0000000a45287c23 */ /* 0x003fe2000801002c */
        /* <DEDUP_REMOVED lines=10> */
.L_x_385:
        /* <DEDUP_REMOVED lines=12> */
.L_x_386:
        /* <DEDUP_REMOVED lines=12> */
.L_x_387:
[----:B------:R-:W-:Y:S05]  /*37f0*/  BRA.U !UP3, `(.L_x_383) ;  /* 0x000000010b2c7547 */ /* 0x000fea000b800000 */
[----:B01----:R-:W-:Y:S01]  /*3800*/  FFMA.FTZ R40, R80, UR10, R44 ;  /* 0x0000000a50287c23 */ /* 0x003fe2000801002c */
        /* <DEDUP_REMOVED lines=9> */
[----:B------:R-:W-:-:S07]  /*38a0*/  PRMT R53, R40, 0x7610, R53 ;  /* 0x0000761028357816 */ /* 0x000fce0000000035 */
.L_x_383:
        /* <DEDUP_REMOVED lines=9> */
.L_x_388:
        /* <DEDUP_REMOVED lines=9> */
.L_x_389:
[----:B------:R-:W-:Y:S01]  /*39d0*/  IADD3 R5, PT, PT, R5, 0x80, RZ ;  /* 0x0000008005057810 */ /* 0x000fe20007ffe0ff */
[----:B------:R-:W-:-:S07]  /*39e0*/  VIADD R45, R45, 0x80 ;  /* 0x000000802d2d7836 */ /* 0x000fce0000000000 */
.L_x_380:
[----:B------:R-:W-:Y:S05]  /*39f0*/  BSYNC.RECONVERGENT B0 ;  /* 0x0000000000007941 */ /* 0x000fea0003800200 */
.L_x_379:
        /* <DEDUP_REMOVED lines=9> */
[----:B------:R-:W4:Y:S01]  /*3a90*/  @UP3 LDCU.64 UR12, c[0x0][0x408] ;  /* 0x00008100ff0c37ac */ /* 0x000f220008000a00 */
[C---:B0123-5:R-:W-:Y:S02]  /*3aa0*/  SHF.R.U64 R40, R66.reuse, 0x10, R67 ;  /* 0x0000001042287819 */ /* 0x06ffe40000001243 */
[----:B------:R-:W-:Y:S01]  /*3ab0*/  PLOP3.LUT P0, PT, PT, PT, UP3, 0x80, 0x8 ;  /* 0x000000000008781c */ /* 0x000fe20003f0f038 */
[----:B------:R-:W0:Y:S01]  /*3ac0*/  @UP3 LDCU.64 UR14, c[0x0][0x408] ;  /* 0x00008100ff0e37ac */ /* 0x000e220008000a00 */
[----:B------:R-:W-:Y:S01]  /*3ad0*/  SHF.L.U32 R41, R66, 0x10, RZ ;  /* 0x0000001042297819 */ /* 0x000fe200000006ff */
[----:B------:R-:W-:Y:S01]  /*3ae0*/  IMAD.U32 R40, R40, 0x10000, RZ ;  /* 0x0001000028287824 */ /* 0x000fe200078e00ff */
[----:B------:R-:W1:Y:S05]  /*3af0*/  @UP3 LDCU.64 UR36, c[0x0][0x408] ;  /* 0x00008100ff2437ac */ /* 0x000e6a0008000a00 */
[--C-:B------:R-:W-:Y:S01]  /*3b00*/  @P4 FFMA.FTZ R43, R79, UR10, R44.reuse ;  /* 0x0000000a4f2b4c23 */ /* 0x100fe2000801002c */
[--C-:B------:R-:W-:Y:S01]  /*3b10*/  @P4 FFMA.FTZ R46, R84, UR10, R44.reuse ;  /* 0x0000000a542e4c23 */ /* 0x100fe2000801002c */
[----:B------:R-:W-:-:S02]  /*3b20*/  @P4 FFMA.FTZ R47, R83, UR10, R44 ;  /* 0x0000000a532f4c23 */ /* 0x000fc4000801002c */
[----:B------:R-:W-:Y:S01]  /*3b30*/  @P4 FADD.FTZ R42, R82, -R43 ;  /* 0x8000002b522a4221 */ /* 0x000fe20000010000 */
[----:B------:R-:W-:Y:S01]  /*3b40*/  @P4 FADD.FTZ R43, R81, -R46 ;  /* 0x8000002e512b4221 */ /* 0x000fe20000010000 */
[----:B------:R-:W-:Y:S01]  /*3b50*/  @P4 FFMA.FTZ R46, R88, UR10, R44 ;  /* 0x0000000a582e4c23 */ /* 0x000fe2000801002c */
[----:B------:R-:W-:Y:S01]  /*3b60*/  @P4 FADD.FTZ R44, R86, -R47 ;  /* 0x8000002f562c4221 */ /* 0x000fe20000010000 */
[----:B------:R-:W-:Y:S01]  /*3b70*/  @P4 FFMA.FTZ R41, R42, UR35, R41 ;  /* 0x000000232a294c23 */ /* 0x000fe20008010029 */
[----:B------:R-:W-:Y:S01]  /*3b80*/  @P4 FFMA.FTZ R40, R43, UR35, R40 ;  /* 0x000000232b284c23 */ /* 0x000fe20008010028 */
[----:B------:R-:W-:Y:S01]  /*3b90*/  SHF.L.U32 R43, R67, 0x10, RZ ;  /* 0x00000010432b7819 */ /* 0x000fe200000006ff */
[----:B------:R-:W-:Y:S01]  /*3ba0*/  @P4 FADD.FTZ R47, R85, -R46 ;  /* 0x8000002e552f4221 */ /* 0x000fe20000010000 */
[----:B------:R-:W-:Y:S01]  /*3bb0*/  SHF.R.U32.HI R42, RZ, 0x10, R67 ;  /* 0x00000010ff2a7819 */ /* 0x000fe20000011643 */
[----:B0-----:R-:W-:Y:S01]  /*3bc0*/  @P0 FMUL.FTZ R46, R40, UR15 ;  /* 0x0000000f282e0c20 */ /* 0x001fe20008410000 */
[----:B------:R-:W-:Y:S01]  /*3bd0*/  @P0 LOP3.LUT P5, RZ, R0, 0xff00, RZ, 0xc0, !PT ;  /* 0x0000ff0000ff0812 */ /* 0x000fe200078ac0ff */
[----:B------:R-:W-:Y:S01]  /*3be0*/  @P4 FFMA.FTZ R43, R44, UR35, R43 ;  /* 0x000000232c2b4c23 */ /* 0x000fe2000801002b */
[----:B----4-:R-:W-:Y:S01]  /*3bf0*/  @P0 FMUL.FTZ R44, R41, UR13 ;  /* 0x0000000d292c0c20 */ /* 0x010fe20008410000 */
[----:B------:R-:W-:-:S02]  /*3c00*/  IMAD.U32 R42, R42, 0x10000, RZ ;  /* 0x000100002a2a7824 */ /* 0x000fc400078e00ff */
[----:B------:R-:W-:Y:S01]  /*3c10*/  @P0 FMUL.FTZ R46, R46, UR14 ;  /* 0x0000000e2e2e0c20 */ /* 0x000fe20008410000 */
[----:B------:R-:W-:Y:S01]  /*3c20*/  F2FP.BF16.F32.PACK_AB R41, RZ, R41 ;  /* 0x00000029ff29723e */ /* 0x000fe200000010ff */
[----:B------:R-:W-:Y:S01]  /*3c30*/  @P0 FMUL.FTZ R44, R44, UR12 ;  /* 0x0000000c2c2c0c20 */ /* 0x000fe20008410000 */
[----:B------:R-:W-:Y:S01]  /*3c40*/  @P4 FFMA.FTZ R42, R47, UR35, R42 ;  /* 0x000000232f2a4c23 */ /* 0x000fe2000801002a */
[----:B-1----:R-:W-:Y:S01]  /*3c50*/  @P0 FMUL.FTZ R47, R43, UR37 ;  /* 0x000000252b2f0c20 */ /* 0x002fe20008410000 */
[----:B------:R-:W-:Y:S02]  /*3c60*/  @P0 LOP3.LUT P4, RZ, R0, 0xff, RZ, 0xc0, !PT ;  /* 0x000000ff00ff0812 */ /* 0x000fe4000788c0ff */
[----:B------:R-:W-:Y:S01]  /*3c70*/  @P0 FSEL R46, R46, RZ, P5 ;  /* 0x000000ff2e2e0208 */ /* 0x000fe20002800000 */
[----:B------:R-:W-:Y:S01]  /*3c80*/  @P0 FMUL.FTZ R47, R47, UR36 ;  /* 0x000000242f2f0c20 */ /* 0x000fe20008410000 */
[----:B------:R-:W-:Y:S02]  /*3c90*/  @P0 FSEL R44, R44, RZ, P4 ;  /* 0x000000ff2c2c0208 */ /* 0x000fe40002000000 */
[----:B------:R-:W-:-:S02]  /*3ca0*/  @P0 LOP3.LUT P4, RZ, R0, 0xff0000, RZ, 0xc0, !PT ;  /* 0x00ff000000ff0812 */ /* 0x000fc4000788c0ff */
[----:B------:R-:W-:Y:S02]  /*3cb0*/  @P0 F2FP.BF16.F32.PACK_AB R44, RZ, R44 ;  /* 0x0000002cff2c023e */ /* 0x000fe400000010ff */
        /* <DEDUP_REMOVED lines=8> */
[----:B------:R-:W-:Y:S02]  /*3d40*/  F2FP.BF16.F32.PACK_AB R57, RZ, R42 ;  /* 0x0000002aff39723e */ /* 0x000fe400000010ff */
[----:B------:R-:W-:Y:S02]  /*3d50*/  PRMT R54, R41, 0x7610, R54 ;  /* 0x0000761029367816 */ /* 0x000fe40000000036 */
[----:B------:R-:W-:-:S02]  /*3d60*/  PRMT R55, R40, 0x7610, R55 ;  /* 0x0000761028377816 */ /* 0x000fc40000000037 */
        /* <DEDUP_REMOVED lines=9> */
.L_x_393:
[----:B------:R-:W-:Y:S01]  /*3e00*/  ISETP.LT.AND P0, PT, RZ, UR34, PT ;  /* 0x00000022ff007c0c */ /* 0x000fe2000bf01270 */
[----:B------:R-:W4:Y:S01]  /*3e10*/  @UP3 LDCU.64 UR12, c[0x0][0x408] ;  /* 0x00008100ff0c37ac */ /* 0x000f220008000a00 */
[----:B0123-5:R-:W-:Y:S02]  /*3e20*/  SHF.L.U32 R40, R66, 0x10, RZ ;  /* 0x0000001042287819 */ /* 0x02ffe400000006ff */
[----:B------:R-:W-:Y:S01]  /*3e30*/  PLOP3.LUT P4, PT, PT, PT, UP3, 0x80, 0x8 ;  /* 0x000000000008781c */ /* 0x000fe20003f8f038 */
[----:B------:R-:W0:Y:S01]  /*3e40*/  @UP3 LDCU.64 UR14, c[0x0][0x408] ;  /* 0x00008100ff0e37ac */ /* 0x000e220008000a00 */
[----:B------:R-:W1:Y:S07]  /*3e50*/  @UP3 LDCU.64 UR36, c[0x0][0x408] ;  /* 0x00008100ff2437ac */ /* 0x000e6e0008000a00 */
[--C-:B------:R-:W-:Y:S01]  /*3e60*/  @P0 FFMA.FTZ R41, R79, UR10, R44.reuse ;  /* 0x0000000a4f290c23 */ /* 0x100fe2000801002c */
[--C-:B------:R-:W-:Y:S01]  /*3e70*/  @P0 FFMA.FTZ R42, R84, UR10, R44.reuse ;  /* 0x0000000a542a0c23 */ /* 0x100fe2000801002c */
[----:B------:R-:W-:-:S02]  /*3e80*/  @P0 FFMA.FTZ R43, R83, UR10, R44 ;  /* 0x0000000a532b0c23 */ /* 0x000fc4000801002c */
[----:B------:R-:W-:Y:S01]  /*3e90*/  @P0 FADD.FTZ R41, R82, -R41 ;  /* 0x8000002952290221 */ /* 0x000fe20000010000 */
[----:B------:R-:W-:Y:S01]  /*3ea0*/  @P0 FADD.FTZ R42, R81, -R42 ;  /* 0x8000002a512a0221 */ /* 0x000fe20000010000 */
[----:B------:R-:W-:Y:S01]  /*3eb0*/  @P0 FADD.FTZ R43, R86, -R43 ;  /* 0x8000002b562b0221 */ /* 0x000fe20000010000 */
[----:B------:R-:W-:Y:S01]  /*3ec0*/  @P4 LOP3.LUT P6, RZ, R0, 0xff, RZ, 0xc0, !PT ;  /* 0x000000ff00ff4812 */ /* 0x000fe200078cc0ff */
[----:B------:R-:W-:Y:S01]  /*3ed0*/  @P0 FFMA.FTZ R40, R41, UR35, R40 ;  /* 0x0000002329280c23 */ /* 0x000fe20008010028 */
[----:B------:R-:W-:Y:S02]  /*3ee0*/  SHF.R.U64 R41, R66, 0x10, R67 ;  /* 0x0000001042297819 */ /* 0x000fe40000001243 */
[----:B------:R-:W-:Y:S01]  /*3ef0*/  @P4 LOP3.LUT P5, RZ, R0, 0xff00, RZ, 0xc0, !PT ;  /* 0x0000ff0000ff4812 */ /* 0x000fe200078ac0ff */
[----:B----4-:R-:W-:Y:S02]  /*3f00*/  @P4 FMUL.FTZ R40, R40, UR13 ;  /* 0x0000000d28284c20 */ /* 0x010fe40008410000 */
        /* <DEDUP_REMOVED lines=32> */
.L_x_392:
[----:B------:R-:W-:-:S04]  /*4110*/  UISETP.NE.U32.AND UP0, UPT, UR4, URZ, UPT ;  /* 0x000000ff0400728c */ /* 0x000fc8000bf05070 */
[----:B------:R-:W-:-:S09]  /*4120*/  UISETP.NE.AND.EX UP0, UPT, UR5, URZ, UPT, UP0 ;  /* 0x000000ff0500728c */ /* 0x000fd2000bf05300 */
[----:B------:R-:W-:Y:S05]  /*4130*/  BRA.U !UP0, `(.L_x_395) ;  /* 0x0000000108d87547 */ /* 0x000fea000b800000 */
[----:B------:R-:W4:Y:S01]  /*4140*/  @UP3 LDCU.64 UR12, c[0x0][0x408] ;  /* 0x00008100ff0c37ac */ /* 0x000f220008000a00 */
[--C-:B0123--:R-:W-:Y:S01]  /*4150*/  FFMA.FTZ R41, R79, UR10, R44.reuse ;  /* 0x0000000a4f297c23 */ /* 0x10ffe2000801002c */
[--C-:B------:R-:W-:Y:S01]  /*4160*/  FFMA.FTZ R42, R84, UR10, R44.reuse ;  /* 0x0000000a542a7c23 */ /* 0x100fe2000801002c */
[----:B------:R-:W-:Y:S01]  /*4170*/  PLOP3.LUT P4, PT, PT, PT, UP3, 0x80, 0x8 ;  /* 0x000000000008781c */ /* 0x000fe20003f8f038 */
[----:B------:R-:W0:Y:S01]  /*4180*/  @UP3 LDCU.64 UR14, c[0x0][0x408] ;  /* 0x00008100ff0e37ac */ /* 0x000e220008000a00 */
[----:B------:R-:W-:Y:S01]  /*4190*/  FADD.FTZ R40, R82, -R41 ;  /* 0x8000002952287221 */ /* 0x000fe20000010000 */
[----:B------:R-:W-:Y:S01]  /*41a0*/  FFMA.FTZ R43, R83, UR10, R44 ;  /* 0x0000000a532b7c23 */ /* 0x000fe2000801002c */
[----:B------:R-:W-:Y:S01]  /*41b0*/  FADD.FTZ R41, R81, -R42 ;  /* 0x8000002a51297221 */ /* 0x000fe20000010000 */
[----:B------:R-:W1:Y:S01]  /*41c0*/  @UP3 LDCU.64 UR36, c[0x0][0x408] ;  /* 0x00008100ff2437ac */ /* 0x000e620008000a00 */
[----:B------:R-:W-:Y:S01]  /*41d0*/  FMUL.FTZ R40, R40, UR35 ;  /* 0x0000002328287c20 */ /* 0x000fe20008410000 */
[----:B------:R-:W-:Y:S01]  /*41e0*/  ISETP.LT.AND P0, PT, RZ, UR34, PT ;  /* 0x00000022ff007c0c */ /* 0x000fe2000bf01270 */
[----:B------:R-:W-:Y:S01]  /*41f0*/  FADD.FTZ R42, R86, -R43 ;  /* 0x8000002b562a7221 */ /* 0x000fe20000010000 */
[----:B------:R-:W-:Y:S01]  /*4200*/  FMUL.FTZ R41, R41, UR35 ;  /* 0x0000002329297c20 */ /* 0x000fe20008410000 */
[----:B------:R-:W-:Y:S01]  /*4210*/  FFMA.FTZ R44, R88, UR10, R44 ;  /* 0x0000000a582c7c23 */ /* 0x000fe2000801002c */
[----:B------:R-:W-:Y:S01]  /*4220*/  FSEL R40, R40, RZ, P0 ;  /* 0x000000ff28287208 */ /* 0x000fe20000000000 */
[----:B------:R-:W-:Y:S01]  /*4230*/  FMUL.FTZ R42, R42, UR35 ;  /* 0x000000232a2a7c20 */ /* 0x000fe20008410000 */
[----:B-----5:R-:W-:Y:S01]  /*4240*/  @P4 LOP3.LUT P6, RZ, R0, 0xff, RZ, 0xc0, !PT ;  /* 0x000000ff00ff4812 */ /* 0x020fe200078cc0ff */
[----:B------:R-:W-:Y:S01]  /*4250*/  FADD.FTZ R44, R85, -R44 ;  /* 0x8000002c552c7221 */ /* 0x000fe20000010000 */
[----:B------:R-:W-:Y:S01]  /*4260*/  FSEL R41, R41, RZ, P0 ;  /* 0x000000ff29297208 */ /* 0x000fe20000000000 */
[----:B----4-:R-:W-:Y:S01]  /*4270*/  @P4 FMUL.FTZ R43, R40, UR13 ;  /* 0x0000000d282b4c20 */ /* 0x010fe20008410000 */
[----:B------:R-:W-:-:S02]  /*4280*/  FSEL R42, R42, RZ, P0 ;  /* 0x000000ff2a2a7208 */ /* 0x000fc40000000000 */
[----:B------:R-:W-:Y:S01]  /*4290*/  @P4 LOP3.LUT P5, RZ, R0, 0xff00, RZ, 0xc0, !PT ;  /* 0x0000ff0000ff4812 */ /* 0x000fe200078ac0ff */
[----:B------:R-:W-:Y:S01]  /*42a0*/  @P4 FMUL.FTZ R43, R43, UR12 ;  /* 0x0000000c2b2b4c20 */ /* 0x000fe20008410000 */
[----:B0-----:R-:W-:Y:S01]  /*42b0*/  @P4 FMUL.FTZ R46, R41, UR15 ;  /* 0x0000000f292e4c20 */ /* 0x001fe20008410000 */
[----:B------:R-:W-:Y:S01]  /*42c0*/  F2FP.BF16.F32.PACK_AB R40, RZ, R40 ;  /* 0x00000028ff28723e */ /* 0x000fe200000010ff */
[----:B-1----:R-:W-:Y:S01]  /*42d0*/  @P4 FMUL.FTZ R47, R42, UR37 ;  /* 0x000000252a2f4c20 */ /* 0x002fe20008410000 */
[----:B------:R-:W-:Y:S01]  /*42e0*/  F2FP.BF16.F32.PACK_AB R41, RZ, R41 ;  /* 0x00000029ff29723e */ /* 0x000fe200000010ff */
[----:B------:R-:W-:Y:S01]  /*42f0*/  @P4 FMUL.FTZ R46, R46, UR14 ;  /* 0x0000000e2e2e4c20 */ /* 0x000fe20008410000 */
[----:B------:R-:W-:Y:S01]  /*4300*/  @P4 FSEL R43, R43, RZ, P6 ;  /* 0x000000ff2b2b4208 */ /* 0x000fe20003000000 */
[----:B------:R-:W-:Y:S01]  /*4310*/  @P4 FMUL.FTZ R47, R47, UR36 ;  /* 0x000000242f2f4c20 */ /* 0x000fe20008410000 */
[----:B------:R-:W-:Y:S02]  /*4320*/  @P4 LOP3.LUT P6, RZ, R0, 0xff0000, RZ, 0xc0, !PT ;  /* 0x00ff000000ff4812 */ /* 0x000fe400078cc0ff */
[----:B------:R-:W-:Y:S01]  /*4330*/  @P4 F2FP.BF16.F32.PACK_AB R54, RZ, R43 ;  /* 0x0000002bff36423e */ /* 0x000fe200000010ff */
[----:B------:R-:W-:Y:S01]  /*4340*/  FMUL.FTZ R43, R44, UR35 ;  /* 0x000000232c2b7c20 */ /* 0x000fe20008410000 */
[----:B------:R-:W-:-:S02]  /*4350*/  @P4 FSEL R46, R46, RZ, P5 ;  /* 0x000000ff2e2e4208 */ /* 0x000fc40002800000 */
[----:B------:R-:W-:Y:S02]  /*4360*/  @P4 FSEL R47, R47, RZ, P6 ;  /* 0x000000ff2f2f4208 */ /* 0x000fe40003000000 */
[----:B------:R-:W-:Y:S02]  /*4370*/  @P4 F2FP.BF16.F32.PACK_AB R46, RZ, R46 ;  /* 0x0000002eff2e423e */ /* 0x000fe400000010ff */
[----:B------:R-:W-:Y:S02]  /*4380*/  @P4 F2FP.BF16.F32.PACK_AB R47, RZ, R47 ;  /* 0x0000002fff2f423e */ /* 0x000fe400000010ff */
[----:B------:R-:W-:Y:S02]  /*4390*/  FSEL R43, R43, RZ, P0 ;  /* 0x000000ff2b2b7208 */ /* 0x000fe40000000000 */
        /* <DEDUP_REMOVED lines=16> */
.L_x_395:
[----:B0123--:R-:W-:Y:S01]  /*44a0*/  FFMA.FTZ R40, R88, UR10, R44 ;  /* 0x0000000a58287c23 */ /* 0x00ffe2000801002c */
[----:B------:R-:W0:Y:S01]  /*44b0*/  @UP3 LDCU.64 UR12, c[0x0][0x408] ;  /* 0x00008100ff0c37ac */ /* 0x000e220008000a00 */
[----:B------:R-:W-:Y:S02]  /*44c0*/  PLOP3.LUT P0, PT, PT, PT, UP3, 0x80, 0x8 ;  /* 0x000000000008781c */ /* 0x000fe40003f0f038 */
[----:B------:R-:W-:Y:S01]  /*44d0*/  FADD.FTZ R40, R85, -R40 ;  /* 0x8000002855287221 */ /* 0x000fe20000010000 */
[----:B------:R-:W-:-:S03]  /*44e0*/  ISETP.LT.AND P4, PT, RZ, UR34, PT ;  /* 0x00000022ff007c0c */ /* 0x000fc6000bf81270 */
[----:B------:R-:W-:-:S05]  /*44f0*/  FMUL.FTZ R40, R40, UR35 ;  /* 0x0000002328287c20 */ /* 0x000fca0008410000 */
[----:B------:R-:W-:Y:S02]  /*4500*/  FSEL R40, R40, RZ, P4 ;  /* 0x000000ff28287208 */ /* 0x000fe40002000000 */
[----:B-----5:R-:W-:-:S03]  /*4510*/  @P0 ISETP.GE.U32.AND P4, PT, R0, 0x1000000, PT ;  /* 0x010000000000080c */ /* 0x020fc60003f86070 */
[----:B0-----:R-:W-:-:S04]  /*4520*/  @P0 FMUL.FTZ R40, R40, UR13 ;  /* 0x0000000d28280c20 */ /* 0x001fc80008410000 */
[----:B------:R-:W-:-:S05]  /*4530*/  @P0 FMUL.FTZ R40, R40, UR12 ;  /* 0x0000000c28280c20 */ /* 0x000fca0008410000 */
[----:B------:R-:W-:-:S04]  /*4540*/  @P0 FSEL R40, R40, RZ, P4 ;  /* 0x000000ff28280208 */ /* 0x000fc80002000000 */
[----:B------:R-:W-:Y:S01]  /*4550*/  @P0 F2FP.BF16.F32.PACK_AB R40, RZ, R40 ;  /* 0x00000028ff28023e */ /* 0x000fe200000010ff */
[----:B------:R-:W-:Y:S06]  /*4560*/  BRA.U !UP3, `(.L_x_396) ;  /* 0x000000010b2c7547 */ /* 0x000fec000b800000 */
[----:B------:R-:W-:Y:S01]  /*4570*/  FFMA.FTZ R41, R79, UR10, R44 ;  /* 0x0000000a4f297c23 */ /* 0x000fe2000801002c */
[----:B------:R-:W-:-:S03]  /*4580*/  ISETP.LT.AND P4, PT, RZ, UR34, PT ;  /* 0x00000022ff007c0c */ /* 0x000fc6000bf81270 */
[----:B------:R-:W-:-:S04]  /*4590*/  FADD.FTZ R41, R82, -R41 ;  /* 0x8000002952297221 */ /* 0x000fc80000010000 */
[----:B------:R-:W-:-:S05]  /*45a0*/  FMUL.FTZ R41, R41, UR35 ;  /* 0x0000002329297c20 */ /* 0x000fca0008410000 */
[----:B------:R-:W-:Y:S02]  /*45b0*/  FSEL R41, R41, RZ, P4 ;  /* 0x000000ff29297208 */ /* 0x000fe40002000000 */
[----:B------:R-:W-:-:S03]  /*45c0*/  LOP3.LUT P4, RZ, R0, 0xff, RZ, 0xc0, !PT ;  /* 0x000000ff00ff7812 */ /* 0x000fc6000788c0ff */
[----:B------:R-:W-:-:S04]  /*45d0*/  FMUL.FTZ R41, R41, UR27 ;  /* 0x0000001b29297c20 */ /* 0x000fc80008410000 */
[----:B------:R-:W-:-:S05]  /*45e0*/  FMUL.FTZ R41, R41, UR26 ;  /* 0x0000001a29297c20 */ /* 0x000fca0008410000 */
[----:B------:R-:W-:-:S04]  /*45f0*/  FSEL R41, R41, RZ, P4 ;  /* 0x000000ff29297208 */ /* 0x000fc80002000000 */
[----:B------:R-:W-:-:S04]  /*4600*/  F2FP.BF16.F32.PACK_AB R41, RZ, R41 ;  /* 0x00000029ff29723e */ /* 0x000fc800000010ff */
[----:B------:R-:W-:-:S07]  /*4610*/  PRMT R50, R41, 0x7610, R50 ;  /* 0x0000761029327816 */ /* 0x000fce0000000032 */
.L_x_396:
[----:B------:R-:W-:Y:S05]  /*4620*/  BRA.U !UP3, `(.L_x_397) ;  /* 0x000000010b2c7547 */ /* 0x000fea000b800000 */
        /* <DEDUP_REMOVED lines=11> */
.L_x_397:
        /* <DEDUP_REMOVED lines=12> */
.L_x_398:
[----:B------:R-:W-:-:S07]  /*47a0*/  @P0 PRMT R53, R40, 0x7610, R53 ;  /* 0x0000761028350816 */ /* 0x000fce0000000035 */
.L_x_394:
        /* <DEDUP_REMOVED lines=9> */
.L_x_399:
        /* <DEDUP_REMOVED lines=9> */
.L_x_391:
[----:B------:R-:W-:Y:S05]  /*48d0*/  BSYNC.RECONVERGENT B0 ;  /* 0x0000000000007941 */ /* 0x000fea0003800200 */
.L_x_390:
[----:B------:R-:W-:Y:S02]  /*48e0*/  UIADD3 UR7, UPT, UPT, UR7, UR30, URZ ;  /* 0x0000001e07077290 */ /* 0x000fe4000fffe0ff */
[----:B------:R-:W-:Y:S02]  /*48f0*/  UPLOP3.LUT UP1, UPT, UPT, UPT, UP1, 0x40, 0x4 ;  /* 0x000000000004789c */ /* 0x000fe40003f2e810 */
[----:B------:R-:W-:-:S09]  /*4900*/  UISETP.GE.AND UP0, UPT, UR7, UR31, UPT ;  /* 0x0000001f0700728c */ /* 0x000fd2000bf06270 */
[----:B------:R-:W-:Y:S05]  /*4910*/  BRA.U !UP0, `(.L_x_400) ;  /* 0xffffffb908e07547 */ /* 0x000fea000b83ffff */
.L_x_357:
[----:B-----5:R-:W0:Y:S01]  /*4920*/  LDC.64 R2, c[0x0][0x440] ;  /* 0x00011000ff027b82 */ /* 0x020e220000000a00 */
[----:B------:R-:W-:-:S06]  /*4930*/  UIMAD UR9, UR6, UR8, URZ ;  /* 0x00000008060972a4 */ /* 0x000fcc000f8e02ff */
[----:B------:R-:W-:Y:S01]  /*4940*/  MOV R0, UR9 ;  /* 0x0000000900007c02 */ /* 0x000fe20008000f00 */
[----:B------:R-:W1:Y:S03]  /*4950*/  LDC.64 R4, c[0x0][0x448] ;  /* 0x00011200ff047b82 */ /* 0x000e660000000a00 */
[----:B------:R-:W-:-:S05]  /*4960*/  LEA.HI R49, R0, R49, RZ, 0x1e ;  /* 0x0000003100317211 */ /* 0x000fca00078ff0ff */
[----:B------:R-:W2:Y:S08]  /*4970*/  LDC.64 R6, c[0x0][0x440] ;  /* 0x00011000ff067b82 */ /* 0x000eb00000000a00 */
[----:B------:R-:W3:Y:S01]  /*4980*/  LDC.64 R8, c[0x0][0x448] ;  /* 0x00011200ff087b82 */ /* 0x000ee20000000a00 */
[----:B0-----:R-:W-:-:S05]  /*4990*/  @P2 IMAD.WIDE.U32 R2, R49, 0x10, R2 ;  /* 0x0000001031022825 */ /* 0x001fca00078e0002 */
[----:B------:R0:W-:Y:S01]  /*49a0*/  @P2 STG.E.128 desc[UR24][R2.64], R24 ;  /* 0x0000001802002986 */ /* 0x0001e2000c101d18 */
[----:B-1----:R-:W-:-:S04]  /*49b0*/  @P2 IMAD.WIDE.U32 R4, R49, 0x10, R4 ;  /* 0x0000001031042825 */ /* 0x002fc800078e0004 */
[----:B------:R-:W-:Y:S01]  /*49c0*/  @P2 VIADD R49, R49, 0x80 ;  /* 0x0000008031312836 */ /* 0x000fe20000000000 */
[----:B------:R0:W-:Y:S03]  /*49d0*/  @P2 STG.E.128 desc[UR24][R4.64], R36 ;  /* 0x0000002404002986 */ /* 0x0001e6000c101d18 */
[----:B--2---:R-:W-:-:S05]  /*49e0*/  @P1 IMAD.WIDE.U32 R6, R49, 0x10, R6 ;  /* 0x0000001031061825 */ /* 0x004fca00078e0006 */
[----:B------:R0:W-:Y:S01]  /*49f0*/  @P1 STG.E.128 desc[UR24][R6.64], R20 ;  /* 0x0000001406001986 */ /* 0x0001e2000c101d18 */
[----:B---3--:R-:W-:-:S05]  /*4a00*/  @P1 IMAD.WIDE.U32 R8, R49, 0x10, R8 ;  /* 0x0000001031081825 */ /* 0x008fca00078e0008 */
[----:B------:R0:W-:Y:S01]  /*4a10*/  @P1 STG.E.128 desc[UR24][R8.64], R32 ;  /* 0x0000002008001986 */ /* 0x0001e2000c101d18 */
[----:B------:R-:W-:Y:S05]  /*4a20*/  @!P3 EXIT ;  /* 0x000000000000b94d */ /* 0x000fea0003800000 */
[----:B0-----:R-:W0:Y:S01]  /*4a30*/  LDC.64 R2, c[0x0][0x440] ;  /* 0x00011000ff027b82 */ /* 0x001e220000000a00 */
[----:B------:R-:W-:-:S07]  /*4a40*/  @P1 IADD3 R49, PT, PT, R49, 0x80, RZ ;  /* 0x0000008031311810 */ /* 0x000fce0007ffe0ff */
[----:B------:R-:W1:Y:S01]  /*4a50*/  LDC.64 R4, c[0x0][0x448] ;  /* 0x00011200ff047b82 */ /* 0x000e620000000a00 */
[----:B0-----:R-:W-:-:S05]  /*4a60*/  IMAD.WIDE.U32 R2, R49, 0x10, R2 ;  /* 0x0000001031027825 */ /* 0x001fca00078e0002 */
[----:B------:R-:W-:Y:S01]  /*4a70*/  STG.E.128 desc[UR24][R2.64], R16 ;  /* 0x0000001002007986 */ /* 0x000fe2000c101d18 */
[----:B-1----:R-:W-:-:S05]  /*4a80*/  IMAD.WIDE.U32 R4, R49, 0x10, R4 ;  /* 0x0000001031047825 */ /* 0x002fca00078e0004 */
[----:B------:R-:W-:Y:S01]  /*4a90*/  STG.E.128 desc[UR24][R4.64], R28 ;  /* 0x0000001c04007986 */ /* 0x000fe2000c101d18 */
[----:B------:R-:W-:Y:S05]  /*4aa0*/  EXIT ;  /* 0x000000000000794d */ /* 0x000fea0003800000 */
.L_x_401:
        /* <DEDUP_REMOVED lines=13> */
.L_x_6663:


//--------------------- .text._ZN10layer_norm22ln_bwd_finalize_kernelINS_22Kernel_traits_finalizeILj1536E13__nv_bfloat16S2_S2_S2_fjLb0ELj1024ELj4ENS_18Kernel_traits_baseILj1536ES2_S2_S2_S2_fjLj1024EEEEELb0ELb1EEEvNS_9BwdParamsE --------------------------
	.section	.text._ZN10layer_norm22ln_bwd_finalize_kernelINS_22Kernel_traits_finalizeILj1536E13__nv_bfloat16S2_S2_S2_fjLb0ELj1024ELj4ENS_18Kernel_traits_baseILj1536ES2_S2_S2_S2_fjLj1024EEEEELb0ELb1EEEvNS_9BwdParamsE,"ax",@progbits
	.align	128
        .global         _ZN10layer_norm22ln_bwd_finalize_kernelINS_22Kernel_traits_finalizeILj1536E13__nv_bfloat16S2_S2_S2_fjLb0ELj1024ELj4ENS_18Kernel_traits_baseILj1536ES2_S2_S2_S2_fjLj1024EEEEELb0ELb1EEEvNS_9BwdParamsE
        .type           _ZN10layer_norm22ln_bwd_finalize_kernelINS_22Kernel_traits_finalizeILj1536E13__nv_bfloat16S2_S2_S2_fjLb0ELj1024ELj4ENS_18Kernel_traits_baseILj1536ES2_S2_S2_S2_fjLj1024EEEEELb0ELb1EEEvNS_9BwdParamsE,@function
        .size           _ZN10layer_norm22ln_bwd_finalize_kernelINS_22Kernel_traits_finalizeILj1536E13__nv_bfloat16S2_S2_S2_fjLb0ELj1024ELj4ENS_18Kernel_traits_baseILj1536ES2_S2_S2_S2_fjLj1024EEEEELb0ELb1EEEvNS_9BwdParamsE,(.L_x_6664 - _ZN10layer_norm22ln_bwd_finalize_kernelINS_22Kernel_traits_finalizeILj1536E13__nv_bfloat16S2_S2_S2_fjLb0ELj1024ELj4ENS_18Kernel_traits_baseILj1536ES2_S2_S2_S2_fjLj1024EEEEELb0ELb1EEEvNS_9BwdParamsE)
        .other          _ZN10layer_norm22ln_bwd_finalize_kernelINS_22Kernel_traits_finalizeILj1536E13__nv_bfloat16S2_S2_S2_fjLb0ELj1024ELj4ENS_18Kernel_traits_baseILj1536ES2_S2_S2_S2_fjLj1024EEEEELb0ELb1EEEvNS_9BwdParamsE,@"STO_CUDA_ENTRY STV_DEFAULT"
_ZN10layer_norm22ln_bwd_finalize_kernelINS_22Kernel_traits_finalizeILj1536E13__nv_bfloat16S2_S2_S2_fjLb0ELj1024ELj4ENS_18Kernel_traits_baseILj1536ES2_S2_S2_S2_fjLj1024EEEEELb0ELb1EEEvNS_9BwdParamsE:
.text._ZN10layer_norm22ln_bwd_finalize_kernelINS_22Kernel_traits_finalizeILj1536E13__nv_bfloat16S2_S2_S2_fjLb0ELj1024ELj4ENS_18Kernel_traits_baseILj1536ES2_S2_S2_S2_fjLj1024EEEEELb0ELb1EEEvNS_9BwdParamsE:
[----:B------:R-:W-:Y:S08]  /*0000*/  LDC R1, c[0x0][0x37c] ;  /* 0x0000df00ff017b82 */ /* 0x000ff00000000800 */
[----:B------:R-:W0:Y:S01]  /*0010*/  S2UR UR4, SR_CTAID.X ;  /* 0x00000000000479c3 */ /* 0x000e220000002500 */
[----:B------:R-:W1:Y:S01]  /*0020*/  S2R R4, SR_TID.X ;  /* 0x0000000000047919 */ /* 0x000e620000002100 */
[----:B0-----:R-:W-:-:S06]  /*0030*/  USHF.L.U32 UR7, UR4, 0x5, URZ ;  /* 0x0000000504077899 */ /* 0x001fcc00080006ff */
[----:B------:R-:W-:-:S04]  /*0040*/  MOV R3, UR7 ;  /* 0x0000000700037c02 */ /* 0x000fc80008000f00 */
[----:B-1----:R-:W-:-:S04]  /*0050*/  LOP3.LUT R0, R3, 0x1f, R4, 0xf8, !PT ;  /* 0x0000001f03007812 */ /* 0x002fc800078ef804 */
[----:B------:R-:W-:-:S13]  /*0060*/  ISETP.GT.U32.AND P0, PT, R0, 0x5ff, PT ;  /* 0x000005ff0000780c */ /* 0x000fda0003f04070 */
[----:B------:R-:W-:Y:S05]  /*0070*/  @P0 EXIT ;  /* 0x000000000000094d */ /* 0x000fea0003800000 */
[----:B------:R-:W0:Y:S01]  /*0080*/  LDCU UR10, c[0x0][0x380] ;  /* 0x00007000ff0a77ac */ /* 0x000e220008000800 */
[----:B------:R-:W-:Y:S01]  /*0090*/  SHF.R.U32.HI R0, RZ, 0x5, R4 ;  /* 0x00000005ff007819 */ /* 0x000fe20000011604 */
[----:B------:R-:W-:Y:S01]  /*00a0*/  BSSY.RECONVERGENT B0, `(.L_x_402) ;  /* 0x0000145000007945 */ /* 0x000fe20003800200 */
[----:B------:R-:W-:Y:S01]  /*00b0*/  HFMA2 R3, -RZ, RZ, 0, 0 ;  /* 0x00000000ff037431 */ /* 0x000fe200000001ff */
[----:B------:R-:W-:Y:S01]  /*00c0*/  USHF.L.U32 UR4, UR4, 0x4, URZ ;  /* 0x0000000404047899 */ /* 0x000fe200080006ff */
[----:B------:R-:W-:Y:S01]  /*00d0*/  LOP3.LUT R4, R4, 0x1f, RZ, 0xc0, !PT ;  /* 0x0000001f04047812 */ /* 0x000fe200078ec0ff */
[----:B------:R-:W1:Y:S01]  /*00e0*/  LDCU.64 UR8, c[0x0][0x358] ;  /* 0x00006b00ff0877ac */ /* 0x000e620008000a00 */
[----:B------:R-:W-:Y:S01]  /*00f0*/  MOV R26, RZ ;  /* 0x000000ff001a7202 */ /* 0x000fe20000000f00 */
[----:B------:R-:W-:Y:S01]  /*0100*/  ULOP3.LUT UR4, UR4, 0x7ffffff0, URZ, 0xc0, !UPT ;  /* 0x7ffffff004047892 */ /* 0x000fe2000f8ec0ff */
[----:B0-----:R-:W-:-:S13]  /*0110*/  ISETP.GE.U32.AND P0, PT, R0, UR10, PT ;  /* 0x0000000a00007c0c */ /* 0x001fda000bf06070 */
[----:B-1----:R-:W-:Y:S05]  /*0120*/  @P0 BRA `(.L_x_403) ;  /* 0x0000001000f00947 */ /* 0x002fea0003800000 */
        /* <DEDUP_REMOVED lines=11> */
[----:B------:R-:W0:Y:S01]  /*01e0*/  LDC R5, c[0x0][0x388] ;  /* 0x0000e200ff057b82 */ /* 0x000e220000000800 */
[C---:B------:R-:W-:Y:S02]  /*01f0*/  LOP3.LUT R10, R0.reuse, 0x100, RZ, 0xfc, !PT ;  /* 0x00000100000a7812 */ /* 0x040fe400078efcff */
[C---:B------:R-:W-:Y:S02]  /*0200*/  LOP3.LUT R12, R0.reuse, 0x120, RZ, 0xfc, !PT ;  /* 0x00000120000c7812 */ /* 0x040fe400078efcff */
[C---:B------:R-:W-:Y:S02]  /*0210*/  LOP3.LUT R14, R0.reuse, 0x140, RZ, 0xfc, !PT ;  /* 0x00000140000e7812 */ /* 0x040fe400078efcff */
[C---:B------:R-:W-:Y:S02]  /*0220*/  LOP3.LUT R22, R0.reuse, 0x160, RZ, 0xfc, !PT ;  /* 0x0000016000167812 */ /* 0x040fe400078efcff */
[C---:B------:R-:W-:Y:S02]  /*0230*/  LOP3.LUT R26, R0.reuse, 0x180, RZ, 0xfc, !PT ;  /* 0x00000180001a7812 */ /* 0x040fe400078efcff */
[----:B------:R-:W-:-:S02]  /*0240*/  LOP3.LUT R28, R0, 0x1a0, RZ, 0xfc, !PT ;  /* 0x000001a0001c7812 */ /* 0x000fc400078efcff */
[C---:B------:R-:W-:Y:S02]  /*0250*/  LOP3.LUT R27, R0.reuse, 0x1c0, RZ, 0xfc, !PT ;  /* 0x000001c0001b7812 */ /* 0x040fe400078efcff */
[C---:B------:R-:W-:Y:S02]  /*0260*/  LOP3.LUT R7, R0.reuse, 0x1e0, RZ, 0xfc, !PT ;  /* 0x000001e000077812 */ /* 0x040fe400078efcff */
[C---:B------:R-:W-:Y:S02]  /*0270*/  LOP3.LUT R19, R0.reuse, 0x80, RZ, 0xfc, !PT ;  /* 0x0000008000137812 */ /* 0x040fe400078efcff */
[C---:B------:R-:W-:Y:S02]  /*0280*/  LOP3.LUT R20, R0.reuse, 0xa0, RZ, 0xfc, !PT ;  /* 0x000000a000147812 */ /* 0x040fe400078efcff */
[C---:B------:R-:W-:Y:S02]  /*0290*/  LOP3.LUT R18, R0.reuse, 0xc0, RZ, 0xfc, !PT ;  /* 0x000000c000127812 */ /* 0x040fe400078efcff */
[----:B------:R-:W-:Y:S01]  /*02a0*/  LOP3.LUT R16, R0, 0xe0, RZ, 0xfc, !PT ;  /* 0x000000e000107812 */ /* 0x000fe200078efcff */
[-C--:B0-----:R-:W-:Y:S01]  /*02b0*/  IMAD R25, R8, R5.reuse, UR7 ;  /* 0x0000000708197e24 */ /* 0x081fe2000f8e0205 */
[----:B------:R-:W-:Y:S01]  /*02c0*/  LOP3.LUT R6, R0, 0x40, RZ, 0xfc, !PT ;  /* 0x0000004000067812 */ /* 0x000fe200078efcff */
[-C--:B------:R-:W-:Y:S01]  /*02d0*/  IMAD R15, R10, R5.reuse, UR7 ;  /* 0x000000070a0f7e24 */ /* 0x080fe2000f8e0205 */
[----:B------:R-:W-:Y:S01]  /*02e0*/  LOP3.LUT R2, R0, 0x60, RZ, 0xfc, !PT ;  /* 0x0000006000027812 */ /* 0x000fe200078efcff */
[-C--:B------:R-:W-:Y:S01]  /*02f0*/  IMAD R8, R12, R5.reuse, UR7 ;  /* 0x000000070c087e24 */ /* 0x080fe2000f8e0205 */
[----:B------:R-:W-:Y:S01]  /*0300*/  LOP3.LUT R24, R24, 0xffffff0, RZ, 0xc0, !PT ;  /* 0x0ffffff018187812 */ /* 0x000fe200078ec0ff */
[----:B------:R-:W-:Y:S01]  /*0310*/  IMAD R10, R14, R5, UR7 ;  /* 0x000000070e0a7e24 */ /* 0x000fe2000f8e0205 */
[----:B------:R-:W-:Y:S01]  /*0320*/  IADD3 R25, PT, PT, R4, R25, RZ ;  /* 0x0000001904197210 */ /* 0x000fe20007ffe0ff */
[----:B------:R-:W-:Y:S01]  /*0330*/  IMAD R12, R22, R5, UR7 ;  /* 0x00000007160c7e24 */ /* 0x000fe2000f8e0205 */
[----:B------:R-:W-:Y:S01]  /*0340*/  IADD3 R15, PT, PT, R4, R15, RZ ;  /* 0x0000000f040f7210 */ /* 0x000fe20007ffe0ff */
[----:B------:R-:W-:-:S02]  /*0350*/  IMAD R14, R26, R5, UR7 ;  /* 0x000000071a0e7e24 */ /* 0x000fc4000f8e0205 */
[----:B------:R-:W-:Y:S02]  /*0360*/  HFMA2 R26, -RZ, RZ, 0, 0 ;  /* 0x00000000ff1a7431 */ /* 0x000fe400000001ff */
[-C--:B------:R-:W-:Y:S01]  /*0370*/  IMAD R29, R28, R5.reuse, UR7 ;  /* 0x000000071c1d7e24 */ /* 0x080fe2000f8e0205 */
[C---:B------:R-:W-:Y:S01]  /*0380*/  IADD3 R8, PT, PT, R4.reuse, R8, RZ ;  /* 0x0000000804087210 */ /* 0x040fe20007ffe0ff */
[-C--:B------:R-:W-:Y:S01]  /*0390*/  IMAD R27, R27, R5.reuse, UR7 ;  /* 0x000000071b1b7e24 */ /* 0x080fe2000f8e0205 */
[C---:B------:R-:W-:Y:S01]  /*03a0*/  IADD3 R10, PT, PT, R4.reuse, R10, RZ ;  /* 0x0000000a040a7210 */ /* 0x040fe20007ffe0ff */
[-C--:B------:R-:W-:Y:S01]  /*03b0*/  IMAD R7, R7, R5.reuse, UR7 ;  /* 0x0000000707077e24 */ /* 0x080fe2000f8e0205 */
[C---:B------:R-:W-:Y:S01]  /*03c0*/  IADD3 R12, PT, PT, R4.reuse, R12, RZ ;  /* 0x0000000c040c7210 */ /* 0x040fe20007ffe0ff */
[-C--:B------:R-:W-:Y:S01]  /*03d0*/  IMAD R19, R19, R5.reuse, UR7 ;  /* 0x0000000713137e24 */ /* 0x080fe2000f8e0205 */
[----:B------:R-:W-:Y:S01]  /*03e0*/  IADD3 R14, PT, PT, R4, R14, RZ ;  /* 0x0000000e040e7210 */ /* 0x000fe20007ffe0ff */
[----:B------:R-:W-:Y:S01]  /*03f0*/  IMAD R9, R20, R5, UR7 ;  /* 0x0000000714097e24 */ /* 0x000fe2000f8e0205 */
        /* <DEDUP_REMOVED lines=10> */
[----:B------:R-:W-:-:S02]  /*04a0*/  IADD3 R11, PT, PT, R4, R11, RZ ;  /* 0x0000000b040b7210 */ /* 0x000fc40007ffe0ff */
[C---:B------:R-:W-:Y:S02]  /*04b0*/  IADD3 R13, PT, PT, R4.reuse, R13, RZ ;  /* 0x0000000d040d7210 */ /* 0x040fe40007ffe0ff */
[C---:B------:R-:W-:Y:S02]  /*04c0*/  IADD3 R6, PT, PT, R4.reuse, R23, RZ ;  /* 0x0000001704067210 */ /* 0x040fe40007ffe0ff */
[C---:B------:R-:W-:Y:S02]  /*04d0*/  IADD3 R17, PT, PT, R4.reuse, R17, RZ ;  /* 0x0000001104117210 */ /* 0x040fe40007ffe0ff */
[----:B------:R-:W-:Y:S02]  /*04e0*/  IADD3 R4, PT, PT, R4, R21, RZ ;  /* 0x0000001504047210 */ /* 0x000fe40007ffe0ff */
[----:B------:R-:W-:Y:S02]  /*04f0*/  MOV R2, R0 ;  /* 0x0000000000027202 */ /* 0x000fe40000000f00 */
[----:B------:R-:W-:-:S07]  /*0500*/  IADD3 R24, PT, PT, -R24, RZ, RZ ;  /* 0x000000ff18187210 */ /* 0x000fce0007ffe1ff */
.L_x_406:
[----:B------:R-:W0:Y:S02]  /*0510*/  LDC.64 R20, c[0x0][0x440] ;  /* 0x00011000ff147b82 */ /* 0x000e240000000a00 */
[----:B0-----:R-:W-:-:S06]  /*0520*/  IMAD.WIDE.U32 R22, R4, 0x4, R20 ;  /* 0x0000000404167825 */ /* 0x001fcc00078e0014 */
[----:B------:R-:W2:Y:S02]  /*0530*/  LDG.E R23, desc[UR8][R22.64] ;  /* 0x0000000816177981 */ /* 0x000ea4000c1e1900 */
[----:B--2---:R-:W-:Y:S01]  /*0540*/  FADD.FTZ R28, R23, R26 ;  /* 0x0000001a171c7221 */ /* 0x004fe20000010000 */
[----:B------:R-:W-:-:S06]  /*0550*/  IMAD.WIDE.U32 R26, R25, 0x4, R20 ;  /* 0x00000004191a7825 */ /* 0x000fcc00078e0014 */
[----:B------:R-:W2:Y:S02]  /*0560*/  LDG.E R27, desc[UR8][R26.64] ;  /* 0x000000081a1b7981 */ /* 0x000ea4000c1e1900 */
[----:B--2---:R-:W-:Y:S01]  /*0570*/  FADD.FTZ R27, R28, R27 ;  /* 0x0000001b1c1b7221 */ /* 0x004fe20000010000 */
[----:B------:R-:W-:-:S06]  /*0580*/  IMAD.WIDE.U32 R28, R6, 0x4, R20 ;  /* 0x00000004061c7825 */ /* 0x000fcc00078e0014 */
[----:B------:R-:W2:Y:S01]  /*0590*/  LDG.E R28, desc[UR8][R28.64] ;  /* 0x000000081c1c7981 */ /* 0x000ea2000c1e1900 */
[----:B------:R-:W-:-:S06]  /*05a0*/  IMAD.WIDE.U32 R22, R19, 0x4, R20 ;  /* 0x0000000413167825 */ /* 0x000fcc00078e0014 */
[----:B------:R-:W3:Y:S01]  /*05b0*/  LDG.E R23, desc[UR8][R22.64] ;  /* 0x0000000816177981 */ /* 0x000ee2000c1e1900 */
[----:B--2---:R-:W-:Y:S01]  /*05c0*/  FADD.FTZ R28, R27, R28 ;  /* 0x0000001c1b1c7221 */ /* 0x004fe20000010000 */
[----:B------:R-:W-:-:S06]  /*05d0*/  IMAD.WIDE.U32 R26, R17, 0x4, R20 ;  /* 0x00000004111a7825 */ /* 0x000fcc00078e0014 */
[----:B------:R-:W2:Y:S02]  /*05e0*/  LDG.E R27, desc[UR8][R26.64] ;  /* 0x000000081a1b7981 */ /* 0x000ea4000c1e1900 */
[----:B--2---:R-:W-:-:S04]  /*05f0*/  FADD.FTZ R28, R28, R27 ;  /* 0x0000001b1c1c7221 */ /* 0x004fc80000010000 */
[----:B---3--:R-:W-:Y:S01]  /*0600*/  FADD.FTZ R28, R28, R23 ;  /* 0x000000171c1c7221 */ /* 0x008fe20000010000 */
        /* <DEDUP_REMOVED lines=12> */
[----:B------:R-:W-:-:S04]  /*06d0*/  IMAD.WIDE.U32 R22, R8, 0x4, R20 ;  /* 0x0000000408167825 */ /* 0x000fc800078e0014 */
[----:B------:R-:W-:Y:S02]  /*06e0*/  IMAD.WIDE.U32 R28, R10, 0x4, R20 ;  /* 0x000000040a1c7825 */ /* 0x000fe400078e0014 */
[----:B------:R-:W2:Y:S04]  /*06f0*/  LDG.E R23, desc[UR8][R22.64] ;  /* 0x0000000816177981 */ /* 0x000ea8000c1e1900 */
[----:B------:R-:W3:Y:S01]  /*0700*/  LDG.E R29, desc[UR8][R28.64] ;  /* 0x000000081c1d7981 */ /* 0x000ee2000c1e1900 */
        /* <DEDUP_REMOVED lines=8> */
[----:B------:R-:W-:-:S06]  /*0790*/  IMAD.WIDE.U32 R26, R16, 0x4, R20 ;  /* 0x00000004101a7825 */ /* 0x000fcc00078e0014 */
[----:B------:R-:W2:Y:S02]  /*07a0*/  LDG.E R27, desc[UR8][R26.64] ;  /* 0x000000081a1b7981 */ /* 0x000ea4000c1e1900 */
[----:B--2---:R-:W-:Y:S01]  /*07b0*/  FADD.FTZ R22, R28, R27 ;  /* 0x0000001b1c167221 */ /* 0x004fe20000010000 */
[----:B------:R-:W-:-:S04]  /*07c0*/  IMAD.WIDE.U32 R28, R18, 0x4, R20 ;  /* 0x00000004121c7825 */ /* 0x000fc800078e0014 */
[----:B------:R-:W-:Y:S02]  /*07d0*/  IMAD.WIDE.U32 R20, R7, 0x4, R20 ;  /* 0x0000000407147825 */ /* 0x000fe400078e0014 */
[----:B------:R-:W2:Y:S04]  /*07e0*/  LDG.E R29, desc[UR8][R28.64] ;  /* 0x000000081c1d7981 */ /* 0x000ea8000c1e1900 */
[----:B------:R0:W3:Y:S02]  /*07f0*/  LDG.E R23, desc[UR8][R20.64] ;  /* 0x0000000814177981 */ /* 0x0000e4000c1e1900 */
[----:B0-----:R-:W0:Y:S01]  /*0800*/  LDC.64 R20, c[0x0][0x448] ;  /* 0x00011200ff147b82 */ /* 0x001e220000000a00 */
[----:B--2---:R-:W-:-:S04]  /*0810*/  FADD.FTZ R22, R22, R29 ;  /* 0x0000001d16167221 */ /* 0x004fc80000010000 */
[----:B---3--:R-:W-:Y:S01]  /*0820*/  FADD.FTZ R26, R22, R23 ;  /* 0x00000017161a7221 */ /* 0x008fe20000010000 */
[----:B0-----:R-:W-:-:S04]  /*0830*/  IMAD.WIDE.U32 R22, R4, 0x4, R20 ;  /* 0x0000000404167825 */ /* 0x001fc800078e0014 */
[----:B------:R-:W-:Y:S02]  /*0840*/  IMAD.WIDE.U32 R28, R25, 0x4, R20 ;  /* 0x00000004191c7825 */ /* 0x000fe400078e0014 */
[----:B------:R-:W2:Y:S04]  /*0850*/  LDG.E R22, desc[UR8][R22.64] ;  /* 0x0000000816167981 */ /* 0x000ea8000c1e1900 */
[----:B------:R-:W3:Y:S01]  /*0860*/  LDG.E R27, desc[UR8][R28.64] ;  /* 0x000000081c1b7981 */ /* 0x000ee2000c1e1900 */
[----:B--2---:R-:W-:Y:S01]  /*0870*/  FADD.FTZ R3, R22, R3 ;  /* 0x0000000316037221 */ /* 0x004fe20000010000 */
[----:B------:R-:W-:-:S04]  /*0880*/  IMAD.WIDE.U32 R22, R6, 0x4, R20 ;  /* 0x0000000406167825 */ /* 0x000fc800078e0014 */
[----:B---3--:R-:W-:Y:S02]  /*0890*/  FADD.FTZ R3, R3, R27 ;  /* 0x0000001b03037221 */ /* 0x008fe40000010000 */
[----:B------:R-:W2:Y:S01]  /*08a0*/  LDG.E R27, desc[UR8][R22.64] ;  /* 0x00000008161b7981 */ /* 0x000ea2000c1e1900 */
[----:B------:R-:W-:-:S04]  /*08b0*/  IMAD.WIDE.U32 R28, R17, 0x4, R20 ;  /* 0x00000004111c7825 */ /* 0x000fc800078e0014 */
[----:B--2---:R-:W-:Y:S02]  /*08c0*/  FADD.FTZ R3, R3, R27 ;  /* 0x0000001b03037221 */ /* 0x004fe40000010000 */
        /* <DEDUP_REMOVED lines=32> */
[----:B------:R-:W-:-:S06]  /*0ad0*/  IMAD.WIDE.U32 R20, R7, 0x4, R20 ;  /* 0x0000000407147825 */ /* 0x000fcc00078e0014 */
[----:B------:R-:W3:Y:S01]  /*0ae0*/  LDG.E R20, desc[UR8][R20.64] ;  /* 0x0000000814147981 */ /* 0x000ee2000c1e1900 */
[----:B------:R-:W-:Y:S01]  /*0af0*/  IADD3 R24, PT, PT, R24, 0x10, RZ ;  /* 0x0000001018187810 */ /* 0x000fe20007ffe0ff */
[----:B--2---:R-:W-:Y:S02]  /*0b00*/  FADD.FTZ R3, R3, R27 ;  /* 0x0000001b03037221 */ /* 0x004fe40000010000 */
[----:B------:R-:W2:Y:S01]  /*0b10*/  LDG.E R27, desc[UR8][R22.64] ;  /* 0x00000008161b7981 */ /* 0x000ea2000c1e1900 */
[----:B------:R-:W-:Y:S02]  /*0b20*/  ISETP.NE.AND P0, PT, R24, RZ, PT ;  /* 0x000000ff1800720c */ /* 0x000fe40003f05270 */
[----:B------:R-:W-:Y:S02]  /*0b30*/  IADD3 R2, PT, PT, R2, 0x200, RZ ;  /* 0x0000020002027810 */ /* 0x000fe40007ffe0ff */
        /* <DEDUP_REMOVED lines=15> */
[----:B------:R-:W-:Y:S01]  /*0c30*/  LEA R7, R5, R7, 0x9 ;  /* 0x0000000705077211 */ /* 0x000fe200078e48ff */
[----:B--2---:R-:W-:-:S04]  /*0c40*/  FADD.FTZ R3, R3, R27 ;  /* 0x0000001b03037221 */ /* 0x004fc80000010000 */
[----:B---3--:R-:W-:Y:S01]  /*0c50*/  FADD.FTZ R3, R3, R20 ;  /* 0x0000001403037221 */ /* 0x008fe20000010000 */
[----:B------:R-:W-:Y:S06]  /*0c60*/  @P0 BRA `(.L_x_406) ;  /* 0xfffffff800280947 */ /* 0x000fec000383ffff */
.L_x_405:
[----:B------:R-:W-:Y:S05]  /*0c70*/  BSYNC.RECONVERGENT B1 ;  /* 0x0000000000017941 */ /* 0x000fea0003800200 */
.L_x_404:
        /* <DEDUP_REMOVED lines=12> */
[----:B------:R-:W-:Y:S02]  /*0d40*/  LOP3.LUT R7, R4, 0x7, RZ, 0xc0, !PT ;  /* 0x0000000704077812 */ /* 0x000fe400078ec0ff */
[----:B------:R-:W-:Y:S02]  /*0d50*/  MOV R5, UR7 ;  /* 0x0000000700057c02 */ /* 0x000fe40008000f00 */
[----:B------:R-:W-:Y:S02]  /*0d60*/  ISETP.NE.AND P1, PT, R7, RZ, PT ;  /* 0x000000ff0700720c */ /* 0x000fe40003f25270 */
[----:B0-----:R-:W-:-:S05]  /*0d70*/  LOP3.LUT R5, R5, 0x1f, R6, 0xf8, !PT ;  /* 0x0000001f05057812 */ /* 0x001fca00078ef806 */
[----:B------:R-:W-:Y:S06]  /*0d80*/  @!P0 BRA `(.L_x_408) ;  /* 0x0000000000f08947 */ /* 0x000fec0003800000 */
[----:B------:R-:W0:Y:S08]  /*0d90*/  LDC R18, c[0x0][0x388] ;  /* 0x0000e200ff127b82 */ /* 0x000e300000000800 */
[----:B------:R-:W1:Y:S08]  /*0da0*/  LDC.64 R10, c[0x0][0x440] ;  /* 0x00011000ff0a7b82 */ /* 0x000e700000000a00 */
[----:B------:R-:W2:Y:S01]  /*0db0*/  LDC.64 R14, c[0x0][0x448] ;  /* 0x00011200ff0e7b82 */ /* 0x000ea20000000a00 */
[----:B0-----:R-:W-:-:S05]  /*0dc0*/  IMAD R19, R2, R18, R5 ;  /* 0x0000001202137224 */ /* 0x001fca00078e0205 */
[----:B------:R-:W-:Y:S01]  /*0dd0*/  LEA R25, R18, R19, 0x5 ;  /* 0x0000001312197211 */ /* 0x000fe200078e28ff */
[----:B-1----:R-:W-:-:S04]  /*0de0*/  IMAD.WIDE.U32 R8, R19, 0x4, R10 ;  /* 0x0000000413087825 */ /* 0x002fc800078e000a */
[----:B------:R-:W-:Y:S01]  /*0df0*/  IMAD.WIDE.U32 R22, R25, 0x4, R10 ;  /* 0x0000000419167825 */ /* 0x000fe200078e000a */
[----:B------:R-:W3:Y:S03]  /*0e00*/  LDG.E R21, desc[UR8][R8.64] ;  /* 0x0000000808157981 */ /* 0x000ee6000c1e1900 */
[----:B--2---:R-:W-:Y:S02]  /*0e10*/  IMAD.WIDE.U32 R12, R19, 0x4, R14 ;  /* 0x00000004130c7825 */ /* 0x004fe400078e000e */
[----:B------:R-:W2:Y:S04]  /*0e20*/  LDG.E R22, desc[UR8][R22.64] ;  /* 0x0000000816167981 */ /* 0x000ea8000c1e1900 */
[----:B------:R0:W4:Y:S01]  /*0e30*/  LDG.E R20, desc[UR8][R12.64] ;  /* 0x000000080c147981 */ /* 0x000122000c1e1900 */
[----:B------:R-:W-:-:S04]  /*0e40*/  LEA R17, R18, R19, 0x6 ;  /* 0x0000001312117211 */ /* 0x000fc800078e30ff */
[C---:B------:R-:W-:Y:S01]  /*0e50*/  LEA R27, R18.reuse, R17, 0x5 ;  /* 0x00000011121b7211 */ /* 0x040fe200078e28ff */
[----:B------:R-:W-:Y:S01]  /*0e60*/  IMAD.WIDE.U32 R24, R25, 0x4, R14 ;  /* 0x0000000419187825 */ /* 0x000fe200078e000e */
[----:B------:R-:W-:-:S03]  /*0e70*/  LEA R19, R18, R19, 0x7 ;  /* 0x0000001312137211 */ /* 0x000fc600078e38ff */
[----:B0-----:R-:W-:-:S04]  /*0e80*/  IMAD.WIDE.U32 R12, R27, 0x4, R10 ;  /* 0x000000041b0c7825 */ /* 0x001fc800078e000a */
[C---:B------:R-:W-:Y:S02]  /*0e90*/  IMAD.WIDE.U32 R8, R17.reuse, 0x4, R10 ;  /* 0x0000000411087825 */ /* 0x040fe400078e000a */
[----:B------:R-:W5:Y:S02]  /*0ea0*/  LDG.E R13, desc[UR8][R12.64] ;  /* 0x000000080c0d7981 */ /* 0x000f64000c1e1900 */
[----:B------:R-:W-:Y:S02]  /*0eb0*/  IMAD.WIDE.U32 R16, R17, 0x4, R14 ;  /* 0x0000000411107825 */ /* 0x000fe400078e000e */
[----:B------:R-:W5:Y:S02]  /*0ec0*/  LDG.E R9, desc[UR8][R8.64] ;  /* 0x0000000808097981 */ /* 0x000f64000c1e1900 */
[C---:B------:R-:W-:Y:S02]  /*0ed0*/  IMAD.WIDE.U32 R28, R19.reuse, 0x4, R10 ;  /* 0x00000004131c7825 */ /* 0x040fe400078e000a */
[----:B------:R-:W5:Y:S04]  /*0ee0*/  LDG.E R16, desc[UR8][R16.64] ;  /* 0x0000000810107981 */ /* 0x000f68000c1e1900 */
[----:B------:R-:W5:Y:S04]  /*0ef0*/  LDG.E R12, desc[UR8][R24.64] ;  /* 0x00000008180c7981 */ /* 0x000f68000c1e1900 */
[----:B------:R0:W5:Y:S02]  /*0f00*/  LDG.E R8, desc[UR8][R28.64] ;  /* 0x000000081c087981 */ /* 0x000164000c1e1900 */
[----:B0-----:R-:W-:-:S05]  /*0f10*/  IMAD.WIDE.U32 R28, R19, 0x4, R14 ;  /* 0x00000004131c7825 */ /* 0x001fca00078e000e */
[----:B------:R0:W5:Y:S01]  /*0f20*/  LDG.E R17, desc[UR8][R28.64] ;  /* 0x000000081c117981 */ /* 0x000162000c1e1900 */
[----:B---3--:R-:W-:Y:S01]  /*0f30*/  FADD.FTZ R26, R26, R21 ;  /* 0x000000151a1a7221 */ /* 0x008fe20000010000 */
[----:B------:R-:W-:-:S03]  /*0f40*/  LEA R21, R18, R19, 0x5 ;  /* 0x0000001312157211 */ /* 0x000fc600078e28ff */
[----:B--2---:R-:W-:Y:S01]  /*0f50*/  FADD.FTZ R22, R26, R22 ;  /* 0x000000161a167221 */ /* 0x004fe20000010000 */
[----:B------:R-:W-:Y:S01]  /*0f60*/  IMAD.WIDE.U32 R26, R27, 0x4, R14 ;  /* 0x000000041b1a7825 */ /* 0x000fe200078e000e */
[----:B------:R-:W-:-:S03]  /*0f70*/  LEA R19, R18, R19, 0x6 ;  /* 0x0000001312137211 */ /* 0x000fc600078e30ff */
[----:B------:R-:W-:-:S04]  /*0f80*/  IMAD.WIDE.U32 R24, R21, 0x4, R10 ;  /* 0x0000000415187825 */ /* 0x000fc800078e000a */
[----:B----4-:R-:W-:Y:S01]  /*0f90*/  FADD.FTZ R23, R3, R20 ;  /* 0x0000001403177221 */ /* 0x010fe20000010000 */
[----:B------:R-:W2:Y:S01]  /*0fa0*/  LDG.E R26, desc[UR8][R26.64] ;  /* 0x000000081a1a7981 */ /* 0x000ea2000c1e1900 */
[----:B------:R-:W-:-:S03]  /*0fb0*/  IMAD.WIDE.U32 R20, R21, 0x4, R14 ;  /* 0x0000000415147825 */ /* 0x000fc600078e000e */
[----:B------:R1:W3:Y:S01]  /*0fc0*/  LDG.E R3, desc[UR8][R24.64] ;  /* 0x0000000818037981 */ /* 0x0002e2000c1e1900 */
[----:B0-----:R-:W-:-:S03]  /*0fd0*/  IMAD.WIDE.U32 R28, R19, 0x4, R10 ;  /* 0x00000004131c7825 */ /* 0x001fc600078e000a */
[----:B------:R-:W4:Y:S01]  /*0fe0*/  LDG.E R20, desc[UR8][R20.64] ;  /* 0x0000000814147981 */ /* 0x000f22000c1e1900 */
[----:B-1----:R-:W-:Y:S01]  /*0ff0*/  LEA R25, R18, R19, 0x5 ;  /* 0x0000001312197211 */ /* 0x002fe200078e28ff */
[----:B------:R-:W-:Y:S02]  /*1000*/  IMAD.WIDE.U32 R18, R19, 0x4, R14 ;  /* 0x0000000413127825 */ /* 0x000fe400078e000e */
[----:B------:R-:W4:Y:S02]  /*1010*/  LDG.E R24, desc[UR8][R28.64] ;  /* 0x000000081c187981 */ /* 0x000f24000c1e1900 */
[C---:B------:R-:W-:Y:S02]  /*1020*/  IMAD.WIDE.U32 R10, R25.reuse, 0x4, R10 ;  /* 0x00000004190a7825 */ /* 0x040fe400078e000a */
[----:B------:R-:W4:Y:S02]  /*1030*/  LDG.E R18, desc[UR8][R18.64] ;  /* 0x0000000812127981 */ /* 0x000f24000c1e1900 */
[----:B------:R-:W-:-:S02]  /*1040*/  IMAD.WIDE.U32 R14, R25, 0x4, R14 ;  /* 0x00000004190e7825 */ /* 0x000fc400078e000e */
[----:B------:R-:W4:Y:S04]  /*1050*/  LDG.E R10, desc[UR8][R10.64] ;  /* 0x000000080a0a7981 */ /* 0x000f28000c1e1900 */
[----:B------:R-:W4:Y:S01]  /*1060*/  LDG.E R14, desc[UR8][R14.64] ;  /* 0x000000080e0e7981 */ /* 0x000f22000c1e1900 */
[----:B-----5:R-:W-:Y:S01]  /*1070*/  FADD.FTZ R23, R23, R12 ;  /* 0x0000000c17177221 */ /* 0x020fe20000010000 */
[----:B------:R-:W-:-:S03]  /*1080*/  FADD.FTZ R22, R22, R9 ;  /* 0x0000000916167221 */ /* 0x000fc60000010000 */
[----:B------:R-:W-:Y:S01]  /*1090*/  FADD.FTZ R23, R23, R16 ;  /* 0x0000001017177221 */ /* 0x000fe20000010000 */
[----:B------:R-:W-:-:S04]  /*10a0*/  FADD.FTZ R13, R22, R13 ;  /* 0x0000000d160d7221 */ /* 0x000fc80000010000 */
[----:B------:R-:W-:Y:S01]  /*10b0*/  FADD.FTZ R8, R13, R8 ;  /* 0x000000080d087221 */ /* 0x000fe20000010000 */
[----:B------:R-:W-:Y:S01]  /*10c0*/  IADD3 R2, PT, PT, R2, 0x100, RZ ;  /* 0x0000010002027810 */ /* 0x000fe20007ffe0ff */
[----:B--2---:R-:W-:-:S04]  /*10d0*/  FADD.FTZ R26, R23, R26 ;  /* 0x0000001a171a7221 */ /* 0x004fc80000010000 */
[----:B------:R-:W-:Y:S01]  /*10e0*/  FADD.FTZ R17, R26, R17 ;  /* 0x000000111a117221 */ /* 0x000fe20000010000 */
[----:B---3--:R-:W-:-:S03]  /*10f0*/  FADD.FTZ R3, R8, R3 ;  /* 0x0000000308037221 */ /* 0x008fc60000010000 */
[----:B----4-:R-:W-:Y:S01]  /*1100*/  FADD.FTZ R17, R17, R20 ;  /* 0x0000001411117221 */ /* 0x010fe20000010000 */
[----:B------:R-:W-:-:S03]  /*1110*/  FADD.FTZ R3, R3, R24 ;  /* 0x0000001803037221 */ /* 0x000fc60000010000 */
[----:B------:R-:W-:Y:S01]  /*1120*/  FADD.FTZ R17, R17, R18 ;  /* 0x0000001211117221 */ /* 0x000fe20000010000 */
[----:B------:R-:W-:-:S03]  /*1130*/  FADD.FTZ R26, R3, R10 ;  /* 0x0000000a031a7221 */ /* 0x000fc60000010000 */
[----:B------:R-:W-:-:S07]  /*1140*/  FADD.FTZ R3, R17, R14 ;  /* 0x0000000e11037221 */ /* 0x000fce0000010000 */
.L_x_408:
[----:B------:R-:W-:Y:S05]  /*1150*/  BSYNC.RECONVERGENT B1 ;  /* 0x0000000000017941 */ /* 0x000fea0003800200 */
.L_x_407:
[----:B------:R-:W-:Y:S05]  /*1160*/  @!P1 BRA `(.L_x_403) ;  /* 0x0000000000e09947 */ /* 0x000fea0003800000 */
[----:B------:R-:W-:Y:S01]  /*1170*/  ISETP.GE.U32.AND P0, PT, R7, 0x4, PT ;  /* 0x000000040700780c */ /* 0x000fe20003f06070 */
[----:B------:R-:W-:Y:S01]  /*1180*/  BSSY.RECONVERGENT B1, `(.L_x_409) ;  /* 0x0000024000017945 */ /* 0x000fe20003800200 */
[----:B------:R-:W-:-:S04]  /*1190*/  LOP3.LUT R4, R4, 0x3, RZ, 0xc0, !PT ;  /* 0x0000000304047812 */ /* 0x000fc800078ec0ff */
[----:B------:R-:W-:-:S07]  /*11a0*/  ISETP.NE.AND P1, PT, R4, RZ, PT ;  /* 0x000000ff0400720c */ /* 0x000fce0003f25270 */
[----:B------:R-:W-:Y:S06]  /*11b0*/  @!P0 BRA `(.L_x_410) ;  /* 0x0000000000808947 */ /* 0x000fec0003800000 */
[----:B------:R-:W0:Y:S08]  /*11c0*/  LDC R7, c[0x0][0x388] ;  /* 0x0000e200ff077b82 */ /* 0x000e300000000800 */
[----:B------:R-:W1:Y:S08]  /*11d0*/  LDC.64 R8, c[0x0][0x448] ;  /* 0x00011200ff087b82 */ /* 0x000e700000000a00 */
[----:B------:R-:W2:Y:S01]  /*11e0*/  LDC.64 R10, c[0x0][0x440] ;  /* 0x00011000ff0a7b82 */ /* 0x000ea20000000a00 */
[----:B0-----:R-:W-:-:S05]  /*11f0*/  IMAD R12, R2, R7, R5 ;  /* 0x00000007020c7224 */ /* 0x001fca00078e0205 */
[CC--:B------:R-:W-:Y:S01]  /*1200*/  LEA R17, R7.reuse, R12.reuse, 0x5 ;  /* 0x0000000c07117211 */ /* 0x0c0fe200078e28ff */
[----:B-1----:R-:W-:Y:S01]  /*1210*/  IMAD.WIDE.U32 R20, R12, 0x4, R8 ;  /* 0x000000040c147825 */ /* 0x002fe200078e0008 */
[----:B------:R-:W-:-:S03]  /*1220*/  LEA R15, R7, R12, 0x6 ;  /* 0x0000000c070f7211 */ /* 0x000fc600078e30ff */
[--C-:B--2---:R-:W-:Y:S02]  /*1230*/  IMAD.WIDE.U32 R22, R12, 0x4, R10.reuse ;  /* 0x000000040c167825 */ /* 0x104fe400078e000a */
[----:B------:R-:W2:Y:S02]  /*1240*/  LDG.E R20, desc[UR8][R20.64] ;  /* 0x0000000814147981 */ /* 0x000ea4000c1e1900 */
[C---:B------:R-:W-:Y:S02]  /*1250*/  IMAD.WIDE.U32 R18, R17.reuse, 0x4, R10 ;  /* 0x0000000411127825 */ /* 0x040fe400078e000a */
        /* <DEDUP_REMOVED lines=14> */
[----:B--2---:R-:W-:Y:S01]  /*1340*/  FADD.FTZ R3, R3, R20 ;  /* 0x0000001403037221 */ /* 0x004fe20000010000 */
[----:B---3--:R-:W-:-:S04]  /*1350*/  FADD.FTZ R5, R26, R5 ;  /* 0x000000051a057221 */ /* 0x008fc80000010000 */
[----:B----4-:R-:W-:Y:S01]  /*1360*/  FADD.FTZ R5, R5, R18 ;  /* 0x0000001205057221 */ /* 0x010fe20000010000 */
[----:B-----5:R-:W-:-:S03]  /*1370*/  FADD.FTZ R3, R3, R16 ;  /* 0x0000001003037221 */ /* 0x020fc60000010000 */
[----:B------:R-:W-:Y:S01]  /*1380*/  FADD.FTZ R5, R5, R12 ;  /* 0x0000000c05057221 */ /* 0x000fe20000010000 */
[----:B------:R-:W-:-:S03]  /*1390*/  FADD.FTZ R3, R3, R14 ;  /* 0x0000000e03037221 */ /* 0x000fc60000010000 */
[----:B------:R-:W-:Y:S01]  /*13a0*/  FADD.FTZ R26, R5, R10 ;  /* 0x0000000a051a7221 */ /* 0x000fe20000010000 */
[----:B------:R-:W-:-:S07]  /*13b0*/  FADD.FTZ R3, R3, R8 ;  /* 0x0000000803037221 */ /* 0x000fce0000010000 */
.L_x_410:
[----:B------:R-:W-:Y:S05]  /*13c0*/  BSYNC.RECONVERGENT B1 ;  /* 0x0000000000017941 */ /* 0x000fea0003800200 */
.L_x_409:
[----:B------:R-:W-:Y:S05]  /*13d0*/  @!P1 BRA `(.L_x_403) ;  /* 0x0000000000449947 */ /* 0x000fea0003800000 */
[----:B------:R-:W0:Y:S01]  /*13e0*/  LDC R12, c[0x0][0x388] ;  /* 0x0000e200ff0c7b82 */ /* 0x000e220000000800 */
[----:B------:R-:W-:-:S07]  /*13f0*/  LOP3.LUT R13, R6, 0x1f, RZ, 0xc0, !PT ;  /* 0x0000001f060d7812 */ /* 0x000fce00078ec0ff */
[----:B------:R-:W1:Y:S08]  /*1400*/  LDC.64 R8, c[0x0][0x440] ;  /* 0x00011000ff087b82 */ /* 0x000e700000000a00 */
[----:B------:R-:W2:Y:S01]  /*1410*/  LDC.64 R10, c[0x0][0x448] ;  /* 0x00011200ff0a7b82 */ /* 0x000ea20000000a00 */
[----:B0-----:R-:W-:-:S05]  /*1420*/  IMAD R2, R2, R12, UR7 ;  /* 0x0000000702027e24 */ /* 0x001fca000f8e020c */
[----:B------:R-:W-:Y:S02]  /*1430*/  IADD3 R13, PT, PT, R13, R2, RZ ;  /* 0x000000020d0d7210 */ /* 0x000fe40007ffe0ff */
[----:B------:R-:W-:-:S07]  /*1440*/  IADD3 R2, PT, PT, -R4, RZ, RZ ;  /* 0x000000ff04027210 */ /* 0x000fce0007ffe1ff */
.L_x_411:
[----:B-1----:R-:W-:-:S04]  /*1450*/  IMAD.WIDE.U32 R4, R13, 0x4, R8 ;  /* 0x000000040d047825 */ /* 0x002fc800078e0008 */
[----:B--2---:R-:W-:Y:S02]  /*1460*/  IMAD.WIDE.U32 R6, R13, 0x4, R10 ;  /* 0x000000040d067825 */ /* 0x004fe400078e000a */
        /* <DEDUP_REMOVED lines=8> */
.L_x_403:
[----:B------:R-:W-:Y:S05]  /*14f0*/  BSYNC.RECONVERGENT B0 ;  /* 0x0000000000007941 */ /* 0x000fea0003800200 */
.L_x_402:
        /* <DEDUP_REMOVED lines=10> */
[C---:B------:R-:W-:Y:S01]  /*15a0*/  ISETP.NE.AND P1, PT, R2.reuse, RZ, PT ;  /* 0x000000ff0200720c */ /* 0x040fe20003f25270 */
[----:B------:R-:W-:Y:S01]  /*15b0*/  STS [R5], R3 ;  /* 0x0000000305007388 */ /* 0x000fe20000000800 */
[----:B------:R-:W-:Y:S02]  /*15c0*/  LOP3.LUT R4, R7, R4, RZ, 0xfc, !PT ;  /* 0x0000000407047212 */ /* 0x000fe400078efcff */
[----:B------:R-:W-:Y:S01]  /*15d0*/  ISETP.GT.U32.AND P0, PT, R2, 0xf, PT ;  /* 0x0000000f0200780c */ /* 0x000fe20003f04070 */
[----:B------:R-:W-:Y:S01]  /*15e0*/  STS [R5+0x1000], R26 ;  /* 0x0010001a05007388 */ /* 0x000fe20000000800 */
[----:B------:R-:W-:Y:S02]  /*15f0*/  BAR.SYNC.DEFER_BLOCKING 0x0 ;  /* 0x0000000000007b1d */ /* 0x000fe40000010000 */
[----:B------:R-:W-:-:S04]  /*1600*/  ISETP.NE.OR P0, PT, R0, 0x1f, P0 ;  /* 0x0000001f0000780c */ /* 0x000fc80000705670 */
        /* <DEDUP_REMOVED lines=10> */
[----:B------:R-:W0:Y:S01]  /*16b0*/  SHFL.BFLY PT, R3, R12, 0x4, 0x1f ;  /* 0x0c801f000c037f89 */ /* 0x000e2200000e0000 */
[----:B------:R-:W-:-:S03]  /*16c0*/  @!P1 LEA R8, R0, UR5, 0x2 ;  /* 0x0000000500089c11 */ /* 0x000fc6000f8e10ff */
[----:B------:R-:W1:Y:S01]  /*16d0*/  SHFL.BFLY PT, R10, R9, 0x4, 0x1f ;  /* 0x0c801f00090a7f89 */ /* 0x000e6200000e0000 */
        /* <DEDUP_REMOVED lines=14> */
[C---:B------:R-:W-:Y:S01]  /*17c0*/  LEA R0, R2.reuse, UR5, 0x3 ;  /* 0x0000000502007c11 */ /* 0x040fe2000f8e18ff */
[----:B0-----:R-:W0:Y:S01]  /*17d0*/  LDC.64 R4, c[0x0][0x488] ;  /* 0x00012200ff047b82 */ /* 0x001e220000000a00 */
[----:B------:R-:W-:-:S03]  /*17e0*/  IADD3 R9, PT, PT, R2, UR4, RZ ;  /* 0x0000000402097c10 */ /* 0x000fc6000fffe0ff */
        /* <DEDUP_REMOVED lines=10> */
.L_x_412:
        /* <DEDUP_REMOVED lines=15> */
.L_x_6664:


//--------------------- .text._ZN10layer_norm13ln_bwd_kernelINS_13Kernel_traitsI13__nv_bfloat16S2_S2_S2_fjLj1536ELj1ELj1ELj4ELj8ENS_18Kernel_traits_baseILj1536ES2_S2_S2_S2_fjLj128EEEEELb1ELb0ELb1ELb1EEEvNS_9BwdParamsE --------------------------
	.section	.text._ZN10layer_norm13ln_bwd_kernelINS_13Kernel_traitsI13__nv_bfloat16S2_S2_S2_fjLj1536ELj1ELj1ELj4ELj8ENS_18Kernel_traits_baseILj1536ES2_S2_S2_S2_fjLj128EEEEELb1ELb0ELb1ELb1EEEvNS_9BwdParamsE,"ax",@progbits
	.align	128
        .global         _ZN10layer_norm13ln_bwd_kernelINS_13Kernel_traitsI13__nv_bfloat16S2_S2_S2_fjLj1536ELj1ELj1ELj4ELj8ENS_18Kernel_traits_baseILj1536ES2_S2_S2_S2_fjLj128EEEEELb1ELb0ELb1ELb1EEEvNS_9BwdParamsE
        .type           _ZN10layer_norm13ln_bwd_kernelINS_13Kernel_traitsI13__nv_bfloat16S2_S2_S2_fjLj1536ELj1ELj1ELj4ELj8ENS_18Kernel_traits_baseILj1536ES2_S2_S2_S2_fjLj128EEEEELb1ELb0ELb1ELb1EEEvNS_9BwdParamsE,@function
        .size           _ZN10layer_norm13ln_bwd_kernelINS_13Kernel_traitsI13__nv_bfloat16S2_S2_S2_fjLj1536ELj1ELj1ELj4ELj8ENS_18Kernel_traits_baseILj1536ES2_S2_S2_S2_fjLj128EEEEELb1ELb0ELb1ELb1EEEvNS_9BwdParamsE,(.L_x_6665 - _ZN10layer_norm13ln_bwd_kernelINS_13Kernel_traitsI13__nv_bfloat16S2_S2_S2_fjLj1536ELj1ELj1ELj4ELj8ENS_18Kernel_traits_baseILj1536ES2_S2_S2_S2_fjLj128EEEEELb1ELb0ELb1ELb1EEEvNS_9BwdParamsE)
        .other          _ZN10layer_norm13ln_bwd_kernelINS_13Kernel_traitsI13__nv_bfloat16S2_S2_S2_fjLj1536ELj1ELj1ELj4ELj8ENS_18Kernel_traits_baseILj1536ES2_S2_S2_S2_fjLj128EEEEELb1ELb0ELb1ELb1EEEvNS_9BwdParamsE,@"STO_CUDA_ENTRY STV_DEFAULT"
_ZN10layer_norm13ln_bwd_kernelINS_13Kernel_traitsI13__nv_bfloat16S2_S2_S2_fjLj1536ELj1ELj1ELj4ELj8ENS_18Kernel_traits_baseILj1536ES2_S2_S2_S2_fjLj128EEEEELb1ELb0ELb1ELb1EEEvNS_9BwdParamsE:
.text._ZN10layer_norm13ln_bwd_kernelINS_13Kernel_traitsI13__nv_bfloat16S2_S2_S2_fjLj1536ELj1ELj1ELj4ELj8ENS_18Kernel_traits_baseILj1536ES2_S2_S2_S2_fjLj128EEEEELb1ELb0ELb1ELb1EEEvNS_9BwdParamsE:
        /* <DEDUP_REMOVED lines=22> */
[----:B------:R-:W3:Y:S01]  /*0160*/  LDCU.U8 UR28, c[0x0][0x410] ;  /* 0x00008200ff1c77ac */ /* 0x000ee20008000000 */
[----:B------:R-:W4:Y:S01]  /*0170*/  LDCU UR29, c[0x0][0x400] ;  /* 0x00008000ff1d77ac */ /* 0x000f220008000800 */
[----:B------:R-:W0:Y:S01]  /*0180*/  LDCU.64 UR22, c[0x0][0x408] ;  /* 0x00008100ff1677ac */ /* 0x000e220008000a00 */
[----:B------:R-:W0:Y:S01]  /*0190*/  LDCU.64 UR4, c[0x0][0x438] ;  /* 0x00008700ff0477ac */ /* 0x000e220008000a00 */
[----:B------:R-:W0:Y:S02]  /*01a0*/  LDCU.64 UR6, c[0x0][0x478] ;  /* 0x00008f00ff0677ac */ /* 0x000e240008000a00 */
[----:B0-----:R-:W-:Y:S01]  /*01b0*/  IMAD.WIDE.U32 R2, R0, 0x8, R2 ;  /* 0x0000000800027825 */ /* 0x001fe200078e0002 */
[----:B------:R-:W0:Y:S04]  /*01c0*/  LDCU.128 UR12, c[0x0][0x3c0] ;  /* 0x00007800ff0c77ac */ /* 0x000e280008000c00 */
[----:B--2---:R-:W2:Y:S01]  /*01d0*/  LDG.E.64 R70, desc[UR20][R2.64+0x800] ;  /* 0x0008001402467981 */ /* 0x004ea2000c1e1b00 */
[----:B------:R-:W0:Y:S03]  /*01e0*/  LDCU.128 UR16, c[0x0][0x3f0] ;  /* 0x00007e00ff1077ac */ /* 0x000e260008000c00 */
[----:B------:R-:W5:Y:S01]  /*01f0*/  LDG.E.64 R68, desc[UR20][R2.64+0x400] ;  /* 0x0004001402447981 */ /* 0x000f62000c1e1b00 */
[----:B------:R-:W0:Y:S03]  /*0200*/  LDCU.64 UR24, c[0x0][0x380] ;  /* 0x00007000ff1877ac */ /* 0x000e260008000a00 */
[----:B------:R2:W3:Y:S01]  /*0210*/  LDG.E.64 R66, desc[UR20][R2.64] ;  /* 0x0000001402427981 */ /* 0x0004e2000c1e1b00 */
[----:B------:R-:W-:Y:S01]  /*0220*/  IMAD.MOV.U32 R43, RZ, RZ, RZ ;  /* 0x000000ffff2b7224 */ /* 0x000fe200078e00ff */
[----:B--2---:R-:W-:-:S02]  /*0230*/  SHF.R.U64 R2, R70, 0x10, R71 ;  /* 0x0000001046027819 */ /* 0x004fc40000001247 */
[----:B------:R-:W-:Y:S02]  /*0240*/  SHF.R.U32.HI R4, RZ, 0x10, R71 ;  /* 0x00000010ff047819 */ /* 0x000fe40000011647 */
[--C-:B-----5:R-:W-:Y:S02]  /*0250*/  SHF.R.U64 R5, R68, 0x10, R69.reuse ;  /* 0x0000001044057819 */ /* 0x120fe40000001245 */
[----:B------:R-:W-:Y:S02]  /*0260*/  SHF.R.U32.HI R6, RZ, 0x10, R69 ;  /* 0x00000010ff067819 */ /* 0x000fe40000011645 */
[--C-:B---3--:R-:W-:Y:S02]  /*0270*/  SHF.R.U64 R7, R66, 0x10, R67.reuse ;  /* 0x0000001042077819 */ /* 0x108fe40000001243 */
[----:B01--4-:R-:W-:-:S07]  /*0280*/  SHF.R.U32.HI R8, RZ, 0x10, R67 ;  /* 0x00000010ff087819 */ /* 0x013fce0000011643 */
.L_x_446:
[----:B------:R-:W-:Y:S02]  /*0290*/  UIMAD.WIDE UR10, UR8, 0x4, UR18 ;  /* 0x00000004080a78a5 */ /* 0x000fe4000f8e0212 */
[----:B------:R-:W-:-:S04]  /*02a0*/  UIMAD.WIDE UR30, UR8, 0x4, UR16 ;  /* 0x00000004081e78a5 */ /* 0x000fc8000f8e0210 */
[----:B------:R-:W-:Y:S01]  /*02b0*/  MOV R48, UR10 ;  /* 0x0000000a00307c02 */ /* 0x000fe20008000f00 */
[----:B------:R-:W-:Y:S01]  /*02c0*/  IMAD.U32 R49, RZ, RZ, UR11 ;  /* 0x0000000bff317e24 */ /* 0x000fe2000f8e00ff */
[----:B------:R-:W-:-:S04]  /*02d0*/  UIMAD.WIDE UR10, UR8, 0x4, UR14 ;  /* 0x00000004080a78a5 */ /* 0x000fc8000f8e020e */
[----:B------:R-:W2:Y:S01]  /*02e0*/  LDG.E R48, desc[UR20][R48.64] ;  /* 0x0000001430307981 */ /* 0x000ea2000c1e1900 */
[----:B01----:R-:W-:Y:S01]  /*02f0*/  MOV R44, UR30 ;  /* 0x0000001e002c7c02 */ /* 0x003fe20008000f00 */
[----:B------:R-:W-:Y:S01]  /*0300*/  IMAD.U32 R47, RZ, RZ, UR11 ;  /* 0x0000000bff2f7e24 */ /* 0x000fe2000f8e00ff */
[----:B------:R-:W-:Y:S01]  /*0310*/  MOV R46, UR10 ;  /* 0x0000000a002e7c02 */ /* 0x000fe20008000f00 */
[----:B------:R-:W-:-:S05]  /*0320*/  IMAD.U32 R45, RZ, RZ, UR31 ;  /* 0x0000001fff2d7e24 */ /* 0x000fca000f8e00ff */
[----:B------:R-:W3:Y:S04]  /*0330*/  LDG.E R46, desc[UR20][R46.64] ;  /* 0x000000142e2e7981 */ /* 0x000ee8000c1e1900 */
[----:B------:R-:W4:Y:S01]  /*0340*/  LDG.E R44, desc[UR20][R44.64] ;  /* 0x000000142c2c7981 */ /* 0x000f22000c1e1900 */
[----:B--2---:R-:W-:Y:S02]  /*0350*/  R2UR UR30, R48 ;  /* 0x00000000301e72ca */ /* 0x004fe400000e0000 */
[----:B---3--:R-:W-:-:S11]  /*0360*/  R2UR UR31, R46 ;  /* 0x000000002e1f72ca */ /* 0x008fd600000e0000 */
[----:B------:R-:W-:Y:S01]  /*0370*/  UISETP.GE.AND UP1, UPT, UR30, 0x1, UPT ;  /* 0x000000011e00788c */ /* 0x000fe2000bf26270 */
[----:B----4-:R-:W-:-:S08]  /*0380*/  R2UR UR11, R44 ;  /* 0x000000002c0b72ca */ /* 0x010fd000000e0000 */
[----:B------:R-:W-:Y:S07]  /*0390*/  BRA.U !UP1, `(.L_x_414) ;  /* 0x0000000d09307547 */ /* 0x000fee000b800000 */
[----:B------:R-:W0:Y:S01]  /*03a0*/  S2R R52, SR_TID.X ;  /* 0x0000000000347919 */ /* 0x000e220000002100 */
[----:B------:R-:W-:Y:S01]  /*03b0*/  UIADD3 UR9, UPT, UPT, UR30, -0x1, URZ ;  /* 0xffffffff1e097890 */ /* 0x000fe2000fffe0ff */
[----:B------:R-:W1:Y:S03]  /*03c0*/  LDC.64 R12, c[0x0][0x428] ;  /* 0x00010a00ff0c7b82 */ /* 0x000e660000000a00 */
[----:B------:R-:W-:-:S04]  /*03d0*/  UIMAD UR9, UR9, UR27, URZ ;  /* 0x0000001b090972a4 */ /* 0x000fc8000f8e02ff */
[----:B------:R-:W-:Y:S01]  /*03e0*/  USHF.R.S32.HI UR10, URZ, 0x1f, UR9 ;  /* 0x0000001fff0a7899 */ /* 0x000fe20008011409 */
[----:B------:R-:W2:Y:S03]  /*03f0*/  LDC.64 R10, c[0x0][0x3a8] ;  /* 0x0000ea00ff0a7b82 */ /* 0x000ea60000000a00 */
[----:B------:R-:W-:Y:S02]  /*0400*/  ULEA.HI UR10, UR10, UR9, URZ, 0x2 ;  /* 0x000000090a0a7291 */ /* 0x000fe4000f8f10ff */
[----:B------:R-:W-:-:S04]  /*0410*/  UIMAD UR9, UR8, UR27, URZ ;  /* 0x0000001b080972a4 */ /* 0x000fc8000f8e02ff */
[----:B------:R-:W-:Y:S01]  /*0420*/  MOV R9, UR10 ;  /* 0x0000000a00097c02 */ /* 0x000fe20008000f00 */
[----:B------:R-:W-:-:S04]  /*0430*/  USHF.R.S32.HI UR10, URZ, 0x1f, UR9 ;  /* 0x0000001fff0a7899 */ /* 0x000fc80008011409 */
[----:B------:R-:W-:-:S06]  /*0440*/  ULEA.HI UR10, UR10, UR9, URZ, 0x2 ;  /* 0x000000090a0a7291 */ /* 0x000fcc000f8f10ff */
[----:B------:R-:W-:Y:S02]  /*0450*/  MOV R3, UR10 ;  /* 0x0000000a00037c02 */ /* 0x000fe40008000f00 */
[-C--:B0-----:R-:W-:Y:S02]  /*0460*/  LEA.HI.SX32 R9, R9, R52.reuse, 0x1e ;  /* 0x0000003409097211 */ /* 0x081fe400078ff2ff */
[----:B------:R-:W-:-:S03]  /*0470*/  LEA.HI.SX32 R3, R3, R52, 0x1e ;  /* 0x0000003403037211 */ /* 0x000fc600078ff2ff */
[C---:B------:R-:W-:Y:S02]  /*0480*/  VIADD R45, R9.reuse, 0x80 ;  /* 0x00000080092d7836 */ /* 0x040fe40000000000 */
[----:B-1----:R-:W-:Y:S01]  /*0490*/  IMAD.WIDE.U32 R14, R9, 0x8, R12 ;  /* 0x00000008090e7825 */ /* 0x002fe200078e000c */
[----:B------:R-:W-:-:S03]  /*04a0*/  IADD3 R57, PT, PT, R3, 0x80, RZ ;  /* 0x0000008003397810 */ /* 0x000fc60007ffe0ff */
[----:B------:R-:W-:Y:S01]  /*04b0*/  VIADD R9, R9, 0x100 ;  /* 0x0000010009097836 */ /* 0x000fe20000000000 */
[----:B------:R-:W-:Y:S01]  /*04c0*/  UIMAD.WIDE UR32, UR8, 0x4, UR12 ;  /* 0x00000004082078a5 */ /* 0x000fe2000f8e020c */
[--C-:B------:R-:W-:Y:S01]  /*04d0*/  IMAD.WIDE.U32 R44, R45, 0x8, R12.reuse ;  /* 0x000000082d2c7825 */ /* 0x100fe200078e000c */
[----:B------:R-:W3:Y:S03]  /*04e0*/  LDG.E.64 R14, desc[UR20][R14.64] ;  /* 0x000000140e0e7981 */ /* 0x000ee6000c1e1b00 */
[----:B------:R-:W-:-:S04]  /*04f0*/  IMAD.WIDE.U32 R12, R9, 0x8, R12 ;  /* 0x00000008090c7825 */ /* 0x000fc800078e000c */
[C-C-:B--2---:R-:W-:Y:S01]  /*0500*/  IMAD.WIDE.U32 R18, R3.reuse, 0x8, R10.reuse ;  /* 0x0000000803127825 */ /* 0x144fe200078e000a */
[----:B------:R-:W2:Y:S03]  /*0510*/  LDG.E.64 R44, desc[UR20][R44.64] ;  /* 0x000000142c2c7981 */ /* 0x000ea6000c1e1b00 */
[----:B------:R-:W-:Y:S01]  /*0520*/  VIADD R9, R3, 0x100 ;  /* 0x0000010003097836 */ /* 0x000fe20000000000 */
[----:B------:R-:W4:Y:S01]  /*0530*/  LDG.E.64 R12, desc[UR20][R12.64] ;  /* 0x000000140c0c7981 */ /* 0x000f22000c1e1b00 */
[----:B------:R-:W-:Y:S01]  /*0540*/  IMAD.WIDE.U32 R46, R57, 0x8, R10 ;  /* 0x00000008392e7825 */ /* 0x000fe200078e000a */
[----:B------:R-:W-:Y:S02]  /*0550*/  MOV R16, UR32 ;  /* 0x0000002000107c02 */ /* 0x000fe40008000f00 */
[----:B------:R-:W4:Y:S01]  /*0560*/  LDG.E.64 R18, desc[UR20][R18.64] ;  /* 0x0000001412127981 */ /* 0x000f22000c1e1b00 */
[----:B------:R-:W-:-:S02]  /*0570*/  IMAD.U32 R17, RZ, RZ, UR33 ;  /* 0x00000021ff117e24 */ /* 0x000fc4000f8e00ff */
[----:B------:R-:W-:Y:S01]  /*0580*/  IMAD.WIDE.U32 R48, R9, 0x8, R10 ;  /* 0x0000000809307825 */ /* 0x000fe200078e000a */
[----:B------:R-:W4:Y:S01]  /*0590*/  LDG.E.64 R46, desc[UR20][R46.64] ;  /* 0x000000142e2e7981 */ /* 0x000f22000c1e1b00 */
[----:B------:R-:W-:Y:S01]  /*05a0*/  UISETP.GE.AND UP3, UPT, UR11, 0x1, UPT ;  /* 0x000000010b00788c */ /* 0x000fe2000bf66270 */
[----:B------:R-:W0:Y:S02]  /*05b0*/  LDC.64 R10, c[0x0][0x3b0] ;  /* 0x0000ec00ff0a7b82 */ /* 0x000e240000000a00 */
[----:B------:R1:W4:Y:S04]  /*05c0*/  LDG.E R0, desc[UR20][R16.64] ;  /* 0x0000001410007981 */ /* 0x000328000c1e1900 */
[----:B------:R-:W4:Y:S01]  /*05d0*/  LDG.E.64 R48, desc[UR20][R48.64] ;  /* 0x0000001430307981 */ /* 0x000f22000c1e1b00 */
[----:B------:R-:W-:Y:S01]  /*05e0*/  PLOP3.LUT P1, PT, PT, PT, UP3, 0x80, 0x8 ;  /* 0x000000000008781c */ /* 0x000fe20003f2f038 */
[----:B------:R-:W-:Y:S01]  /*05f0*/  HFMA2 R53, -RZ, RZ, 0, 0 ;  /* 0x00000000ff357431 */ /* 0x000fe200000001ff */
[----:B------:R-:W-:Y:S01]  /*0600*/  ISETP.NE.U32.AND P0, PT, RZ, UR4, PT ;  /* 0x00000004ff007c0c */ /* 0x000fe2000bf05070 */
[----:B------:R-:W-:-:S03]  /*0610*/  @UP3 UIADD3 UR9, UPT, UPT, UR11, -0x1, URZ ;  /* 0xffffffff0b093890 */ /* 0x000fc6000fffe0ff */
[----:B------:R-:W-:Y:S01]  /*0620*/  ISETP.NE.AND.EX P0, PT, RZ, UR5, PT, P0 ;  /* 0x00000005ff007c0c */ /* 0x000fe2000bf05300 */
[----:B------:R-:W-:-:S04]  /*0630*/  @UP3 UIMAD UR9, UR9, UR27, URZ ;  /* 0x0000001b090932a4 */ /* 0x000fc8000f8e02ff */
[----:B------:R-:W-:-:S04]  /*0640*/  @UP3 USHF.R.S32.HI UR10, URZ, 0x1f, UR9 ;  /* 0x0000001fff0a3899 */ /* 0x000fc80008011409 */
[----:B------:R-:W-:-:S04]  /*0650*/  @UP3 ULEA.HI UR10, UR10, UR9, URZ, 0x2 ;  /* 0x000000090a0a3291 */ /* 0x000fc8000f8f10ff */
[----:B-1----:R-:W1:Y:S02]  /*0660*/  @P0 LDC.64 R16, c[0x0][0x438] ;  /* 0x00010e00ff100b82 */ /* 0x002e640000000a00 */
[----:B------:R-:W-:-:S05]  /*0670*/  IMAD.U32 R59, RZ, RZ, UR10 ;  /* 0x0000000aff3b7e24 */ /* 0x000fca000f8e00ff */
[----:B------:R-:W-:Y:S01]  /*0680*/  @P1 LEA.HI.SX32 R53, R59, R52, 0x1e ;  /* 0x000000343b351211 */ /* 0x000fe200078ff2ff */
[----:B------:R-:W1:Y:S03]  /*0690*/  @P0 LDC.64 R50, c[0x0][0x438] ;  /* 0x00010e00ff320b82 */ /* 0x000e660000000a00 */
[C---:B------:R-:W-:Y:S01]  /*06a0*/  IADD3 R59, PT, PT, R53.reuse, 0x80, RZ ;  /* 0x00000080353b7810 */ /* 0x040fe20007ffe0ff */
[----:B0-----:R-:W-:-:S04]  /*06b0*/  IMAD.WIDE.U32 R86, R53, 0x4, R10 ;  /* 0x0000000435567825 */ /* 0x001fc800078e000a */
[----:B------:R-:W0:Y:S01]  /*06c0*/  @P0 LDC.64 R54, c[0x0][0x438] ;  /* 0x00010e00ff360b82 */ /* 0x000e220000000a00 */
[----:B------:R-:W-:Y:S01]  /*06d0*/  VIADD R73, R53, 0x100 ;  /* 0x0000010035497836 */ /* 0x000fe20000000000 */
[----:B------:R-:W5:Y:S01]  /*06e0*/  LDG.E R86, desc[UR20][R86.64] ;  /* 0x0000001456567981 */ /* 0x000f62000c1e1900 */
[----:B------:R-:W-:-:S04]  /*06f0*/  IMAD.WIDE.U32 R52, R59, 0x4, R10 ;  /* 0x000000043b347825 */ /* 0x000fc800078e000a */
[----:B------:R-:W-:-:S04]  /*0700*/  IMAD.WIDE.U32 R10, R73, 0x4, R10 ;  /* 0x00000004490a7825 */ /* 0x000fc800078e000a */
[----:B-1----:R-:W-:Y:S02]  /*0710*/  @P0 IMAD.WIDE.U32 R16, R3, 0x8, R16 ;  /* 0x0000000803100825 */ /* 0x002fe400078e0010 */
[----:B------:R-:W5:Y:S02]  /*0720*/  LDG.E R10, desc[UR20][R10.64] ;  /* 0x000000140a0a7981 */ /* 0x000f64000c1e1900 */
[----:B------:R-:W-:Y:S02]  /*0730*/  @P0 IMAD.WIDE.U32 R50, R57, 0x8, R50 ;  /* 0x0000000839320825 */ /* 0x000fe400078e0032 */
[----:B------:R-:W5:Y:S04]  /*0740*/  @P0 LDG.E.64 R64, desc[UR20][R16.64] ;  /* 0x0000001410400981 */ /* 0x000f68000c1e1b00 */
[----:B------:R-:W5:Y:S01]  /*0750*/  @P0 LDG.E.64 R62, desc[UR20][R50.64] ;  /* 0x00000014323e0981 */ /* 0x000f62000c1e1b00 */
[----:B0-----:R-:W-:-:S03]  /*0760*/  @P0 IMAD.WIDE.U32 R54, R9, 0x8, R54 ;  /* 0x0000000809360825 */ /* 0x001fc600078e0036 */
[----:B------:R0:W5:Y:S04]  /*0770*/  LDG.E R9, desc[UR20][R52.64] ;  /* 0x0000001434097981 */ /* 0x000168000c1e1900 */
[----:B------:R1:W5:Y:S01]  /*0780*/  @P0 LDG.E.64 R60, desc[UR20][R54.64] ;  /* 0x00000014363c0981 */ /* 0x000362000c1e1b00 */
[----:B------:R-:W-:Y:S02]  /*0790*/  ISETP.NE.AND P0, PT, RZ, UR28, PT ;  /* 0x0000001cff007c0c */ /* 0x000fe4000bf05270 */
[----:B---3--:R-:W-:Y:S02]  /*07a0*/  MOV R3, R14 ;  /* 0x0000000e00037202 */ /* 0x008fe40000000f00 */
[----:B--2---:R-:W-:Y:S02]  /*07b0*/  MOV R58, R44 ;  /* 0x0000002c003a7202 */ /* 0x004fe40000000f00 */
[----:B------:R-:W-:-:S02]  /*07c0*/  SHF.R.U64 R56, R44, 0x10, R45 ;  /* 0x000000102c387819 */ /* 0x000fc4000000122d */
[----:B----4-:R-:W-:Y:S02]  /*07d0*/  MOV R57, R12 ;  /* 0x0000000c00397202 */ /* 0x010fe40000000f00 */
[----:B------:R-:W-:Y:S02]  /*07e0*/  SHF.R.U64 R44, R12, 0x10, R13 ;  /* 0x000000100c2c7819 */ /* 0x000fe4000000120d */
[----:B------:R-:W-:Y:S01]  /*07f0*/  SHF.R.U32.HI R12, RZ, 0x10, R19 ;  /* 0x00000010ff0c7819 */ /* 0x000fe20000011613 */
[--C-:B0-----:R-:W-:Y:S01]  /*0800*/  IMAD.MOV.U32 R52, RZ, RZ, R45.reuse ;  /* 0x000000ffff347224 */ /* 0x101fe200078e002d */
[----:B------:R-:W-:Y:S01]  /*0810*/  SHF.R.U32.HI R53, RZ, 0x10, R45 ;  /* 0x00000010ff357819 */ /* 0x000fe2000001162d */
[--C-:B------:R-:W-:Y:S01]  /*0820*/  IMAD.MOV.U32 R50, RZ, RZ, R13.reuse ;  /* 0x000000ffff327224 */ /* 0x100fe200078e000d */
[----:B------:R-:W-:Y:S01]  /*0830*/  SHF.R.U32.HI R45, RZ, 0x10, R13 ;  /* 0x00000010ff2d7819 */ /* 0x000fe2000001160d */
[----:B------:R-:W-:Y:S01]  /*0840*/  IMAD.U32 R11, R19, 0x10000, RZ ;  /* 0x00010000130b7824 */ /* 0x000fe200078e00ff */
[----:B------:R-:W-:-:S02]  /*0850*/  SHF.R.U32.HI R74, RZ, 0x10, R47 ;  /* 0x00000010ff4a7819 */ /* 0x000fc4000001162f */
[----:B------:R-:W-:Y:S01]  /*0860*/  SHF.R.U64 R17, R18, 0x10, R19 ;  /* 0x0000001012117819 */ /* 0x000fe20000001213 */
[----:B------:R-:W-:Y:S01]  /*0870*/  IMAD.U32 R19, R12, 0x10000, RZ ;  /* 0x000100000c137824 */ /* 0x000fe200078e00ff */
[----:B------:R-:W-:Y:S02]  /*0880*/  SHF.L.U32 R13, R18, 0x10, RZ ;  /* 0x00000010120d7819 */ /* 0x000fe400000006ff */
[----:B------:R-:W-:Y:S01]  /*0890*/  FSEL R78, R0, RZ, !P0 ;  /* 0x000000ff004e7208 */ /* 0x000fe20004000000 */
[----:B-1----:R-:W-:Y:S01]  /*08a0*/  IMAD.U32 R55, R47, 0x10000, RZ ;  /* 0x000100002f377824 */ /* 0x002fe200078e00ff */
[C---:B------:R-:W-:Y:S01]  /*08b0*/  SHF.R.U64 R75, R46.reuse, 0x10, R47 ;  /* 0x000000102e4b7819 */ /* 0x040fe2000000122f */
[----:B------:R-:W-:Y:S01]  /*08c0*/  IMAD.U32 R73, R49, 0x10000, RZ ;  /* 0x0001000031497824 */ /* 0x000fe200078e00ff */
[----:B------:R-:W-:Y:S02]  /*08d0*/  SHF.L.U32 R51, R46, 0x10, RZ ;  /* 0x000000102e337819 */ /* 0x000fe400000006ff */
[----:B------:R-:W-:-:S02]  /*08e0*/  SHF.R.U64 R54, R48, 0x10, R49 ;  /* 0x0000001030367819 */ /* 0x000fc40000001231 */
[----:B------:R-:W-:Y:S01]  /*08f0*/  SHF.R.U32.HI R46, RZ, 0x10, R49 ;  /* 0x00000010ff2e7819 */ /* 0x000fe20000011631 */
[----:B------:R-:W-:Y:S01]  /*0900*/  IMAD.U32 R49, R3, 0x10000, RZ ;  /* 0x0001000003317824 */ /* 0x000fe200078e00ff */
[----:B------:R-:W-:Y:S01]  /*0910*/  SHF.L.U32 R17, R17, 0x10, RZ ;  /* 0x0000001011117819 */ /* 0x000fe200000006ff */
[----:B------:R-:W-:Y:S02]  /*0920*/  IMAD.U32 R3, R74, 0x10000, RZ ;  /* 0x000100004a037824 */ /* 0x000fe400078e00ff */
[C---:B------:R-:W-:Y:S01]  /*0930*/  FADD.FTZ R13, -R78.reuse, R13 ;  /* 0x0000000d4e0d7221 */ /* 0x040fe20000010100 */
[C---:B------:R-:W-:Y:S01]  /*0940*/  FADD.FTZ R18, -R78.reuse, R19 ;  /* 0x000000134e127221 */ /* 0x040fe20000010100 */
[----:B------:R-:W-:Y:S01]  /*0950*/  FADD.FTZ R19, -R78, R55 ;  /* 0x000000374e137221 */ /* 0x000fe20000010100 */
[----:B------:R-:W-:Y:S01]  /*0960*/  IMAD.U32 R55, R46, 0x10000, RZ ;  /* 0x000100002e377824 */ /* 0x000fe200078e00ff */
[----:B------:R-:W-:Y:S01]  /*0970*/  SHF.L.U32 R12, R66, 0x10, RZ ;  /* 0x00000010420c7819 */ /* 0x000fe200000006ff */
[----:B------:R-:W-:Y:S01]  /*0980*/  FADD.FTZ R46, -R78, R3 ;  /* 0x000000034e2e7221 */ /* 0x000fe20000010100 */
[--C-:B------:R-:W-:Y:S01]  /*0990*/  SHF.R.U64 R14, R14, 0x10, R15.reuse ;  /* 0x000000100e0e7819 */ /* 0x100fe2000000120f */
[----:B------:R-:W-:-:S02]  /*09a0*/  IMAD.MOV.U32 R72, RZ, RZ, R15 ;  /* 0x000000ffff487224 */ /* 0x000fc400078e000f */
[C---:B------:R-:W-:Y:S01]  /*09b0*/  FADD.FTZ R16, -R78.reuse, R17 ;  /* 0x000000114e107221 */ /* 0x040fe20000010100 */
[----:B------:R-:W-:Y:S01]  /*09c0*/  FMUL.FTZ R3, R13, UR31 ;  /* 0x0000001f0d037c20 */ /* 0x000fe20008410000 */
[----:B------:R-:W-:Y:S01]  /*09d0*/  SHF.R.U32.HI R15, RZ, 0x10, R15 ;  /* 0x00000010ff0f7819 */ /* 0x000fe2000001160f */
[----:B------:R-:W-:Y:S01]  /*09e0*/  FADD.FTZ R17, -R78, R51 ;  /* 0x000000334e117221 */ /* 0x000fe20000010100 */
[----:B------:R-:W-:Y:S01]  /*09f0*/  SHF.L.U32 R51, R54, 0x10, RZ ;  /* 0x0000001036337819 */ /* 0x000fe200000006ff */
[-C--:B------:R-:W-:Y:S01]  /*0a00*/  FMUL.FTZ R12, R12, R49.reuse ;  /* 0x000000310c0c7220 */ /* 0x080fe20000410000 */
[----:B------:R-:W-:Y:S01]  /*0a10*/  SHF.L.U32 R59, R48, 0x10, RZ ;  /* 0x00000010303b7819 */ /* 0x000fe200000006ff */
[----:B------:R-:W-:Y:S01]  /*0a20*/  FFMA.FTZ R40, R3, R49, R40 ;  /* 0x0000003103287223 */ /* 0x000fe20000010028 */
[----:B------:R-:W-:Y:S01]  /*0a30*/  FADD.FTZ R28, R28, R49 ;  /* 0x000000311c1c7221 */ /* 0x000fe20000010000 */
[----:B------:R-:W-:Y:S01]  /*0a40*/  SHF.L.U32 R13, R7, 0x10, RZ ;  /* 0x00000010070d7819 */ /* 0x000fe200000006ff */
[----:B------:R-:W-:Y:S01]  /*0a50*/  IMAD.U32 R48, R14, 0x10000, RZ ;  /* 0x000100000e307824 */ /* 0x000fe200078e00ff */
[----:B------:R-:W-:Y:S01]  /*0a60*/  SHF.L.U32 R49, R8, 0x10, RZ ;  /* 0x0000001008317819 */ /* 0x000fe200000006ff */
[----:B------:R-:W-:Y:S01]  /*0a70*/  FMUL.FTZ R16, R16, UR31 ;  /* 0x0000001f10107c20 */ /* 0x000fe20008410000 */
[----:B------:R-:W-:-:S02]  /*0a80*/  IMAD.U32 R54, R15, 0x10000, RZ ;  /* 0x000100000f367824 */ /* 0x000fc400078e00ff */
[----:B------:R-:W-:Y:S01]  /*0a90*/  FADD.FTZ R76, -R78, R51 ;  /* 0x000000334e4c7221 */ /* 0x000fe20000010100 */
[----:B------:R-:W-:Y:S01]  /*0aa0*/  SHF.L.U32 R47, R75, 0x10, RZ ;  /* 0x000000104b2f7819 */ /* 0x000fe200000006ff */
[----:B------:R-:W-:Y:S01]  /*0ab0*/  FMUL.FTZ R18, R18, UR31 ;  /* 0x0000001f12127c20 */ /* 0x000fe20008410000 */
[----:B------:R-:W-:Y:S01]  /*0ac0*/  SHF.L.U32 R51, R67, 0x10, RZ ;  /* 0x0000001043337819 */ /* 0x000fe200000006ff */
[----:B------:R-:W-:Y:S02]  /*0ad0*/  IMAD.U32 R72, R72, 0x10000, RZ ;  /* 0x0001000048487824 */ /* 0x000fe400078e00ff */
[-C--:B------:R-:W-:Y:S01]  /*0ae0*/  FMUL.FTZ R13, R13, R48.reuse ;  /* 0x000000300d0d7220 */ /* 0x080fe20000410000 */
[----:B------:R-:W-:Y:S01]  /*0af0*/  FADD.FTZ R29, R29, R48 ;  /* 0x000000301d1d7221 */ /* 0x000fe20000010000 */
[----:B------:R-:W-:Y:S01]  /*0b00*/  FFMA.FTZ R41, R16, R48, R41 ;  /* 0x0000003010297223 */ /* 0x000fe20000010029 */
[----:B------:R-:W-:Y:S01]  /*0b10*/  FADD.FTZ R11, -R78, R11 ;  /* 0x0000000b4e0b7221 */ /* 0x000fe20000010100 */
[----:B------:R-:W-:Y:S01]  /*0b20*/  SHF.L.U32 R48, R68, 0x10, RZ ;  /* 0x0000001044307819 */ /* 0x000fe200000006ff */
[----:B------:R-:W-:Y:S01]  /*0b30*/  FMUL.FTZ R15, R49, R54 ;  /* 0x00000036310f7220 */ /* 0x000fe20000410000 */
[----:B------:R-:W-:-:S02]  /*0b40*/  IMAD.U32 R49, R58, 0x10000, RZ ;  /* 0x000100003a317824 */ /* 0x000fc400078e00ff */
[----:B------:R-:W-:Y:S01]  /*0b50*/  FMUL.FTZ R17, R17, UR31 ;  /* 0x0000001f11117c20 */ /* 0x000fe20008410000 */
[----:B------:R-:W-:Y:S01]  /*0b60*/  FADD.FTZ R31, R31, R54 ;  /* 0x000000361f1f7221 */ /* 0x000fe20000010000 */
[----:B------:R-:W-:Y:S01]  /*0b70*/  FFMA.FTZ R43, R18, R54, R43 ;  /* 0x00000036122b7223 */ /* 0x000fe2000001002b */
[----:B------:R-:W-:Y:S01]  /*0b80*/  FADD.FTZ R47, -R78, R47 ;  /* 0x0000002f4e2f7221 */ /* 0x000fe20000010100 */
[----:B------:R-:W-:Y:S01]  /*0b90*/  FMUL.FTZ R14, R51, R72 ;  /* 0x00000048330e7220 */ /* 0x000fe20000410000 */
[----:B------:R-:W-:Y:S01]  /*0ba0*/  SHF.L.U32 R54, R69, 0x10, RZ ;  /* 0x0000001045367819 */ /* 0x000fe200000006ff */
[----:B------:R-:W-:Y:S01]  /*0bb0*/  FMUL.FTZ R11, R11, UR31 ;  /* 0x0000001f0b0b7c20 */ /* 0x000fe20008410000 */
[----:B------:R-:W-:Y:S02]  /*0bc0*/  IMAD.U32 R51, R52, 0x10000, RZ ;  /* 0x0001000034337824 */ /* 0x000fe400078e00ff */
[----:B------:R-:W-:Y:S01]  /*0bd0*/  FMUL.FTZ R19, R19, UR31 ;  /* 0x0000001f13137c20 */ /* 0x000fe20008410000 */
[----:B------:R-:W-:Y:S01]  /*0be0*/  FADD.FTZ R0, -R78, R59 ;  /* 0x0000003b4e007221 */ /* 0x000fe20000010100 */
[-C--:B------:R-:W-:Y:S01]  /*0bf0*/  FMUL.FTZ R52, R48, R49.reuse ;  /* 0x0000003130347220 */ /* 0x080fe20000410000 */
[----:B------:R-:W-:Y:S01]  /*0c00*/  FADD.FTZ R24, R24, R49 ;  /* 0x0000003118187221 */ /* 0x000fe20000010000 */
[----:B------:R-:W-:Y:S01]  /*0c10*/  FFMA.FTZ R36, R17, R49, R36 ;  /* 0x0000003111247223 */ /* 0x000fe20000010024 */
[----:B------:R-:W-:Y:S01]  /*0c20*/  FADD.FTZ R59, -R78, R73 ;  /* 0x000000494e3b7221 */ /* 0x000fe20000010100 */
[----:B------:R-:W-:Y:S01]  /*0c30*/  SHF.L.U32 R48, R5, 0x10, RZ ;  /* 0x0000001005307819 */ /* 0x000fe200000006ff */
[----:B------:R-:W-:-:S02]  /*0c40*/  IMAD.U32 R49, R56, 0x10000, RZ ;  /* 0x0001000038317824 */ /* 0x000fc400078e00ff */
[----:B------:R-:W-:Y:S01]  /*0c50*/  FADD.FTZ R78, -R78, R55 ;  /* 0x000000374e4e7221 */ /* 0x000fe20000010100 */
[----:B------:R-:W-:Y:S01]  /*0c60*/  FMUL.FTZ R56, R47, UR31 ;  /* 0x0000001f2f387c20 */ /* 0x000fe20008410000 */
[----:B------:R-:W-:Y:S01]  /*0c70*/  FMUL.FTZ R58, R46, UR31 ;  /* 0x0000001f2e3a7c20 */ /* 0x000fe20008410000 */
[----:B------:R-:W-:Y:S01]  /*0c80*/  FFMA.FTZ R42, R11, R72, R42 ;  /* 0x000000480b2a7223 */ /* 0x000fe2000001002a */
[----:B------:R-:W-:Y:S01]  /*0c90*/  FADD.FTZ R30, R30, R72 ;  /* 0x000000481e1e7221 */ /* 0x000fe20000010000 */
[-C--:B------:R-:W-:Y:S01]  /*0ca0*/  FMUL.FTZ R54, R54, R51.reuse ;  /* 0x0000003336367220 */ /* 0x080fe20000410000 */
[----:B------:R-:W-:Y:S01]  /*0cb0*/  FADD.FTZ R26, R26, R51 ;  /* 0x000000331a1a7221 */ /* 0x000fe20000010000 */
[----:B------:R-:W-:Y:S01]  /*0cc0*/  FFMA.FTZ R38, R19, R51, R38 ;  /* 0x0000003313267223 */ /* 0x000fe20000010026 */
[----:B------:R-:W-:Y:S01]  /*0cd0*/  SHF.L.U32 R55, R6, 0x10, RZ ;  /* 0x0000001006377819 */ /* 0x000fe200000006ff */
[----:B------:R-:W-:Y:S01]  /*0ce0*/  FADD.FTZ R46, RZ, R12 ;  /* 0x0000000cff2e7221 */ /* 0x000fe20000010000 */
[----:B------:R-:W-:-:S02]  /*0cf0*/  IMAD.U32 R72, R53, 0x10000, RZ ;  /* 0x0001000035487824 */ /* 0x000fc400078e00ff */
[----:B------:R-:W-:Y:S01]  /*0d00*/  FFMA.FTZ R51, R3, R12, RZ ;  /* 0x0000000c03337223 */ /* 0x000fe200000100ff */
[-C--:B------:R-:W-:Y:S01]  /*0d10*/  FMUL.FTZ R53, R48, R49.reuse ;  /* 0x0000003130357220 */ /* 0x080fe20000410000 */
[----:B------:R-:W-:Y:S01]  /*0d20*/  FADD.FTZ R25, R25, R49 ;  /* 0x0000003119197221 */ /* 0x000fe20000010000 */
[----:B------:R-:W-:Y:S01]  /*0d30*/  FFMA.FTZ R37, R56, R49, R37 ;  /* 0x0000003138257223 */ /* 0x000fe20000010025 */
[----:B------:R-:W-:Y:S01]  /*0d40*/  FADD.FTZ R49, R13, R46 ;  /* 0x0000002e0d317221 */ /* 0x000fe20000010000 */
[-C--:B------:R-:W-:Y:S01]  /*0d50*/  FMUL.FTZ R55, R55, R72.reuse ;  /* 0x0000004837377220 */ /* 0x080fe20000410000 */
[----:B------:R-:W-:Y:S01]  /*0d60*/  FADD.FTZ R27, R27, R72 ;  /* 0x000000481b1b7221 */ /* 0x000fe20000010000 */
[----:B------:R-:W-:Y:S01]  /*0d70*/  FFMA.FTZ R39, R58, R72, R39 ;  /* 0x000000483a277223 */ /* 0x000fe20000010027 */
[----:B------:R-:W-:Y:S01]  /*0d80*/  FFMA.FTZ R46, R16, R13, R51 ;  /* 0x0000000d102e7223 */ /* 0x000fe20000010033 */
[----:B------:R-:W-:Y:S02]  /*0d90*/  SHF.L.U32 R72, R70, 0x10, RZ ;  /* 0x0000001046487819 */ /* 0x000fe400000006ff */
[----:B------:R-:W-:Y:S01]  /*0da0*/  SHF.L.U32 R47, R57, 0x10, RZ ;  /* 0x00000010392f7819 */ /* 0x000fe200000006ff */
[----:B------:R-:W-:Y:S01]  /*0db0*/  FMUL.FTZ R57, R0, UR31 ;  /* 0x0000001f00397c20 */ /* 0x000fe20008410000 */
[----:B------:R-:W-:Y:S01]  /*0dc0*/  FADD.FTZ R0, R14, R49 ;  /* 0x000000310e007221 */ /* 0x000fe20000010000 */
[----:B------:R-:W-:-:S02]  /*0dd0*/  FFMA.FTZ R49, R11, R14, R46 ;  /* 0x0000000e0b317223 */ /* 0x000fc4000001002e */
[-C--:B------:R-:W-:Y:S01]  /*0de0*/  FMUL.FTZ R72, R72, R47.reuse ;  /* 0x0000002f48487220 */ /* 0x080fe20000410000 */
[----:B------:R-:W-:Y:S01]  /*0df0*/  FADD.FTZ R20, R20, R47 ;  /* 0x0000002f14147221 */ /* 0x000fe20000010000 */
[----:B------:R-:W-:Y:S01]  /*0e00*/  FFMA.FTZ R32, R57, R47, R32 ;  /* 0x0000002f39207223 */ /* 0x000fe20000010020 */
[----:B------:R-:W-:Y:S01]  /*0e10*/  FADD.FTZ R47, R15, R0 ;  /* 0x000000000f2f7221 */ /* 0x000fe20000010000 */
[----:B------:R-:W-:-:S03]  /*0e20*/  FFMA.FTZ R46, R18, R15, R49 ;  /* 0x0000000f122e7223 */ /* 0x000fc60000010031 */
[----:B------:R-:W-:Y:S01]  /*0e30*/  FADD.FTZ R0, R52, R47 ;  /* 0x0000002f34007221 */ /* 0x000fe20000010000 */
[----:B------:R-:W-:-:S03]  /*0e40*/  FFMA.FTZ R49, R17, R52, R46 ;  /* 0x0000003411317223 */ /* 0x000fc6000001002e */
[----:B------:R-:W-:Y:S01]  /*0e50*/  FADD.FTZ R47, R53, R0 ;  /* 0x00000000352f7221 */ /* 0x000fe20000010000 */
[----:B------:R-:W-:Y:S01]  /*0e60*/  FFMA.FTZ R46, R56, R53, R49 ;  /* 0x00000035382e7223 */ /* 0x000fe20000010031 */
[----:B------:R-:W-:Y:S02]  /*0e70*/  IMAD.U32 R74, R71, 0x10000, RZ ;  /* 0x00010000474a7824 */ /* 0x000fe400078e00ff */
[----:B------:R-:W-:Y:S01]  /*0e80*/  FMUL.FTZ R59, R59, UR31 ;  /* 0x0000001f3b3b7c20 */ /* 0x000fe20008410000 */
[----:B------:R-:W-:Y:S02]  /*0e90*/  IMAD.U32 R73, R50, 0x10000, RZ ;  /* 0x0001000032497824 */ /* 0x000fe400078e00ff */
[----:B------:R-:W-:Y:S01]  /*0ea0*/  FADD.FTZ R0, R54, R47 ;  /* 0x0000002f36007221 */ /* 0x000fe20000010000 */
[----:B------:R-:W-:Y:S01]  /*0eb0*/  FFMA.FTZ R47, R19, R54, R46 ;  /* 0x00000036132f7223 */ /* 0x000fe2000001002e */
[----:B------:R-:W-:Y:S02]  /*0ec0*/  IMAD.U32 R48, R44, 0x10000, RZ ;  /* 0x000100002c307824 */ /* 0x000fe400078e00ff */
[-C--:B------:R-:W-:Y:S01]  /*0ed0*/  FMUL.FTZ R74, R74, R73.reuse ;  /* 0x000000494a4a7220 */ /* 0x080fe20000410000 */
        /* <DEDUP_REMOVED lines=9> */
[----:B------:R-:W-:Y:S01]  /*0f70*/  FFMA.FTZ R44, R57, R72, R44 ;  /* 0x00000048392c7223 */ /* 0x000fe2000001002c */
[----:B------:R-:W-:Y:S02]  /*0f80*/  SHF.L.U32 R75, R4, 0x10, RZ ;  /* 0x00000010044b7819 */ /* 0x000fe400000006ff */
        /* <DEDUP_REMOVED lines=13> */
.L_x_414:
[----:B------:R-:W-:Y:S01]  /*1060*/  ISETP.NE.U32.AND P0, PT, RZ, UR4, PT ;  /* 0x00000004ff007c0c */ /* 0x000fe2000bf05070 */
[----:B------:R-:W-:Y:S01]  /*1070*/  UISETP.GE.AND UP3, UPT, UR11, 0x1, UPT ;  /* 0x000000010b00788c */ /* 0x000fe2000bf66270 */
[----:B------:R-:W-:Y:S02]  /*1080*/  HFMA2 R49, -RZ, RZ, 0, 0 ;  /* 0x00000000ff317431 */ /* 0x000fe400000001ff */
[----:B------:R-:W-:-:S13]  /*1090*/  ISETP.NE.AND.EX P0, PT, RZ, UR5, PT, P0 ;  /* 0x00000005ff007c0c */ /* 0x000fda000bf05300 */
[----:B------:R-:W0:Y:S01]  /*10a0*/  @!P0 LDC.64 R44, c[0x0][0x3b0] ;  /* 0x0000ec00ff2c8b82 */ /* 0x000e220000000a00 */
[----:B------:R-:W-:Y:S05]  /*10b0*/  BRA.U !UP3, `(.L_x_416) ;  /* 0x000000010b1c7547 */ /* 0x000fea000b800000 */
[----:B------:R-:W1:Y:S01]  /*10c0*/  S2R R49, SR_TID.X ;  /* 0x0000000000317919 */ /* 0x000e620000002100 */
[----:B------:R-:W-:-:S04]  /*10d0*/  UIADD3 UR9, UPT, UPT, UR11, -0x1, URZ ;  /* 0xffffffff0b097890 */ /* 0x000fc8000fffe0ff */
[----:B------:R-:W-:-:S04]  /*10e0*/  UIMAD UR9, UR9, UR27, URZ ;  /* 0x0000001b090972a4 */ /* 0x000fc8000f8e02ff */
[----:B------:R-:W-:-:S04]  /*10f0*/  USHF.R.S32.HI UR10, URZ, 0x1f, UR9 ;  /* 0x0000001fff0a7899 */ /* 0x000fc80008011409 */
[----:B------:R-:W-:-:S06]  /*1100*/  ULEA.HI UR10, UR10, UR9, URZ, 0x2 ;  /* 0x000000090a0a7291 */ /* 0x000fcc000f8f10ff */
[----:B------:R-:W-:-:S05]  /*1110*/  IMAD.U32 R0, RZ, RZ, UR10 ;  /* 0x0000000aff007e24 */ /* 0x000fca000f8e00ff */
[----:B-1----:R-:W-:-:S07]  /*1120*/  LEA.HI.SX32 R49, R0, R49, 0x1e ;  /* 0x0000003100317211 */ /* 0x002fce00078ff2ff */
.L_x_416:
[C---:B------:R-:W-:Y:S01]  /*1130*/  @!P0 IADD3 R47, PT, PT, R49.reuse, 0x80, RZ ;  /* 0x00000080312f8810 */ /* 0x040fe20007ffe0ff */
[C---:B------:R-:W-:Y:S02]  /*1140*/  @!P0 VIADD R9, R49.reuse, 0x100 ;  /* 0x0000010031098836 */ /* 0x040fe40000000000 */
[----:B0-----:R-:W-:-:S04]  /*1150*/  @!P0 IMAD.WIDE.U32 R86, R49, 0x4, R44 ;  /* 0x0000000431568825 */ /* 0x001fc800078e002c */
[--C-:B------:R-:W-:Y:S02]  /*1160*/  @!P0 IMAD.WIDE.U32 R46, R47, 0x4, R44.reuse ;  /* 0x000000042f2e8825 */ /* 0x100fe400078e002c */
[----:B------:R0:W5:Y:S02]  /*1170*/  @!P0 LDG.E R86, desc[UR20][R86.64] ;  /* 0x0000001456568981 */ /* 0x000164000c1e1900 */
[----:B------:R-:W-:Y:S02]  /*1180*/  @!P0 IMAD.WIDE.U32 R44, R9, 0x4, R44 ;  /* 0x00000004092c8825 */ /* 0x000fe400078e002c */
[----:B------:R0:W5:Y:S04]  /*1190*/  @!P0 LDG.E R9, desc[UR20][R46.64] ;  /* 0x000000142e098981 */ /* 0x000168000c1e1900 */
[----:B------:R0:W5:Y:S01]  /*11a0*/  @!P0 LDG.E R10, desc[UR20][R44.64] ;  /* 0x000000142c0a8981 */ /* 0x000162000c1e1900 */
[----:B------:R-:W-:Y:S01]  /*11b0*/  MOV R0, RZ ;  /* 0x000000ff00007202 */ /* 0x000fe20000000f00 */
[----:B------:R-:W-:Y:S01]  /*11c0*/  IMAD.MOV.U32 R48, RZ, RZ, RZ ;  /* 0x000000ffff307224 */ /* 0x000fe200078e00ff */
[----:B------:R-:W-:Y:S06]  /*11d0*/  @!P0 BRA `(.L_x_415) ;  /* 0x0000000000608947 */ /* 0x000fec0003800000 */
[----:B-----5:R-:W1:Y:S01]  /*11e0*/  S2R R9, SR_TID.X ;  /* 0x0000000000097919 */ /* 0x020e620000002100 */
[----:B0-----:R-:W0:Y:S01]  /*11f0*/  LDC.64 R44, c[0x0][0x3b0] ;  /* 0x0000ec00ff2c7b82 */ /* 0x001e220000000a00 */
[----:B------:R-:W-:Y:S01]  /*1200*/  UIMAD UR9, UR8, UR27, URZ ;  /* 0x0000001b080972a4 */ /* 0x000fe2000f8e02ff */
[----:B------:R-:W-:-:S03]  /*1210*/  VIADD R47, R49, 0x80 ;  /* 0x00000080312f7836 */ /* 0x000fc60000000000 */
[----:B------:R-:W-:-:S03]  /*1220*/  USHF.R.S32.HI UR10, URZ, 0x1f, UR9 ;  /* 0x0000001fff0a7899 */ /* 0x000fc60008011409 */
[----:B------:R-:W2:Y:S01]  /*1230*/  LDC.64 R60, c[0x0][0x438] ;  /* 0x00010e00ff3c7b82 */ /* 0x000ea20000000a00 */
[----:B------:R-:W-:-:S06]  /*1240*/  ULEA.HI UR10, UR10, UR9, URZ, 0x2 ;  /* 0x000000090a0a7291 */ /* 0x000fcc000f8f10ff */
[----:B------:R-:W-:Y:S01]  /*1250*/  MOV R10, UR10 ;  /* 0x0000000a000a7c02 */ /* 0x000fe20008000f00 */
[----:B0-----:R-:W-:-:S04]  /*1260*/  IMAD.WIDE.U32 R86, R49, 0x4, R44 ;  /* 0x0000000431567825 */ /* 0x001fc800078e002c */
[----:B------:R-:W-:Y:S02]  /*1270*/  IMAD.WIDE.U32 R46, R47, 0x4, R44 ;  /* 0x000000042f2e7825 */ /* 0x000fe400078e002c */
[----:B------:R3:W5:Y:S01]  /*1280*/  LDG.E R86, desc[UR20][R86.64] ;  /* 0x0000001456567981 */ /* 0x000762000c1e1900 */
[----:B-1----:R-:W-:Y:S02]  /*1290*/  LEA.HI.SX32 R65, R10, R9, 0x1e ;  /* 0x000000090a417211 */ /* 0x002fe400078ff2ff */
[----:B------:R-:W-:Y:S02]  /*12a0*/  IADD3 R9, PT, PT, R49, 0x100, RZ ;  /* 0x0000010031097810 */ /* 0x000fe40007ffe0ff */
[C---:B------:R-:W-:Y:S01]  /*12b0*/  IADD3 R49, PT, PT, R65.reuse, 0x100, RZ ;  /* 0x0000010041317810 */ /* 0x040fe20007ffe0ff */
[C---:B------:R-:W-:Y:S02]  /*12c0*/  VIADD R63, R65.reuse, 0x80 ;  /* 0x00000080413f7836 */ /* 0x040fe40000000000 */
[----:B--2---:R-:W-:-:S04]  /*12d0*/  IMAD.WIDE.U32 R64, R65, 0x8, R60 ;  /* 0x0000000841407825 */ /* 0x004fc800078e003c */
[--C-:B------:R-:W-:Y:S02]  /*12e0*/  IMAD.WIDE.U32 R62, R63, 0x8, R60.reuse ;  /* 0x000000083f3e7825 */ /* 0x100fe400078e003c */
[----:B------:R-:W5:Y:S02]  /*12f0*/  LDG.E.64 R64, desc[UR20][R64.64] ;  /* 0x0000001440407981 */ /* 0x000f64000c1e1b00 */
[----:B------:R-:W-:Y:S02]  /*1300*/  IMAD.WIDE.U32 R60, R49, 0x8, R60 ;  /* 0x00000008313c7825 */ /* 0x000fe400078e003c */
[----:B------:R-:W5:Y:S02]  /*1310*/  LDG.E.64 R62, desc[UR20][R62.64] ;  /* 0x000000143e3e7981 */ /* 0x000f64000c1e1b00 */
[----:B------:R-:W-:Y:S02]  /*1320*/  IMAD.WIDE.U32 R44, R9, 0x4, R44 ;  /* 0x00000004092c7825 */ /* 0x000fe400078e002c */
[----:B------:R3:W5:Y:S04]  /*1330*/  LDG.E R9, desc[UR20][R46.64] ;  /* 0x000000142e097981 */ /* 0x000768000c1e1900 */
[----:B------:R3:W5:Y:S04]  /*1340*/  LDG.E R10, desc[UR20][R44.64] ;  /* 0x000000142c0a7981 */ /* 0x000768000c1e1900 */
[----:B------:R-:W5:Y:S02]  /*1350*/  LDG.E.64 R60, desc[UR20][R60.64] ;  /* 0x000000143c3c7981 */ /* 0x000f64000c1e1b00 */
.L_x_415:
[----:B0--3--:R-:W0:Y:S01]  /*1360*/  SHFL.DOWN PT, R45, R0, 0x10, 0x1f ;  /* 0x0a001f00002d7f89 */ /* 0x009e2200000e0000 */
[----:B------:R-:W-:Y:S03]  /*1370*/  BSSY.RECONVERGENT B0, `(.L_x_417) ;  /* 0x000001f000007945 */ /* 0x000fe60003800200 */
[----:B------:R-:W1:Y:S01]  /*1380*/  SHFL.DOWN PT, R47, R48, 0x10, 0x1f ;  /* 0x0a001f00302f7f89 */ /* 0x000e6200000e0000 */
[----:B0-----:R-:W-:Y:S02]  /*1390*/  FADD.FTZ R45, R45, R0 ;  /* 0x000000002d2d7221 */ /* 0x001fe40000010000 */
[----:B------:R-:W0:Y:S01]  /*13a0*/  S2R R0, SR_TID.X ;  /* 0x0000000000007919 */ /* 0x000e220000002100 */
[----:B-1----:R-:W-:Y:S02]  /*13b0*/  FADD.FTZ R47, R47, R48 ;  /* 0x000000302f2f7221 */ /* 0x002fe40000010000 */
[----:B------:R-:W1:Y:S04]  /*13c0*/  SHFL.DOWN PT, R44, R45, 0x8, 0x1f ;  /* 0x09001f002d2c7f89 */ /* 0x000e6800000e0000 */
[----:B------:R-:W2:Y:S01]  /*13d0*/  SHFL.DOWN PT, R46, R47, 0x8, 0x1f ;  /* 0x09001f002f2e7f89 */ /* 0x000ea200000e0000 */
[----:B-1----:R-:W-:Y:S01]  /*13e0*/  FADD.FTZ R44, R45, R44 ;  /* 0x0000002c2d2c7221 */ /* 0x002fe20000010000 */
[----:B--2---:R-:W-:-:S04]  /*13f0*/  FADD.FTZ R46, R47, R46 ;  /* 0x0000002e2f2e7221 */ /* 0x004fc80000010000 */
[----:B------:R-:W1:Y:S01]  /*1400*/  SHFL.DOWN PT, R49, R44, 0x4, 0x1f ;  /* 0x08801f002c317f89 */ /* 0x000e6200000e0000 */
[----:B0-----:R-:W-:-:S03]  /*1410*/  LOP3.LUT P0, RZ, R0, 0x1f, RZ, 0xc0, !PT ;  /* 0x0000001f00ff7812 */ /* 0x001fc6000780c0ff */
[----:B------:R-:W0:Y:S01]  /*1420*/  SHFL.DOWN PT, R51, R46, 0x4, 0x1f ;  /* 0x08801f002e337f89 */ /* 0x000e2200000e0000 */
[----:B-1----:R-:W-:Y:S01]  /*1430*/  FADD.FTZ R49, R44, R49 ;  /* 0x000000312c317221 */ /* 0x002fe20000010000 */
[----:B0-----:R-:W-:-:S04]  /*1440*/  FADD.FTZ R51, R46, R51 ;  /* 0x000000332e337221 */ /* 0x001fc80000010000 */
        /* <DEDUP_REMOVED lines=17> */
.L_x_418:
[----:B------:R-:W-:Y:S05]  /*1560*/  BSYNC.RECONVERGENT B0 ;  /* 0x0000000000007941 */ /* 0x000fea0003800200 */
.L_x_417:
[----:B------:R-:W1:Y:S08]  /*1570*/  S2UR UR10, SR_CgaCtaId ;  /* 0x00000000000a79c3 */ /* 0x000e700000008800 */
[----:B------:R-:W-:Y:S01]  /*1580*/  BAR.SYNC.DEFER_BLOCKING 0x0 ;  /* 0x0000000000007b1d */ /* 0x000fe20000010000 */
[----:B------:R-:W-:Y:S01]  /*1590*/  @UP3 UIADD3 UR11, UPT, UPT, UR11, -0x1, URZ ;  /* 0xffffffff0b0b3890 */ /* 0x000fe2000fffe0ff */
[----:B------:R-:W-:Y:S01]  /*15a0*/  PLOP3.LUT P1, PT, PT, PT, UP3, 0x80, 0x8 ;  /* 0x000000000008781c */ /* 0x000fe20003f2f038 */
[----:B------:R-:W-:Y:S01]  /*15b0*/  UISETP.NE.U32.AND UP0, UPT, UR4, URZ, UPT ;  /* 0x000000ff0400728c */ /* 0x000fe2000bf05070 */
[----:B------:R-:W-:Y:S01]  /*15c0*/  ISETP.NE.AND P0, PT, RZ, UR28, PT ;  /* 0x0000001cff007c0c */ /* 0x000fe2000bf05270 */
[----:B------:R-:W-:Y:S01]  /*15d0*/  @UP3 UIMAD UR11, UR11, UR27, URZ ;  /* 0x0000001b0b0b32a4 */ /* 0x000fe2000f8e02ff */
[----:B------:R-:W-:Y:S01]  /*15e0*/  UMOV UR9, 0x400 ;  /* 0x0000040000097882 */ /* 0x000fe20000000000 */
[----:B------:R-:W-:-:S02]  /*15f0*/  UISETP.NE.AND.EX UP0, UPT, UR5, URZ, UPT, UP0 ;  /* 0x000000ff0500728c */ /* 0x000fc4000bf05300 */
[----:B-1----:R-:W-:-:S04]  /*1600*/  ULEA UR9, UR10, UR9, 0x18 ;  /* 0x000000090a097291 */ /* 0x002fc8000f8ec0ff */
[----:B------:R-:W-:Y:S02]  /*1610*/  UIADD3 UR10, UPT, UPT, UR9, 0x1820, URZ ;  /* 0x00001820090a7890 */ /* 0x000fe4000fffe0ff */
[----:B------:R-:W-:Y:S02]  /*1620*/  @!UP2 UIADD3 UR10, UPT, UPT, UR9, 0x1800, URZ ;  /* 0x00001800090aa890 */ /* 0x000fe4000fffe0ff */
[----:B------:R-:W-:Y:S02]  /*1630*/  UIADD3 UR26, UPT, UPT, UR9, 0x1830, URZ ;  /* 0x00001830091a7890 */ /* 0x000fe4000fffe0ff */
[----:B------:R-:W-:Y:S02]  /*1640*/  @!UP2 UIADD3 UR26, UPT, UPT, UR9, 0x1810, URZ ;  /* 0x00001810091aa890 */ /* 0x000fe4000fffe0ff */
[----:B------:R-:W-:-:S03]  /*1650*/  UIMAD UR9, UR8, UR27, URZ ;  /* 0x0000001b080972a4 */ /* 0x000fc6000f8e02ff */
[----:B0-----:R-:W0:Y:S01]  /*1660*/  LDS.128 R44, [UR10] ;  /* 0x0000000aff2c7984 */ /* 0x001e220008000c00 */
[----:B------:R-:W-:-:S03]  /*1670*/  USHF.R.S32.HI UR10, URZ, 0x1f, UR9 ;  /* 0x0000001fff0a7899 */ /* 0x000fc60008011409 */
[----:B------:R-:W1:Y:S01]  /*1680*/  LDS.128 R48, [UR26] ;  /* 0x0000001aff307984 */ /* 0x000e620008000c00 */
[----:B------:R-:W-:Y:S02]  /*1690*/  @UP3 USHF.R.S32.HI UR26, URZ, 0x1f, UR11 ;  /* 0x0000001fff1a3899 */ /* 0x000fe4000801140b */
[----:B------:R-:W-:Y:S02]  /*16a0*/  ULEA.HI UR10, UR10, UR9, URZ, 0x2 ;  /* 0x000000090a0a7291 */ /* 0x000fe4000f8f10ff */
[----:B------:R-:W-:Y:S01]  /*16b0*/  @UP3 ULEA.HI UR26, UR26, UR11, URZ, 0x2 ;  /* 0x0000000b1a1a3291 */ /* 0x000fe2000f8f10ff */
[----:B0-----:R-:W-:Y:S01]  /*16c0*/  FADD.FTZ R88, RZ, R45 ;  /* 0x0000002dff587221 */ /* 0x001fe20000010000 */
[----:B------:R-:W-:-:S03]  /*16d0*/  FADD.FTZ R45, RZ, R44 ;  /* 0x0000002cff2d7221 */ /* 0x000fc60000010000 */
[----:B------:R-:W-:Y:S01]  /*16e0*/  FADD.FTZ R88, R47, R88 ;  /* 0x000000582f587221 */ /* 0x000fe20000010000 */
[----:B------:R-:W-:Y:S01]  /*16f0*/  FADD.FTZ R45, R46, R45 ;  /* 0x0000002d2e2d7221 */ /* 0x000fe20000010000 */
[----:B------:R-:W-:Y:S02]  /*1700*/  IMAD.U32 R47, RZ, RZ, UR26 ;  /* 0x0000001aff2f7e24 */ /* 0x000fe4000f8e00ff */
        /* <DEDUP_REMOVED lines=9> */
[----:B------:R-:W-:Y:S02]  /*17a0*/  MOV R51, UR10 ;  /* 0x0000000a00337c02 */ /* 0x000fe40008000f00 */
[----:B------:R-:W-:Y:S02]  /*17b0*/  FSEL R48, R48, RZ, !P0 ;  /* 0x000000ff30307208 */ /* 0x000fe40004000000 */
[----:B------:R-:W-:Y:S01]  /*17c0*/  LEA.HI.SX32 R51, R51, R0, 0x1e ;  /* 0x0000000033337211 */ /* 0x000fe200078ff2ff */
[----:B------:R-:W-:Y:S08]  /*17d0*/  BRA.U UP0, `(.L_x_419) ;  /* 0x0000000500a87547 */ /* 0x000ff0000b800000 */
        /* <DEDUP_REMOVED lines=15> */
.L_x_421:
        /* <DEDUP_REMOVED lines=12> */
.L_x_422:
        /* <DEDUP_REMOVED lines=12> */
.L_x_423:
        /* <DEDUP_REMOVED lines=13> */
.L_x_420:
[----:B------:R-:W0:Y:S01]  /*1b20*/  @UP3 LDCU.64 UR10, c[0x0][0x408] ;  /* 0x00008100ff0a37ac */ /* 0x000e220008000a00 */
[--C-:B------:R-:W-:Y:S01]  /*1b30*/  FFMA.FTZ R45, R3, UR9, R48.reuse ;  /* 0x00000009032d7c23 */ /* 0x100fe20008010030 */
[--C-:B------:R-:W-:Y:S01]  /*1b40*/  FFMA.FTZ R44, R16, UR9, R48.reuse ;  /* 0x00000009102c7c23 */ /* 0x100fe20008010030 */
[----:B------:R-:W-:Y:S01]  /*1b50*/  FFMA.FTZ R47, R11, UR9, R48 ;  /* 0x000000090b2f7c23 */ /* 0x000fe20008010030 */
[----:B------:R-:W1:Y:S01]  /*1b60*/  @UP3 LDCU.64 UR34, c[0x0][0x408] ;  /* 0x00008100ff2237ac */ /* 0x000e620008000a00 */
[----:B------:R-:W-:Y:S01]  /*1b70*/  FADD.FTZ R45, R12, -R45 ;  /* 0x8000002d0c2d7221 */ /* 0x000fe20000010000 */
[----:B------:R-:W-:Y:S01]  /*1b80*/  PLOP3.LUT P4, PT, PT, PT, UP3, 0x80, 0x8 ;  /* 0x000000000008781c */ /* 0x000fe20003f8f038 */
[----:B------:R-:W-:Y:S01]  /*1b90*/  FADD.FTZ R46, R13, -R44 ;  /* 0x8000002c0d2e7221 */ /* 0x000fe20000010000 */
[----:B------:R-:W2:Y:S01]  /*1ba0*/  @UP3 LDCU.64 UR32, c[0x0][0x408] ;  /* 0x00008100ff2037ac */ /* 0x000ea20008000a00 */
[----:B------:R-:W-:Y:S01]  /*1bb0*/  FMUL.FTZ R44, R45, UR31 ;  /* 0x0000001f2d2c7c20 */ /* 0x000fe20008410000 */
[----:B------:R-:W-:Y:S01]  /*1bc0*/  FADD.FTZ R47, R14, -R47 ;  /* 0x8000002f0e2f7221 */ /* 0x000fe20000010000 */
[----:B------:R-:W-:Y:S01]  /*1bd0*/  ISETP.LT.AND P0, PT, RZ, UR30, PT ;  /* 0x0000001eff007c0c */ /* 0x000fe2000bf01270 */
[----:B------:R-:W-:Y:S01]  /*1be0*/  FMUL.FTZ R45, R46, UR31 ;  /* 0x0000001f2e2d7c20 */ /* 0x000fe20008410000 */
[----:B------:R-:W-:Y:S01]  /*1bf0*/  FFMA.FTZ R84, R18, UR9, R48 ;  /* 0x0000000912547c23 */ /* 0x000fe20008010030 */
[----:B------:R-:W-:Y:S01]  /*1c00*/  FMUL.FTZ R46, R47, UR31 ;  /* 0x0000001f2f2e7c20 */ /* 0x000fe20008410000 */
[----:B------:R-:W-:-:S02]  /*1c10*/  FSEL R44, R44, RZ, P0 ;  /* 0x000000ff2c2c7208 */ /* 0x000fc40000000000 */
[----:B------:R-:W-:Y:S01]  /*1c20*/  FSEL R45, R45, RZ, P0 ;  /* 0x000000ff2d2d7208 */ /* 0x000fe20000000000 */
[----:B------:R-:W-:Y:S01]  /*1c30*/  FADD.FTZ R84, R15, -R84 ;  /* 0x800000540f547221 */ /* 0x000fe20000010000 */
[----:B------:R-:W-:Y:S01]  /*1c40*/  FSEL R46, R46, RZ, P0 ;  /* 0x000000ff2e2e7208 */ /* 0x000fe20000000000 */
[----:B0-----:R-:W-:Y:S01]  /*1c50*/  @P4 FMUL.FTZ R47, R44, UR11 ;  /* 0x0000000b2c2f4c20 */ /* 0x001fe20008410000 */
[C---:B-----5:R-:W-:Y:S02]  /*1c60*/  @P4 LOP3.LUT P1, RZ, R86.reuse, 0xff, RZ, 0xc0, !PT ;  /* 0x000000ff56ff4812 */ /* 0x060fe4000782c0ff */
[----:B------:R-:W-:Y:S01]  /*1c70*/  @P4 LOP3.LUT P3, RZ, R86, 0xff0000, RZ, 0xc0, !PT ;  /* 0x00ff000056ff4812 */ /* 0x000fe2000786c0ff */
[----:B------:R-:W-:Y:S01]  /*1c80*/  @P4 FMUL.FTZ R47, R47, UR10 ;  /* 0x0000000a2f2f4c20 */ /* 0x000fe20008410000 */
[----:B-1----:R-:W-:Y:S01]  /*1c90*/  @P4 FMUL.FTZ R82, R46, UR35 ;  /* 0x000000232e524c20 */ /* 0x002fe20008410000 */
[----:B--2---:R-:W-:Y:S01]  /*1ca0*/  @P4 FMUL.FTZ R50, R45, UR33 ;  /* 0x000000212d324c20 */ /* 0x004fe20008410000 */
[----:B------:R-:W-:-:S02]  /*1cb0*/  @P4 LOP3.LUT P2, RZ, R86, 0xff00, RZ, 0xc0, !PT ;  /* 0x0000ff0056ff4812 */ /* 0x000fc4000784c0ff */
[----:B------:R-:W-:Y:S01]  /*1cc0*/  @P4 FMUL.FTZ R82, R82, UR34 ;  /* 0x0000002252524c20 */ /* 0x000fe20008410000 */
[----:B------:R-:W-:Y:S01]  /*1cd0*/  @P4 FSEL R47, R47, RZ, P1 ;  /* 0x000000ff2f2f4208 */ /* 0x000fe20000800000 */
[----:B------:R-:W-:Y:S01]  /*1ce0*/  @P4 FMUL.FTZ R50, R50, UR32 ;  /* 0x0000002032324c20 */ /* 0x000fe20008410000 */
[----:B------:R-:W-:Y:S02]  /*1cf0*/  F2FP.BF16.F32.PACK_AB R44, RZ, R44 ;  /* 0x0000002cff2c723e */ /* 0x000fe400000010ff */
[----:B------:R-:W-:Y:S01]  /*1d00*/  @P4 F2FP.BF16.F32.PACK_AB R83, RZ, R47 ;  /* 0x0000002fff53423e */ /* 0x000fe200000010ff */
[----:B------:R-:W-:Y:S01]  /*1d10*/  FMUL.FTZ R47, R84, UR31 ;  /* 0x0000001f542f7c20 */ /* 0x000fe20008410000 */
[----:B------:R-:W-:Y:S02]  /*1d20*/  @P4 FSEL R82, R82, RZ, P3 ;  /* 0x000000ff52524208 */ /* 0x000fe40001800000 */
[----:B------:R-:W-:Y:S02]  /*1d30*/  @P4 FSEL R50, R50, RZ, P2 ;  /* 0x000000ff32324208 */ /* 0x000fe40001000000 */
[----:B------:R-:W-:-:S02]  /*1d40*/  @P4 F2FP.BF16.F32.PACK_AB R82, RZ, R82 ;  /* 0x00000052ff52423e */ /* 0x000fc400000010ff */
[----:B------:R-:W-:Y:S02]  /*1d50*/  @P4 F2FP.BF16.F32.PACK_AB R50, RZ, R50 ;  /* 0x00000032ff32423e */ /* 0x000fe400000010ff */
[----:B------:R-:W-:Y:S02]  /*1d60*/  FSEL R47, R47, RZ, P0 ;  /* 0x000000ff2f2f7208 */ /* 0x000fe40000000000 */
[----:B------:R-:W-:Y:S02]  /*1d70*/  F2FP.BF16.F32.PACK_AB R45, RZ, R45 ;  /* 0x0000002dff2d723e */ /* 0x000fe400000010ff */
        /* <DEDUP_REMOVED lines=16> */
.L_x_419:
        /* <DEDUP_REMOVED lines=19> */
[----:B0-----:R-:W-:Y:S01]  /*1fb0*/  @P4 FMUL.FTZ R44, R44, UR11 ;  /* 0x0000000b2c2c4c20 */ /* 0x001fe20008410000 */
[----:B------:R-:W-:Y:S01]  /*1fc0*/  @P4 LOP3.LUT P3, RZ, R86, 0xff0000, RZ, 0xc0, !PT ;  /* 0x00ff000056ff4812 */ /* 0x000fe2000786c0ff */
[----:B------:R-:W-:-:S02]  /*1fd0*/  IMAD.U32 R45, R45, 0x10000, RZ ;  /* 0x000100002d2d7824 */ /* 0x000fc400078e00ff */
[----:B------:R-:W-:Y:S02]  /*1fe0*/  @P4 FMUL.FTZ R44, R44, UR10 ;  /* 0x0000000a2c2c4c20 */ /* 0x000fe40008410000 */
[----:B------:R-:W-:Y:S01]  /*1ff0*/  @P0 FFMA.FTZ R45, R46, UR31, R45 ;  /* 0x0000001f2e2d0c23 */ /* 0x000fe2000801002d */
[----:B------:R-:W-:Y:S02]  /*2000*/  SHF.L.U32 R46, R65, 0x10, RZ ;  /* 0x00000010412e7819 */ /* 0x000fe400000006ff */
[----:B------:R-:W-:Y:S01]  /*2010*/  @P4 FSEL R44, R44, RZ, P1 ;  /* 0x000000ff2c2c4208 */ /* 0x000fe20000800000 */
[----:B-1----:R-:W-:Y:S02]  /*2020*/  @P4 FMUL.FTZ R45, R45, UR33 ;  /* 0x000000212d2d4c20 */ /* 0x002fe40008410000 */
[----:B------:R-:W-:Y:S01]  /*2030*/  @P0 FFMA.FTZ R46, R47, UR31, R46 ;  /* 0x0000001f2f2e0c23 */ /* 0x000fe2000801002e */
[----:B------:R-:W-:Y:S01]  /*2040*/  @P4 F2FP.BF16.F32.PACK_AB R44, RZ, R44 ;  /* 0x0000002cff2c423e */ /* 0x000fe200000010ff */
[----:B------:R-:W-:-:S02]  /*2050*/  @P4 FMUL.FTZ R45, R45, UR32 ;  /* 0x000000202d2d4c20 */ /* 0x000fc40008410000 */
[----:B--2---:R-:W-:Y:S01]  /*2060*/  @P4 FMUL.FTZ R46, R46, UR35 ;  /* 0x000000232e2e4c20 */ /* 0x004fe20008410000 */
        /* <DEDUP_REMOVED lines=21> */
.L_x_425:
[----:B------:R-:W-:Y:S01]  /*21c0*/  PLOP3.LUT P5, PT, PT, PT, UP1, 0x80, 0x8 ;  /* 0x000000000008781c */ /* 0x000fe20003faf018 */
[----:B------:R-:W0:Y:S01]  /*21d0*/  @UP3 LDCU.64 UR32, c[0x0][0x408] ;  /* 0x00008100ff2037ac */ /* 0x000e220008000a00 */
[----:B------:R-:W-:Y:S02]  /*21e0*/  ISETP.LT.AND P1, PT, RZ, UR30, PT ;  /* 0x0000001eff007c0c */ /* 0x000fe4000bf21270 */
[C---:B-----5:R-:W-:Y:S01]  /*21f0*/  SHF.L.U32 R44, R64.reuse, 0x10, RZ ;  /* 0x00000010402c7819 */ /* 0x060fe200000006ff */
[----:B------:R-:W1:Y:S01]  /*2200*/  @UP3 LDCU.64 UR34, c[0x0][0x408] ;  /* 0x00008100ff2237ac */ /* 0x000e620008000a00 */
[----:B------:R-:W-:Y:S02]  /*2210*/  PLOP3.LUT P6, PT, PT, PT, UP3, 0x80, 0x8 ;  /* 0x000000000008781c */ /* 0x000fe40003fcf038 */
[--C-:B------:R-:W-:Y:S01]  /*2220*/  SHF.R.U64 R47, R64, 0x10, R65.reuse ;  /* 0x00000010402f7819 */ /* 0x100fe20000001241 */
[----:B------:R-:W2:Y:S01]  /*2230*/  @UP3 LDCU.64 UR36, c[0x0][0x408] ;  /* 0x00008100ff2437ac */ /* 0x000ea20008000a00 */
[----:B------:R-:W-:-:S02]  /*2240*/  SHF.R.U32.HI R46, RZ, 0x10, R65 ;  /* 0x00000010ff2e7819 */ /* 0x000fc40000011641 */
[----:B------:R-:W-:Y:S01]  /*2250*/  SHF.L.U32 R47, R47, 0x10, RZ ;  /* 0x000000102f2f7819 */ /* 0x000fe200000006ff */
[----:B------:R-:W3:Y:S01]  /*2260*/  @UP3 LDCU.64 UR10, c[0x0][0x408] ;  /* 0x00008100ff0a37ac */ /* 0x000ee20008000a00 */
[--C-:B------:R-:W-:Y:S01]  /*2270*/  @P5 FFMA.FTZ R45, R3, UR9, R48.reuse ;  /* 0x00000009032d5c23 */ /* 0x100fe20008010030 */
[--C-:B------:R-:W-:Y:S01]  /*2280*/  @P1 FFMA.FTZ R83, R11, UR9, R48.reuse ;  /* 0x000000090b531c23 */ /* 0x100fe20008010030 */
[--C-:B------:R-:W-:Y:S01]  /*2290*/  @P1 FFMA.FTZ R50, R16, UR9, R48.reuse ;  /* 0x0000000910321c23 */ /* 0x100fe20008010030 */
[----:B------:R-:W-:Y:S01]  /*22a0*/  @P1 FFMA.FTZ R84, R18, UR9, R48 ;  /* 0x0000000912541c23 */ /* 0x000fe20008010030 */
[----:B------:R-:W-:Y:S01]  /*22b0*/  @P5 FADD.FTZ R45, R12, -R45 ;  /* 0x8000002d0c2d5221 */ /* 0x000fe20000010000 */
[----:B------:R-:W-:Y:S01]  /*22c0*/  @P1 FADD.FTZ R82, R14, -R83 ;  /* 0x800000530e521221 */ /* 0x000fe20000010000 */
[----:B------:R-:W-:Y:S02]  /*22d0*/  IMAD.U32 R46, R46, 0x10000, RZ ;  /* 0x000100002e2e7824 */ /* 0x000fe400078e00ff */
[----:B------:R-:W-:Y:S01]  /*22e0*/  @P1 FADD.FTZ R50, R13, -R50 ;  /* 0x800000320d321221 */ /* 0x000fe20000010000 */
[----:B------:R-:W-:Y:S01]  /*22f0*/  @P5 FFMA.FTZ R44, R45, UR31, R44 ;  /* 0x0000001f2d2c5c23 */ /* 0x000fe2000801002c */
[----:B------:R-:W-:-:S02]  /*2300*/  IMAD.U32 R45, R65, 0x10000, RZ ;  /* 0x00010000412d7824 */ /* 0x000fc400078e00ff */
[----:B------:R-:W-:Y:S01]  /*2310*/  @P1 FADD.FTZ R83, R15, -R84 ;  /* 0x800000540f531221 */ /* 0x000fe20000010000 */
[----:B------:R-:W-:Y:S01]  /*2320*/  @P1 FFMA.FTZ R47, R50, UR31, R47 ;  /* 0x0000001f322f1c23 */ /* 0x000fe2000801002f */
[----:B------:R-:W-:Y:S01]  /*2330*/  @P6 LOP3.LUT P2, RZ, R86, 0xff00, RZ, 0xc0, !PT ;  /* 0x0000ff0056ff6812 */ /* 0x000fe2000784c0ff */
[----:B------:R-:W-:Y:S01]  /*2340*/  @P1 FFMA.FTZ R45, R82, UR31, R45 ;  /* 0x0000001f522d1c23 */ /* 0x000fe2000801002d */
[----:B------:R-:W-:Y:S01]  /*2350*/  @P1 FFMA.FTZ R46, R83, UR31, R46 ;  /* 0x0000001f532e1c23 */ /* 0x000fe2000801002e */
[----:B0-----:R-:W-:Y:S01]  /*2360*/  @P6 FMUL.FTZ R82, R47, UR33 ;  /* 0x000000212f526c20 */ /* 0x001fe20008410000 */
[----:B------:R-:W-:Y:S01]  /*2370*/  @P6 LOP3.LUT P3, RZ, R86, 0xff0000, RZ, 0xc0, !PT ;  /* 0x00ff000056ff6812 */ /* 0x000fe2000786c0ff */
[----:B-1----:R-:W-:Y:S01]  /*2380*/  @P6 FMUL.FTZ R83, R45, UR35 ;  /* 0x000000232d536c20 */ /* 0x002fe20008410000 */
[----:B--2---:R-:W-:Y:S01]  /*2390*/  @P6 FMUL.FTZ R84, R46, UR37 ;  /* 0x000000252e546c20 */ /* 0x004fe20008410000 */
[----:B---3--:R-:W-:Y:S01]  /*23a0*/  @P6 FMUL.FTZ R50, R44, UR11 ;  /* 0x0000000b2c326c20 */ /* 0x008fe20008410000 */
[----:B------:R-:W-:Y:S01]  /*23b0*/  @P6 FMUL.FTZ R82, R82, UR32 ;  /* 0x0000002052526c20 */ /* 0x000fe20008410000 */
[----:B------:R-:W-:Y:S01]  /*23c0*/  @P6 FMUL.FTZ R83, R83, UR34 ;  /* 0x0000002253536c20 */ /* 0x000fe20008410000 */
[----:B------:R-:W-:Y:S01]  /*23d0*/  @P6 FMUL.FTZ R84, R84, UR36 ;  /* 0x0000002454546c20 */ /* 0x000fe20008410000 */
[----:B------:R-:W-:Y:S01]  /*23e0*/  @P6 ISETP.GE.U32.AND P4, PT, R86, 0x1000000, PT ;  /* 0x010000005600680c */ /* 0x000fe20003f86070 */
[----:B------:R-:W-:Y:S01]  /*23f0*/  @P6 FMUL.FTZ R50, R50, UR10 ;  /* 0x0000000a32326c20 */ /* 0x000fe20008410000 */
[----:B------:R-:W-:-:S02]  /*2400*/  @P6 LOP3.LUT P0, RZ, R86, 0xff, RZ, 0xc0, !PT ;  /* 0x000000ff56ff6812 */ /* 0x000fc4000780c0ff */
[----:B------:R-:W-:Y:S02]  /*2410*/  @P6 FSEL R82, R82, RZ, P2 ;  /* 0x000000ff52526208 */ /* 0x000fe40001000000 */
[----:B------:R-:W-:Y:S02]  /*2420*/  @P6 FSEL R83, R83, RZ, P3 ;  /* 0x000000ff53536208 */ /* 0x000fe40001800000 */
[----:B------:R-:W-:Y:S02]  /*2430*/  @P6 FSEL R84, R84, RZ, P4 ;  /* 0x000000ff54546208 */ /* 0x000fe40002000000 */
[----:B------:R-:W-:Y:S02]  /*2440*/  @P6 FSEL R50, R50, RZ, P0 ;  /* 0x000000ff32326208 */ /* 0x000fe40000000000 */
[----:B------:R-:W-:Y:S02]  /*2450*/  @P6 F2FP.BF16.F32.PACK_AB R82, RZ, R82 ;  /* 0x00000052ff52623e */ /* 0x000fe400000010ff */
[----:B------:R-:W-:-:S02]  /*2460*/  @P6 F2FP.BF16.F32.PACK_AB R83, RZ, R83 ;  /* 0x00000053ff53623e */ /* 0x000fc400000010ff */
[----:B------:R-:W-:Y:S02]  /*2470*/  @P6 F2FP.BF16.F32.PACK_AB R84, RZ, R84 ;  /* 0x00000054ff54623e */ /* 0x000fe400000010ff */
[----:B------:R-:W-:Y:S02]  /*2480*/  @P6 F2FP.BF16.F32.PACK_AB R50, RZ, R50 ;  /* 0x00000032ff32623e */ /* 0x000fe400000010ff */
[----:B------:R-:W-:Y:S02]  /*2490*/  F2FP.BF16.F32.PACK_AB R44, RZ, R44 ;  /* 0x0000002cff2c723e */ /* 0x000fe400000010ff */
        /* <DEDUP_REMOVED lines=11> */
.L_x_424:
[----:B------:R-:W-:Y:S02]  /*2550*/  UISETP.NE.U32.AND UP1, UPT, UR6, URZ, UPT ;  /* 0x000000ff0600728c */ /* 0x000fe4000bf25070 */
[----:B------:R-:W-:Y:S02]  /*2560*/  UISETP.NE.U32.AND UP0, UPT, UR4, URZ, UPT ;  /* 0x000000ff0400728c */ /* 0x000fe4000bf05070 */
[----:B------:R-:W-:Y:S02]  /*2570*/  UISETP.NE.AND.EX UP1, UPT, UR7, URZ, UPT, UP1 ;  /* 0x000000ff0700728c */ /* 0x000fe4000bf25310 */
[----:B------:R-:W-:-:S07]  /*2580*/  UISETP.NE.AND.EX UP0, UPT, UR5, URZ, UPT, UP0 ;  /* 0x000000ff0500728c */ /* 0x000fce000bf05300 */
        /* <DEDUP_REMOVED lines=9> */
.L_x_426:
        /* <DEDUP_REMOVED lines=9> */
.L_x_427:
[----:B------:R-:W-:Y:S05]  /*26b0*/  BRA.U !UP0, `(.L_x_428) ;  /* 0x0000000508a87547 */ /* 0x000fea000b800000 */
[----:B------:R-:W-:Y:S05]  /*26c0*/  BRA.U !UP1, `(.L_x_429) ;  /* 0x0000000109e07547 */ /* 0x000fea000b800000 */
[----:B------:R-:W-:Y:S01]  /*26d0*/  ISETP.LT.AND P3, PT, RZ, UR30, PT ;  /* 0x0000001eff007c0c */ /* 0x000fe2000bf61270 */
[----:B------:R-:W2:Y:S01]  /*26e0*/  @UP3 LDCU.64 UR10, c[0x0][0x408] ;  /* 0x00008100ff0a37ac */ /* 0x000ea20008000a00 */
[----:B------:R-:W-:Y:S01]  /*26f0*/  PLOP3.LUT P4, PT, PT, PT, UP3, 0x80, 0x8 ;  /* 0x000000000008781c */ /* 0x000fe20003f8f038 */
[----:B01---5:R-:W-:Y:S01]  /*2700*/  IMAD.U32 R44, R63, 0x10000, RZ ;  /* 0x000100003f2c7824 */ /* 0x023fe200078e00ff */
[C---:B------:R-:W-:Y:S01]  /*2710*/  SHF.R.U64 R45, R62.reuse, 0x10, R63 ;  /* 0x000000103e2d7819 */ /* 0x040fe2000000123f */
[----:B------:R-:W0:Y:S01]  /*2720*/  @UP3 LDCU.64 UR32, c[0x0][0x408] ;  /* 0x00008100ff2037ac */ /* 0x000e220008000a00 */
[----:B------:R-:W-:Y:S02]  /*2730*/  SHF.L.U32 R46, R62, 0x10, RZ ;  /* 0x000000103e2e7819 */ /* 0x000fe400000006ff */
[----:B------:R-:W-:Y:S01]  /*2740*/  SHF.L.U32 R45, R45, 0x10, RZ ;  /* 0x000000102d2d7819 */ /* 0x000fe200000006ff */
[----:B------:R-:W1:Y:S04]  /*2750*/  @UP3 LDCU.64 UR34, c[0x0][0x408] ;  /* 0x00008100ff2237ac */ /* 0x000e680008000a00 */
[--C-:B------:R-:W-:Y:S01]  /*2760*/  @P3 FFMA.FTZ R47, R17, UR9, R48.reuse ;  /* 0x00000009112f3c23 */ /* 0x100fe20008010030 */
[--C-:B------:R-:W-:Y:S01]  /*2770*/  @P3 FFMA.FTZ R50, R56, UR9, R48.reuse ;  /* 0x0000000938323c23 */ /* 0x100fe20008010030 */
[----:B------:R-:W-:Y:S01]  /*2780*/  @P3 FFMA.FTZ R83, R19, UR9, R48 ;  /* 0x0000000913533c23 */ /* 0x000fe20008010030 */
[----:B------:R-:W-:Y:S01]  /*2790*/  @P4 LOP3.LUT P1, RZ, R9, 0xff00, RZ, 0xc0, !PT ;  /* 0x0000ff0009ff4812 */ /* 0x000fe2000782c0ff */
[----:B------:R-:W-:Y:S01]  /*27a0*/  @P3 FADD.FTZ R47, R52, -R47 ;  /* 0x8000002f342f3221 */ /* 0x000fe20000010000 */
[----:B------:R-:W-:Y:S01]  /*27b0*/  @P3 FADD.FTZ R50, R53, -R50 ;  /* 0x8000003235323221 */ /* 0x000fe20000010000 */
[----:B------:R-:W-:Y:S01]  /*27c0*/  @P3 FADD.FTZ R83, R54, -R83 ;  /* 0x8000005336533221 */ /* 0x000fe20000010000 */
[----:B------:R-:W-:Y:S01]  /*27d0*/  @P4 LOP3.LUT P2, RZ, R9, 0xff0000, RZ, 0xc0, !PT ;  /* 0x00ff000009ff4812 */ /* 0x000fe2000784c0ff */
[----:B------:R-:W-:Y:S01]  /*27e0*/  @P3 FFMA.FTZ R46, R47, UR31, R46 ;  /* 0x0000001f2f2e3c23 */ /* 0x000fe2000801002e */
[----:B------:R-:W-:Y:S01]  /*27f0*/  @P3 FFMA.FTZ R45, R50, UR31, R45 ;  /* 0x0000001f322d3c23 */ /* 0x000fe2000801002d */
[----:B------:R-:W-:Y:S01]  /*2800*/  @P3 FFMA.FTZ R44, R83, UR31, R44 ;  /* 0x0000001f532c3c23 */ /* 0x000fe2000801002c */
[----:B------:R-:W-:Y:S01]  /*2810*/  @P3 FFMA.FTZ R84, R58, UR9, R48 ;  /* 0x000000093a543c23 */ /* 0x000fe20008010030 */
[----:B--2---:R-:W-:Y:S01]  /*2820*/  @P4 FMUL.FTZ R47, R46, UR11 ;  /* 0x0000000b2e2f4c20 */ /* 0x004fe20008410000 */
[----:B0-----:R-:W-:Y:S01]  /*2830*/  @P4 FMUL.FTZ R82, R45, UR33 ;  /* 0x000000212d524c20 */ /* 0x001fe20008410000 */
[----:B-1----:R-:W-:Y:S01]  /*2840*/  @P4 FMUL.FTZ R83, R44, UR35 ;  /* 0x000000232c534c20 */ /* 0x002fe20008410000 */
[----:B------:R-:W-:Y:S01]  /*2850*/  @P4 LOP3.LUT P0, RZ, R9, 0xff, RZ, 0xc0, !PT ;  /* 0x000000ff09ff4812 */ /* 0x000fe2000780c0ff */
[----:B------:R-:W-:Y:S01]  /*2860*/  @P4 FMUL.FTZ R50, R47, UR10 ;  /* 0x0000000a2f324c20 */ /* 0x000fe20008410000 */
[----:B------:R-:W-:Y:S01]  /*2870*/  @P4 FMUL.FTZ R82, R82, UR32 ;  /* 0x0000002052524c20 */ /* 0x000fe20008410000 */
[----:B------:R-:W-:Y:S01]  /*2880*/  @P4 FMUL.FTZ R83, R83, UR34 ;  /* 0x0000002253534c20 */ /* 0x000fe20008410000 */
[----:B------:R-:W-:Y:S01]  /*2890*/  SHF.R.U32.HI R47, RZ, 0x10, R63 ;  /* 0x00000010ff2f7819 */ /* 0x000fe2000001163f */
[----:B------:R-:W-:Y:S01]  /*28a0*/  @P3 FADD.FTZ R84, R55, -R84 ;  /* 0x8000005437543221 */ /* 0x000fe20000010000 */
[----:B------:R-:W-:-:S02]  /*28b0*/  @P4 FSEL R50, R50, RZ, P0 ;  /* 0x000000ff32324208 */ /* 0x000fc40000000000 */
[----:B------:R-:W-:Y:S01]  /*28c0*/  @P4 FSEL R82, R82, RZ, P1 ;  /* 0x000000ff52524208 */ /* 0x000fe20000800000 */
[----:B------:R-:W-:Y:S01]  /*28d0*/  IMAD.U32 R47, R47, 0x10000, RZ ;  /* 0x000100002f2f7824 */ /* 0x000fe200078e00ff */
[----:B------:R-:W-:Y:S02]  /*28e0*/  @P4 FSEL R83, R83, RZ, P2 ;  /* 0x000000ff53534208 */ /* 0x000fe40001000000 */
[----:B------:R-:W-:Y:S01]  /*28f0*/  @P4 F2FP.BF16.F32.PACK_AB R82, RZ, R82 ;  /* 0x00000052ff52423e */ /* 0x000fe200000010ff */
[----:B------:R-:W-:Y:S01]  /*2900*/  @P3 FFMA.FTZ R47, R84, UR31, R47 ;  /* 0x0000001f542f3c23 */ /* 0x000fe2000801002f */
[----:B------:R-:W-:Y:S02]  /*2910*/  @P4 F2FP.BF16.F32.PACK_AB R83, RZ, R83 ;  /* 0x00000053ff53423e */ /* 0x000fe400000010ff */
[----:B------:R-:W-:Y:S02]  /*2920*/  @P4 F2FP.BF16.F32.PACK_AB R50, RZ, R50 ;  /* 0x00000032ff32423e */ /* 0x000fe400000010ff */
[----:B------:R-:W-:-:S02]  /*2930*/  F2FP.BF16.F32.PACK_AB R46, RZ, R46 ;  /* 0x0000002eff2e723e */ /* 0x000fc400000010ff */
        /* <DEDUP_REMOVED lines=17> */
.L_x_429:
[----:B------:R-:W-:Y:S01]  /*2a50*/  ISETP.LT.AND P0, PT, RZ, UR30, PT ;  /* 0x0000001eff007c0c */ /* 0x000fe2000bf01270 */
[----:B------:R-:W2:Y:S01]  /*2a60*/  @UP3 LDCU.64 UR10, c[0x0][0x408] ;  /* 0x00008100ff0a37ac */ /* 0x000ea20008000a00 */
[----:B01---5:R-:W-:Y:S02]  /*2a70*/  SHF.L.U32 R44, R62, 0x10, RZ ;  /* 0x000000103e2c7819 */ /* 0x023fe400000006ff */
        /* <DEDUP_REMOVED lines=8> */
[----:B------:R-:W-:Y:S01]  /*2b00*/  SHF.L.U32 R46, R63, 0x10, RZ ;  /* 0x000000103f2e7819 */ /* 0x000fe200000006ff */
[----:B------:R-:W-:Y:S01]  /*2b10*/  @P0 FADD.FTZ R47, R54, -R47 ;  /* 0x8000002f362f0221 */ /* 0x000fe20000010000 */
[----:B------:R-:W-:Y:S01]  /*2b20*/  @P0 FFMA.FTZ R44, R45, UR31, R44 ;  /* 0x0000001f2d2c0c23 */ /* 0x000fe2000801002c */
[----:B------:R-:W-:Y:S02]  /*2b30*/  SHF.R.U64 R45, R62, 0x10, R63 ;  /* 0x000000103e2d7819 */ /* 0x000fe4000000123f */
[----:B------:R-:W-:Y:S01]  /*2b40*/  @P0 FFMA.FTZ R46, R47, UR31, R46 ;  /* 0x0000001f2f2e0c23 */ /* 0x000fe2000801002e */
[----:B--2---:R-:W-:Y:S01]  /*2b50*/  @P4 FMUL.FTZ R44, R44, UR11 ;  /* 0x0000000b2c2c4c20 */ /* 0x004fe20008410000 */
[----:B------:R-:W-:Y:S01]  /*2b60*/  @P4 LOP3.LUT P1, RZ, R9, 0xff, RZ, 0xc0, !PT ;  /* 0x000000ff09ff4812 */ /* 0x000fe2000782c0ff */
[----:B------:R-:W-:-:S02]  /*2b70*/  IMAD.U32 R45, R45, 0x10000, RZ ;  /* 0x000100002d2d7824 */ /* 0x000fc400078e00ff */
[----:B-1----:R-:W-:Y:S01]  /*2b80*/  @P4 FMUL.FTZ R46, R46, UR35 ;  /* 0x000000232e2e4c20 */ /* 0x002fe20008410000 */
[----:B------:R-:W-:Y:S01]  /*2b90*/  @P4 FMUL.FTZ R44, R44, UR10 ;  /* 0x0000000a2c2c4c20 */ /* 0x000fe20008410000 */
[C---:B------:R-:W-:Y:S01]  /*2ba0*/  @P4 LOP3.LUT P2, RZ, R9.reuse, 0xff00, RZ, 0xc0, !PT ;  /* 0x0000ff0009ff4812 */ /* 0x040fe2000784c0ff */
[----:B------:R-:W-:Y:S01]  /*2bb0*/  @P0 FFMA.FTZ R45, R50, UR31, R45 ;  /* 0x0000001f322d0c23 */ /* 0x000fe2000801002d */
[----:B------:R-:W-:Y:S01]  /*2bc0*/  @P4 FMUL.FTZ R46, R46, UR34 ;  /* 0x000000222e2e4c20 */ /* 0x000fe20008410000 */
[----:B------:R-:W-:Y:S02]  /*2bd0*/  @P4 LOP3.LUT P3, RZ, R9, 0xff0000, RZ, 0xc0, !PT ;  /* 0x00ff000009ff4812 */ /* 0x000fe4000786c0ff */
[----:B0-----:R-:W-:Y:S01]  /*2be0*/  @P4 FMUL.FTZ R45, R45, UR33 ;  /* 0x000000212d2d4c20 */ /* 0x001fe20008410000 */
[----:B------:R-:W-:Y:S02]  /*2bf0*/  @P4 FSEL R44, R44, RZ, P1 ;  /* 0x000000ff2c2c4208 */ /* 0x000fe40000800000 */
[----:B------:R-:W-:Y:S01]  /*2c00*/  @P4 FSEL R46, R46, RZ, P3 ;  /* 0x000000ff2e2e4208 */ /* 0x000fe20001800000 */
[----:B------:R-:W-:Y:S01]  /*2c10*/  @P4 FMUL.FTZ R45, R45, UR32 ;  /* 0x000000202d2d4c20 */ /* 0x000fe20008410000 */
[----:B------:R-:W-:-:S02]  /*2c20*/  @P4 F2FP.BF16.F32.PACK_AB R44, RZ, R44 ;  /* 0x0000002cff2c423e */ /* 0x000fc400000010ff */
[----:B------:R-:W-:Y:S02]  /*2c30*/  @P4 F2FP.BF16.F32.PACK_AB R46, RZ, R46 ;  /* 0x0000002eff2e423e */ /* 0x000fe400000010ff */
[----:B------:R-:W-:Y:S02]  /*2c40*/  @P4 FSEL R45, R45, RZ, P2 ;  /* 0x000000ff2d2d4208 */ /* 0x000fe40001000000 */
[----:B------:R-:W-:Y:S02]  /*2c50*/  @P4 PRMT R77, R44, 0x7610, R77 ;  /* 0x000076102c4d4816 */ /* 0x000fe4000000004d */
[----:B------:R-:W-:Y:S02]  /*2c60*/  @P4 F2FP.BF16.F32.PACK_AB R45, RZ, R45 ;  /* 0x0000002dff2d423e */ /* 0x000fe400000010ff */
[----:B------:R-:W-:Y:S02]  /*2c70*/  @P4 PRMT R80, R46, 0x7610, R80 ;  /* 0x000076102e504816 */ /* 0x000fe40000000050 */
        /* <DEDUP_REMOVED lines=14> */
.L_x_428:
[----:B------:R-:W-:Y:S05]  /*2d60*/  BRA.U !UP1, `(.L_x_431) ;  /* 0x0000000109d87547 */ /* 0x000fea000b800000 */
[----:B------:R-:W2:Y:S01]  /*2d70*/  @UP3 LDCU.64 UR10, c[0x0][0x408] ;  /* 0x00008100ff0a37ac */ /* 0x000ea20008000a00 */
[--C-:B01----:R-:W-:Y:S01]  /*2d80*/  FFMA.FTZ R45, R17, UR9, R48.reuse ;  /* 0x00000009112d7c23 */ /* 0x103fe20008010030 */
[--C-:B------:R-:W-:Y:S01]  /*2d90*/  FFMA.FTZ R46, R56, UR9, R48.reuse ;  /* 0x00000009382e7c23 */ /* 0x100fe20008010030 */
[----:B------:R-:W-:Y:S01]  /*2da0*/  FFMA.FTZ R47, R19, UR9, R48 ;  /* 0x00000009132f7c23 */ /* 0x000fe20008010030 */
[----:B------:R-:W0:Y:S01]  /*2db0*/  @UP3 LDCU.64 UR34, c[0x0][0x408] ;  /* 0x00008100ff2237ac */ /* 0x000e220008000a00 */
[----:B------:R-:W-:Y:S01]  /*2dc0*/  FADD.FTZ R44, R52, -R45 ;  /* 0x8000002d342c7221 */ /* 0x000fe20000010000 */
[----:B------:R-:W-:Y:S01]  /*2dd0*/  PLOP3.LUT P4, PT, PT, PT, UP3, 0x80, 0x8 ;  /* 0x000000000008781c */ /* 0x000fe20003f8f038 */
[----:B------:R-:W-:Y:S01]  /*2de0*/  FADD.FTZ R45, R53, -R46 ;  /* 0x8000002e352d7221 */ /* 0x000fe20000010000 */
[----:B------:R-:W1:Y:S01]  /*2df0*/  @UP3 LDCU.64 UR32, c[0x0][0x408] ;  /* 0x00008100ff2037ac */ /* 0x000e620008000a00 */
        /* <DEDUP_REMOVED lines=10> */
[----:B--2---:R-:W-:Y:S01]  /*2ea0*/  @P4 FMUL.FTZ R47, R44, UR11 ;  /* 0x0000000b2c2f4c20 */ /* 0x004fe20008410000 */
[C---:B-----5:R-:W-:Y:S02]  /*2eb0*/  @P4 LOP3.LUT P1, RZ, R9.reuse, 0xff, RZ, 0xc0, !PT ;  /* 0x000000ff09ff4812 */ /* 0x060fe4000782c0ff */
[----:B------:R-:W-:Y:S01]  /*2ec0*/  @P4 LOP3.LUT P3, RZ, R9, 0xff0000, RZ, 0xc0, !PT ;  /* 0x00ff000009ff4812 */ /* 0x000fe2000786c0ff */
[----:B------:R-:W-:Y:S01]  /*2ed0*/  @P4 FMUL.FTZ R47, R47, UR10 ;  /* 0x0000000a2f2f4c20 */ /* 0x000fe20008410000 */
[----:B0-----:R-:W-:Y:S01]  /*2ee0*/  @P4 FMUL.FTZ R82, R46, UR35 ;  /* 0x000000232e524c20 */ /* 0x001fe20008410000 */
[----:B-1----:R-:W-:Y:S01]  /*2ef0*/  @P4 FMUL.FTZ R50, R45, UR33 ;  /* 0x000000212d324c20 */ /* 0x002fe20008410000 */
        /* <DEDUP_REMOVED lines=29> */
.L_x_431:
        /* <DEDUP_REMOVED lines=12> */
.L_x_432:
        /* <DEDUP_REMOVED lines=12> */
.L_x_433:
        /* <DEDUP_REMOVED lines=12> */
.L_x_434:
        /* <DEDUP_REMOVED lines=12> */
.L_x_430:
[----:B------:R-:W-:Y:S05]  /*33d0*/  BRA.U !UP1, `(.L_x_435) ;  /* 0x0000000109247547 */ /* 0x000fea000b800000 */
[----:B01----:R-:W0:Y:S01]  /*33e0*/  LDC.64 R46, c[0x0][0x478] ;  /* 0x00011e00ff2e7b82 */ /* 0x003e220000000a00 */
[----:B------:R-:W-:Y:S02]  /*33f0*/  LOP3.LUT R44, R83, 0xffff, RZ, 0xc0, !PT ;  /* 0x0000ffff532c7812 */ /* 0x000fe400078ec0ff */
[----:B-----5:R-:W-:Y:S02]  /*3400*/  IADD3 R9, PT, PT, R51, 0x80, RZ ;  /* 0x0000008033097810 */ /* 0x020fe40007ffe0ff */
[----:B------:R-:W-:Y:S01]  /*3410*/  PRMT R87, R84, 0x5410, R85 ;  /* 0x0000541054577816 */ /* 0x000fe20000000055 */
[----:B------:R-:W-:-:S05]  /*3420*/  IMAD.WIDE.U32 R44, R44, 0x10000, RZ ;  /* 0x000100002c2c7825 */ /* 0x000fca00078e00ff */
[----:B------:R-:W-:Y:S02]  /*3430*/  LOP3.LUT R45, R87, R45, RZ, 0xfc, !PT ;  /* 0x0000002d572d7212 */ /* 0x000fe400078efcff */
[----:B------:R-:W-:Y:S01]  /*3440*/  LOP3.LUT R44, R44, 0xffff, R82, 0xf8, !PT ;  /* 0x0000ffff2c2c7812 */ /* 0x000fe200078ef852 */
[----:B0-----:R-:W-:-:S05]  /*3450*/  IMAD.WIDE.U32 R46, R9, 0x8, R46 ;  /* 0x00000008092e7825 */ /* 0x001fca00078e002e */
[----:B------:R2:W-:Y:S02]  /*3460*/  STG.E.64 desc[UR20][R46.64], R44 ;  /* 0x0000002c2e007986 */ /* 0x0005e4000c101b14 */
.L_x_435:
[----:B------:R-:W-:Y:S05]  /*3470*/  BRA.U !UP3, `(.L_x_436) ;  /* 0x000000010b247547 */ /* 0x000fea000b800000 */
[----:B012---:R-:W0:Y:S01]  /*3480*/  LDC.64 R46, c[0x0][0x468] ;  /* 0x00011a00ff2e7b82 */ /* 0x007e220000000a00 */
[----:B------:R-:W-:Y:S01]  /*3490*/  LOP3.LUT R44, R79, 0xffff, RZ, 0xc0, !PT ;  /* 0x0000ffff4f2c7812 */ /* 0x000fe200078ec0ff */
[----:B-----5:R-:W-:Y:S01]  /*34a0*/  VIADD R9, R49, 0x80 ;  /* 0x0000008031097836 */ /* 0x020fe20000000000 */
[----:B------:R-:W-:-:S03]  /*34b0*/  PRMT R87, R80, 0x5410, R81 ;  /* 0x0000541050577816 */ /* 0x000fc60000000051 */
[----:B------:R-:W-:-:S05]  /*34c0*/  IMAD.WIDE.U32 R44, R44, 0x10000, RZ ;  /* 0x000100002c2c7825 */ /* 0x000fca00078e00ff */
[----:B------:R-:W-:Y:S02]  /*34d0*/  LOP3.LUT R45, R87, R45, RZ, 0xfc, !PT ;  /* 0x0000002d572d7212 */ /* 0x000fe400078efcff */
[----:B------:R-:W-:Y:S01]  /*34e0*/  LOP3.LUT R44, R44, 0xffff, R77, 0xf8, !PT ;  /* 0x0000ffff2c2c7812 */ /* 0x000fe200078ef84d */
[----:B0-----:R-:W-:-:S05]  /*34f0*/  IMAD.WIDE.U32 R46, R9, 0x8, R46 ;  /* 0x00000008092e7825 */ /* 0x001fca00078e002e */
[----:B------:R3:W-:Y:S02]  /*3500*/  STG.E.64 desc[UR20][R46.64], R44 ;  /* 0x0000002c2e007986 */ /* 0x0007e4000c101b14 */
.L_x_436:
[----:B------:R-:W-:Y:S05]  /*3510*/  BRA.U !UP0, `(.L_x_437) ;  /* 0x0000000508a87547 */ /* 0x000fea000b800000 */
[----:B------:R-:W-:Y:S05]  /*3520*/  BRA.U !UP1, `(.L_x_438) ;  /* 0x0000000109e07547 */ /* 0x000fea000b800000 */
[----:B------:R-:W-:Y:S01]  /*3530*/  ISETP.LT.AND P3, PT, RZ, UR30, PT ;  /* 0x0000001eff007c0c */ /* 0x000fe2000bf61270 */
[----:B------:R-:W4:Y:S01]  /*3540*/  @UP3 LDCU.64 UR10, c[0x0][0x408] ;  /* 0x00008100ff0a37ac */ /* 0x000f220008000a00 */
[----:B------:R-:W-:Y:S01]  /*3550*/  PLOP3.LUT P4, PT, PT, PT, UP3, 0x80, 0x8 ;  /* 0x000000000008781c */ /* 0x000fe20003f8f038 */
[----:B-----5:R-:W-:Y:S01]  /*3560*/  IMAD.U32 R9, R61, 0x10000, RZ ;  /* 0x000100003d097824 */ /* 0x020fe200078e00ff */
[C---:B0123--:R-:W-:Y:S01]  /*3570*/  SHF.R.U64 R44, R60.reuse, 0x10, R61 ;  /* 0x000000103c2c7819 */ /* 0x04ffe2000000123d */
        /* <DEDUP_REMOVED lines=11> */
[----:B------:R-:W-:Y:S01]  /*3630*/  @P3 FFMA.FTZ R48, R78, UR9, R48 ;  /* 0x000000094e303c23 */ /* 0x000fe20008010030 */
[----:B------:R-:W-:Y:S01]  /*3640*/  @P3 FFMA.FTZ R45, R46, UR31, R45 ;  /* 0x0000001f2e2d3c23 */ /* 0x000fe2000801002d */
[----:B------:R-:W-:Y:S01]  /*3650*/  @P3 FFMA.FTZ R44, R47, UR31, R44 ;  /* 0x0000001f2f2c3c23 */ /* 0x000fe2000801002c */
[----:B------:R-:W-:Y:S01]  /*3660*/  @P3 FFMA.FTZ R9, R50, UR31, R9 ;  /* 0x0000001f32093c23 */ /* 0x000fe20008010009 */
[C---:B------:R-:W-:Y:S01]  /*3670*/  @P4 LOP3.LUT P0, RZ, R10.reuse, 0xff, RZ, 0xc0, !PT ;  /* 0x000000ff0aff4812 */ /* 0x040fe2000780c0ff */
[----:B----4-:R-:W-:Y:S01]  /*3680*/  @P4 FMUL.FTZ R46, R45, UR11 ;  /* 0x0000000b2d2e4c20 */ /* 0x010fe20008410000 */
[----:B------:R-:W-:Y:S01]  /*3690*/  @P4 LOP3.LUT P1, RZ, R10, 0xff00, RZ, 0xc0, !PT ;  /* 0x0000ff000aff4812 */ /* 0x000fe2000782c0ff */
[----:B0-----:R-:W-:Y:S01]  /*36a0*/  @P4 FMUL.FTZ R82, R9, UR35 ;  /* 0x0000002309524c20 */ /* 0x001fe20008410000 */
[----:B-1----:R-:W-:Y:S01]  /*36b0*/  @P4 FMUL.FTZ R50, R44, UR33 ;  /* 0x000000212c324c20 */ /* 0x002fe20008410000 */
[----:B------:R-:W-:Y:S01]  /*36c0*/  @P4 FMUL.FTZ R47, R46, UR10 ;  /* 0x0000000a2e2f4c20 */ /* 0x000fe20008410000 */
[----:B------:R-:W-:Y:S01]  /*36d0*/  SHF.R.U32.HI R46, RZ, 0x10, R61 ;  /* 0x00000010ff2e7819 */ /* 0x000fe2000001163d */
[----:B------:R-:W-:Y:S01]  /*36e0*/  @P4 FMUL.FTZ R82, R82, UR34 ;  /* 0x0000002252524c20 */ /* 0x000fe20008410000 */
[----:B------:R-:W-:Y:S01]  /*36f0*/  @P4 FMUL.FTZ R50, R50, UR32 ;  /* 0x0000002032324c20 */ /* 0x000fe20008410000 */
[----:B------:R-:W-:Y:S01]  /*3700*/  @P3 FADD.FTZ R83, R75, -R48 ;  /* 0x800000304b533221 */ /* 0x000fe20000010000 */
[----:B------:R-:W-:Y:S01]  /*3710*/  @P4 FSEL R47, R47, RZ, P0 ;  /* 0x000000ff2f2f4208 */ /* 0x000fe20000000000 */
[----:B------:R-:W-:Y:S01]  /*3720*/  IMAD.U32 R46, R46, 0x10000, RZ ;  /* 0x000100002e2e7824 */ /* 0x000fe200078e00ff */
[----:B------:R-:W-:-:S02]  /*3730*/  @P4 FSEL R82, R82, RZ, P2 ;  /* 0x000000ff52524208 */ /* 0x000fc40001000000 */
[----:B------:R-:W-:Y:S01]  /*3740*/  @P4 FSEL R50, R50, RZ, P1 ;  /* 0x000000ff32324208 */ /* 0x000fe20000800000 */
[----:B------:R-:W-:Y:S01]  /*3750*/  @P3 FFMA.FTZ R46, R83, UR31, R46 ;  /* 0x0000001f532e3c23 */ /* 0x000fe2000801002e */
[----:B------:R-:W-:Y:S02]  /*3760*/  @P4 F2FP.BF16.F32.PACK_AB R82, RZ, R82 ;  /* 0x00000052ff52423e */ /* 0x000fe400000010ff */
[----:B------:R-:W-:Y:S02]  /*3770*/  @P4 F2FP.BF16.F32.PACK_AB R47, RZ, R47 ;  /* 0x0000002fff2f423e */ /* 0x000fe400000010ff */
[----:B------:R-:W-:Y:S02]  /*3780*/  @P4 F2FP.BF16.F32.PACK_AB R50, RZ, R50 ;  /* 0x00000032ff32423e */ /* 0x000fe400000010ff */
[----:B------:R-:W-:Y:S02]  /*3790*/  F2FP.BF16.F32.PACK_AB R45, RZ, R45 ;  /* 0x0000002dff2d723e */ /* 0x000fe400000010ff */
[----:B------:R-:W-:-:S02]  /*37a0*/  F2FP.BF16.F32.PACK_AB R44, RZ, R44 ;  /* 0x0000002cff2c723e */ /* 0x000fc400000010ff */
[----:B------:R-:W-:Y:S02]  /*37b0*/  F2FP.BF16.F32.PACK_AB R9, RZ, R9 ;  /* 0x00000009ff09723e */ /* 0x000fe400000010ff */
[----:B------:R-:W-:Y:S02]  /*37c0*/  @P4 PRMT R80, R82, 0x7610, R80 ;  /* 0x0000761052504816 */ /* 0x000fe40000000050 */
[----:B------:R-:W-:Y:S02]  /*37d0*/  @P4 PRMT R77, R47, 0x7610, R77 ;  /* 0x000076102f4d4816 */ /* 0x000fe4000000004d */
[----:B------:R-:W-:Y:S02]  /*37e0*/  @P4 PRMT R79, R50, 0x7610, R79 ;  /* 0x00007610324f4816 */ /* 0x000fe4000000004f */
[----:B------:R-:W-:Y:S02]  /*37f0*/  F2FP.BF16.F32.PACK_AB R85, RZ, R46 ;  /* 0x0000002eff55723e */ /* 0x000fe400000010ff */
[----:B------:R-:W-:-:S02]  /*3800*/  PRMT R82, R45, 0x7610, R82 ;  /* 0x000076102d527816 */ /* 0x000fc40000000052 */
        /* <DEDUP_REMOVED lines=10> */
.L_x_438:
[----:B------:R-:W-:Y:S01]  /*38b0*/  ISETP.LT.AND P0, PT, RZ, UR30, PT ;  /* 0x0000001eff007c0c */ /* 0x000fe2000bf01270 */
[----:B------:R-:W4:Y:S01]  /*38c0*/  @UP3 LDCU.64 UR10, c[0x0][0x408] ;  /* 0x00008100ff0a37ac */ /* 0x000f220008000a00 */
[----:B-----5:R-:W-:Y:S02]  /*38d0*/  SHF.L.U32 R9, R60, 0x10, RZ ;  /* 0x000000103c097819 */ /* 0x020fe400000006ff */
[----:B------:R-:W-:Y:S01]  /*38e0*/  PLOP3.LUT P4, PT, PT, PT, UP3, 0x80, 0x8 ;  /* 0x000000000008781c */ /* 0x000fe20003f8f038 */
[----:B------:R-:W4:Y:S01]  /*38f0*/  @UP3 LDCU.64 UR32, c[0x0][0x408] ;  /* 0x00008100ff2037ac */ /* 0x000f220008000a00 */
[----:B------:R-:W4:Y:S07]  /*3900*/  @UP3 LDCU.64 UR34, c[0x0][0x408] ;  /* 0x00008100ff2237ac */ /* 0x000f2e0008000a00 */
[--C-:B0123--:R-:W-:Y:S01]  /*3910*/  @P0 FFMA.FTZ R45, R57, UR9, R48.reuse ;  /* 0x00000009392d0c23 */ /* 0x10ffe20008010030 */
[--C-:B------:R-:W-:Y:S01]  /*3920*/  @P0 FFMA.FTZ R46, R76, UR9, R48.reuse ;  /* 0x000000094c2e0c23 */ /* 0x100fe20008010030 */
[----:B------:R-:W-:-:S02]  /*3930*/  @P0 FFMA.FTZ R87, R59, UR9, R48 ;  /* 0x000000093b570c23 */ /* 0x000fc40008010030 */
[----:B------:R-:W-:Y:S01]  /*3940*/  @P0 FADD.FTZ R44, R72, -R45 ;  /* 0x8000002d482c0221 */ /* 0x000fe20000010000 */
[----:B------:R-:W-:Y:S01]  /*3950*/  SHF.R.U64 R45, R60, 0x10, R61 ;  /* 0x000000103c2d7819 */ /* 0x000fe2000000123d */
[----:B------:R-:W-:Y:S01]  /*3960*/  @P0 FADD.FTZ R47, R73, -R46 ;  /* 0x8000002e492f0221 */ /* 0x000fe20000010000 */
[----:B------:R-:W-:Y:S01]  /*3970*/  @P0 FADD.FTZ R46, R74, -R87 ;  /* 0x800000574a2e0221 */ /* 0x000fe20000010000 */
[----:B------:R-:W-:Y:S01]  /*3980*/  @P0 FFMA.FTZ R9, R44, UR31, R9 ;  /* 0x0000001f2c090c23 */ /* 0x000fe20008010009 */
[C---:B------:R-:W-:Y:S01]  /*3990*/  @P4 LOP3.LUT P1, RZ, R10.reuse, 0xff, RZ, 0xc0, !PT ;  /* 0x000000ff0aff4812 */ /* 0x040fe2000782c0ff */
[----:B------:R-:W-:Y:S01]  /*39a0*/  IMAD.U32 R44, R45, 0x10000, RZ ;  /* 0x000100002d2c7824 */ /* 0x000fe200078e00ff */
[----:B------:R-:W-:Y:S01]  /*39b0*/  SHF.L.U32 R45, R61, 0x10, RZ ;  /* 0x000000103d2d7819 */ /* 0x000fe200000006ff */
[----:B----4-:R-:W-:Y:S01]  /*39c0*/  @P4 FMUL.FTZ R9, R9, UR11 ;  /* 0x0000000b09094c20 */ /* 0x010fe20008410000 */
[C---:B------:R-:W-:Y:S01]  /*39d0*/  @P4 LOP3.LUT P2, RZ, R10.reuse, 0xff00, RZ, 0xc0, !PT ;  /* 0x0000ff000aff4812 */ /* 0x040fe2000784c0ff */
[----:B------:R-:W-:Y:S01]  /*39e0*/  @P0 FFMA.FTZ R44, R47, UR31, R44 ;  /* 0x0000001f2f2c0c23 */ /* 0x000fe2000801002c */
[----:B------:R-:W-:Y:S01]  /*39f0*/  @P4 LOP3.LUT P3, RZ, R10, 0xff0000, RZ, 0xc0, !PT ;  /* 0x00ff00000aff4812 */ /* 0x000fe2000786c0ff */
[----:B------:R-:W-:Y:S01]  /*3a00*/  @P0 FFMA.FTZ R45, R46, UR31, R45 ;  /* 0x0000001f2e2d0c23 */ /* 0x000fe2000801002d */
[----:B------:R-:W-:Y:S01]  /*3a10*/  @P4 FMUL.FTZ R9, R9, UR10 ;  /* 0x0000000a09094c20 */ /* 0x000fe20008410000 */
[----:B------:R-:W-:-:S02]  /*3a20*/  @P4 FMUL.FTZ R44, R44, UR33 ;  /* 0x000000212c2c4c20 */ /* 0x000fc40008410000 */
[----:B------:R-:W-:Y:S02]  /*3a30*/  @P4 FMUL.FTZ R45, R45, UR35 ;  /* 0x000000232d2d4c20 */ /* 0x000fe40008410000 */
[----:B------:R-:W-:Y:S01]  /*3a40*/  @P4 FMUL.FTZ R44, R44, UR32 ;  /* 0x000000202c2c4c20 */ /* 0x000fe20008410000 */
[----:B------:R-:W-:Y:S01]  /*3a50*/  @P4 FSEL R9, R9, RZ, P1 ;  /* 0x000000ff09094208 */ /* 0x000fe20000800000 */
[----:B------:R-:W-:-:S03]  /*3a60*/  @P4 FMUL.FTZ R45, R45, UR34 ;  /* 0x000000222d2d4c20 */ /* 0x000fc60008410000 */
[----:B------:R-:W-:Y:S02]  /*3a70*/  @P4 FSEL R44, R44, RZ, P2 ;  /* 0x000000ff2c2c4208 */ /* 0x000fe40001000000 */
[----:B------:R-:W-:Y:S02]  /*3a80*/  @P4 FSEL R45, R45, RZ, P3 ;  /* 0x000000ff2d2d4208 */ /* 0x000fe40001800000 */
[----:B------:R-:W-:Y:S02]  /*3a90*/  @P4 F2FP.BF16.F32.PACK_AB R9, RZ, R9 ;  /* 0x00000009ff09423e */ /* 0x000fe400000010ff */
[----:B------:R-:W-:Y:S02]  /*3aa0*/  @P4 F2FP.BF16.F32.PACK_AB R44, RZ, R44 ;  /* 0x0000002cff2c423e */ /* 0x000fe400000010ff */
[----:B------:R-:W-:Y:S02]  /*3ab0*/  @P4 F2FP.BF16.F32.PACK_AB R45, RZ, R45 ;  /* 0x0000002dff2d423e */ /* 0x000fe400000010ff */
[----:B------:R-:W-:-:S02]  /*3ac0*/  @P4 PRMT R77, R9, 0x7610, R77 ;  /* 0x00007610094d4816 */ /* 0x000fc4000000004d */
        /* <DEDUP_REMOVED lines=15> */
.L_x_437:
[----:B------:R-:W-:Y:S05]  /*3bc0*/  BRA.U !UP1, `(.L_x_440) ;  /* 0x0000000109d87547 */ /* 0x000fea000b800000 */
[----:B------:R-:W4:Y:S01]  /*3bd0*/  @UP3 LDCU.64 UR10, c[0x0][0x408] ;  /* 0x00008100ff0a37ac */ /* 0x000f220008000a00 */
[--C-:B-----5:R-:W-:Y:S01]  /*3be0*/  FFMA.FTZ R9, R57, UR9, R48.reuse ;  /* 0x0000000939097c23 */ /* 0x120fe20008010030 */
[----:B------:R-:W-:Y:S01]  /*3bf0*/  PLOP3.LUT P4, PT, PT, PT, UP3, 0x80, 0x8 ;  /* 0x000000000008781c */ /* 0x000fe20003f8f038 */
[--C-:B0123--:R-:W-:Y:S01]  /*3c00*/  FFMA.FTZ R44, R76, UR9, R48.reuse ;  /* 0x000000094c2c7c23 */ /* 0x10ffe20008010030 */
[----:B------:R-:W0:Y:S01]  /*3c10*/  @UP3 LDCU.64 UR32, c[0x0][0x408] ;  /* 0x00008100ff2037ac */ /* 0x000e220008000a00 */
[----:B------:R-:W-:Y:S01]  /*3c20*/  FADD.FTZ R9, R72, -R9 ;  /* 0x8000000948097221 */ /* 0x000fe20000010000 */
[----:B------:R-:W-:Y:S01]  /*3c30*/  FFMA.FTZ R45, R59, UR9, R48 ;  /* 0x000000093b2d7c23 */ /* 0x000fe20008010030 */
[----:B------:R-:W-:Y:S01]  /*3c40*/  ISETP.LT.AND P0, PT, RZ, UR30, PT ;  /* 0x0000001eff007c0c */ /* 0x000fe2000bf01270 */
[----:B------:R-:W1:Y:S01]  /*3c50*/  @UP3 LDCU.64 UR34, c[0x0][0x408] ;  /* 0x00008100ff2237ac */ /* 0x000e620008000a00 */
[----:B------:R-:W-:Y:S01]  /*3c60*/  FMUL.FTZ R9, R9, UR31 ;  /* 0x0000001f09097c20 */ /* 0x000fe20008410000 */
[----:B------:R-:W-:Y:S01]  /*3c70*/  FADD.FTZ R44, R73, -R44 ;  /* 0x8000002c492c7221 */ /* 0x000fe20000010000 */
[----:B------:R-:W-:Y:S01]  /*3c80*/  FADD.FTZ R45, R74, -R45 ;  /* 0x8000002d4a2d7221 */ /* 0x000fe20000010000 */
[----:B------:R-:W-:-:S02]  /*3c90*/  FFMA.FTZ R48, R78, UR9, R48 ;  /* 0x000000094e307c23 */ /* 0x000fc40008010030 */
[----:B------:R-:W-:Y:S01]  /*3ca0*/  FSEL R9, R9, RZ, P0 ;  /* 0x000000ff09097208 */ /* 0x000fe20000000000 */
[----:B------:R-:W-:Y:S01]  /*3cb0*/  FMUL.FTZ R44, R44, UR31 ;  /* 0x0000001f2c2c7c20 */ /* 0x000fe20008410000 */
[----:B------:R-:W-:Y:S01]  /*3cc0*/  FMUL.FTZ R45, R45, UR31 ;  /* 0x0000001f2d2d7c20 */ /* 0x000fe20008410000 */
[----:B------:R-:W-:Y:S01]  /*3cd0*/  @P4 LOP3.LUT P1, RZ, R10, 0xff, RZ, 0xc0, !PT ;  /* 0x000000ff0aff4812 */ /* 0x000fe2000782c0ff */
[----:B------:R-:W-:Y:S01]  /*3ce0*/  FADD.FTZ R48, R75, -R48 ;  /* 0x800000304b307221 */ /* 0x000fe20000010000 */
[----:B----4-:R-:W-:Y:S01]  /*3cf0*/  @P4 FMUL.FTZ R46, R9, UR11 ;  /* 0x0000000b092e4c20 */ /* 0x010fe20008410000 */
[----:B------:R-:W-:Y:S02]  /*3d00*/  FSEL R44, R44, RZ, P0 ;  /* 0x000000ff2c2c7208 */ /* 0x000fe40000000000 */
[----:B------:R-:W-:Y:S01]  /*3d10*/  FSEL R45, R45, RZ, P0 ;  /* 0x000000ff2d2d7208 */ /* 0x000fe20000000000 */
[----:B------:R-:W-:Y:S01]  /*3d20*/  @P4 FMUL.FTZ R46, R46, UR10 ;  /* 0x0000000a2e2e4c20 */ /* 0x000fe20008410000 */
[----:B------:R-:W-:Y:S01]  /*3d30*/  @P4 LOP3.LUT P2, RZ, R10, 0xff00, RZ, 0xc0, !PT ;  /* 0x0000ff000aff4812 */ /* 0x000fe2000784c0ff */
[----:B0-----:R-:W-:Y:S01]  /*3d40*/  @P4 FMUL.FTZ R47, R44, UR33 ;  /* 0x000000212c2f4c20 */ /* 0x001fe20008410000 */
[----:B------:R-:W-:Y:S01]  /*3d50*/  @P4 LOP3.LUT P3, RZ, R10, 0xff0000, RZ, 0xc0, !PT ;  /* 0x00ff00000aff4812 */ /* 0x000fe2000786c0ff */
[----:B-1----:R-:W-:Y:S01]  /*3d60*/  @P4 FMUL.FTZ R50, R45, UR35 ;  /* 0x000000232d324c20 */ /* 0x002fe20008410000 */
[----:B------:R-:W-:Y:S01]  /*3d70*/  @P4 FSEL R46, R46, RZ, P1 ;  /* 0x000000ff2e2e4208 */ /* 0x000fe20000800000 */
[----:B------:R-:W-:Y:S01]  /*3d80*/  @P4 FMUL.FTZ R47, R47, UR32 ;  /* 0x000000202f2f4c20 */ /* 0x000fe20008410000 */
[----:B------:R-:W-:Y:S01]  /*3d90*/  F2FP.BF16.F32.PACK_AB R9, RZ, R9 ;  /* 0x00000009ff09723e */ /* 0x000fe200000010ff */
[----:B------:R-:W-:Y:S01]  /*3da0*/  @P4 FMUL.FTZ R50, R50, UR34 ;  /* 0x0000002232324c20 */ /* 0x000fe20008410000 */
        /* <DEDUP_REMOVED lines=24> */
.L_x_440:
[----:B0123--:R-:W-:Y:S01]  /*3f30*/  FFMA.FTZ R44, R78, UR9, R48 ;  /* 0x000000094e2c7c23 */ /* 0x00ffe20008010030 */
[----:B------:R-:W0:Y:S01]  /*3f40*/  @UP3 LDCU.64 UR10, c[0x0][0x408] ;  /* 0x00008100ff0a37ac */ /* 0x000e220008000a00 */
[----:B------:R-:W-:Y:S02]  /*3f50*/  PLOP3.LUT P0, PT, PT, PT, UP3, 0x80, 0x8 ;  /* 0x000000000008781c */ /* 0x000fe40003f0f038 */
[----:B------:R-:W-:Y:S01]  /*3f60*/  FADD.FTZ R44, R75, -R44 ;  /* 0x8000002c4b2c7221 */ /* 0x000fe20000010000 */
[----:B------:R-:W-:-:S03]  /*3f70*/  ISETP.LT.AND P1, PT, RZ, UR30, PT ;  /* 0x0000001eff007c0c */ /* 0x000fc6000bf21270 */
[----:B-----5:R-:W-:-:S05]  /*3f80*/  FMUL.FTZ R9, R44, UR31 ;  /* 0x0000001f2c097c20 */ /* 0x020fca0008410000 */
[----:B------:R-:W-:Y:S02]  /*3f90*/  FSEL R9, R9, RZ, P1 ;  /* 0x000000ff09097208 */ /* 0x000fe40000800000 */
[----:B------:R-:W-:-:S03]  /*3fa0*/  @P0 ISETP.GE.U32.AND P1, PT, R10, 0x1000000, PT ;  /* 0x010000000a00080c */ /* 0x000fc60003f26070 */
        /* <DEDUP_REMOVED lines=16> */
.L_x_441:
        /* <DEDUP_REMOVED lines=12> */
.L_x_442:
        /* <DEDUP_REMOVED lines=12> */
.L_x_443:
[----:B------:R-:W-:-:S07]  /*4230*/  @P0 PRMT R81, R9, 0x7610, R81 ;  /* 0x0000761009510816 */ /* 0x000fce0000000051 */
.L_x_439:
        /* <DEDUP_REMOVED lines=10> */
.L_x_444:
[----:B------:R-:W-:Y:S05]  /*42e0*/  BRA.U !UP3, `(.L_x_445) ;  /* 0x000000010b247547 */ /* 0x000fea000b800000 */
[----:B0-----:R-:W0:Y:S01]  /*42f0*/  LDC.64 R44, c[0x0][0x468] ;  /* 0x00011a00ff2c7b82 */ /* 0x001e220000000a00 */
        /* <DEDUP_REMOVED lines=8> */
.L_x_445:
[----:B------:R-:W-:Y:S02]  /*4380*/  UIADD3 UR8, UPT, UPT, UR8, UR24, URZ ;  /* 0x0000001808087290 */ /* 0x000fe4000fffe0ff */
[----:B------:R-:W-:Y:S02]  /*4390*/  UPLOP3.LUT UP2, UPT, UPT, UPT, UP2, 0x40, 0x4 ;  /* 0x000000000004789c */ /* 0x000fe40003f4e820 */
[----:B------:R-:W-:-:S09]  /*43a0*/  UISETP.GE.AND UP0, UPT, UR8, UR25, UPT ;  /* 0x000000190800728c */ /* 0x000fd2000bf06270 */
[----:B------:R-:W-:Y:S05]  /*43b0*/  BRA.U !UP0, `(.L_x_446) ;  /* 0xffffffbd08b47547 */ /* 0x000fea000b83ffff */
.L_x_413:
[----:B------:R-:W3:Y:S08]  /*43c0*/  S2UR UR9, SR_CTAID.X ;  /* 0x00000000000979c3 */ /* 0x000ef00000002500 */
[----:B------:R-:W3:Y:S08]  /*43d0*/  LDC R7, c[0x0][0x388] ;  /* 0x0000e200ff077b82 */ /* 0x000ef00000000800 */
[----:B------:R-:W4:Y:S08]  /*43e0*/  LDC.64 R2, c[0x0][0x440] ;  /* 0x00011000ff027b82 */ /* 0x000f300000000a00 */
[----:B------:R-:W5:Y:S01]  /*43f0*/  LDC.64 R4, c[0x0][0x448] ;  /* 0x00011200ff047b82 */ /* 0x000f620000000a00 */
[----:B---3--:R-:W-:-:S05]  /*4400*/  IMAD R7, R7, UR9, RZ ;  /* 0x0000000907077c24 */ /* 0x008fca000f8e02ff */
[----:B------:R-:W-:-:S05]  /*4410*/  LEA.HI R7, R7, R0, RZ, 0x1e ;  /* 0x0000000007077211 */ /* 0x000fca00078ff0ff */
[----:B----4-:R-:W-:-:S05]  /*4420*/  IMAD.WIDE.U32 R2, R7, 0x10, R2 ;  /* 0x0000001007027825 */ /* 0x010fca00078e0002 */
[----:B--2---:R-:W-:Y:S01]  /*4430*/  STG.E.128 desc[UR20][R2.64], R28 ;  /* 0x0000001c02007986 */ /* 0x004fe2000c101d14 */
[----:B-----5:R-:W-:-:S05]  /*4440*/  IMAD.WIDE.U32 R4, R7, 0x10, R4 ;  /* 0x0000001007047825 */ /* 0x020fca00078e0004 */
[----:B------:R-:W-:Y:S04]  /*4450*/  STG.E.128 desc[UR20][R4.64], R40 ;  /* 0x0000002804007986 */ /* 0x000fe8000c101d14 */
[----:B------:R-:W-:Y:S04]  /*4460*/  STG.E.128 desc[UR20][R2.64+0x800], R24 ;  /* 0x0008001802007986 */ /* 0x000fe8000c101d14 */
[----:B------:R-:W-:Y:S04]  /*4470*/  STG.E.128 desc[UR20][R4.64+0x800], R36 ;  /* 0x0008002404007986 */ /* 0x000fe8000c101d14 */
[----:B------:R-:W-:Y:S04]  /*4480*/  STG.E.128 desc[UR20][R2.64+0x1000], R20 ;  /* 0x0010001402007986 */ /* 0x000fe8000c101d14 */
[----:B------:R-:W-:Y:S01]  /*4490*/  STG.E.128 desc[UR20][R4.64+0x1000], R32 ;  /* 0x0010002004007986 */ /* 0x000fe2000c101d14 */
[----:B------:R-:W-:Y:S05]  /*44a0*/  EXIT ;  /* 0x000000000000794d */ /* 0x000fea0003800000 */
.L_x_447:
        /* <DEDUP_REMOVED lines=13> */
.L_x_6665:


//--------------------- .text._ZN10layer_norm13ln_bwd_kernelINS_13Kernel_traitsI13__nv_bfloat16S2_S2_S2_fjLj1536ELj1ELj1ELj4ELj8ENS_18Kernel_traits_baseILj1536ES2_S2_S2_S2_fjLj128EEEEELb1ELb1ELb0ELb0EEEvNS_9BwdParamsE --------------------------
	.section	.text._ZN10layer_norm13ln_bwd_kernelINS_13Kernel_traitsI13__nv_bfloat16S2_S2_S2_fjLj1536ELj1ELj1ELj4ELj8ENS_18Kernel_traits_baseILj1536ES2_S2_S2_S2_fjLj128EEEEELb1ELb1ELb0ELb0EEEvNS_9BwdParamsE,"ax",@progbits
	.align	128
        .global         _ZN10layer_norm13ln_bwd_kernelINS_13Kernel_traitsI13__nv_bfloat16S2_S2_S2_fjLj1536ELj1ELj1ELj4ELj8ENS_18Kernel_traits_baseILj1536ES2_S2_S2_S2_fjLj128EEEEELb1ELb1ELb0ELb0EEEvNS_9BwdParamsE
        .type           _ZN10layer_norm13ln_bwd_kernelINS_13Kernel_traitsI13__nv_bfloat16S2_S2_S2_fjLj1536ELj1ELj1ELj4ELj8ENS_18Kernel_traits_baseILj1536ES2_S2_S2_S2_fjLj128EEEEELb1ELb1ELb0ELb0EEEvNS_9BwdParamsE,@function
        .size           _ZN10layer_norm13ln_bwd_kernelINS_13Kernel_traitsI13__nv_bfloat16S2_S2_S2_fjLj1536ELj1ELj1ELj4ELj8ENS_18Kernel_traits_baseILj1536ES2_S2_S2_S2_fjLj128EEEEELb1ELb1ELb0ELb0EEEvNS_9BwdParamsE,(.L_x_6666 - _ZN10layer_norm13ln_bwd_kernelINS_13Kernel_traitsI13__nv_bfloat16S2_S2_S2_fjLj1536ELj1ELj1ELj4ELj8ENS_18Kernel_traits_baseILj1536ES2_S2_S2_S2_fjLj128EEEEELb1ELb1ELb0ELb0EEEvNS_9BwdParamsE)
        .other          _ZN10layer_norm13ln_bwd_kernelINS_13Kernel_traitsI13__nv_bfloat16S2_S2_S2_fjLj1536ELj1ELj1ELj4ELj8ENS_18Kernel_traits_baseILj1536ES2_S2_S2_S2_fjLj128EEEEELb1ELb1ELb0ELb0EEEvNS_9BwdParamsE,@"STO_CUDA_ENTRY STV_DEFAULT"
_ZN10layer_norm13ln_bwd_kernelINS_13Kernel_traitsI13__nv_bfloat16S2_S2_S2_fjLj1536ELj1ELj1ELj4ELj8ENS_18Kernel_traits_baseILj1536ES2_S2_S2_S2_fjLj128EEEEELb1ELb1ELb0ELb0EEEvNS_9BwdParamsE:
.text._ZN10layer_norm13ln_bwd_kernelINS_13Kernel_traitsI13__nv_bfloat16S2_S2_S2_fjLj1536ELj1ELj1ELj4ELj8ENS_18Kernel_traits_baseILj1536ES2_S2_S2_S2_fjLj128EEEEELb1ELb1ELb0ELb0EEEvNS_9BwdParamsE:
        /* <DEDUP_REMOVED lines=8> */
[----:B0-----:R-:W-:Y:S02]  /*0080*/  LOP3.LUT R70, R107, 0x7f, RZ, 0x3c, !PT ;  /* 0x0000007f6b467812 */ /* 0x001fe400078e3cff */
[----:B------:R-:W-:Y:S02]  /*0090*/  MOV R21, R107 ;  /* 0x0000006b00157202 */ /* 0x000fe40000000f00 */
[----:B------:R-:W-:-:S04]  /*00a0*/  LEA.HI.SX32 R70, R3, R70, 0x1e ;  /* 0x0000004603467211 */ /* 0x000fc800078ff2ff */
        /* <DEDUP_REMOVED lines=9> */
[----:B--2---:R0:W5:Y:S02]  /*0140*/  @P2 LDG.E.64 R8, desc[UR8][R6.64] ;  /* 0x0000000806082981 */ /* 0x004164000c1e1b00 */
[----:B------:R-:W2:Y:S01]  /*0150*/  @P4 LDC.64 R2, c[0x0][0x3d0] ;  /* 0x0000f400ff024b82 */ /* 0x000ea20000000a00 */
[C---:B-1----:R-:W-:Y:S01]  /*0160*/  @P2 IMAD.WIDE.U32 R10, R21.reuse, 0x8, R10 ;  /* 0x00000008150a2825 */ /* 0x042fe200078e000a */
[----:B------:R-:W-:-:S04]  /*0170*/  @P2 IADD3 R21, PT, PT, R21, 0x80, RZ ;  /* 0x0000008015152810 */ /* 0x000fc80007ffe0ff */
[----:B------:R0:W5:Y:S02]  /*0180*/  @P2 LDG.E.64 R12, desc[UR8][R10.64] ;  /* 0x000000080a0c2981 */ /* 0x000164000c1e1b00 */
[----:B------:R-:W1:Y:S01]  /*0190*/  @P4 LDC.64 R4, c[0x0][0x3e8] ;  /* 0x0000fa00ff044b82 */ /* 0x000e620000000a00 */
[----:B----4-:R-:W-:-:S05]  /*01a0*/  @P3 IMAD.WIDE.U32 R14, R21, 0x8, R14 ;  /* 0x00000008150e3825 */ /* 0x010fca00078e000e */
[----:B------:R0:W5:Y:S01]  /*01b0*/  @P3 LDG.E.64 R16, desc[UR8][R14.64] ;  /* 0x000000080e103981 */ /* 0x000162000c1e1b00 */
[----:B---3--:R-:W-:-:S05]  /*01c0*/  @P3 IMAD.WIDE.U32 R18, R21, 0x8, R18 ;  /* 0x0000000815123825 */ /* 0x008fca00078e0012 */
[----:B------:R0:W5:Y:S01]  /*01d0*/  @P3 LDG.E.64 R56, desc[UR8][R18.64] ;  /* 0x0000000812383981 */ /* 0x000162000c1e1b00 */
[----:B--2---:R-:W-:-:S05]  /*01e0*/  @P4 IMAD.WIDE.U32 R2, R107, 0x8, R2 ;  /* 0x000000086b024825 */ /* 0x004fca00078e0002 */
[----:B------:R0:W5:Y:S01]  /*01f0*/  @P4 LDG.E.64 R88, desc[UR8][R2.64] ;  /* 0x0000000802584981 */ /* 0x000162000c1e1b00 */
[----:B-1----:R-:W-:-:S05]  /*0200*/  @P4 IMAD.WIDE.U32 R4, R107, 0x8, R4 ;  /* 0x000000086b044825 */ /* 0x002fca00078e0004 */
[----:B------:R0:W5:Y:S01]  /*0210*/  @P4 LDG.E.64 R86, desc[UR8][R4.64] ;  /* 0x0000000804564981 */ /* 0x000162000c1e1b00 */
[----:B------:R-:W1:Y:S01]  /*0220*/  S2UR UR4, SR_CTAID.X ;  /* 0x00000000000479c3 */ /* 0x000e620000002500 */
[----:B------:R-:W-:Y:S02]  /*0230*/  CS2R R52, SRZ ;  /* 0x0000000000347805 */ /* 0x000fe4000001ff00 */
[----:B------:R-:W-:Y:S02]  /*0240*/  CS2R R54, SRZ ;  /* 0x0000000000367805 */ /* 0x000fe4000001ff00 */
[----:B------:R-:W-:Y:S02]  /*0250*/  CS2R R48, SRZ ;  /* 0x0000000000307805 */ /* 0x000fe4000001ff00 */
[----:B------:R-:W-:Y:S02]  /*0260*/  CS2R R50, SRZ ;  /* 0x0000000000327805 */ /* 0x000fe4000001ff00 */
[----:B------:R-:W-:-:S02]  /*0270*/  CS2R R44, SRZ ;  /* 0x00000000002c7805 */ /* 0x000fc4000001ff00 */
[----:B-1----:R-:W-:-:S04]  /*0280*/  MOV R69, UR4 ;  /* 0x0000000400457c02 */ /* 0x002fc80008000f00 */
[----:B------:R-:W-:Y:S02]  /*0290*/  ISETP.GE.AND P0, PT, R69, UR5, PT ;  /* 0x0000000545007c0c */ /* 0x000fe4000bf06270 */
        /* <DEDUP_REMOVED lines=12> */
[----:B------:R-:W-:Y:S01]  /*0360*/  CS2R R22, SRZ ;  /* 0x0000000000167805 */ /* 0x000fe2000001ff00 */
[----:B0-----:R-:W-:Y:S06]  /*0370*/  @P0 BRA `(.L_x_448) ;  /* 0x0000005000880947 */ /* 0x001fec0003800000 */
[----:B------:R-:W0:Y:S01]  /*0380*/  LDC.64 R2, c[0x0][0x3e0] ;  /* 0x0000f800ff027b82 */ /* 0x000e220000000a00 */
[----:B-----5:R-:W-:Y:S02]  /*0390*/  MOV R64, R16 ;  /* 0x0000001000407202 */ /* 0x020fe40000000f00 */
[----:B------:R-:W-:Y:S02]  /*03a0*/  CS2R R52, SRZ ;  /* 0x0000000000347805 */ /* 0x000fe4000001ff00 */
[----:B------:R-:W-:Y:S02]  /*03b0*/  SHF.R.U64 R19, R16, 0x10, R17 ;  /* 0x0000001010137819 */ /* 0x000fe40000001211 */
        /* <DEDUP_REMOVED lines=19> */
[----:B------:R-:W-:Y:S02]  /*04f0*/  SHF.R.U32.HI R13, RZ, 0x10, R13 ;  /* 0x00000010ff0d7819 */ /* 0x000fe4000001160d */
        /* <DEDUP_REMOVED lines=16> */
[----:B------:R-:W0:Y:S01]  /*0600*/  LDCU UR13, c[0x0][0x408] ;  /* 0x00008100ff0d77ac */ /* 0x000e220008000800 */
[--C-:B------:R-:W-:Y:S02]  /*0610*/  SHF.R.U64 R6, R86, 0x10, R87.reuse ;  /* 0x0000001056067819 */ /* 0x100fe40000001257 */
[----:B------:R-:W-:Y:S01]  /*0620*/  SHF.R.U32.HI R5, RZ, 0x10, R87 ;  /* 0x00000010ff057819 */ /* 0x000fe20000011657 */
[----:B------:R-:W1:Y:S01]  /*0630*/  LDCU.U8 UR7, c[0x0][0x410] ;  /* 0x00008200ff0777ac */ /* 0x000e620008000000 */
[----:B------:R-:W2:Y:S01]  /*0640*/  LDCU UR12, c[0x0][0x400] ;  /* 0x00008000ff0c77ac */ /* 0x000ea20008000800 */
[----:B------:R-:W3:Y:S01]  /*0650*/  LDCU.64 UR10, c[0x0][0x438] ;  /* 0x00008700ff0a77ac */ /* 0x000ee20008000a00 */
[----:B------:R-:W4:Y:S03]  /*0660*/  LDCU.64 UR14, c[0x0][0x478] ;  /* 0x00008f00ff0e77ac */ /* 0x000f260008000a00 */
.L_x_478:
[----:B------:R-:W0:Y:S08]  /*0670*/  @P0 LDC.64 R56, c[0x0][0x3e0] ;  /* 0x0000f800ff380b82 */ /* 0x000e300000000a00 */
[----:B--234-:R-:W2:Y:S08]  /*0680*/  LDC.64 R58, c[0x0][0x3c0] ;  /* 0x0000f000ff3a7b82 */ /* 0x01ceb00000000a00 */
[----:B------:R-:W3:Y:S01]  /*0690*/  LDC R72, c[0x0][0x388] ;  /* 0x0000e200ff487b82 */ /* 0x000ee20000000800 */
[----:B0-----:R-:W-:-:S07]  /*06a0*/  @P0 IMAD.WIDE R108, R69, 0x2, R56 ;  /* 0x00000002456c0825 */ /* 0x001fce00078e0238 */
[----:B------:R-:W0:Y:S01]  /*06b0*/  LDC.64 R56, c[0x0][0x3c8] ;  /* 0x0000f200ff387b82 */ /* 0x000e220000000a00 */
[----:B------:R-:W-:Y:S01]  /*06c0*/  ISETP.GE.U32.AND P4, PT, R70, 0x80, PT ;  /* 0x000000804600780c */ /* 0x000fe20003f86070 */
[----:B------:R-:W-:Y:S01]  /*06d0*/  BSSY.RECONVERGENT B0, `(.L_x_449) ;  /* 0x000004f000007945 */ /* 0x000fe20003800200 */
[----:B-1----:R-:W-:Y:S01]  /*06e0*/  ISETP.NE.AND P5, PT, RZ, UR7, PT ;  /* 0x00000007ff007c0c */ /* 0x002fe2000bfa5270 */
[----:B------:R1:W5:Y:S01]  /*06f0*/  @P0 LDG.E.U16 R108, desc[UR8][R108.64] ;  /* 0x000000086c6c0981 */ /* 0x000362000c1e1500 */
[----:B--2---:R-:W-:-:S06]  /*0700*/  IMAD.WIDE R58, R69, 0x4, R58 ;  /* 0x00000004453a7825 */ /* 0x004fcc00078e023a */
[----:B------:R-:W2:Y:S01]  /*0710*/  LDG.E R58, desc[UR8][R58.64] ;  /* 0x000000083a3a7981 */ /* 0x000ea2000c1e1900 */
[----:B0-----:R-:W-:-:S05]  /*0720*/  IMAD.WIDE R56, R69, 0x4, R56 ;  /* 0x0000000445387825 */ /* 0x001fca00078e0238 */
[----:B------:R0:W5:Y:S01]  /*0730*/  LDG.E R97, desc[UR8][R56.64] ;  /* 0x0000000838617981 */ /* 0x000162000c1e1900 */
[----:B---3--:R-:W-:-:S05]  /*0740*/  IMAD R60, R69, R72, RZ ;  /* 0x00000048453c7224 */ /* 0x008fca00078e02ff */
[----:B------:R-:W-:-:S04]  /*0750*/  SHF.R.S32.HI R61, RZ, 0x1f, R60 ;  /* 0x0000001fff3d7819 */ /* 0x000fc8000001143c */
[----:B------:R-:W-:Y:S01]  /*0760*/  LEA.HI R60, R61, R60, RZ, 0x2 ;  /* 0x0000003c3d3c7211 */ /* 0x000fe200078f10ff */
[----:B-1----:R-:W-:-:S03]  /*0770*/  HFMA2 R109, -RZ, RZ, 0, 0 ;  /* 0x00000000ff6d7431 */ /* 0x002fc600000001ff */
[----:B------:R-:W-:Y:S02]  /*0780*/  LEA.HI.SX32 R95, R60, R107, 0x1e ;  /* 0x0000006b3c5f7211 */ /* 0x000fe400078ff2ff */
[C---:B------:R-:W-:Y:S02]  /*0790*/  ISETP.GE.U32.AND P2, PT, R70.reuse, 0x100, PT ;  /* 0x000001004600780c */ /* 0x040fe40003f46070 */
[----:B------:R-:W-:Y:S02]  /*07a0*/  ISETP.GE.U32.AND P3, PT, R70, 0x180, PT ;  /* 0x000001804600780c */ /* 0x000fe40003f66070 */
[----:B------:R-:W-:Y:S02]  /*07b0*/  MOV R110, RZ ;  /* 0x000000ff006e7202 */ /* 0x000fe40000000f00 */
[----:B------:R-:W-:Y:S02]  /*07c0*/  MOV R111, R95 ;  /* 0x0000005f006f7202 */ /* 0x000fe40000000f00 */
[----:B--2---:R-:W-:Y:S01]  /*07d0*/  FSEL R107, R58, RZ, !P5 ;  /* 0x000000ff3a6b7208 */ /* 0x004fe20006800000 */
[----:B0-----:R-:W-:Y:S06]  /*07e0*/  @!P4 BRA `(.L_x_450) ;  /* 0x0000000000f4c947 */ /* 0x001fec0003800000 */
        /* <DEDUP_REMOVED lines=10> */
[----:B------:R-:W-:Y:S01]  /*0890*/  SHF.L.U32 R74, R88, 0x10, RZ ;  /* 0x00000010584a7819 */ /* 0x000fe200000006ff */
[----:B--2---:R-:W-:Y:S01]  /*08a0*/  IMAD.WIDE.U32 R60, R95, 0x4, R60 ;  /* 0x000000045f3c7825 */ /* 0x004fe200078e003c */
[----:B------:R-:W-:-:S04]  /*08b0*/  SHF.L.U32 R76, R89, 0x10, RZ ;  /* 0x00000010594c7819 */ /* 0x000fc800000006ff */
[----:B------:R-:W5:Y:S01]  /*08c0*/  LDG.E R4, desc[UR8][R60.64] ;  /* 0x000000083c047981 */ /* 0x000f62000c1e1900 */
[----:B0-----:R-:W-:-:S05]  /*08d0*/  @P1 IMAD.WIDE.U32 R62, R95, 0x8, R62 ;  /* 0x000000085f3e1825 */ /* 0x001fca00078e003e */
[----:B------:R0:W5:Y:S01]  /*08e0*/  @P1 LDG.E.64 R84, desc[UR8][R62.64] ;  /* 0x000000083e541981 */ /* 0x000162000c1e1b00 */
[----:B------:R-:W-:Y:S02]  /*08f0*/  IADD3 R111, PT, PT, R95, 0x80, RZ ;  /* 0x000000805f6f7810 */ /* 0x000fe40007ffe0ff */
[----:B---3--:R-:W-:Y:S02]  /*0900*/  MOV R3, R58 ;  /* 0x0000003a00037202 */ /* 0x008fe40000000f00 */
[----:B------:R-:W-:Y:S02]  /*0910*/  SHF.R.U64 R75, R58, 0x10, R59 ;  /* 0x000000103a4b7819 */ /* 0x000fe4000000123b */
[C---:B----4-:R-:W-:Y:S02]  /*0920*/  SHF.L.U32 R58, R56.reuse, 0x10, RZ ;  /* 0x00000010383a7819 */ /* 0x050fe400000006ff */
[----:B------:R-:W-:Y:S02]  /*0930*/  SHF.R.U64 R73, R56, 0x10, R57 ;  /* 0x0000001038497819 */ /* 0x000fe40000001239 */
[----:B------:R-:W-:-:S02]  /*0940*/  SHF.L.U32 R56, R57, 0x10, RZ ;  /* 0x0000001039387819 */ /* 0x000fc400000006ff */
[----:B------:R-:W-:-:S03]  /*0950*/  MOV R71, R59 ;  /* 0x0000003b00477202 */ /* 0x000fc60000000f00 */
[----:B------:R-:W-:Y:S01]  /*0960*/  FADD.FTZ R56, -R107, R56 ;  /* 0x000000386b387221 */ /* 0x000fe20000010100 */
[----:B------:R-:W-:Y:S02]  /*0970*/  SHF.R.U32.HI R78, RZ, 0x10, R59 ;  /* 0x00000010ff4e7819 */ /* 0x000fe4000001163b */
[----:B------:R-:W-:Y:S01]  /*0980*/  SHF.L.U32 R59, R71, 0x10, RZ ;  /* 0x00000010473b7819 */ /* 0x000fe200000006ff */
[----:B-----5:R-:W-:Y:S01]  /*0990*/  FMUL.FTZ R71, R97, R56 ;  /* 0x0000003861477220 */ /* 0x020fe20000410000 */
[----:B------:R-:W-:Y:S01]  /*09a0*/  SHF.R.U32.HI R80, RZ, 0x10, R57 ;  /* 0x00000010ff507819 */ /* 0x000fe20000011639 */
[----:B------:R-:W-:Y:S01]  /*09b0*/  FADD.FTZ R58, -R107, R58 ;  /* 0x0000003a6b3a7221 */ /* 0x000fe20000010100 */
[----:B------:R-:W-:Y:S02]  /*09c0*/  SHF.L.U32 R56, R73, 0x10, RZ ;  /* 0x0000001049387819 */ /* 0x000fe400000006ff */
[----:B------:R-:W-:Y:S01]  /*09d0*/  SHF.L.U32 R57, R3, 0x10, RZ ;  /* 0x0000001003397819 */ /* 0x000fe200000006ff */
[----:B------:R-:W-:Y:S01]  /*09e0*/  FMUL.FTZ R3, R97, R58 ;  /* 0x0000003a61037220 */ /* 0x000fe20000410000 */
[----:B------:R-:W-:Y:S01]  /*09f0*/  SHF.L.U32 R73, R8, 0x10, RZ ;  /* 0x0000001008497819 */ /* 0x000fe200000006ff */
[----:B------:R-:W-:Y:S01]  /*0a00*/  FADD.FTZ R56, -R107, R56 ;  /* 0x000000386b387221 */ /* 0x000fe20000010100 */
[----:B------:R-:W-:Y:S01]  /*0a10*/  SHF.L.U32 R58, R75, 0x10, RZ ;  /* 0x000000104b3a7819 */ /* 0x000fe200000006ff */
[-C--:B------:R-:W-:Y:S01]  /*0a20*/  FMUL.FTZ R74, R74, R57.reuse ;  /* 0x000000394a4a7220 */ /* 0x080fe20000410000 */
[----:B0-----:R-:W-:Y:S01]  /*0a30*/  SHF.L.U32 R62, R78, 0x10, RZ ;  /* 0x000000104e3e7819 */ /* 0x001fe200000006ff */
[----:B------:R-:W-:Y:S01]  /*0a40*/  FMUL.FTZ R78, R97, R56 ;  /* 0x00000038614e7220 */ /* 0x000fe20000410000 */
[----:B------:R-:W-:Y:S01]  /*0a50*/  FADD.FTZ R40, R40, R57 ;  /* 0x0000003928287221 */ /* 0x000fe20000010000 */
[----:B------:R-:W-:Y:S01]  /*0a60*/  FFMA.FTZ R52, R3, R57, R52 ;  /* 0x0000003903347223 */ /* 0x000fe20000010034 */
[----:B------:R-:W-:Y:S01]  /*0a70*/  SHF.L.U32 R60, R80, 0x10, RZ ;  /* 0x00000010503c7819 */ /* 0x000fe200000006ff */
[----:B------:R-:W-:Y:S01]  /*0a80*/  FMUL.FTZ R73, R73, R58 ;  /* 0x0000003a49497220 */ /* 0x000fe20000410000 */
[----:B------:R-:W-:Y:S01]  /*0a90*/  FADD.FTZ R56, RZ, R74 ;  /* 0x0000004aff387221 */ /* 0x000fe20000010000 */
[----:B------:R-:W-:Y:S01]  /*0aa0*/  FFMA.FTZ R57, R3, R74, RZ ;  /* 0x0000004a03397223 */ /* 0x000fe200000100ff */
[-C--:B------:R-:W-:Y:S01]  /*0ab0*/  FMUL.FTZ R76, R76, R59.reuse ;  /* 0x0000003b4c4c7220 */ /* 0x080fe20000410000 */
[----:B------:R-:W-:Y:S01]  /*0ac0*/  FADD.FTZ R42, R42, R59 ;  /* 0x0000003b2a2a7221 */ /* 0x000fe20000010000 */
[----:B------:R-:W-:Y:S01]  /*0ad0*/  FFMA.FTZ R54, R71, R59, R54 ;  /* 0x0000003b47367223 */ /* 0x000fe20000010036 */
[----:B------:R-:W-:Y:S01]  /*0ae0*/  SHF.L.U32 R75, R7, 0x10, RZ ;  /* 0x00000010074b7819 */ /* 0x000fe200000006ff */
[----:B------:R-:W-:Y:S01]  /*0af0*/  FADD.FTZ R59, R56, R73 ;  /* 0x00000049383b7221 */ /* 0x000fe20000010000 */
[----:B------:R-:W-:Y:S01]  /*0b00*/  FADD.FTZ R60, -R107, R60 ;  /* 0x0000003c6b3c7221 */ /* 0x000fe20000010100 */
[C---:B------:R-:W-:Y:S01]  /*0b10*/  FFMA.FTZ R56, R78.reuse, R73, R57 ;  /* 0x000000494e387223 */ /* 0x040fe20000010039 */
[----:B------:R-:W-:Y:S01]  /*0b20*/  FADD.FTZ R41, R41, R58 ;  /* 0x0000003a29297221 */ /* 0x000fe20000010000 */
[----:B------:R-:W-:Y:S01]  /*0b30*/  FFMA.FTZ R53, R78, R58, R53 ;  /* 0x0000003a4e357223 */ /* 0x000fe20000010035 */
[----:B------:R-:W-:Y:S01]  /*0b40*/  FMUL.FTZ R75, R75, R62 ;  /* 0x0000003e4b4b7220 */ /* 0x000fe20000410000 */
[----:B------:R-:W-:Y:S01]  /*0b50*/  FMUL.FTZ R80, R97, R60 ;  /* 0x0000003c61507220 */ /* 0x000fe20000410000 */
[----:B------:R-:W-:Y:S01]  /*0b60*/  FADD.FTZ R58, R59, R76 ;  /* 0x0000004c3b3a7221 */ /* 0x000fe20000010000 */
[----:B------:R-:W-:Y:S01]  /*0b70*/  FFMA.FTZ R56, R71, R76, R56 ;  /* 0x0000004c47387223 */ /* 0x000fe20000010038 */
[----:B------:R-:W-:Y:S01]  /*0b80*/  FADD.FTZ R43, R43, R62 ;  /* 0x0000003e2b2b7221 */ /* 0x000fe20000010000 */
[----:B------:R-:W-:Y:S01]  /*0b90*/  FFMA.FTZ R55, R80, R62, R55 ;  /* 0x0000003e50377223 */ /* 0x000fe20000010037 */
[----:B------:R-:W-:Y:S01]  /*0ba0*/  FADD.FTZ R109, R58, R75 ;  /* 0x0000004b3a6d7221 */ /* 0x000fe20000010000 */
[----:B------:R-:W-:-:S07]  /*0bb0*/  FFMA.FTZ R110, R80, R75, R56 ;  /* 0x0000004b506e7223 */ /* 0x000fce0000010038 */
.L_x_450:
[----:B----4-:R-:W-:Y:S05]  /*0bc0*/  BSYNC.RECONVERGENT B0 ;  /* 0x0000000000007941 */ /* 0x010fea0003800200 */
.L_x_449:
        /* <DEDUP_REMOVED lines=44> */
[----:B------:R-:W-:Y:S01]  /*0e90*/  FADD.FTZ R56, R109, R92 ;  /* 0x0000005c6d387221 */ /* 0x000fe20000010000 */
[----:B------:R-:W-:Y:S01]  /*0ea0*/  FFMA.FTZ R57, R77, R92, R110 ;  /* 0x0000005c4d397223 */ /* 0x000fe2000001006e */
        /* <DEDUP_REMOVED lines=17> */
.L_x_452:
[----:B------:R-:W-:Y:S05]  /*0fc0*/  BSYNC.RECONVERGENT B0 ;  /* 0x0000000000007941 */ /* 0x000fea0003800200 */
.L_x_451:
        /* <DEDUP_REMOVED lines=15> */
[----:B------:R-:W-:Y:S01]  /*10c0*/  SHF.L.U32 R103, R19, 0x10, RZ ;  /* 0x0000001013677819 */ /* 0x000fe200000006ff */
[----:B0-----:R-:W-:-:S05]  /*10d0*/  @P1 IMAD.WIDE.U32 R62, R111, 0x8, R62 ;  /* 0x000000086f3e1825 */ /* 0x001fca00078e003e */
[----:B------:R0:W5:Y:S01]  /*10e0*/  @P1 LDG.E.64 R90, desc[UR8][R62.64] ;  /* 0x000000083e5a1981 */ /* 0x000162000c1e1b00 */
[----:B---3--:R-:W-:Y:S02]  /*10f0*/  MOV R99, R58 ;  /* 0x0000003a00637202 */ /* 0x008fe40000000f00 */
[--C-:B------:R-:W-:Y:S02]  /*1100*/  SHF.R.U64 R105, R58, 0x10, R59.reuse ;  /* 0x000000103a697819 */ /* 0x100fe4000000123b */
[----:B------:R-:W-:Y:S02]  /*1110*/  MOV R101, R59 ;  /* 0x0000003b00657202 */ /* 0x000fe40000000f00 */
[----:B------:R-:W-:Y:S02]  /*1120*/  SHF.R.U32.HI R104, RZ, 0x10, R59 ;  /* 0x00000010ff687819 */ /* 0x000fe4000001163b */
[C---:B----4-:R-:W-:Y:S02]  /*1130*/  SHF.R.U64 R58, R56.reuse, 0x10, R57 ;  /* 0x00000010383a7819 */ /* 0x050fe40000001239 */
[----:B------:R-:W-:-:S02]  /*1140*/  SHF.L.U32 R56, R56, 0x10, RZ ;  /* 0x0000001038387819 */ /* 0x000fc400000006ff */
[----:B------:R-:W-:Y:S02]  /*1150*/  SHF.R.U32.HI R59, RZ, 0x10, R57 ;  /* 0x00000010ff3b7819 */ /* 0x000fe40000011639 */
[----:B------:R-:W-:Y:S01]  /*1160*/  SHF.L.U32 R102, R57, 0x10, RZ ;  /* 0x0000001039667819 */ /* 0x000fe200000006ff */
[----:B------:R-:W-:Y:S01]  /*1170*/  FADD.FTZ R56, -R107, R56 ;  /* 0x000000386b387221 */ /* 0x000fe20000010100 */
[----:B-1----:R-:W-:Y:S02]  /*1180*/  SHF.L.U32 R60, R59, 0x10, RZ ;  /* 0x000000103b3c7819 */ /* 0x002fe400000006ff */
[----:B------:R-:W-:Y:S01]  /*1190*/  SHF.L.U32 R58, R58, 0x10, RZ ;  /* 0x000000103a3a7819 */ /* 0x000fe200000006ff */
[----:B------:R-:W-:Y:S01]  /*11a0*/  FADD.FTZ R102, -R107, R102 ;  /* 0x000000666b667221 */ /* 0x000fe20000010100 */
[----:B------:R-:W-:Y:S01]  /*11b0*/  SHF.L.U32 R57, R99, 0x10, RZ ;  /* 0x0000001063397819 */ /* 0x000fe200000006ff */
[----:B-----5:R-:W-:Y:S01]  /*11c0*/  FMUL.FTZ R99, R97, R56 ;  /* 0x0000003861637220 */ /* 0x020fe20000410000 */
[----:B------:R-:W-:Y:S01]  /*11d0*/  FADD.FTZ R106, -R107, R60 ;  /* 0x0000003c6b6a7221 */ /* 0x000fe20000010100 */
[----:B------:R-:W-:-:S02]  /*11e0*/  SHF.L.U32 R59, R18, 0x10, RZ ;  /* 0x00000010123b7819 */ /* 0x000fc400000006ff */
[----:B------:R-:W-:Y:S01]  /*11f0*/  SHF.L.U32 R56, R101, 0x10, RZ ;  /* 0x0000001065387819 */ /* 0x000fe200000006ff */
[----:B------:R-:W-:Y:S01]  /*1200*/  FMUL.FTZ R101, R97, R102 ;  /* 0x0000006661657220 */ /* 0x000fe20000410000 */
[----:B------:R-:W-:Y:S01]  /*1210*/  SHF.L.U32 R60, R105, 0x10, RZ ;  /* 0x00000010693c7819 */ /* 0x000fe200000006ff */
[----:B------:R-:W-:Y:S01]  /*1220*/  FADD.FTZ R58, -R107, R58 ;  /* 0x0000003a6b3a7221 */ /* 0x000fe20000010100 */
[-C--:B------:R-:W-:Y:S01]  /*1230*/  FMUL.FTZ R100, R100, R57.reuse ;  /* 0x0000003964647220 */ /* 0x080fe20000410000 */
[-C--:B------:R-:W-:Y:S01]  /*1240*/  FMUL.FTZ R102, R59, R56.reuse ;  /* 0x000000383b667220 */ /* 0x080fe20000410000 */
[----:B------:R-:W-:Y:S01]  /*1250*/  FADD.FTZ R34, R34, R56 ;  /* 0x0000003822227221 */ /* 0x000fe20000010000 */
[----:B------:R-:W-:Y:S01]  /*1260*/  FFMA.FTZ R46, R101, R56, R46 ;  /* 0x00000038652e7223 */ /* 0x000fe2000001002e */
[----:B0-----:R-:W-:Y:S01]  /*1270*/  SHF.L.U32 R62, R104, 0x10, RZ ;  /* 0x00000010683e7819 */ /* 0x001fe200000006ff */
[----:B------:R-:W-:Y:S01]  /*1280*/  FMUL.FTZ R103, R103, R60 ;  /* 0x0000003c67677220 */ /* 0x000fe20000410000 */
[----:B------:R-:W-:Y:S01]  /*1290*/  FMUL.FTZ R104, R97, R58 ;  /* 0x0000003a61687220 */ /* 0x000fe20000410000 */
[----:B------:R-:W-:Y:S01]  /*12a0*/  FADD.FTZ R56, R109, R100 ;  /* 0x000000646d387221 */ /* 0x000fe20000010000 */
[C---:B------:R-:W-:Y:S01]  /*12b0*/  FFMA.FTZ R110, R99.reuse, R100, R110 ;  /* 0x00000064636e7223 */ /* 0x040fe2000001006e */
[----:B------:R-:W-:Y:S01]  /*12c0*/  FADD.FTZ R32, R32, R57 ;  /* 0x0000003920207221 */ /* 0x000fe20000010000 */
[----:B------:R-:W-:Y:S01]  /*12d0*/  FFMA.FTZ R44, R99, R57, R44 ;  /* 0x00000039632c7223 */ /* 0x000fe2000001002c */
        /* <DEDUP_REMOVED lines=13> */
.L_x_454:
[----:B------:R-:W-:Y:S05]  /*13b0*/  BSYNC.RECONVERGENT B0 ;  /* 0x0000000000007941 */ /* 0x000fea0003800200 */
.L_x_453:
        /* <DEDUP_REMOVED lines=32> */
.L_x_456:
[----:B------:R-:W-:Y:S05]  /*15c0*/  BSYNC.RECONVERGENT B0 ;  /* 0x0000000000007941 */ /* 0x000fea0003800200 */
.L_x_455:
        /* <DEDUP_REMOVED lines=20> */
[----:B------:R-:W-:Y:S01]  /*1710*/  FADD.FTZ R56, R63, R56 ;  /* 0x000000383f387221 */ /* 0x000fe20000010000 */
[----:B------:R-:W-:Y:S01]  /*1720*/  HFMA2 R63, -RZ, RZ, 1.875, 0 ;  /* 0x3f800000ff3f7431 */ /* 0x000fe200000001ff */
[----:B-----5:R-:W-:Y:S01]  /*1730*/  @P0 SHF.L.U32 R63, R108, 0x10, RZ ;  /* 0x000000106c3f0819 */ /* 0x020fe200000006ff */
        /* <DEDUP_REMOVED lines=12> */
[----:B------:R-:W-:Y:S01]  /*1800*/  LOP3.LUT P5, RZ, R4, 0xff, RZ, 0xc0, !PT ;  /* 0x000000ff04ff7812 */ /* 0x000fe200078ac0ff */
[-CC-:B------:R-:W-:Y:S01]  /*1810*/  FFMA.FTZ R59, R3, R109.reuse, R62.reuse ;  /* 0x0000006d033b7223 */ /* 0x180fe2000001003e */
[-C--:B------:R-:W-:Y:S01]  /*1820*/  FFMA.FTZ R60, R78, R109.reuse, R62 ;  /* 0x0000006d4e3c7223 */ /* 0x080fe2000001003e */
[----:B------:R-:W-:Y:S01]  /*1830*/  LOP3.LUT P1, RZ, R4, 0xff00, RZ, 0xc0, !PT ;  /* 0x0000ff0004ff7812 */ /* 0x000fe2000782c0ff */
[----:B------:R-:W-:Y:S02]  /*1840*/  HFMA2 R108, -RZ, RZ, 0, 0 ;  /* 0x00000000ff6c7431 */ /* 0x000fe400000001ff */
[----:B------:R-:W-:Y:S01]  /*1850*/  FADD.FTZ R58, R74, -R59 ;  /* 0x8000003b4a3a7221 */ /* 0x000fe20000010000 */
[----:B------:R-:W-:Y:S01]  /*1860*/  FADD.FTZ R110, R73, -R60 ;  /* 0x8000003c496e7221 */ /* 0x000fe20000010000 */
[----:B------:R-:W-:Y:S01]  /*1870*/  MOV R111, RZ ;  /* 0x000000ff006f7202 */ /* 0x000fe20000000f00 */
[----:B------:R-:W-:Y:S01]  /*1880*/  FFMA.FTZ R112, R80, R109, R62 ;  /* 0x0000006d50707223 */ /* 0x000fe2000001003e */
[C---:B------:R-:W-:Y:S01]  /*1890*/  FMUL.FTZ R58, R97.reuse, R58 ;  /* 0x0000003a613a7220 */ /* 0x040fe20000410000 */
[----:B------:R-:W-:Y:S01]  /*18a0*/  FMUL.FTZ R110, R97, R110 ;  /* 0x0000006e616e7220 */ /* 0x000fe20000410000 */
[----:B------:R-:W-:Y:S01]  /*18b0*/  ISETP.GE.U32.AND P6, PT, R4, 0x1000000, PT ;  /* 0x010000000400780c */ /* 0x000fe20003fc6070 */
[----:B------:R-:W-:Y:S01]  /*18c0*/  FADD.FTZ R112, R75, -R112 ;  /* 0x800000704b707221 */ /* 0x000fe20000010000 */
[-C--:B------:R-:W-:Y:S01]  /*18d0*/  FMUL.FTZ R58, R58, R63.reuse ;  /* 0x0000003f3a3a7220 */ /* 0x080fe20000410000 */
[----:B------:R-:W-:Y:S01]  /*18e0*/  @P5 SHF.L.U32 R60, R86, 0x10, RZ ;  /* 0x00000010563c5819 */ /* 0x000fe200000006ff */
[-C--:B------:R-:W-:Y:S01]  /*18f0*/  FMUL.FTZ R110, R110, R63.reuse ;  /* 0x0000003f6e6e7220 */ /* 0x080fe20000410000 */
[----:B------:R-:W-:Y:S01]  /*1900*/  FMUL.FTZ R116, R97, R112 ;  /* 0x0000007061747220 */ /* 0x000fe20000410000 */
[----:B------:R-:W-:Y:S01]  /*1910*/  FMUL.FTZ R61, R58, UR13 ;  /* 0x0000000d3a3d7c20 */ /* 0x000fe20008410000 */
[----:B------:R-:W-:Y:S01]  /*1920*/  CS2R R114, SRZ ;  /* 0x0000000000727805 */ /* 0x000fe2000001ff00 */
[----:B------:R-:W-:Y:S01]  /*1930*/  FMUL.FTZ R110, R110, UR13 ;  /* 0x0000000d6e6e7c20 */ /* 0x000fe20008410000 */
[----:B------:R-:W-:Y:S01]  /*1940*/  FMUL.FTZ R113, R116, R63 ;  /* 0x0000003f74717220 */ /* 0x000fe20000410000 */
[----:B------:R-:W-:Y:S01]  /*1950*/  @P5 FMUL.FTZ R108, R61, R60 ;  /* 0x0000003c3d6c5220 */ /* 0x000fe20000410000 */
[----:B------:R-:W-:-:S02]  /*1960*/  HFMA2 R60, -RZ, RZ, 0, 0 ;  /* 0x00000000ff3c7431 */ /* 0x000fc400000001ff */
[----:B------:R-:W-:Y:S01]  /*1970*/  FMUL.FTZ R113, R113, UR13 ;  /* 0x0000000d71717c20 */ /* 0x000fe20008410000 */
[----:B------:R0:W-:Y:S02]  /*1980*/  F2F.BF16.F32 R119, R108 ;  /* 0x0000006c00777304 */ /* 0x0001e40000202000 */
[----:B0-----:R-:W-:Y:S01]  /*1990*/  HFMA2 R108, -RZ, RZ, 0, 0 ;  /* 0x00000000ff6c7431 */ /* 0x001fe200000001ff */
[----:B--2---:R-:W-:Y:S02]  /*19a0*/  @P5 MOV R59, R56 ;  /* 0x00000038003b5202 */ /* 0x004fe40000000f00 */
[----:B------:R-:W-:Y:S02]  /*19b0*/  @P6 SHF.R.U32.HI R116, RZ, 0x10, R57 ;  /* 0x00000010ff746819 */ /* 0x000fe40000011639 */
[----:B------:R-:W-:Y:S01]  /*19c0*/  @P5 SHF.L.U32 R58, R59, 0x10, RZ ;  /* 0x000000103b3a5819 */ /* 0x000fe200000006ff */
[----:B------:R-:W-:-:S04]  /*19d0*/  FFMA.FTZ R59, R71, R109, R62 ;  /* 0x0000006d473b7223 */ /* 0x000fc8000001003e */
[----:B------:R-:W-:Y:S01]  /*19e0*/  @P5 FMUL.FTZ R111, R61, R58 ;  /* 0x0000003a3d6f5220 */ /* 0x000fe20000410000 */
[----:B------:R-:W-:Y:S01]  /*19f0*/  LOP3.LUT P5, RZ, R4, 0xff0000, RZ, 0xc0, !PT ;  /* 0x00ff000004ff7812 */ /* 0x000fe200078ac0ff */
[----:B------:R-:W-:Y:S01]  /*1a00*/  FADD.FTZ R58, R76, -R59 ;  /* 0x8000003b4c3a7221 */ /* 0x000fe20000010000 */
[----:B------:R-:W-:Y:S01]  /*1a10*/  @P1 SHF.L.U32 R59, R6, 0x10, RZ ;  /* 0x00000010063b1819 */ /* 0x000fe200000006ff */
[----:B------:R-:W-:Y:S02]  /*1a20*/  FADD.FTZ R28, R28, R111 ;  /* 0x0000006f1c1c7221 */ /* 0x000fe40000010000 */
[----:B------:R-:W-:Y:S02]  /*1a30*/  FMUL.FTZ R58, R97, R58 ;  /* 0x0000003a613a7220 */ /* 0x000fe40000410000 */
[----:B------:R-:W-:Y:S02]  /*1a40*/  @P1 FMUL.FTZ R60, R110, R59 ;  /* 0x0000003b6e3c1220 */ /* 0x000fe40000410000 */
[----:B------:R-:W-:-:S04]  /*1a50*/  FMUL.FTZ R58, R58, R63 ;  /* 0x0000003f3a3a7220 */ /* 0x000fc80000410000 */
[----:B------:R-:W-:Y:S01]  /*1a60*/  FMUL.FTZ R112, R58, UR13 ;  /* 0x0000000d3a707c20 */ /* 0x000fe20008410000 */
[----:B------:R-:W-:Y:S01]  /*1a70*/  @P5 SHF.L.U32 R59, R87, 0x10, RZ ;  /* 0x00000010573b5819 */ /* 0x000fe200000006ff */
[----:B------:R-:W0:Y:S01]  /*1a80*/  F2F.BF16.F32 R60, R60 ;  /* 0x0000003c003c7304 */ /* 0x000e220000202000 */
[----:B------:R-:W-:-:S03]  /*1a90*/  @P6 SHF.L.U32 R58, R5, 0x10, RZ ;  /* 0x00000010053a6819 */ /* 0x000fc600000006ff */
[----:B------:R-:W-:Y:S02]  /*1aa0*/  @P5 FMUL.FTZ R114, R112, R59 ;  /* 0x0000003b70725220 */ /* 0x000fe40000410000 */
[----:B------:R-:W-:Y:S02]  /*1ab0*/  @P6 FMUL.FTZ R115, R113, R58 ;  /* 0x0000003a71736220 */ /* 0x000fe40000410000 */
[----:B------:R-:W1:Y:S02]  /*1ac0*/  LDC.64 R58, c[0x0][0x468] ;  /* 0x00011a00ff3a7b82 */ /* 0x000e640000000a00 */
[----:B------:R-:W-:Y:S01]  /*1ad0*/  F2F.BF16.F32 R114, R114 ;  /* 0x0000007200727304 */ /* 0x000fe20000202000 */
[----:B0-----:R-:W-:-:S07]  /*1ae0*/  IMAD.WIDE.U32 R60, R60, 0x10000, RZ ;  /* 0x000100003c3c7825 */ /* 0x001fce00078e00ff */
[----:B------:R-:W0:Y:S01]  /*1af0*/  F2F.BF16.F32 R115, R115 ;  /* 0x0000007300737304 */ /* 0x000e220000202000 */
[----:B------:R-:W-:Y:S01]  /*1b00*/  LOP3.LUT R60, R60, R119, RZ, 0xfc, !PT ;  /* 0x000000773c3c7212 */ /* 0x000fe200078efcff */
[----:B-1----:R-:W-:Y:S01]  /*1b10*/  IMAD.WIDE.U32 R58, R95, 0x8, R58 ;  /* 0x000000085f3a7825 */ /* 0x002fe200078e003a */
[----:B0-----:R-:W-:Y:S02]  /*1b20*/  SHF.L.U32 R117, R115, 0x10, RZ ;  /* 0x0000001073757819 */ /* 0x001fe400000006ff */
[----:B------:R-:W-:Y:S02]  /*1b30*/  MOV R115, RZ ;  /* 0x000000ff00737202 */ /* 0x000fe40000000f00 */
[----:B------:R-:W-:Y:S02]  /*1b40*/  LOP3.LUT R61, R61, R117, R114, 0xfe, !PT ;  /* 0x000000753d3d7212 */ /* 0x000fe400078efe72 */
[----:B------:R-:W-:Y:S01]  /*1b50*/  @P1 SHF.R.U64 R117, R56, 0x10, R57 ;  /* 0x0000001038751819 */ /* 0x000fe20000001239 */
[----:B------:R-:W-:Y:S01]  /*1b60*/  HFMA2 R56, -RZ, RZ, 0, 0 ;  /* 0x00000000ff387431 */ /* 0x000fe200000001ff */
[----:B------:R-:W-:Y:S01]  /*1b70*/  @P5 MOV R114, R57 ;  /* 0x0000003900725202 */ /* 0x000fe20000000f00 */
[----:B------:R0:W-:Y:S01]  /*1b80*/  STG.E.64 desc[UR8][R58.64], R60 ;  /* 0x0000003c3a007986 */ /* 0x0001e2000c101b08 */
[----:B------:R-:W-:-:S02]  /*1b90*/  @P1 SHF.L.U32 R57, R117, 0x10, RZ ;  /* 0x0000001075391819 */ /* 0x000fc400000006ff */
[----:B------:R-:W-:Y:S02]  /*1ba0*/  @P5 SHF.L.U32 R117, R114, 0x10, RZ ;  /* 0x0000001072755819 */ /* 0x000fe400000006ff */
[----:B------:R-:W-:Y:S01]  /*1bb0*/  @P6 SHF.L.U32 R114, R116, 0x10, RZ ;  /* 0x0000001074726819 */ /* 0x000fe200000006ff */
[----:B------:R-:W-:Y:S01]  /*1bc0*/  @P1 FMUL.FTZ R56, R110, R57 ;  /* 0x000000396e381220 */ /* 0x000fe20000410000 */
[----:B------:R-:W-:Y:S01]  /*1bd0*/  IADD3 R95, PT, PT, R95, 0x80, RZ ;  /* 0x000000805f5f7810 */ /* 0x000fe20007ffe0ff */
[----:B------:R-:W-:Y:S02]  /*1be0*/  @P5 FMUL.FTZ R115, R112, R117 ;  /* 0x0000007570735220 */ /* 0x000fe40000410000 */
[----:B------:R-:W-:Y:S01]  /*1bf0*/  @P6 FMUL.FTZ R108, R113, R114 ;  /* 0x00000072716c6220 */ /* 0x000fe20000410000 */
[----:B------:R-:W-:Y:S01]  /*1c00*/  FADD.FTZ R29, R29, R56 ;  /* 0x000000381d1d7221 */ /* 0x000fe20000010000 */
[----:B------:R-:W-:Y:S02]  /*1c10*/  FADD.FTZ R30, R30, R115 ;  /* 0x000000731e1e7221 */ /* 0x000fe40000010000 */
[----:B0-----:R-:W-:-:S07]  /*1c20*/  FADD.FTZ R31, R31, R108 ;  /* 0x0000006c1f1f7221 */ /* 0x001fce0000010000 */
.L_x_461:
[----:B------:R-:W-:Y:S05]  /*1c30*/  BSYNC.RECONVERGENT B1 ;  /* 0x0000000000017941 */ /* 0x000fea0003800200 */
.L_x_460:
        /* <DEDUP_REMOVED lines=72> */
.L_x_463:
[----:B------:R-:W-:Y:S05]  /*20c0*/  BSYNC.RECONVERGENT B1 ;  /* 0x0000000000017941 */ /* 0x000fea0003800200 */
.L_x_462:
[----:B------:R-:W-:Y:S05]  /*20d0*/  @!P3 BRA `(.L_x_464) ;  /* 0x000000340018b947 */ /* 0x000fea0003800000 */
[----:B------:R-:W0:Y:S02]  /*20e0*/  LDC.64 R56, c[0x0][0x390] ;  /* 0x0000e400ff387b82 */ /* 0x000e240000000a00 */
[----:B0-----:R-:W-:-:S06]  /*20f0*/  IMAD.WIDE.U32 R56, R95, 0x8, R56 ;  /* 0x000000085f387825 */ /* 0x001fcc00078e0038 */
[----:B------:R-:W2:Y:S01]  /*2100*/  LDG.E.64 R56, desc[UR8][R56.64] ;  /* 0x0000000838387981 */ /* 0x000ea2000c1e1b00 */
[----:B------:R-:W-:Y:S01]  /*2110*/  LOP3.LUT P5, RZ, R0, 0xff, RZ, 0xc0, !PT ;  /* 0x000000ff00ff7812 */ /* 0x000fe200078ac0ff */
[-CC-:B------:R-:W-:Y:S01]  /*2120*/  FFMA.FTZ R59, R99, R109.reuse, R62.reuse ;  /* 0x0000006d633b7223 */ /* 0x180fe2000001003e */
[----:B------:R-:W-:Y:S01]  /*2130*/  MOV R111, RZ ;  /* 0x000000ff006f7202 */ /* 0x000fe20000000f00 */
[----:B------:R-:W-:Y:S02]  /*2140*/  HFMA2 R108, -RZ, RZ, 0, 0 ;  /* 0x00000000ff6c7431 */ /* 0x000fe400000001ff */
[-CC-:B------:R-:W-:Y:S01]  /*2150*/  FFMA.FTZ R110, R104, R109.reuse, R62.reuse ;  /* 0x0000006d686e7223 */ /* 0x180fe2000001003e */
[----:B------:R-:W-:Y:S01]  /*2160*/  FADD.FTZ R58, R100, -R59 ;  /* 0x8000003b643a7221 */ /* 0x000fe20000010000 */
[----:B------:R-:W-:Y:S01]  /*2170*/  FFMA.FTZ R112, R106, R109, R62 ;  /* 0x0000006d6a707223 */ /* 0x000fe2000001003e */
[C---:B------:R-:W-:Y:S01]  /*2180*/  LOP3.LUT P1, RZ, R0.reuse, 0xff00, RZ, 0xc0, !PT ;  /* 0x0000ff0000ff7812 */ /* 0x040fe2000782c0ff */
[----:B------:R-:W-:Y:S01]  /*2190*/  FADD.FTZ R110, R103, -R110 ;  /* 0x8000006e676e7221 */ /* 0x000fe20000010000 */
[----:B------:R-:W-:Y:S01]  /*21a0*/  FMUL.FTZ R58, R97, R58 ;  /* 0x0000003a613a7220 */ /* 0x000fe20000410000 */
[----:B------:R-:W-:Y:S01]  /*21b0*/  ISETP.GE.U32.AND P6, PT, R0, 0x1000000, PT ;  /* 0x010000000000780c */ /* 0x000fe20003fc6070 */
[----:B------:R-:W-:Y:S01]  /*21c0*/  FADD.FTZ R112, R105, -R112 ;  /* 0x8000007069707221 */ /* 0x000fe20000010000 */
[C---:B------:R-:W-:Y:S01]  /*21d0*/  FMUL.FTZ R110, R97.reuse, R110 ;  /* 0x0000006e616e7220 */ /* 0x040fe20000410000 */
[----:B------:R-:W-:Y:S01]  /*21e0*/  FMUL.FTZ R58, R58, R63 ;  /* 0x0000003f3a3a7220 */ /* 0x000fe20000410000 */
[----:B------:R-:W-:Y:S01]  /*21f0*/  @P5 SHF.L.U32 R60, R12, 0x10, RZ ;  /* 0x000000100c3c5819 */ /* 0x000fe200000006ff */
[----:B------:R-:W-:-:S02]  /*2200*/  FMUL.FTZ R112, R97, R112 ;  /* 0x0000007061707220 */ /* 0x000fc40000410000 */
[----:B------:R-:W-:-:S04]  /*2210*/  FMUL.FTZ R61, R58, UR13 ;  /* 0x0000000d3a3d7c20 */ /* 0x000fc80008410000 */
[----:B------:R-:W-:Y:S01]  /*2220*/  @P5 FMUL.FTZ R108, R61, R60 ;  /* 0x0000003c3d6c5220 */ /* 0x000fe20000410000 */
[----:B------:R-:W-:-:S03]  /*2230*/  HFMA2 R60, -RZ, RZ, 0, 0 ;  /* 0x00000000ff3c7431 */ /* 0x000fc600000001ff */
[----:B------:R-:W-:Y:S01]  /*2240*/  F2F.BF16.F32 R115, R108 ;  /* 0x0000006c00737304 */ /* 0x000fe20000202000 */
[----:B--2---:R-:W-:-:S04]  /*2250*/  @P5 MOV R59, R56 ;  /* 0x00000038003b5202 */ /* 0x004fc80000000f00 */
[----:B------:R-:W-:Y:S01]  /*2260*/  @P5 SHF.L.U32 R58, R59, 0x10, RZ ;  /* 0x000000103b3a5819 */ /* 0x000fe200000006ff */
[----:B------:R-:W-:Y:S01]  /*2270*/  FFMA.FTZ R59, R101, R109, R62 ;  /* 0x0000006d653b7223 */ /* 0x000fe2000001003e */
[----:B------:R-:W-:Y:S01]  /*2280*/  FMUL.FTZ R62, R110, R63 ;  /* 0x0000003f6e3e7220 */ /* 0x000fe20000410000 */
[----:B------:R-:W-:Y:S02]  /*2290*/  MOV R109, RZ ;  /* 0x000000ff006d7202 */ /* 0x000fe40000000f00 */
[----:B------:R-:W-:Y:S01]  /*22a0*/  @P5 FMUL.FTZ R111, R61, R58 ;  /* 0x0000003a3d6f5220 */ /* 0x000fe20000410000 */
[----:B------:R-:W-:Y:S01]  /*22b0*/  LOP3.LUT P5, RZ, R0, 0xff0000, RZ, 0xc0, !PT ;  /* 0x00ff000000ff7812 */ /* 0x000fe200078ac0ff */
[----:B------:R-:W-:Y:S01]  /*22c0*/  FADD.FTZ R58, R102, -R59 ;  /* 0x8000003b663a7221 */ /* 0x000fe20000010000 */
[----:B------:R-:W-:Y:S01]  /*22d0*/  @P1 SHF.L.U32 R59, R11, 0x10, RZ ;  /* 0x000000100b3b1819 */ /* 0x000fe200000006ff */
[----:B------:R-:W-:Y:S01]  /*22e0*/  FMUL.FTZ R62, R62, UR13 ;  /* 0x0000000d3e3e7c20 */ /* 0x000fe20008410000 */
[----:B------:R-:W-:Y:S01]  /*22f0*/  FADD.FTZ R20, R20, R111 ;  /* 0x0000006f14147221 */ /* 0x000fe20000010000 */
[----:B------:R-:W-:-:S02]  /*2300*/  FMUL.FTZ R58, R97, R58 ;  /* 0x0000003a613a7220 */ /* 0x000fc40000410000 */
[----:B------:R-:W-:Y:S02]  /*2310*/  @P1 FMUL.FTZ R60, R62, R59 ;  /* 0x0000003b3e3c1220 */ /* 0x000fe40000410000 */
[-C--:B------:R-:W-:Y:S01]  /*2320*/  FMUL.FTZ R58, R58, R63.reuse ;  /* 0x0000003f3a3a7220 */ /* 0x080fe20000410000 */
[----:B------:R-:W-:Y:S01]  /*2330*/  FMUL.FTZ R63, R112, R63 ;  /* 0x0000003f703f7220 */ /* 0x000fe20000410000 */
[----:B------:R-:W-:Y:S02]  /*2340*/  @P6 SHF.R.U32.HI R112, RZ, 0x10, R57 ;  /* 0x00000010ff706819 */ /* 0x000fe40000011639 */
[----:B------:R-:W-:Y:S01]  /*2350*/  @P5 SHF.L.U32 R110, R10, 0x10, RZ ;  /* 0x000000100a6e5819 */ /* 0x000fe200000006ff */
[----:B------:R-:W-:Y:S01]  /*2360*/  FMUL.FTZ R97, R58, UR13 ;  /* 0x0000000d3a617c20 */ /* 0x000fe20008410000 */
[----:B------:R-:W-:Y:S01]  /*2370*/  @P6 SHF.L.U32 R58, R9, 0x10, RZ ;  /* 0x00000010093a6819 */ /* 0x000fe200000006ff */
[----:B------:R-:W-:Y:S01]  /*2380*/  FMUL.FTZ R63, R63, UR13 ;  /* 0x0000000d3f3f7c20 */ /* 0x000fe20008410000 */
[----:B------:R-:W0:Y:S01]  /*2390*/  F2F.BF16.F32 R60, R60 ;  /* 0x0000003c003c7304 */ /* 0x000e220000202000 */
[----:B------:R-:W-:Y:S01]  /*23a0*/  @P5 FMUL.FTZ R109, R97, R110 ;  /* 0x0000006e616d5220 */ /* 0x000fe20000410000 */
[----:B------:R-:W-:-:S02]  /*23b0*/  HFMA2 R110, -RZ, RZ, 0, 0 ;  /* 0x00000000ff6e7431 */ /* 0x000fc400000001ff */
[----:B------:R-:W-:Y:S01]  /*23c0*/  @P6 FMUL.FTZ R110, R63, R58 ;  /* 0x0000003a3f6e6220 */ /* 0x000fe20000410000 */
[----:B------:R-:W-:Y:S01]  /*23d0*/  @P6 SHF.L.U32 R112, R112, 0x10, RZ ;  /* 0x0000001070706819 */ /* 0x000fe200000006ff */
[----:B------:R-:W1:Y:S02]  /*23e0*/  LDC.64 R58, c[0x0][0x468] ;  /* 0x00011a00ff3a7b82 */ /* 0x000e640000000a00 */
[----:B------:R-:W-:Y:S01]  /*23f0*/  F2F.BF16.F32 R109, R109 ;  /* 0x0000006d006d7304 */ /* 0x000fe20000202000 */
[----:B0-----:R-:W-:-:S07]  /*2400*/  IMAD.WIDE.U32 R60, R60, 0x10000, RZ ;  /* 0x000100003c3c7825 */ /* 0x001fce00078e00ff */
[----:B------:R-:W0:Y:S01]  /*2410*/  F2F.BF16.F32 R110, R110 ;  /* 0x0000006e006e7304 */ /* 0x000e220000202000 */
[----:B------:R-:W-:Y:S01]  /*2420*/  LOP3.LUT R60, R60, R115, RZ, 0xfc, !PT ;  /* 0x000000733c3c7212 */ /* 0x000fe200078efcff */
[----:B-1----:R-:W-:Y:S01]  /*2430*/  IMAD.WIDE.U32 R58, R95, 0x8, R58 ;  /* 0x000000085f3a7825 */ /* 0x002fe200078e003a */
[----:B------:R-:W-:Y:S02]  /*2440*/  MOV R95, RZ ;  /* 0x000000ff005f7202 */ /* 0x000fe40000000f00 */
[----:B0-----:R-:W-:Y:S01]  /*2450*/  SHF.L.U32 R113, R110, 0x10, RZ ;  /* 0x000000106e717819 */ /* 0x001fe200000006ff */
[----:B------:R-:W-:Y:S02]  /*2460*/  HFMA2 R110, -RZ, RZ, 0, 0 ;  /* 0x00000000ff6e7431 */ /* 0x000fe400000001ff */
[----:B------:R-:W-:Y:S01]  /*2470*/  @P6 FMUL.FTZ R110, R63, R112 ;  /* 0x000000703f6e6220 */ /* 0x000fe20000410000 */
[----:B------:R-:W-:Y:S02]  /*2480*/  LOP3.LUT R61, R61, R113, R109, 0xfe, !PT ;  /* 0x000000713d3d7212 */ /* 0x000fe400078efe6d */
[----:B------:R-:W-:Y:S01]  /*2490*/  @P1 SHF.R.U64 R113, R56, 0x10, R57 ;  /* 0x0000001038711819 */ /* 0x000fe20000001239 */
[----:B------:R-:W-:Y:S01]  /*24a0*/  HFMA2 R56, -RZ, RZ, 0, 0 ;  /* 0x00000000ff387431 */ /* 0x000fe200000001ff */
[----:B------:R-:W-:Y:S01]  /*24b0*/  @P5 MOV R109, R57 ;  /* 0x00000039006d5202 */ /* 0x000fe20000000f00 */
[----:B------:R0:W-:Y:S01]  /*24c0*/  STG.E.64 desc[UR8][R58.64], R60 ;  /* 0x0000003c3a007986 */ /* 0x0001e2000c101b08 */
[----:B------:R-:W-:Y:S01]  /*24d0*/  @P1 SHF.L.U32 R57, R113, 0x10, RZ ;  /* 0x0000001071391819 */ /* 0x000fe200000006ff */
[----:B------:R-:W-:Y:S01]  /*24e0*/  FADD.FTZ R23, R23, R110 ;  /* 0x0000006e17177221 */ /* 0x000fe20000010000 */
[----:B------:R-:W-:-:S03]  /*24f0*/  @P5 SHF.L.U32 R108, R109, 0x10, RZ ;  /* 0x000000106d6c5819 */ /* 0x000fc600000006ff */
[----:B------:R-:W-:Y:S02]  /*2500*/  @P1 FMUL.FTZ R56, R62, R57 ;  /* 0x000000393e381220 */ /* 0x000fe40000410000 */
[----:B------:R-:W-:Y:S02]  /*2510*/  @P5 FMUL.FTZ R95, R97, R108 ;  /* 0x0000006c615f5220 */ /* 0x000fe40000410000 */
[----:B------:R-:W-:Y:S02]  /*2520*/  FADD.FTZ R21, R21, R56 ;  /* 0x0000003815157221 */ /* 0x000fe40000010000 */
[----:B------:R-:W-:Y:S01]  /*2530*/  FADD.FTZ R22, R22, R95 ;  /* 0x0000005f16167221 */ /* 0x000fe20000010000 */
[----:B------:R-:W-:Y:S06]  /*2540*/  BRA `(.L_x_464) ;  /* 0x0000002c00fc7947 */ /* 0x000fec0003800000 */
.L_x_459:
[----:B------:R-:W-:Y:S04]  /*2550*/  BSSY.RECONVERGENT B1, `(.L_x_465) ;  /* 0x0000054000017945 */ /* 0x000fe80003800200 */
[----:B------:R-:W-:Y:S05]  /*2560*/  @!P4 BRA `(.L_x_466) ;  /* 0x000000040048c947 */ /* 0x000fea0003800000 */
[----:B------:R-:W0:Y:S02]  /*2570*/  LDC.64 R58, c[0x0][0x390] ;  /* 0x0000e400ff3a7b82 */ /* 0x000e240000000a00 */
[----:B0-----:R-:W-:-:S06]  /*2580*/  IMAD.WIDE.U32 R58, R95, 0x8, R58 ;  /* 0x000000085f3a7825 */ /* 0x001fcc00078e003a */
[----:B------:R-:W2:Y:S01]  /*2590*/  LDG.E.64 R58, desc[UR8][R58.64] ;  /* 0x000000083a3a7981 */ /* 0x000ea2000c1e1b00 */
[-CC-:B------:R-:W-:Y:S01]  /*25a0*/  FFMA.FTZ R56, R78, R109.reuse, R62.reuse ;  /* 0x0000006d4e387223 */ /* 0x180fe2000001003e */
[-C--:B------:R-:W-:Y:S01]  /*25b0*/  FFMA.FTZ R57, R71, R109.reuse, R62 ;  /* 0x0000006d47397223 */ /* 0x080fe2000001003e */
[----:B------:R-:W-:Y:S02]  /*25c0*/  LOP3.LUT P1, RZ, R4, 0xff, RZ, 0xc0, !PT ;  /* 0x000000ff04ff7812 */ /* 0x000fe4000782c0ff */
[----:B------:R-:W-:Y:S01]  /*25d0*/  FADD.FTZ R56, R73, -R56 ;  /* 0x8000003849387221 */ /* 0x000fe20000010000 */
[----:B------:R-:W-:Y:S01]  /*25e0*/  FADD.FTZ R110, R76, -R57 ;  /* 0x800000394c6e7221 */ /* 0x000fe20000010000 */
[-CC-:B------:R-:W-:Y:S01]  /*25f0*/  FFMA.FTZ R57, R3, R109.reuse, R62.reuse ;  /* 0x0000006d03397223 */ /* 0x180fe2000001003e */
[----:B------:R-:W-:Y:S01]  /*2600*/  ISETP.GE.U32.AND P6, PT, R4, 0x1000000, PT ;  /* 0x010000000400780c */ /* 0x000fe20003fc6070 */
[C---:B------:R-:W-:Y:S01]  /*2610*/  FMUL.FTZ R108, R97.reuse, R56 ;  /* 0x00000038616c7220 */ /* 0x040fe20000410000 */
[----:B------:R-:W-:Y:S01]  /*2620*/  FFMA.FTZ R56, R80, R109, R62 ;  /* 0x0000006d50387223 */ /* 0x000fe2000001003e */
[----:B------:R-:W-:Y:S01]  /*2630*/  FMUL.FTZ R110, R97, R110 ;  /* 0x0000006e616e7220 */ /* 0x000fe20000410000 */
[----:B------:R-:W-:Y:S01]  /*2640*/  LOP3.LUT P5, RZ, R4, 0xff0000, RZ, 0xc0, !PT ;  /* 0x00ff000004ff7812 */ /* 0x000fe200078ac0ff */
[----:B------:R0:W1:Y:S01]  /*2650*/  F2F.BF16.F32 R60, R108 ;  /* 0x0000006c003c7304 */ /* 0x0000620000202000 */
[----:B------:R-:W-:-:S04]  /*2660*/  FADD.FTZ R56, R75, -R56 ;  /* 0x800000384b387221 */ /* 0x000fc80000010000 */
[C---:B------:R-:W-:Y:S01]  /*2670*/  FMUL.FTZ R112, R97.reuse, R56 ;  /* 0x0000003861707220 */ /* 0x040fe20000410000 */
[----:B------:R-:W-:Y:S02]  /*2680*/  FADD.FTZ R56, R74, -R57 ;  /* 0x800000394a387221 */ /* 0x000fe40000010000 */
[----:B------:R3:W-:Y:S01]  /*2690*/  F2F.BF16.F32 R114, R110 ;  /* 0x0000006e00727304 */ /* 0x0007e20000202000 */
[-C--:B0-----:R-:W-:Y:S01]  /*26a0*/  FMUL.FTZ R108, R108, R63.reuse ;  /* 0x0000003f6c6c7220 */ /* 0x081fe20000410000 */
[----:B------:R-:W-:Y:S02]  /*26b0*/  FMUL.FTZ R116, R97, R56 ;  /* 0x0000003861747220 */ /* 0x000fe40000410000 */
[----:B------:R-:W0:Y:S01]  /*26c0*/  LDC.64 R56, c[0x0][0x478] ;  /* 0x00011e00ff387b82 */ /* 0x000e220000000a00 */
[----:B------:R-:W-:Y:S01]  /*26d0*/  FMUL.FTZ R108, R108, UR13 ;  /* 0x0000000d6c6c7c20 */ /* 0x000fe20008410000 */
[----:B------:R-:W-:Y:S01]  /*26e0*/  @P5 SHF.L.U32 R117, R87, 0x10, RZ ;  /* 0x0000001057755819 */ /* 0x000fe200000006ff */
[----:B-1----:R-:W-:Y:S01]  /*26f0*/  IMAD.WIDE.U32 R60, R60, 0x10000, RZ ;  /* 0x000100003c3c7825 */ /* 0x002fe200078e00ff */
[----:B------:R1:W4:Y:S03]  /*2700*/  F2F.BF16.F32 R111, R112 ;  /* 0x00000070006f7304 */ /* 0x0003260000202000 */
[----:B---3--:R-:W-:-:S04]  /*2710*/  FMUL.FTZ R110, R110, R63 ;  /* 0x0000003f6e6e7220 */ /* 0x008fc80000410000 */
[----:B------:R-:W-:Y:S01]  /*2720*/  FMUL.FTZ R110, R110, UR13 ;  /* 0x0000000d6e6e7c20 */ /* 0x000fe20008410000 */
[----:B------:R-:W3:Y:S01]  /*2730*/  F2F.BF16.F32 R113, R116 ;  /* 0x0000007400717304 */ /* 0x000ee20000202000 */
[----:B-1----:R-:W-:-:S04]  /*2740*/  FMUL.FTZ R112, R112, R63 ;  /* 0x0000003f70707220 */ /* 0x002fc80000410000 */
[----:B------:R-:W-:Y:S01]  /*2750*/  FMUL.FTZ R112, R112, UR13 ;  /* 0x0000000d70707c20 */ /* 0x000fe20008410000 */
[----:B----4-:R-:W-:-:S04]  /*2760*/  SHF.L.U32 R111, R111, 0x10, RZ ;  /* 0x000000106f6f7819 */ /* 0x010fc800000006ff */
[----:B------:R-:W-:Y:S01]  /*2770*/  LOP3.LUT R61, R61, R111, R114, 0xfe, !PT ;  /* 0x0000006f3d3d7212 */ /* 0x000fe200078efe72 */
[----:B0-----:R-:W-:Y:S01]  /*2780*/  IMAD.WIDE.U32 R56, R95, 0x8, R56 ;  /* 0x000000085f387825 */ /* 0x001fe200078e0038 */
[----:B---3--:R-:W-:-:S03]  /*2790*/  LOP3.LUT R60, R60, R113, RZ, 0xfc, !PT ;  /* 0x000000713c3c7212 */ /* 0x008fc600078efcff */
[----:B------:R-:W-:Y:S01]  /*27a0*/  FMUL.FTZ R113, R116, R63 ;  /* 0x0000003f74717220 */ /* 0x000fe20000410000 */
[----:B------:R-:W-:-:S03]  /*27b0*/  @P1 SHF.L.U32 R116, R86, 0x10, RZ ;  /* 0x0000001056741819 */ /* 0x000fc600000006ff */
[----:B------:R-:W-:Y:S01]  /*27c0*/  FMUL.FTZ R115, R113, UR13 ;  /* 0x0000000d71737c20 */ /* 0x000fe20008410000 */
[----:B------:R-:W-:Y:S01]  /*27d0*/  HFMA2 R113, -RZ, RZ, 0, 0 ;  /* 0x00000000ff717431 */ /* 0x000fe200000001ff */
[----:B------:R0:W-:Y:S02]  /*27e0*/  STG.E.64 desc[UR8][R56.64], R60 ;  /* 0x0000003c38007986 */ /* 0x0001e4000c101b08 */
[----:B------:R-:W-:Y:S01]  /*27f0*/  @P1 FMUL.FTZ R113, R116, R115 ;  /* 0x0000007374711220 */ /* 0x000fe20000410000 */
[----:B------:R-:W-:-:S05]  /*2800*/  HFMA2 R116, -RZ, RZ, 0, 0 ;  /* 0x00000000ff747431 */ /* 0x000fca00000001ff */
[----:B------:R-:W-:Y:S01]  /*2810*/  F2F.BF16.F32 R113, R113 ;  /* 0x0000007100717304 */ /* 0x000fe20000202000 */
[----:B0-----:R-:W-:-:S05]  /*2820*/  @P6 SHF.L.U32 R57, R5, 0x10, RZ ;  /* 0x0000001005396819 */ /* 0x001fca00000006ff */
[----:B------:R-:W-:Y:S02]  /*2830*/  @P6 FMUL.FTZ R116, R57, R112 ;  /* 0x0000007039746220 */ /* 0x000fe40000410000 */
[----:B------:R-:W0:Y:S04]  /*2840*/  LDC.64 R56, c[0x0][0x468] ;  /* 0x00011a00ff387b82 */ /* 0x000e280000000a00 */
[----:B------:R-:W1:Y:S01]  /*2850*/  F2F.BF16.F32 R116, R116 ;  /* 0x0000007400747304 */ /* 0x000e620000202000 */
[C---:B0-----:R-:W-:Y:S01]  /*2860*/  IMAD.WIDE.U32 R56, R95.reuse, 0x8, R56 ;  /* 0x000000085f387825 */ /* 0x041fe200078e0038 */
[----:B------:R-:W-:Y:S02]  /*2870*/  IADD3 R95, PT, PT, R95, 0x80, RZ ;  /* 0x000000805f5f7810 */ /* 0x000fe40007ffe0ff */
[----:B--2---:R-:W-:-:S04]  /*2880*/  @P1 MOV R111, R58 ;  /* 0x0000003a006f1202 */ /* 0x004fc80000000f00 */
[----:B------:R-:W-:Y:S02]  /*2890*/  @P1 SHF.L.U32 R114, R111, 0x10, RZ ;  /* 0x000000106f721819 */ /* 0x000fe400000006ff */
[----:B------:R-:W-:-:S03]  /*28a0*/  MOV R111, RZ ;  /* 0x000000ff006f7202 */ /* 0x000fc60000000f00 */
[----:B------:R-:W-:Y:S01]  /*28b0*/  @P1 FMUL.FTZ R111, R115, R114 ;  /* 0x00000072736f1220 */ /* 0x000fe20000410000 */
[----:B------:R-:W-:Y:S01]  /*28c0*/  LOP3.LUT P1, RZ, R4, 0xff00, RZ, 0xc0, !PT ;  /* 0x0000ff0004ff7812 */ /* 0x000fe2000782c0ff */
[----:B------:R-:W-:Y:S02]  /*28d0*/  HFMA2 R114, -RZ, RZ, 0, 0 ;  /* 0x00000000ff727431 */ /* 0x000fe400000001ff */
[----:B------:R-:W-:-:S10]  /*28e0*/  FADD.FTZ R28, R28, R111 ;  /* 0x0000006f1c1c7221 */ /* 0x000fd40000010000 */
[----:B------:R-:W-:Y:S02]  /*28f0*/  @P1 SHF.L.U32 R115, R6, 0x10, RZ ;  /* 0x0000001006731819 */ /* 0x000fe400000006ff */
[----:B------:R-:W-:Y:S01]  /*2900*/  @P1 SHF.R.U64 R118, R58, 0x10, R59 ;  /* 0x000000103a761819 */ /* 0x000fe2000000123b */
[----:B------:R-:W-:Y:S02]  /*2910*/  HFMA2 R58, -RZ, RZ, 0, 0 ;  /* 0x00000000ff3a7431 */ /* 0x000fe400000001ff */
[----:B------:R-:W-:Y:S01]  /*2920*/  @P1 FMUL.FTZ R114, R115, R108 ;  /* 0x0000006c73721220 */ /* 0x000fe20000410000 */
[----:B------:R-:W-:Y:S01]  /*2930*/  MOV R115, RZ ;  /* 0x000000ff00737202 */ /* 0x000fe20000000f00 */
[----:B------:R-:W-:Y:S01]  /*2940*/  @P5 FMUL.FTZ R115, R117, R110 ;  /* 0x0000006e75735220 */ /* 0x000fe20000410000 */
[----:B-1----:R-:W-:Y:S01]  /*2950*/  SHF.L.U32 R117, R116, 0x10, RZ ;  /* 0x0000001074757819 */ /* 0x002fe200000006ff */
[----:B------:R0:W1:Y:S01]  /*2960*/  F2F.BF16.F32 R60, R114 ;  /* 0x00000072003c7304 */ /* 0x0000620000202000 */
[----:B------:R-:W-:-:S07]  /*2970*/  HFMA2 R116, -RZ, RZ, 0, 0 ;  /* 0x00000000ff747431 */ /* 0x000fce00000001ff */
[----:B------:R-:W2:Y:S01]  /*2980*/  F2F.BF16.F32 R115, R115 ;  /* 0x0000007300737304 */ /* 0x000ea20000202000 */
[----:B0-----:R-:W-:Y:S01]  /*2990*/  @P5 MOV R114, R59 ;  /* 0x0000003b00725202 */ /* 0x001fe20000000f00 */
[----:B-1----:R-:W-:-:S03]  /*29a0*/  IMAD.WIDE.U32 R60, R60, 0x10000, RZ ;  /* 0x000100003c3c7825 */ /* 0x002fc600078e00ff */
[----:B------:R-:W-:Y:S02]  /*29b0*/  LOP3.LUT R60, R60, R113, RZ, 0xfc, !PT ;  /* 0x000000713c3c7212 */ /* 0x000fe400078efcff */
[----:B------:R-:W-:Y:S02]  /*29c0*/  MOV R113, RZ ;  /* 0x000000ff00717202 */ /* 0x000fe40000000f00 */
[----:B--2---:R-:W-:Y:S02]  /*29d0*/  LOP3.LUT R61, R61, R117, R115, 0xfe, !PT ;  /* 0x000000753d3d7212 */ /* 0x004fe400078efe73 */
[----:B------:R-:W-:Y:S02]  /*29e0*/  @P6 SHF.R.U32.HI R117, RZ, 0x10, R59 ;  /* 0x00000010ff756819 */ /* 0x000fe4000001163b */
[----:B------:R-:W-:Y:S01]  /*29f0*/  @P1 SHF.L.U32 R59, R118, 0x10, RZ ;  /* 0x00000010763b1819 */ /* 0x000fe200000006ff */
[----:B------:R0:W-:Y:S01]  /*2a00*/  STG.E.64 desc[UR8][R56.64], R60 ;  /* 0x0000003c38007986 */ /* 0x0001e2000c101b08 */
[----:B------:R-:W-:-:S02]  /*2a10*/  @P5 SHF.L.U32 R115, R114, 0x10, RZ ;  /* 0x0000001072735819 */ /* 0x000fc400000006ff */
[----:B------:R-:W-:Y:S01]  /*2a20*/  @P6 SHF.L.U32 R117, R117, 0x10, RZ ;  /* 0x0000001075756819 */ /* 0x000fe200000006ff */
[----:B------:R-:W-:Y:S02]  /*2a30*/  @P1 FMUL.FTZ R58, R108, R59 ;  /* 0x0000003b6c3a1220 */ /* 0x000fe40000410000 */
[----:B------:R-:W-:Y:S02]  /*2a40*/  @P5 FMUL.FTZ R113, R110, R115 ;  /* 0x000000736e715220 */ /* 0x000fe40000410000 */
[----:B------:R-:W-:Y:S01]  /*2a50*/  @P6 FMUL.FTZ R116, R112, R117 ;  /* 0x0000007570746220 */ /* 0x000fe20000410000 */
[----:B------:R-:W-:Y:S01]  /*2a60*/  FADD.FTZ R29, R29, R58 ;  /* 0x0000003a1d1d7221 */ /* 0x000fe20000010000 */
[----:B------:R-:W-:Y:S02]  /*2a70*/  FADD.FTZ R30, R30, R113 ;  /* 0x000000711e1e7221 */ /* 0x000fe40000010000 */
[----:B------:R-:W-:-:S07]  /*2a80*/  FADD.FTZ R31, R31, R116 ;  /* 0x000000741f1f7221 */ /* 0x000fce0000010000 */
.L_x_466:
[----:B------:R-:W-:Y:S05]  /*2a90*/  BSYNC.RECONVERGENT B1 ;  /* 0x0000000000017941 */ /* 0x000fea0003800200 */
.L_x_465:
[----:B------:R-:W-:Y:S04]  /*2aa0*/  BSSY.RECONVERGENT B1, `(.L_x_467) ;  /* 0x0000054000017945 */ /* 0x000fe80003800200 */
[----:B------:R-:W-:Y:S05]  /*2ab0*/  @!P2 BRA `(.L_x_468) ;  /* 0x000000040048a947 */ /* 0x000fea0003800000 */
[----:B------:R-:W1:Y:S02]  /*2ac0*/  LDC.64 R58, c[0x0][0x390] ;  /* 0x0000e400ff3a7b82 */ /* 0x000e640000000a00 */
[----:B-1----:R-:W-:-:S06]  /*2ad0*/  IMAD.WIDE.U32 R58, R95, 0x8, R58 ;  /* 0x000000085f3a7825 */ /* 0x002fcc00078e003a */
[----:B------:R-:W2:Y:S01]  /*2ae0*/  LDG.E.64 R58, desc[UR8][R58.64] ;  /* 0x000000083a3a7981 */ /* 0x000ea2000c1e1b00 */
[-CC-:B0-----:R-:W-:Y:S01]  /*2af0*/  FFMA.FTZ R56, R96, R109.reuse, R62.reuse ;  /* 0x0000006d60387223 */ /* 0x181fe2000001003e */
        /* <DEDUP_REMOVED lines=78> */
.L_x_468:
[----:B------:R-:W-:Y:S05]  /*2fe0*/  BSYNC.RECONVERGENT B1 ;  /* 0x0000000000017941 */ /* 0x000fea0003800200 */
.L_x_467:
[----:B------:R-:W-:Y:S05]  /*2ff0*/  @!P3 BRA `(.L_x_464) ;  /* 0x000000240050b947 */ /* 0x000fea0003800000 */
[----:B01----:R-:W0:Y:S02]  /*3000*/  LDC.64 R56, c[0x0][0x390] ;  /* 0x0000e400ff387b82 */ /* 0x003e240000000a00 */
[----:B0-----:R-:W-:-:S06]  /*3010*/  IMAD.WIDE.U32 R56, R95, 0x8, R56 ;  /* 0x000000085f387825 */ /* 0x001fcc00078e0038 */
[----:B------:R-:W2:Y:S01]  /*3020*/  LDG.E.64 R56, desc[UR8][R56.64] ;  /* 0x0000000838387981 */ /* 0x000ea2000c1e1b00 */
[----:B------:R-:W-:Y:S01]  /*3030*/  LOP3.LUT P6, RZ, R0, 0xff, RZ, 0xc0, !PT ;  /* 0x000000ff00ff7812 */ /* 0x000fe200078cc0ff */
[-CC-:B------:R-:W-:Y:S01]  /*3040*/  FFMA.FTZ R59, R99, R109.reuse, R62.reuse ;  /* 0x0000006d633b7223 */ /* 0x180fe2000001003e */
[-CC-:B------:R-:W-:Y:S01]  /*3050*/  FFMA.FTZ R108, R104, R109.reuse, R62.reuse ;  /* 0x0000006d686c7223 */ /* 0x180fe2000001003e */
[----:B------:R-:W-:Y:S02]  /*3060*/  CS2R R114, SRZ ;  /* 0x0000000000727805 */ /* 0x000fe4000001ff00 */
[----:B------:R-:W-:Y:S01]  /*3070*/  MOV R111, RZ ;  /* 0x000000ff006f7202 */ /* 0x000fe20000000f00 */
[----:B------:R-:W-:Y:S01]  /*3080*/  FADD.FTZ R58, R100, -R59 ;  /* 0x8000003b643a7221 */ /* 0x000fe20000010000 */
[-CC-:B------:R-:W-:Y:S01]  /*3090*/  FFMA.FTZ R59, R101, R109.reuse, R62.reuse ;  /* 0x0000006d653b7223 */ /* 0x180fe2000001003e */
[----:B------:R-:W-:Y:S01]  /*30a0*/  FFMA.FTZ R62, R106, R109, R62 ;  /* 0x0000006d6a3e7223 */ /* 0x000fe2000001003e */
[----:B------:R-:W-:Y:S01]  /*30b0*/  LOP3.LUT P5, RZ, R0, 0xff00, RZ, 0xc0, !PT ;  /* 0x0000ff0000ff7812 */ /* 0x000fe200078ac0ff */
[----:B------:R-:W-:Y:S01]  /*30c0*/  FMUL.FTZ R60, R97, R58 ;  /* 0x0000003a613c7220 */ /* 0x000fe20000410000 */
[----:B------:R-:W-:Y:S01]  /*30d0*/  FADD.FTZ R110, R102, -R59 ;  /* 0x8000003b666e7221 */ /* 0x000fe20000010000 */
[----:B------:R-:W-:Y:S01]  /*30e0*/  LOP3.LUT P1, RZ, R0, 0xff0000, RZ, 0xc0, !PT ;  /* 0x00ff000000ff7812 */ /* 0x000fe2000782c0ff */
[----:B------:R-:W-:Y:S01]  /*30f0*/  FADD.FTZ R108, R103, -R108 ;  /* 0x8000006c676c7221 */ /* 0x000fe20000010000 */
[----:B------:R-:W-:Y:S01]  /*3100*/  FMUL.FTZ R59, R60, R63 ;  /* 0x0000003f3c3b7220 */ /* 0x000fe20000410000 */
[----:B------:R0:W-:Y:S01]  /*3110*/  F2F.BF16.F32 R113, R60 ;  /* 0x0000003c00717304 */ /* 0x0001e20000202000 */
[----:B------:R-:W-:Y:S01]  /*3120*/  FADD.FTZ R112, R105, -R62 ;  /* 0x8000003e69707221 */ /* 0x000fe20000010000 */
[----:B------:R-:W-:Y:S01]  /*3130*/  FMUL.FTZ R110, R97, R110 ;  /* 0x0000006e616e7220 */ /* 0x000fe20000410000 */
[----:B------:R-:W-:Y:S01]  /*3140*/  FMUL.FTZ R59, R59, UR13 ;  /* 0x0000000d3b3b7c20 */ /* 0x000fe20008410000 */
[C---:B------:R-:W-:Y:S01]  /*3150*/  FMUL.FTZ R108, R97.reuse, R108 ;  /* 0x0000006c616c7220 */ /* 0x040fe20000410000 */
[----:B------:R-:W-:Y:S01]  /*3160*/  FMUL.FTZ R112, R97, R112 ;  /* 0x0000007061707220 */ /* 0x000fe20000410000 */
[----:B------:R-:W-:-:S02]  /*3170*/  CS2R R116, SRZ ;  /* 0x0000000000747805 */ /* 0x000fc4000001ff00 */
[----:B------:R-:W-:Y:S01]  /*3180*/  FMUL.FTZ R97, R108, R63 ;  /* 0x0000003f6c617220 */ /* 0x000fe20000410000 */
[----:B0-----:R-:W-:Y:S01]  /*3190*/  @P6 SHF.L.U32 R60, R12, 0x10, RZ ;  /* 0x000000100c3c6819 */ /* 0x001fe200000006ff */
[----:B------:R-:W-:Y:S01]  /*31a0*/  F2F.BF16.F32 R109, R110 ;  /* 0x0000006e006d7304 */ /* 0x000fe20000202000 */
[----:B------:R-:W-:Y:S01]  /*31b0*/  @P1 SHF.L.U32 R61, R10, 0x10, RZ ;  /* 0x000000100a3d1819 */ /* 0x000fe200000006ff */
[----:B------:R-:W-:Y:S02]  /*31c0*/  FMUL.FTZ R97, R97, UR13 ;  /* 0x0000000d61617c20 */ /* 0x000fe40008410000 */
[----:B------:R-:W-:-:S04]  /*31d0*/  @P6 FMUL.FTZ R115, R60, R59 ;  /* 0x0000003b3c736220 */ /* 0x000fc80000410000 */
[----:B------:R-:W-:Y:S08]  /*31e0*/  F2F.BF16.F32 R62, R108 ;  /* 0x0000006c003e7304 */ /* 0x000ff00000202000 */
[----:B------:R-:W0:Y:S08]  /*31f0*/  F2F.BF16.F32 R108, R112 ;  /* 0x00000070006c7304 */ /* 0x000e300000202000 */
[----:B------:R-:W-:Y:S01]  /*3200*/  F2F.BF16.F32 R115, R115 ;  /* 0x0000007300737304 */ /* 0x000fe20000202000 */
[----:B0-----:R-:W-:-:S02]  /*3210*/  SHF.L.U32 R108, R108, 0x10, RZ ;  /* 0x000000106c6c7819 */ /* 0x001fc400000006ff */
[----:B--2---:R-:W-:-:S04]  /*3220*/  @P6 MOV R58, R56 ;  /* 0x00000038003a6202 */ /* 0x004fc80000000f00 */
[----:B------:R-:W-:-:S05]  /*3230*/  @P6 SHF.L.U32 R58, R58, 0x10, RZ ;  /* 0x000000103a3a6819 */ /* 0x000fca00000006ff */
[----:B------:R-:W-:Y:S01]  /*3240*/  @P6 FMUL.FTZ R111, R59, R58 ;  /* 0x0000003a3b6f6220 */ /* 0x000fe20000410000 */
[----:B------:R-:W-:Y:S01]  /*3250*/  ISETP.GE.U32.AND P6, PT, R0, 0x1000000, PT ;  /* 0x010000000000780c */ /* 0x000fe20003fc6070 */
[-C--:B------:R-:W-:Y:S01]  /*3260*/  FMUL.FTZ R59, R110, R63.reuse ;  /* 0x0000003f6e3b7220 */ /* 0x080fe20000410000 */
[----:B------:R-:W-:Y:S01]  /*3270*/  FMUL.FTZ R63, R112, R63 ;  /* 0x0000003f703f7220 */ /* 0x000fe20000410000 */
[----:B------:R-:W-:Y:S01]  /*3280*/  @P5 SHF.L.U32 R58, R11, 0x10, RZ ;  /* 0x000000100b3a5819 */ /* 0x000fe200000006ff */
[----:B------:R-:W-:Y:S01]  /*3290*/  FADD.FTZ R20, R20, R111 ;  /* 0x0000006f14147221 */ /* 0x000fe20000010000 */
[----:B------:R-:W-:Y:S01]  /*32a0*/  FMUL.FTZ R110, R59, UR13 ;  /* 0x0000000d3b6e7c20 */ /* 0x000fe20008410000 */
[----:B------:R-:W-:Y:S01]  /*32b0*/  FMUL.FTZ R112, R63, UR13 ;  /* 0x0000000d3f707c20 */ /* 0x000fe20008410000 */
[----:B------:R-:W-:-:S04]  /*32c0*/  IMAD.WIDE.U32 R62, R62, 0x10000, RZ ;  /* 0x000100003e3e7825 */ /* 0x000fc800078e00ff */
[----:B------:R-:W-:Y:S01]  /*32d0*/  @P5 FMUL.FTZ R114, R58, R97 ;  /* 0x000000613a725220 */ /* 0x000fe20000410000 */
[----:B------:R-:W-:Y:S02]  /*32e0*/  @P1 FMUL.FTZ R117, R61, R110 ;  /* 0x0000006e3d751220 */ /* 0x000fe40000410000 */
[----:B------:R-:W0:Y:S01]  /*32f0*/  LDC.64 R60, c[0x0][0x478] ;  /* 0x00011e00ff3c7b82 */ /* 0x000e220000000a00 */
[----:B------:R-:W-:Y:S02]  /*3300*/  LOP3.LUT R109, R63, R108, R109, 0xfe, !PT ;  /* 0x0000006c3f6d7212 */ /* 0x000fe400078efe6d */
[----:B------:R-:W-:Y:S01]  /*3310*/  @P6 SHF.L.U32 R59, R9, 0x10, RZ ;  /* 0x00000010093b6819 */ /* 0x000fe200000006ff */
[----:B------:R-:W1:Y:S01]  /*3320*/  F2F.BF16.F32 R114, R114 ;  /* 0x0000007200727304 */ /* 0x000e620000202000 */
[----:B------:R-:W-:-:S03]  /*3330*/  LOP3.LUT R108, R62, R113, RZ, 0xfc, !PT ;  /* 0x000000713e6c7212 */ /* 0x000fc600078efcff */
[----:B------:R-:W-:Y:S02]  /*3340*/  @P6 FMUL.FTZ R116, R59, R112 ;  /* 0x000000703b746220 */ /* 0x000fe40000410000 */
[----:B------:R-:W2:Y:S02]  /*3350*/  LDC.64 R58, c[0x0][0x468] ;  /* 0x00011a00ff3a7b82 */ /* 0x000ea40000000a00 */
[----:B------:R-:W-:Y:S01]  /*3360*/  F2F.BF16.F32 R117, R117 ;  /* 0x0000007500757304 */ /* 0x000fe20000202000 */
[----:B-1----:R-:W-:-:S07]  /*3370*/  IMAD.WIDE.U32 R62, R114, 0x10000, RZ ;  /* 0x00010000723e7825 */ /* 0x002fce00078e00ff */
[----:B------:R-:W1:Y:S01]  /*3380*/  F2F.BF16.F32 R116, R116 ;  /* 0x0000007400747304 */ /* 0x000e620000202000 */
[----:B------:R-:W-:Y:S01]  /*3390*/  @P5 SHF.R.U64 R114, R56, 0x10, R57 ;  /* 0x0000001038725819 */ /* 0x000fe20000001239 */
[C---:B0-----:R-:W-:Y:S01]  /*33a0*/  IMAD.WIDE.U32 R60, R95.reuse, 0x8, R60 ;  /* 0x000000085f3c7825 */ /* 0x041fe200078e003c */
[----:B------:R-:W-:Y:S02]  /*33b0*/  LOP3.LUT R62, R62, R115, RZ, 0xfc, !PT ;  /* 0x000000733e3e7212 */ /* 0x000fe400078efcff */
[----:B------:R-:W-:Y:S02]  /*33c0*/  @P5 SHF.L.U32 R114, R114, 0x10, RZ ;  /* 0x0000001072725819 */ /* 0x000fe400000006ff */
[----:B------:R4:W-:Y:S01]  /*33d0*/  STG.E.64 desc[UR8][R60.64], R108 ;  /* 0x0000006c3c007986 */ /* 0x0009e2000c101b08 */
[----:B--2---:R-:W-:Y:S01]  /*33e0*/  IMAD.WIDE.U32 R58, R95, 0x8, R58 ;  /* 0x000000085f3a7825 */ /* 0x004fe200078e003a */
[----:B-1----:R-:W-:-:S03]  /*33f0*/  SHF.L.U32 R113, R116, 0x10, RZ ;  /* 0x0000001074717819 */ /* 0x002fc600000006ff */
[----:B------:R-:W-:Y:S01]  /*3400*/  HFMA2 R116, -RZ, RZ, 0, 0 ;  /* 0x00000000ff747431 */ /* 0x000fe200000001ff */
[----:B------:R-:W-:Y:S02]  /*3410*/  @P1 MOV R95, R57 ;  /* 0x00000039005f1202 */ /* 0x000fe40000000f00 */
[----:B------:R-:W-:Y:S02]  /*3420*/  LOP3.LUT R63, R63, R113, R117, 0xfe, !PT ;  /* 0x000000713f3f7212 */ /* 0x000fe400078efe75 */
[----:B------:R-:W-:Y:S02]  /*3430*/  @P6 SHF.R.U32.HI R113, RZ, 0x10, R57 ;  /* 0x00000010ff716819 */ /* 0x000fe40000011639 */
[----:B------:R-:W-:Y:S02]  /*3440*/  CS2R R56, SRZ ;  /* 0x0000000000387805 */ /* 0x000fe4000001ff00 */
[----:B------:R-:W-:Y:S01]  /*3450*/  @P1 SHF.L.U32 R95, R95, 0x10, RZ ;  /* 0x000000105f5f1819 */ /* 0x000fe200000006ff */
[----:B------:R4:W-:Y:S01]  /*3460*/  STG.E.64 desc[UR8][R58.64], R62 ;  /* 0x0000003e3a007986 */ /* 0x0009e2000c101b08 */
[----:B------:R-:W-:Y:S01]  /*3470*/  @P6 SHF.L.U32 R113, R113, 0x10, RZ ;  /* 0x0000001071716819 */ /* 0x000fe200000006ff */
[----:B------:R-:W-:-:S02]  /*3480*/  @P5 FMUL.FTZ R56, R97, R114 ;  /* 0x0000007261385220 */ /* 0x000fc40000410000 */
[----:B------:R-:W-:Y:S02]  /*3490*/  @P1 FMUL.FTZ R57, R110, R95 ;  /* 0x0000005f6e391220 */ /* 0x000fe40000410000 */
[----:B------:R-:W-:Y:S01]  /*34a0*/  @P6 FMUL.FTZ R116, R112, R113 ;  /* 0x0000007170746220 */ /* 0x000fe20000410000 */
[----:B------:R-:W-:Y:S01]  /*34b0*/  FADD.FTZ R21, R21, R56 ;  /* 0x0000003815157221 */ /* 0x000fe20000010000 */
[----:B------:R-:W-:Y:S02]  /*34c0*/  FADD.FTZ R22, R22, R57 ;  /* 0x0000003916167221 */ /* 0x000fe40000010000 */
[----:B------:R-:W-:Y:S01]  /*34d0*/  FADD.FTZ R23, R23, R116 ;  /* 0x0000007417177221 */ /* 0x000fe20000010000 */
[----:B------:R-:W-:Y:S06]  /*34e0*/  BRA `(.L_x_464) ;  /* 0x0000002000147947 */ /* 0x000fec0003800000 */
.L_x_458:
        /* <DEDUP_REMOVED lines=10> */
[----:B------:R-:W-:Y:S01]  /*3590*/  LOP3.LUT P5, RZ, R4, 0xff, RZ, 0xc0, !PT ;  /* 0x000000ff04ff7812 */ /* 0x000fe200078ac0ff */
[----:B------:R-:W-:Y:S01]  /*35a0*/  FFMA.FTZ R108, R78, R109, R62 ;  /* 0x0000006d4e6c7223 */ /* 0x000fe2000001003e */
[----:B------:R-:W-:Y:S01]  /*35b0*/  SHF.L.U32 R56, R56, 0x10, RZ ;  /* 0x0000001038387819 */ /* 0x000fe200000006ff */
[----:B------:R-:W-:Y:S01]  /*35c0*/  FADD.FTZ R57, R74, -R57 ;  /* 0x800000394a397221 */ /* 0x000fe20000010000 */
[----:B------:R-:W-:Y:S01]  /*35d0*/  MOV R61, R85 ;  /* 0x00000055003d7202 */ /* 0x000fe20000000f00 */
[----:B------:R-:W-:Y:S01]  /*35e0*/  FADD.FTZ R112, R73, -R108 ;  /* 0x8000006c49707221 */ /* 0x000fe20000010000 */
[----:B------:R-:W-:Y:S01]  /*35f0*/  SHF.R.U64 R60, R84, 0x10, R85 ;  /* 0x00000010543c7819 */ /* 0x000fe20000001255 */
[----:B------:R-:W-:Y:S01]  /*3600*/  FFMA.FTZ R56, R97, R57, R56 ;  /* 0x0000003961387223 */ /* 0x000fe20000010038 */
[----:B------:R-:W-:Y:S01]  /*3610*/  FFMA.FTZ R57, R71, R109, R62 ;  /* 0x0000006d47397223 */ /* 0x000fe2000001003e */
[----:B------:R-:W-:-:S02]  /*3620*/  SHF.L.U32 R108, R61, 0x10, RZ ;  /* 0x000000103d6c7819 */ /* 0x000fc400000006ff */
[----:B------:R-:W-:Y:S01]  /*3630*/  CS2R R110, SRZ ;  /* 0x00000000006e7805 */ /* 0x000fe2000001ff00 */
[----:B------:R-:W-:Y:S01]  /*3640*/  FMUL.FTZ R56, R56, R63 ;  /* 0x0000003f38387220 */ /* 0x000fe20000410000 */
[----:B------:R-:W-:Y:S01]  /*3650*/  FADD.FTZ R113, R76, -R57 ;  /* 0x800000394c717221 */ /* 0x000fe20000010000 */
[----:B------:R-:W-:Y:S02]  /*3660*/  SHF.L.U32 R60, R60, 0x10, RZ ;  /* 0x000000103c3c7819 */ /* 0x000fe400000006ff */
[----:B------:R-:W-:Y:S01]  /*3670*/  FMUL.FTZ R61, R56, UR13 ;  /* 0x0000000d383d7c20 */ /* 0x000fe20008410000 */
[----:B------:R-:W-:Y:S02]  /*3680*/  @P5 SHF.L.U32 R114, R86, 0x10, RZ ;  /* 0x0000001056725819 */ /* 0x000fe400000006ff */
[----:B------:R-:W-:Y:S01]  /*3690*/  LOP3.LUT P1, RZ, R4, 0xff00, RZ, 0xc0, !PT ;  /* 0x0000ff0004ff7812 */ /* 0x000fe2000782c0ff */
[C---:B------:R-:W-:Y:S01]  /*36a0*/  FFMA.FTZ R60, R97.reuse, R112, R60 ;  /* 0x00000070613c7223 */ /* 0x040fe2000001003c */
[----:B------:R-:W-:Y:S01]  /*36b0*/  FFMA.FTZ R112, R97, R113, R108 ;  /* 0x0000007161707223 */ /* 0x000fe2000001006c */
[----:B------:R-:W-:Y:S01]  /*36c0*/  FFMA.FTZ R108, R80, R109, R62 ;  /* 0x0000006d506c7223 */ /* 0x000fe2000001003e */
[----:B------:R-:W-:Y:S01]  /*36d0*/  @P5 FMUL.FTZ R110, R114, R61 ;  /* 0x0000003d726e5220 */ /* 0x000fe20000410000 */
[----:B------:R-:W-:Y:S01]  /*36e0*/  ISETP.GE.U32.AND P6, PT, R4, 0x1000000, PT ;  /* 0x010000000400780c */ /* 0x000fe20003fc6070 */
[-C--:B------:R-:W-:Y:S01]  /*36f0*/  FMUL.FTZ R60, R60, R63.reuse ;  /* 0x0000003f3c3c7220 */ /* 0x080fe20000410000 */
[----:B------:R-:W-:Y:S01]  /*3700*/  FADD.FTZ R113, R75, -R108 ;  /* 0x8000006c4b717221 */ /* 0x000fe20000010000 */
[----:B------:R-:W-:Y:S01]  /*3710*/  FMUL.FTZ R112, R112, R63 ;  /* 0x0000003f70707220 */ /* 0x000fe20000410000 */
[----:B------:R-:W-:Y:S01]  /*3720*/  CS2R R114, SRZ ;  /* 0x0000000000727805 */ /* 0x000fe2000001ff00 */
[----:B------:R-:W-:Y:S01]  /*3730*/  FMUL.FTZ R108, R60, UR13 ;  /* 0x0000000d3c6c7c20 */ /* 0x000fe20008410000 */
[----:B------:R0:W-:Y:S01]  /*3740*/  F2F.BF16.F32 R119, R110 ;  /* 0x0000006e00777304 */ /* 0x0001e20000202000 */
[----:B------:R-:W-:-:S06]  /*3750*/  FMUL.FTZ R112, R112, UR13 ;  /* 0x0000000d70707c20 */ /* 0x000fcc0008410000 */
[----:B------:R-:W-:Y:S01]  /*3760*/  @P6 SHF.L.U32 R60, R5, 0x10, RZ ;  /* 0x00000010053c6819 */ /* 0x000fe200000006ff */
[----:B0-----:R-:W-:Y:S01]  /*3770*/  HFMA2 R110, -RZ, RZ, 0, 0 ;  /* 0x00000000ff6e7431 */ /* 0x001fe200000001ff */
[----:B--2---:R-:W-:Y:S02]  /*3780*/  @P5 MOV R57, R58 ;  /* 0x0000003a00395202 */ /* 0x004fe40000000f00 */
[----:B------:R-:W-:Y:S02]  /*3790*/  @P6 SHF.R.U32.HI R116, RZ, 0x10, R59 ;  /* 0x00000010ff746819 */ /* 0x000fe4000001163b */
[----:B------:R-:W-:Y:S02]  /*37a0*/  @P5 SHF.L.U32 R56, R57, 0x10, RZ ;  /* 0x0000001039385819 */ /* 0x000fe400000006ff */
[----:B------:R-:W-:-:S03]  /*37b0*/  @P1 SHF.L.U32 R57, R6, 0x10, RZ ;  /* 0x0000001006391819 */ /* 0x000fc600000006ff */
[----:B------:R-:W-:Y:S01]  /*37c0*/  @P5 FMUL.FTZ R111, R61, R56 ;  /* 0x000000383d6f5220 */ /* 0x000fe20000410000 */
[----:B------:R-:W-:Y:S01]  /*37d0*/  SHF.R.U32.HI R56, RZ, 0x10, R85 ;  /* 0x00000010ff387819 */ /* 0x000fe20000011655 */
[----:B------:R-:W-:Y:S01]  /*37e0*/  HFMA2 R61, -RZ, RZ, 0, 0 ;  /* 0x00000000ff3d7431 */ /* 0x000fe200000001ff */
[----:B------:R-:W-:Y:S01]  /*37f0*/  LOP3.LUT P5, RZ, R4, 0xff0000, RZ, 0xc0, !PT ;  /* 0x00ff000004ff7812 */ /* 0x000fe200078ac0ff */
[----:B------:R-:W-:Y:S01]  /*3800*/  @P1 FMUL.FTZ R61, R57, R108 ;  /* 0x0000006c393d1220 */ /* 0x000fe20000410000 */
[----:B------:R-:W-:Y:S01]  /*3810*/  SHF.L.U32 R56, R56, 0x10, RZ ;  /* 0x0000001038387819 */ /* 0x000fe200000006ff */
[----:B------:R-:W-:-:S04]  /*3820*/  FADD.FTZ R28, R28, R111 ;  /* 0x0000006f1c1c7221 */ /* 0x000fc80000010000 */
[----:B------:R-:W-:Y:S01]  /*3830*/  FFMA.FTZ R56, R97, R113, R56 ;  /* 0x0000007161387223 */ /* 0x000fe20000010038 */
[----:B------:R-:W0:Y:S03]  /*3840*/  F2F.BF16.F32 R61, R61 ;  /* 0x0000003d003d7304 */ /* 0x000e260000202000 */
[----:B------:R-:W-:Y:S02]  /*3850*/  FMUL.FTZ R56, R56, R63 ;  /* 0x0000003f38387220 */ /* 0x000fe40000410000 */
[----:B------:R-:W-:Y:S02]  /*3860*/  @P5 SHF.L.U32 R57, R87, 0x10, RZ ;  /* 0x0000001057395819 */ /* 0x000fe400000006ff */
[----:B------:R-:W-:-:S03]  /*3870*/  FMUL.FTZ R113, R56, UR13 ;  /* 0x0000000d38717c20 */ /* 0x000fc60008410000 */
[----:B------:R-:W-:Y:S01]  /*3880*/  @P5 FMUL.FTZ R114, R57, R112 ;  /* 0x0000007039725220 */ /* 0x000fe20000410000 */
[----:B------:R-:W-:Y:S01]  /*3890*/  @P6 FMUL.FTZ R115, R60, R113 ;  /* 0x000000713c736220 */ /* 0x000fe20000410000 */
[----:B------:R-:W1:Y:S01]  /*38a0*/  LDC.64 R56, c[0x0][0x468] ;  /* 0x00011a00ff387b82 */ /* 0x000e620000000a00 */
[----:B0-----:R-:W-:-:S03]  /*38b0*/  IMAD.WIDE.U32 R60, R61, 0x10000, RZ ;  /* 0x000100003d3c7825 */ /* 0x001fc600078e00ff */
[----:B------:R-:W-:Y:S01]  /*38c0*/  F2F.BF16.F32 R114, R114 ;  /* 0x0000007200727304 */ /* 0x000fe20000202000 */
[----:B------:R-:W-:-:S07]  /*38d0*/  LOP3.LUT R60, R60, R119, RZ, 0xfc, !PT ;  /* 0x000000773c3c7212 */ /* 0x000fce00078efcff */
[----:B------:R-:W0:Y:S01]  /*38e0*/  F2F.BF16.F32 R115, R115 ;  /* 0x0000007300737304 */ /* 0x000e220000202000 */
[C---:B-1----:R-:W-:Y:S01]  /*38f0*/  IMAD.WIDE.U32 R56, R95.reuse, 0x8, R56 ;  /* 0x000000085f387825 */ /* 0x042fe200078e0038 */
[----:B------:R-:W-:Y:S02]  /*3900*/  IADD3 R95, PT, PT, R95, 0x80, RZ ;  /* 0x000000805f5f7810 */ /* 0x000fe40007ffe0ff */
        /* <DEDUP_REMOVED lines=10> */
[----:B------:R-:W-:Y:S02]  /*39b0*/  @P1 FMUL.FTZ R58, R108, R59 ;  /* 0x0000003b6c3a1220 */ /* 0x000fe40000410000 */
[----:B------:R-:W-:Y:S02]  /*39c0*/  @P5 FMUL.FTZ R115, R112, R117 ;  /* 0x0000007570735220 */ /* 0x000fe40000410000 */
[----:B------:R-:W-:Y:S01]  /*39d0*/  @P6 FMUL.FTZ R110, R113, R114 ;  /* 0x00000072716e6220 */ /* 0x000fe20000410000 */
[----:B------:R-:W-:Y:S01]  /*39e0*/  FADD.FTZ R29, R29, R58 ;  /* 0x0000003a1d1d7221 */ /* 0x000fe20000010000 */
[----:B------:R-:W-:Y:S02]  /*39f0*/  FADD.FTZ R30, R30, R115 ;  /* 0x000000731e1e7221 */ /* 0x000fe40000010000 */
[----:B0-----:R-:W-:-:S07]  /*3a00*/  FADD.FTZ R31, R31, R110 ;  /* 0x0000006e1f1f7221 */ /* 0x001fce0000010000 */
.L_x_471:
[----:B------:R-:W-:Y:S05]  /*3a10*/  BSYNC.RECONVERGENT B1 ;  /* 0x0000000000017941 */ /* 0x000fea0003800200 */
.L_x_470:
        /* <DEDUP_REMOVED lines=79> */
.L_x_473:
[----:B------:R-:W-:Y:S05]  /*3f10*/  BSYNC.RECONVERGENT B1 ;  /* 0x0000000000017941 */ /* 0x000fea0003800200 */
.L_x_472:
        /* <DEDUP_REMOVED lines=12> */
[----:B------:R-:W-:Y:S02]  /*3fe0*/  HFMA2 R111, -RZ, RZ, 0, 0 ;  /* 0x00000000ff6f7431 */ /* 0x000fe400000001ff */
[----:B------:R-:W-:Y:S01]  /*3ff0*/  FFMA.FTZ R58, R97, R59, R58 ;  /* 0x0000003b613a7223 */ /* 0x000fe2000001003a */
[-CC-:B------:R-:W-:Y:S01]  /*4000*/  FFMA.FTZ R59, R101, R109.reuse, R62.reuse ;  /* 0x0000006d653b7223 */ /* 0x180fe2000001003e */
[----:B------:R-:W-:Y:S01]  /*4010*/  SHF.L.U32 R110, R61, 0x10, RZ ;  /* 0x000000103d6e7819 */ /* 0x000fe200000006ff */
[----:B------:R-:W-:Y:S01]  /*4020*/  FFMA.FTZ R62, R106, R109, R62 ;  /* 0x0000006d6a3e7223 */ /* 0x000fe2000001003e */
[----:B------:R-:W-:Y:S01]  /*4030*/  FMUL.FTZ R58, R58, R63 ;  /* 0x0000003f3a3a7220 */ /* 0x000fe20000410000 */
[----:B------:R-:W-:Y:S01]  /*4040*/  FADD.FTZ R115, R102, -R59 ;  /* 0x8000003b66737221 */ /* 0x000fe20000010000 */
[----:B------:R-:W-:Y:S01]  /*4050*/  SHF.R.U64 R60, R90, 0x10, R91 ;  /* 0x000000105a3c7819 */ /* 0x000fe2000000125b */
[----:B------:R-:W-:Y:S01]  /*4060*/  FADD.FTZ R109, R105, -R62 ;  /* 0x8000003e696d7221 */ /* 0x000fe20000010000 */
[----:B------:R-:W-:Y:S01]  /*4070*/  FMUL.FTZ R61, R58, UR13 ;  /* 0x0000000d3a3d7c20 */ /* 0x000fe20008410000 */
[----:B------:R-:W-:Y:S01]  /*4080*/  @P5 SHF.L.U32 R112, R12, 0x10, RZ ;  /* 0x000000100c705819 */ /* 0x000fe200000006ff */
[----:B------:R-:W-:Y:S01]  /*4090*/  FFMA.FTZ R110, R97, R115, R110 ;  /* 0x00000073616e7223 */ /* 0x000fe2000001006e */
[----:B------:R-:W-:-:S02]  /*40a0*/  LOP3.LUT P1, RZ, R0, 0xff00, RZ, 0xc0, !PT ;  /* 0x0000ff0000ff7812 */ /* 0x000fc4000782c0ff */
[----:B------:R-:W-:Y:S02]  /*40b0*/  SHF.L.U32 R60, R60, 0x10, RZ ;  /* 0x000000103c3c7819 */ /* 0x000fe400000006ff */
[----:B------:R-:W-:Y:S02]  /*40c0*/  ISETP.GE.U32.AND P6, PT, R0, 0x1000000, PT ;  /* 0x010000000000780c */ /* 0x000fe40003fc6070 */
[----:B------:R-:W-:Y:S01]  /*40d0*/  MOV R108, RZ ;  /* 0x000000ff006c7202 */ /* 0x000fe20000000f00 */
[----:B------:R-:W-:Y:S01]  /*40e0*/  @P5 FMUL.FTZ R108, R112, R61 ;  /* 0x0000003d706c5220 */ /* 0x000fe20000410000 */
[----:B------:R-:W-:-:S03]  /*40f0*/  FFMA.FTZ R60, R97, R113, R60 ;  /* 0x00000071613c7223 */ /* 0x000fc6000001003c */
[----:B------:R-:W-:Y:S01]  /*4100*/  F2F.BF16.F32 R115, R108 ;  /* 0x0000006c00737304 */ /* 0x000fe20000202000 */
[----:B------:R-:W-:-:S04]  /*4110*/  FMUL.FTZ R60, R60, R63 ;  /* 0x0000003f3c3c7220 */ /* 0x000fc80000410000 */
[----:B------:R-:W-:Y:S01]  /*4120*/  FMUL.FTZ R62, R60, UR13 ;  /* 0x0000000d3c3e7c20 */ /* 0x000fe20008410000 */
[----:B--2---:R-:W-:Y:S02]  /*4130*/  @P5 MOV R59, R56 ;  /* 0x00000038003b5202 */ /* 0x004fe40000000f00 */
[----:B------:R-:W-:Y:S02]  /*4140*/  @P6 SHF.R.U32.HI R112, RZ, 0x10, R57 ;  /* 0x00000010ff706819 */ /* 0x000fe40000011639 */
[----:B------:R-:W-:Y:S02]  /*4150*/  @P5 SHF.L.U32 R58, R59, 0x10, RZ ;  /* 0x000000103b3a5819 */ /* 0x000fe400000006ff */
[----:B------:R-:W-:Y:S02]  /*4160*/  @P1 SHF.L.U32 R59, R11, 0x10, RZ ;  /* 0x000000100b3b1819 */ /* 0x000fe400000006ff */
[----:B------:R-:W-:Y:S01]  /*4170*/  @P6 SHF.L.U32 R112, R112, 0x10, RZ ;  /* 0x0000001070706819 */ /* 0x000fe200000006ff */
        /* <DEDUP_REMOVED lines=8> */
[-C--:B------:R-:W-:Y:S01]  /*4200*/  FMUL.FTZ R97, R110, R63.reuse ;  /* 0x0000003f6e617220 */ /* 0x080fe20000410000 */
[----:B------:R-:W-:Y:S01]  /*4210*/  HFMA2 R110, -RZ, RZ, 0, 0 ;  /* 0x00000000ff6e7431 */ /* 0x000fe200000001ff */
[----:B------:R-:W-:Y:S01]  /*4220*/  MOV R109, RZ ;  /* 0x000000ff006d7202 */ /* 0x000fe20000000f00 */
[----:B------:R-:W-:Y:S01]  /*4230*/  FMUL.FTZ R63, R58, R63 ;  /* 0x0000003f3a3f7220 */ /* 0x000fe20000410000 */
[----:B------:R-:W-:Y:S01]  /*4240*/  @P6 SHF.L.U32 R58, R9, 0x10, RZ ;  /* 0x00000010093a6819 */ /* 0x000fe200000006ff */
[----:B------:R-:W-:Y:S01]  /*4250*/  FMUL.FTZ R97, R97, UR13 ;  /* 0x0000000d61617c20 */ /* 0x000fe20008410000 */
[----:B------:R-:W-:Y:S01]  /*4260*/  @P5 SHF.L.U32 R60, R10, 0x10, RZ ;  /* 0x000000100a3c5819 */ /* 0x000fe200000006ff */
[----:B------:R-:W-:Y:S01]  /*4270*/  FMUL.FTZ R63, R63, UR13 ;  /* 0x0000000d3f3f7c20 */ /* 0x000fe20008410000 */
[----:B------:R-:W0:Y:S03]  /*4280*/  F2F.BF16.F32 R61, R61 ;  /* 0x0000003d003d7304 */ /* 0x000e260000202000 */
[----:B------:R-:W-:Y:S01]  /*4290*/  @P6 FMUL.FTZ R110, R58, R63 ;  /* 0x0000003f3a6e6220 */ /* 0x000fe20000410000 */
[----:B------:R-:W-:Y:S01]  /*42a0*/  @P5 FMUL.FTZ R109, R60, R97 ;  /* 0x000000613c6d5220 */ /* 0x000fe20000410000 */
[----:B------:R-:W1:Y:S04]  /*42b0*/  LDC.64 R58, c[0x0][0x468] ;  /* 0x00011a00ff3a7b82 */ /* 0x000e680000000a00 */
[----:B------:R-:W2:Y:S01]  /*42c0*/  F2F.BF16.F32 R110, R110 ;  /* 0x0000006e006e7304 */ /* 0x000ea20000202000 */
[----:B0-----:R-:W-:-:S07]  /*42d0*/  IMAD.WIDE.U32 R60, R61, 0x10000, RZ ;  /* 0x000100003d3c7825 */ /* 0x001fce00078e00ff */
[----:B------:R-:W0:Y:S01]  /*42e0*/  F2F.BF16.F32 R109, R109 ;  /* 0x0000006d006d7304 */ /* 0x000e220000202000 */
[----:B------:R-:W-:Y:S02]  /*42f0*/  LOP3.LUT R60, R60, R115, RZ, 0xfc, !PT ;  /* 0x000000733c3c7212 */ /* 0x000fe400078efcff */
[----:B--2---:R-:W-:Y:S01]  /*4300*/  SHF.L.U32 R113, R110, 0x10, RZ ;  /* 0x000000106e717819 */ /* 0x004fe200000006ff */
[----:B------:R-:W-:Y:S02]  /*4310*/  HFMA2 R110, -RZ, RZ, 0, 0 ;  /* 0x00000000ff6e7431 */ /* 0x000fe400000001ff */
[----:B------:R-:W-:Y:S01]  /*4320*/  @P6 FMUL.FTZ R110, R63, R112 ;  /* 0x000000703f6e6220 */ /* 0x000fe20000410000 */
[----:B-1----:R-:W-:Y:S01]  /*4330*/  IMAD.WIDE.U32 R58, R95, 0x8, R58 ;  /* 0x000000085f3a7825 */ /* 0x002fe200078e003a */
[----:B------:R-:W-:-:S03]  /*4340*/  MOV R95, RZ ;  /* 0x000000ff005f7202 */ /* 0x000fc60000000f00 */
[----:B------:R-:W-:Y:S01]  /*4350*/  FADD.FTZ R23, R23, R110 ;  /* 0x0000006e17177221 */ /* 0x000fe20000010000 */
[----:B0-----:R-:W-:Y:S02]  /*4360*/  LOP3.LUT R61, R61, R113, R109, 0xfe, !PT ;  /* 0x000000713d3d7212 */ /* 0x001fe400078efe6d */
[----:B------:R-:W-:Y:S01]  /*4370*/  @P1 SHF.R.U64 R113, R56, 0x10, R57 ;  /* 0x0000001038711819 */ /* 0x000fe20000001239 */
[----:B------:R-:W-:Y:S01]  /*4380*/  HFMA2 R56, -RZ, RZ, 0, 0 ;  /* 0x00000000ff387431 */ /* 0x000fe200000001ff */
[----:B------:R-:W-:Y:S01]  /*4390*/  @P5 MOV R109, R57 ;  /* 0x00000039006d5202 */ /* 0x000fe20000000f00 */
[----:B------:R2:W-:Y:S01]  /*43a0*/  STG.E.64 desc[UR8][R58.64], R60 ;  /* 0x0000003c3a007986 */ /* 0x0005e2000c101b08 */
[----:B------:R-:W-:Y:S02]  /*43b0*/  @P1 SHF.L.U32 R57, R113, 0x10, RZ ;  /* 0x0000001071391819 */ /* 0x000fe400000006ff */
[----:B------:R-:W-:-:S03]  /*43c0*/  @P5 SHF.L.U32 R108, R109, 0x10, RZ ;  /* 0x000000106d6c5819 */ /* 0x000fc600000006ff */
[----:B------:R-:W-:Y:S02]  /*43d0*/  @P1 FMUL.FTZ R56, R62, R57 ;  /* 0x000000393e381220 */ /* 0x000fe40000410000 */
[----:B------:R-:W-:Y:S02]  /*43e0*/  @P5 FMUL.FTZ R95, R97, R108 ;  /* 0x0000006c615f5220 */ /* 0x000fe40000410000 */
[----:B------:R-:W-:Y:S02]  /*43f0*/  FADD.FTZ R21, R21, R56 ;  /* 0x0000003815157221 */ /* 0x000fe40000010000 */
[----:B------:R-:W-:Y:S01]  /*4400*/  FADD.FTZ R22, R22, R95 ;  /* 0x0000005f16167221 */ /* 0x000fe20000010000 */
[----:B------:R-:W-:Y:S06]  /*4410*/  BRA `(.L_x_464) ;  /* 0x0000001000487947 */ /* 0x000fec0003800000 */
.L_x_469:
[----:B------:R-:W-:Y:S04]  /*4420*/  BSSY.RECONVERGENT B1, `(.L_x_474) ;  /* 0x000005c000017945 */ /* 0x000fe80003800200 */
[----:B------:R-:W-:Y:S05]  /*4430*/  @!P4 BRA `(.L_x_475) ;  /* 0x000000040068c947 */ /* 0x000fea0003800000 */
[----:B------:R-:W0:Y:S02]  /*4440*/  LDC.64 R58, c[0x0][0x390] ;  /* 0x0000e400ff3a7b82 */ /* 0x000e240000000a00 */
[----:B0-----:R-:W-:-:S06]  /*4450*/  IMAD.WIDE.U32 R58, R95, 0x8, R58 ;  /* 0x000000085f3a7825 */ /* 0x001fcc00078e003a */
[----:B------:R-:W2:Y:S01]  /*4460*/  LDG.E.64 R58, desc[UR8][R58.64] ;  /* 0x000000083a3a7981 */ /* 0x000ea2000c1e1b00 */
[----:B------:R-:W-:Y:S01]  /*4470*/  SHF.R.U64 R57, R84, 0x10, R85 ;  /* 0x0000001054397819 */ /* 0x000fe20000001255 */
[--C-:B------:R-:W-:Y:S01]  /*4480*/  FFMA.FTZ R56, R78, R109, R62.reuse ;  /* 0x0000006d4e387223 */ /* 0x100fe2000001003e */
[----:B------:R-:W-:Y:S01]  /*4490*/  MOV R60, R85 ;  /* 0x00000055003c7202 */ /* 0x000fe20000000f00 */
[-C--:B------:R-:W-:Y:S01]  /*44a0*/  FFMA.FTZ R112, R80, R109.reuse, R62 ;  /* 0x0000006d50707223 */ /* 0x080fe2000001003e */
[----:B------:R-:W-:Y:S01]  /*44b0*/  SHF.L.U32 R108, R57, 0x10, RZ ;  /* 0x00000010396c7819 */ /* 0x000fe200000006ff */
[----:B------:R-:W-:Y:S01]  /*44c0*/  FADD.FTZ R56, R73, -R56 ;  /* 0x8000003849387221 */ /* 0x000fe20000010000 */
[----:B------:R-:W-:Y:S01]  /*44d0*/  FFMA.FTZ R57, R71, R109, R62 ;  /* 0x0000006d47397223 */ /* 0x000fe2000001003e */
[----:B------:R-:W-:Y:S01]  /*44e0*/  FADD.FTZ R112, R75, -R112 ;  /* 0x800000704b707221 */ /* 0x000fe20000010000 */
[----:B------:R-:W-:Y:S01]  /*44f0*/  LOP3.LUT P1, RZ, R4, 0xff, RZ, 0xc0, !PT ;  /* 0x000000ff04ff7812 */ /* 0x000fe2000782c0ff */
[----:B------:R-:W-:Y:S01]  /*4500*/  FFMA.FTZ R108, R97, R56, R108 ;  /* 0x00000038616c7223 */ /* 0x000fe2000001006c */
[----:B------:R-:W-:Y:S01]  /*4510*/  FADD.FTZ R110, R76, -R57 ;  /* 0x800000394c6e7221 */ /* 0x000fe20000010000 */
[----:B------:R-:W-:-:S02]  /*4520*/  SHF.L.U32 R56, R60, 0x10, RZ ;  /* 0x000000103c387819 */ /* 0x000fc400000006ff */
[----:B------:R-:W-:Y:S01]  /*4530*/  SHF.R.U32.HI R57, RZ, 0x10, R85 ;  /* 0x00000010ff397819 */ /* 0x000fe20000011655 */
[----:B------:R0:W1:Y:S01]  /*4540*/  F2F.BF16.F32 R60, R108 ;  /* 0x0000006c003c7304 */ /* 0x0000620000202000 */
[C---:B------:R-:W-:Y:S01]  /*4550*/  ISETP.GE.U32.AND P6, PT, R4.reuse, 0x1000000, PT ;  /* 0x010000000400780c */ /* 0x040fe20003fc6070 */
[----:B------:R-:W-:Y:S01]  /*4560*/  FFMA.FTZ R110, R97, R110, R56 ;  /* 0x0000006e616e7223 */ /* 0x000fe20000010038 */
[----:B------:R-:W-:Y:S01]  /*4570*/  SHF.L.U32 R116, R57, 0x10, RZ ;  /* 0x0000001039747819 */ /* 0x000fe200000006ff */
[----:B------:R-:W-:Y:S01]  /*4580*/  FFMA.FTZ R57, R3, R109, R62 ;  /* 0x0000006d03397223 */ /* 0x000fe2000001003e */
[----:B------:R-:W-:Y:S02]  /*4590*/  MOV R56, R84 ;  /* 0x0000005400387202 */ /* 0x000fe40000000f00 */
[----:B------:R-:W-:Y:S01]  /*45a0*/  LOP3.LUT P5, RZ, R4, 0xff0000, RZ, 0xc0, !PT ;  /* 0x00ff000004ff7812 */ /* 0x000fe200078ac0ff */
[----:B------:R-:W-:Y:S01]  /*45b0*/  FFMA.FTZ R112, R97, R112, R116 ;  /* 0x0000007061707223 */ /* 0x000fe20000010074 */
[----:B------:R-:W-:Y:S01]  /*45c0*/  SHF.L.U32 R116, R56, 0x10, RZ ;  /* 0x0000001038747819 */ /* 0x000fe200000006ff */
[----:B------:R-:W-:Y:S01]  /*45d0*/  FADD.FTZ R56, R74, -R57 ;  /* 0x800000394a387221 */ /* 0x000fe20000010000 */
[----:B------:R3:W-:Y:S01]  /*45e0*/  F2F.BF16.F32 R114, R110 ;  /* 0x0000006e00727304 */ /* 0x0007e20000202000 */
[----:B0-----:R-:W-:-:S02]  /*45f0*/  FMUL.FTZ R108, R108, R63 ;  /* 0x0000003f6c6c7220 */ /* 0x001fc40000410000 */
[----:B------:R-:W-:Y:S01]  /*4600*/  FFMA.FTZ R116, R97, R56, R116 ;  /* 0x0000003861747223 */ /* 0x000fe20000010074 */
[----:B-1----:R-:W-:Y:S01]  /*4610*/  IMAD.WIDE.U32 R60, R60, 0x10000, RZ ;  /* 0x000100003c3c7825 */ /* 0x002fe200078e00ff */
[----:B------:R-:W0:Y:S03]  /*4620*/  LDC.64 R56, c[0x0][0x478] ;  /* 0x00011e00ff387b82 */ /* 0x000e260000000a00 */
[----:B------:R-:W-:Y:S01]  /*4630*/  FMUL.FTZ R108, R108, UR13 ;  /* 0x0000000d6c6c7c20 */ /* 0x000fe20008410000 */
[----:B------:R1:W4:Y:S01]  /*4640*/  F2F.BF16.F32 R111, R112 ;  /* 0x00000070006f7304 */ /* 0x0003220000202000 */
[----:B---3--:R-:W-:Y:S01]  /*4650*/  FMUL.FTZ R110, R110, R63 ;  /* 0x0000003f6e6e7220 */ /* 0x008fe20000410000 */
[----:B------:R-:W-:-:S03]  /*4660*/  @P5 SHF.L.U32 R117, R87, 0x10, RZ ;  /* 0x0000001057755819 */ /* 0x000fc600000006ff */
[----:B------:R-:W-:-:S03]  /*4670*/  FMUL.FTZ R110, R110, UR13 ;  /* 0x0000000d6e6e7c20 */ /* 0x000fc60008410000 */
        /* <DEDUP_REMOVED lines=54> */
.L_x_475:
[----:B------:R-:W-:Y:S05]  /*49e0*/  BSYNC.RECONVERGENT B1 ;  /* 0x0000000000017941 */ /* 0x000fea0003800200 */
.L_x_474:
[----:B------:R-:W-:Y:S04]  /*49f0*/  BSSY.RECONVERGENT B1, `(.L_x_476) ;  /* 0x000005c000017945 */ /* 0x000fe80003800200 */
[----:B------:R-:W-:Y:S05]  /*4a00*/  @!P2 BRA `(.L_x_477) ;  /* 0x000000040068a947 */ /* 0x000fea0003800000 */
[----:B0-----:R-:W0:Y:S02]  /*4a10*/  LDC.64 R56, c[0x0][0x390] ;  /* 0x0000e400ff387b82 */ /* 0x001e240000000a00 */
        /* <DEDUP_REMOVED lines=50> */
[----:B0-----:R-:W-:Y:S01]  /*4d40*/  @P6 SHF.L.U32 R59, R13, 0x10, RZ ;  /* 0x000000100d3b6819 */ /* 0x001fe200000006ff */
[----:B------:R-:W0:Y:S04]  /*4d50*/  LDC.64 R60, c[0x0][0x468] ;  /* 0x00011a00ff3c7b82 */ /* 0x000e280000000a00 */
[----:B------:R-:W-:-:S06]  /*4d60*/  @P6 FMUL.FTZ R116, R59, R112 ;  /* 0x000000703b746220 */ /* 0x000fcc0000410000 */
        /* <DEDUP_REMOVED lines=36> */
.L_x_477:
[----:B------:R-:W-:Y:S05]  /*4fb0*/  BSYNC.RECONVERGENT B1 ;  /* 0x0000000000017941 */ /* 0x000fea0003800200 */
.L_x_476:
[----:B------:R-:W-:Y:S05]  /*4fc0*/  @!P3 BRA `(.L_x_464) ;  /* 0x00000004005cb947 */ /* 0x000fea0003800000 */
[----:B0-----:R-:W0:Y:S02]  /*4fd0*/  LDC.64 R56, c[0x0][0x390] ;  /* 0x0000e400ff387b82 */ /* 0x001e240000000a00 */
[----:B0-----:R-:W-:-:S06]  /*4fe0*/  IMAD.WIDE.U32 R56, R95, 0x8, R56 ;  /* 0x000000085f387825 */ /* 0x001fcc00078e0038 */
[----:B------:R-:W2:Y:S01]  /*4ff0*/  LDG.E.64 R56, desc[UR8][R56.64] ;  /* 0x0000000838387981 */ /* 0x000ea2000c1e1b00 */
[----:B------:R-:W-:Y:S01]  /*5000*/  LOP3.LUT P6, RZ, R0, 0xff, RZ, 0xc0, !PT ;  /* 0x000000ff00ff7812 */ /* 0x000fe200078cc0ff */
[-CC-:B-1----:R-:W-:Y:S01]  /*5010*/  FFMA.FTZ R59, R99, R109.reuse, R62.reuse ;  /* 0x0000006d633b7223 */ /* 0x182fe2000001003e */
[----:B------:R-:W-:Y:S01]  /*5020*/  MOV R60, R90 ;  /* 0x0000005a003c7202 */ /* 0x000fe20000000f00 */
[--C-:B------:R-:W-:Y:S01]  /*5030*/  FFMA.FTZ R111, R101, R109, R62.reuse ;  /* 0x0000006d656f7223 */ /* 0x100fe2000001003e */
[----:B------:R-:W-:Y:S01]  /*5040*/  MOV R110, R91 ;  /* 0x0000005b006e7202 */ /* 0x000fe20000000f00 */
[----:B------:R-:W-:Y:S01]  /*5050*/  FADD.FTZ R58, R100, -R59 ;  /* 0x8000003b643a7221 */ /* 0x000fe20000010000 */
[----:B------:R-:W-:Y:S01]  /*5060*/  SHF.L.U32 R60, R60, 0x10, RZ ;  /* 0x000000103c3c7819 */ /* 0x000fe200000006ff */
[----:B------:R-:W-:Y:S01]  /*5070*/  FFMA.FTZ R108, R104, R109, R62 ;  /* 0x0000006d686c7223 */ /* 0x000fe2000001003e */
[----:B------:R-:W-:Y:S01]  /*5080*/  SHF.L.U32 R59, R110, 0x10, RZ ;  /* 0x000000106e3b7819 */ /* 0x000fe200000006ff */
[----:B------:R-:W-:Y:S01]  /*5090*/  FADD.FTZ R110, R102, -R111 ;  /* 0x8000006f666e7221 */ /* 0x000fe20000010000 */
[----:B------:R-:W-:Y:S01]  /*50a0*/  SHF.R.U64 R61, R90, 0x10, R91 ;  /* 0x000000105a3d7819 */ /* 0x000fe2000000125b */
[----:B------:R-:W-:Y:S01]  /*50b0*/  FFMA.FTZ R60, R97, R58, R60 ;  /* 0x0000003a613c7223 */ /* 0x000fe2000001003c */
[----:B------:R-:W-:Y:S01]  /*50c0*/  FADD.FTZ R108, R103, -R108 ;  /* 0x8000006c676c7221 */ /* 0x000fe20000010000 */
[----:B------:R-:W-:Y:S01]  /*50d0*/  FFMA.FTZ R110, R97, R110, R59 ;  /* 0x0000006e616e7223 */ /* 0x000fe2000001003b */
[----:B------:R-:W-:Y:S01]  /*50e0*/  SHF.L.U32 R61, R61, 0x10, RZ ;  /* 0x000000103d3d7819 */ /* 0x000fe200000006ff */
[----:B------:R-:W-:Y:S01]  /*50f0*/  FMUL.FTZ R59, R60, R63 ;  /* 0x0000003f3c3b7220 */ /* 0x000fe20000410000 */
[----:B------:R0:W-:Y:S01]  /*5100*/  F2F.BF16.F32 R113, R60 ;  /* 0x0000003c00717304 */ /* 0x0001e20000202000 */
[----:B------:R-:W-:Y:S01]  /*5110*/  FFMA.FTZ R62, R106, R109, R62 ;  /* 0x0000006d6a3e7223 */ /* 0x000fe2000001003e */
[----:B------:R-:W-:-:S02]  /*5120*/  HFMA2 R111, -RZ, RZ, 0, 0 ;  /* 0x00000000ff6f7431 */ /* 0x000fc400000001ff */
[----:B------:R-:W-:Y:S01]  /*5130*/  FMUL.FTZ R59, R59, UR13 ;  /* 0x0000000d3b3b7c20 */ /* 0x000fe20008410000 */
[----:B------:R-:W-:Y:S01]  /*5140*/  FFMA.FTZ R108, R97, R108, R61 ;  /* 0x0000006c616c7223 */ /* 0x000fe2000001003d */
[----:B------:R-:W-:Y:S01]  /*5150*/  SHF.R.U32.HI R61, RZ, 0x10, R91 ;  /* 0x00000010ff3d7819 */ /* 0x000fe2000001165b */
[----:B------:R-:W-:Y:S01]  /*5160*/  HFMA2 R115, -RZ, RZ, 0, 0 ;  /* 0x00000000ff737431 */ /* 0x000fe200000001ff */
[----:B------:R-:W-:Y:S01]  /*5170*/  LOP3.LUT P5, RZ, R0, 0xff00, RZ, 0xc0, !PT ;  /* 0x0000ff0000ff7812 */ /* 0x000fe200078ac0ff */
[----:B------:R-:W-:Y:S01]  /*5180*/  FADD.FTZ R112, R105, -R62 ;  /* 0x8000003e69707221 */ /* 0x000fe20000010000 */
[----:B0-----:R-:W-:Y:S01]  /*5190*/  @P6 SHF.L.U32 R60, R12, 0x10, RZ ;  /* 0x000000100c3c6819 */ /* 0x001fe200000006ff */
[----:B------:R-:W-:Y:S01]  /*51a0*/  F2F.BF16.F32 R109, R110 ;  /* 0x0000006e006d7304 */ /* 0x000fe20000202000 */
[----:B------:R-:W-:Y:S02]  /*51b0*/  LOP3.LUT P1, RZ, R0, 0xff0000, RZ, 0xc0, !PT ;  /* 0x00ff000000ff7812 */ /* 0x000fe4000782c0ff */
[----:B------:R-:W-:-:S02]  /*51c0*/  CS2R R116, SRZ ;  /* 0x0000000000747805 */ /* 0x000fc4000001ff00 */
[----:B------:R-:W-:Y:S01]  /*51d0*/  SHF.L.U32 R114, R61, 0x10, RZ ;  /* 0x000000103d727819 */ /* 0x000fe200000006ff */
[----:B------:R-:W-:-:S04]  /*51e0*/  @P6 FMUL.FTZ R115, R60, R59 ;  /* 0x0000003b3c736220 */ /* 0x000fc80000410000 */
[----:B------:R-:W-:Y:S01]  /*51f0*/  FFMA.FTZ R112, R97, R112, R114 ;  /* 0x0000007061707223 */ /* 0x000fe20000010072 */
[----:B------:R-:W-:Y:S01]  /*5200*/  FMUL.FTZ R97, R108, R63 ;  /* 0x0000003f6c617220 */ /* 0x000fe20000410000 */
[----:B------:R-:W-:Y:S01]  /*5210*/  F2F.BF16.F32 R62, R108 ;  /* 0x0000006c003e7304 */ /* 0x000fe20000202000 */
[----:B------:R-:W-:Y:S02]  /*5220*/  MOV R114, RZ ;  /* 0x000000ff00727202 */ /* 0x000fe40000000f00 */
[----:B------:R-:W-:Y:S01]  /*5230*/  FMUL.FTZ R97, R97, UR13 ;  /* 0x0000000d61617c20 */ /* 0x000fe20008410000 */
[----:B------:R-:W-:-:S04]  /*5240*/  @P1 SHF.L.U32 R61, R10, 0x10, RZ ;  /* 0x000000100a3d1819 */ /* 0x000fc800000006ff */
[----:B------:R-:W0:Y:S08]  /*5250*/  F2F.BF16.F32 R108, R112 ;  /* 0x00000070006c7304 */ /* 0x000e300000202000 */
[----:B------:R-:W-:Y:S01]  /*5260*/  F2F.BF16.F32 R115, R115 ;  /* 0x0000007300737304 */ /* 0x000fe20000202000 */
[----:B0-----:R-:W-:Y:S02]  /*5270*/  SHF.L.U32 R108, R108, 0x10, RZ ;  /* 0x000000106c6c7819 */ /* 0x001fe400000006ff */
        /* <DEDUP_REMOVED lines=43> */
[----:B------:R-:W-:-:S07]  /*5530*/  FADD.FTZ R23, R23, R116 ;  /* 0x0000007417177221 */ /* 0x000fce0000010000 */
.L_x_464:
[----:B------:R-:W-:Y:S05]  /*5540*/  BSYNC.RECONVERGENT B0 ;  /* 0x0000000000007941 */ /* 0x000fea0003800200 */
.L_x_457:
[----:B01----:R-:W0:Y:S01]  /*5550*/  LDC.64 R56, c[0x0][0x380] ;  /* 0x0000e000ff387b82 */ /* 0x003e220000000a00 */
[----:B------:R-:W-:Y:S01]  /*5560*/  UPLOP3.LUT UP1, UPT, UPT, UPT, UP1, 0x40, 0x4 ;  /* 0x000000000004789c */ /* 0x000fe20003f2e810 */
[----:B0-----:R-:W-:-:S04]  /*5570*/  IADD3 R69, PT, PT, R69, R56, RZ ;  /* 0x0000003845457210 */ /* 0x001fc80007ffe0ff */
[----:B------:R-:W-:-:S13]  /*5580*/  ISETP.GE.AND P1, PT, R69, R57, PT ;  /* 0x000000394500720c */ /* 0x000fda0003f26270 */
[----:B------:R-:W-:Y:S05]  /*5590*/  @!P1 BRA `(.L_x_478) ;  /* 0xffffffb000349947 */ /* 0x000fea000383ffff */
.L_x_448:
        /* <DEDUP_REMOVED lines=15> */
.L_x_480:
[----:B------:R-:W-:Y:S05]  /*5690*/  BSYNC.RECONVERGENT B0 ;  /* 0x0000000000007941 */ /* 0x000fea0003800200 */
.L_x_479:
        /* <DEDUP_REMOVED lines=12> */
.L_x_482:
[----:B------:R-:W-:Y:S05]  /*5760*/  BSYNC.RECONVERGENT B0 ;  /* 0x0000000000007941 */ /* 0x000fea0003800200 */
.L_x_481:
        /* <DEDUP_REMOVED lines=11> */
.L_x_483:
        /* <DEDUP_REMOVED lines=14> */
.L_x_6666:


//--------------------- .text._ZN10layer_norm13ln_bwd_kernelINS_13Kernel_traitsI13__nv_bfloat16S2_S2_S2_fjLj1536ELj1ELj1ELj4ELj8ENS_18Kernel_traits_baseILj1536ES2_S2_S2_S2_fjLj128EEEEELb1ELb1ELb0ELb1EEEvNS_9BwdParamsE --------------------------
	.section	.text._ZN10layer_norm13ln_bwd_kernelINS_13Kernel_traitsI13__nv_bfloat16S2_S2_S2_fjLj1536ELj1ELj1ELj4ELj8ENS_18Kernel_traits_baseILj1536ES2_S2_S2_S2_fjLj128EEEEELb1ELb1ELb0ELb1EEEvNS_9BwdParamsE,"ax",@progbits
	.align	128
        .global         _ZN10layer_norm13ln_bwd_kernelINS_13Kernel_traitsI13__nv_bfloat16S2_S2_S2_fjLj1536ELj1ELj1ELj4ELj8ENS_18Kernel_traits_baseILj1536ES2_S2_S2_S2_fjLj128EEEEELb1ELb1ELb0ELb1EEEvNS_9BwdParamsE
        .type           _ZN10layer_norm13ln_bwd_kernelINS_13Kernel_traitsI13__nv_bfloat16S2_S2_S2_fjLj1536ELj1ELj1ELj4ELj8ENS_18Kernel_traits_baseILj1536ES2_S2_S2_S2_fjLj128EEEEELb1ELb1ELb0ELb1EEEvNS_9BwdParamsE,@function
        .size           _ZN10layer_norm13ln_bwd_kernelINS_13Kernel_traitsI13__nv_bfloat16S2_S2_S2_fjLj1536ELj1ELj1ELj4ELj8ENS_18Kernel_traits_baseILj1536ES2_S2_S2_S2_fjLj128EEEEELb1ELb1ELb0ELb1EEEvNS_9BwdParamsE,(.L_x_6667 - _ZN10layer_norm13ln_bwd_kernelINS_13Kernel_traitsI13__nv_bfloat16S2_S2_S2_fjLj1536ELj1ELj1ELj4ELj8ENS_18Kernel_traits_baseILj1536ES2_S2_S2_S2_fjLj128EEEEELb1ELb1ELb0ELb1EEEvNS_9BwdParamsE)
        .other          _ZN10layer_norm13ln_bwd_kernelINS_13Kernel_traitsI13__nv_bfloat16S2_S2_S2_fjLj1536ELj1ELj1ELj4ELj8ENS_18Kernel_traits_baseILj1536ES2_S2_S2_S2_fjLj128EEEEELb1ELb1ELb0ELb1EEEvNS_9BwdParamsE,@"STO_CUDA_ENTRY STV_DEFAULT"
_ZN10layer_norm13ln_bwd_kernelINS_13Kernel_traitsI13__nv_bfloat16S2_S2_S2_fjLj1536ELj1ELj1ELj4ELj8ENS_18Kernel_traits_baseILj1536ES2_S2_S2_S2_fjLj128EEEEELb1ELb1ELb0ELb1EEEvNS_9BwdParamsE:
.text._ZN10layer_norm13ln_bwd_kernelINS_13Kernel_traitsI13__nv_bfloat16S2_S2_S2_fjLj1536ELj1ELj1ELj4ELj8ENS_18Kernel_traits_baseILj1536ES2_S2_S2_S2_fjLj128EEEEELb1ELb1ELb0ELb1EEEvNS_9BwdParamsE:
        /* <DEDUP_REMOVED lines=26> */
[----:B------:R-:W1:Y:S08]  /*01a0*/  LDC.64 R4, c[0x0][0x3e8] ;  /* 0x0000fa00ff047b82 */ /* 0x000e700000000a00 */
[----:B------:R-:W3:Y:S01]  /*01b0*/  LDC.64 R6, c[0x0][0x3e0] ;  /* 0x0000f800ff067b82 */ /* 0x000ee20000000a00 */
[----:B------:R-:W-:Y:S01]  /*01c0*/  HFMA2 R59, -RZ, RZ, 0, 0 ;  /* 0x00000000ff3b7431 */ /* 0x000fe200000001ff */
[----:B------:R-:W-:Y:S01]  /*01d0*/  PLOP3.LUT P2, PT, PT, PT, PT, 0x8, 0x80 ;  /* 0x000000000080781c */ /* 0x000fe20003f4e170 */
[----:B------:R-:W-:Y:S01]  /*01e0*/  HFMA2 R46, -RZ, RZ, 0, 0 ;  /* 0x00000000ff2e7431 */ /* 0x000fe200000001ff */
[----:B------:R-:W-:-:S02]  /*01f0*/  CS2R R42, SRZ ;  /* 0x00000000002a7805 */ /* 0x000fc4000001ff00 */
[----:B------:R-:W-:Y:S02]  /*0200*/  CS2R R44, SRZ ;  /* 0x00000000002c7805 */ /* 0x000fe4000001ff00 */
[----:B------:R-:W-:Y:S02]  /*0210*/  CS2R R30, SRZ ;  /* 0x00000000001e7805 */ /* 0x000fe4000001ff00 */
[----:B------:R-:W-:Y:S01]  /*0220*/  MOV R29, RZ ;  /* 0x000000ff001d7202 */ /* 0x000fe20000000f00 */
[----:B0-----:R-:W-:Y:S01]  /*0230*/  IMAD.WIDE.U32 R2, R28, 0x8, R2 ;  /* 0x000000081c027825 */ /* 0x001fe200078e0002 */
[----:B------:R-:W-:Y:S02]  /*0240*/  CS2R R26, SRZ ;  /* 0x00000000001a7805 */ /* 0x000fe4000001ff00 */
[----:B------:R-:W-:Y:S02]  /*0250*/  CS2R R24, SRZ ;  /* 0x0000000000187805 */ /* 0x000fe4000001ff00 */
[----:B------:R-:W-:-:S02]  /*0260*/  CS2R R22, SRZ ;  /* 0x0000000000167805 */ /* 0x000fc4000001ff00 */
[----:B------:R-:W-:Y:S01]  /*0270*/  CS2R R20, SRZ ;  /* 0x0000000000147805 */ /* 0x000fe2000001ff00 */
[----:B--2---:R-:W2:Y:S01]  /*0280*/  LDG.E.64 R40, desc[UR4][R2.64] ;  /* 0x0000000402287981 */ /* 0x004ea2000c1e1b00 */
[----:B------:R-:W-:Y:S02]  /*0290*/  CS2R R18, SRZ ;  /* 0x0000000000127805 */ /* 0x000fe4000001ff00 */
[----:B------:R-:W-:Y:S01]  /*02a0*/  CS2R R16, SRZ ;  /* 0x0000000000107805 */ /* 0x000fe2000001ff00 */
[----:B-1----:R-:W-:Y:S01]  /*02b0*/  IMAD.WIDE.U32 R4, R28, 0x8, R4 ;  /* 0x000000081c047825 */ /* 0x002fe200078e0004 */
[----:B------:R-:W4:Y:S01]  /*02c0*/  LDG.E.64 R8, desc[UR4][R2.64+0x800] ;  /* 0x0008000402087981 */ /* 0x000f22000c1e1b00 */
[----:B------:R-:W-:Y:S02]  /*02d0*/  CS2R R14, SRZ ;  /* 0x00000000000e7805 */ /* 0x000fe4000001ff00 */
[----:B------:R-:W-:Y:S02]  /*02e0*/  CS2R R12, SRZ ;  /* 0x00000000000c7805 */ /* 0x000fe4000001ff00 */
[----:B------:R-:W-:Y:S01]  /*02f0*/  MOV R58, UR6 ;  /* 0x00000006003a7c02 */ /* 0x000fe20008000f00 */
[----:B------:R0:W5:Y:S01]  /*0300*/  LDG.E.64 R10, desc[UR4][R2.64+0x400] ;  /* 0x00040004020a7981 */ /* 0x000162000c1e1b00 */
[----:B------:R-:W1:Y:S03]  /*0310*/  LDCU UR14, c[0x0][0x408] ;  /* 0x00008100ff0e77ac */ /* 0x000e660008000800 */
[----:B------:R-:W5:Y:S01]  /*0320*/  LDG.E.64 R66, desc[UR4][R4.64+0x800] ;  /* 0x0008000404427981 */ /* 0x000f62000c1e1b00 */
[----:B------:R-:W1:Y:S03]  /*0330*/  LDCU UR10, c[0x0][0x388] ;  /* 0x00007100ff0a77ac */ /* 0x000e660008000800 */
[----:B------:R-:W5:Y:S01]  /*0340*/  LDG.E.64 R64, desc[UR4][R4.64+0x400] ;  /* 0x0004000404407981 */ /* 0x000f62000c1e1b00 */
[----:B------:R-:W1:Y:S03]  /*0350*/  LDCU.U8 UR7, c[0x0][0x410] ;  /* 0x00008200ff0777ac */ /* 0x000e660008000000 */
[----:B------:R1:W5:Y:S01]  /*0360*/  LDG.E.64 R62, desc[UR4][R4.64] ;  /* 0x00000004043e7981 */ /* 0x000362000c1e1b00 */
[----:B---3--:R-:W-:-:S02]  /*0370*/  ISETP.NE.U32.AND P1, PT, R6, RZ, PT ;  /* 0x000000ff0600720c */ /* 0x008fc40003f25070 */
[----:B0-----:R-:W-:Y:S01]  /*0380*/  CS2R R2, SRZ ;  /* 0x0000000000027805 */ /* 0x001fe2000001ff00 */
[----:B------:R-:W0:Y:S01]  /*0390*/  LDCU UR11, c[0x0][0x400] ;  /* 0x00008000ff0b77ac */ /* 0x000e220008000800 */
[----:B------:R-:W-:Y:S02]  /*03a0*/  ISETP.NE.AND.EX P1, PT, R7, RZ, PT, P1 ;  /* 0x000000ff0700720c */ /* 0x000fe40003f25310 */
[----:B------:R-:W-:Y:S01]  /*03b0*/  CS2R R6, SRZ ;  /* 0x0000000000067805 */ /* 0x000fe2000001ff00 */
[----:B------:R-:W3:Y:S01]  /*03c0*/  LDCU.64 UR12, c[0x0][0x478] ;  /* 0x00008f00ff0c77ac */ /* 0x000ee20008000a00 */
[----:B-1----:R-:W-:Y:S01]  /*03d0*/  CS2R R4, SRZ ;  /* 0x0000000000047805 */ /* 0x002fe2000001ff00 */
[----:B------:R-:W1:Y:S01]  /*03e0*/  LDCU.64 UR8, c[0x0][0x438] ;  /* 0x00008700ff0877ac */ /* 0x000e620008000a00 */
[----:B--2---:R-:W-:Y:S02]  /*03f0*/  SHF.R.U64 R47, R40, 0x10, R41 ;  /* 0x00000010282f7819 */ /* 0x004fe40000001229 */
[----:B------:R-:W-:-:S02]  /*0400*/  SHF.L.U32 R60, R41, 0x10, RZ ;  /* 0x00000010293c7819 */ /* 0x000fc400000006ff */
[--C-:B----4-:R-:W-:Y:S02]  /*0410*/  SHF.R.U64 R51, R8, 0x10, R9.reuse ;  /* 0x0000001008337819 */ /* 0x110fe40000001209 */
[----:B------:R-:W-:Y:S02]  /*0420*/  SHF.R.U32.HI R50, RZ, 0x10, R9 ;  /* 0x00000010ff327819 */ /* 0x000fe40000011609 */
[--C-:B-----5:R-:W-:Y:S02]  /*0430*/  SHF.R.U64 R49, R10, 0x10, R11.reuse ;  /* 0x000000100a317819 */ /* 0x120fe4000000120b */
[----:B------:R-:W-:Y:S02]  /*0440*/  SHF.R.U32.HI R48, RZ, 0x10, R11 ;  /* 0x00000010ff307819 */ /* 0x000fe4000001160b */
[----:B------:R-:W-:Y:S02]  /*0450*/  SHF.R.U32.HI R41, RZ, 0x10, R41 ;  /* 0x00000010ff297819 */ /* 0x000fe40000011629 */
[----:B------:R-:W-:-:S02]  /*0460*/  SHF.L.U32 R79, R8, 0x10, RZ ;  /* 0x00000010084f7819 */ /* 0x000fc400000006ff */
[----:B------:R-:W-:Y:S02]  /*0470*/  SHF.L.U32 R78, R9, 0x10, RZ ;  /* 0x00000010094e7819 */ /* 0x000fe400000006ff */
[----:B------:R-:W-:Y:S02]  /*0480*/  CS2R R8, SRZ ;  /* 0x0000000000087805 */ /* 0x000fe4000001ff00 */
[----:B------:R-:W-:Y:S02]  /*0490*/  SHF.L.U32 R75, R10, 0x10, RZ ;  /* 0x000000100a4b7819 */ /* 0x000fe400000006ff */
[----:B------:R-:W-:Y:S02]  /*04a0*/  SHF.L.U32 R74, R11, 0x10, RZ ;  /* 0x000000100b4a7819 */ /* 0x000fe400000006ff */
[----:B------:R-:W-:Y:S02]  /*04b0*/  CS2R R10, SRZ ;  /* 0x00000000000a7805 */ /* 0x000fe4000001ff00 */
[----:B------:R-:W-:-:S02]  /*04c0*/  SHF.L.U32 R61, R40, 0x10, RZ ;  /* 0x00000010283d7819 */ /* 0x000fc400000006ff */
[----:B------:R-:W-:Y:S02]  /*04d0*/  MOV R40, RZ ;  /* 0x000000ff00287202 */ /* 0x000fe40000000f00 */
[--C-:B------:R-:W-:Y:S02]  /*04e0*/  SHF.R.U64 R57, R66, 0x10, R67.reuse ;  /* 0x0000001042397819 */ /* 0x100fe40000001243 */
[----:B------:R-:W-:Y:S02]  /*04f0*/  SHF.R.U32.HI R56, RZ, 0x10, R67 ;  /* 0x00000010ff387819 */ /* 0x000fe40000011643 */
[--C-:B------:R-:W-:Y:S02]  /*0500*/  SHF.R.U64 R55, R64, 0x10, R65.reuse ;  /* 0x0000001040377819 */ /* 0x100fe40000001241 */
[----:B------:R-:W-:Y:S02]  /*0510*/  SHF.R.U32.HI R54, RZ, 0x10, R65 ;  /* 0x00000010ff367819 */ /* 0x000fe40000011641 */
[----:B------:R-:W-:-:S02]  /*0520*/  SHF.R.U64 R53, R62, 0x10, R63 ;  /* 0x000000103e357819 */ /* 0x000fc4000000123f */
[----:B------:R-:W-:Y:S02]  /*0530*/  SHF.R.U32.HI R52, RZ, 0x10, R63 ;  /* 0x00000010ff347819 */ /* 0x000fe4000001163f */
[----:B------:R-:W-:Y:S02]  /*0540*/  SHF.L.U32 R51, R51, 0x10, RZ ;  /* 0x0000001033337819 */ /* 0x000fe400000006ff */
[----:B------:R-:W-:Y:S02]  /*0550*/  SHF.L.U32 R50, R50, 0x10, RZ ;  /* 0x0000001032327819 */ /* 0x000fe400000006ff */
[----:B------:R-:W-:Y:S02]  /*0560*/  SHF.L.U32 R49, R49, 0x10, RZ ;  /* 0x0000001031317819 */ /* 0x000fe400000006ff */
[----:B------:R-:W-:Y:S02]  /*0570*/  SHF.L.U32 R48, R48, 0x10, RZ ;  /* 0x0000001030307819 */ /* 0x000fe400000006ff */
[----:B------:R-:W-:-:S02]  /*0580*/  SHF.L.U32 R47, R47, 0x10, RZ ;  /* 0x000000102f2f7819 */ /* 0x000fc400000006ff */
[----:B01-3--:R-:W-:-:S07]  /*0590*/  SHF.L.U32 R41, R41, 0x10, RZ ;  /* 0x0000001029297819 */ /* 0x00bfce00000006ff */
.L_x_489:
[----:B------:R-:W0:Y:S01]  /*05a0*/  LDC.64 R32, c[0x0][0x428] ;  /* 0x00010a00ff207b82 */ /* 0x000e220000000a00 */
[----:B------:R-:W-:-:S05]  /*05b0*/  IMAD R0, R58, UR10, RZ ;  /* 0x0000000a3a007c24 */ /* 0x000fca000f8e02ff */
[----:B------:R-:W-:Y:S02]  /*05c0*/  SHF.R.S32.HI R35, RZ, 0x1f, R0 ;  /* 0x0000001fff237819 */ /* 0x000fe40000011400 */
[----:B------:R-:W1:Y:S02]  /*05d0*/  LDC.64 R36, c[0x0][0x3a8] ;  /* 0x0000ea00ff247b82 */ /* 0x000e640000000a00 */
[----:B------:R-:W-:-:S04]  /*05e0*/  LEA.HI R35, R35, R0, RZ, 0x2 ;  /* 0x0000000023237211 */ /* 0x000fc800078f10ff */
[----:B------:R-:W-:Y:S02]  /*05f0*/  LEA.HI.SX32 R89, R35, R28, 0x1e ;  /* 0x0000001c23597211 */ /* 0x000fe400078ff2ff */
[----:B------:R-:W2:Y:S02]  /*0600*/  LDC.64 R100, c[0x0][0x3c0] ;  /* 0x0000f000ff647b82 */ /* 0x000ea40000000a00 */
[C---:B------:R-:W-:Y:S02]  /*0610*/  IADD3 R87, PT, PT, R89.reuse, 0x80, RZ ;  /* 0x0000008059577810 */ /* 0x040fe40007ffe0ff */
[----:B------:R-:W-:-:S04]  /*0620*/  IADD3 R85, PT, PT, R89, 0x100, RZ ;  /* 0x0000010059557810 */ /* 0x000fc80007ffe0ff */
[----:B------:R-:W3:Y:S01]  /*0630*/  LDC.64 R38, c[0x0][0x3c8] ;  /* 0x0000f200ff267b82 */ /* 0x000ee20000000a00 */
[----:B0-----:R-:W-:-:S04]  /*0640*/  IMAD.WIDE.U32 R92, R89, 0x8, R32 ;  /* 0x00000008595c7825 */ /* 0x001fc800078e0020 */
[--C-:B------:R-:W-:Y:S02]  /*0650*/  IMAD.WIDE.U32 R90, R87, 0x8, R32.reuse ;  /* 0x00000008575a7825 */ /* 0x100fe400078e0020 */
[----:B------:R-:W4:Y:S01]  /*0660*/  LDG.E.64 R92, desc[UR4][R92.64] ;  /* 0x000000045c5c7981 */ /* 0x000f22000c1e1b00 */
[----:B------:R-:W-:Y:S01]  /*0670*/  ISETP.NE.U32.AND P0, PT, RZ, UR8, PT ;  /* 0x00000008ff007c0c */ /* 0x000fe2000bf05070 */
[----:B------:R-:W-:Y:S01]  /*0680*/  IMAD.WIDE.U32 R80, R85, 0x8, R32 ;  /* 0x0000000855507825 */ /* 0x000fe200078e0020 */
[----:B------:R-:W0:Y:S01]  /*0690*/  @P1 LDC.64 R98, c[0x0][0x3e0] ;  /* 0x0000f800ff621b82 */ /* 0x000e220000000a00 */
[----:B------:R-:W4:Y:S02]  /*06a0*/  LDG.E.64 R90, desc[UR4][R90.64] ;  /* 0x000000045a5a7981 */ /* 0x000f24000c1e1b00 */
[----:B-1----:R-:W-:Y:S02]  /*06b0*/  IMAD.WIDE.U32 R32, R89, 0x8, R36 ;  /* 0x0000000859207825 */ /* 0x002fe400078e0024 */
[----:B------:R-:W4:Y:S02]  /*06c0*/  LDG.E.64 R80, desc[UR4][R80.64] ;  /* 0x0000000450507981 */ /* 0x000f24000c1e1b00 */
[----:B--2---:R-:W-:Y:S01]  /*06d0*/  IMAD.WIDE R100, R58, 0x4, R100 ;  /* 0x000000043a647825 */ /* 0x004fe200078e0264 */
[----:B------:R-:W1:Y:S01]  /*06e0*/  LDC.64 R94, c[0x0][0x3b0] ;  /* 0x0000ec00ff5e7b82 */ /* 0x000e620000000a00 */
[----:B------:R-:W2:Y:S02]  /*06f0*/  LDG.E.64 R32, desc[UR4][R32.64] ;  /* 0x0000000420207981 */ /* 0x000ea4000c1e1b00 */
[----:B------:R-:W-:-:S02]  /*0700*/  IMAD.WIDE.U32 R34, R87, 0x8, R36 ;  /* 0x0000000857227825 */ /* 0x000fc400078e0024 */
[----:B------:R-:W2:Y:S02]  /*0710*/  LDG.E R100, desc[UR4][R100.64] ;  /* 0x0000000464647981 */ /* 0x000ea4000c1e1900 */
[----:B---3--:R-:W-:Y:S02]  /*0720*/  IMAD.WIDE R82, R58, 0x4, R38 ;  /* 0x000000043a527825 */ /* 0x008fe400078e0226 */
[----:B------:R-:W3:Y:S04]  /*0730*/  LDG.E.64 R34, desc[UR4][R34.64] ;  /* 0x0000000422227981 */ /* 0x000ee8000c1e1b00 */
[----:B------:R-:W3:Y:S01]  /*0740*/  LDG.E R83, desc[UR4][R82.64] ;  /* 0x0000000452537981 */ /* 0x000ee2000c1e1900 */
[----:B------:R-:W-:-:S06]  /*0750*/  IMAD.WIDE.U32 R36, R85, 0x8, R36 ;  /* 0x0000000855247825 */ /* 0x000fcc00078e0024 */
[----:B------:R-:W3:Y:S01]  /*0760*/  LDG.E.64 R36, desc[UR4][R36.64] ;  /* 0x0000000424247981 */ /* 0x000ee2000c1e1b00 */
[----:B------:R-:W-:-:S13]  /*0770*/  ISETP.NE.AND.EX P0, PT, RZ, UR9, PT, P0 ;  /* 0x00000009ff007c0c */ /* 0x000fda000bf05300 */
[----:B------:R-:W1:Y:S08]  /*0780*/  @P0 LDC.64 R76, c[0x0][0x438] ;  /* 0x00010e00ff4c0b82 */ /* 0x000e700000000a00 */
[----:B------:R-:W1:Y:S08]  /*0790*/  @P0 LDC.64 R38, c[0x0][0x438] ;  /* 0x00010e00ff260b82 */ /* 0x000e700000000a00 */
[----:B------:R-:W1:Y:S01]  /*07a0*/  @P0 LDC.64 R96, c[0x0][0x438] ;  /* 0x00010e00ff600b82 */ /* 0x000e620000000a00 */
[----:B0-----:R-:W-:Y:S01]  /*07b0*/  @P1 IMAD.WIDE R98, R58, 0x2, R98 ;  /* 0x000000023a621825 */ /* 0x001fe200078e0262 */
[----:B------:R-:W-:-:S04]  /*07c0*/  ISETP.NE.AND P4, PT, RZ, UR7, PT ;  /* 0x00000007ff007c0c */ /* 0x000fc8000bf85270 */
[----:B------:R-:W3:Y:S01]  /*07d0*/  @P1 LDG.E.U16 R110, desc[UR4][R98.64] ;  /* 0x00000004626e1981 */ /* 0x000ee2000c1e1500 */
[----:B-1----:R-:W-:-:S05]  /*07e0*/  @P0 IMAD.WIDE.U32 R38, R85, 0x8, R38 ;  /* 0x0000000855260825 */ /* 0x002fca00078e0026 */
[----:B------:R2:W5:Y:S01]  /*07f0*/  @P0 LDG.E.64 R72, desc[UR4][R38.64] ;  /* 0x0000000426480981 */ /* 0x000562000c1e1b00 */
[----:B------:R-:W-:-:S05]  /*0800*/  @P0 IMAD.WIDE.U32 R96, R89, 0x8, R96 ;  /* 0x0000000859600825 */ /* 0x000fca00078e0060 */
[----:B------:R-:W5:Y:S01]  /*0810*/  @P0 LDG.E.64 R68, desc[UR4][R96.64] ;  /* 0x0000000460440981 */ /* 0x000f62000c1e1b00 */
[----:B----4-:R-:W-:Y:S01]  /*0820*/  MOV R111, R92 ;  /* 0x0000005c006f7202 */ /* 0x010fe20000000f00 */
[--C-:B------:R-:W-:Y:S01]  /*0830*/  IMAD.MOV.U32 R113, RZ, RZ, R93.reuse ;  /* 0x000000ffff717224 */ /* 0x100fe200078e005d */
[--C-:B------:R-:W-:Y:S02]  /*0840*/  SHF.R.U64 R112, R92, 0x10, R93.reuse ;  /* 0x000000105c707819 */ /* 0x100fe4000000125d */
[----:B------:R-:W-:Y:S01]  /*0850*/  SHF.R.U32.HI R114, RZ, 0x10, R93 ;  /* 0x00000010ff727819 */ /* 0x000fe2000001165d */
[----:B------:R-:W-:Y:S01]  /*0860*/  @P0 IMAD.WIDE.U32 R92, R87, 0x8, R76 ;  /* 0x00000008575c0825 */ /* 0x000fe200078e004c */
[----:B------:R-:W-:-:S04]  /*0870*/  MOV R84, R90 ;  /* 0x0000005a00547202 */ /* 0x000fc80000000f00 */
[----:B------:R0:W5:Y:S01]  /*0880*/  @P0 LDG.E.64 R70, desc[UR4][R92.64] ;  /* 0x000000045c460981 */ /* 0x000162000c1e1b00 */
[--C-:B------:R-:W-:Y:S02]  /*0890*/  SHF.R.U64 R86, R90, 0x10, R91.reuse ;  /* 0x000000105a567819 */ /* 0x100fe4000000125b */
[----:B------:R-:W-:Y:S02]  /*08a0*/  MOV R28, R91 ;  /* 0x0000005b001c7202 */ /* 0x000fe40000000f00 */
[----:B------:R-:W-:Y:S02]  /*08b0*/  SHF.R.U32.HI R88, RZ, 0x10, R91 ;  /* 0x00000010ff587819 */ /* 0x000fe4000001165b */
[----:B--2---:R-:W-:Y:S02]  /*08c0*/  FSEL R39, R100, RZ, !P4 ;  /* 0x000000ff64277208 */ /* 0x004fe40006000000 */
[C---:B0-----:R-:W-:Y:S02]  /*08d0*/  SHF.R.U64 R92, R32.reuse, 0x10, R33 ;  /* 0x00000010205c7819 */ /* 0x041fe40000001221 */
[----:B------:R-:W-:Y:S01]  /*08e0*/  SHF.L.U32 R32, R32, 0x10, RZ ;  /* 0x0000001020207819 */ /* 0x000fe200000006ff */
[----:B------:R-:W-:Y:S01]  /*08f0*/  IMAD.WIDE.U32 R90, R89, 0x4, R94 ;  /* 0x00000004595a7825 */ /* 0x000fe200078e005e */
[----:B------:R-:W-:-:S02]  /*0900*/  SHF.L.U32 R111, R111, 0x10, RZ ;  /* 0x000000106f6f7819 */ /* 0x000fc400000006ff */
[----:B------:R-:W-:Y:S01]  /*0910*/  SHF.L.U32 R92, R92, 0x10, RZ ;  /* 0x000000105c5c7819 */ /* 0x000fe200000006ff */
[----:B------:R-:W-:Y:S01]  /*0920*/  FADD.FTZ R0, -R39, R32 ;  /* 0x0000002027007221 */ /* 0x000fe20000010100 */
[----:B------:R-:W-:Y:S01]  /*0930*/  IMAD.WIDE.U32 R76, R87, 0x4, R94 ;  /* 0x00000004574c7825 */ /* 0x000fe200078e005e */
[----:B------:R0:W5:Y:S01]  /*0940*/  LDG.E R82, desc[UR4][R90.64] ;  /* 0x000000045a527981 */ /* 0x000162000c1e1900 */
[----:B------:R-:W-:Y:S02]  /*0950*/  SHF.R.U32.HI R96, RZ, 0x10, R33 ;  /* 0x00000010ff607819 */ /* 0x000fe40000011621 */
[----:B------:R-:W-:Y:S01]  /*0960*/  IMAD.WIDE.U32 R94, R85, 0x4, R94 ;  /* 0x00000004555e7825 */ /* 0x000fe200078e005e */
[----:B------:R-:W-:-:S03]  /*0970*/  SHF.L.U32 R112, R112, 0x10, RZ ;  /* 0x0000001070707819 */ /* 0x000fc600000006ff */
[----:B------:R-:W-:Y:S01]  /*0980*/  FADD.FTZ R92, -R39, R92 ;  /* 0x0000005c275c7221 */ /* 0x000fe20000010100 */
[----:B------:R-:W-:Y:S01]  /*0990*/  SHF.L.U32 R33, R33, 0x10, RZ ;  /* 0x0000001021217819 */ /* 0x000fe200000006ff */
[----:B---3--:R-:W-:Y:S01]  /*09a0*/  FMUL.FTZ R0, R83, R0 ;  /* 0x0000000053007220 */ /* 0x008fe20000410000 */
[----:B0-----:R-:W-:Y:S01]  /*09b0*/  FMUL.FTZ R91, R61, R111 ;  /* 0x0000006f3d5b7220 */ /* 0x001fe20000410000 */
[----:B------:R-:W-:Y:S01]  /*09c0*/  MOV R104, R80 ;  /* 0x0000005000687202 */ /* 0x000fe20000000f00 */
[----:B------:R-:W-:Y:S01]  /*09d0*/  FMUL.FTZ R107, R47, R112 ;  /* 0x000000702f6b7220 */ /* 0x000fe20000410000 */
[----:B------:R-:W-:Y:S02]  /*09e0*/  SHF.R.U64 R101, R80, 0x10, R81 ;  /* 0x0000001050657819 */ /* 0x000fe40000001251 */
[----:B------:R-:W-:Y:S01]  /*09f0*/  SHF.L.U32 R113, R113, 0x10, RZ ;  /* 0x0000001071717819 */ /* 0x000fe200000006ff */
[----:B------:R0:W5:Y:S01]  /*0a00*/  LDG.E R80, desc[UR4][R94.64] ;  /* 0x000000045e507981 */ /* 0x000162000c1e1900 */
[----:B------:R-:W-:Y:S01]  /*0a10*/  SHF.L.U32 R117, R28, 0x10, RZ ;  /* 0x000000101c757819 */ /* 0x000fe200000006ff */
[----:B------:R-:W-:Y:S01]  /*0a20*/  FADD.FTZ R28, RZ, R91 ;  /* 0x0000005bff1c7221 */ /* 0x000fe20000010000 */
[----:B------:R-:W-:Y:S01]  /*0a30*/  SHF.L.U32 R96, R96, 0x10, RZ ;  /* 0x0000001060607819 */ /* 0x000fe200000006ff */
[----:B------:R-:W-:Y:S01]  /*0a40*/  FMUL.FTZ R109, R83, R92 ;  /* 0x0000005c536d7220 */ /* 0x000fe20000410000 */
[----:B------:R-:W-:Y:S01]  /*0a50*/  SHF.L.U32 R115, R84, 0x10, RZ ;  /* 0x0000001054737819 */ /* 0x000fe200000006ff */
[----:B------:R-:W-:Y:S01]  /*0a60*/  FFMA.FTZ R84, R0, R91, RZ ;  /* 0x0000005b00547223 */ /* 0x000fe200000100ff */
[----:B------:R-:W-:Y:S01]  /*0a70*/  SHF.L.U32 R90, R34, 0x10, RZ ;  /* 0x00000010225a7819 */ /* 0x000fe200000006ff */
[C---:B0-----:R-:W-:Y:S01]  /*0a80*/  FADD.FTZ R94, -R39.reuse, R33 ;  /* 0x00000021275e7221 */ /* 0x041fe20000010100 */
[----:B------:R-:W-:Y:S01]  /*0a90*/  MOV R102, R81 ;  /* 0x0000005100667202 */ /* 0x000fe20000000f00 */
[----:B------:R-:W-:Y:S01]  /*0aa0*/  IMAD.U32 R114, R114, 0x10000, RZ ;  /* 0x0001000072727824 */ /* 0x000fe200078e00ff */
[----:B------:R-:W-:Y:S01]  /*0ab0*/  SHF.R.U32.HI R105, RZ, 0x10, R81 ;  /* 0x00000010ff697819 */ /* 0x000fe20000011651 */
[----:B------:R-:W-:Y:S01]  /*0ac0*/  FMUL.FTZ R108, R60, R113 ;  /* 0x000000713c6c7220 */ /* 0x000fe20000410000 */
[----:B------:R-:W-:Y:S01]  /*0ad0*/  SHF.R.U64 R106, R34, 0x10, R35 ;  /* 0x00000010226a7819 */ /* 0x000fe20000001223 */
[----:B------:R-:W-:Y:S01]  /*0ae0*/  FADD.FTZ R33, R28, R107 ;  /* 0x0000006b1c217221 */ /* 0x000fe20000010000 */
[----:B------:R0:W5:Y:S01]  /*0af0*/  LDG.E R81, desc[UR4][R76.64] ;  /* 0x000000044c517981 */ /* 0x000162000c1e1900 */
[----:B------:R-:W-:Y:S01]  /*0b00*/  FADD.FTZ R96, -R39, R96 ;  /* 0x0000006027607221 */ /* 0x000fe20000010100 */
[----:B------:R-:W-:Y:S01]  /*0b10*/  FMUL.FTZ R93, R83, R94 ;  /* 0x0000005e535d7220 */ /* 0x000fe20000410000 */
[----:B------:R-:W-:Y:S01]  /*0b20*/  FFMA.FTZ R84, R109, R107, R84 ;  /* 0x0000006b6d547223 */ /* 0x000fe20000010054 */
[----:B------:R-:W-:Y:S01]  /*0b30*/  FADD.FTZ R90, -R39, R90 ;  /* 0x0000005a275a7221 */ /* 0x000fe20000010100 */
[----:B------:R-:W-:Y:S01]  /*0b40*/  SHF.L.U32 R106, R106, 0x10, RZ ;  /* 0x000000106a6a7819 */ /* 0x000fe200000006ff */
[----:B------:R-:W-:Y:S01]  /*0b50*/  FMUL.FTZ R103, R41, R114 ;  /* 0x0000007229677220 */ /* 0x000fe20000410000 */
[----:B------:R-:W-:Y:S01]  /*0b60*/  FADD.FTZ R28, R33, R108 ;  /* 0x0000006c211c7221 */ /* 0x000fe20000010000 */
[----:B0-----:R-:W-:-:S02]  /*0b70*/  SHF.R.U32.HI R77, RZ, 0x10, R35 ;  /* 0x00000010ff4d7819 */ /* 0x001fc40000011623 */
[----:B------:R-:W-:Y:S02]  /*0b80*/  SHF.L.U32 R76, R35, 0x10, RZ ;  /* 0x00000010234c7819 */ /* 0x000fe400000006ff */
[----:B------:R-:W-:Y:S01]  /*0b90*/  SHF.R.U32.HI R35, RZ, 0x10, R37 ;  /* 0x00000010ff237819 */ /* 0x000fe20000011625 */
[----:B------:R-:W-:Y:S01]  /*0ba0*/  FMUL.FTZ R96, R83, R96 ;  /* 0x0000006053607220 */ /* 0x000fe20000410000 */
[----:B------:R-:W-:Y:S01]  /*0bb0*/  FFMA.FTZ R33, R93, R108, R84 ;  /* 0x0000006c5d217223 */ /* 0x000fe20000010054 */
[----:B------:R-:W-:Y:S01]  /*0bc0*/  SHF.L.U32 R120, R101, 0x10, RZ ;  /* 0x0000001065787819 */ /* 0x000fe200000006ff */
[----:B------:R-:W-:Y:S01]  /*0bd0*/  FMUL.FTZ R101, R83, R90 ;  /* 0x0000005a53657220 */ /* 0x000fe20000410000 */
[----:B------:R-:W-:Y:S01]  /*0be0*/  SHF.L.U32 R32, R35, 0x10, RZ ;  /* 0x0000001023207819 */ /* 0x000fe200000006ff */
[----:B------:R-:W-:Y:S01]  /*0bf0*/  FMUL.FTZ R90, R75, R115 ;  /* 0x000000734b5a7220 */ /* 0x000fe20000410000 */
[----:B------:R-:W-:Y:S01]  /*0c00*/  SHF.L.U32 R116, R86, 0x10, RZ ;  /* 0x0000001056747819 */ /* 0x000fe200000006ff */
[----:B------:R-:W-:Y:S01]  /*0c10*/  FADD.FTZ R35, R28, R103 ;  /* 0x000000671c237221 */ /* 0x000fe20000010000 */
[----:B------:R-:W-:Y:S01]  /*0c20*/  FADD.FTZ R106, -R39, R106 ;  /* 0x0000006a276a7221 */ /* 0x000fe20000010100 */
[----:B------:R-:W-:Y:S01]  /*0c30*/  FFMA.FTZ R84, R96, R103, R33 ;  /* 0x0000006760547223 */ /* 0x000fe20000010021 */
[----:B------:R-:W-:Y:S01]  /*0c40*/  SHF.L.U32 R122, R105, 0x10, RZ ;  /* 0x00000010697a7819 */ /* 0x000fe200000006ff */
[----:B------:R-:W-:Y:S01]  /*0c50*/  FMUL.FTZ R105, R49, R116 ;  /* 0x0000007431697220 */ /* 0x000fe20000410000 */
[----:B------:R-:W-:Y:S01]  /*0c60*/  SHF.L.U32 R38, R77, 0x10, RZ ;  /* 0x000000104d267819 */ /* 0x000fe200000006ff */
[----:B------:R-:W-:Y:S01]  /*0c70*/  FADD.FTZ R28, R35, R90 ;  /* 0x0000005a231c7221 */ /* 0x000fe20000010000 */
[----:B------:R-:W-:Y:S01]  /*0c80*/  FADD.FTZ R76, -R39, R76 ;  /* 0x0000004c274c7221 */ /* 0x000fe20000010100 */
[----:B------:R-:W-:Y:S01]  /*0c90*/  FMUL.FTZ R106, R83, R106 ;  /* 0x0000006a536a7220 */ /* 0x000fe20000410000 */
[----:B------:R-:W-:Y:S01]  /*0ca0*/  FFMA.FTZ R33, R101, R90, R84 ;  /* 0x0000005a65217223 */ /* 0x000fe20000010054 */
[----:B------:R-:W-:Y:S01]  /*0cb0*/  SHF.R.U64 R98, R36, 0x10, R37 ;  /* 0x0000001024627819 */ /* 0x000fe20000001225 */
[----:B------:R-:W-:Y:S01]  /*0cc0*/  FMUL.FTZ R92, R74, R117 ;  /* 0x000000754a5c7220 */ /* 0x000fe20000410000 */
[----:B------:R-:W-:Y:S01]  /*0cd0*/  SHF.L.U32 R118, R88, 0x10, RZ ;  /* 0x0000001058767819 */ /* 0x000fe200000006ff */
[----:B------:R-:W-:Y:S01]  /*0ce0*/  FADD.FTZ R35, R28, R105 ;  /* 0x000000691c237221 */ /* 0x000fe20000010000 */
[----:B------:R-:W-:Y:S01]  /*0cf0*/  SHF.L.U32 R36, R36, 0x10, RZ ;  /* 0x0000001024247819 */ /* 0x000fe200000006ff */
[----:B------:R-:W-:Y:S01]  /*0d00*/  FADD.FTZ R38, -R39, R38 ;  /* 0x0000002627267221 */ /* 0x000fe20000010100 */
[----:B------:R-:W-:Y:S01]  /*0d10*/  FMUL.FTZ R97, R83, R76 ;  /* 0x0000004c53617220 */ /* 0x000fe20000410000 */
        /* <DEDUP_REMOVED lines=8> */
[----:B------:R-:W-:Y:S01]  /*0da0*/  SHF.L.U32 R34, R37, 0x10, RZ ;  /* 0x0000001025227819 */ /* 0x000fe200000006ff */
[----:B------:R-:W-:Y:S01]  /*0db0*/  FMUL.FTZ R94, R79, R119 ;  /* 0x000000774f5e7220 */ /* 0x000fe20000410000 */
[----:B------:R-:W-:Y:S01]  /*0dc0*/  FADD.FTZ R35, R35, R84 ;  /* 0x0000005423237221 */ /* 0x000fe20000010000 */
[----:B------:R-:W-:Y:S01]  /*0dd0*/  FADD.FTZ R98, -R39, R98 ;  /* 0x0000006227627221 */ /* 0x000fe20000010100 */
[----:B------:R-:W-:Y:S01]  /*0de0*/  FMUL.FTZ R99, R83, R36 ;  /* 0x0000002453637220 */ /* 0x000fe20000410000 */
[----:B------:R-:W-:Y:S01]  /*0df0*/  FFMA.FTZ R28, R104, R84, R33 ;  /* 0x00000054681c7223 */ /* 0x000fe20000010021 */
[----:B------:R-:W-:Y:S01]  /*0e00*/  SHF.L.U32 R121, R102, 0x10, RZ ;  /* 0x0000001066797819 */ /* 0x000fe200000006ff */
[----:B------:R-:W-:Y:S01]  /*0e10*/  FADD.FTZ R33, R35, R94 ;  /* 0x0000005e23217221 */ /* 0x000fe20000010000 */
[----:B------:R-:W-:Y:S01]  /*0e20*/  FADD.FTZ R34, -R39, R34 ;  /* 0x0000002227227221 */ /* 0x000fe20000010100 */
[----:B------:R-:W-:Y:S01]  /*0e30*/  FMUL.FTZ R86, R51, R120 ;  /* 0x0000007833567220 */ /* 0x000fe20000410000 */
[----:B------:R-:W-:Y:S01]  /*0e40*/  FMUL.FTZ R98, R83, R98 ;  /* 0x0000006253627220 */ /* 0x000fe20000410000 */
[----:B------:R-:W-:Y:S01]  /*0e50*/  FFMA.FTZ R35, R99, R94, R28 ;  /* 0x0000005e63237223 */ /* 0x000fe2000001001c */
[----:B------:R-:W-:Y:S01]  /*0e60*/  FADD.FTZ R32, -R39, R32 ;  /* 0x0000002027207221 */ /* 0x000fe20000010100 */
[----:B------:R-:W-:Y:S01]  /*0e70*/  FMUL.FTZ R100, R78, R121 ;  /* 0x000000794e647220 */ /* 0x000fe20000410000 */
[----:B------:R-:W-:Y:S01]  /*0e80*/  FMUL.FTZ R95, R83, R34 ;  /* 0x00000022535f7220 */ /* 0x000fe20000410000 */
[----:B------:R-:W-:Y:S01]  /*0e90*/  FADD.FTZ R33, R33, R86 ;  /* 0x0000005621217221 */ /* 0x000fe20000010000 */
[----:B------:R-:W-:Y:S01]  /*0ea0*/  FFMA.FTZ R28, R98, R86, R35 ;  /* 0x00000056621c7223 */ /* 0x000fe20000010023 */
[----:B------:R-:W-:Y:S01]  /*0eb0*/  FMUL.FTZ R88, R50, R122 ;  /* 0x0000007a32587220 */ /* 0x000fe20000410000 */
[----:B------:R-:W-:Y:S01]  /*0ec0*/  FMUL.FTZ R102, R83, R32 ;  /* 0x0000002053667220 */ /* 0x000fe20000410000 */
[----:B------:R-:W-:Y:S01]  /*0ed0*/  FADD.FTZ R33, R33, R100 ;  /* 0x0000006421217221 */ /* 0x000fe20000010000 */
[----:B------:R-:W-:-:S03]  /*0ee0*/  FFMA.FTZ R35, R95, R100, R28 ;  /* 0x000000645f237223 */ /* 0x000fc6000001001c */
[----:B------:R-:W-:Y:S01]  /*0ef0*/  FADD.FTZ R33, R33, R88 ;  /* 0x0000005821217221 */ /* 0x000fe20000010000 */
[----:B------:R-:W-:-:S04]  /*0f00*/  FFMA.FTZ R35, R102, R88, R35 ;  /* 0x0000005866237223 */ /* 0x000fc80000010023 */
        /* <DEDUP_REMOVED lines=15> */
[----:B------:R-:W3:Y:S01]  /*1000*/  S2R R76, SR_CgaCtaId ;  /* 0x00000000004c7919 */ /* 0x000ee20000008800 */
[----:B--2---:R-:W-:Y:S02]  /*1010*/  LOP3.LUT P3, RZ, R28, 0x1f, RZ, 0xc0, !PT ;  /* 0x0000001f1cff7812 */ /* 0x004fe4000786c0ff */
[----:B------:R-:W-:Y:S01]  /*1020*/  PLOP3.LUT P0, PT, PT, PT, PT, 0x80, 0x8 ;  /* 0x000000000008781c */ /* 0x000fe20003f0f070 */
[----:B0-----:R-:W-:Y:S01]  /*1030*/  FADD.FTZ R32, R36, R33 ;  /* 0x0000002124207221 */ /* 0x001fe20000010000 */
[----:B-1----:R-:W-:-:S04]  /*1040*/  FADD.FTZ R35, R38, R35 ;  /* 0x0000002326237221 */ /* 0x002fc80000010000 */
[----:B------:R-:W0:Y:S04]  /*1050*/  SHFL.DOWN PT, R37, R32, 0x1, 0x1f ;  /* 0x08201f0020257f89 */ /* 0x000e2800000e0000 */
[----:B------:R-:W1:Y:S01]  /*1060*/  SHFL.DOWN PT, R124, R35, 0x1, 0x1f ;  /* 0x08201f00237c7f89 */ /* 0x000e6200000e0000 */
[----:B------:R-:W-:Y:S02]  /*1070*/  MOV R33, 0x400 ;  /* 0x0000040000217802 */ /* 0x000fe40000000f00 */
[----:B------:R-:W-:Y:S02]  /*1080*/  @!P3 PLOP3.LUT P0, PT, P2, PT, PT, 0x80, 0x8 ;  /* 0x000000000008b81c */ /* 0x000fe4000170f070 */
[----:B---3--:R-:W-:Y:S02]  /*1090*/  LEA R33, R76, R33, 0x18 ;  /* 0x000000214c217211 */ /* 0x008fe400078ec0ff */
[----:B------:R-:W-:-:S02]  /*10a0*/  @!P3 SHF.R.U32.HI R38, RZ, 0x2, R28 ;  /* 0x00000002ff26b819 */ /* 0x000fc4000001161c */
[----:B------:R-:W-:Y:S02]  /*10b0*/  IADD3 R34, PT, PT, R33, 0x1820, RZ ;  /* 0x0000182021227810 */ /* 0x000fe40007ffe0ff */
[----:B------:R-:W-:Y:S02]  /*10c0*/  @!P3 LOP3.LUT R38, R38, 0x18, RZ, 0xc0, !PT ;  /* 0x000000182626b812 */ /* 0x000fe400078ec0ff */
[----:B------:R-:W-:-:S03]  /*10d0*/  @!P3 MOV R36, R34 ;  /* 0x000000220024b202 */ /* 0x000fc60000000f00 */
[----:B------:R-:W-:Y:S01]  /*10e0*/  @!P0 IADD3 R36, PT, PT, R33, 0x1800, RZ ;  /* 0x0000180021248810 */ /* 0x000fe20007ffe0ff */
[----:B0-----:R-:W-:-:S03]  /*10f0*/  FADD.FTZ R76, R32, R37 ;  /* 0x00000025204c7221 */ /* 0x001fc60000010000 */
[----:B------:R-:W-:Y:S01]  /*1100*/  @!P3 IADD3 R123, PT, PT, R38, R36, RZ ;  /* 0x00000024267bb210 */ /* 0x000fe20007ffe0ff */
[----:B-1----:R-:W-:-:S05]  /*1110*/  FADD.FTZ R77, R35, R124 ;  /* 0x0000007c234d7221 */ /* 0x002fca0000010000 */
[----:B------:R-:W-:Y:S01]  /*1120*/  @!P3 STS.64 [R123], R76 ;  /* 0x0000004c7b00b388 */ /* 0x000fe20000000a00 */
[C---:B------:R-:W-:Y:S02]  /*1130*/  @!P2 IADD3 R34, PT, PT, R33.reuse, 0x1800, RZ ;  /* 0x000018002122a810 */ /* 0x040fe40007ffe0ff */
[C---:B------:R-:W-:Y:S02]  /*1140*/  IADD3 R36, PT, PT, R33.reuse, 0x1830, RZ ;  /* 0x0000183021247810 */ /* 0x040fe40007ffe0ff */
[----:B------:R-:W-:Y:S01]  /*1150*/  @!P2 IADD3 R36, PT, PT, R33, 0x1810, RZ ;  /* 0x000018102124a810 */ /* 0x000fe20007ffe0ff */
[----:B------:R-:W-:Y:S06]  /*1160*/  BAR.SYNC.DEFER_BLOCKING 0x0 ;  /* 0x0000000000007b1d */ /* 0x000fec0000010000 */
[----:B------:R-:W0:Y:S04]  /*1170*/  LDS.128 R32, [R34] ;  /* 0x0000000022207984 */ /* 0x000e280000000c00 */
[----:B------:R-:W1:Y:S01]  /*1180*/  LDS.128 R36, [R36] ;  /* 0x0000000024247984 */ /* 0x000e620000000c00 */
[----:B------:R-:W-:-:S04]  /*1190*/  UISETP.NE.U32.AND UP0, UPT, UR8, URZ, UPT ;  /* 0x000000ff0800728c */ /* 0x000fc8000bf05070 */
        /* <DEDUP_REMOVED lines=20> */
[----:B------:R-:W-:Y:S01]  /*12e0*/  MOV R37, 0x3f800000 ;  /* 0x3f80000000257802 */ /* 0x000fe20000000f00 */
        /* <DEDUP_REMOVED lines=14> */
[----:B------:R-:W-:Y:S01]  /*13d0*/  @P1 SHF.L.U32 R37, R110, 0x10, RZ ;  /* 0x000000106e251819 */ /* 0x000fe200000006ff */
[----:B------:R-:W-:Y:S01]  /*13e0*/  FMUL.FTZ R39, R39, UR11 ;  /* 0x0000000b27277c20 */ /* 0x000fe20008410000 */
[----:B------:R-:W-:Y:S01]  /*13f0*/  FSEL R36, R36, RZ, !P4 ;  /* 0x000000ff24247208 */ /* 0x000fe20006000000 */
[----:B------:R-:W-:Y:S06]  /*1400*/  BRA.U UP0, `(.L_x_485) ;  /* 0x0000001900987547 */ /* 0x000fec000b800000 */
[----:B------:R-:W-:-:S04]  /*1410*/  UISETP.NE.U32.AND UP0, UPT, UR12, URZ, UPT ;  /* 0x000000ff0c00728c */ /* 0x000fc8000bf05070 */
[----:B------:R-:W-:-:S09]  /*1420*/  UISETP.NE.AND.EX UP0, UPT, UR13, URZ, UPT, UP0 ;  /* 0x000000ff0d00728c */ /* 0x000fd2000bf05300 */
[----:B------:R-:W-:Y:S05]  /*1430*/  BRA.U !UP0, `(.L_x_486) ;  /* 0x0000000d08847547 */ /* 0x000fea000b800000 */
[----:B------:R-:W0:Y:S02]  /*1440*/  LDC.64 R34, c[0x0][0x390] ;  /* 0x0000e400ff227b82 */ /* 0x000e240000000a00 */
[----:B0-----:R-:W-:-:S06]  /*1450*/  IMAD.WIDE.U32 R32, R89, 0x8, R34 ;  /* 0x0000000859207825 */ /* 0x001fcc00078e0022 */
[----:B------:R-:W2:Y:S01]  /*1460*/  LDG.E.64 R32, desc[UR4][R32.64] ;  /* 0x0000000420207981 */ /* 0x000ea2000c1e1b00 */
[-CC-:B------:R-:W-:Y:S01]  /*1470*/  FFMA.FTZ R38, R109, R39.reuse, R36.reuse ;  /* 0x000000276d267223 */ /* 0x180fe20000010024 */
[----:B-----5:R-:W-:Y:S01]  /*1480*/  LOP3.LUT P5, RZ, R82, 0xff00, RZ, 0xc0, !PT ;  /* 0x0000ff0052ff7812 */ /* 0x020fe200078ac0ff */
[-C--:B------:R-:W-:Y:S01]  /*1490*/  FFMA.FTZ R96, R96, R39.reuse, R36 ;  /* 0x0000002760607223 */ /* 0x080fe20000010024 */
[----:B------:R-:W-:Y:S01]  /*14a0*/  ISETP.GE.U32.AND P6, PT, R82, 0x1000000, PT ;  /* 0x010000005200780c */ /* 0x000fe20003fc6070 */
[----:B------:R-:W-:Y:S01]  /*14b0*/  FADD.FTZ R38, R107, -R38 ;  /* 0x800000266b267221 */ /* 0x000fe20000010000 */
[-C--:B------:R-:W-:Y:S01]  /*14c0*/  FFMA.FTZ R93, R93, R39.reuse, R36 ;  /* 0x000000275d5d7223 */ /* 0x080fe20000010024 */
[----:B------:R-:W-:Y:S01]  /*14d0*/  FADD.FTZ R96, R103, -R96 ;  /* 0x8000006067607221 */ /* 0x000fe20000010000 */
[----:B------:R-:W-:Y:S01]  /*14e0*/  FFMA.FTZ R0, R0, R39, R36 ;  /* 0x0000002700007223 */ /* 0x000fe20000010024 */
[C---:B------:R-:W-:Y:S01]  /*14f0*/  FMUL.FTZ R38, R83.reuse, R38 ;  /* 0x0000002653267220 */ /* 0x040fe20000410000 */
[----:B------:R-:W-:Y:S01]  /*1500*/  LOP3.LUT P0, RZ, R82, 0xff0000, RZ, 0xc0, !PT ;  /* 0x00ff000052ff7812 */ /* 0x000fe2000780c0ff */
[----:B------:R-:W-:Y:S01]  /*1510*/  FADD.FTZ R108, R108, -R93 ;  /* 0x8000005d6c6c7221 */ /* 0x000fe20000010000 */
[----:B------:R-:W-:Y:S01]  /*1520*/  FMUL.FTZ R76, R83, R96 ;  /* 0x00000060534c7220 */ /* 0x000fe20000410000 */
[-C--:B------:R-:W-:Y:S01]  /*1530*/  FMUL.FTZ R110, R38, R37.reuse ;  /* 0x00000025266e7220 */ /* 0x080fe20000410000 */
[----:B------:R-:W-:Y:S01]  /*1540*/  LOP3.LUT P4, RZ, R82, 0xff, RZ, 0xc0, !PT ;  /* 0x000000ff52ff7812 */ /* 0x000fe2000788c0ff */
[----:B------:R-:W-:Y:S01]  /*1550*/  FADD.FTZ R0, R91, -R0 ;  /* 0x800000005b007221 */ /* 0x000fe20000010000 */
[----:B------:R-:W-:Y:S01]  /*1560*/  @P5 SHF.L.U32 R77, R53, 0x10, RZ ;  /* 0x00000010354d5819 */ /* 0x000fe200000006ff */
[----:B------:R-:W-:Y:S01]  /*1570*/  FMUL.FTZ R110, R110, UR14 ;  /* 0x0000000e6e6e7c20 */ /* 0x000fe20008410000 */
[----:B------:R-:W-:Y:S01]  /*1580*/  FMUL.FTZ R108, R83, R108 ;  /* 0x0000006c536c7220 */ /* 0x000fe20000410000 */
[----:B------:R-:W-:Y:S01]  /*1590*/  FMUL.FTZ R82, R76, R37 ;  /* 0x000000254c527220 */ /* 0x000fe20000410000 */
[----:B------:R-:W-:-:S02]  /*15a0*/  HFMA2 R93, -RZ, RZ, 0, 0 ;  /* 0x00000000ff5d7431 */ /* 0x000fc400000001ff */
[----:B------:R-:W-:Y:S01]  /*15b0*/  FMUL.FTZ R0, R83, R0 ;  /* 0x0000000053007220 */ /* 0x000fe20000410000 */
[----:B------:R-:W-:Y:S01]  /*15c0*/  @P5 FMUL.FTZ R93, R110, R77 ;  /* 0x0000004d6e5d5220 */ /* 0x000fe20000410000 */
[----:B------:R-:W-:Y:S01]  /*15d0*/  @P6 SHF.L.U32 R77, R52, 0x10, RZ ;  /* 0x00000010344d6819 */ /* 0x000fe200000006ff */
[-C--:B------:R-:W-:Y:S01]  /*15e0*/  FMUL.FTZ R103, R108, R37.reuse ;  /* 0x000000256c677220 */ /* 0x080fe20000410000 */
[----:B------:R-:W-:Y:S01]  /*15f0*/  FMUL.FTZ R82, R82, UR14 ;  /* 0x0000000e52527c20 */ /* 0x000fe20008410000 */
[----:B------:R0:W1:Y:S01]  /*1600*/  F2F.BF16.F32 R91, R38 ;  /* 0x00000026005b7304 */ /* 0x0000620000202000 */
[----:B------:R-:W-:Y:S01]  /*1610*/  FMUL.FTZ R111, R0, R37 ;  /* 0x00000025006f7220 */ /* 0x000fe20000410000 */
[----:B------:R-:W-:Y:S01]  /*1620*/  MOV R114, RZ ;  /* 0x000000ff00727202 */ /* 0x000fe20000000f00 */
[----:B------:R-:W-:Y:S01]  /*1630*/  FMUL.FTZ R103, R103, UR14 ;  /* 0x0000000e67677c20 */ /* 0x000fe20008410000 */
[----:B------:R-:W-:Y:S01]  /*1640*/  @P6 FMUL.FTZ R114, R82, R77 ;  /* 0x0000004d52726220 */ /* 0x000fe20000410000 */
[----:B------:R-:W-:Y:S01]  /*1650*/  FMUL.FTZ R111, R111, UR14 ;  /* 0x0000000e6f6f7c20 */ /* 0x000fe20008410000 */
[----:B------:R-:W-:-:S02]  /*1660*/  IMAD.MOV.U32 R113, RZ, RZ, RZ ;  /* 0x000000ffff717224 */ /* 0x000fc400078e00ff */
[----:B------:R-:W-:Y:S01]  /*1670*/  HFMA2 R116, -RZ, RZ, 0, 0 ;  /* 0x00000000ff747431 */ /* 0x000fe200000001ff */
[----:B------:R3:W-:Y:S01]  /*1680*/  F2F.BF16.F32 R115, R108 ;  /* 0x0000006c00737304 */ /* 0x0007e20000202000 */
[----:B0-----:R-:W-:Y:S01]  /*1690*/  @P0 SHF.L.U32 R38, R63, 0x10, RZ ;  /* 0x000000103f260819 */ /* 0x001fe200000006ff */
[-CC-:B------:R-:W-:Y:S01]  /*16a0*/  FFMA.FTZ R117, R101, R39.reuse, R36.reuse ;  /* 0x0000002765757223 */ /* 0x180fe20000010024 */
[-CC-:B------:R-:W-:Y:S01]  /*16b0*/  FFMA.FTZ R97, R97, R39.reuse, R36.reuse ;  /* 0x0000002761617223 */ /* 0x180fe20000010024 */
[----:B------:R-:W-:Y:S02]  /*16c0*/  LOP3.LUT P3, RZ, R81, 0xff00, RZ, 0xc0, !PT ;  /* 0x0000ff0051ff7812 */ /* 0x000fe4000786c0ff */
[----:B------:R-:W-:Y:S01]  /*16d0*/  @P0 FMUL.FTZ R113, R103, R38 ;  /* 0x0000002667710220 */ /* 0x000fe20000410000 */
[-C--:B------:R-:W-:Y:S01]  /*16e0*/  FFMA.FTZ R38, R106, R39.reuse, R36 ;  /* 0x000000276a267223 */ /* 0x080fe20000010024 */
[----:B------:R0:W-:Y:S01]  /*16f0*/  F2F.BF16.F32 R107, R0 ;  /* 0x00000000006b7304 */ /* 0x0001e20000202000 */
[----:B---3--:R-:W3:Y:S01]  /*1700*/  LDC.64 R108, c[0x0][0x478] ;  /* 0x00011e00ff6c7b82 */ /* 0x008ee20000000a00 */
[----:B------:R-:W-:Y:S01]  /*1710*/  FADD.FTZ R112, R92, -R97 ;  /* 0x800000615c707221 */ /* 0x000fe20000010000 */
[----:B------:R-:W-:Y:S01]  /*1720*/  FADD.FTZ R38, R105, -R38 ;  /* 0x8000002669267221 */ /* 0x000fe20000010000 */
[----:B------:R-:W-:-:S04]  /*1730*/  FFMA.FTZ R105, R104, R39, R36 ;  /* 0x0000002768697223 */ /* 0x000fc80000010024 */
[----:B------:R4:W1:Y:S01]  /*1740*/  F2F.BF16.F32 R96, R76 ;  /* 0x0000004c00607304 */ /* 0x0008620000202000 */
[----:B0-----:R-:W-:Y:S01]  /*1750*/  @P4 SHF.L.U32 R0, R62, 0x10, RZ ;  /* 0x000000103e004819 */ /* 0x001fe200000006ff */
[----:B------:R-:W-:-:S04]  /*1760*/  FADD.FTZ R84, R84, -R105 ;  /* 0x8000006954547221 */ /* 0x000fc80000010000 */
[----:B------:R-:W-:Y:S01]  /*1770*/  @P4 FMUL.FTZ R116, R111, R0 ;  /* 0x000000006f744220 */ /* 0x000fe20000410000 */
[----:B------:R-:W-:Y:S01]  /*1780*/  FADD.FTZ R0, R90, -R117 ;  /* 0x800000755a007221 */ /* 0x000fe20000010000 */
[----:B------:R-:W0:Y:S01]  /*1790*/  F2F.BF16.F32 R93, R93 ;  /* 0x0000005d005d7304 */ /* 0x000e220000202000 */
[----:B----4-:R-:W4:Y:S01]  /*17a0*/  LDC.64 R76, c[0x0][0x468] ;  /* 0x00011a00ff4c7b82 */ /* 0x010f220000000a00 */
[----:B-1----:R-:W-:Y:S01]  /*17b0*/  IMAD.WIDE.U32 R90, R91, 0x10000, RZ ;  /* 0x000100005b5a7825 */ /* 0x002fe200078e00ff */
[----:B------:R-:W-:-:S05]  /*17c0*/  SHF.L.U32 R96, R96, 0x10, RZ ;  /* 0x0000001060607819 */ /* 0x000fca00000006ff */
[----:B------:R-:W1:Y:S01]  /*17d0*/  F2F.BF16.F32 R114, R114 ;  /* 0x0000007200727304 */ /* 0x000e620000202000 */
[----:B------:R-:W-:Y:S01]  /*17e0*/  LOP3.LUT R90, R90, R107, RZ, 0xfc, !PT ;  /* 0x0000006b5a5a7212 */ /* 0x000fe200078efcff */
[----:B------:R-:W-:Y:S01]  /*17f0*/  IMAD.WIDE.U32 R106, R87, 0x8, R34 ;  /* 0x00000008576a7825 */ /* 0x000fe200078e0022 */
[----:B------:R-:W-:-:S03]  /*1800*/  LOP3.LUT R91, R91, R96, R115, 0xfe, !PT ;  /* 0x000000605b5b7212 */ /* 0x000fc600078efe73 */
[----:B---3--:R-:W-:Y:S02]  /*1810*/  IMAD.WIDE.U32 R96, R89, 0x8, R108 ;  /* 0x0000000859607825 */ /* 0x008fe400078e006c */
[----:B------:R-:W3:Y:S02]  /*1820*/  F2F.BF16.F32 R113, R113 ;  /* 0x0000007100717304 */ /* 0x000ee40000202000 */
[----:B0-----:R-:W-:Y:S01]  /*1830*/  IMAD.WIDE.U32 R92, R93, 0x10000, RZ ;  /* 0x000100005d5c7825 */ /* 0x001fe200078e00ff */
[----:B------:R0:W-:Y:S01]  /*1840*/  STG.E.64 desc[UR4][R96.64], R90 ;  /* 0x0000005a60007986 */ /* 0x0001e2000c101b04 */
[----:B-1----:R-:W-:-:S04]  /*1850*/  SHF.L.U32 R114, R114, 0x10, RZ ;  /* 0x0000001072727819 */ /* 0x002fc800000006ff */
[----:B------:R1:W0:Y:S01]  /*1860*/  F2F.BF16.F32 R101, R116 ;  /* 0x0000007400657304 */ /* 0x0002220000202000 */
[----:B----4-:R-:W-:Y:S01]  /*1870*/  IMAD.WIDE.U32 R104, R89, 0x8, R76 ;  /* 0x0000000859687825 */ /* 0x010fe200078e004c */
[----:B------:R-:W-:Y:S02]  /*1880*/  MOV R89, RZ ;  /* 0x000000ff00597202 */ /* 0x000fe40000000f00 */
[----:B---3--:R-:W-:Y:S01]  /*1890*/  LOP3.LUT R93, R93, R114, R113, 0xfe, !PT ;  /* 0x000000725d5d7212 */ /* 0x008fe200078efe71 */
[C---:B------:R-:W-:Y:S01]  /*18a0*/  FMUL.FTZ R114, R83.reuse, R0 ;  /* 0x0000000053727220 */ /* 0x040fe20000410000 */
[C---:B-1----:R-:W-:Y:S01]  /*18b0*/  FMUL.FTZ R116, R83.reuse, R38 ;  /* 0x0000002653747220 */ /* 0x042fe20000410000 */
[----:B------:R-:W-:Y:S02]  /*18c0*/  HFMA2 R0, -RZ, RZ, 0, 0 ;  /* 0x00000000ff007431 */ /* 0x000fe400000001ff */
[----:B------:R-:W-:Y:S01]  /*18d0*/  FMUL.FTZ R112, R83, R112 ;  /* 0x0000007053707220 */ /* 0x000fe20000410000 */
[----:B------:R1:W-:Y:S01]  /*18e0*/  F2F.BF16.F32 R113, R114 ;  /* 0x0000007200717304 */ /* 0x0003e20000202000 */
[----:B0-----:R-:W-:-:S05]  /*18f0*/  LOP3.LUT R92, R92, R101, RZ, 0xfc, !PT ;  /* 0x000000655c5c7212 */ /* 0x001fca00078efcff */
[----:B------:R0:W-:Y:S04]  /*1900*/  STG.E.64 desc[UR4][R104.64], R92 ;  /* 0x0000005c68007986 */ /* 0x0001e8000c101b04 */
[----:B------:R3:W4:Y:S01]  /*1910*/  LDG.E.64 R90, desc[UR4][R106.64] ;  /* 0x000000046a5a7981 */ /* 0x000722000c1e1b00 */
[----:B-1----:R-:W-:Y:S01]  /*1920*/  FMUL.FTZ R114, R114, R37 ;  /* 0x0000002572727220 */ /* 0x002fe20000410000 */
[----:B------:R-:W1:Y:S01]  /*1930*/  F2F.BF16.F32 R96, R116 ;  /* 0x0000007400607304 */ /* 0x000e620000202000 */
[----:B0-----:R-:W-:-:S07]  /*1940*/  HFMA2 R104, -RZ, RZ, 0, 0 ;  /* 0x00000000ff687431 */ /* 0x001fce00000001ff */
[----:B------:R-:W-:Y:S01]  /*1950*/  F2F.BF16.F32 R105, R112 ;  /* 0x0000007000697304 */ /* 0x000fe20000202000 */
[----:B-1----:R-:W-:-:S04]  /*1960*/  IMAD.WIDE.U32 R96, R96, 0x10000, RZ ;  /* 0x0001000060607825 */ /* 0x002fc800078e00ff */
[----:B------:R-:W-:Y:S01]  /*1970*/  IMAD.WIDE.U32 R34, R85, 0x8, R34 ;  /* 0x0000000855227825 */ /* 0x000fe200078e0022 */
[----:B------:R-:W-:Y:S02]  /*1980*/  LOP3.LUT R96, R96, R113, RZ, 0xfc, !PT ;  /* 0x0000007160607212 */ /* 0x000fe400078efcff */
[----:B--2---:R-:W-:Y:S02]  /*1990*/  @P4 MOV R38, R32 ;  /* 0x0000002000264202 */ /* 0x004fe40000000f00 */
[----:B------:R-:W-:Y:S02]  /*19a0*/  @P0 MOV R92, R33 ;  /* 0x00000021005c0202 */ /* 0x000fe40000000f00 */
[----:B------:R-:W-:Y:S02]  /*19b0*/  @P5 SHF.R.U64 R101, R32, 0x10, R33 ;  /* 0x0000001020655819 */ /* 0x000fe40000001221 */
[----:B------:R-:W-:Y:S02]  /*19c0*/  @P4 SHF.L.U32 R32, R38, 0x10, RZ ;  /* 0x0000001026204819 */ /* 0x000fe400000006ff */
[----:B------:R-:W-:Y:S01]  /*19d0*/  @P0 SHF.L.U32 R92, R92, 0x10, RZ ;  /* 0x000000105c5c0819 */ /* 0x000fe200000006ff */
[----:B------:R-:W-:-:S02]  /*19e0*/  HFMA2 R38, -RZ, RZ, 0, 0 ;  /* 0x00000000ff267431 */ /* 0x000fc400000001ff */
[----:B------:R-:W-:Y:S01]  /*19f0*/  @P4 FMUL.FTZ R89, R111, R32 ;  /* 0x000000206f594220 */ /* 0x000fe20000410000 */
[----:B------:R-:W-:Y:S01]  /*1a00*/  LOP3.LUT P4, RZ, R81, 0xff0000, RZ, 0xc0, !PT ;  /* 0x00ff000051ff7812 */ /* 0x000fe2000788c0ff */
[----:B------:R-:W-:Y:S01]  /*1a10*/  @P0 FMUL.FTZ R38, R103, R92 ;  /* 0x0000005c67260220 */ /* 0x000fe20000410000 */
[----:B------:R-:W-:Y:S02]  /*1a20*/  @P5 SHF.L.U32 R93, R101, 0x10, RZ ;  /* 0x00000010655d5819 */ /* 0x000fe400000006ff */
[----:B------:R-:W-:-:S03]  /*1a30*/  ISETP.GE.U32.AND P0, PT, R81, 0x1000000, PT ;  /* 0x010000005100780c */ /* 0x000fc60003f06070 */
[----:B------:R-:W-:Y:S01]  /*1a40*/  @P5 FMUL.FTZ R0, R110, R93 ;  /* 0x0000005d6e005220 */ /* 0x000fe20000410000 */
[----:B------:R-:W-:Y:S01]  /*1a50*/  FMUL.FTZ R110, R83, R84 ;  /* 0x00000054536e7220 */ /* 0x000fe20000410000 */
[----:B------:R-:W-:Y:S01]  /*1a60*/  LOP3.LUT P5, RZ, R81, 0xff, RZ, 0xc0, !PT ;  /* 0x000000ff51ff7812 */ /* 0x000fe200078ac0ff */
[-C--:B------:R-:W-:Y:S01]  /*1a70*/  FMUL.FTZ R103, R112, R37.reuse ;  /* 0x0000002570677220 */ /* 0x080fe20000410000 */
[-C--:B------:R-:W-:Y:S01]  /*1a80*/  FMUL.FTZ R32, R116, R37.reuse ;  /* 0x0000002574207220 */ /* 0x080fe20000410000 */
[----:B------:R-:W-:Y:S01]  /*1a90*/  FMUL.FTZ R101, R110, R37 ;  /* 0x000000256e657220 */ /* 0x000fe20000410000 */
[----:B---3--:R-:W-:Y:S01]  /*1aa0*/  @P4 SHF.L.U32 R106, R65, 0x10, RZ ;  /* 0x00000010416a4819 */ /* 0x008fe200000006ff */
[----:B------:R0:W-:Y:S01]  /*1ab0*/  F2F.BF16.F32 R84, R110 ;  /* 0x0000006e00547304 */ /* 0x0001e20000202000 */
[----:B------:R-:W-:Y:S01]  /*1ac0*/  @P3 SHF.L.U32 R93, R55, 0x10, RZ ;  /* 0x00000010375d3819 */ /* 0x000fe200000006ff */
[----:B------:R-:W-:Y:S01]  /*1ad0*/  FMUL.FTZ R103, R103, UR14 ;  /* 0x0000000e67677c20 */ /* 0x000fe20008410000 */
[----:B------:R-:W-:Y:S01]  /*1ae0*/  FMUL.FTZ R32, R32, UR14 ;  /* 0x0000000e20207c20 */ /* 0x000fe20008410000 */
[----:B------:R-:W-:Y:S01]  /*1af0*/  FMUL.FTZ R101, R101, UR14 ;  /* 0x0000000e65657c20 */ /* 0x000fe20008410000 */
[----:B------:R-:W-:Y:S01]  /*1b00*/  MOV R92, RZ ;  /* 0x000000ff005c7202 */ /* 0x000fe20000000f00 */
[----:B------:R-:W-:Y:S01]  /*1b10*/  @P4 FMUL.FTZ R104, R103, R106 ;  /* 0x0000006a67684220 */ /* 0x000fe20000410000 */
[----:B0-----:R-:W-:Y:S01]  /*1b20*/  @P0 SHF.L.U32 R110, R54, 0x10, RZ ;  /* 0x00000010366e0819 */ /* 0x001fe200000006ff */
[----:B------:R-:W-:Y:S01]  /*1b30*/  @P3 FMUL.FTZ R92, R32, R93 ;  /* 0x0000005d205c3220 */ /* 0x000fe20000410000 */
[----:B------:R-:W-:Y:S01]  /*1b40*/  IMAD.MOV.U32 R106, RZ, RZ, RZ ;  /* 0x000000ffff6a7224 */ /* 0x000fe200078e00ff */
[----:B------:R-:W-:-:S02]  /*1b50*/  @P5 SHF.L.U32 R93, R64, 0x10, RZ ;  /* 0x00000010405d5819 */ /* 0x000fc400000006ff */
[----:B------:R-:W-:Y:S01]  /*1b60*/  @P0 FMUL.FTZ R106, R101, R110 ;  /* 0x0000006e656a0220 */ /* 0x000fe20000410000 */
[----:B------:R-:W-:Y:S01]  /*1b70*/  FMUL.FTZ R110, R114, UR14 ;  /* 0x0000000e726e7c20 */ /* 0x000fe20008410000 */
[----:B------:R-:W0:Y:S01]  /*1b80*/  F2F.BF16.F32 R92, R92 ;  /* 0x0000005c005c7304 */ /* 0x000e220000202000 */
[----:B------:R-:W-:Y:S02]  /*1b90*/  MOV R81, RZ ;  /* 0x000000ff00517202 */ /* 0x000fe40000000f00 */
[----:B------:R-:W-:-:S05]  /*1ba0*/  @P5 FMUL.FTZ R81, R93, R110 ;  /* 0x0000006e5d515220 */ /* 0x000fca0000410000 */
[----:B------:R-:W1:Y:S08]  /*1bb0*/  F2F.BF16.F32 R106, R106 ;  /* 0x0000006a006a7304 */ /* 0x000e700000202000 */
[----:B------:R-:W2:Y:S08]  /*1bc0*/  F2F.BF16.F32 R104, R104 ;  /* 0x0000006800687304 */ /* 0x000eb00000202000 */
[----:B------:R-:W3:Y:S01]  /*1bd0*/  F2F.BF16.F32 R81, R81 ;  /* 0x0000005100517304 */ /* 0x000ee20000202000 */
[----:B0-----:R-:W-:Y:S01]  /*1be0*/  IMAD.WIDE.U32 R92, R92, 0x10000, RZ ;  /* 0x000100005c5c7825 */ /* 0x001fe200078e00ff */
[----:B------:R-:W-:-:S02]  /*1bf0*/  SHF.L.U32 R84, R84, 0x10, RZ ;  /* 0x0000001054547819 */ /* 0x000fc400000006ff */
[----:B-1----:R-:W-:Y:S02]  /*1c00*/  SHF.L.U32 R107, R106, 0x10, RZ ;  /* 0x000000106a6b7819 */ /* 0x002fe400000006ff */
[----:B------:R-:W-:Y:S02]  /*1c10*/  LOP3.LUT R97, R97, R84, R105, 0xfe, !PT ;  /* 0x0000005461617212 */ /* 0x000fe400078efe69 */
[----:B--2---:R-:W-:Y:S01]  /*1c20*/  LOP3.LUT R93, R93, R107, R104, 0xfe, !PT ;  /* 0x0000006b5d5d7212 */ /* 0x004fe200078efe68 */
[----:B------:R-:W-:-:S04]  /*1c30*/  IMAD.WIDE.U32 R104, R87, 0x8, R108 ;  /* 0x0000000857687825 */ /* 0x000fc800078e006c */
[----:B------:R-:W-:Y:S01]  /*1c40*/  IMAD.WIDE.U32 R106, R87, 0x8, R76 ;  /* 0x00000008576a7825 */ /* 0x000fe200078e004c */
[----:B---3--:R-:W-:Y:S01]  /*1c50*/  LOP3.LUT R92, R92, R81, RZ, 0xfc, !PT ;  /* 0x000000515c5c7212 */ /* 0x008fe200078efcff */
[----:B------:R0:W-:Y:S04]  /*1c60*/  STG.E.64 desc[UR4][R104.64], R96 ;  /* 0x0000006068007986 */ /* 0x0001e8000c101b04 */
[----:B------:R1:W-:Y:S04]  /*1c70*/  STG.E.64 desc[UR4][R106.64], R92 ;  /* 0x0000005c6a007986 */ /* 0x0003e8000c101b04 */
[----:B------:R-:W2:Y:S01]  /*1c80*/  LDG.E.64 R34, desc[UR4][R34.64] ;  /* 0x0000000422227981 */ /* 0x000ea2000c1e1b00 */
[----:B------:R-:W-:Y:S01]  /*1c90*/  @P6 SHF.R.U32.HI R33, RZ, 0x10, R33 ;  /* 0x00000010ff216819 */ /* 0x000fe20000011621 */
[----:B------:R-:W-:-:S03]  /*1ca0*/  FFMA.FTZ R81, R98, R39, R36 ;  /* 0x0000002762517223 */ /* 0x000fc60000010024 */
[----:B------:R-:W-:Y:S01]  /*1cb0*/  @P6 SHF.L.U32 R33, R33, 0x10, RZ ;  /* 0x0000001021216819 */ /* 0x000fe200000006ff */
[----:B------:R-:W-:Y:S01]  /*1cc0*/  FADD.FTZ R86, R86, -R81 ;  /* 0x8000005156567221 */ /* 0x000fe20000010000 */
[----:B------:R-:W-:Y:S02]  /*1cd0*/  HFMA2 R81, -RZ, RZ, 0, 0 ;  /* 0x00000000ff517431 */ /* 0x000fe400000001ff */
[--C-:B------:R-:W-:Y:S01]  /*1ce0*/  FFMA.FTZ R99, R99, R39, R36.reuse ;  /* 0x0000002763637223 */ /* 0x100fe20000010024 */
[----:B------:R-:W-:Y:S01]  /*1cf0*/  @P6 FMUL.FTZ R81, R82, R33 ;  /* 0x0000002152516220 */ /* 0x000fe20000410000 */
[-CC-:B------:R-:W-:Y:S01]  /*1d00*/  FFMA.FTZ R95, R95, R39.reuse, R36.reuse ;  /* 0x000000275f5f7223 */ /* 0x180fe20000010024 */
[----:B------:R-:W-:Y:S01]  /*1d10*/  FFMA.FTZ R39, R102, R39, R36 ;  /* 0x0000002766277223 */ /* 0x000fe20000010024 */
[----:B----4-:R-:W-:-:S03]  /*1d20*/  @P5 MOV R33, R90 ;  /* 0x0000005a00215202 */ /* 0x010fc60000000f00 */
[----:B------:R-:W-:Y:S01]  /*1d30*/  FADD.FTZ R88, R88, -R39 ;  /* 0x8000002758587221 */ /* 0x000fe20000010000 */
[----:B------:R-:W-:Y:S02]  /*1d40*/  @P4 MOV R82, R91 ;  /* 0x0000005b00524202 */ /* 0x000fe40000000f00 */
[----:B------:R-:W-:Y:S02]  /*1d50*/  @P5 SHF.L.U32 R33, R33, 0x10, RZ ;  /* 0x0000001021215819 */ /* 0x000fe400000006ff */
[----:B------:R-:W-:Y:S02]  /*1d60*/  LOP3.LUT P6, RZ, R80, 0xff00, RZ, 0xc0, !PT ;  /* 0x0000ff0050ff7812 */ /* 0x000fe400078cc0ff */
[----:B------:R-:W-:Y:S02]  /*1d70*/  @P3 SHF.R.U64 R39, R90, 0x10, R91 ;  /* 0x000000105a273819 */ /* 0x000fe4000000125b */
[----:B------:R-:W-:Y:S01]  /*1d80*/  MOV R84, RZ ;  /* 0x000000ff00547202 */ /* 0x000fe20000000f00 */
[----:B------:R-:W-:Y:S01]  /*1d90*/  @P5 FMUL.FTZ R84, R33, R110 ;  /* 0x0000006e21545220 */ /* 0x000fe20000410000 */
[----:B------:R-:W-:-:S02]  /*1da0*/  @P4 SHF.L.U32 R82, R82, 0x10, RZ ;  /* 0x0000001052524819 */ /* 0x000fc400000006ff */
[----:B------:R-:W-:Y:S01]  /*1db0*/  LOP3.LUT P5, RZ, R80, 0xff0000, RZ, 0xc0, !PT ;  /* 0x00ff000050ff7812 */ /* 0x000fe200078ac0ff */
[----:B------:R-:W-:Y:S01]  /*1dc0*/  FADD.FTZ R100, R100, -R95 ;  /* 0x8000005f64647221 */ /* 0x000fe20000010000 */
[----:B------:R-:W-:Y:S01]  /*1dd0*/  @P3 SHF.L.U32 R39, R39, 0x10, RZ ;  /* 0x0000001027273819 */ /* 0x000fe200000006ff */
[----:B------:R-:W-:Y:S01]  /*1de0*/  FMUL.FTZ R86, R83, R86 ;  /* 0x0000005653567220 */ /* 0x000fe20000410000 */
[----:B0-----:R-:W-:Y:S01]  /*1df0*/  MOV R96, RZ ;  /* 0x000000ff00607202 */ /* 0x001fe20000000f00 */
[----:B------:R-:W-:Y:S02]  /*1e00*/  HFMA2 R87, -RZ, RZ, 0, 0 ;  /* 0x00000000ff577431 */ /* 0x000fe400000001ff */
[----:B------:R-:W-:Y:S01]  /*1e10*/  @P4 FMUL.FTZ R96, R103, R82 ;  /* 0x0000005267604220 */ /* 0x000fe20000410000 */
[----:B------:R-:W-:Y:S01]  /*1e20*/  FMUL.FTZ R100, R83, R100 ;  /* 0x0000006453647220 */ /* 0x000fe20000410000 */
[----:B------:R-:W-:Y:S01]  /*1e30*/  @P3 FMUL.FTZ R87, R32, R39 ;  /* 0x0000002720573220 */ /* 0x000fe20000410000 */
[----:B------:R-:W-:Y:S01]  /*1e40*/  ISETP.GE.U32.AND P4, PT, R80, 0x1000000, PT ;  /* 0x010000005000780c */ /* 0x000fe20003f86070 */
[-C--:B------:R-:W-:Y:S01]  /*1e50*/  FMUL.FTZ R39, R86, R37.reuse ;  /* 0x0000002556277220 */ /* 0x080fe20000410000 */
[----:B------:R-:W-:Y:S01]  /*1e60*/  LOP3.LUT P3, RZ, R80, 0xff, RZ, 0xc0, !PT ;  /* 0x000000ff50ff7812 */ /* 0x000fe2000786c0ff */
[----:B------:R-:W-:Y:S01]  /*1e70*/  FMUL.FTZ R80, R100, R37 ;  /* 0x0000002564507220 */ /* 0x000fe20000410000 */
[----:B------:R-:W-:Y:S01]  /*1e80*/  @P6 SHF.L.U32 R82, R57, 0x10, RZ ;  /* 0x0000001039526819 */ /* 0x000fe200000006ff */
[----:B------:R-:W-:Y:S01]  /*1e90*/  FMUL.FTZ R39, R39, UR14 ;  /* 0x0000000e27277c20 */ /* 0x000fe20008410000 */
[----:B------:R-:W-:Y:S01]  /*1ea0*/  FADD.FTZ R36, R94, -R99 ;  /* 0x800000635e247221 */ /* 0x000fe20000010000 */
[----:B------:R-:W-:Y:S01]  /*1eb0*/  FMUL.FTZ R88, R83, R88 ;  /* 0x0000005853587220 */ /* 0x000fe20000410000 */
[----:B------:R-:W-:Y:S01]  /*1ec0*/  @P5 SHF.L.U32 R33, R67, 0x10, RZ ;  /* 0x0000001043215819 */ /* 0x000fe200000006ff */
[----:B------:R-:W-:-:S02]  /*1ed0*/  HFMA2 R32, -RZ, RZ, 0, 0 ;  /* 0x00000000ff207431 */ /* 0x000fc400000001ff */
[----:B------:R-:W-:Y:S01]  /*1ee0*/  FMUL.FTZ R80, R80, UR14 ;  /* 0x0000000e50507c20 */ /* 0x000fe20008410000 */
[----:B------:R-:W-:Y:S01]  /*1ef0*/  @P6 FMUL.FTZ R32, R39, R82 ;  /* 0x0000005227206220 */ /* 0x000fe20000410000 */
[----:B------:R-:W-:Y:S01]  /*1f00*/  FMUL.FTZ R36, R83, R36 ;  /* 0x0000002453247220 */ /* 0x000fe20000410000 */
[----:B------:R-:W-:Y:S01]  /*1f10*/  FMUL.FTZ R82, R88, R37 ;  /* 0x0000002558527220 */ /* 0x000fe20000410000 */
[----:B------:R-:W-:Y:S01]  /*1f20*/  MOV R83, RZ ;  /* 0x000000ff00537202 */ /* 0x000fe20000000f00 */
[----:B------:R-:W-:Y:S01]  /*1f30*/  @P5 FMUL.FTZ R83, R80, R33 ;  /* 0x0000002150535220 */ /* 0x000fe20000410000 */
[----:B------:R0:W-:Y:S01]  /*1f40*/  F2F.BF16.F32 R95, R88 ;  /* 0x00000058005f7304 */ /* 0x0001e20000202000 */
[----:B------:R-:W-:Y:S01]  /*1f50*/  @P4 SHF.L.U32 R33, R56, 0x10, RZ ;  /* 0x0000001038214819 */ /* 0x000fe200000006ff */
[----:B------:R-:W-:Y:S01]  /*1f60*/  FMUL.FTZ R90, R36, R37 ;  /* 0x00000025245a7220 */ /* 0x000fe20000410000 */
[----:B0-----:R-:W-:-:S05]  /*1f70*/  FMUL.FTZ R88, R82, UR14 ;  /* 0x0000000e52587c20 */ /* 0x001fca0008410000 */
[----:B-1----:R0:W1:Y:S01]  /*1f80*/  F2F.BF16.F32 R92, R86 ;  /* 0x00000056005c7304 */ /* 0x0020620000202000 */
[----:B------:R-:W-:Y:S01]  /*1f90*/  FMUL.FTZ R90, R90, UR14 ;  /* 0x0000000e5a5a7c20 */ /* 0x000fe20008410000 */
[----:B------:R-:W-:Y:S02]  /*1fa0*/  HFMA2 R82, -RZ, RZ, 0, 0 ;  /* 0x00000000ff527431 */ /* 0x000fe400000001ff */
[----:B0-----:R-:W-:Y:S02]  /*1fb0*/  IMAD.MOV.U32 R86, RZ, RZ, RZ ;  /* 0x000000ffff567224 */ /* 0x001fe400078e00ff */
[----:B------:R-:W-:Y:S01]  /*1fc0*/  @P4 FMUL.FTZ R86, R88, R33 ;  /* 0x0000002158564220 */ /* 0x000fe20000410000 */
[----:B------:R-:W-:Y:S01]  /*1fd0*/  @P3 SHF.L.U32 R33, R66, 0x10, RZ ;  /* 0x0000001042213819 */ /* 0x000fe200000006ff */
[----:B------:R-:W-:Y:S04]  /*1fe0*/  F2F.BF16.F32 R32, R32 ;  /* 0x0000002000207304 */ /* 0x000fe80000202000 */
[----:B------:R-:W-:-:S04]  /*1ff0*/  @P3 FMUL.FTZ R82, R90, R33 ;  /* 0x000000215a523220 */ /* 0x000fc80000410000 */
[----:B------:R-:W0:Y:S08]  /*2000*/  F2F.BF16.F32 R86, R86 ;  /* 0x0000005600567304 */ /* 0x000e300000202000 */
[----:B------:R1:W-:Y:S08]  /*2010*/  F2F.BF16.F32 R93, R36 ;  /* 0x00000024005d7304 */ /* 0x0003f00000202000 */
[----:B------:R-:W3:Y:S08]  /*2020*/  F2F.BF16.F32 R94, R100 ;  /* 0x00000064005e7304 */ /* 0x000ef00000202000 */
[----:B------:R0:W4:Y:S08]  /*2030*/  F2F.BF16.F32 R98, R83 ;  /* 0x0000005300627304 */ /* 0x0001300000202000 */
[----:B------:R-:W4:Y:S01]  /*2040*/  F2F.BF16.F32 R97, R82 ;  /* 0x0000005200617304 */ /* 0x000f220000202000 */
[----:B-1----:R-:W-:Y:S01]  /*2050*/  IMAD.WIDE.U32 R36, R92, 0x10000, RZ ;  /* 0x000100005c247825 */ /* 0x002fe200078e00ff */
[----:B------:R-:W-:-:S02]  /*2060*/  SHF.L.U32 R95, R95, 0x10, RZ ;  /* 0x000000105f5f7819 */ /* 0x000fc400000006ff */
[----:B0-----:R-:W-:Y:S01]  /*2070*/  SHF.L.U32 R83, R86, 0x10, RZ ;  /* 0x0000001056537819 */ /* 0x001fe200000006ff */
[----:B------:R-:W-:Y:S01]  /*2080*/  IMAD.WIDE.U32 R32, R32, 0x10000, RZ ;  /* 0x0001000020207825 */ /* 0x000fe200078e00ff */
[----:B---3--:R-:W-:Y:S02]  /*2090*/  LOP3.LUT R37, R37, R95, R94, 0xfe, !PT ;  /* 0x0000005f25257212 */ /* 0x008fe400078efe5e */
[----:B------:R-:W-:Y:S01]  /*20a0*/  LOP3.LUT R36, R36, R93, RZ, 0xfc, !PT ;  /* 0x0000005d24247212 */ /* 0x000fe200078efcff */
[----:B------:R-:W-:Y:S01]  /*20b0*/  IMAD.WIDE.U32 R108, R85, 0x8, R108 ;  /* 0x00000008556c7825 */ /* 0x000fe200078e006c */
[----:B----4-:R-:W-:Y:S02]  /*20c0*/  LOP3.LUT R33, R33, R83, R98, 0xfe, !PT ;  /* 0x0000005321217212 */ /* 0x010fe400078efe62 */
[----:B------:R-:W-:Y:S01]  /*20d0*/  @P0 SHF.R.U32.HI R95, RZ, 0x10, R91 ;  /* 0x00000010ff5f0819 */ /* 0x000fe2000001165b */
[----:B------:R-:W-:Y:S01]  /*20e0*/  IMAD.WIDE.U32 R76, R85, 0x8, R76 ;  /* 0x00000008554c7825 */ /* 0x000fe200078e004c */
[----:B------:R-:W-:Y:S01]  /*20f0*/  LOP3.LUT R32, R32, R97, RZ, 0xfc, !PT ;  /* 0x0000006120207212 */ /* 0x000fe200078efcff */
[----:B------:R-:W-:Y:S04]  /*2100*/  STG.E.64 desc[UR4][R108.64], R36 ;  /* 0x000000246c007986 */ /* 0x000fe8000c101b04 */
[----:B------:R0:W-:Y:S01]  /*2110*/  STG.E.64 desc[UR4][R76.64], R32 ;  /* 0x000000204c007986 */ /* 0x0001e2000c101b04 */
[----:B------:R-:W-:Y:S01]  /*2120*/  CS2R R82, SRZ ;  /* 0x0000000000527805 */ /* 0x000fe2000001ff00 */
[----:B------:R-:W-:Y:S01]  /*2130*/  HFMA2 R93, -RZ, RZ, 0, 0 ;  /* 0x00000000ff5d7431 */ /* 0x000fe200000001ff */
[----:B------:R-:W-:Y:S01]  /*2140*/  MOV R85, RZ ;  /* 0x000000ff00557202 */ /* 0x000fe20000000f00 */
[----:B------:R-:W-:Y:S01]  /*2150*/  HFMA2 R86, -RZ, RZ, 0, 0 ;  /* 0x00000000ff567431 */ /* 0x000fe200000001ff */
[----:B--2---:R-:W-:-:S02]  /*2160*/  @P6 SHF.R.U64 R94, R34, 0x10, R35 ;  /* 0x00000010225e6819 */ /* 0x004fc40000001223 */
[----:B------:R-:W-:Y:S02]  /*2170*/  @P5 MOV R92, R35 ;  /* 0x00000023005c5202 */ /* 0x000fe40000000f00 */
[----:B------:R-:W-:Y:S02]  /*2180*/  @P3 MOV R91, R34 ;  /* 0x00000022005b3202 */ /* 0x000fe40000000f00 */
[----:B------:R-:W-:Y:S02]  /*2190*/  @P4 SHF.R.U32.HI R35, RZ, 0x10, R35 ;  /* 0x00000010ff234819 */ /* 0x000fe40000011623 */
[----:B------:R-:W-:Y:S02]  /*21a0*/  @P0 SHF.L.U32 R34, R95, 0x10, RZ ;  /* 0x000000105f220819 */ /* 0x000fe400000006ff */
[----:B------:R-:W-:Y:S02]  /*21b0*/  @P3 SHF.L.U32 R91, R91, 0x10, RZ ;  /* 0x000000105b5b3819 */ /* 0x000fe400000006ff */
[----:B0-----:R-:W-:-:S02]  /*21c0*/  @P6 SHF.L.U32 R32, R94, 0x10, RZ ;  /* 0x000000105e206819 */ /* 0x001fc400000006ff */
[----:B------:R-:W-:Y:S02]  /*21d0*/  @P5 SHF.L.U32 R33, R92, 0x10, RZ ;  /* 0x000000105c215819 */ /* 0x000fe400000006ff */
[----:B------:R-:W-:Y:S01]  /*21e0*/  @P4 SHF.L.U32 R35, R35, 0x10, RZ ;  /* 0x0000001023234819 */ /* 0x000fe200000006ff */
[----:B------:R-:W-:Y:S01]  /*21f0*/  @P0 FMUL.FTZ R93, R101, R34 ;  /* 0x00000022655d0220 */ /* 0x000fe20000410000 */
[----:B------:R-:W-:Y:S01]  /*2200*/  @P3 FMUL.FTZ R85, R90, R91 ;  /* 0x0000005b5a553220 */ /* 0x000fe20000410000 */
[----:B------:R-:W-:Y:S01]  /*2210*/  @P6 FMUL.FTZ R82, R39, R32 ;  /* 0x0000002027526220 */ /* 0x000fe20000410000 */
[----:B------:R-:W-:Y:S01]  /*2220*/  @P5 FMUL.FTZ R83, R80, R33 ;  /* 0x0000002150535220 */ /* 0x000fe20000410000 */
[----:B------:R-:W-:Y:S01]  /*2230*/  @P4 FMUL.FTZ R86, R88, R35 ;  /* 0x0000002358564220 */ /* 0x000fe20000410000 */
[----:B------:R-:W-:Y:S06]  /*2240*/  BRA `(.L_x_487) ;  /* 0x0000002800547947 */ /* 0x000fec0003800000 */
.L_x_486:
[----:B------:R-:W0:Y:S02]  /*2250*/  LDC.64 R32, c[0x0][0x390] ;  /* 0x0000e400ff207b82 */ /* 0x000e240000000a00 */
[----:B0-----:R-:W-:-:S06]  /*2260*/  IMAD.WIDE.U32 R34, R89, 0x8, R32 ;  /* 0x0000000859227825 */ /* 0x001fcc00078e0020 */
[----:B------:R-:W2:Y:S01]  /*2270*/  LDG.E.64 R34, desc[UR4][R34.64] ;  /* 0x0000000422227981 */ /* 0x000ea2000c1e1b00 */
[-CC-:B------:R-:W-:Y:S01]  /*2280*/  FFMA.FTZ R38, R109, R39.reuse, R36.reuse ;  /* 0x000000276d267223 */ /* 0x180fe20000010024 */
[----:B-----5:R-:W-:Y:S01]  /*2290*/  LOP3.LUT P3, RZ, R82, 0xff00, RZ, 0xc0, !PT ;  /* 0x0000ff0052ff7812 */ /* 0x020fe2000786c0ff */
[-CC-:B------:R-:W-:Y:S01]  /*22a0*/  FFMA.FTZ R96, R96, R39.reuse, R36.reuse ;  /* 0x0000002760607223 */ /* 0x180fe20000010024 */
[-C--:B------:R-:W-:Y:S01]  /*22b0*/  FFMA.FTZ R93, R93, R39.reuse, R36 ;  /* 0x000000275d5d7223 */ /* 0x080fe20000010024 */
[----:B------:R-:W-:Y:S01]  /*22c0*/  FADD.FTZ R38, R107, -R38 ;  /* 0x800000266b267221 */ /* 0x000fe20000010000 */
[----:B------:R-:W-:Y:S01]  /*22d0*/  ISETP.GE.U32.AND P6, PT, R82, 0x1000000, PT ;  /* 0x010000005200780c */ /* 0x000fe20003fc6070 */
[----:B------:R-:W-:Y:S01]  /*22e0*/  FFMA.FTZ R0, R0, R39, R36 ;  /* 0x0000002700007223 */ /* 0x000fe20000010024 */
[C---:B------:R-:W-:Y:S01]  /*22f0*/  LOP3.LUT P0, RZ, R82.reuse, 0xff, RZ, 0xc0, !PT ;  /* 0x000000ff52ff7812 */ /* 0x040fe2000780c0ff */
[----:B------:R-:W-:Y:S01]  /*2300*/  FMUL.FTZ R38, R83, R38 ;  /* 0x0000002653267220 */ /* 0x000fe20000410000 */
[----:B------:R-:W-:Y:S01]  /*2310*/  LOP3.LUT P5, RZ, R82, 0xff0000, RZ, 0xc0, !PT ;  /* 0x00ff000052ff7812 */ /* 0x000fe200078ac0ff */
[----:B------:R-:W-:Y:S01]  /*2320*/  FADD.FTZ R82, R103, -R96 ;  /* 0x8000006067527221 */ /* 0x000fe20000010000 */
[----:B------:R-:W-:Y:S01]  /*2330*/  FADD.FTZ R108, R108, -R93 ;  /* 0x8000005d6c6c7221 */ /* 0x000fe20000010000 */
[-C--:B------:R-:W-:Y:S01]  /*2340*/  FMUL.FTZ R93, R38, R37.reuse ;  /* 0x00000025265d7220 */ /* 0x080fe20000410000 */
[----:B------:R-:W-:Y:S01]  /*2350*/  FADD.FTZ R0, R91, -R0 ;  /* 0x800000005b007221 */ /* 0x000fe20000010000 */
[C---:B------:R-:W-:Y:S01]  /*2360*/  FMUL.FTZ R82, R83.reuse, R82 ;  /* 0x0000005253527220 */ /* 0x040fe20000410000 */
[----:B------:R-:W-:Y:S01]  /*2370*/  FMUL.FTZ R108, R83, R108 ;  /* 0x0000006c536c7220 */ /* 0x000fe20000410000 */
[----:B------:R-:W-:Y:S01]  /*2380*/  @P3 SHF.L.U32 R76, R53, 0x10, RZ ;  /* 0x00000010354c3819 */ /* 0x000fe200000006ff */
[----:B------:R-:W-:Y:S01]  /*2390*/  FMUL.FTZ R93, R93, UR14 ;  /* 0x0000000e5d5d7c20 */ /* 0x000fe20008410000 */
[-C--:B------:R-:W-:Y:S01]  /*23a0*/  FMUL.FTZ R82, R82, R37.reuse ;  /* 0x0000002552527220 */ /* 0x080fe20000410000 */
[-C--:B------:R-:W-:Y:S01]  /*23b0*/  FMUL.FTZ R103, R108, R37.reuse ;  /* 0x000000256c677220 */ /* 0x080fe20000410000 */
[----:B------:R-:W-:Y:S01]  /*23c0*/  MOV R38, RZ ;  /* 0x000000ff00267202 */ /* 0x000fe20000000f00 */
[----:B------:R-:W-:Y:S01]  /*23d0*/  FMUL.FTZ R0, R83, R0 ;  /* 0x0000000053007220 */ /* 0x000fe20000410000 */
[----:B------:R-:W-:Y:S01]  /*23e0*/  @P3 FMUL.FTZ R38, R93, R76 ;  /* 0x0000004c5d263220 */ /* 0x000fe20000410000 */
[----:B------:R-:W-:Y:S01]  /*23f0*/  @P6 SHF.L.U32 R77, R52, 0x10, RZ ;  /* 0x00000010344d6819 */ /* 0x000fe200000006ff */
[----:B------:R-:W-:Y:S01]  /*2400*/  FMUL.FTZ R82, R82, UR14 ;  /* 0x0000000e52527c20 */ /* 0x000fe20008410000 */
[----:B------:R-:W-:Y:S01]  /*2410*/  @P5 SHF.L.U32 R76, R63, 0x10, RZ ;  /* 0x000000103f4c5819 */ /* 0x000fe200000006ff */
[----:B------:R-:W-:Y:S01]  /*2420*/  FMUL.FTZ R103, R103, UR14 ;  /* 0x0000000e67677c20 */ /* 0x000fe20008410000 */
[----:B------:R-:W-:Y:S01]  /*2430*/  FMUL.FTZ R91, R0, R37 ;  /* 0x00000025005b7220 */ /* 0x000fe20000410000 */
[----:B------:R-:W-:-:S02]  /*2440*/  IMAD.MOV.U32 R110, RZ, RZ, RZ ;  /* 0x000000ffff6e7224 */ /* 0x000fc400078e00ff */
[----:B------:R-:W-:Y:S02]  /*2450*/  HFMA2 R96, -RZ, RZ, 0, 0 ;  /* 0x00000000ff607431 */ /* 0x000fe400000001ff */
[----:B------:R-:W-:Y:S01]  /*2460*/  @P6 FMUL.FTZ R110, R82, R77 ;  /* 0x0000004d526e6220 */ /* 0x000fe20000410000 */
[----:B------:R-:W-:Y:S01]  /*2470*/  @P5 FMUL.FTZ R96, R103, R76 ;  /* 0x0000004c67605220 */ /* 0x000fe20000410000 */
[----:B------:R-:W-:Y:S01]  /*2480*/  @P0 SHF.L.U32 R108, R62, 0x10, RZ ;  /* 0x000000103e6c0819 */ /* 0x000fe200000006ff */
[----:B------:R-:W0:Y:S01]  /*2490*/  LDC.64 R76, c[0x0][0x468] ;  /* 0x00011a00ff4c7b82 */ /* 0x000e220000000a00 */
[----:B------:R-:W-:Y:S01]  /*24a0*/  FMUL.FTZ R91, R91, UR14 ;  /* 0x0000000e5b5b7c20 */ /* 0x000fe20008410000 */
[----:B------:R-:W1:Y:S01]  /*24b0*/  F2F.BF16.F32 R38, R38 ;  /* 0x0000002600267304 */ /* 0x000e620000202000 */
[----:B------:R-:W-:Y:S01]  /*24c0*/  MOV R0, RZ ;  /* 0x000000ff00007202 */ /* 0x000fe20000000f00 */
[----:B------:R-:W-:Y:S01]  /*24d0*/  FFMA.FTZ R113, R97, R39, R36 ;  /* 0x0000002761717223 */ /* 0x000fe20000010024 */
[----:B------:R-:W-:Y:S01]  /*24e0*/  @P0 FMUL.FTZ R0, R91, R108 ;  /* 0x0000006c5b000220 */ /* 0x000fe20000410000 */
[----:B------:R-:W-:-:S04]  /*24f0*/  LOP3.LUT P4, RZ, R81, 0xff00, RZ, 0xc0, !PT ;  /* 0x0000ff0051ff7812 */ /* 0x000fc8000788c0ff */
[----:B------:R-:W3:Y:S01]  /*2500*/  F2F.BF16.F32 R110, R110 ;  /* 0x0000006e006e7304 */ /* 0x000ee20000202000 */
[----:B-1----:R-:W-:-:S07]  /*2510*/  IMAD.WIDE.U32 R108, R38, 0x10000, RZ ;  /* 0x00010000266c7825 */ /* 0x002fce00078e00ff */
[----:B------:R-:W1:Y:S01]  /*2520*/  F2F.BF16.F32 R96, R96 ;  /* 0x0000006000607304 */ /* 0x000e620000202000 */
[----:B------:R-:W-:-:S04]  /*2530*/  FFMA.FTZ R38, R106, R39, R36 ;  /* 0x000000276a267223 */ /* 0x000fc80000010024 */
[----:B------:R-:W-:Y:S01]  /*2540*/  FADD.FTZ R114, R105, -R38 ;  /* 0x8000002669727221 */ /* 0x000fe20000010000 */
[----:B---3--:R-:W-:Y:S02]  /*2550*/  SHF.L.U32 R107, R110, 0x10, RZ ;  /* 0x000000106e6b7819 */ /* 0x008fe400000006ff */
[----:B------:R-:W3:Y:S02]  /*2560*/  F2F.BF16.F32 R111, R0 ;  /* 0x00000000006f7304 */ /* 0x000ee40000202000 */
[----:B-1----:R-:W-:Y:S02]  /*2570*/  LOP3.LUT R107, R109, R107, R96, 0xfe, !PT ;  /* 0x0000006b6d6b7212 */ /* 0x002fe400078efe60 */
[----:B---3--:R-:W-:Y:S01]  /*2580*/  LOP3.LUT R106, R108, R111, RZ, 0xfc, !PT ;  /* 0x0000006f6c6a7212 */ /* 0x008fe200078efcff */
[----:B0-----:R-:W-:-:S04]  /*2590*/  IMAD.WIDE.U32 R108, R89, 0x8, R76 ;  /* 0x00000008596c7825 */ /* 0x001fc800078e004c */
[----:B------:R-:W-:Y:S02]  /*25a0*/  HFMA2 R0, -RZ, RZ, 0, 0 ;  /* 0x00000000ff007431 */ /* 0x000fe400000001ff */
[----:B------:R-:W-:Y:S01]  /*25b0*/  FADD.FTZ R92, R92, -R113 ;  /* 0x800000715c5c7221 */ /* 0x000fe20000010000 */
[----:B------:R-:W-:Y:S02]  /*25c0*/  HFMA2 R89, -RZ, RZ, 0, 0 ;  /* 0x00000000ff597431 */ /* 0x000fe400000001ff */
[----:B------:R-:W-:Y:S01]  /*25d0*/  IMAD.WIDE.U32 R110, R87, 0x8, R32 ;  /* 0x00000008576e7825 */ /* 0x000fe200078e0020 */
[----:B------:R0:W-:Y:S04]  /*25e0*/  STG.E.64 desc[UR4][R108.64], R106 ;  /* 0x0000006a6c007986 */ /* 0x0001e8000c101b04 */
[----:B------:R-:W3:Y:S01]  /*25f0*/  LDG.E.64 R96, desc[UR4][R110.64] ;  /* 0x000000046e607981 */ /* 0x000ee2000c1e1b00 */
[C---:B------:R-:W-:Y:S01]  /*2600*/  FMUL.FTZ R92, R83.reuse, R92 ;  /* 0x0000005c535c7220 */ /* 0x040fe20000410000 */
[----:B------:R-:W-:Y:S01]  /*2610*/  FMUL.FTZ R114, R83, R114 ;  /* 0x0000007253727220 */ /* 0x000fe20000410000 */
[----:B------:R-:W-:-:S02]  /*2620*/  FFMA.FTZ R101, R101, R39, R36 ;  /* 0x0000002765657223 */ /* 0x000fc40000010024 */
[----:B------:R-:W-:Y:S02]  /*2630*/  FMUL.FTZ R92, R92, R37 ;  /* 0x000000255c5c7220 */ /* 0x000fe40000410000 */
[----:B------:R-:W-:-:S04]  /*2640*/  FADD.FTZ R90, R90, -R101 ;  /* 0x800000655a5a7221 */ /* 0x000fc80000010000 */
[----:B------:R-:W-:-:S04]  /*2650*/  FMUL.FTZ R90, R83, R90 ;  /* 0x0000005a535a7220 */ /* 0x000fc80000410000 */
[----:B------:R-:W-:Y:S01]  /*2660*/  FMUL.FTZ R90, R90, R37 ;  /* 0x000000255a5a7220 */ /* 0x000fe20000410000 */
[----:B------:R-:W-:Y:S01]  /*2670*/  IMAD.WIDE.U32 R32, R85, 0x8, R32 ;  /* 0x0000000855207825 */ /* 0x000fe200078e0020 */
[----:B--2---:R-:W-:Y:S02]  /*2680*/  @P3 SHF.R.U64 R112, R34, 0x10, R35 ;  /* 0x0000001022703819 */ /* 0x004fe40000001223 */
[----:B------:R-:W-:Y:S02]  /*2690*/  @P5 MOV R105, R35 ;  /* 0x0000002300695202 */ /* 0x000fe40000000f00 */
[----:B------:R-:W-:Y:S02]  /*26a0*/  @P3 SHF.L.U32 R112, R112, 0x10, RZ ;  /* 0x0000001070703819 */ /* 0x000fe400000006ff */
[----:B------:R-:W-:Y:S02]  /*26b0*/  @P0 MOV R38, R34 ;  /* 0x0000002200260202 */ /* 0x000fe40000000f00 */
[----:B0-----:R-:W-:Y:S01]  /*26c0*/  @P5 SHF.L.U32 R106, R105, 0x10, RZ ;  /* 0x00000010696a5819 */ /* 0x001fe200000006ff */
[----:B------:R-:W-:Y:S01]  /*26d0*/  @P3 FMUL.FTZ R0, R93, R112 ;  /* 0x000000705d003220 */ /* 0x000fe20000410000 */
[----:B------:R-:W-:-:S02]  /*26e0*/  @P0 SHF.L.U32 R34, R38, 0x10, RZ ;  /* 0x0000001026220819 */ /* 0x000fc400000006ff */
[----:B------:R-:W-:Y:S01]  /*26f0*/  LOP3.LUT P3, RZ, R81, 0xff0000, RZ, 0xc0, !PT ;  /* 0x00ff000051ff7812 */ /* 0x000fe2000786c0ff */
[----:B------:R-:W-:Y:S02]  /*2700*/  HFMA2 R38, -RZ, RZ, 0, 0 ;  /* 0x00000000ff267431 */ /* 0x000fe400000001ff */
[----:B------:R-:W-:Y:S01]  /*2710*/  @P5 FMUL.FTZ R38, R103, R106 ;  /* 0x0000006a67265220 */ /* 0x000fe20000410000 */
[----:B------:R-:W-:Y:S01]  /*2720*/  FFMA.FTZ R103, R104, R39, R36 ;  /* 0x0000002768677223 */ /* 0x000fe20000010024 */
[----:B------:R-:W-:Y:S01]  /*2730*/  @P0 FMUL.FTZ R89, R91, R34 ;  /* 0x000000225b590220 */ /* 0x000fe20000410000 */
[C---:B------:R-:W-:Y:S02]  /*2740*/  ISETP.GE.U32.AND P0, PT, R81.reuse, 0x1000000, PT ;  /* 0x010000005100780c */ /* 0x040fe40003f06070 */
[----:B------:R-:W-:Y:S01]  /*2750*/  FADD.FTZ R104, R84, -R103 ;  /* 0x8000006754687221 */ /* 0x000fe20000010000 */
[----:B------:R-:W-:Y:S01]  /*2760*/  LOP3.LUT P5, RZ, R81, 0xff, RZ, 0xc0, !PT ;  /* 0x000000ff51ff7812 */ /* 0x000fe200078ac0ff */
[----:B------:R-:W-:-:S02]  /*2770*/  FMUL.FTZ R103, R92, UR14 ;  /* 0x0000000e5c677c20 */ /* 0x000fc40008410000 */
[----:B------:R-:W-:Y:S01]  /*2780*/  FMUL.FTZ R104, R83, R104 ;  /* 0x0000006853687220 */ /* 0x000fe20000410000 */
[----:B------:R-:W-:Y:S01]  /*2790*/  @P3 SHF.L.U32 R84, R65, 0x10, RZ ;  /* 0x0000001041543819 */ /* 0x000fe200000006ff */
[-C--:B------:R-:W-:Y:S02]  /*27a0*/  FMUL.FTZ R34, R114, R37.reuse ;  /* 0x0000002572227220 */ /* 0x080fe40000410000 */
[----:B------:R-:W-:Y:S01]  /*27b0*/  FMUL.FTZ R101, R104, R37 ;  /* 0x0000002568657220 */ /* 0x000fe20000410000 */
[----:B------:R-:W-:Y:S01]  /*27c0*/  HFMA2 R81, -RZ, RZ, 0, 0 ;  /* 0x00000000ff517431 */ /* 0x000fe200000001ff */
[----:B------:R-:W-:Y:S01]  /*27d0*/  @P4 SHF.L.U32 R93, R55, 0x10, RZ ;  /* 0x00000010375d4819 */ /* 0x000fe200000006ff */
[----:B------:R-:W-:Y:S01]  /*27e0*/  @P3 FMUL.FTZ R81, R103, R84 ;  /* 0x0000005467513220 */ /* 0x000fe20000410000 */
[----:B------:R-:W-:Y:S01]  /*27f0*/  FMUL.FTZ R34, R34, UR14 ;  /* 0x0000000e22227c20 */ /* 0x000fe20008410000 */
[----:B------:R-:W-:Y:S01]  /*2800*/  @P0 SHF.L.U32 R84, R54, 0x10, RZ ;  /* 0x0000001036540819 */ /* 0x000fe200000006ff */
[----:B------:R-:W-:Y:S01]  /*2810*/  FMUL.FTZ R101, R101, UR14 ;  /* 0x0000000e65657c20 */ /* 0x000fe20008410000 */
[----:B------:R-:W-:Y:S01]  /*2820*/  MOV R91, RZ ;  /* 0x000000ff005b7202 */ /* 0x000fe20000000f00 */
[----:B------:R-:W-:Y:S01]  /*2830*/  @P4 FMUL.FTZ R91, R34, R93 ;  /* 0x0000005d225b4220 */ /* 0x000fe20000410000 */
[----:B------:R-:W-:Y:S01]  /*2840*/  MOV R105, RZ ;  /* 0x000000ff00697202 */ /* 0x000fe20000000f00 */
[----:B------:R-:W-:Y:S01]  /*2850*/  @P0 FMUL.FTZ R105, R101, R84 ;  /* 0x0000005465690220 */ /* 0x000fe20000410000 */
[----:B------:R-:W-:-:S02]  /*2860*/  @P5 IMAD.U32 R93, R64, 0x10000, RZ ;  /* 0x00010000405d5824 */ /* 0x000fc400078e00ff */
[----:B------:R-:W-:Y:S01]  /*2870*/  FMUL.FTZ R104, R90, UR14 ;  /* 0x0000000e5a687c20 */ /* 0x000fe20008410000 */
[----:B------:R-:W-:Y:S01]  /*2880*/  HFMA2 R84, -RZ, RZ, 0, 0 ;  /* 0x00000000ff547431 */ /* 0x000fe200000001ff */
[----:B------:R-:W0:Y:S02]  /*2890*/  F2F.BF16.F32 R91, R91 ;  /* 0x0000005b005b7304 */ /* 0x000e240000202000 */
[----:B------:R-:W-:-:S06]  /*28a0*/  @P5 FMUL.FTZ R84, R104, R93 ;  /* 0x0000005d68545220 */ /* 0x000fcc0000410000 */
[----:B------:R-:W1:Y:S08]  /*28b0*/  F2F.BF16.F32 R105, R105 ;  /* 0x0000006900697304 */ /* 0x000e700000202000 */
[----:B------:R-:W2:Y:S08]  /*28c0*/  F2F.BF16.F32 R81, R81 ;  /* 0x0000005100517304 */ /* 0x000eb00000202000 */
[----:B------:R-:W4:Y:S01]  /*28d0*/  F2F.BF16.F32 R107, R84 ;  /* 0x00000054006b7304 */ /* 0x000f220000202000 */
[----:B0-----:R-:W-:Y:S01]  /*28e0*/  IMAD.WIDE.U32 R90, R91, 0x10000, RZ ;  /* 0x000100005b5a7825 */ /* 0x001fe200078e00ff */
[----:B-1----:R-:W-:-:S04]  /*28f0*/  SHF.L.U32 R93, R105, 0x10, RZ ;  /* 0x00000010695d7819 */ /* 0x002fc800000006ff */
[----:B--2---:R-:W-:Y:S01]  /*2900*/  LOP3.LUT R91, R91, R93, R81, 0xfe, !PT ;  /* 0x0000005d5b5b7212 */ /* 0x004fe200078efe51 */
[----:B------:R-:W-:Y:S01]  /*2910*/  IMAD.WIDE.U32 R92, R87, 0x8, R76 ;  /* 0x00000008575c7825 */ /* 0x000fe200078e004c */
[----:B----4-:R-:W-:-:S05]  /*2920*/  LOP3.LUT R90, R90, R107, RZ, 0xfc, !PT ;  /* 0x0000006b5a5a7212 */ /* 0x010fca00078efcff */
[----:B------:R3:W-:Y:S04]  /*2930*/  STG.E.64 desc[UR4][R92.64], R90 ;  /* 0x0000005a5c007986 */ /* 0x0007e8000c101b04 */
[----:B------:R-:W2:Y:S01]  /*2940*/  LDG.E.64 R32, desc[UR4][R32.64] ;  /* 0x0000000420207981 */ /* 0x000ea2000c1e1b00 */
[----:B------:R-:W-:-:S04]  /*2950*/  @P6 SHF.R.U32.HI R35, RZ, 0x10, R35 ;  /* 0x00000010ff236819 */ /* 0x000fc80000011623 */
[----:B------:R-:W-:Y:S02]  /*2960*/  @P6 SHF.L.U32 R35, R35, 0x10, RZ ;  /* 0x0000001023236819 */ /* 0x000fe400000006ff */
[----:B---3--:R-:W-:Y:S02]  /*2970*/  @P4 SHF.R.U64 R91, R96, 0x10, R97 ;  /* 0x00000010605b4819 */ /* 0x008fe40000001261 */
[----:B------:R-:W-:Y:S01]  /*2980*/  MOV R81, RZ ;  /* 0x000000ff00517202 */ /* 0x000fe20000000f00 */
[----:B------:R-:W-:Y:S01]  /*2990*/  @P6 FMUL.FTZ R81, R82, R35 ;  /* 0x0000002352516220 */ /* 0x000fe20000410000 */
[----:B------:R-:W-:Y:S02]  /*29a0*/  @P4 SHF.L.U32 R91, R91, 0x10, RZ ;  /* 0x000000105b5b4819 */ /* 0x000fe400000006ff */
[----:B------:R-:W-:Y:S01]  /*29b0*/  @P5 MOV R35, R96 ;  /* 0x0000006000235202 */ /* 0x000fe20000000f00 */
[----:B------:R-:W-:Y:S01]  /*29c0*/  FFMA.FTZ R95, R95, R39, R36 ;  /* 0x000000275f5f7223 */ /* 0x000fe20000010024 */
[----:B------:R-:W-:Y:S01]  /*29d0*/  MOV R87, RZ ;  /* 0x000000ff00577202 */ /* 0x000fe20000000f00 */
[----:B------:R-:W-:Y:S01]  /*29e0*/  @P4 FMUL.FTZ R87, R34, R91 ;  /* 0x0000005b22574220 */ /* 0x000fe20000410000 */
[----:B------:R-:W-:-:S02]  /*29f0*/  @P5 SHF.L.U32 R35, R35, 0x10, RZ ;  /* 0x0000001023235819 */ /* 0x000fc400000006ff */
[----:B------:R-:W-:Y:S01]  /*2a00*/  LOP3.LUT P4, RZ, R80, 0xff0000, RZ, 0xc0, !PT ;  /* 0x00ff000050ff7812 */ /* 0x000fe2000788c0ff */
[----:B------:R-:W-:Y:S01]  /*2a10*/  FADD.FTZ R100, R100, -R95 ;  /* 0x8000005f64647221 */ /* 0x000fe20000010000 */
[----:B------:R-:W-:Y:S01]  /*2a20*/  @P3 MOV R82, R97 ;  /* 0x0000006100523202 */ /* 0x000fe20000000f00 */
[-CC-:B------:R-:W-:Y:S01]  /*2a30*/  FFMA.FTZ R99, R99, R39.reuse, R36.reuse ;  /* 0x0000002763637223 */ /* 0x180fe20000010024 */
[-CC-:B------:R-:W-:Y:S01]  /*2a40*/  FFMA.FTZ R105, R98, R39.reuse, R36.reuse ;  /* 0x0000002762697223 */ /* 0x180fe20000010024 */
[----:B------:R-:W-:Y:S02]  /*2a50*/  HFMA2 R84, -RZ, RZ, 0, 0 ;  /* 0x00000000ff547431 */ /* 0x000fe400000001ff */
[----:B------:R-:W-:Y:S01]  /*2a60*/  FFMA.FTZ R39, R102, R39, R36 ;  /* 0x0000002766277223 */ /* 0x000fe20000010024 */
[----:B------:R-:W-:Y:S01]  /*2a70*/  LOP3.LUT P6, RZ, R80, 0xff00, RZ, 0xc0, !PT ;  /* 0x0000ff0050ff7812 */ /* 0x000fe200078cc0ff */
[----:B------:R-:W-:Y:S01]  /*2a80*/  @P5 FMUL.FTZ R84, R104, R35 ;  /* 0x0000002368545220 */ /* 0x000fe20000410000 */
[----:B------:R-:W-:Y:S01]  /*2a90*/  @P3 SHF.L.U32 R82, R82, 0x10, RZ ;  /* 0x0000001052523819 */ /* 0x000fe200000006ff */
[----:B------:R-:W-:Y:S01]  /*2aa0*/  FMUL.FTZ R100, R83, R100 ;  /* 0x0000006453647220 */ /* 0x000fe20000410000 */
[----:B------:R-:W-:Y:S01]  /*2ab0*/  ISETP.GE.U32.AND P5, PT, R80, 0x1000000, PT ;  /* 0x010000005000780c */ /* 0x000fe20003fa6070 */
[----:B------:R-:W-:Y:S01]  /*2ac0*/  FADD.FTZ R86, R86, -R105 ;  /* 0x8000006956567221 */ /* 0x000fe20000010000 */
[----:B------:R-:W-:Y:S01]  /*2ad0*/  FADD.FTZ R88, R88, -R39 ;  /* 0x8000002758587221 */ /* 0x000fe20000010000 */
[----:B------:R-:W-:-:S02]  /*2ae0*/  HFMA2 R96, -RZ, RZ, 0, 0 ;  /* 0x00000000ff607431 */ /* 0x000fc400000001ff */
[-C--:B------:R-:W-:Y:S01]  /*2af0*/  FMUL.FTZ R39, R100, R37.reuse ;  /* 0x0000002564277220 */ /* 0x080fe20000410000 */
[----:B------:R-:W-:Y:S01]  /*2b00*/  @P3 FMUL.FTZ R96, R103, R82 ;  /* 0x0000005267603220 */ /* 0x000fe20000410000 */
[C---:B------:R-:W-:Y:S01]  /*2b10*/  FMUL.FTZ R86, R83.reuse, R86 ;  /* 0x0000005653567220 */ /* 0x040fe20000410000 */
[----:B------:R-:W-:Y:S01]  /*2b20*/  LOP3.LUT P3, RZ, R80, 0xff, RZ, 0xc0, !PT ;  /* 0x000000ff50ff7812 */ /* 0x000fe2000786c0ff */
[----:B------:R-:W-:Y:S01]  /*2b30*/  FMUL.FTZ R88, R83, R88 ;  /* 0x0000005853587220 */ /* 0x000fe20000410000 */
[----:B------:R-:W-:Y:S01]  /*2b40*/  @P4 SHF.L.U32 R80, R67, 0x10, RZ ;  /* 0x0000001043504819 */ /* 0x000fe200000006ff */
[----:B------:R-:W-:Y:S01]  /*2b50*/  FADD.FTZ R94, R94, -R99 ;  /* 0x800000635e5e7221 */ /* 0x000fe20000010000 */
[----:B------:R-:W-:Y:S01]  /*2b60*/  FMUL.FTZ R39, R39, UR14 ;  /* 0x0000000e27277c20 */ /* 0x000fe20008410000 */
[-C--:B------:R-:W-:Y:S01]  /*2b70*/  FMUL.FTZ R36, R86, R37.reuse ;  /* 0x0000002556247220 */ /* 0x080fe20000410000 */
[-C--:B------:R-:W-:Y:S01]  /*2b80*/  FMUL.FTZ R88, R88, R37.reuse ;  /* 0x0000002558587220 */ /* 0x080fe20000410000 */
[----:B------:R-:W-:Y:S01]  /*2b90*/  HFMA2 R82, -RZ, RZ, 0, 0 ;  /* 0x00000000ff527431 */ /* 0x000fe200000001ff */
[----:B------:R-:W-:Y:S01]  /*2ba0*/  @P6 SHF.L.U32 R35, R57, 0x10, RZ ;  /* 0x0000001039236819 */ /* 0x000fe200000006ff */
[----:B------:R-:W-:Y:S01]  /*2bb0*/  FMUL.FTZ R94, R83, R94 ;  /* 0x0000005e535e7220 */ /* 0x000fe20000410000 */
[----:B------:R-:W-:Y:S01]  /*2bc0*/  @P4 FMUL.FTZ R82, R39, R80 ;  /* 0x0000005027524220 */ /* 0x000fe20000410000 */
[----:B------:R-:W-:Y:S01]  /*2bd0*/  FMUL.FTZ R36, R36, UR14 ;  /* 0x0000000e24247c20 */ /* 0x000fe20008410000 */
[----:B------:R-:W-:Y:S01]  /*2be0*/  @P5 SHF.L.U32 R80, R56, 0x10, RZ ;  /* 0x0000001038505819 */ /* 0x000fe200000006ff */
[----:B------:R-:W-:Y:S01]  /*2bf0*/  FMUL.FTZ R95, R88, UR14 ;  /* 0x0000000e585f7c20 */ /* 0x000fe20008410000 */
[----:B------:R-:W-:Y:S01]  /*2c00*/  MOV R34, RZ ;  /* 0x000000ff00227202 */ /* 0x000fe20000000f00 */
[----:B------:R-:W-:Y:S01]  /*2c10*/  FMUL.FTZ R94, R94, R37 ;  /* 0x000000255e5e7220 */ /* 0x000fe20000410000 */
[----:B------:R-:W-:Y:S01]  /*2c20*/  @P6 FMUL.FTZ R34, R36, R35 ;  /* 0x0000002324226220 */ /* 0x000fe20000410000 */
[----:B------:R-:W-:Y:S01]  /*2c30*/  MOV R83, RZ ;  /* 0x000000ff00537202 */ /* 0x000fe20000000f00 */
[----:B------:R-:W-:Y:S01]  /*2c40*/  @P5 FMUL.FTZ R83, R95, R80 ;  /* 0x000000505f535220 */ /* 0x000fe20000410000 */
[----:B------:R-:W-:Y:S01]  /*2c50*/  @P3 SHF.L.U32 R35, R66, 0x10, RZ ;  /* 0x0000001042233819 */ /* 0x000fe200000006ff */
[----:B------:R-:W-:Y:S01]  /*2c60*/  FMUL.FTZ R94, R94, UR14 ;  /* 0x0000000e5e5e7c20 */ /* 0x000fe20008410000 */
[----:B------:R-:W-:Y:S01]  /*2c70*/  HFMA2 R80, -RZ, RZ, 0, 0 ;  /* 0x00000000ff507431 */ /* 0x000fe200000001ff */
[----:B------:R-:W0:Y:S02]  /*2c80*/  F2F.BF16.F32 R34, R34 ;  /* 0x0000002200227304 */ /* 0x000e240000202000 */
[----:B------:R-:W-:-:S06]  /*2c90*/  @P3 FMUL.FTZ R80, R94, R35 ;  /* 0x000000235e503220 */ /* 0x000fcc0000410000 */
[----:B------:R-:W1:Y:S08]  /*2ca0*/  F2F.BF16.F32 R83, R83 ;  /* 0x0000005300537304 */ /* 0x000e700000202000 */
[----:B------:R-:W3:Y:S08]  /*2cb0*/  F2F.BF16.F32 R82, R82 ;  /* 0x0000005200527304 */ /* 0x000ef00000202000 */
[----:B------:R-:W4:Y:S01]  /*2cc0*/  F2F.BF16.F32 R91, R80 ;  /* 0x00000050005b7304 */ /* 0x000f220000202000 */
[----:B0-----:R-:W-:Y:S01]  /*2cd0*/  IMAD.WIDE.U32 R34, R34, 0x10000, RZ ;  /* 0x0001000022227825 */ /* 0x001fe200078e00ff */
[----:B-1----:R-:W-:-:S03]  /*2ce0*/  SHF.L.U32 R37, R83, 0x10, RZ ;  /* 0x0000001053257819 */ /* 0x002fc600000006ff */
[----:B------:R-:W-:Y:S01]  /*2cf0*/  IMAD.WIDE.U32 R76, R85, 0x8, R76 ;  /* 0x00000008554c7825 */ /* 0x000fe200078e004c */
[----:B---3--:R-:W-:Y:S02]  /*2d00*/  LOP3.LUT R35, R35, R37, R82, 0xfe, !PT ;  /* 0x0000002523237212 */ /* 0x008fe400078efe52 */
[----:B------:R-:W-:Y:S02]  /*2d10*/  @P0 SHF.R.U32.HI R97, RZ, 0x10, R97 ;  /* 0x00000010ff610819 */ /* 0x000fe40000011661 */
[----:B----4-:R-:W-:Y:S02]  /*2d20*/  LOP3.LUT R34, R34, R91, RZ, 0xfc, !PT ;  /* 0x0000005b22227212 */ /* 0x010fe400078efcff */
[----:B------:R-:W-:-:S03]  /*2d30*/  CS2R R82, SRZ ;  /* 0x0000000000527805 */ /* 0x000fc6000001ff00 */
[----:B------:R0:W-:Y:S01]  /*2d40*/  STG.E.64 desc[UR4][R76.64], R34 ;  /* 0x000000224c007986 */ /* 0x0001e2000c101b04 */
[----:B------:R-:W-:Y:S01]  /*2d50*/  HFMA2 R93, -RZ, RZ, 0, 0 ;  /* 0x00000000ff5d7431 */ /* 0x000fe200000001ff */
[----:B------:R-:W-:Y:S01]  /*2d60*/  MOV R85, RZ ;  /* 0x000000ff00557202 */ /* 0x000fe20000000f00 */
[----:B------:R-:W-:Y:S02]  /*2d70*/  HFMA2 R86, -RZ, RZ, 0, 0 ;  /* 0x00000000ff567431 */ /* 0x000fe400000001ff */
[----:B--2---:R-:W-:Y:S01]  /*2d80*/  @P3 IMAD.MOV.U32 R37, RZ, RZ, R32 ;  /* 0x000000ffff253224 */ /* 0x004fe200078e0020 */
[--C-:B------:R-:W-:Y:S02]  /*2d90*/  @P6 SHF.R.U64 R90, R32, 0x10, R33.reuse ;  /* 0x00000010205a6819 */ /* 0x100fe40000001221 */
[----:B------:R-:W-:Y:S02]  /*2da0*/  @P4 MOV R88, R33 ;  /* 0x0000002100584202 */ /* 0x000fe40000000f00 */
[----:B------:R-:W-:-:S02]  /*2db0*/  @P5 SHF.R.U32.HI R80, RZ, 0x10, R33 ;  /* 0x00000010ff505819 */ /* 0x000fc40000011621 */
[----:B------:R-:W-:Y:S02]  /*2dc0*/  @P0 SHF.L.U32 R32, R97, 0x10, RZ ;  /* 0x0000001061200819 */ /* 0x000fe400000006ff */
[----:B------:R-:W-:Y:S02]  /*2dd0*/  @P3 SHF.L.U32 R37, R37, 0x10, RZ ;  /* 0x0000001025253819 */ /* 0x000fe400000006ff */
[----:B------:R-:W-:Y:S02]  /*2de0*/  @P6 SHF.L.U32 R33, R90, 0x10, RZ ;  /* 0x000000105a216819 */ /* 0x000fe400000006ff */
[----:B------:R-:W-:Y:S02]  /*2df0*/  @P4 SHF.L.U32 R88, R88, 0x10, RZ ;  /* 0x0000001058584819 */ /* 0x000fe400000006ff */
[----:B0-----:R-:W-:Y:S01]  /*2e00*/  @P5 SHF.L.U32 R34, R80, 0x10, RZ ;  /* 0x0000001050225819 */ /* 0x001fe200000006ff */
[----:B------:R-:W-:Y:S01]  /*2e10*/  @P0 FMUL.FTZ R93, R101, R32 ;  /* 0x00000020655d0220 */ /* 0x000fe20000410000 */
[----:B------:R-:W-:Y:S01]  /*2e20*/  @P3 FMUL.FTZ R85, R94, R37 ;  /* 0x000000255e553220 */ /* 0x000fe20000410000 */
[----:B------:R-:W-:Y:S01]  /*2e30*/  @P6 FMUL.FTZ R82, R36, R33 ;  /* 0x0000002124526220 */ /* 0x000fe20000410000 */
[----:B------:R-:W-:Y:S01]  /*2e40*/  @P4 FMUL.FTZ R83, R39, R88 ;  /* 0x0000005827534220 */ /* 0x000fe20000410000 */
[----:B------:R-:W-:Y:S01]  /*2e50*/  @P5 FMUL.FTZ R86, R95, R34 ;  /* 0x000000225f565220 */ /* 0x000fe20000410000 */
[----:B------:R-:W-:Y:S06]  /*2e60*/  BRA `(.L_x_487) ;  /* 0x0000001c004c7947 */ /* 0x000fec0003800000 */
.L_x_485:
[----:B------:R-:W-:-:S04]  /*2e70*/  UISETP.NE.U32.AND UP0, UPT, UR12, URZ, UPT ;  /* 0x000000ff0c00728c */ /* 0x000fc8000bf05070 */
[----:B------:R-:W-:-:S09]  /*2e80*/  UISETP.NE.AND.EX UP0, UPT, UR13, URZ, UPT, UP0 ;  /* 0x000000ff0d00728c */ /* 0x000fd2000bf05300 */
[----:B------:R-:W-:Y:S05]  /*2e90*/  BRA.U UP0, `(.L_x_488) ;  /* 0x0000000d00687547 */ /* 0x000fea000b800000 */
[----:B------:R-:W0:Y:S02]  /*2ea0*/  LDC.64 R32, c[0x0][0x390] ;  /* 0x0000e400ff207b82 */ /* 0x000e240000000a00 */
[----:B0-----:R-:W-:-:S06]  /*2eb0*/  IMAD.WIDE.U32 R34, R89, 0x8, R32 ;  /* 0x0000000859227825 */ /* 0x001fcc00078e0020 */
[----:B------:R-:W2:Y:S01]  /*2ec0*/  LDG.E.64 R34, desc[UR4][R34.64] ;  /* 0x0000000422227981 */ /* 0x000ea2000c1e1b00 */
[--C-:B-----5:R-:W-:Y:S01]  /*2ed0*/  SHF.R.U64 R38, R68, 0x10, R69.reuse ;  /* 0x0000001044267819 */ /* 0x120fe20000001245 */
[-CC-:B------:R-:W-:Y:S01]  /*2ee0*/  FFMA.FTZ R76, R109, R39.reuse, R36.reuse ;  /* 0x000000276d4c7223 */ /* 0x180fe20000010024 */
[----:B------:R-:W-:Y:S01]  /*2ef0*/  LOP3.LUT P3, RZ, R82, 0xff, RZ, 0xc0, !PT ;  /* 0x000000ff52ff7812 */ /* 0x000fe2000786c0ff */
[-C--:B------:R-:W-:Y:S01]  /*2f00*/  FFMA.FTZ R0, R0, R39.reuse, R36 ;  /* 0x0000002700007223 */ /* 0x080fe20000010024 */
[----:B------:R-:W-:Y:S01]  /*2f10*/  SHF.L.U32 R38, R38, 0x10, RZ ;  /* 0x0000001026267819 */ /* 0x000fe200000006ff */
[----:B------:R-:W-:Y:S01]  /*2f20*/  FADD.FTZ R107, R107, -R76 ;  /* 0x8000004c6b6b7221 */ /* 0x000fe20000010000 */
[----:B------:R-:W-:Y:S01]  /*2f30*/  LOP3.LUT P4, RZ, R82, 0xff00, RZ, 0xc0, !PT ;  /* 0x0000ff0052ff7812 */ /* 0x000fe2000788c0ff */
[----:B------:R-:W-:Y:S01]  /*2f40*/  FFMA.FTZ R96, R96, R39, R36 ;  /* 0x0000002760607223 */ /* 0x000fe20000010024 */
[C---:B------:R-:W-:Y:S01]  /*2f50*/  LOP3.LUT P5, RZ, R82.reuse, 0xff0000, RZ, 0xc0, !PT ;  /* 0x00ff000052ff7812 */ /* 0x040fe200078ac0ff */
[----:B------:R-:W-:Y:S01]  /*2f60*/  FFMA.FTZ R38, R83, R107, R38 ;  /* 0x0000006b53267223 */ /* 0x000fe20000010026 */
[----:B------:R-:W-:Y:S01]  /*2f70*/  ISETP.GE.U32.AND P0, PT, R82, 0x1000000, PT ;  /* 0x010000005200780c */ /* 0x000fe20003f06070 */
[----:B------:R-:W-:Y:S01]  /*2f80*/  FADD.FTZ R0, R91, -R0 ;  /* 0x800000005b007221 */ /* 0x000fe20000010000 */
[----:B------:R-:W-:Y:S01]  /*2f90*/  SHF.R.U32.HI R82, RZ, 0x10, R69 ;  /* 0x00000010ff527819 */ /* 0x000fe20000011645 */
[----:B------:R-:W-:Y:S01]  /*2fa0*/  FMUL.FTZ R38, R38, R37 ;  /* 0x0000002526267220 */ /* 0x000fe20000410000 */
[----:B------:R-:W-:Y:S01]  /*2fb0*/  MOV R76, R69 ;  /* 0x00000045004c7202 */ /* 0x000fe20000000f00 */
[----:B------:R-:W-:Y:S01]  /*2fc0*/  FFMA.FTZ R93, R93, R39, R36 ;  /* 0x000000275d5d7223 */ /* 0x000fe20000010024 */
[----:B------:R-:W-:Y:S01]  /*2fd0*/  SHF.L.U32 R82, R82, 0x10, RZ ;  /* 0x0000001052527819 */ /* 0x000fe200000006ff */
[----:B------:R-:W-:Y:S01]  /*2fe0*/  FADD.FTZ R103, R103, -R96 ;  /* 0x8000006067677221 */ /* 0x000fe20000010000 */
[----:B------:R-:W-:Y:S01]  /*2ff0*/  FMUL.FTZ R91, R38, UR14 ;  /* 0x0000000e265b7c20 */ /* 0x000fe20008410000 */
[----:B------:R-:W-:Y:S01]  /*3000*/  MOV R38, R68 ;  /* 0x0000004400267202 */ /* 0x000fe20000000f00 */
[----:B------:R-:W-:Y:S01]  /*3010*/  FADD.FTZ R93, R108, -R93 ;  /* 0x8000005d6c5d7221 */ /* 0x000fe20000010000 */
[----:B------:R-:W-:Y:S01]  /*3020*/  SHF.L.U32 R76, R76, 0x10, RZ ;  /* 0x000000104c4c7819 */ /* 0x000fe200000006ff */
[----:B------:R-:W-:Y:S01]  /*3030*/  FFMA.FTZ R82, R83, R103, R82 ;  /* 0x0000006753527223 */ /* 0x000fe20000010052 */
[----:B------:R-:W-:Y:S01]  /*3040*/  SHF.L.U32 R38, R38, 0x10, RZ ;  /* 0x0000001026267819 */ /* 0x000fe200000006ff */
[----:B------:R-:W-:Y:S01]  /*3050*/  HFMA2 R96, -RZ, RZ, 0, 0 ;  /* 0x00000000ff607431 */ /* 0x000fe200000001ff */
[----:B------:R-:W-:Y:S01]  /*3060*/  @P4 SHF.L.U32 R108, R53, 0x10, RZ ;  /* 0x00000010356c4819 */ /* 0x000fe200000006ff */
[C---:B------:R-:W-:Y:S01]  /*3070*/  FFMA.FTZ R76, R83.reuse, R93, R76 ;  /* 0x0000005d534c7223 */ /* 0x040fe2000001004c */
[----:B------:R-:W-:Y:S01]  /*3080*/  FMUL.FTZ R82, R82, R37 ;  /* 0x0000002552527220 */ /* 0x000fe20000410000 */
[----:B------:R-:W-:Y:S01]  /*3090*/  FFMA.FTZ R0, R83, R0, R38 ;  /* 0x0000000053007223 */ /* 0x000fe20000010026 */
[----:B------:R-:W-:-:S02]  /*30a0*/  @P0 IMAD.U32 R77, R52, 0x10000, RZ ;  /* 0x00010000344d0824 */ /* 0x000fc400078e00ff */
[----:B------:R-:W-:Y:S01]  /*30b0*/  FMUL.FTZ R76, R76, R37 ;  /* 0x000000254c4c7220 */ /* 0x000fe20000410000 */
[----:B------:R-:W-:Y:S01]  /*30c0*/  FMUL.FTZ R82, R82, UR14 ;  /* 0x0000000e52527c20 */ /* 0x000fe20008410000 */
[----:B------:R-:W-:Y:S01]  /*30d0*/  @P4 FMUL.FTZ R96, R108, R91 ;  /* 0x0000005b6c604220 */ /* 0x000fe20000410000 */
[----:B------:R-:W-:Y:S01]  /*30e0*/  FMUL.FTZ R0, R0, R37 ;  /* 0x0000002500007220 */ /* 0x000fe20000410000 */
[----:B------:R-:W-:Y:S01]  /*30f0*/  @P5 SHF.L.U32 R110, R63, 0x10, RZ ;  /* 0x000000103f6e5819 */ /* 0x000fe200000006ff */
[----:B------:R-:W-:Y:S01]  /*3100*/  FMUL.FTZ R93, R76, UR14 ;  /* 0x0000000e4c5d7c20 */ /* 0x000fe20008410000 */
[----:B------:R-:W-:Y:S01]  /*3110*/  MOV R107, RZ ;  /* 0x000000ff006b7202 */ /* 0x000fe20000000f00 */
[----:B------:R-:W-:Y:S01]  /*3120*/  @P0 FMUL.FTZ R107, R77, R82 ;  /* 0x000000524d6b0220 */ /* 0x000fe20000410000 */
[----:B------:R0:W1:Y:S01]  /*3130*/  F2F.BF16.F32 R108, R96 ;  /* 0x00000060006c7304 */ /* 0x0000620000202000 */
[----:B------:R-:W-:Y:S01]  /*3140*/  @P3 SHF.L.U32 R109, R62, 0x10, RZ ;  /* 0x000000103e6d3819 */ /* 0x000fe200000006ff */
[----:B------:R-:W3:Y:S01]  /*3150*/  LDC.64 R76, c[0x0][0x468] ;  /* 0x00011a00ff4c7b82 */ /* 0x000ee20000000a00 */
[----:B------:R-:W-:-:S02]  /*3160*/  HFMA2 R103, -RZ, RZ, 0, 0 ;  /* 0x00000000ff677431 */ /* 0x000fc400000001ff */
[----:B------:R-:W-:Y:S01]  /*3170*/  @P5 FMUL.FTZ R103, R110, R93 ;  /* 0x0000005d6e675220 */ /* 0x000fe20000410000 */
[----:B------:R-:W-:Y:S02]  /*3180*/  HFMA2 R38, -RZ, RZ, 0, 0 ;  /* 0x00000000ff267431 */ /* 0x000fe400000001ff */
[----:B------:R-:W4:Y:S01]  /*3190*/  F2F.BF16.F32 R107, R107 ;  /* 0x0000006b006b7304 */ /* 0x000f220000202000 */
[----:B0-----:R-:W-:Y:S01]  /*31a0*/  FMUL.FTZ R96, R0, UR14 ;  /* 0x0000000e00607c20 */ /* 0x001fe20008410000 */
[----:B------:R-:W-:-:S03]  /*31b0*/  HFMA2 R0, -RZ, RZ, 0, 0 ;  /* 0x00000000ff007431 */ /* 0x000fc600000001ff */
[----:B------:R-:W-:Y:S01]  /*31c0*/  @P3 FMUL.FTZ R38, R109, R96 ;  /* 0x000000606d263220 */ /* 0x000fe20000410000 */
[----:B-1----:R-:W-:Y:S02]  /*31d0*/  IMAD.WIDE.U32 R108, R108, 0x10000, RZ ;  /* 0x000100006c6c7825 */ /* 0x002fe400078e00ff */
[----:B------:R-:W0:Y:S01]  /*31e0*/  F2F.BF16.F32 R103, R103 ;  /* 0x0000006700677304 */ /* 0x000e220000202000 */
[----:B----4-:R-:W-:-:S07]  /*31f0*/  SHF.L.U32 R111, R107, 0x10, RZ ;  /* 0x000000106b6f7819 */ /* 0x010fce00000006ff */
[----:B------:R1:W4:Y:S01]  /*3200*/  F2F.BF16.F32 R113, R38 ;  /* 0x0000002600717304 */ /* 0x0003220000202000 */
[----:B0-----:R-:W-:Y:S01]  /*3210*/  LOP3.LUT R109, R109, R111, R103, 0xfe, !PT ;  /* 0x0000006f6d6d7212 */ /* 0x001fe200078efe67 */
[----:B---3--:R-:W-:Y:S01]  /*3220*/  IMAD.WIDE.U32 R110, R89, 0x8, R76 ;  /* 0x00000008596e7825 */ /* 0x008fe200078e004c */
[----:B------:R-:W-:-:S03]  /*3230*/  MOV R89, RZ ;  /* 0x000000ff00597202 */ /* 0x000fc60000000f00 */
[----:B-1----:R-:W-:Y:S01]  /*3240*/  HFMA2 R38, -RZ, RZ, 0, 0 ;  /* 0x00000000ff267431 */ /* 0x002fe200000001ff */
[----:B----4-:R-:W-:Y:S01]  /*3250*/  LOP3.LUT R108, R108, R113, RZ, 0xfc, !PT ;  /* 0x000000716c6c7212 */ /* 0x010fe200078efcff */
[----:B------:R-:W-:-:S04]  /*3260*/  IMAD.WIDE.U32 R112, R87, 0x8, R32 ;  /* 0x0000000857707825 */ /* 0x000fc800078e0020 */
[----:B------:R-:W-:Y:S04]  /*3270*/  STG.E.64 desc[UR4][R110.64], R108 ;  /* 0x0000006c6e007986 */ /* 0x000fe8000c101b04 */
[----:B------:R-:W3:Y:S01]  /*3280*/  LDG.E.64 R112, desc[UR4][R112.64] ;  /* 0x0000000470707981 */ /* 0x000ee2000c1e1b00 */
[-CC-:B------:R-:W-:Y:S01]  /*3290*/  FFMA.FTZ R101, R101, R39.reuse, R36.reuse ;  /* 0x0000002765657223 */ /* 0x180fe20000010024 */
[-CC-:B------:R-:W-:Y:S01]  /*32a0*/  FFMA.FTZ R97, R97, R39.reuse, R36.reuse ;  /* 0x0000002761617223 */ /* 0x180fe20000010024 */
[----:B------:R-:W-:Y:S02]  /*32b0*/  LOP3.LUT P6, RZ, R81, 0xff0000, RZ, 0xc0, !PT ;  /* 0x00ff000051ff7812 */ /* 0x000fe400078cc0ff */
[----:B------:R-:W-:Y:S01]  /*32c0*/  FADD.FTZ R90, R90, -R101 ;  /* 0x800000655a5a7221 */ /* 0x000fe20000010000 */
[----:B------:R-:W-:Y:S01]  /*32d0*/  FADD.FTZ R97, R92, -R97 ;  /* 0x800000615c617221 */ /* 0x000fe20000010000 */
[----:B------:R-:W-:Y:S01]  /*32e0*/  SHF.R.U32.HI R92, RZ, 0x10, R71 ;  /* 0x00000010ff5c7819 */ /* 0x000fe20000011647 */
[----:B------:R-:W-:-:S03]  /*32f0*/  FFMA.FTZ R106, R106, R39, R36 ;  /* 0x000000276a6a7223 */ /* 0x000fc60000010024 */
[----:B------:R-:W-:Y:S01]  /*3300*/  SHF.L.U32 R92, R92, 0x10, RZ ;  /* 0x000000105c5c7819 */ /* 0x000fe200000006ff */
[----:B------:R-:W-:Y:S01]  /*3310*/  FADD.FTZ R106, R105, -R106 ;  /* 0x8000006a696a7221 */ /* 0x000fe20000010000 */
[----:B------:R-:W-:Y:S01]  /*3320*/  IMAD.WIDE.U32 R32, R85, 0x8, R32 ;  /* 0x0000000855207825 */ /* 0x000fe200078e0020 */
[----:B--2---:R-:W-:Y:S02]  /*3330*/  @P3 MOV R103, R34 ;  /* 0x0000002200673202 */ /* 0x004fe40000000f00 */
[----:B------:R-:W-:Y:S02]  /*3340*/  @P4 SHF.R.U64 R34, R34, 0x10, R35 ;  /* 0x0000001022224819 */ /* 0x000fe40000001223 */
[----:B------:R-:W-:Y:S02]  /*3350*/  @P5 MOV R107, R35 ;  /* 0x00000023006b5202 */ /* 0x000fe40000000f00 */
[----:B------:R-:W-:Y:S02]  /*3360*/  @P3 SHF.L.U32 R103, R103, 0x10, RZ ;  /* 0x0000001067673819 */ /* 0x000fe400000006ff */
[----:B------:R-:W-:-:S02]  /*3370*/  @P4 SHF.L.U32 R34, R34, 0x10, RZ ;  /* 0x0000001022224819 */ /* 0x000fc400000006ff */
[----:B------:R-:W-:Y:S01]  /*3380*/  @P5 SHF.L.U32 R114, R107, 0x10, RZ ;  /* 0x000000106b725819 */ /* 0x000fe200000006ff */
[----:B------:R-:W-:Y:S01]  /*3390*/  @P3 FMUL.FTZ R89, R96, R103 ;  /* 0x0000006760593220 */ /* 0x000fe20000410000 */
[----:B------:R-:W-:Y:S01]  /*33a0*/  ISETP.GE.U32.AND P3, PT, R81, 0x1000000, PT ;  /* 0x010000005100780c */ /* 0x000fe20003f66070 */
[----:B------:R-:W-:Y:S01]  /*33b0*/  @P4 FMUL.FTZ R0, R91, R34 ;  /* 0x000000225b004220 */ /* 0x000fe20000410000 */
[----:B------:R-:W-:Y:S01]  /*33c0*/  LOP3.LUT P4, RZ, R81, 0xff, RZ, 0xc0, !PT ;  /* 0x000000ff51ff7812 */ /* 0x000fe2000788c0ff */
[----:B------:R-:W-:Y:S01]  /*33d0*/  @P5 FMUL.FTZ R38, R93, R114 ;  /* 0x000000725d265220 */ /* 0x000fe20000410000 */
[----:B------:R-:W-:Y:S01]  /*33e0*/  LOP3.LUT P5, RZ, R81, 0xff00, RZ, 0xc0, !PT ;  /* 0x0000ff0051ff7812 */ /* 0x000fe200078ac0ff */
[----:B------:R-:W-:Y:S01]  /*33f0*/  FFMA.FTZ R91, R104, R39, R36 ;  /* 0x00000027685b7223 */ /* 0x000fe20000010024 */
[----:B------:R-:W-:Y:S02]  /*3400*/  MOV R81, R71 ;  /* 0x0000004700517202 */ /* 0x000fe40000000f00 */
[----:B------:R-:W-:Y:S01]  /*3410*/  SHF.R.U64 R34, R70, 0x10, R71 ;  /* 0x0000001046227819 */ /* 0x000fe20000001247 */
[----:B------:R-:W-:Y:S01]  /*3420*/  FADD.FTZ R101, R84, -R91 ;  /* 0x8000005b54657221 */ /* 0x000fe20000010000 */
[----:B------:R-:W-:-:S02]  /*3430*/  SHF.L.U32 R84, R81, 0x10, RZ ;  /* 0x0000001051547819 */ /* 0x000fc400000006ff */
[----:B------:R-:W-:Y:S02]  /*3440*/  SHF.L.U32 R34, R34, 0x10, RZ ;  /* 0x0000001022227819 */ /* 0x000fe400000006ff */
[----:B------:R-:W-:Y:S01]  /*3450*/  MOV R81, R70 ;  /* 0x0000004600517202 */ /* 0x000fe20000000f00 */
[C---:B------:R-:W-:Y:S01]  /*3460*/  FFMA.FTZ R84, R83.reuse, R97, R84 ;  /* 0x0000006153547223 */ /* 0x040fe20000010054 */
[C---:B------:R-:W-:Y:S01]  /*3470*/  FFMA.FTZ R96, R83.reuse, R101, R92 ;  /* 0x0000006553607223 */ /* 0x040fe2000001005c */
[----:B------:R-:W-:Y:S02]  /*3480*/  FFMA.FTZ R34, R83, R106, R34 ;  /* 0x0000006a53227223 */ /* 0x000fe40000010022 */
[-C--:B------:R-:W-:Y:S01]  /*3490*/  FMUL.FTZ R101, R84, R37.reuse ;  /* 0x0000002554657220 */ /* 0x080fe20000410000 */
[----:B------:R-:W-:Y:S01]  /*34a0*/  SHF.L.U32 R84, R81, 0x10, RZ ;  /* 0x0000001051547819 */ /* 0x000fe200000006ff */
[-C--:B------:R-:W-:Y:S01]  /*34b0*/  FMUL.FTZ R34, R34, R37.reuse ;  /* 0x0000002522227220 */ /* 0x080fe20000410000 */
[----:B------:R-:W-:Y:S01]  /*34c0*/  FMUL.FTZ R96, R96, R37 ;  /* 0x0000002560607220 */ /* 0x000fe20000410000 */
[----:B------:R-:W-:-:S02]  /*34d0*/  @P6 IMAD.U32 R104, R65, 0x10000, RZ ;  /* 0x0001000041686824 */ /* 0x000fc400078e00ff */
[----:B------:R-:W-:Y:S01]  /*34e0*/  FMUL.FTZ R101, R101, UR14 ;  /* 0x0000000e65657c20 */ /* 0x000fe20008410000 */
[----:B------:R-:W-:Y:S01]  /*34f0*/  FFMA.FTZ R84, R83, R90, R84 ;  /* 0x0000005a53547223 */ /* 0x000fe20000010054 */
[----:B------:R-:W-:Y:S01]  /*3500*/  @P5 SHF.L.U32 R93, R55, 0x10, RZ ;  /* 0x00000010375d5819 */ /* 0x000fe200000006ff */
[----:B------:R-:W-:Y:S01]  /*3510*/  FMUL.FTZ R34, R34, UR14 ;  /* 0x0000000e22227c20 */ /* 0x000fe20008410000 */
[----:B------:R-:W-:Y:S01]  /*3520*/  @P3 SHF.L.U32 R90, R54, 0x10, RZ ;  /* 0x00000010365a3819 */ /* 0x000fe200000006ff */
[----:B------:R-:W-:Y:S01]  /*3530*/  FMUL.FTZ R97, R96, UR14 ;  /* 0x0000000e60617c20 */ /* 0x000fe20008410000 */
[----:B------:R-:W-:Y:S02]  /*3540*/  HFMA2 R92, -RZ, RZ, 0, 0 ;  /* 0x00000000ff5c7431 */ /* 0x000fe400000001ff */
[----:B------:R-:W-:Y:S01]  /*3550*/  @P6 FMUL.FTZ R92, R104, R101 ;  /* 0x00000065685c6220 */ /* 0x000fe20000410000 */
[----:B------:R-:W-:Y:S01]  /*3560*/  FMUL.FTZ R84, R84, R37 ;  /* 0x0000002554547220 */ /* 0x000fe20000410000 */
[----:B------:R-:W-:Y:S01]  /*3570*/  HFMA2 R91, -RZ, RZ, 0, 0 ;  /* 0x00000000ff5b7431 */ /* 0x000fe200000001ff */
[----:B------:R-:W-:Y:S01]  /*3580*/  MOV R104, RZ ;  /* 0x000000ff00687202 */ /* 0x000fe20000000f00 */
[----:B------:R-:W-:Y:S01]  /*3590*/  @P5 FMUL.FTZ R91, R93, R34 ;  /* 0x000000225d5b5220 */ /* 0x000fe20000410000 */
[----:B------:R-:W-:Y:S01]  /*35a0*/  @P3 FMUL.FTZ R104, R90, R97 ;  /* 0x000000615a683220 */ /* 0x000fe20000410000 */
[----:B------:R-:W-:Y:S01]  /*35b0*/  @P4 SHF.L.U32 R90, R64, 0x10, RZ ;  /* 0x00000010405a4819 */ /* 0x000fe200000006ff */
[----:B------:R-:W-:Y:S01]  /*35c0*/  FMUL.FTZ R103, R84, UR14 ;  /* 0x0000000e54677c20 */ /* 0x000fe20008410000 */
[----:B------:R-:W-:-:S02]  /*35d0*/  HFMA2 R81, -RZ, RZ, 0, 0 ;  /* 0x00000000ff517431 */ /* 0x000fc400000001ff */
[----:B------:R-:W0:Y:S01]  /*35e0*/  F2F.BF16.F32 R91, R91 ;  /* 0x0000005b005b7304 */ /* 0x000e220000202000 */
[----:B------:R-:W-:-:S07]  /*35f0*/  @P4 FMUL.FTZ R81, R90, R103 ;  /* 0x000000675a514220 */ /* 0x000fce0000410000 */
        /* <DEDUP_REMOVED lines=10> */
[----:B------:R-:W-:Y:S01]  /*36a0*/  FFMA.FTZ R107, R95, R39, R36 ;  /* 0x000000275f6b7223 */ /* 0x000fe20000010024 */
[----:B---3--:R-:W-:Y:S02]  /*36b0*/  @P4 MOV R95, R112 ;  /* 0x00000070005f4202 */ /* 0x008fe40000000f00 */
[----:B0-----:R-:W-:-:S04]  /*36c0*/  @P5 SHF.R.U64 R91, R112, 0x10, R113 ;  /* 0x00000010705b5819 */ /* 0x001fc80000001271 */
[----:B------:R-:W-:Y:S02]  /*36d0*/  @P5 SHF.L.U32 R91, R91, 0x10, RZ ;  /* 0x000000105b5b5819 */ /* 0x000fe400000006ff */
[----:B------:R-:W-:Y:S02]  /*36e0*/  MOV R87, RZ ;  /* 0x000000ff00577202 */ /* 0x000fe40000000f00 */
[----:B------:R-:W-:Y:S01]  /*36f0*/  @P4 SHF.L.U32 R90, R95, 0x10, RZ ;  /* 0x000000105f5a4819 */ /* 0x000fe200000006ff */
[----:B------:R-:W-:Y:S01]  /*3700*/  @P5 FMUL.FTZ R87, R34, R91 ;  /* 0x0000005b22575220 */ /* 0x000fe20000410000 */
[----:B------:R-:W-:Y:S01]  /*3710*/  @P0 SHF.R.U32.HI R35, RZ, 0x10, R35 ;  /* 0x00000010ff230819 */ /* 0x000fe20000011623 */
[----:B------:R-:W-:Y:S01]  /*3720*/  FFMA.FTZ R105, R98, R39, R36 ;  /* 0x0000002762697223 */ /* 0x000fe20000010024 */
[----:B------:R-:W-:Y:S01]  /*3730*/  SHF.R.U64 R34, R72, 0x10, R73 ;  /* 0x0000001048227819 */ /* 0x000fe20000001249 */
[----:B------:R-:W-:Y:S01]  /*3740*/  HFMA2 R84, -RZ, RZ, 0, 0 ;  /* 0x00000000ff547431 */ /* 0x000fe200000001ff */
[----:B------:R-:W-:Y:S01]  /*3750*/  @P6 MOV R92, R113 ;  /* 0x00000071005c6202 */ /* 0x000fe20000000f00 */
[----:B------:R-:W-:Y:S01]  /*3760*/  @P4 FMUL.FTZ R84, R103, R90 ;  /* 0x0000005a67544220 */ /* 0x000fe20000410000 */
[----:B------:R-:W-:Y:S01]  /*3770*/  @P0 SHF.L.U32 R35, R35, 0x10, RZ ;  /* 0x0000001023230819 */ /* 0x000fe200000006ff */
[----:B------:R-:W-:Y:S01]  /*3780*/  FADD.FTZ R105, R86, -R105 ;  /* 0x8000006956697221 */ /* 0x000fe20000010000 */
[----:B------:R-:W-:-:S02]  /*3790*/  LOP3.LUT P4, RZ, R80, 0xff00, RZ, 0xc0, !PT ;  /* 0x0000ff0050ff7812 */ /* 0x000fc4000788c0ff */
[----:B------:R-:W-:Y:S02]  /*37a0*/  SHF.L.U32 R34, R34, 0x10, RZ ;  /* 0x0000001022227819 */ /* 0x000fe400000006ff */
[----:B------:R-:W-:Y:S02]  /*37b0*/  @P6 SHF.L.U32 R92, R92, 0x10, RZ ;  /* 0x000000105c5c6819 */ /* 0x000fe400000006ff */
[----:B------:R-:W-:Y:S01]  /*37c0*/  MOV R81, RZ ;  /* 0x000000ff00517202 */ /* 0x000fe20000000f00 */
[----:B------:R-:W-:Y:S01]  /*37d0*/  @P0 FMUL.FTZ R81, R82, R35 ;  /* 0x0000002352510220 */ /* 0x000fe20000410000 */
[----:B------:R-:W-:Y:S01]  /*37e0*/  MOV R35, R73 ;  /* 0x0000004900237202 */ /* 0x000fe20000000f00 */
[----:B------:R-:W-:Y:S01]  /*37f0*/  FFMA.FTZ R34, R83, R105, R34 ;  /* 0x0000006953227223 */ /* 0x000fe20000010022 */
[----:B------:R-:W-:Y:S02]  /*3800*/  HFMA2 R96, -RZ, RZ, 0, 0 ;  /* 0x00000000ff607431 */ /* 0x000fe400000001ff */
[-CC-:B------:R-:W-:Y:S01]  /*3810*/  FFMA.FTZ R99, R99, R39.reuse, R36.reuse ;  /* 0x0000002763637223 */ /* 0x180fe20000010024 */
[----:B------:R-:W-:Y:S01]  /*3820*/  @P6 FMUL.FTZ R96, R101, R92 ;  /* 0x0000005c65606220 */ /* 0x000fe20000410000 */
[----:B------:R-:W-:Y:S01]  /*3830*/  FFMA.FTZ R39, R102, R39, R36 ;  /* 0x0000002766277223 */ /* 0x000fe20000010024 */
[----:B------:R-:W-:Y:S01]  /*3840*/  LOP3.LUT P0, RZ, R80, 0xff, RZ, 0xc0, !PT ;  /* 0x000000ff50ff7812 */ /* 0x000fe2000780c0ff */
[----:B------:R-:W-:Y:S01]  /*3850*/  FMUL.FTZ R34, R34, R37 ;  /* 0x0000002522227220 */ /* 0x000fe20000410000 */
[----:B------:R-:W-:-:S02]  /*3860*/  LOP3.LUT P5, RZ, R80, 0xff0000, RZ, 0xc0, !PT ;  /* 0x00ff000050ff7812 */ /* 0x000fc400078ac0ff */
[----:B------:R-:W-:Y:S01]  /*3870*/  ISETP.GE.U32.AND P6, PT, R80, 0x1000000, PT ;  /* 0x010000005000780c */ /* 0x000fe20003fc6070 */
[----:B------:R-:W-:Y:S01]  /*3880*/  FADD.FTZ R107, R100, -R107 ;  /* 0x8000006b646b7221 */ /* 0x000fe20000010000 */
[----:B------:R-:W-:Y:S01]  /*3890*/  SHF.L.U32 R80, R35, 0x10, RZ ;  /* 0x0000001023507819 */ /* 0x000fe200000006ff */
[----:B------:R-:W-:Y:S01]  /*38a0*/  FADD.FTZ R91, R88, -R39 ;  /* 0x80000027585b7221 */ /* 0x000fe20000010000 */
[----:B------:R-:W-:Y:S01]  /*38b0*/  SHF.R.U32.HI R82, RZ, 0x10, R73 ;  /* 0x00000010ff527819 */ /* 0x000fe20000011649 */
[----:B------:R-:W-:Y:S02]  /*38c0*/  @P4 IMAD.U32 R39, R57, 0x10000, RZ ;  /* 0x0001000039274824 */ /* 0x000fe400078e00ff */
[----:B------:R-:W-:Y:S01]  /*38d0*/  FMUL.FTZ R36, R34, UR14 ;  /* 0x0000000e22247c20 */ /* 0x000fe20008410000 */
[----:B------:R-:W-:Y:S01]  /*38e0*/  FFMA.FTZ R80, R83, R107, R80 ;  /* 0x0000006b53507223 */ /* 0x000fe20000010050 */
[----:B------:R-:W-:Y:S01]  /*38f0*/  SHF.L.U32 R82, R82, 0x10, RZ ;  /* 0x0000001052527819 */ /* 0x000fe200000006ff */
[----:B------:R-:W-:Y:S01]  /*3900*/  HFMA2 R35, -RZ, RZ, 0, 0 ;  /* 0x00000000ff237431 */ /* 0x000fe200000001ff */
[----:B------:R-:W-:Y:S01]  /*3910*/  MOV R34, R72 ;  /* 0x0000004800227202 */ /* 0x000fe20000000f00 */
[----:B------:R-:W-:Y:S01]  /*3920*/  @P4 FMUL.FTZ R35, R39, R36 ;  /* 0x0000002427234220 */ /* 0x000fe20000410000 */
[----:B------:R-:W-:Y:S01]  /*3930*/  FMUL.FTZ R39, R80, R37 ;  /* 0x0000002550277220 */ /* 0x000fe20000410000 */
[----:B------:R-:W-:Y:S01]  /*3940*/  FFMA.FTZ R86, R83, R91, R82 ;  /* 0x0000005b53567223 */ /* 0x000fe20000010052 */
[----:B------:R-:W-:Y:S01]  /*3950*/  SHF.L.U32 R34, R34, 0x10, RZ ;  /* 0x0000001022227819 */ /* 0x000fe200000006ff */
[----:B------:R-:W-:Y:S01]  /*3960*/  FADD.FTZ R99, R94, -R99 ;  /* 0x800000635e637221 */ /* 0x000fe20000010000 */
[----:B------:R-:W-:Y:S01]  /*3970*/  @P5 SHF.L.U32 R80, R67, 0x10, RZ ;  /* 0x0000001043505819 */ /* 0x000fe200000006ff */
[----:B------:R-:W-:Y:S01]  /*3980*/  FMUL.FTZ R39, R39, UR14 ;  /* 0x0000000e27277c20 */ /* 0x000fe20008410000 */
[----:B------:R-:W-:Y:S01]  /*3990*/  FMUL.FTZ R86, R86, R37 ;  /* 0x0000002556567220 */ /* 0x000fe20000410000 */
[----:B------:R-:W-:-:S02]  /*39a0*/  HFMA2 R82, -RZ, RZ, 0, 0 ;  /* 0x00000000ff527431 */ /* 0x000fc400000001ff */
[----:B------:R-:W-:Y:S01]  /*39b0*/  FFMA.FTZ R34, R83, R99, R34 ;  /* 0x0000006353227223 */ /* 0x000fe20000010022 */
[----:B------:R-:W-:Y:S01]  /*39c0*/  @P5 FMUL.FTZ R82, R80, R39 ;  /* 0x0000002750525220 */ /* 0x000fe20000410000 */
[----:B------:R-:W-:Y:S01]  /*39d0*/  @P6 SHF.L.U32 R80, R56, 0x10, RZ ;  /* 0x0000001038506819 */ /* 0x000fe200000006ff */
[----:B------:R-:W-:Y:S01]  /*39e0*/  FMUL.FTZ R95, R86, UR14 ;  /* 0x0000000e565f7c20 */ /* 0x000fe20008410000 */
[----:B------:R-:W-:Y:S01]  /*39f0*/  FMUL.FTZ R34, R34, R37 ;  /* 0x0000002522227220 */ /* 0x000fe20000410000 */
[----:B------:R-:W-:Y:S02]  /*3a00*/  MOV R83, RZ ;  /* 0x000000ff00537202 */ /* 0x000fe40000000f00 */
[----:B------:R-:W-:Y:S01]  /*3a10*/  @P6 FMUL.FTZ R83, R80, R95 ;  /* 0x0000005f50536220 */ /* 0x000fe20000410000 */
[----:B------:R-:W-:Y:S01]  /*3a20*/  @P0 SHF.L.U32 R37, R66, 0x10, RZ ;  /* 0x0000001042250819 */ /* 0x000fe200000006ff */
[----:B------:R-:W-:Y:S01]  /*3a30*/  FMUL.FTZ R92, R34, UR14 ;  /* 0x0000000e225c7c20 */ /* 0x000fe20008410000 */
[----:B------:R-:W0:Y:S01]  /*3a40*/  F2F.BF16.F32 R35, R35 ;  /* 0x0000002300237304 */ /* 0x000e220000202000 */
[----:B------:R-:W-:-:S02]  /*3a50*/  HFMA2 R80, -RZ, RZ, 0, 0 ;  /* 0x00000000ff507431 */ /* 0x000fc400000001ff */
[----:B------:R-:W-:-:S05]  /*3a60*/  @P0 FMUL.FTZ R80, R37, R92 ;  /* 0x0000005c25500220 */ /* 0x000fca0000410000 */
        /* <DEDUP_REMOVED lines=13> */
[----:B------:R-:W-:Y:S01]  /*3b40*/  HFMA2 R86, -RZ, RZ, 0, 0 ;  /* 0x00000000ff567431 */ /* 0x000fe200000001ff */
[----:B--2---:R-:W-:Y:S02]  /*3b50*/  @P0 MOV R37, R32 ;  /* 0x0000002000250202 */ /* 0x004fe40000000f00 */
        /* <DEDUP_REMOVED lines=14> */
.L_x_488:
[----:B------:R-:W0:Y:S02]  /*3c40*/  LDC.64 R32, c[0x0][0x390] ;  /* 0x0000e400ff207b82 */ /* 0x000e240000000a00 */
[----:B0-----:R-:W-:-:S06]  /*3c50*/  IMAD.WIDE.U32 R34, R89, 0x8, R32 ;  /* 0x0000000859227825 */ /* 0x001fcc00078e0020 */
[----:B------:R-:W2:Y:S01]  /*3c60*/  LDG.E.64 R34, desc[UR4][R34.64] ;  /* 0x0000000422227981 */ /* 0x000ea2000c1e1b00 */
[----:B-----5:R-:W-:Y:S01]  /*3c70*/  MOV R38, R68 ;  /* 0x0000004400267202 */ /* 0x020fe20000000f00 */
[--C-:B------:R-:W-:Y:S01]  /*3c80*/  FFMA.FTZ R0, R0, R39, R36.reuse ;  /* 0x0000002700007223 */ /* 0x100fe20000010024 */
[----:B------:R-:W-:Y:S01]  /*3c90*/  MOV R77, R69 ;  /* 0x00000045004d7202 */ /* 0x000fe20000000f00 */
[-CC-:B------:R-:W-:Y:S01]  /*3ca0*/  FFMA.FTZ R93, R93, R39.reuse, R36.reuse ;  /* 0x000000275d5d7223 */ /* 0x180fe20000010024 */
[-C--:B------:R-:W-:Y:S01]  /*3cb0*/  FFMA.FTZ R76, R109, R39.reuse, R36 ;  /* 0x000000276d4c7223 */ /* 0x080fe20000010024 */
[----:B------:R-:W-:Y:S02]  /*3cc0*/  IMAD.U32 R38, R38, 0x10000, RZ ;  /* 0x0001000026267824 */ /* 0x000fe400078e00ff */
[----:B------:R-:W-:Y:S01]  /*3cd0*/  FADD.FTZ R0, R91, -R0 ;  /* 0x800000005b007221 */ /* 0x000fe20000010000 */
[----:B------:R-:W-:Y:S01]  /*3ce0*/  SHF.L.U32 R77, R77, 0x10, RZ ;  /* 0x000000104d4d7819 */ /* 0x000fe200000006ff */
[----:B------:R-:W-:Y:S01]  /*3cf0*/  FADD.FTZ R108, R108, -R93 ;  /* 0x8000005d6c6c7221 */ /* 0x000fe20000010000 */
[----:B------:R-:W-:Y:S01]  /*3d00*/  LOP3.LUT P0, RZ, R82, 0xff00, RZ, 0xc0, !PT ;  /* 0x0000ff0052ff7812 */ /* 0x000fe2000780c0ff */
[----:B------:R-:W-:Y:S01]  /*3d10*/  FFMA.FTZ R38, R83, R0, R38 ;  /* 0x0000000053267223 */ /* 0x000fe20000010026 */
[----:B------:R-:W-:Y:S01]  /*3d20*/  SHF.R.U64 R0, R68, 0x10, R69 ;  /* 0x0000001044007819 */ /* 0x000fe20000001245 */
[----:B------:R-:W-:Y:S01]  /*3d30*/  FADD.FTZ R76, R107, -R76 ;  /* 0x8000004c6b4c7221 */ /* 0x000fe20000010000 */
[----:B------:R-:W-:Y:S01]  /*3d40*/  FFMA.FTZ R110, R83, R108, R77 ;  /* 0x0000006c536e7223 */ /* 0x000fe2000001004d */
[-CC-:B------:R-:W-:Y:S01]  /*3d50*/  FFMA.FTZ R101, R101, R39.reuse, R36.reuse ;  /* 0x0000002765657223 */ /* 0x180fe20000010024 */
[----:B------:R-:W-:Y:S01]  /*3d60*/  SHF.L.U32 R0, R0, 0x10, RZ ;  /* 0x0000001000007819 */ /* 0x000fe200000006ff */
[----:B------:R-:W-:Y:S01]  /*3d70*/  FFMA.FTZ R96, R96, R39, R36 ;  /* 0x0000002760607223 */ /* 0x000fe20000010024 */
[----:B------:R-:W-:Y:S01]  /*3d80*/  SHF.R.U32.HI R77, RZ, 0x10, R69 ;  /* 0x00000010ff4d7819 */ /* 0x000fe20000011645 */
[----:B------:R-:W-:Y:S01]  /*3d90*/  FADD.FTZ R108, R90, -R101 ;  /* 0x800000655a6c7221 */ /* 0x000fe20000010000 */
[C---:B------:R-:W-:Y:S01]  /*3da0*/  LOP3.LUT P5, RZ, R82.reuse, 0xff0000, RZ, 0xc0, !PT ;  /* 0x00ff000052ff7812 */ /* 0x040fe200078ac0ff */
[----:B------:R-:W-:Y:S01]  /*3db0*/  FFMA.FTZ R0, R83, R76, R0 ;  /* 0x0000004c53007223 */ /* 0x000fe20000010000 */
[----:B------:R-:W-:Y:S01]  /*3dc0*/  ISETP.GE.U32.AND P6, PT, R82, 0x1000000, PT ;  /* 0x010000005200780c */ /* 0x000fe20003fc6070 */
[----:B------:R-:W-:Y:S01]  /*3dd0*/  FADD.FTZ R76, R103, -R96 ;  /* 0x80000060674c7221 */ /* 0x000fe20000010000 */
[----:B------:R-:W-:Y:S01]  /*3de0*/  SHF.L.U32 R112, R77, 0x10, RZ ;  /* 0x000000104d707819 */ /* 0x000fe200000006ff */
[-C--:B------:R-:W-:Y:S01]  /*3df0*/  FMUL.FTZ R101, R0, R37.reuse ;  /* 0x0000002500657220 */ /* 0x080fe20000410000 */
[----:B------:R-:W-:Y:S01]  /*3e00*/  LOP3.LUT P4, RZ, R82, 0xff, RZ, 0xc0, !PT ;  /* 0x000000ff52ff7812 */ /* 0x000fe2000788c0ff */
[----:B------:R-:W-:Y:S01]  /*3e10*/  FMUL.FTZ R103, R110, R37 ;  /* 0x000000256e677220 */ /* 0x000fe20000410000 */
[----:B------:R-:W-:Y:S01]  /*3e20*/  @P0 SHF.L.U32 R82, R53, 0x10, RZ ;  /* 0x0000001035520819 */ /* 0x000fe200000006ff */
[----:B------:R-:W-:Y:S01]  /*3e30*/  FMUL.FTZ R101, R101, UR14 ;  /* 0x0000000e65657c20 */ /* 0x000fe20008410000 */
[----:B------:R-:W-:Y:S01]  /*3e40*/  FFMA.FTZ R114, R83, R76, R112 ;  /* 0x0000004c53727223 */ /* 0x000fe20000010070 */
[----:B------:R-:W-:-:S02]  /*3e50*/  HFMA2 R76, -RZ, RZ, 0, 0 ;  /* 0x00000000ff4c7431 */ /* 0x000fc400000001ff */
[----:B------:R-:W-:Y:S01]  /*3e60*/  FFMA.FTZ R97, R97, R39, R36 ;  /* 0x0000002761617223 */ /* 0x000fe20000010024 */
[----:B------:R-:W-:Y:S01]  /*3e70*/  @P0 FMUL.FTZ R76, R82, R101 ;  /* 0x00000065524c0220 */ /* 0x000fe20000410000 */
[----:B------:R-:W-:Y:S01]  /*3e80*/  FMUL.FTZ R82, R114, R37 ;  /* 0x0000002572527220 */ /* 0x000fe20000410000 */
[----:B------:R0:W-:Y:S01]  /*3e90*/  F2F.BF16.F32 R107, R110 ;  /* 0x0000006e006b7304 */ /* 0x0001e20000202000 */
[----:B------:R-:W-:Y:S01]  /*3ea0*/  @P5 SHF.L.U32 R90, R63, 0x10, RZ ;  /* 0x000000103f5a5819 */ /* 0x000fe200000006ff */
[----:B------:R-:W-:Y:S01]  /*3eb0*/  FMUL.FTZ R103, R103, UR14 ;  /* 0x0000000e67677c20 */ /* 0x000fe20008410000 */
[----:B------:R-:W-:Y:S01]  /*3ec0*/  @P6 SHF.L.U32 R91, R52, 0x10, RZ ;  /* 0x00000010345b6819 */ /* 0x000fe200000006ff */
[----:B------:R-:W-:Y:S01]  /*3ed0*/  FMUL.FTZ R82, R82, UR14 ;  /* 0x0000000e52527c20 */ /* 0x000fe20008410000 */
[----:B------:R-:W-:Y:S01]  /*3ee0*/  FADD.FTZ R112, R92, -R97 ;  /* 0x800000615c707221 */ /* 0x000fe20000010000 */
[----:B------:R-:W-:Y:S01]  /*3ef0*/  MOV R93, RZ ;  /* 0x000000ff005d7202 */ /* 0x000fe20000000f00 */
[----:B------:R-:W-:Y:S01]  /*3f00*/  @P5 FMUL.FTZ R93, R90, R103 ;  /* 0x000000675a5d5220 */ /* 0x000fe20000410000 */
[----:B------:R-:W-:Y:S01]  /*3f10*/  MOV R97, RZ ;  /* 0x000000ff00617202 */ /* 0x000fe20000000f00 */
[----:B0-----:R-:W-:Y:S01]  /*3f20*/  FMUL.FTZ R110, R38, R37 ;  /* 0x00000025266e7220 */ /* 0x001fe20000410000 */
[----:B------:R-:W-:Y:S01]  /*3f30*/  @P4 SHF.L.U32 R77, R62, 0x10, RZ ;  /* 0x000000103e4d4819 */ /* 0x000fe200000006ff */
[----:B------:R-:W-:Y:S01]  /*3f40*/  @P6 FMUL.FTZ R97, R91, R82 ;  /* 0x000000525b616220 */ /* 0x000fe20000410000 */
[----:B------:R-:W-:-:S02]  /*3f50*/  HFMA2 R111, -RZ, RZ, 0, 0 ;  /* 0x00000000ff6f7431 */ /* 0x000fc400000001ff */
[----:B------:R-:W-:Y:S01]  /*3f60*/  FMUL.FTZ R110, R110, UR14 ;  /* 0x0000000e6e6e7c20 */ /* 0x000fe20008410000 */
[----:B------:R-:W0:Y:S01]  /*3f70*/  LDC.64 R90, c[0x0][0x478] ;  /* 0x00011e00ff5a7b82 */ /* 0x000e220000000a00 */
[----:B------:R-:W-:Y:S01]  /*3f80*/  F2F.BF16.F32 R96, R0 ;  /* 0x0000000000607304 */ /* 0x000fe20000202000 */
[-CC-:B------:R-:W-:Y:S01]  /*3f90*/  FFMA.FTZ R116, R106, R39.reuse, R36.reuse ;  /* 0x000000276a747223 */ /* 0x180fe20000010024 */
[----:B------:R-:W-:Y:S01]  /*3fa0*/  @P4 FMUL.FTZ R111, R77, R110 ;  /* 0x0000006e4d6f4220 */ /* 0x000fe20000410000 */
[----:B------:R-:W-:Y:S01]  /*3fb0*/  FFMA.FTZ R113, R104, R39, R36 ;  /* 0x0000002768717223 */ /* 0x000fe20000010024 */
[--C-:B------:R-:W-:Y:S01]  /*3fc0*/  SHF.R.U64 R104, R70, 0x10, R71.reuse ;  /* 0x0000001046687819 */ /* 0x100fe20000001247 */
[----:B------:R-:W-:Y:S01]  /*3fd0*/  FADD.FTZ R116, R105, -R116 ;  /* 0x8000007469747221 */ /* 0x000fe20000010000 */
[----:B------:R-:W-:Y:S02]  /*3fe0*/  MOV R106, R71 ;  /* 0x00000047006a7202 */ /* 0x000fe40000000f00 */
[----:B------:R1:W-:Y:S01]  /*3ff0*/  F2F.BF16.F32 R92, R76 ;  /* 0x0000004c005c7304 */ /* 0x0003e20000202000 */
[----:B------:R-:W-:-:S02]  /*4000*/  SHF.R.U32.HI R115, RZ, 0x10, R71 ;  /* 0x00000010ff737819 */ /* 0x000fc40000011647 */
[----:B------:R-:W-:Y:S02]  /*4010*/  LOP3.LUT P3, RZ, R81, 0xff00, RZ, 0xc0, !PT ;  /* 0x0000ff0051ff7812 */ /* 0x000fe4000786c0ff */
[----:B------:R-:W-:-:S03]  /*4020*/  SHF.L.U32 R115, R115, 0x10, RZ ;  /* 0x0000001073737819 */ /* 0x000fc600000006ff */
[----:B------:R3:W4:Y:S01]  /*4030*/  F2F.BF16.F32 R0, R114 ;  /* 0x0000007200007304 */ /* 0x0007220000202000 */
[----:B-1----:R-:W1:Y:S07]  /*4040*/  LDC.64 R76, c[0x0][0x468] ;  /* 0x00011a00ff4c7b82 */ /* 0x002e6e0000000a00 */
[----:B------:R-:W-:Y:S01]  /*4050*/  F2F.BF16.F32 R109, R38 ;  /* 0x00000026006d7304 */ /* 0x000fe20000202000 */
[----:B---3--:R-:W-:Y:S01]  /*4060*/  FADD.FTZ R114, R84, -R113 ;  /* 0x8000007154727221 */ /* 0x008fe20000010000 */
[----:B------:R-:W-:-:S02]  /*4070*/  MOV R84, R70 ;  /* 0x0000004600547202 */ /* 0x000fc40000000f00 */
[----:B------:R-:W-:Y:S01]  /*4080*/  SHF.L.U32 R113, R106, 0x10, RZ ;  /* 0x000000106a717819 */ /* 0x000fe200000006ff */
[C---:B------:R-:W-:Y:S01]  /*4090*/  FFMA.FTZ R114, R83.reuse, R114, R115 ;  /* 0x0000007253727223 */ /* 0x040fe20000010073 */
[----:B------:R-:W-:Y:S02]  /*40a0*/  SHF.L.U32 R84, R84, 0x10, RZ ;  /* 0x0000001054547819 */ /* 0x000fe400000006ff */
[----:B------:R3:W0:Y:S01]  /*40b0*/  F2F.BF16.F32 R38, R97 ;  /* 0x0000006100267304 */ /* 0x0006220000202000 */
[----:B----4-:R-:W-:Y:S01]  /*40c0*/  SHF.L.U32 R0, R0, 0x10, RZ ;  /* 0x0000001000007819 */ /* 0x010fe200000006ff */
[C---:B------:R-:W-:Y:S01]  /*40d0*/  FFMA.FTZ R112, R83.reuse, R112, R113 ;  /* 0x0000007053707223 */ /* 0x040fe20000010071 */
[----:B------:R-:W-:-:S05]  /*40e0*/  FFMA.FTZ R84, R83, R108, R84 ;  /* 0x0000006c53547223 */ /* 0x000fca0000010054 */
[----:B------:R4:W0:Y:S01]  /*40f0*/  F2F.BF16.F32 R105, R93 ;  /* 0x0000005d00697304 */ /* 0x0008220000202000 */
[----:B---3--:R-:W-:-:S05]  /*4100*/  IMAD.WIDE.U32 R96, R96, 0x10000, RZ ;  /* 0x0001000060607825 */ /* 0x008fca00078e00ff */
[----:B------:R-:W-:Y:S02]  /*4110*/  LOP3.LUT R107, R97, R0, R107, 0xfe, !PT ;  /* 0x00000000616b7212 */ /* 0x000fe400078efe6b */
[----:B------:R-:W3:Y:S01]  /*4120*/  F2F.BF16.F32 R111, R111 ;  /* 0x0000006f006f7304 */ /* 0x000ee20000202000 */
[----:B----4-:R-:W-:Y:S02]  /*4130*/  SHF.L.U32 R93, R104, 0x10, RZ ;  /* 0x00000010685d7819 */ /* 0x010fe400000006ff */
[----:B0-----:R-:W-:Y:S02]  /*4140*/  SHF.L.U32 R38, R38, 0x10, RZ ;  /* 0x0000001026267819 */ /* 0x001fe400000006ff */
[----:B------:R-:W-:Y:S01]  /*4150*/  LOP3.LUT R106, R96, R109, RZ, 0xfc, !PT ;  /* 0x0000006d606a7212 */ /* 0x000fe200078efcff */
[----:B------:R-:W-:Y:S01]  /*4160*/  FFMA.FTZ R116, R83, R116, R93 ;  /* 0x0000007453747223 */ /* 0x000fe2000001005d */
[----:B------:R-:W-:-:S04]  /*4170*/  IMAD.WIDE.U32 R92, R92, 0x10000, RZ ;  /* 0x000100005c5c7825 */ /* 0x000fc800078e00ff */
[----:B------:R-:W-:Y:S01]  /*4180*/  IMAD.WIDE.U32 R96, R89, 0x8, R90 ;  /* 0x0000000859607825 */ /* 0x000fe200078e005a */
[----:B------:R-:W-:Y:S02]  /*4190*/  LOP3.LUT R105, R93, R38, R105, 0xfe, !PT ;  /* 0x000000265d697212 */ /* 0x000fe400078efe69 */
[----:B---3--:R-:W-:Y:S01]  /*41a0*/  LOP3.LUT R104, R92, R111, RZ, 0xfc, !PT ;  /* 0x0000006f5c687212 */ /* 0x008fe200078efcff */
[----:B-1----:R-:W-:Y:S01]  /*41b0*/  IMAD.WIDE.U32 R108, R89, 0x8, R76 ;  /* 0x00000008596c7825 */ /* 0x002fe200078e004c */
[----:B------:R-:W-:Y:S01]  /*41c0*/  STG.E.64 desc[UR4][R96.64], R106 ;  /* 0x0000006a60007986 */ /* 0x000fe2000c101b04 */
[----:B------:R-:W-:Y:S01]  /*41d0*/  MOV R38, RZ ;  /* 0x000000ff00267202 */ /* 0x000fe20000000f00 */
[----:B------:R-:W0:Y:S01]  /*41e0*/  F2F.BF16.F32 R113, R116 ;  /* 0x0000007400717304 */ /* 0x000e220000202000 */
[----:B------:R-:W-:Y:S01]  /*41f0*/  IMAD.WIDE.U32 R92, R87, 0x8, R32 ;  /* 0x00000008575c7825 */ /* 0x000fe200078e0020 */
[----:B------:R1:W-:Y:S03]  /*4200*/  STG.E.64 desc[UR4][R108.64], R104 ;  /* 0x000000686c007986 */ /* 0x0003e6000c101b04 */
[----:B------:R-:W-:-:S02]  /*4210*/  IMAD.MOV.U32 R89, RZ, RZ, RZ ;  /* 0x000000ffff597224 */ /* 0x000fc400078e00ff */
[----:B------:R-:W3:Y:S01]  /*4220*/  LDG.E.64 R92, desc[UR4][R92.64] ;  /* 0x000000045c5c7981 */ /* 0x000ee2000c1e1b00 */
[----:B------:R-:W-:Y:S01]  /*4230*/  F2F.BF16.F32 R111, R84 ;  /* 0x00000054006f7304 */ /* 0x000fe20000202000 */
[----:B-1----:R-:W-:Y:S01]  /*4240*/  MOV R105, RZ ;  /* 0x000000ff00697202 */ /* 0x002fe20000000f00 */
[----:B------:R-:W-:-:S06]  /*4250*/  HFMA2 R108, -RZ, RZ, 0, 0 ;  /* 0x00000000ff6c7431 */ /* 0x000fcc00000001ff */
[----:B------:R-:W1:Y:S08]  /*4260*/  F2F.BF16.F32 R104, R114 ;  /* 0x0000007200687304 */ /* 0x000e700000202000 */
[----:B------:R-:W-:Y:S01]  /*4270*/  F2F.BF16.F32 R107, R112 ;  /* 0x00000070006b7304 */ /* 0x000fe20000202000 */
[----:B------:R-:W-:Y:S01]  /*4280*/  IMAD.WIDE.U32 R32, R85, 0x8, R32 ;  /* 0x0000000855207825 */ /* 0x000fe200078e0020 */
[----:B--2---:R-:W-:-:S02]  /*4290*/  @P4 MOV R0, R34 ;  /* 0x0000002200004202 */ /* 0x004fc40000000f00 */
[----:B------:R-:W-:Y:S02]  /*42a0*/  @P0 SHF.R.U64 R34, R34, 0x10, R35 ;  /* 0x0000001022220819 */ /* 0x000fe40000001223 */
[----:B------:R-:W-:Y:S02]  /*42b0*/  @P4 SHF.L.U32 R97, R0, 0x10, RZ ;  /* 0x0000001000614819 */ /* 0x000fe400000006ff */
[----:B------:R-:W-:Y:S02]  /*42c0*/  @P5 MOV R115, R35 ;  /* 0x0000002300735202 */ /* 0x000fe40000000f00 */
[----:B------:R-:W-:Y:S01]  /*42d0*/  @P0 SHF.L.U32 R34, R34, 0x10, RZ ;  /* 0x0000001022220819 */ /* 0x000fe200000006ff */
[----:B------:R-:W-:Y:S01]  /*42e0*/  @P4 FMUL.FTZ R89, R110, R97 ;  /* 0x000000616e594220 */ /* 0x000fe20000410000 */
[----:B------:R-:W-:Y:S01]  /*42f0*/  LOP3.LUT P4, RZ, R81, 0xff0000, RZ, 0xc0, !PT ;  /* 0x00ff000051ff7812 */ /* 0x000fe2000788c0ff */
[----:B------:R-:W-:Y:S01]  /*4300*/  HFMA2 R0, -RZ, RZ, 0, 0 ;  /* 0x00000000ff007431 */ /* 0x000fe200000001ff */
[----:B------:R-:W-:Y:S01]  /*4310*/  @P5 SHF.L.U32 R96, R115, 0x10, RZ ;  /* 0x0000001073605819 */ /* 0x000fe200000006ff */
[----:B------:R-:W-:Y:S01]  /*4320*/  @P0 FMUL.FTZ R0, R101, R34 ;  /* 0x0000002265000220 */ /* 0x000fe20000410000 */
[----:B------:R-:W-:-:S03]  /*4330*/  ISETP.GE.U32.AND P0, PT, R81, 0x1000000, PT ;  /* 0x010000005100780c */ /* 0x000fc60003f06070 */
[----:B------:R-:W-:Y:S01]  /*4340*/  @P5 FMUL.FTZ R38, R103, R96 ;  /* 0x0000006067265220 */ /* 0x000fe20000410000 */
[-C--:B------:R-:W-:Y:S01]  /*4350*/  FMUL.FTZ R103, R112, R37.reuse ;  /* 0x0000002570677220 */ /* 0x080fe20000410000 */
[----:B------:R-:W-:Y:S01]  /*4360*/  LOP3.LUT P5, RZ, R81, 0xff, RZ, 0xc0, !PT ;  /* 0x000000ff51ff7812 */ /* 0x000fe200078ac0ff */
[-C--:B------:R-:W-:Y:S02]  /*4370*/  FMUL.FTZ R34, R116, R37.reuse ;  /* 0x0000002574227220 */ /* 0x080fe40000410000 */
[----:B------:R-:W-:Y:S01]  /*4380*/  FMUL.FTZ R103, R103, UR14 ;  /* 0x0000000e67677c20 */ /* 0x000fe20008410000 */
[----:B------:R-:W-:Y:S01]  /*4390*/  @P4 SHF.L.U32 R106, R65, 0x10, RZ ;  /* 0x00000010416a4819 */ /* 0x000fe200000006ff */
[----:B------:R-:W-:Y:S01]  /*43a0*/  FMUL.FTZ R101, R114, R37 ;  /* 0x0000002572657220 */ /* 0x000fe20000410000 */
[----:B------:R-:W-:Y:S01]  /*43b0*/  @P3 SHF.L.U32 R97, R55, 0x10, RZ ;  /* 0x0000001037613819 */ /* 0x000fe200000006ff */
[----:B------:R-:W-:Y:S02]  /*43c0*/  FMUL.FTZ R34, R34, UR14 ;  /* 0x0000000e22227c20 */ /* 0x000fe40008410000 */
[----:B------:R-:W-:Y:S01]  /*43d0*/  @P4 FMUL.FTZ R105, R106, R103 ;  /* 0x000000676a694220 */ /* 0x000fe20000410000 */
[----:B------:R-:W-:Y:S01]  /*43e0*/  @P0 SHF.L.U32 R106, R54, 0x10, RZ ;  /* 0x00000010366a0819 */ /* 0x000fe200000006ff */
[----:B------:R-:W-:Y:S01]  /*43f0*/  FMUL.FTZ R101, R101, UR14 ;  /* 0x0000000e65657c20 */ /* 0x000fe20008410000 */
[----:B------:R-:W-:Y:S01]  /*4400*/  FMUL.FTZ R110, R84, R37 ;  /* 0x00000025546e7220 */ /* 0x000fe20000410000 */
[----:B------:R-:W-:-:S02]  /*4410*/  HFMA2 R96, -RZ, RZ, 0, 0 ;  /* 0x00000000ff607431 */ /* 0x000fc400000001ff */
[----:B------:R-:W-:Y:S01]  /*4420*/  @P3 FMUL.FTZ R96, R97, R34 ;  /* 0x0000002261603220 */ /* 0x000fe20000410000 */
[----:B------:R-:W-:Y:S01]  /*4430*/  @P0 FMUL.FTZ R108, R106, R101 ;  /* 0x000000656a6c0220 */ /* 0x000fe20000410000 */
[----:B------:R-:W-:Y:S01]  /*4440*/  @P5 SHF.L.U32 R97, R64, 0x10, RZ ;  /* 0x0000001040615819 */ /* 0x000fe200000006ff */
[----:B------:R-:W-:Y:S01]  /*4450*/  FMUL.FTZ R110, R110, UR14 ;  /* 0x0000000e6e6e7c20 */ /* 0x000fe20008410000 */
[----:B------:R-:W-:Y:S01]  /*4460*/  MOV R81, RZ ;  /* 0x000000ff00517202 */ /* 0x000fe20000000f00 */
[----:B------:R0:W2:Y:S02]  /*4470*/  F2F.BF16.F32 R109, R96 ;  /* 0x00000060006d7304 */ /* 0x0000a40000202000 */
[----:B------:R-:W-:-:S06]  /*4480*/  @P5 FMUL.FTZ R81, R97, R110 ;  /* 0x0000006e61515220 */ /* 0x000fcc0000410000 */
[----:B------:R-:W4:Y:S08]  /*4490*/  F2F.BF16.F32 R108, R108 ;  /* 0x0000006c006c7304 */ /* 0x000f300000202000 */
[----:B------:R2:W4:Y:S01]  /*44a0*/  F2F.BF16.F32 R112, R105 ;  /* 0x0000006900707304 */ /* 0x0005220000202000 */
[----:B0-----:R-:W-:-:S07]  /*44b0*/  IMAD.WIDE.U32 R96, R113, 0x10000, RZ ;  /* 0x0001000071607825 */ /* 0x001fce00078e00ff */
[----:B------:R-:W0:Y:S01]  /*44c0*/  F2F.BF16.F32 R81, R81 ;  /* 0x0000005100517304 */ /* 0x000e220000202000 */
[----:B-1----:R-:W-:Y:S01]  /*44d0*/  SHF.L.U32 R106, R104, 0x10, RZ ;  /* 0x00000010686a7819 */ /* 0x002fe200000006ff */
[----:B--2---:R-:W-:Y:S01]  /*44e0*/  IMAD.WIDE.U32 R104, R109, 0x10000, RZ ;  /* 0x000100006d687825 */ /* 0x004fe200078e00ff */
[----:B----4-:R-:W-:Y:S02]  /*44f0*/  SHF.L.U32 R109, R108, 0x10, RZ ;  /* 0x000000106c6d7819 */ /* 0x010fe400000006ff */
[----:B------:R-:W-:Y:S02]  /*4500*/  LOP3.LUT R107, R97, R106, R107, 0xfe, !PT ;  /* 0x0000006a616b7212 */ /* 0x000fe400078efe6b */
[----:B------:R-:W-:Y:S01]  /*4510*/  LOP3.LUT R106, R96, R111, RZ, 0xfc, !PT ;  /* 0x0000006f606a7212 */ /* 0x000fe200078efcff */
[----:B------:R-:W-:Y:S01]  /*4520*/  IMAD.WIDE.U32 R96, R87, 0x8, R90 ;  /* 0x0000000857607825 */ /* 0x000fe200078e005a */
[----:B------:R-:W-:-:S03]  /*4530*/  LOP3.LUT R105, R105, R109, R112, 0xfe, !PT ;  /* 0x0000006d69697212 */ /* 0x000fc600078efe70 */
[----:B------:R-:W-:Y:S01]  /*4540*/  IMAD.WIDE.U32 R108, R87, 0x8, R76 ;  /* 0x00000008576c7825 */ /* 0x000fe200078e004c */
[----:B0-----:R-:W-:Y:S01]  /*4550*/  LOP3.LUT R104, R104, R81, RZ, 0xfc, !PT ;  /* 0x0000005168687212 */ /* 0x001fe200078efcff */
[----:B------:R0:W-:Y:S04]  /*4560*/  STG.E.64 desc[UR4][R96.64], R106 ;  /* 0x0000006a60007986 */ /* 0x0001e8000c101b04 */
[----:B------:R-:W-:Y:S04]  /*4570*/  STG.E.64 desc[UR4][R108.64], R104 ;  /* 0x000000686c007986 */ /* 0x000fe8000c101b04 */
[----:B------:R-:W2:Y:S01]  /*4580*/  LDG.E.64 R32, desc[UR4][R32.64] ;  /* 0x0000000420207981 */ /* 0x000ea2000c1e1b00 */
[----:B------:R-:W-:Y:S01]  /*4590*/  @P6 SHF.R.U32.HI R35, RZ, 0x10, R35 ;  /* 0x00000010ff236819 */ /* 0x000fe20000011623 */
[-CC-:B------:R-:W-:Y:S01]  /*45a0*/  FFMA.FTZ R99, R99, R39.reuse, R36.reuse ;  /* 0x0000002763637223 */ /* 0x180fe20000010024 */
[----:B------:R-:W-:Y:S01]  /*45b0*/  MOV R81, R72 ;  /* 0x0000004800517202 */ /* 0x000fe20000000f00 */
[-CC-:B------:R-:W-:Y:S01]  /*45c0*/  FFMA.FTZ R87, R98, R39.reuse, R36.reuse ;  /* 0x0000002762577223 */ /* 0x180fe20000010024 */
[-CC-:B------:R-:W-:Y:S01]  /*45d0*/  FFMA.FTZ R95, R95, R39.reuse, R36.reuse ;  /* 0x000000275f5f7223 */ /* 0x180fe20000010024 */
[----:B------:R-:W-:Y:S01]  /*45e0*/  FFMA.FTZ R39, R102, R39, R36 ;  /* 0x0000002766277223 */ /* 0x000fe20000010024 */
[----:B------:R-:W-:Y:S01]  /*45f0*/  @P6 SHF.L.U32 R35, R35, 0x10, RZ ;  /* 0x0000001023236819 */ /* 0x000fe200000006ff */
[----:B------:R-:W-:Y:S01]  /*4600*/  FADD.FTZ R36, R94, -R99 ;  /* 0x800000635e247221 */ /* 0x000fe20000010000 */
[----:B------:R-:W-:Y:S01]  /*4610*/  SHF.L.U32 R84, R81, 0x10, RZ ;  /* 0x0000001051547819 */ /* 0x000fe200000006ff */
[----:B------:R-:W-:Y:S01]  /*4620*/  FADD.FTZ R94, R88, -R39 ;  /* 0x80000027585e7221 */ /* 0x000fe20000010000 */
[----:B------:R-:W-:Y:S01]  /*4630*/  FADD.FTZ R86, R86, -R87 ;  /* 0x8000005756567221 */ /* 0x000fe20000010000 */
[--C-:B------:R-:W-:Y:S01]  /*4640*/  SHF.R.U64 R39, R72, 0x10, R73.reuse ;  /* 0x0000001048277819 */ /* 0x100fe20000001249 */
[----:B------:R-:W-:Y:S01]  /*4650*/  IMAD.MOV.U32 R81, RZ, RZ, RZ ;  /* 0x000000ffff517224 */ /* 0x000fe200078e00ff */
[----:B------:R-:W-:Y:S01]  /*4660*/  MOV R87, R73 ;  /* 0x0000004900577202 */ /* 0x000fe20000000f00 */
[----:B------:R-:W-:Y:S01]  /*4670*/  @P6 FMUL.FTZ R81, R82, R35 ;  /* 0x0000002352516220 */ /* 0x000fe20000410000 */
[----:B------:R-:W-:Y:S01]  /*4680*/  FFMA.FTZ R36, R83, R36, R84 ;  /* 0x0000002453247223 */ /* 0x000fe20000010054 */
[----:B------:R-:W-:-:S02]  /*4690*/  SHF.R.U32.HI R88, RZ, 0x10, R73 ;  /* 0x00000010ff587819 */ /* 0x000fc40000011649 */
[----:B------:R-:W-:Y:S01]  /*46a0*/  SHF.L.U32 R84, R39, 0x10, RZ ;  /* 0x0000001027547819 */ /* 0x000fe200000006ff */
[----:B------:R-:W-:Y:S01]  /*46b0*/  FADD.FTZ R100, R100, -R95 ;  /* 0x8000005f64647221 */ /* 0x000fe20000010000 */
[----:B------:R-:W-:Y:S02]  /*46c0*/  SHF.L.U32 R39, R87, 0x10, RZ ;  /* 0x0000001057277819 */ /* 0x000fe400000006ff */
[----:B------:R-:W-:Y:S01]  /*46d0*/  SHF.L.U32 R87, R88, 0x10, RZ ;  /* 0x0000001058577819 */ /* 0x000fe200000006ff */
[C---:B------:R-:W-:Y:S01]  /*46e0*/  FFMA.FTZ R88, R83.reuse, R86, R84 ;  /* 0x0000005653587223 */ /* 0x040fe20000010054 */
[----:B------:R-:W-:Y:S02]  /*46f0*/  HFMA2 R84, -RZ, RZ, 0, 0 ;  /* 0x00000000ff547431 */ /* 0x000fe400000001ff */
[----:B------:R-:W-:Y:S01]  /*4700*/  FFMA.FTZ R100, R83, R100, R39 ;  /* 0x0000006453647223 */ /* 0x000fe20000010027 */
[----:B------:R-:W-:Y:S02]  /*4710*/  LOP3.LUT P6, RZ, R80, 0xff00, RZ, 0xc0, !PT ;  /* 0x0000ff0050ff7812 */ /* 0x000fe400078cc0ff */
[----:B---3--:R-:W-:-:S02]  /*4720*/  @P5 MOV R35, R92 ;  /* 0x0000005c00235202 */ /* 0x008fc40000000f00 */
[----:B------:R-:W-:Y:S02]  /*4730*/  @P4 MOV R82, R93 ;  /* 0x0000005d00524202 */ /* 0x000fe40000000f00 */
[----:B------:R-:W-:Y:S02]  /*4740*/  @P5 SHF.L.U32 R35, R35, 0x10, RZ ;  /* 0x0000001023235819 */ /* 0x000fe400000006ff */
[----:B------:R-:W-:Y:S02]  /*4750*/  @P4 SHF.L.U32 R82, R82, 0x10, RZ ;  /* 0x0000001052524819 */ /* 0x000fe400000006ff */
[----:B------:R-:W-:Y:S01]  /*4760*/  @P3 SHF.R.U64 R39, R92, 0x10, R93 ;  /* 0x000000105c273819 */ /* 0x000fe2000000125d */
[----:B------:R-:W-:Y:S01]  /*4770*/  @P5 FMUL.FTZ R84, R110, R35 ;  /* 0x000000236e545220 */ /* 0x000fe20000410000 */
[----:B------:R-:W-:Y:S02]  /*4780*/  LOP3.LUT P5, RZ, R80, 0xff0000, RZ, 0xc0, !PT ;  /* 0x00ff000050ff7812 */ /* 0x000fe400078ac0ff */
[----:B0-----:R-:W-:Y:S01]  /*4790*/  MOV R96, RZ ;  /* 0x000000ff00607202 */ /* 0x001fe20000000f00 */
[----:B------:R-:W-:Y:S01]  /*47a0*/  @P4 FMUL.FTZ R96, R103, R82 ;  /* 0x0000005267604220 */ /* 0x000fe20000410000 */
[----:B------:R-:W-:-:S02]  /*47b0*/  @P3 SHF.L.U32 R39, R39, 0x10, RZ ;  /* 0x0000001027273819 */ /* 0x000fc400000006ff */
[----:B------:R-:W-:Y:S01]  /*47c0*/  ISETP.GE.U32.AND P4, PT, R80, 0x1000000, PT ;  /* 0x010000005000780c */ /* 0x000fe20003f86070 */
[----:B------:R-:W-:Y:S01]  /*47d0*/  FFMA.FTZ R98, R83, R94, R87 ;  /* 0x0000005e53627223 */ /* 0x000fe20000010057 */
[----:B------:R-:W-:Y:S02]  /*47e0*/  HFMA2 R87, -RZ, RZ, 0, 0 ;  /* 0x00000000ff577431 */ /* 0x000fe400000001ff */
[----:B------:R-:W-:Y:S01]  /*47f0*/  @P3 FMUL.FTZ R87, R34, R39 ;  /* 0x0000002722573220 */ /* 0x000fe20000410000 */
[----:B------:R-:W-:Y:S01]  /*4800*/  LOP3.LUT P3, RZ, R80, 0xff, RZ, 0xc0, !PT ;  /* 0x000000ff50ff7812 */ /* 0x000fe2000786c0ff */
[-C--:B------:R-:W-:Y:S01]  /*4810*/  FMUL.FTZ R39, R88, R37.reuse ;  /* 0x0000002558277220 */ /* 0x080fe20000410000 */
[----:B------:R-:W-:Y:S01]  /*4820*/  FMUL.FTZ R80, R100, R37 ;  /* 0x0000002564507220 */ /* 0x000fe20000410000 */
[----:B------:R0:W1:Y:S01]  /*4830*/  F2F.BF16.F32 R86, R88 ;  /* 0x0000005800567304 */ /* 0x0000620000202000 */
[----:B------:R-:W-:Y:S01]  /*4840*/  @P6 SHF.L.U32 R82, R57, 0x10, RZ ;  /* 0x0000001039526819 */ /* 0x000fe200000006ff */
[----:B------:R-:W-:Y:S01]  /*4850*/  FMUL.FTZ R39, R39, UR14 ;  /* 0x0000000e27277c20 */ /* 0x000fe20008410000 */
[----:B------:R-:W-:Y:S01]  /*4860*/  @P5 SHF.L.U32 R83, R67, 0x10, RZ ;  /* 0x0000001043535819 */ /* 0x000fe200000006ff */
[----:B------:R-:W-:Y:S01]  /*4870*/  FMUL.FTZ R80, R80, UR14 ;  /* 0x0000000e50507c20 */ /* 0x000fe20008410000 */
[----:B------:R-:W-:-:S02]  /*4880*/  CS2R R34, SRZ ;  /* 0x0000000000227805 */ /* 0x000fc4000001ff00 */
[----:B------:R-:W-:Y:S01]  /*4890*/  @P4 SHF.L.U32 R99, R56, 0x10, RZ ;  /* 0x0000001038634819 */ /* 0x000fe200000006ff */
[----:B0-----:R-:W-:Y:S01]  /*48a0*/  FMUL.FTZ R88, R98, R37 ;  /* 0x0000002562587220 */ /* 0x001fe20000410000 */
[----:B------:R-:W-:Y:S01]  /*48b0*/  @P6 FMUL.FTZ R34, R82, R39 ;  /* 0x0000002752226220 */ /* 0x000fe20000410000 */
[----:B------:R-:W-:Y:S02]  /*48c0*/  @P5 FMUL.FTZ R35, R83, R80 ;  /* 0x0000005053235220 */ /* 0x000fe40000410000 */
[----:B------:R-:W-:Y:S01]  /*48d0*/  FMUL.FTZ R88, R88, UR14 ;  /* 0x0000000e58587c20 */ /* 0x000fe20008410000 */
[----:B------:R-:W-:Y:S01]  /*48e0*/  CS2R R82, SRZ ;  /* 0x0000000000527805 */ /* 0x000fe2000001ff00 */
[----:B------:R-:W-:Y:S01]  /*48f0*/  FMUL.FTZ R92, R36, R37 ;  /* 0x00000025245c7220 */ /* 0x000fe20000410000 */
[----:B------:R-:W-:Y:S01]  /*4900*/  @P3 SHF.L.U32 R37, R66, 0x10, RZ ;  /* 0x0000001042253819 */ /* 0x000fe200000006ff */
[----:B------:R-:W-:Y:S02]  /*4910*/  @P4 FMUL.FTZ R83, R99, R88 ;  /* 0x0000005863534220 */ /* 0x000fe40000410000 */
[----:B------:R-:W-:Y:S01]  /*4920*/  FMUL.FTZ R92, R92, UR14 ;  /* 0x0000000e5c5c7c20 */ /* 0x000fe20008410000 */
[----:B------:R-:W0:Y:S03]  /*4930*/  F2F.BF16.F32 R97, R98 ;  /* 0x0000006200617304 */ /* 0x000e260000202000 */
[----:B------:R-:W-:-:S05]  /*4940*/  @P3 FMUL.FTZ R82, R37, R92 ;  /* 0x0000005c25523220 */ /* 0x000fca0000410000 */
[----:B------:R-:W-:Y:S08]  /*4950*/  F2F.BF16.F32 R34, R34 ;  /* 0x0000002200227304 */ /* 0x000ff00000202000 */
[----:B------:R-:W3:Y:S08]  /*4960*/  F2F.BF16.F32 R83, R83 ;  /* 0x0000005300537304 */ /* 0x000ef00000202000 */
[----:B------:R1:W-:Y:S08]  /*4970*/  F2F.BF16.F32 R95, R36 ;  /* 0x00000024005f7304 */ /* 0x0003f00000202000 */
[----:B------:R-:W4:Y:S08]  /*4980*/  F2F.BF16.F32 R94, R100 ;  /* 0x00000064005e7304 */ /* 0x000f300000202000 */
[----:B------:R4:W4:Y:S08]  /*4990*/  F2F.BF16.F32 R98, R35 ;  /* 0x0000002300627304 */ /* 0x0009300000202000 */
[----:B------:R-:W4:Y:S01]  /*49a0*/  F2F.BF16.F32 R103, R82 ;  /* 0x0000005200677304 */ /* 0x000f220000202000 */
[----:B-1----:R-:W-:Y:S01]  /*49b0*/  IMAD.WIDE.U32 R36, R86, 0x10000, RZ ;  /* 0x0001000056247825 */ /* 0x002fe200078e00ff */
[----:B0-----:R-:W-:-:S02]  /*49c0*/  SHF.L.U32 R97, R97, 0x10, RZ ;  /* 0x0000001061617819 */ /* 0x001fc400000006ff */
[----:B---3--:R-:W-:Y:S01]  /*49d0*/  SHF.L.U32 R99, R83, 0x10, RZ ;  /* 0x0000001053637819 */ /* 0x008fe200000006ff */
[----:B----4-:R-:W-:Y:S01]  /*49e0*/  IMAD.WIDE.U32 R34, R34, 0x10000, RZ ;  /* 0x0001000022227825 */ /* 0x010fe200078e00ff */
[----:B------:R-:W-:Y:S02]  /*49f0*/  LOP3.LUT R37, R37, R97, R94, 0xfe, !PT ;  /* 0x0000006125257212 */ /* 0x000fe400078efe5e */
[----:B------:R-:W-:Y:S01]  /*4a00*/  LOP3.LUT R36, R36, R95, RZ, 0xfc, !PT ;  /* 0x0000005f24247212 */ /* 0x000fe200078efcff */
[----:B------:R-:W-:Y:S01]  /*4a10*/  IMAD.WIDE.U32 R90, R85, 0x8, R90 ;  /* 0x00000008555a7825 */ /* 0x000fe200078e005a */
[----:B------:R-:W-:-:S03]  /*4a20*/  LOP3.LUT R35, R35, R99, R98, 0xfe, !PT ;  /* 0x0000006323237212 */ /* 0x000fc600078efe62 */
[----:B------:R-:W-:Y:S01]  /*4a30*/  IMAD.WIDE.U32 R76, R85, 0x8, R76 ;  /* 0x00000008554c7825 */ /* 0x000fe200078e004c */
[----:B------:R-:W-:Y:S02]  /*4a40*/  LOP3.LUT R34, R34, R103, RZ, 0xfc, !PT ;  /* 0x0000006722227212 */ /* 0x000fe400078efcff */
[----:B------:R-:W-:Y:S01]  /*4a50*/  @P0 SHF.R.U32.HI R99, RZ, 0x10, R93 ;  /* 0x00000010ff630819 */ /* 0x000fe2000001165d */
[----:B------:R-:W-:Y:S04]  /*4a60*/  STG.E.64 desc[UR4][R90.64], R36 ;  /* 0x000000245a007986 */ /* 0x000fe8000c101b04 */
[----:B------:R0:W-:Y:S01]  /*4a70*/  STG.E.64 desc[UR4][R76.64], R34 ;  /* 0x000000224c007986 */ /* 0x0001e2000c101b04 */
[----:B------:R-:W-:Y:S01]  /*4a80*/  CS2R R82, SRZ ;  /* 0x0000000000527805 */ /* 0x000fe2000001ff00 */
[----:B------:R-:W-:-:S02]  /*4a90*/  IMAD.MOV.U32 R93, RZ, RZ, RZ ;  /* 0x000000ffff5d7224 */ /* 0x000fc400078e00ff */
[----:B------:R-:W-:Y:S01]  /*4aa0*/  HFMA2 R85, -RZ, RZ, 0, 0 ;  /* 0x00000000ff557431 */ /* 0x000fe200000001ff */
[----:B------:R-:W-:Y:S02]  /*4ab0*/  MOV R86, RZ ;  /* 0x000000ff00567202 */ /* 0x000fe40000000f00 */
[----:B--2---:R-:W-:Y:S02]  /*4ac0*/  @P3 MOV R94, R32 ;  /* 0x00000020005e3202 */ /* 0x004fe40000000f00 */
[--C-:B------:R-:W-:Y:S02]  /*4ad0*/  @P6 SHF.R.U64 R98, R32, 0x10, R33.reuse ;  /* 0x0000001020626819 */ /* 0x100fe40000001221 */
[----:B------:R-:W-:Y:S02]  /*4ae0*/  @P5 MOV R95, R33 ;  /* 0x00000021005f5202 */ /* 0x000fe40000000f00 */
[----:B------:R-:W-:Y:S02]  /*4af0*/  @P4 SHF.R.U32.HI R97, RZ, 0x10, R33 ;  /* 0x00000010ff614819 */ /* 0x000fe40000011621 */
[----:B------:R-:W-:-:S02]  /*4b00*/  @P0 SHF.L.U32 R32, R99, 0x10, RZ ;  /* 0x0000001063200819 */ /* 0x000fc400000006ff */
[----:B------:R-:W-:Y:S02]  /*4b10*/  @P3 SHF.L.U32 R33, R94, 0x10, RZ ;  /* 0x000000105e213819 */ /* 0x000fe400000006ff */
[----:B0-----:R-:W-:Y:S02]  /*4b20*/  @P6 SHF.L.U32 R34, R98, 0x10, RZ ;  /* 0x0000001062226819 */ /* 0x001fe400000006ff */
[----:B------:R-:W-:Y:S02]  /*4b30*/  @P5 SHF.L.U32 R95, R95, 0x10, RZ ;  /* 0x000000105f5f5819 */ /* 0x000fe400000006ff */
[----:B------:R-:W-:Y:S01]  /*4b40*/  @P4 SHF.L.U32 R35, R97, 0x10, RZ ;  /* 0x0000001061234819 */ /* 0x000fe200000006ff */
[----:B------:R-:W-:Y:S01]  /*4b50*/  @P0 FMUL.FTZ R93, R101, R32 ;  /* 0x00000020655d0220 */ /* 0x000fe20000410000 */
[----:B------:R-:W-:Y:S01]  /*4b60*/  @P3 FMUL.FTZ R85, R92, R33 ;  /* 0x000000215c553220 */ /* 0x000fe20000410000 */
[----:B------:R-:W-:Y:S01]  /*4b70*/  @P6 FMUL.FTZ R82, R39, R34 ;  /* 0x0000002227526220 */ /* 0x000fe20000410000 */
[----:B------:R-:W-:Y:S01]  /*4b80*/  @P5 FMUL.FTZ R83, R80, R95 ;  /* 0x0000005f50535220 */ /* 0x000fe20000410000 */
[----:B------:R-:W-:-:S07]  /*4b90*/  @P4 FMUL.FTZ R86, R88, R35 ;  /* 0x0000002358564220 */ /* 0x000fce0000410000 */
.L_x_487:
[----:B------:R-:W0:Y:S01]  /*4ba0*/  LDC.64 R32, c[0x0][0x380] ;  /* 0x0000e000ff207b82 */ /* 0x000e220000000a00 */
[----:B------:R-:W-:Y:S01]  /*4bb0*/  FADD.FTZ R26, R89, R26 ;  /* 0x0000001a591a7221 */ /* 0x000fe20000010000 */
[----:B------:R-:W-:Y:S01]  /*4bc0*/  FADD.FTZ R27, R0, R27 ;  /* 0x0000001b001b7221 */ /* 0x000fe20000010000 */
[----:B------:R-:W-:Y:S01]  /*4bd0*/  FADD.FTZ R29, R38, R29 ;  /* 0x0000001d261d7221 */ /* 0x000fe20000010000 */
[----:B------:R-:W-:Y:S01]  /*4be0*/  FADD.FTZ R30, R81, R30 ;  /* 0x0000001e511e7221 */ /* 0x000fe20000010000 */
[----:B------:R-:W-:Y:S01]  /*4bf0*/  FADD.FTZ R31, R84, R31 ;  /* 0x0000001f541f7221 */ /* 0x000fe20000010000 */
[----:B------:R-:W-:Y:S01]  /*4c00*/  FADD.FTZ R44, R87, R44 ;  /* 0x0000002c572c7221 */ /* 0x000fe20000010000 */
[----:B------:R-:W-:Y:S01]  /*4c10*/  PLOP3.LUT P2, PT, P2, PT, PT, 0x8, 0x80 ;  /* 0x000000000080781c */ /* 0x000fe2000174e170 */
        /* <DEDUP_REMOVED lines=9> */
[----:B------:R-:W-:Y:S01]  /*4cb0*/  MOV R50, R16 ;  /* 0x0000001000327202 */ /* 0x000fe20000000f00 */
[----:B------:R-:W-:Y:S01]  /*4cc0*/  IMAD.MOV.U32 R49, RZ, RZ, R15 ;  /* 0x000000ffff317224 */ /* 0x000fe200078e000f */
        /* <DEDUP_REMOVED lines=30> */
[----:B------:R-:W-:-:S07]  /*4eb0*/  MOV R23, R25 ;  /* 0x0000001900177202 */ /* 0x000fce0000000f00 */
.L_x_484:
        /* <DEDUP_REMOVED lines=19> */
.L_x_490:
        /* <DEDUP_REMOVED lines=9> */
.L_x_6667:


//--------------------- .text._ZN10layer_norm22ln_bwd_finalize_kernelINS_22Kernel_traits_finalizeILj1536E13__nv_bfloat16S2_S2_S2_fjLb1ELj1024ELj4ENS_18Kernel_traits_baseILj1536ES2_S2_S2_S2_fjLj1024EEEEELb1ELb0EEEvNS_9BwdParamsE --------------------------
	.section	.text._ZN10layer_norm22ln_bwd_finalize_kernelINS_22Kernel_traits_finalizeILj1536E13__nv_bfloat16S2_S2_S2_fjLb1ELj1024ELj4ENS_18Kernel_traits_baseILj1536ES2_S2_S2_S2_fjLj1024EEEEELb1ELb0EEEvNS_9BwdParamsE,"ax",@progbits
	.align	128
        .global         _ZN10layer_norm22ln_bwd_finalize_kernelINS_22Kernel_traits_finalizeILj1536E13__nv_bfloat16S2_S2_S2_fjLb1ELj1024ELj4ENS_18Kernel_traits_baseILj1536ES2_S2_S2_S2_fjLj1024EEEEELb1ELb0EEEvNS_9BwdParamsE
        .type           _ZN10layer_norm22ln_bwd_finalize_kernelINS_22Kernel_traits_finalizeILj1536E13__nv_bfloat16S2_S2_S2_fjLb1ELj1024ELj4ENS_18Kernel_traits_baseILj1536ES2_S2_S2_S2_fjLj1024EEEEELb1ELb0EEEvNS_9BwdParamsE,@function
        .size           _ZN10layer_norm22ln_bwd_finalize_kernelINS_22Kernel_traits_finalizeILj1536E13__nv_bfloat16S2_S2_S2_fjLb1ELj1024ELj4ENS_18Kernel_traits_baseILj1536ES2_S2_S2_S2_fjLj1024EEEEELb1ELb0EEEvNS_9BwdParamsE,(.L_x_6668 - _ZN10layer_norm22ln_bwd_finalize_kernelINS_22Kernel_traits_finalizeILj1536E13__nv_bfloat16S2_S2_S2_fjLb1ELj1024ELj4ENS_18Kernel_traits_baseILj1536ES2_S2_S2_S2_fjLj1024EEEEELb1ELb0EEEvNS_9BwdParamsE)
        .other          _ZN10layer_norm22ln_bwd_finalize_kernelINS_22Kernel_traits_finalizeILj1536E13__nv_bfloat16S2_S2_S2_fjLb1ELj1024ELj4ENS_18Kernel_traits_baseILj1536ES2_S2_S2_S2_fjLj1024EEEEELb1ELb0EEEvNS_9BwdParamsE,@"STO_CUDA_ENTRY STV_DEFAULT"
_ZN10layer_norm22ln_bwd_finalize_kernelINS_22Kernel_traits_finalizeILj1536E13__nv_bfloat16S2_S2_S2_fjLb1ELj1024ELj4ENS_18Kernel_traits_baseILj1536ES2_S2_S2_S2_fjLj1024EEEEELb1ELb0EEEvNS_9BwdParamsE:
.text._ZN10layer_norm22ln_bwd_finalize_kernelINS_22Kernel_traits_finalizeILj1536E13__nv_bfloat16S2_S2_S2_fjLb1ELj1024ELj4ENS_18Kernel_traits_baseILj1536ES2_S2_S2_S2_fjLj1024EEEEELb1ELb0EEEvNS_9BwdParamsE:
        /* <DEDUP_REMOVED lines=15> */
[----:B------:R-:W-:Y:S01]  /*00f0*/  LOP3.LUT R6, R6, 0x7ffffff0, RZ, 0xc0, !PT ;  /* 0x7ffffff006067812 */ /* 0x000fe200078ec0ff */
[----:B------:R-:W-:Y:S01]  /*0100*/  HFMA2 R8, -RZ, RZ, 0, 0 ;  /* 0x00000000ff087431 */ /* 0x000fe200000001ff */
        /* <DEDUP_REMOVED lines=13> */
[----:B------:R-:W-:Y:S02]  /*01e0*/  LEA.HI R11, R10, 0x1, RZ, 0x1b ;  /* 0x000000010a0b7811 */ /* 0x000fe400078fd8ff */
[----:B------:R-:W-:Y:S02]  /*01f0*/  MOV R22, RZ ;  /* 0x000000ff00167202 */ /* 0x000fe40000000f00 */
[----:B------:R-:W-:Y:S02]  /*0200*/  LOP3.LUT R12, R11, 0x7, RZ, 0xc0, !PT ;  /* 0x000000070b0c7812 */ /* 0x000fe400078ec0ff */
[----:B------:R-:W-:Y:S02]  /*0210*/  MOV R7, RZ ;  /* 0x000000ff00077202 */ /* 0x000fe40000000f00 */
[----:B------:R-:W-:-:S03]  /*0220*/  ISETP.NE.AND P0, PT, R12, RZ, PT ;  /* 0x000000ff0c00720c */ /* 0x000fc60003f05270 */
[----:B------:R-:W-:Y:S10]  /*0230*/  @!P1 BRA `(.L_x_494) ;  /* 0x0000000400c49947 */ /* 0x000ff40003800000 */
[C---:B------:R-:W-:Y:S01]  /*0240*/  LOP3.LUT R24, R4.reuse, 0x80, RZ, 0xfc, !PT ;  /* 0x0000008004187812 */ /* 0x040fe200078efcff */
[-CC-:B------:R-:W-:Y:S01]  /*0250*/  IMAD R20, R13, R3.reuse, R14.reuse ;  /* 0x000000030d147224 */ /* 0x180fe200078e020e */
[C---:B------:R-:W-:Y:S02]  /*0260*/  LOP3.LUT R26, R4.reuse, 0xa0, RZ, 0xfc, !PT ;  /* 0x000000a0041a7812 */ /* 0x040fe400078efcff */
[----:B------:R-:W-:Y:S01]  /*0270*/  LOP3.LUT R28, R4, 0xc0, RZ, 0xfc, !PT ;  /* 0x000000c0041c7812 */ /* 0x000fe200078efcff */
[-CC-:B------:R-:W-:Y:S01]  /*0280*/  IMAD R24, R24, R3.reuse, R14.reuse ;  /* 0x0000000318187224 */ /* 0x180fe200078e020e */
        /* <DEDUP_REMOVED lines=8> */
[----:B------:R-:W-:Y:S01]  /*0310*/  IADD3 R21, PT, PT, R5, R20, RZ ;  /* 0x0000001405157210 */ /* 0x000fe20007ffe0ff */
[-CC-:B------:R-:W-:Y:S01]  /*0320*/  IMAD R18, R18, R3.reuse, R14.reuse ;  /* 0x0000000312127224 */ /* 0x180fe200078e020e */
[----:B------:R-:W-:Y:S01]  /*0330*/  MOV R8, RZ ;  /* 0x000000ff00087202 */ /* 0x000fe20000000f00 */
[----:B------:R-:W-:Y:S01]  /*0340*/  IMAD R14, R4, R3, R14 ;  /* 0x00000003040e7224 */ /* 0x000fe200078e020e */
[----:B------:R-:W-:-:S02]  /*0350*/  MOV R6, R4 ;  /* 0x0000000400067202 */ /* 0x000fc40000000f00 */
[----:B------:R-:W-:Y:S02]  /*0360*/  IADD3 R20, PT, PT, -R15, RZ, RZ ;  /* 0x000000ff0f147210 */ /* 0x000fe40007ffe1ff */
[C---:B------:R-:W-:Y:S02]  /*0370*/  IADD3 R13, PT, PT, R5.reuse, R14, RZ ;  /* 0x0000000e050d7210 */ /* 0x040fe40007ffe0ff */
[C---:B------:R-:W-:Y:S02]  /*0380*/  IADD3 R29, PT, PT, R5.reuse, R24, RZ ;  /* 0x00000018051d7210 */ /* 0x040fe40007ffe0ff */
[C---:B------:R-:W-:Y:S02]  /*0390*/  IADD3 R23, PT, PT, R5.reuse, R26, RZ ;  /* 0x0000001a05177210 */ /* 0x040fe40007ffe0ff */
[C---:B------:R-:W-:Y:S02]  /*03a0*/  IADD3 R25, PT, PT, R5.reuse, R28, RZ ;  /* 0x0000001c05197210 */ /* 0x040fe40007ffe0ff */
[----:B------:R-:W-:-:S02]  /*03b0*/  IADD3 R27, PT, PT, R5, R27, RZ ;  /* 0x0000001b051b7210 */ /* 0x000fc40007ffe0ff */
[C---:B------:R-:W-:Y:S02]  /*03c0*/  IADD3 R19, PT, PT, R5.reuse, R16, RZ ;  /* 0x0000001005137210 */ /* 0x040fe40007ffe0ff */
[----:B------:R-:W-:-:S07]  /*03d0*/  IADD3 R18, PT, PT, R5, R18, RZ ;  /* 0x0000001205127210 */ /* 0x000fce0007ffe0ff */
.L_x_495:
[----:B------:R-:W0:Y:S02]  /*03e0*/  LDC.64 R14, c[0x0][0x440] ;  /* 0x00011000ff0e7b82 */ /* 0x000e240000000a00 */
[----:B0-----:R-:W-:-:S06]  /*03f0*/  IMAD.WIDE.U32 R16, R13, 0x4, R14 ;  /* 0x000000040d107825 */ /* 0x001fcc00078e000e */
[----:B------:R-:W2:Y:S02]  /*0400*/  LDG.E R17, desc[UR6][R16.64] ;  /* 0x0000000610117981 */ /* 0x000ea4000c1e1900 */
[----:B--2---:R-:W-:Y:S01]  /*0410*/  FADD.FTZ R8, R17, R8 ;  /* 0x0000000811087221 */ /* 0x004fe20000010000 */
[----:B------:R-:W-:-:S05]  /*0420*/  IMAD.WIDE.U32 R16, R21, 0x4, R14 ;  /* 0x0000000415107825 */ /* 0x000fca00078e000e */
[----:B------:R0:W2:Y:S02]  /*0430*/  LDG.E R24, desc[UR6][R16.64] ;  /* 0x0000000610187981 */ /* 0x0000a4000c1e1900 */
[----:B0-----:R-:W-:-:S04]  /*0440*/  IMAD.WIDE.U32 R16, R19, 0x4, R14 ;  /* 0x0000000413107825 */ /* 0x001fc800078e000e */
[----:B--2---:R-:W-:Y:S02]  /*0450*/  FADD.FTZ R8, R8, R24 ;  /* 0x0000001808087221 */ /* 0x004fe40000010000 */
        /* <DEDUP_REMOVED lines=11> */
[----:B------:R-:W-:-:S05]  /*0510*/  IMAD.WIDE.U32 R14, R27, 0x4, R14 ;  /* 0x000000041b0e7825 */ /* 0x000fca00078e000e */
[----:B------:R0:W3:Y:S02]  /*0520*/  LDG.E R26, desc[UR6][R14.64] ;  /* 0x000000060e1a7981 */ /* 0x0000e4000c1e1900 */
[----:B0-----:R-:W0:Y:S01]  /*0530*/  LDC.64 R14, c[0x0][0x448] ;  /* 0x00011200ff0e7b82 */ /* 0x001e220000000a00 */
        /* <DEDUP_REMOVED lines=21> */
[----:B------:R-:W-:-:S04]  /*0690*/  IMAD.WIDE.U32 R14, R27, 0x4, R14 ;  /* 0x000000041b0e7825 */ /* 0x000fc800078e000e */
[----:B---3--:R-:W-:Y:S02]  /*06a0*/  FADD.FTZ R8, R8, R26 ;  /* 0x0000001a08087221 */ /* 0x008fe40000010000 */
        /* <DEDUP_REMOVED lines=23> */
[----:B------:R-:W-:-:S06]  /*0820*/  IMAD.WIDE.U32 R14, R27, 0x4, R14 ;  /* 0x000000041b0e7825 */ /* 0x000fcc00078e000e */
[----:B------:R-:W4:Y:S01]  /*0830*/  LDG.E R14, desc[UR6][R14.64] ;  /* 0x000000060e0e7981 */ /* 0x000f22000c1e1900 */
[----:B--2---:R-:W-:-:S03]  /*0840*/  FADD.FTZ R7, R7, R24 ;  /* 0x0000001807077221 */ /* 0x004fc60000010000 */
[----:B------:R-:W2:Y:S01]  /*0850*/  LDG.E R24, desc[UR6][R16.64] ;  /* 0x0000000610187981 */ /* 0x000ea2000c1e1900 */
[----:B------:R-:W-:-:S04]  /*0860*/  IADD3 R20, PT, PT, R20, 0x8, RZ ;  /* 0x0000000814147810 */ /* 0x000fc80007ffe0ff */
[----:B------:R-:W-:Y:S01]  /*0870*/  ISETP.NE.AND P1, PT, R20, RZ, PT ;  /* 0x000000ff1400720c */ /* 0x000fe20003f25270 */
[----:B---3--:R-:W-:Y:S01]  /*0880*/  FADD.FTZ R22, R22, R26 ;  /* 0x0000001a16167221 */ /* 0x008fe20000010000 */
        /* <DEDUP_REMOVED lines=8> */
[----:B------:R-:W-:Y:S01]  /*0910*/  LEA R27, R3, R27, 0x8 ;  /* 0x0000001b031b7211 */ /* 0x000fe200078e40ff */
[----:B--2---:R-:W-:-:S04]  /*0920*/  FADD.FTZ R7, R7, R24 ;  /* 0x0000001807077221 */ /* 0x004fc80000010000 */
[----:B----4-:R-:W-:Y:S01]  /*0930*/  FADD.FTZ R7, R7, R14 ;  /* 0x0000000e07077221 */ /* 0x010fe20000010000 */
[----:B------:R-:W-:Y:S06]  /*0940*/  @P1 BRA `(.L_x_495) ;  /* 0xfffffff800a41947 */ /* 0x000fec000383ffff */
.L_x_494:
[----:B------:R-:W-:Y:S05]  /*0950*/  BSYNC.RECONVERGENT B1 ;  /* 0x0000000000017941 */ /* 0x000fea0003800200 */
.L_x_493:
[----:B------:R-:W-:Y:S05]  /*0960*/  @!P0 BRA `(.L_x_492) ;  /* 0x0000000400748947 */ /* 0x000fea0003800000 */
[----:B------:R-:W-:Y:S01]  /*0970*/  ISETP.GE.U32.AND P0, PT, R12, 0x4, PT ;  /* 0x000000040c00780c */ /* 0x000fe20003f06070 */
[----:B------:R-:W-:Y:S01]  /*0980*/  BSSY.RECONVERGENT B1, `(.L_x_496) ;  /* 0x000002f000017945 */ /* 0x000fe20003800200 */
[----:B------:R-:W-:-:S11]  /*0990*/  LOP3.LUT P1, R18, R11, 0x3, RZ, 0xc0, !PT ;  /* 0x000000030b127812 */ /* 0x000fd6000782c0ff */
[----:B------:R-:W-:Y:S05]  /*09a0*/  @!P0 BRA `(.L_x_497) ;  /* 0x0000000000b08947 */ /* 0x000fea0003800000 */
[----:B------:R-:W0:Y:S01]  /*09b0*/  LDC.64 R12, c[0x0][0x440] ;  /* 0x00011000ff0c7b82 */ /* 0x000e220000000a00 */
[----:B------:R-:W-:-:S07]  /*09c0*/  IMAD R11, R6, R3, R2 ;  /* 0x00000003060b7224 */ /* 0x000fce00078e0202 */
[----:B------:R-:W1:Y:S08]  /*09d0*/  LDC.64 R16, c[0x0][0x448] ;  /* 0x00011200ff107b82 */ /* 0x000e700000000a00 */
[----:B------:R-:W2:Y:S01]  /*09e0*/  LDC.64 R14, c[0x0][0x460] ;  /* 0x00011800ff0e7b82 */ /* 0x000ea20000000a00 */
[----:B0-----:R-:W-:-:S05]  /*09f0*/  IMAD.WIDE.U32 R24, R11, 0x4, R12 ;  /* 0x000000040b187825 */ /* 0x001fca00078e000c */
[----:B------:R0:W3:Y:S01]  /*0a00*/  LDG.E R19, desc[UR6][R24.64] ;  /* 0x0000000618137981 */ /* 0x0000e2000c1e1900 */
[----:B-1----:R-:W-:-:S05]  /*0a10*/  IMAD.WIDE.U32 R26, R11, 0x4, R16 ;  /* 0x000000040b1a7825 */ /* 0x002fca00078e0010 */
[----:B------:R-:W4:Y:S01]  /*0a20*/  LDG.E R23, desc[UR6][R26.64] ;  /* 0x000000061a177981 */ /* 0x000f22000c1e1900 */
[----:B--2---:R-:W-:-:S06]  /*0a30*/  IMAD.WIDE.U32 R20, R11, 0x4, R14 ;  /* 0x000000040b147825 */ /* 0x004fcc00078e000e */
[----:B------:R1:W2:Y:S01]  /*0a40*/  LDG.E R20, desc[UR6][R20.64] ;  /* 0x0000000614147981 */ /* 0x0002a2000c1e1900 */
[----:B------:R-:W-:-:S05]  /*0a50*/  LEA R29, R3, R11, 0x5 ;  /* 0x0000000b031d7211 */ /* 0x000fca00078e28ff */
[----:B0-----:R-:W-:Y:S01]  /*0a60*/  IMAD.WIDE.U32 R24, R29, 0x4, R12 ;  /* 0x000000041d187825 */ /* 0x001fe200078e000c */
[----:B-1----:R-:W-:-:S04]  /*0a70*/  LEA R21, R3, R11, 0x6 ;  /* 0x0000000b03157211 */ /* 0x002fc800078e30ff */
[----:B------:R0:W5:Y:S01]  /*0a80*/  LDG.E R11, desc[UR6][R24.64] ;  /* 0x00000006180b7981 */ /* 0x000162000c1e1900 */
[----:B------:R-:W-:-:S04]  /*0a90*/  IMAD.WIDE.U32 R26, R21, 0x4, R12 ;  /* 0x00000004151a7825 */ /* 0x000fc800078e000c */
[----:B0-----:R-:W-:-:S04]  /*0aa0*/  IMAD.WIDE.U32 R24, R29, 0x4, R16 ;  /* 0x000000041d187825 */ /* 0x001fc800078e0010 */
[----:B------:R-:W-:-:S04]  /*0ab0*/  IMAD.WIDE.U32 R28, R29, 0x4, R14 ;  /* 0x000000041d1c7825 */ /* 0x000fc800078e000e */
[----:B---3--:R-:W-:Y:S02]  /*0ac0*/  FADD.FTZ R8, R8, R19 ;  /* 0x0000001308087221 */ /* 0x008fe40000010000 */
[----:B------:R0:W3:Y:S01]  /*0ad0*/  LDG.E R19, desc[UR6][R26.64] ;  /* 0x000000061a137981 */ /* 0x0000e2000c1e1900 */
[----:B----4-:R-:W-:-:S03]  /*0ae0*/  FADD.FTZ R23, R22, R23 ;  /* 0x0000001716177221 */ /* 0x010fc60000010000 */
[----:B------:R2:W4:Y:S01]  /*0af0*/  LDG.E R22, desc[UR6][R24.64] ;  /* 0x0000000618167981 */ /* 0x000522000c1e1900 */
[----:B0-----:R-:W-:-:S04]  /*0b00*/  IMAD.WIDE.U32 R26, R21, 0x4, R16 ;  /* 0x00000004151a7825 */ /* 0x001fc800078e0010 */
[----:B--2---:R-:W-:Y:S01]  /*0b10*/  FADD.FTZ R25, R7, R20 ;  /* 0x0000001407197221 */ /* 0x004fe20000010000 */
[----:B------:R-:W2:Y:S04]  /*0b20*/  LDG.E R24, desc[UR6][R28.64] ;  /* 0x000000061c187981 */ /* 0x000ea8000c1e1900 */
[----:B------:R0:W2:Y:S02]  /*0b30*/  LDG.E R7, desc[UR6][R26.64] ;  /* 0x000000061a077981 */ /* 0x0000a4000c1e1900 */
[----:B0-----:R-:W-:Y:S01]  /*0b40*/  LEA R27, R3, R21, 0x5 ;  /* 0x00000015031b7211 */ /* 0x001fe200078e28ff */
[----:B------:R-:W-:-:S04]  /*0b50*/  IMAD.WIDE.U32 R20, R21, 0x4, R14 ;  /* 0x0000000415147825 */ /* 0x000fc800078e000e */
[C---:B------:R-:W-:Y:S02]  /*0b60*/  IMAD.WIDE.U32 R16, R27.reuse, 0x4, R16 ;  /* 0x000000041b107825 */ /* 0x040fe400078e0010 */
[----:B------:R-:W2:Y:S02]  /*0b70*/  LDG.E R20, desc[UR6][R20.64] ;  /* 0x0000000614147981 */ /* 0x000ea4000c1e1900 */
[C---:B------:R-:W-:Y:S02]  /*0b80*/  IMAD.WIDE.U32 R12, R27.reuse, 0x4, R12 ;  /* 0x000000041b0c7825 */ /* 0x040fe400078e000c */
[----:B------:R-:W2:Y:S02]  /*0b90*/  LDG.E R16, desc[UR6][R16.64] ;  /* 0x0000000610107981 */ /* 0x000ea4000c1e1900 */
[----:B------:R-:W-:Y:S02]  /*0ba0*/  IMAD.WIDE.U32 R14, R27, 0x4, R14 ;  /* 0x000000041b0e7825 */ /* 0x000fe400078e000e */
[----:B------:R-:W2:Y:S04]  /*0bb0*/  LDG.E R12, desc[UR6][R12.64] ;  /* 0x000000060c0c7981 */ /* 0x000ea8000c1e1900 */
[----:B------:R-:W2:Y:S01]  /*0bc0*/  LDG.E R14, desc[UR6][R14.64] ;  /* 0x000000060e0e7981 */ /* 0x000ea2000c1e1900 */
[----:B-----5:R-:W-:Y:S01]  /*0bd0*/  FADD.FTZ R8, R8, R11 ;  /* 0x0000000b08087221 */ /* 0x020fe20000010000 */
[----:B------:R-:W-:-:S03]  /*0be0*/  IADD3 R6, PT, PT, R6, 0x80, RZ ;  /* 0x0000008006067810 */ /* 0x000fc60007ffe0ff */
[----:B---3--:R-:W-:Y:S01]  /*0bf0*/  FADD.FTZ R19, R8, R19 ;  /* 0x0000001308137221 */ /* 0x008fe20000010000 */
[----:B----4-:R-:W-:Y:S01]  /*0c00*/  FADD.FTZ R22, R23, R22 ;  /* 0x0000001617167221 */ /* 0x010fe20000010000 */
[----:B--2---:R-:W-:-:S03]  /*0c10*/  FADD.FTZ R25, R25, R24 ;  /* 0x0000001819197221 */ /* 0x004fc60000010000 */
[----:B------:R-:W-:Y:S01]  /*0c20*/  FADD.FTZ R7, R22, R7 ;  /* 0x0000000716077221 */ /* 0x000fe20000010000 */
[----:B------:R-:W-:-:S03]  /*0c30*/  FADD.FTZ R25, R25, R20 ;  /* 0x0000001419197221 */ /* 0x000fc60000010000 */
[----:B------:R-:W-:Y:S01]  /*0c40*/  FADD.FTZ R22, R7, R16 ;  /* 0x0000001007167221 */ /* 0x000fe20000010000 */
[----:B------:R-:W-:Y:S01]  /*0c50*/  FADD.FTZ R8, R19, R12 ;  /* 0x0000000c13087221 */ /* 0x000fe20000010000 */
[----:B------:R-:W-:-:S07]  /*0c60*/  FADD.FTZ R7, R25, R14 ;  /* 0x0000000e19077221 */ /* 0x000fce0000010000 */
.L_x_497:
[----:B------:R-:W-:Y:S05]  /*0c70*/  BSYNC.RECONVERGENT B1 ;  /* 0x0000000000017941 */ /* 0x000fea0003800200 */
.L_x_496:
[----:B------:R-:W-:Y:S05]  /*0c80*/  @!P1 BRA `(.L_x_492) ;  /* 0x0000000000ac9947 */ /* 0x000fea0003800000 */
[----:B------:R-:W-:Y:S01]  /*0c90*/  ISETP.NE.AND P1, PT, R18, 0x1, PT ;  /* 0x000000011200780c */ /* 0x000fe20003f25270 */
[----:B------:R-:W-:Y:S01]  /*0ca0*/  BSSY.RECONVERGENT B1, `(.L_x_498) ;  /* 0x000001b000017945 */ /* 0x000fe20003800200 */
[----:B------:R-:W-:-:S11]  /*0cb0*/  LOP3.LUT P0, RZ, R10, 0x20, RZ, 0xc0, !PT ;  /* 0x000000200aff7812 */ /* 0x000fd6000780c0ff */
[----:B------:R-:W-:Y:S05]  /*0cc0*/  @!P1 BRA `(.L_x_499) ;  /* 0x0000000000609947 */ /* 0x000fea0003800000 */
[----:B------:R-:W0:Y:S01]  /*0cd0*/  LDC.64 R18, c[0x0][0x440] ;  /* 0x00011000ff127b82 */ /* 0x000e220000000a00 */
[----:B------:R-:W-:-:S05]  /*0ce0*/  IMAD R17, R6, R3, R2 ;  /* 0x0000000306117224 */ /* 0x000fca00078e0202 */
[----:B------:R-:W-:Y:S02]  /*0cf0*/  LEA R23, R3, R17, 0x5 ;  /* 0x0000001103177211 */ /* 0x000fe400078e28ff */
[----:B------:R-:W1:Y:S08]  /*0d00*/  LDC.64 R10, c[0x0][0x448] ;  /* 0x00011200ff0a7b82 */ /* 0x000e700000000a00 */
[----:B------:R-:W2:Y:S01]  /*0d10*/  LDC.64 R12, c[0x0][0x460] ;  /* 0x00011800ff0c7b82 */ /* 0x000ea20000000a00 */
[----:B0-----:R-:W-:-:S04]  /*0d20*/  IMAD.WIDE.U32 R20, R17, 0x4, R18 ;  /* 0x0000000411147825 */ /* 0x001fc800078e0012 */
[----:B-1----:R-:W-:Y:S02]  /*0d30*/  IMAD.WIDE.U32 R14, R17, 0x4, R10 ;  /* 0x00000004110e7825 */ /* 0x002fe400078e000a */
[----:B------:R-:W3:Y:S02]  /*0d40*/  LDG.E R21, desc[UR6][R20.64] ;  /* 0x0000000614157981 */ /* 0x000ee4000c1e1900 */
[----:B------:R-:W-:Y:S02]  /*0d50*/  IMAD.WIDE.U32 R18, R23, 0x4, R18 ;  /* 0x0000000417127825 */ /* 0x000fe400078e0012 */
[----:B------:R-:W4:Y:S02]  /*0d60*/  LDG.E R15, desc[UR6][R14.64] ;  /* 0x000000060e0f7981 */ /* 0x000f24000c1e1900 */
[----:B--2---:R-:W-:Y:S02]  /*0d70*/  IMAD.WIDE.U32 R16, R17, 0x4, R12 ;  /* 0x0000000411107825 */ /* 0x004fe400078e000c */
[----:B------:R-:W2:Y:S02]  /*0d80*/  LDG.E R19, desc[UR6][R18.64] ;  /* 0x0000000612137981 */ /* 0x000ea4000c1e1900 */
[----:B------:R-:W-:-:S02]  /*0d90*/  IMAD.WIDE.U32 R10, R23, 0x4, R10 ;  /* 0x00000004170a7825 */ /* 0x000fc400078e000a */
[----:B------:R-:W5:Y:S02]  /*0da0*/  LDG.E R16, desc[UR6][R16.64] ;  /* 0x0000000610107981 */ /* 0x000f64000c1e1900 */
[----:B------:R-:W-:Y:S02]  /*0db0*/  IMAD.WIDE.U32 R12, R23, 0x4, R12 ;  /* 0x00000004170c7825 */ /* 0x000fe400078e000c */
[----:B------:R-:W5:Y:S04]  /*0dc0*/  LDG.E R11, desc[UR6][R10.64] ;  /* 0x000000060a0b7981 */ /* 0x000f68000c1e1900 */
[----:B------:R-:W5:Y:S01]  /*0dd0*/  LDG.E R12, desc[UR6][R12.64] ;  /* 0x000000060c0c7981 */ /* 0x000f62000c1e1900 */
[----:B------:R-:W-:Y:S01]  /*0de0*/  IADD3 R6, PT, PT, R6, 0x40, RZ ;  /* 0x0000004006067810 */ /* 0x000fe20007ffe0ff */
[----:B---3--:R-:W-:Y:S01]  /*0df0*/  FADD.FTZ R8, R8, R21 ;  /* 0x0000001508087221 */ /* 0x008fe20000010000 */
[----:B----4-:R-:W-:-:S03]  /*0e00*/  FADD.FTZ R22, R22, R15 ;  /* 0x0000000f16167221 */ /* 0x010fc60000010000 */
[----:B--2---:R-:W-:Y:S01]  /*0e10*/  FADD.FTZ R8, R8, R19 ;  /* 0x0000001308087221 */ /* 0x004fe20000010000 */
[----:B-----5:R-:W-:Y:S01]  /*0e20*/  FADD.FTZ R7, R7, R16 ;  /* 0x0000001007077221 */ /* 0x020fe20000010000 */
[----:B------:R-:W-:-:S03]  /*0e30*/  FADD.FTZ R22, R22, R11 ;  /* 0x0000000b16167221 */ /* 0x000fc60000010000 */
[----:B------:R-:W-:-:S07]  /*0e40*/  FADD.FTZ R7, R7, R12 ;  /* 0x0000000c07077221 */ /* 0x000fce0000010000 */
.L_x_499:
[----:B------:R-:W-:Y:S05]  /*0e50*/  BSYNC.RECONVERGENT B1 ;  /* 0x0000000000017941 */ /* 0x000fea0003800200 */
.L_x_498:
[----:B------:R-:W-:Y:S05]  /*0e60*/  @P0 BRA `(.L_x_492) ;  /* 0x0000000000340947 */ /* 0x000fea0003800000 */
[----:B------:R-:W0:Y:S01]  /*0e70*/  LDC.64 R14, c[0x0][0x440] ;  /* 0x00011000ff0e7b82 */ /* 0x000e220000000a00 */
[----:B------:R-:W-:-:S07]  /*0e80*/  IMAD R17, R6, R3, R2 ;  /* 0x0000000306117224 */ /* 0x000fce00078e0202 */
[----:B------:R-:W1:Y:S08]  /*0e90*/  LDC.64 R12, c[0x0][0x448] ;  /* 0x00011200ff0c7b82 */ /* 0x000e700000000a00 */
[----:B------:R-:W2:Y:S01]  /*0ea0*/  LDC.64 R10, c[0x0][0x460] ;  /* 0x00011800ff0a7b82 */ /* 0x000ea20000000a00 */
[----:B0-----:R-:W-:-:S06]  /*0eb0*/  IMAD.WIDE.U32 R14, R17, 0x4, R14 ;  /* 0x00000004110e7825 */ /* 0x001fcc00078e000e */
[----:B------:R-:W3:Y:S01]  /*0ec0*/  LDG.E R15, desc[UR6][R14.64] ;  /* 0x000000060e0f7981 */ /* 0x000ee2000c1e1900 */
[----:B-1----:R-:W-:-:S06]  /*0ed0*/  IMAD.WIDE.U32 R12, R17, 0x4, R12 ;  /* 0x00000004110c7825 */ /* 0x002fcc00078e000c */
[----:B------:R-:W4:Y:S01]  /*0ee0*/  LDG.E R13, desc[UR6][R12.64] ;  /* 0x000000060c0d7981 */ /* 0x000f22000c1e1900 */
[----:B--2---:R-:W-:-:S06]  /*0ef0*/  IMAD.WIDE.U32 R10, R17, 0x4, R10 ;  /* 0x00000004110a7825 */ /* 0x004fcc00078e000a */
[----:B------:R-:W2:Y:S01]  /*0f00*/  LDG.E R10, desc[UR6][R10.64] ;  /* 0x000000060a0a7981 */ /* 0x000ea2000c1e1900 */
[----:B---3--:R-:W-:Y:S01]  /*0f10*/  FADD.FTZ R8, R8, R15 ;  /* 0x0000000f08087221 */ /* 0x008fe20000010000 */
[----:B----4-:R-:W-:Y:S01]  /*0f20*/  FADD.FTZ R22, R22, R13 ;  /* 0x0000000d16167221 */ /* 0x010fe20000010000 */
[----:B--2---:R-:W-:-:S07]  /*0f30*/  FADD.FTZ R7, R7, R10 ;  /* 0x0000000a07077221 */ /* 0x004fce0000010000 */
.L_x_492:
[----:B------:R-:W-:Y:S05]  /*0f40*/  BSYNC.RECONVERGENT B0 ;  /* 0x0000000000007941 */ /* 0x000fea0003800200 */
.L_x_491:
[----:B------:R-:W0:Y:S01]  /*0f50*/  S2UR UR5, SR_CgaCtaId ;  /* 0x00000000000579c3 */ /* 0x000e220000008800 */
[----:B------:R-:W-:Y:S01]  /*0f60*/  UMOV UR4, 0x400 ;  /* 0x0000040000047882 */ /* 0x000fe20000000000 */
[--C-:B------:R-:W-:Y:S02]  /*0f70*/  LOP3.LUT R11, R4, 0x1f, R0.reuse, 0x78, !PT ;  /* 0x0000001f040b7812 */ /* 0x100fe400078e7800 */
[----:B------:R-:W-:Y:S02]  /*0f80*/  SHF.L.U32 R13, R5, 0x7, RZ ;  /* 0x00000007050d7819 */ /* 0x000fe400000006ff */
[C---:B------:R-:W-:Y:S02]  /*0f90*/  LOP3.LUT R0, R11.reuse, 0x3e0, R0, 0xf8, !PT ;  /* 0x000003e00b007812 */ /* 0x040fe400078ef800 */
[----:B------:R-:W-:Y:S02]  /*0fa0*/  SHF.L.U32 R2, R11, 0x2, RZ ;  /* 0x000000020b027819 */ /* 0x000fe400000006ff */
[----:B------:R-:W-:-:S02]  /*0fb0*/  ISETP.NE.AND P0, PT, R5, RZ, PT ;  /* 0x000000ff0500720c */ /* 0x000fc40003f05270 */
[----:B------:R-:W-:Y:S01]  /*0fc0*/  LOP3.LUT R2, R13, R2, RZ, 0xfc, !PT ;  /* 0x000000020d027212 */ /* 0x000fe200078efcff */
[----:B0-----:R-:W-:-:S06]  /*0fd0*/  ULEA UR4, UR5, UR4, 0x18 ;  /* 0x0000000405047291 */ /* 0x001fcc000f8ec0ff */
[----:B------:R-:W-:-:S05]  /*0fe0*/  LEA R11, R0, UR4, 0x2 ;  /* 0x00000004000b7c11 */ /* 0x000fca000f8e10ff */
[----:B------:R-:W-:Y:S04]  /*0ff0*/  STS [R11], R22 ;  /* 0x000000160b007388 */ /* 0x000fe80000000800 */
[----:B------:R-:W-:Y:S04]  /*1000*/  STS [R11+0x1000], R8 ;  /* 0x001000080b007388 */ /* 0x000fe80000000800 */
[----:B------:R-:W-:Y:S01]  /*1010*/  STS [R11+0x2000], R7 ;  /* 0x002000070b007388 */ /* 0x000fe20000000800 */
[----:B------:R-:W-:Y:S06]  /*1020*/  BAR.SYNC.DEFER_BLOCKING 0x0 ;  /* 0x0000000000007b1d */ /* 0x000fec0000010000 */
[----:B------:R-:W0:Y:S04]  /*1030*/  LDS R10, [R2+UR4+0x1000] ;  /* 0x00100004020a7984 */ /* 0x000e280008000800 */
[----:B------:R-:W1:Y:S04]  /*1040*/  LDS R0, [R2+UR4] ;  /* 0x0000000402007984 */ /* 0x000e680008000800 */
[----:B------:R-:W2:Y:S04]  /*1050*/  LDS R6, [R2+UR4+0x2000] ;  /* 0x0020000402067984 */ /* 0x000ea80008000800 */
[----:B0-----:R-:W0:Y:S04]  /*1060*/  SHFL.BFLY PT, R13, R10, 0x1, 0x1f ;  /* 0x0c201f000a0d7f89 */ /* 0x001e2800000e0000 */
[----:B-1----:R-:W1:Y:S04]  /*1070*/  SHFL.BFLY PT, R15, R0, 0x1, 0x1f ;  /* 0x0c201f00000f7f89 */ /* 0x002e6800000e0000 */
[----:B--2---:R-:W2:Y:S01]  /*1080*/  SHFL.BFLY PT, R17, R6, 0x1, 0x1f ;  /* 0x0c201f0006117f89 */ /* 0x004ea200000e0000 */
[----:B0-----:R-:W-:Y:S01]  /*1090*/  FADD.FTZ R13, R10, R13 ;  /* 0x0000000d0a0d7221 */ /* 0x001fe20000010000 */
[----:B-1----:R-:W-:-:S04]  /*10a0*/  FADD.FTZ R15, R0, R15 ;  /* 0x0000000f000f7221 */ /* 0x002fc80000010000 */
[----:B------:R-:W0:Y:S01]  /*10b0*/  SHFL.BFLY PT, R8, R13, 0x2, 0x1f ;  /* 0x0c401f000d087f89 */ /* 0x000e2200000e0000 */
[----:B--2---:R-:W-:-:S03]  /*10c0*/  FADD.FTZ R17, R6, R17 ;  /* 0x0000001106117221 */ /* 0x004fc60000010000 */
[----:B------:R-:W1:Y:S04]  /*10d0*/  SHFL.BFLY PT, R12, R15, 0x2, 0x1f ;  /* 0x0c401f000f0c7f89 */ /* 0x000e6800000e0000 */
[----:B------:R-:W2:Y:S01]  /*10e0*/  SHFL.BFLY PT, R14, R17, 0x2, 0x1f ;  /* 0x0c401f00110e7f89 */ /* 0x000ea200000e0000 */
[----:B0-----:R-:W-:Y:S01]  /*10f0*/  FADD.FTZ R8, R13, R8 ;  /* 0x000000080d087221 */ /* 0x001fe20000010000 */
[----:B-1----:R-:W-:-:S04]  /*1100*/  FADD.FTZ R12, R15, R12 ;  /* 0x0000000c0f0c7221 */ /* 0x002fc80000010000 */
[----:B------:R-:W0:Y:S01]  /*1110*/  SHFL.BFLY PT, R7, R8, 0x4, 0x1f ;  /* 0x0c801f0008077f89 */ /* 0x000e2200000e0000 */
[----:B--2---:R-:W-:-:S03]  /*1120*/  FADD.FTZ R14, R17, R14 ;  /* 0x0000000e110e7221 */ /* 0x004fc60000010000 */
[----:B------:R-:W1:Y:S04]  /*1130*/  SHFL.BFLY PT, R11, R12, 0x4, 0x1f ;  /* 0x0c801f000c0b7f89 */ /* 0x000e6800000e0000 */
[----:B------:R-:W2:Y:S01]  /*1140*/  SHFL.BFLY PT, R19, R14, 0x4, 0x1f ;  /* 0x0c801f000e137f89 */ /* 0x000ea200000e0000 */
[----:B0-----:R-:W-:Y:S01]  /*1150*/  FADD.FTZ R7, R8, R7 ;  /* 0x0000000708077221 */ /* 0x001fe20000010000 */
[----:B------:R-:W-:Y:S01]  /*1160*/  SHF.L.U32 R8, R9, 0x1, RZ ;  /* 0x0000000109087819 */ /* 0x000fe200000006ff */
[----:B-1----:R-:W-:-:S03]  /*1170*/  FADD.FTZ R2, R12, R11 ;  /* 0x0000000b0c027221 */ /* 0x002fc60000010000 */
[----:B------:R-:W0:Y:S01]  /*1180*/  SHFL.BFLY PT, R0, R7, 0x8, 0x1f ;  /* 0x0d001f0007007f89 */ /* 0x000e2200000e0000 */
[----:B------:R-:W-:Y:S01]  /*1190*/  ISETP.GE.U32.AND P1, PT, R8, R3, PT ;  /* 0x000000030800720c */ /* 0x000fe20003f26070 */
[----:B--2---:R-:W-:Y:S02]  /*11a0*/  FADD.FTZ R19, R14, R19 ;  /* 0x000000130e137221 */ /* 0x004fe40000010000 */
[----:B------:R-:W1:Y:S04]  /*11b0*/  SHFL.BFLY PT, R11, R2, 0x8, 0x1f ;  /* 0x0d001f00020b7f89 */ /* 0x000e6800000e0000 */
[----:B------:R-:W2:Y:S01]  /*11c0*/  SHFL.BFLY PT, R10, R19, 0x8, 0x1f ;  /* 0x0d001f00130a7f89 */ /* 0x000ea200000e0000 */
[----:B0-----:R-:W-:Y:S01]  /*11d0*/  FADD.FTZ R0, R7, R0 ;  /* 0x0000000007007221 */ /* 0x001fe20000010000 */
[----:B-1----:R-:W-:Y:S01]  /*11e0*/  FADD.FTZ R6, R2, R11 ;  /* 0x0000000b02067221 */ /* 0x002fe20000010000 */
[----:B------:R-:W-:-:S03]  /*11f0*/  @!P0 LEA R2, R4, UR4, 0x2 ;  /* 0x0000000404028c11 */ /* 0x000fc6000f8e10ff */
[----:B------:R-:W0:Y:S01]  /*1200*/  SHFL.BFLY PT, R11, R0, 0x10, 0x1f ;  /* 0x0e001f00000b7f89 */ /* 0x000e2200000e0000 */
[----:B--2---:R-:W-:-:S03]  /*1210*/  FADD.FTZ R10, R19, R10 ;  /* 0x0000000a130a7221 */ /* 0x004fc60000010000 */
[----:B------:R-:W1:Y:S04]  /*1220*/  SHFL.BFLY PT, R13, R6, 0x10, 0x1f ;  /* 0x0e001f00060d7f89 */ /* 0x000e6800000e0000 */
[----:B------:R-:W2:Y:S01]  /*1230*/  SHFL.BFLY PT, R15, R10, 0x10, 0x1f ;  /* 0x0e001f000a0f7f89 */ /* 0x000ea200000e0000 */
[----:B0-----:R-:W-:Y:S01]  /*1240*/  FADD.FTZ R11, R0, R11 ;  /* 0x0000000b000b7221 */ /* 0x001fe20000010000 */
[----:B-1----:R-:W-:-:S04]  /*1250*/  FADD.FTZ R13, R6, R13 ;  /* 0x0000000d060d7221 */ /* 0x002fc80000010000 */
[----:B------:R0:W-:Y:S01]  /*1260*/  @!P0 STS [R2+0x3080], R11 ;  /* 0x0030800b02008388 */ /* 0x0001e20000000800 */
[----:B--2---:R-:W-:-:S03]  /*1270*/  FADD.FTZ R15, R10, R15 ;  /* 0x0000000f0a0f7221 */ /* 0x004fc60000010000 */
[----:B------:R0:W-:Y:S04]  /*1280*/  @!P0 STS [R2+0x3000], R13 ;  /* 0x0030000d02008388 */ /* 0x0001e80000000800 */
[----:B------:R0:W-:Y:S01]  /*1290*/  @!P0 STS [R2+0x3100], R15 ;  /* 0x0031000f02008388 */ /* 0x0001e20000000800 */
[----:B------:R-:W-:Y:S06]  /*12a0*/  BAR.SYNC.DEFER_BLOCKING 0x0 ;  /* 0x0000000000007b1d */ /* 0x000fec0000010000 */
[----:B------:R-:W-:Y:S05]  /*12b0*/  @P1 EXIT ;  /* 0x000000000000194d */ /* 0x000fea0003800000 */
[----:B------:R-:W-:-:S04]  /*12c0*/  ISETP.GT.U32.AND P0, PT, R5, 0xf, PT ;  /* 0x0000000f0500780c */ /* 0x000fc80003f04070 */
[----:B------:R-:W-:-:S13]  /*12d0*/  ISETP.NE.OR P0, PT, R4, 0x1f, P0 ;  /* 0x0000001f0400780c */ /* 0x000fda0000705670 */
[----:B------:R-:W-:Y:S05]  /*12e0*/  @P0 EXIT ;  /* 0x000000000000094d */ /* 0x000fea0003800000 */
[----:B------:R-:W-:Y:S01]  /*12f0*/  LEA R0, R5, UR4, 0x3 ;  /* 0x0000000405007c11 */ /* 0x000fe2000f8e18ff */
[----:B0-----:R-:W0:Y:S04]  /*1300*/  LDC.64 R2, c[0x0][0x488] ;  /* 0x00012200ff027b82 */ /* 0x001e280000000a00 */
[----:B------:R-:W1:Y:S04]  /*1310*/  LDS.64 R10, [R0+0x3000] ;  /* 0x00300000000a7984 */ /* 0x000e680000000a00 */
[----:B------:R-:W2:Y:S01]  /*1320*/  LDS.64 R12, [R0+0x3080] ;  /* 0x00308000000c7984 */ /* 0x000ea20000000a00 */
[----:B------:R-:W3:Y:S03]  /*1330*/  LDC.64 R4, c[0x0][0x480] ;  /* 0x00012000ff047b82 */ /* 0x000ee60000000a00 */
[----:B------:R-:W4:Y:S05]  /*1340*/  LDS.64 R14, [R0+0x3100] ;  /* 0x00310000000e7984 */ /* 0x000f2a0000000a00 */
[----:B------:R-:W5:Y:S01]  /*1350*/  LDC.64 R6, c[0x0][0x4a0] ;  /* 0x00012800ff067b82 */ /* 0x000f620000000a00 */
[----:B0-----:R-:W-:-:S04]  /*1360*/  IMAD.WIDE.U32 R2, R9, 0x4, R2 ;  /* 0x0000000409027825 */ /* 0x001fc800078e0002 */
[----:B---3--:R-:W-:-:S04]  /*1370*/  IMAD.WIDE.U32 R4, R9, 0x4, R4 ;  /* 0x0000000409047825 */ /* 0x008fc800078e0004 */
[----:B-----5:R-:W-:Y:S01]  /*1380*/  IMAD.WIDE.U32 R6, R9, 0x4, R6 ;  /* 0x0000000409067825 */ /* 0x020fe200078e0006 */
[----:B-1----:R-:W-:Y:S02]  /*1390*/  F2FP.BF16.F32.PACK_AB R11, R11, R10 ;  /* 0x0000000a0b0b723e */ /* 0x002fe400000010ff */
[----:B--2---:R-:W-:-:S03]  /*13a0*/  F2FP.BF16.F32.PACK_AB R13, R13, R12 ;  /* 0x0000000c0d0d723e */ /* 0x004fc600000010ff */
[----:B------:R-:W-:Y:S01]  /*13b0*/  STG.E desc[UR6][R2.64], R11 ;  /* 0x0000000b02007986 */ /* 0x000fe2000c101906 */
[----:B----4-:R-:W-:-:S03]  /*13c0*/  F2FP.BF16.F32.PACK_AB R15, R15, R14 ;  /* 0x0000000e0f0f723e */ /* 0x010fc600000010ff */
[----:B------:R-:W-:Y:S04]  /*13d0*/  STG.E desc[UR6][R4.64], R13 ;  /* 0x0000000d04007986 */ /* 0x000fe8000c101906 */
[----:B------:R-:W-:Y:S01]  /*13e0*/  STG.E desc[UR6][R6.64], R15 ;  /* 0x0000000f06007986 */ /* 0x000fe2000c101906 */
[----:B------:R-:W-:Y:S05]  /*13f0*/  EXIT ;  /* 0x000000000000794d */ /* 0x000fea0003800000 */
.L_x_500:
        /* <DEDUP_REMOVED lines=16> */
.L_x_6668:


//--------------------- .text._ZN10layer_norm13ln_bwd_kernelINS_13Kernel_traitsI13__nv_bfloat16S2_S2_S2_fjLj1536ELj1ELj1ELj4ELj8ENS_18Kernel_traits_baseILj1536ES2_S2_S2_S2_fjLj128EEEEELb1ELb1ELb1ELb0EEEvNS_9BwdParamsE --------------------------
	.section	.text._ZN10layer_norm13ln_bwd_kernelINS_13Kernel_traitsI13__nv_bfloat16S2_S2_S2_fjLj1536ELj1ELj1ELj4ELj8ENS_18Kernel_traits_baseILj1536ES2_S2_S2_S2_fjLj128EEEEELb1ELb1ELb1ELb0EEEvNS_9BwdParamsE,"ax",@progbits
	.align	128
        .global         _ZN10layer_norm13ln_bwd_kernelINS_13Kernel_traitsI13__nv_bfloat16S2_S2_S2_fjLj1536ELj1ELj1ELj4ELj8ENS_18Kernel_traits_baseILj1536ES2_S2_S2_S2_fjLj128EEEEELb1ELb1ELb1ELb0EEEvNS_9BwdParamsE
        .type           _ZN10layer_norm13ln_bwd_kernelINS_13Kernel_traitsI13__nv_bfloat16S2_S2_S2_fjLj1536ELj1ELj1ELj4ELj8ENS_18Kernel_traits_baseILj1536ES2_S2_S2_S2_fjLj128EEEEELb1ELb1ELb1ELb0EEEvNS_9BwdParamsE,@function
        .size           _ZN10layer_norm13ln_bwd_kernelINS_13Kernel_traitsI13__nv_bfloat16S2_S2_S2_fjLj1536ELj1ELj1ELj4ELj8ENS_18Kernel_traits_baseILj1536ES2_S2_S2_S2_fjLj128EEEEELb1ELb1ELb1ELb0EEEvNS_9BwdParamsE,(.L_x_6669 - _ZN10layer_norm13ln_bwd_kernelINS_13Kernel_traitsI13__nv_bfloat16S2_S2_S2_fjLj1536ELj1ELj1ELj4ELj8ENS_18Kernel_traits_baseILj1536ES2_S2_S2_S2_fjLj128EEEEELb1ELb1ELb1ELb0EEEvNS_9BwdParamsE)
        .other          _ZN10layer_norm13ln_bwd_kernelINS_13Kernel_traitsI13__nv_bfloat16S2_S2_S2_fjLj1536ELj1ELj1ELj4ELj8ENS_18Kernel_traits_baseILj1536ES2_S2_S2_S2_fjLj128EEEEELb1ELb1ELb1ELb0EEEvNS_9BwdParamsE,@"STO_CUDA_ENTRY STV_DEFAULT"
_ZN10layer_norm13ln_bwd_kernelINS_13Kernel_traitsI13__nv_bfloat16S2_S2_S2_fjLj1536ELj1ELj1ELj4ELj8ENS_18Kernel_traits_baseILj1536ES2_S2_S2_S2_fjLj128EEEEELb1ELb1ELb1ELb0EEEvNS_9BwdParamsE:
.text._ZN10layer_norm13ln_bwd_kernelINS_13Kernel_traitsI13__nv_bfloat16S2_S2_S2_fjLj1536ELj1ELj1ELj4ELj8ENS_18Kernel_traits_baseILj1536ES2_S2_S2_S2_fjLj128EEEEELb1ELb1ELb1ELb0EEEvNS_9BwdParamsE:
        /* <DEDUP_REMOVED lines=57> */
[----:B------:R-:W-:Y:S01]  /*0390*/  SHF.R.U64 R19, R16, 0x10, R17 ;  /* 0x0000001010137819 */ /* 0x000fe20000001211 */
[----:B------:R-:W-:Y:S01]  /*03a0*/  IMAD.MOV.U32 R16, RZ, RZ, R12 ;  /* 0x000000ffff107224 */ /* 0x000fe200078e000c */
        /* <DEDUP_REMOVED lines=33> */
[----:B------:R-:W-:Y:S01]  /*05c0*/  CS2R R22, SRZ ;  /* 0x0000000000167805 */ /* 0x000fe2000001ff00 */
[----:B------:R-:W-:Y:S01]  /*05d0*/  UPLOP3.LUT UP1, UPT, UPT, UPT, UPT, 0x40, 0x4 ;  /* 0x000000000004789c */ /* 0x000fe20003f2e870 */
[----:B------:R-:W0:Y:S01]  /*05e0*/  LDCU UR11, c[0x0][0x388] ;  /* 0x00007100ff0b77ac */ /* 0x000e220008000800 */
[----:B------:R-:W1:Y:S01]  /*05f0*/  LDCU.U8 UR30, c[0x0][0x410] ;  /* 0x00008200ff1e77ac */ /* 0x000e620008000000 */
[----:B------:R-:W2:Y:S01]  /*0600*/  LDCU UR31, c[0x0][0x400] ;  /* 0x00008000ff1f77ac */ /* 0x000ea20008000800 */
[----:B------:R-:W3:Y:S01]  /*0610*/  LDCU.64 UR24, c[0x0][0x408] ;  /* 0x00008100ff1877ac */ /* 0x000ee20008000a00 */
[----:B------:R-:W4:Y:S01]  /*0620*/  LDCU.64 UR26, c[0x0][0x438] ;  /* 0x00008700ff1a77ac */ /* 0x000f220008000a00 */
[----:B------:R-:W0:Y:S01]  /*0630*/  LDCU.64 UR4, c[0x0][0x478] ;  /* 0x00008f00ff0477ac */ /* 0x000e220008000a00 */
[----:B------:R-:W0:Y:S01]  /*0640*/  LDCU.128 UR16, c[0x0][0x3c0] ;  /* 0x00007800ff1077ac */ /* 0x000e220008000c00 */
[----:B------:R-:W0:Y:S01]  /*0650*/  LDCU.128 UR12, c[0x0][0x3f0] ;  /* 0x00007e00ff0c77ac */ /* 0x000e220008000c00 */
[----:B------:R-:W0:Y:S02]  /*0660*/  LDCU.64 UR28, c[0x0][0x380] ;  /* 0x00007000ff1c77ac */ /* 0x000e240008000a00 */
.L_x_574:
[----:B0-----:R-:W-:Y:S02]  /*0670*/  UIMAD.WIDE UR6, UR21, 0x4, UR14 ;  /* 0x00000004150678a5 */ /* 0x001fe4000f8e020e */
[----:B------:R-:W-:-:S04]  /*0680*/  UIMAD.WIDE UR8, UR21, 0x4, UR12 ;  /* 0x00000004150878a5 */ /* 0x000fc8000f8e020c */
[----:B------:R-:W-:Y:S01]  /*0690*/  IMAD.U32 R60, RZ, RZ, UR6 ;  /* 0x00000006ff3c7e24 */ /* 0x000fe2000f8e00ff */
[----:B------:R-:W-:Y:S01]  /*06a0*/  MOV R61, UR7 ;  /* 0x00000007003d7c02 */ /* 0x000fe20008000f00 */
[----:B------:R-:W-:-:S04]  /*06b0*/  UIMAD.WIDE UR6, UR21, 0x4, UR18 ;  /* 0x00000004150678a5 */ /* 0x000fc8000f8e0212 */
[----:B-----5:R-:W5:Y:S01]  /*06c0*/  LDG.E R60, desc[UR22][R60.64] ;  /* 0x000000163c3c7981 */ /* 0x020f62000c1e1900 */
[----:B-1234-:R-:W-:Y:S01]  /*06d0*/  IMAD.U32 R56, RZ, RZ, UR8 ;  /* 0x00000008ff387e24 */ /* 0x01efe2000f8e00ff */
[----:B------:R-:W-:Y:S02]  /*06e0*/  MOV R58, UR6 ;  /* 0x00000006003a7c02 */ /* 0x000fe40008000f00 */
[----:B------:R-:W-:Y:S02]  /*06f0*/  MOV R59, UR7 ;  /* 0x00000007003b7c02 */ /* 0x000fe40008000f00 */
[----:B------:R-:W-:-:S03]  /*0700*/  MOV R57, UR9 ;  /* 0x0000000900397c02 */ /* 0x000fc60008000f00 */
        /* <DEDUP_REMOVED lines=9> */
[----:B------:R-:W-:Y:S02]  /*07a0*/  MOV R56, UR6 ;  /* 0x0000000600387c02 */ /* 0x000fe40008000f00 */
[----:B------:R-:W-:-:S05]  /*07b0*/  MOV R57, UR7 ;  /* 0x0000000700397c02 */ /* 0x000fca0008000f00 */
[----:B------:R0:W2:Y:S01]  /*07c0*/  LDG.E R56, desc[UR22][R56.64] ;  /* 0x0000001638387981 */ /* 0x0000a2000c1e1900 */
[----:B------:R-:W-:Y:S01]  /*07d0*/  UISETP.GE.AND UP3, UPT, UR20, 0x1, UPT ;  /* 0x000000011400788c */ /* 0x000fe2000bf66270 */
[C---:B------:R-:W-:Y:S01]  /*07e0*/  ISETP.GE.U32.AND P3, PT, R69.reuse, 0x80, PT ;  /* 0x000000804500780c */ /* 0x040fe20003f66070 */
[----:B------:R-:W-:Y:S01]  /*07f0*/  UIADD3 UR7, UPT, UPT, UR33, -0x1, URZ ;  /* 0xffffffff21077890 */ /* 0x000fe2000fffe0ff */
[----:B-1----:R-:W-:Y:S01]  /*0800*/  ISETP.NE.AND P0, PT, RZ, UR30, PT ;  /* 0x0000001eff007c0c */ /* 0x002fe2000bf05270 */
[----:B------:R-:W-:Y:S01]  /*0810*/  UIMAD UR6, UR21, UR11, URZ ;  /* 0x0000000b150672a4 */ /* 0x000fe2000f8e02ff */
[----:B------:R-:W-:Y:S01]  /*0820*/  BSSY.RECONVERGENT B1, `(.L_x_504) ;  /* 0x0000057000017945 */ /* 0x000fe20003800200 */
[----:B------:R-:W-:Y:S01]  /*0830*/  UIMAD UR8, UR7, UR11, URZ ;  /* 0x0000000b070872a4 */ /* 0x000fe2000f8e02ff */
[----:B------:R-:W-:Y:S01]  /*0840*/  PLOP3.LUT P4, PT, PT, PT, UP3, 0x80, 0x8 ;  /* 0x000000000008781c */ /* 0x000fe20003f8f038 */
[----:B------:R-:W-:Y:S01]  /*0850*/  USHF.R.S32.HI UR7, URZ, 0x1f, UR6 ;  /* 0x0000001fff077899 */ /* 0x000fe20008011406 */
[----:B------:R-:W-:Y:S01]  /*0860*/  IMAD.MOV.U32 R118, RZ, RZ, RZ ;  /* 0x000000ffff767224 */ /* 0x000fe200078e00ff */
[C---:B------:R-:W-:Y:S01]  /*0870*/  ISETP.GE.U32.AND P1, PT, R69.reuse, 0x100, PT ;  /* 0x000001004500780c */ /* 0x040fe20003f26070 */
[----:B------:R-:W-:Y:S01]  /*0880*/  @UP3 UIADD3 UR9, UPT, UPT, UR20, -0x1, URZ ;  /* 0xffffffff14093890 */ /* 0x000fe2000fffe0ff */
[----:B------:R-:W-:Y:S01]  /*0890*/  ISETP.GE.U32.AND P2, PT, R69, 0x180, PT ;  /* 0x000001804500780c */ /* 0x000fe20003f46070 */
[----:B------:R-:W-:-:S02]  /*08a0*/  ULEA.HI UR7, UR7, UR6, URZ, 0x2 ;  /* 0x0000000607077291 */ /* 0x000fc4000f8f10ff */
[----:B------:R-:W-:Y:S02]  /*08b0*/  @UP3 UIMAD UR10, UR9, UR11, URZ ;  /* 0x0000000b090a32a4 */ /* 0x000fe4000f8e02ff */
[----:B------:R-:W-:Y:S02]  /*08c0*/  USHF.R.S32.HI UR9, URZ, 0x1f, UR8 ;  /* 0x0000001fff097899 */ /* 0x000fe40008011408 */
[----:B------:R-:W-:Y:S01]  /*08d0*/  @UP3 USHF.R.S32.HI UR6, URZ, 0x1f, UR10 ;  /* 0x0000001fff063899 */ /* 0x000fe2000801140a */
[----:B0-----:R-:W-:Y:S01]  /*08e0*/  MOV R57, UR7 ;  /* 0x0000000700397c02 */ /* 0x001fe20008000f00 */
[----:B------:R-:W-:Y:S02]  /*08f0*/  ULEA.HI UR9, UR9, UR8, URZ, 0x2 ;  /* 0x0000000809097291 */ /* 0x000fe4000f8f10ff */
[----:B------:R-:W-:Y:S01]  /*0900*/  @UP3 ULEA.HI UR6, UR6, UR10, URZ, 0x2 ;  /* 0x0000000a06063291 */ /* 0x000fe2000f8f10ff */
[----:B------:R-:W-:-:S03]  /*0910*/  LEA.HI.SX32 R112, R57, R116, 0x1e ;  /* 0x0000007439707211 */ /* 0x000fc600078ff2ff */
[----:B------:R-:W-:Y:S02]  /*0920*/  MOV R121, UR9 ;  /* 0x0000000900797c02 */ /* 0x000fe40008000f00 */
[----:B------:R-:W-:Y:S01]  /*0930*/  MOV R59, UR6 ;  /* 0x00000006003b7c02 */ /* 0x000fe20008000f00 */
[----:B------:R-:W-:Y:S01]  /*0940*/  IMAD.MOV.U32 R119, RZ, RZ, R112 ;  /* 0x000000ffff777224 */ /* 0x000fe200078e0070 */
[-C--:B------:R-:W-:Y:S02]  /*0950*/  LEA.HI.SX32 R121, R121, R116.reuse, 0x1e ;  /* 0x0000007479797211 */ /* 0x080fe400078ff2ff */
[----:B------:R-:W-:Y:S02]  /*0960*/  @P4 LEA.HI.SX32 R118, R59, R116, 0x1e ;  /* 0x000000743b764211 */ /* 0x000fe400078ff2ff */
[----:B------:R-:W-:Y:S02]  /*0970*/  CS2R R116, SRZ ;  /* 0x0000000000747805 */ /* 0x000fe4000001ff00 */
        /* <DEDUP_REMOVED lines=14> */
[----:B------:R-:W-:Y:S01]  /*0a60*/  IMAD.U32 R78, R84, 0x10000, RZ ;  /* 0x00010000544e7824 */ /* 0x000fe200078e00ff */
[----:B------:R-:W-:Y:S01]  /*0a70*/  SHF.L.U32 R91, R8, 0x10, RZ ;  /* 0x00000010085b7819 */ /* 0x000fe200000006ff */
[----:B------:R-:W-:Y:S02]  /*0a80*/  IMAD.U32 R90, R85, 0x10000, RZ ;  /* 0x00010000555a7824 */ /* 0x000fe400078e00ff */
[----:B0-----:R-:W-:-:S05]  /*0a90*/  @P0 IMAD.WIDE.U32 R60, R119, 0x8, R60 ;  /* 0x00000008773c0825 */ /* 0x001fca00078e003c */
[----:B------:R0:W5:Y:S01]  /*0aa0*/  @P0 LDG.E.64 R80, desc[UR22][R60.64] ;  /* 0x000000163c500981 */ /* 0x000162000c1e1b00 */
[----:B------:R-:W-:Y:S01]  /*0ab0*/  IADD3 R118, PT, PT, R118, 0x80, RZ ;  /* 0x0000008076767810 */ /* 0x000fe20007ffe0ff */
[----:B------:R-:W-:Y:S01]  /*0ac0*/  VIADD R121, R121, 0x80 ;  /* 0x0000008079797836 */ /* 0x000fe20000000000 */
[----:B------:R-:W-:Y:S02]  /*0ad0*/  IADD3 R119, PT, PT, R119, 0x80, RZ ;  /* 0x0000008077777810 */ /* 0x000fe40007ffe0ff */
[C---:B---3--:R-:W-:Y:S02]  /*0ae0*/  SHF.L.U32 R3, R56.reuse, 0x10, RZ ;  /* 0x0000001038037819 */ /* 0x048fe400000006ff */
[--C-:B------:R-:W-:Y:S02]  /*0af0*/  SHF.R.U64 R56, R56, 0x10, R57.reuse ;  /* 0x0000001038387819 */ /* 0x100fe40000001239 */
[----:B-1----:R-:W-:Y:S02]  /*0b00*/  SHF.R.U32.HI R63, RZ, 0x10, R57 ;  /* 0x00000010ff3f7819 */ /* 0x002fe40000011639 */
[----:B----4-:R-:W-:-:S02]  /*0b10*/  MOV R79, R58 ;  /* 0x0000003a004f7202 */ /* 0x010fc40000000f00 */
[--C-:B------:R-:W-:Y:S02]  /*0b20*/  SHF.R.U64 R93, R58, 0x10, R59.reuse ;  /* 0x000000103a5d7819 */ /* 0x100fe4000000123b */
[----:B------:R-:W-:Y:S02]  /*0b30*/  MOV R92, R59 ;  /* 0x0000003b005c7202 */ /* 0x000fe40000000f00 */
[----:B------:R-:W-:Y:S02]  /*0b40*/  SHF.R.U32.HI R58, RZ, 0x10, R59 ;  /* 0x00000010ff3a7819 */ /* 0x000fe4000001163b */
[----:B------:R-:W-:Y:S02]  /*0b50*/  SHF.L.U32 R59, R57, 0x10, RZ ;  /* 0x00000010393b7819 */ /* 0x000fe400000006ff */
[----:B------:R-:W-:Y:S02]  /*0b60*/  SHF.L.U32 R57, R56, 0x10, RZ ;  /* 0x0000001038397819 */ /* 0x000fe400000006ff */
[----:B------:R-:W-:Y:S01]  /*0b70*/  SHF.L.U32 R79, R79, 0x10, RZ ;  /* 0x000000104f4f7819 */ /* 0x000fe200000006ff */
[----:B------:R-:W-:-:S02]  /*0b80*/  FADD.FTZ R3, -R120, R3 ;  /* 0x0000000378037221 */ /* 0x000fc40000010100 */
[----:B------:R-:W-:Y:S01]  /*0b90*/  FADD.FTZ R57, -R120, R57 ;  /* 0x0000003978397221 */ /* 0x000fe20000010100 */
[----:B0-----:R-:W-:Y:S02]  /*0ba0*/  SHF.L.U32 R61, R92, 0x10, RZ ;  /* 0x000000105c3d7819 */ /* 0x001fe400000006ff */
[----:B------:R-:W-:Y:S01]  /*0bb0*/  SHF.L.U32 R56, R93, 0x10, RZ ;  /* 0x000000105d387819 */ /* 0x000fe200000006ff */
[----:B------:R-:W-:Y:S01]  /*0bc0*/  FMUL.FTZ R92, R57, UR32 ;  /* 0x00000020395c7c20 */ /* 0x000fe20008410000 */
[-C--:B------:R-:W-:Y:S01]  /*0bd0*/  FMUL.FTZ R78, R78, R79.reuse ;  /* 0x0000004f4e4e7220 */ /* 0x080fe20000410000 */
[----:B------:R-:W-:Y:S02]  /*0be0*/  IMAD.U32 R63, R63, 0x10000, RZ ;  /* 0x000100003f3f7824 */ /* 0x000fe400078e00ff */
[----:B------:R-:W-:Y:S01]  /*0bf0*/  FMUL.FTZ R3, R3, UR32 ;  /* 0x0000002003037c20 */ /* 0x000fe20008410000 */
[----:B------:R-:W-:Y:S01]  /*0c00*/  FADD.FTZ R59, -R120, R59 ;  /* 0x0000003b783b7221 */ /* 0x000fe20000010100 */
[-C--:B------:R-:W-:Y:S01]  /*0c10*/  FMUL.FTZ R91, R91, R56.reuse ;  /* 0x000000385b5b7220 */ /* 0x080fe20000410000 */
[----:B------:R-:W-:Y:S01]  /*0c20*/  FADD.FTZ R41, R41, R56 ;  /* 0x0000003829297221 */ /* 0x000fe20000010000 */
[----:B------:R-:W-:Y:S01]  /*0c30*/  FFMA.FTZ R53, R92, R56, R53 ;  /* 0x000000385c357223 */ /* 0x000fe20000010035 */
[----:B------:R-:W-:Y:S01]  /*0c40*/  FADD.FTZ R63, -R120, R63 ;  /* 0x0000003f783f7221 */ /* 0x000fe20000010100 */
[----:B------:R-:W-:Y:S01]  /*0c50*/  FADD.FTZ R56, RZ, R78 ;  /* 0x0000004eff387221 */ /* 0x000fe20000010000 */
[C---:B------:R-:W-:Y:S01]  /*0c60*/  FFMA.FTZ R57, R3.reuse, R78, RZ ;  /* 0x0000004e03397223 */ /* 0x040fe200000100ff */
[----:B------:R-:W-:Y:S01]  /*0c70*/  FADD.FTZ R40, R40, R79 ;  /* 0x0000004f28287221 */ /* 0x000fe20000010000 */
[----:B------:R-:W-:Y:S01]  /*0c80*/  FFMA.FTZ R52, R3, R79, R52 ;  /* 0x0000004f03347223 */ /* 0x000fe20000010034 */
[----:B------:R-:W-:Y:S01]  /*0c90*/  FMUL.FTZ R79, R59, UR32 ;  /* 0x000000203b4f7c20 */ /* 0x000fe20008410000 */
[----:B------:R-:W-:Y:S01]  /*0ca0*/  SHF.L.U32 R58, R58, 0x10, RZ ;  /* 0x000000103a3a7819 */ /* 0x000fe200000006ff */
[----:B------:R-:W-:Y:S01]  /*0cb0*/  FMUL.FTZ R94, R63, UR32 ;  /* 0x000000203f5e7c20 */ /* 0x000fe20008410000 */
[----:B------:R-:W-:Y:S01]  /*0cc0*/  SHF.L.U32 R93, R7, 0x10, RZ ;  /* 0x00000010075d7819 */ /* 0x000fe200000006ff */
[----:B------:R-:W-:Y:S01]  /*0cd0*/  FADD.FTZ R59, R56, R91 ;  /* 0x0000005b383b7221 */ /* 0x000fe20000010000 */
[----:B------:R-:W-:Y:S01]  /*0ce0*/  FMUL.FTZ R90, R90, R61 ;  /* 0x0000003d5a5a7220 */ /* 0x000fe20000410000 */
[----:B------:R-:W-:Y:S01]  /*0cf0*/  FFMA.FTZ R56, R92, R91, R57 ;  /* 0x0000005b5c387223 */ /* 0x000fe20000010039 */
[----:B------:R-:W-:Y:S01]  /*0d00*/  FADD.FTZ R43, R43, R58 ;  /* 0x0000003a2b2b7221 */ /* 0x000fe20000010000 */
[-C--:B------:R-:W-:Y:S01]  /*0d10*/  FFMA.FTZ R55, R94, R58.reuse, R55 ;  /* 0x0000003a5e377223 */ /* 0x080fe20000010037 */
[----:B------:R-:W-:Y:S01]  /*0d20*/  FMUL.FTZ R93, R93, R58 ;  /* 0x0000003a5d5d7220 */ /* 0x000fe20000410000 */
[----:B------:R-:W-:Y:S01]  /*0d30*/  FADD.FTZ R58, R59, R90 ;  /* 0x0000005a3b3a7221 */ /* 0x000fe20000010000 */
[C---:B------:R-:W-:Y:S01]  /*0d40*/  FFMA.FTZ R57, R79.reuse, R90, R56 ;  /* 0x0000005a4f397223 */ /* 0x040fe20000010038 */
[----:B------:R-:W-:Y:S01]  /*0d50*/  FADD.FTZ R42, R42, R61 ;  /* 0x0000003d2a2a7221 */ /* 0x000fe20000010000 */
[----:B------:R-:W-:Y:S01]  /*0d60*/  FFMA.FTZ R54, R79, R61, R54 ;  /* 0x0000003d4f367223 */ /* 0x000fe20000010036 */
[----:B------:R-:W-:Y:S01]  /*0d70*/  FADD.FTZ R117, R58, R93 ;  /* 0x0000005d3a757221 */ /* 0x000fe20000010000 */
[----:B------:R-:W-:-:S07]  /*0d80*/  FFMA.FTZ R116, R94, R93, R57 ;  /* 0x0000005d5e747223 */ /* 0x000fce0000010039 */
.L_x_505:
[----:B----4-:R-:W-:Y:S05]  /*0d90*/  BSYNC.RECONVERGENT B1 ;  /* 0x0000000000017941 */ /* 0x010fea0003800200 */
.L_x_504:
[----:B------:R-:W-:Y:S04]  /*0da0*/  BSSY.RECONVERGENT B1, `(.L_x_506) ;  /* 0x0000041000017945 */ /* 0x000fe80003800200 */
[----:B------:R-:W-:Y:S05]  /*0db0*/  @!P1 BRA `(.L_x_507) ;  /* 0x0000000000fc9947 */ /* 0x000fea0003800000 */
[----:B------:R-:W0:Y:S08]  /*0dc0*/  LDC.64 R60, c[0x0][0x428] ;  /* 0x00010a00ff3c7b82 */ /* 0x000e300000000a00 */
[----:B------:R-:W1:Y:S08]  /*0dd0*/  LDC.64 R56, c[0x0][0x3a8] ;  /* 0x0000ea00ff387b82 */ /* 0x000e700000000a00 */
[----:B------:R-:W2:Y:S01]  /*0de0*/  LDC.64 R62, c[0x0][0x3b0] ;  /* 0x0000ec00ff3e7b82 */ /* 0x000ea20000000a00 */
[----:B0-----:R-:W-:-:S06]  /*0df0*/  IMAD.WIDE.U32 R60, R121, 0x8, R60 ;  /* 0x00000008793c7825 */ /* 0x001fcc00078e003c */
[----:B------:R-:W3:Y:S01]  /*0e00*/  LDG.E.64 R60, desc[UR22][R60.64] ;  /* 0x000000163c3c7981 */ /* 0x000ee2000c1e1b00 */
[----:B-1----:R-:W-:-:S06]  /*0e10*/  IMAD.WIDE.U32 R56, R119, 0x8, R56 ;  /* 0x0000000877387825 */ /* 0x002fcc00078e0038 */
[----:B------:R-:W4:Y:S01]  /*0e20*/  LDG.E.64 R56, desc[UR22][R56.64] ;  /* 0x0000001638387981 */ /* 0x000f22000c1e1b00 */
[----:B--2---:R-:W-:-:S05]  /*0e30*/  IMAD.WIDE.U32 R62, R118, 0x4, R62 ;  /* 0x00000004763e7825 */ /* 0x004fca00078e003e */
[----:B------:R-:W5:Y:S01]  /*0e40*/  LDG.E R2, desc[UR22][R62.64] ;  /* 0x000000163e027981 */ /* 0x000f62000c1e1900 */
[----:B------:R-:W-:-:S04]  /*0e50*/  ISETP.NE.U32.AND P0, PT, RZ, UR26, PT ;  /* 0x0000001aff007c0c */ /* 0x000fc8000bf05070 */
[----:B------:R-:W-:-:S13]  /*0e60*/  ISETP.NE.AND.EX P0, PT, RZ, UR27, PT, P0 ;  /* 0x0000001bff007c0c */ /* 0x000fda000bf05300 */
[----:B------:R-:W0:Y:S01]  /*0e70*/  @P0 LDC.64 R58, c[0x0][0x438] ;  /* 0x00010e00ff3a0b82 */ /* 0x000e220000000a00 */
[----:B------:R-:W-:Y:S02]  /*0e80*/  IMAD.U32 R97, R68, 0x10000, RZ ;  /* 0x0001000044617824 */ /* 0x000fe400078e00ff */
[----:B0-----:R-:W-:-:S05]  /*0e90*/  @P0 IMAD.WIDE.U32 R58, R119, 0x8, R58 ;  /* 0x00000008773a0825 */ /* 0x001fca00078e003a */
[----:B------:R0:W5:Y:S01]  /*0ea0*/  @P0 LDG.E.64 R86, desc[UR22][R58.64] ;  /* 0x000000163a560981 */ /* 0x000162000c1e1b00 */
[----:B------:R-:W-:Y:S01]  /*0eb0*/  SHF.L.U32 R103, R65, 0x10, RZ ;  /* 0x0000001041677819 */ /* 0x000fe200000006ff */
[----:B------:R-:W-:Y:S01]  /*0ec0*/  VIADD R118, R118, 0x80 ;  /* 0x0000008076767836 */ /* 0x000fe20000000000 */
[----:B------:R-:W-:Y:S02]  /*0ed0*/  IADD3 R121, PT, PT, R121, 0x80, RZ ;  /* 0x0000008079797810 */ /* 0x000fe40007ffe0ff */
[----:B------:R-:W-:Y:S02]  /*0ee0*/  IADD3 R119, PT, PT, R119, 0x80, RZ ;  /* 0x0000008077777810 */ /* 0x000fe40007ffe0ff */
[----:B---3--:R-:W-:Y:S02]  /*0ef0*/  MOV R95, R60 ;  /* 0x0000003c005f7202 */ /* 0x008fe40000000f00 */
[----:B------:R-:W-:Y:S02]  /*0f00*/  SHF.R.U64 R96, R60, 0x10, R61 ;  /* 0x000000103c607819 */ /* 0x000fe4000000123d */
[----:B------:R-:W-:-:S02]  /*0f10*/  SHF.L.U32 R60, R95, 0x10, RZ ;  /* 0x000000105f3c7819 */ /* 0x000fc400000006ff */
[C---:B----4-:R-:W-:Y:S02]  /*0f20*/  SHF.L.U32 R99, R56.reuse, 0x10, RZ ;  /* 0x0000001038637819 */ /* 0x050fe400000006ff */
[----:B------:R-:W-:-:S04]  /*0f30*/  SHF.R.U64 R56, R56, 0x10, R57 ;  /* 0x0000001038387819 */ /* 0x000fc80000001239 */
[----:B------:R-:W-:Y:S02]  /*0f40*/  SHF.L.U32 R95, R56, 0x10, RZ ;  /* 0x00000010385f7819 */ /* 0x000fe400000006ff */
[----:B0-----:R-:W-:-:S03]  /*0f50*/  SHF.L.U32 R58, R96, 0x10, RZ ;  /* 0x00000010603a7819 */ /* 0x001fc600000006ff */
[----:B------:R-:W-:Y:S01]  /*0f60*/  FADD.FTZ R95, -R120, R95 ;  /* 0x0000005f785f7221 */ /* 0x000fe20000010100 */
[----:B------:R-:W-:-:S03]  /*0f70*/  IMAD.U32 R59, R57, 0x10000, RZ ;  /* 0x00010000393b7824 */ /* 0x000fc600078e00ff */
[----:B------:R-:W-:Y:S01]  /*0f80*/  FMUL.FTZ R96, R95, UR32 ;  /* 0x000000205f607c20 */ /* 0x000fe20008410000 */
[----:B------:R-:W-:Y:S01]  /*0f90*/  SHF.L.U32 R95, R67, 0x10, RZ ;  /* 0x00000010435f7819 */ /* 0x000fe200000006ff */
[----:B------:R-:W-:Y:S01]  /*0fa0*/  FADD.FTZ R59, -R120, R59 ;  /* 0x0000003b783b7221 */ /* 0x000fe20000010100 */
[----:B------:R-:W-:Y:S01]  /*0fb0*/  FADD.FTZ R37, R37, R58 ;  /* 0x0000003a25257221 */ /* 0x000fe20000010000 */
[-C--:B------:R-:W-:Y:S02]  /*0fc0*/  FFMA.FTZ R49, R96, R58.reuse, R49 ;  /* 0x0000003a60317223 */ /* 0x080fe40000010031 */
[----:B------:R-:W-:Y:S01]  /*0fd0*/  FMUL.FTZ R95, R95, R58 ;  /* 0x0000003a5f5f7220 */ /* 0x000fe20000410000 */
[----:B------:R-:W-:Y:S02]  /*0fe0*/  SHF.R.U32.HI R58, RZ, 0x10, R57 ;  /* 0x00000010ff3a7819 */ /* 0x000fe40000011639 */
[----:B------:R-:W-:Y:S01]  /*0ff0*/  MOV R98, R61 ;  /* 0x0000003d00627202 */ /* 0x000fe20000000f00 */
[----:B------:R-:W-:Y:S01]  /*1000*/  FADD.FTZ R99, -R120, R99 ;  /* 0x0000006378637221 */ /* 0x000fe20000010100 */
[----:B------:R-:W-:Y:S01]  /*1010*/  FMUL.FTZ R101, R59, UR32 ;  /* 0x000000203b657c20 */ /* 0x000fe20008410000 */
[----:B------:R-:W-:Y:S01]  /*1020*/  SHF.L.U32 R59, R58, 0x10, RZ ;  /* 0x000000103a3b7819 */ /* 0x000fe200000006ff */
[----:B------:R-:W-:Y:S01]  /*1030*/  FMUL.FTZ R97, R97, R60 ;  /* 0x0000003c61617220 */ /* 0x000fe20000410000 */
[----:B------:R-:W-:-:S02]  /*1040*/  SHF.R.U32.HI R56, RZ, 0x10, R61 ;  /* 0x00000010ff387819 */ /* 0x000fc4000001163d */
[----:B------:R-:W-:Y:S01]  /*1050*/  SHF.L.U32 R57, R98, 0x10, RZ ;  /* 0x0000001062397819 */ /* 0x000fe200000006ff */
[----:B------:R-:W-:Y:S02]  /*1060*/  IMAD.U32 R98, R66, 0x10000, RZ ;  /* 0x0001000042627824 */ /* 0x000fe400078e00ff */
[----:B------:R-:W-:Y:S01]  /*1070*/  FMUL.FTZ R99, R99, UR32 ;  /* 0x0000002063637c20 */ /* 0x000fe20008410000 */
[----:B------:R-:W-:Y:S01]  /*1080*/  FADD.FTZ R59, -R120, R59 ;  /* 0x0000003b783b7221 */ /* 0x000fe20000010100 */
[----:B------:R-:W-:Y:S01]  /*1090*/  SHF.L.U32 R58, R56, 0x10, RZ ;  /* 0x00000010383a7819 */ /* 0x000fe200000006ff */
[----:B------:R-:W-:Y:S01]  /*10a0*/  FADD.FTZ R38, R38, R57 ;  /* 0x0000003926267221 */ /* 0x000fe20000010000 */
[-C--:B------:R-:W-:Y:S01]  /*10b0*/  FFMA.FTZ R50, R101, R57.reuse, R50 ;  /* 0x0000003965327223 */ /* 0x080fe20000010032 */
[----:B------:R-:W-:Y:S01]  /*10c0*/  FMUL.FTZ R98, R98, R57 ;  /* 0x0000003962627220 */ /* 0x000fe20000410000 */
[----:B------:R-:W-:Y:S01]  /*10d0*/  FADD.FTZ R56, R117, R97 ;  /* 0x0000006175387221 */ /* 0x000fe20000010000 */
[----:B------:R-:W-:Y:S01]  /*10e0*/  FFMA.FTZ R57, R99, R97, R116 ;  /* 0x0000006163397223 */ /* 0x000fe20000010074 */
[----:B------:R-:W-:-:S02]  /*10f0*/  FMUL.FTZ R100, R59, UR32 ;  /* 0x000000203b647c20 */ /* 0x000fc40008410000 */
[----:B------:R-:W-:Y:S01]  /*1100*/  FADD.FTZ R59, R56, R95 ;  /* 0x0000005f383b7221 */ /* 0x000fe20000010000 */
[----:B------:R-:W-:Y:S01]  /*1110*/  FFMA.FTZ R56, R96, R95, R57 ;  /* 0x0000005f60387223 */ /* 0x000fe20000010039 */
[----:B------:R-:W-:Y:S01]  /*1120*/  FADD.FTZ R39, R39, R58 ;  /* 0x0000003a27277221 */ /* 0x000fe20000010000 */
[-C--:B------:R-:W-:Y:S01]  /*1130*/  FFMA.FTZ R51, R100, R58.reuse, R51 ;  /* 0x0000003a64337223 */ /* 0x080fe20000010033 */
[----:B------:R-:W-:Y:S01]  /*1140*/  FMUL.FTZ R103, R103, R58 ;  /* 0x0000003a67677220 */ /* 0x000fe20000410000 */
[----:B------:R-:W-:Y:S01]  /*1150*/  FADD.FTZ R58, R59, R98 ;  /* 0x000000623b3a7221 */ /* 0x000fe20000010000 */
[----:B------:R-:W-:Y:S01]  /*1160*/  FFMA.FTZ R57, R101, R98, R56 ;  /* 0x0000006265397223 */ /* 0x000fe20000010038 */
[----:B------:R-:W-:Y:S01]  /*1170*/  FADD.FTZ R36, R36, R60 ;  /* 0x0000003c24247221 */ /* 0x000fe20000010000 */
[----:B------:R-:W-:Y:S01]  /*1180*/  FFMA.FTZ R48, R99, R60, R48 ;  /* 0x0000003c63307223 */ /* 0x000fe20000010030 */
[----:B------:R-:W-:Y:S01]  /*1190*/  FADD.FTZ R117, R58, R103 ;  /* 0x000000673a757221 */ /* 0x000fe20000010000 */
[----:B------:R-:W-:-:S07]  /*11a0*/  FFMA.FTZ R116, R100, R103, R57 ;  /* 0x0000006764747223 */ /* 0x000fce0000010039 */
.L_x_507:
[----:B------:R-:W-:Y:S05]  /*11b0*/  BSYNC.RECONVERGENT B1 ;  /* 0x0000000000017941 */ /* 0x000fea0003800200 */
.L_x_506:
        /* <DEDUP_REMOVED lines=17> */
[----:B-1----:R-:W-:Y:S02]  /*12d0*/  SHF.L.U32 R60, R18, 0x10, RZ ;  /* 0x00000010123c7819 */ /* 0x002fe400000006ff */
[----:B---3--:R-:W-:Y:S01]  /*12e0*/  MOV R105, R58 ;  /* 0x0000003a00697202 */ /* 0x008fe20000000f00 */
[--C-:B------:R-:W-:Y:S01]  /*12f0*/  IMAD.MOV.U32 R106, RZ, RZ, R59.reuse ;  /* 0x000000ffff6a7224 */ /* 0x100fe200078e003b */
[--C-:B------:R-:W-:Y:S02]  /*1300*/  SHF.R.U64 R104, R58, 0x10, R59.reuse ;  /* 0x000000103a687819 */ /* 0x100fe4000000123b */
[----:B------:R-:W-:Y:S02]  /*1310*/  SHF.R.U32.HI R58, RZ, 0x10, R59 ;  /* 0x00000010ff3a7819 */ /* 0x000fe4000001163b */
[C---:B----4-:R-:W-:Y:S02]  /*1320*/  SHF.L.U32 R59, R56.reuse, 0x10, RZ ;  /* 0x00000010383b7819 */ /* 0x050fe400000006ff */
[----:B------:R-:W-:-:S02]  /*1330*/  SHF.R.U64 R108, R56, 0x10, R57 ;  /* 0x00000010386c7819 */ /* 0x000fc40000001239 */
[----:B------:R-:W-:Y:S01]  /*1340*/  SHF.R.U32.HI R56, RZ, 0x10, R57 ;  /* 0x00000010ff387819 */ /* 0x000fe20000011639 */
[----:B------:R-:W-:Y:S01]  /*1350*/  FADD.FTZ R59, -R120, R59 ;  /* 0x0000003b783b7221 */ /* 0x000fe20000010100 */
[----:B------:R-:W-:Y:S01]  /*1360*/  SHF.L.U32 R107, R57, 0x10, RZ ;  /* 0x00000010396b7819 */ /* 0x000fe200000006ff */
[----:B------:R-:W-:Y:S01]  /*1370*/  IMAD.U32 R61, R108, 0x10000, RZ ;  /* 0x000100006c3d7824 */ /* 0x000fe200078e00ff */
[----:B------:R-:W-:Y:S01]  /*1380*/  SHF.L.U32 R57, R105, 0x10, RZ ;  /* 0x0000001069397819 */ /* 0x000fe200000006ff */
[----:B------:R-:W-:Y:S01]  /*1390*/  FMUL.FTZ R105, R59, UR32 ;  /* 0x000000203b697c20 */ /* 0x000fe20008410000 */
[----:B0-----:R-:W-:Y:S01]  /*13a0*/  SHF.L.U32 R63, R56, 0x10, RZ ;  /* 0x00000010383f7819 */ /* 0x001fe200000006ff */
[----:B------:R-:W-:Y:S02]  /*13b0*/  IMAD.U32 R59, R106, 0x10000, RZ ;  /* 0x000100006a3b7824 */ /* 0x000fe400078e00ff */
[----:B------:R-:W-:Y:S01]  /*13c0*/  FADD.FTZ R61, -R120, R61 ;  /* 0x0000003d783d7221 */ /* 0x000fe20000010100 */
[----:B------:R-:W-:Y:S01]  /*13d0*/  SHF.L.U32 R106, R19, 0x10, RZ ;  /* 0x00000010136a7819 */ /* 0x000fe200000006ff */
[-C--:B------:R-:W-:Y:S01]  /*13e0*/  FMUL.FTZ R102, R102, R57.reuse ;  /* 0x0000003966667220 */ /* 0x080fe20000410000 */
[----:B------:R-:W-:Y:S01]  /*13f0*/  SHF.L.U32 R56, R104, 0x10, RZ ;  /* 0x0000001068387819 */ /* 0x000fe200000006ff */
[----:B------:R-:W-:Y:S01]  /*1400*/  FADD.FTZ R32, R32, R57 ;  /* 0x0000003920207221 */ /* 0x000fe20000010000 */
[----:B------:R-:W-:Y:S01]  /*1410*/  FFMA.FTZ R44, R105, R57, R44 ;  /* 0x00000039692c7223 */ /* 0x000fe2000001002c */
[----:B------:R-:W-:Y:S01]  /*1420*/  FMUL.FTZ R108, R61, UR32 ;  /* 0x000000203d6c7c20 */ /* 0x000fe20008410000 */
[----:B------:R-:W-:Y:S01]  /*1430*/  FADD.FTZ R107, -R120, R107 ;  /* 0x0000006b786b7221 */ /* 0x000fe20000010100 */
[----:B------:R-:W-:Y:S01]  /*1440*/  FMUL.FTZ R106, R106, R56 ;  /* 0x000000386a6a7220 */ /* 0x000fe20000410000 */
[----:B------:R-:W-:Y:S01]  /*1450*/  FADD.FTZ R117, R117, R102 ;  /* 0x0000006675757221 */ /* 0x000fe20000010000 */
[----:B------:R-:W-:Y:S01]  /*1460*/  FFMA.FTZ R57, R105, R102, R116 ;  /* 0x0000006669397223 */ /* 0x000fe20000010074 */
[----:B------:R-:W-:Y:S01]  /*1470*/  FMUL.FTZ R104, R60, R59 ;  /* 0x0000003b3c687220 */ /* 0x000fe20000410000 */
[----:B------:R-:W-:Y:S01]  /*1480*/  FADD.FTZ R33, R33, R56 ;  /* 0x0000003821217221 */ /* 0x000fe20000010000 */
[----:B------:R-:W-:Y:S01]  /*1490*/  FFMA.FTZ R45, R108, R56, R45 ;  /* 0x000000386c2d7223 */ /* 0x000fe2000001002d */
[----:B------:R-:W-:Y:S01]  /*14a0*/  FADD.FTZ R110, -R120, R63 ;  /* 0x0000003f786e7221 */ /* 0x000fe20000010100 */
[----:B------:R-:W-:Y:S01]  /*14b0*/  FMUL.FTZ R107, R107, UR32 ;  /* 0x000000206b6b7c20 */ /* 0x000fe20008410000 */
        /* <DEDUP_REMOVED lines=14> */
.L_x_503:
[----:B------:R-:W-:Y:S01]  /*15a0*/  UISETP.GE.AND UP3, UPT, UR20, 0x1, UPT ;  /* 0x000000011400788c */ /* 0x000fe2000bf66270 */
[----:B------:R-:W-:Y:S01]  /*15b0*/  HFMA2 R123, -RZ, RZ, 0, 0 ;  /* 0x00000000ff7b7431 */ /* 0x000fe200000001ff */
[----:B------:R-:W-:Y:S02]  /*15c0*/  UIMAD UR6, UR21, UR11, URZ ;  /* 0x0000000b150672a4 */ /* 0x000fe4000f8e02ff */
        /* <DEDUP_REMOVED lines=18> */
[----:B------:R-:W2:Y:S01]  /*16f0*/  @P1 LDC.64 R56, c[0x0][0x3b0] ;  /* 0x0000ec00ff381b82 */ /* 0x000ea20000000a00 */
[C---:B0-----:R-:W-:Y:S01]  /*1700*/  @P3 IMAD.WIDE.U32 R58, R123.reuse, 0x4, R58 ;  /* 0x000000047b3a3825 */ /* 0x041fe200078e003a */
[----:B------:R-:W-:-:S04]  /*1710*/  @P3 IADD3 R123, PT, PT, R123, 0x80, RZ ;  /* 0x000000807b7b3810 */ /* 0x000fc80007ffe0ff */
[----:B------:R0:W5:Y:S01]  /*1720*/  @P3 LDG.E R4, desc[UR22][R58.64] ;  /* 0x000000163a043981 */ /* 0x000162000c1e1900 */
[----:B--2---:R-:W-:-:S05]  /*1730*/  @P1 IMAD.WIDE.U32 R56, R123, 0x4, R56 ;  /* 0x000000047b381825 */ /* 0x004fca00078e0038 */
[----:B------:R0:W5:Y:S01]  /*1740*/  @P1 LDG.E R2, desc[UR22][R56.64] ;  /* 0x0000001638021981 */ /* 0x000162000c1e1900 */
[----:B------:R-:W-:Y:S02]  /*1750*/  ISETP.GE.U32.AND P2, PT, R69, 0x180, PT ;  /* 0x000001804500780c */ /* 0x000fe40003f46070 */
[----:B------:R-:W-:Y:S02]  /*1760*/  CS2R R116, SRZ ;  /* 0x0000000000747805 */ /* 0x000fe4000001ff00 */
[----:B------:R-:W-:-:S09]  /*1770*/  @P1 IADD3 R123, PT, PT, R123, 0x80, RZ ;  /* 0x000000807b7b1810 */ /* 0x000fd20007ffe0ff */
[----:B0-----:R-:W-:Y:S05]  /*1780*/  @!P2 BRA `(.L_x_508) ;  /* 0x000000000078a947 */ /* 0x001fea0003800000 */
[----:B------:R-:W0:Y:S02]  /*1790*/  LDC.64 R56, c[0x0][0x3b0] ;  /* 0x0000ec00ff387b82 */ /* 0x000e240000000a00 */
[----:B0-----:R-:W-:-:S05]  /*17a0*/  IMAD.WIDE.U32 R56, R123, 0x4, R56 ;  /* 0x000000047b387825 */ /* 0x001fca00078e0038 */
[----:B------:R0:W5:Y:S01]  /*17b0*/  LDG.E R0, desc[UR22][R56.64] ;  /* 0x0000001638007981 */ /* 0x000162000c1e1900 */
[----:B------:R-:W-:Y:S05]  /*17c0*/  BRA `(.L_x_508) ;  /* 0x0000000000687947 */ /* 0x000fea0003800000 */
.L_x_509:
[C---:B------:R-:W-:Y:S02]  /*17d0*/  ISETP.GE.U32.AND P3, PT, R69.reuse, 0x80, PT ;  /* 0x000000804500780c */ /* 0x040fe40003f66070 */
[C---:B------:R-:W-:Y:S02]  /*17e0*/  ISETP.GE.U32.AND P1, PT, R69.reuse, 0x100, PT ;  /* 0x000001004500780c */ /* 0x040fe40003f26070 */
[----:B------:R-:W-:-:S09]  /*17f0*/  ISETP.GE.U32.AND P2, PT, R69, 0x180, PT ;  /* 0x000001804500780c */ /* 0x000fd20003f46070 */
[----:B------:R-:W0:Y:S08]  /*1800*/  @P3 LDC.64 R118, c[0x0][0x438] ;  /* 0x00010e00ff763b82 */ /* 0x000e300000000a00 */
[----:B------:R-:W2:Y:S08]  /*1810*/  @P3 LDC.64 R116, c[0x0][0x3b0] ;  /* 0x0000ec00ff743b82 */ /* 0x000eb00000000a00 */
[----:B------:R-:W3:Y:S08]  /*1820*/  @P1 LDC.64 R62, c[0x0][0x438] ;  /* 0x00010e00ff3e1b82 */ /* 0x000ef00000000a00 */
[----:B------:R-:W4:Y:S08]  /*1830*/  @P1 LDC.64 R60, c[0x0][0x3b0] ;  /* 0x0000ec00ff3c1b82 */ /* 0x000f300000000a00 */
[----:B------:R-:W1:Y:S08]  /*1840*/  @P2 LDC.64 R56, c[0x0][0x3b0] ;  /* 0x0000ec00ff382b82 */ /* 0x000e700000000a00 */
[----:B------:R-:W1:Y:S01]  /*1850*/  @P2 LDC.64 R58, c[0x0][0x438] ;  /* 0x00010e00ff3a2b82 */ /* 0x000e620000000a00 */
[C---:B0-----:R-:W-:Y:S01]  /*1860*/  @P3 IMAD.WIDE.U32 R118, R121.reuse, 0x8, R118 ;  /* 0x0000000879763825 */ /* 0x041fe200078e0076 */
[----:B------:R-:W-:-:S03]  /*1870*/  @P3 IADD3 R121, PT, PT, R121, 0x80, RZ ;  /* 0x0000008079793810 */ /* 0x000fc60007ffe0ff */
[C---:B--2---:R-:W-:Y:S01]  /*1880*/  @P3 IMAD.WIDE.U32 R116, R123.reuse, 0x4, R116 ;  /* 0x000000047b743825 */ /* 0x044fe200078e0074 */
[----:B------:R-:W-:Y:S01]  /*1890*/  @P3 IADD3 R123, PT, PT, R123, 0x80, RZ ;  /* 0x000000807b7b3810 */ /* 0x000fe20007ffe0ff */
[----:B------:R-:W5:Y:S02]  /*18a0*/  @P3 LDG.E.64 R80, desc[UR22][R118.64] ;  /* 0x0000001676503981 */ /* 0x000f64000c1e1b00 */
[C---:B---3--:R-:W-:Y:S01]  /*18b0*/  @P1 IMAD.WIDE.U32 R62, R121.reuse, 0x8, R62 ;  /* 0x00000008793e1825 */ /* 0x048fe200078e003e */
[----:B------:R-:W-:Y:S01]  /*18c0*/  @P1 IADD3 R121, PT, PT, R121, 0x80, RZ ;  /* 0x0000008079791810 */ /* 0x000fe20007ffe0ff */
[----:B------:R0:W5:Y:S02]  /*18d0*/  @P3 LDG.E R4, desc[UR22][R116.64] ;  /* 0x0000001674043981 */ /* 0x000164000c1e1900 */
[C---:B----4-:R-:W-:Y:S02]  /*18e0*/  @P1 IMAD.WIDE.U32 R60, R123.reuse, 0x4, R60 ;  /* 0x000000047b3c1825 */ /* 0x050fe400078e003c */
[----:B------:R2:W5:Y:S02]  /*18f0*/  @P1 LDG.E.64 R86, desc[UR22][R62.64] ;  /* 0x000000163e561981 */ /* 0x000564000c1e1b00 */
[----:B------:R-:W-:-:S02]  /*1900*/  @P1 VIADD R123, R123, 0x80 ;  /* 0x000000807b7b1836 */ /* 0x000fc40000000000 */
[----:B------:R2:W5:Y:S02]  /*1910*/  @P1 LDG.E R2, desc[UR22][R60.64] ;  /* 0x000000163c021981 */ /* 0x000564000c1e1900 */
[----:B-1----:R-:W-:-:S04]  /*1920*/  @P2 IMAD.WIDE.U32 R56, R123, 0x4, R56 ;  /* 0x000000047b382825 */ /* 0x002fc800078e0038 */
[----:B------:R-:W-:Y:S01]  /*1930*/  @P2 IMAD.WIDE.U32 R58, R121, 0x8, R58 ;  /* 0x00000008793a2825 */ /* 0x000fe200078e003a */
[----:B------:R2:W5:Y:S04]  /*1940*/  @P2 LDG.E R0, desc[UR22][R56.64] ;  /* 0x0000001638002981 */ /* 0x000568000c1e1900 */
[----:B------:R2:W5:Y:S01]  /*1950*/  @P2 LDG.E.64 R88, desc[UR22][R58.64] ;  /* 0x000000163a582981 */ /* 0x000562000c1e1b00 */
[----:B0-----:R-:W-:-:S07]  /*1960*/  CS2R R116, SRZ ;  /* 0x0000000000747805 */ /* 0x001fce000001ff00 */
.L_x_508:
[----:B-1----:R-:W-:Y:S05]  /*1970*/  BSYNC.RECONVERGENT B0 ;  /* 0x0000000000007941 */ /* 0x002fea0003800200 */
.L_x_502:
[----:B0-2---:R-:W0:Y:S01]  /*1980*/  SHFL.DOWN PT, R56, R117, 0x10, 0x1f ;  /* 0x0a001f0075387f89 */ /* 0x005e2200000e0000 */
        /* <DEDUP_REMOVED lines=31> */
.L_x_511:
[----:B------:R-:W-:Y:S05]  /*1b80*/  BSYNC.RECONVERGENT B0 ;  /* 0x0000000000007941 */ /* 0x000fea0003800200 */
.L_x_510:
        /* <DEDUP_REMOVED lines=24> */
[----:B------:R-:W-:Y:S02]  /*1d10*/  MOV R61, RZ ;  /* 0x000000ff003d7202 */ /* 0x000fe40000000f00 */
[----:B------:R-:W-:Y:S01]  /*1d20*/  FADD.FTZ R60, R62, R117 ;  /* 0x000000753e3c7221 */ /* 0x000fe20000010000 */
[----:B------:R-:W-:Y:S01]  /*1d30*/  FADD.FTZ R56, R63, R56 ;  /* 0x000000383f387221 */ /* 0x000fe20000010000 */
[----:B------:R-:W-:Y:S02]  /*1d40*/  @P4 LEA.HI.SX32 R61, R57, R116, 0x1e ;  /* 0x00000074393d4211 */ /* 0x000fe400078ff2ff */
[----:B------:R-:W-:Y:S01]  /*1d50*/  FMUL.FTZ R60, R60, UR31 ;  /* 0x0000001f3c3c7c20 */ /* 0x000fe20008410000 */
[----:B------:R-:W-:-:S04]  /*1d60*/  FMUL.FTZ R56, R56, UR31 ;  /* 0x0000001f38387c20 */ /* 0x000fc80008410000 */
[----:B------:R-:W-:Y:S02]  /*1d70*/  FSEL R60, R60, RZ, !P0 ;  /* 0x000000ff3c3c7208 */ /* 0x000fe40004000000 */
[----:B------:R-:W-:Y:S01]  /*1d80*/  R2UR UR7, R56 ;  /* 0x00000000380772ca */ /* 0x000fe200000e0000 */
[----:B------:R-:W-:-:S14]  /*1d90*/  @!P3 BRA `(.L_x_513) ;  /* 0x00000014002cb947 */ /* 0x000fdc0003800000 */
        /* <DEDUP_REMOVED lines=10> */
.L_x_514:
[----:B------:R-:W-:Y:S05]  /*1e40*/  BRA.U UP0, `(.L_x_515) ;  /* 0x0000000900587547 */ /* 0x000fea000b800000 */
[----:B------:R-:W-:-:S04]  /*1e50*/  UISETP.NE.U32.AND UP0, UPT, UR4, URZ, UPT ;  /* 0x000000ff0400728c */ /* 0x000fc8000bf05070 */
[----:B------:R-:W-:-:S09]  /*1e60*/  UISETP.NE.AND.EX UP0, UPT, UR5, URZ, UPT, UP0 ;  /* 0x000000ff0500728c */ /* 0x000fd2000bf05300 */
[----:B------:R-:W-:Y:S05]  /*1e70*/  BRA.U UP0, `(.L_x_516) ;  /* 0x0000000500247547 */ /* 0x000fea000b800000 */
[----:B------:R-:W-:Y:S05]  /*1e80*/  BRA.U !UP3, `(.L_x_517) ;  /* 0x000000010b447547 */ /* 0x000fea000b800000 */
[----:B------:R-:W-:Y:S01]  /*1e90*/  FFMA.FTZ R57, R3, UR7, R60 ;  /* 0x0000000703397c23 */ /* 0x000fe2000801003c */
[----:B-----5:R-:W-:Y:S01]  /*1ea0*/  LOP3.LUT P4, RZ, R4, 0xff, RZ, 0xc0, !PT ;  /* 0x000000ff04ff7812 */ /* 0x020fe2000788c0ff */
[----:B------:R-:W-:Y:S01]  /*1eb0*/  HFMA2 R58, -RZ, RZ, 0, 0 ;  /* 0x00000000ff3a7431 */ /* 0x000fe200000001ff */
[----:B------:R-:W-:Y:S01]  /*1ec0*/  ISETP.LT.AND P0, PT, RZ, UR33, PT ;  /* 0x00000021ff007c0c */ /* 0x000fe2000bf01270 */
[----:B------:R-:W-:-:S04]  /*1ed0*/  FADD.FTZ R57, R78, -R57 ;  /* 0x800000394e397221 */ /* 0x000fc80000010000 */
[----:B------:R-:W-:-:S05]  /*1ee0*/  FMUL.FTZ R57, R57, UR32 ;  /* 0x0000002039397c20 */ /* 0x000fca0008410000 */
[----:B------:R-:W-:Y:S01]  /*1ef0*/  FSEL R57, R57, RZ, P0 ;  /* 0x000000ff39397208 */ /* 0x000fe20000000000 */
[----:B------:R-:W-:Y:S01]  /*1f00*/  @P4 IMAD.U32 R56, R111, 0x10000, RZ ;  /* 0x000100006f384824 */ /* 0x000fe200078e00ff */
[----:B------:R-:W-:-:S03]  /*1f10*/  @P4 SHF.L.U32 R59, R82, 0x10, RZ ;  /* 0x00000010523b4819 */ /* 0x000fc600000006ff */
[----:B------:R-:W-:-:S04]  /*1f20*/  FMUL.FTZ R57, R57, UR25 ;  /* 0x0000001939397c20 */ /* 0x000fc80008410000 */
[----:B------:R-:W-:Y:S01]  /*1f30*/  FMUL.FTZ R62, R57, UR24 ;  /* 0x00000018393e7c20 */ /* 0x000fe20008410000 */
[----:B------:R-:W-:-:S03]  /*1f40*/  MOV R57, RZ ;  /* 0x000000ff00397202 */ /* 0x000fc60000000f00 */
[C---:B------:R-:W-:Y:S01]  /*1f50*/  @P4 FMUL.FTZ R58, R62.reuse, R59 ;  /* 0x0000003b3e3a4220 */ /* 0x040fe20000410000 */
[----:B------:R-:W-:-:S04]  /*1f60*/  @P4 FMUL.FTZ R57, R62, R56 ;  /* 0x000000383e394220 */ /* 0x000fc80000410000 */
[----:B------:R-:W-:Y:S01]  /*1f70*/  F2FP.BF16.F32.PACK_AB R58, RZ, R58 ;  /* 0x0000003aff3a723e */ /* 0x000fe200000010ff */
[----:B------:R-:W-:-:S03]  /*1f80*/  FADD.FTZ R28, R28, R57 ;  /* 0x000000391c1c7221 */ /* 0x000fc60000010000 */
[----:B------:R-:W-:-:S07]  /*1f90*/  PRMT R70, R58, 0x7610, R70 ;  /* 0x000076103a467816 */ /* 0x000fce0000000046 */
.L_x_517:
        /* <DEDUP_REMOVED lines=18> */
.L_x_518:
        /* <DEDUP_REMOVED lines=18> */
.L_x_519:
[----:B------:R-:W-:Y:S05]  /*21e0*/  BRA.U !UP3, `(.L_x_520) ;  /* 0x0000000d0bc07547 */ /* 0x000fea000b800000 */
[----:B------:R-:W-:Y:S01]  /*21f0*/  FFMA.FTZ R56, R94, UR7, R60 ;  /* 0x000000075e387c23 */ /* 0x000fe2000801003c */
[----:B-----5:R-:W-:Y:S01]  /*2200*/  ISETP.GE.U32.AND P0, PT, R4, 0x1000000, PT ;  /* 0x010000000400780c */ /* 0x020fe20003f06070 */
        /* <DEDUP_REMOVED lines=14> */
[----:B------:R-:W-:Y:S01]  /*22f0*/  PRMT R73, R58, 0x7610, R73 ;  /* 0x000076103a497816 */ /* 0x000fe20000000049 */
[----:B------:R-:W-:Y:S06]  /*2300*/  BRA `(.L_x_520) ;  /* 0x0000000c00787947 */ /* 0x000fec0003800000 */
.L_x_516:
        /* <DEDUP_REMOVED lines=13> */
[----:B-----5:R-:W-:Y:S01]  /*23e0*/  LOP3.LUT P4, RZ, R4, 0xff, RZ, 0xc0, !PT ;  /* 0x000000ff04ff7812 */ /* 0x020fe2000788c0ff */
[----:B------:R-:W-:Y:S01]  /*23f0*/  FMUL.FTZ R56, R74, UR25 ;  /* 0x000000194a387c20 */ /* 0x000fe20008410000 */
[----:B------:R-:W-:Y:S01]  /*2400*/  HFMA2 R58, -RZ, RZ, 0, 0 ;  /* 0x00000000ff3a7431 */ /* 0x000fe200000001ff */
[----:B------:R-:W-:Y:S02]  /*2410*/  MOV R57, RZ ;  /* 0x000000ff00397202 */ /* 0x000fe40000000f00 */
[----:B------:R-:W-:-:S08]  /*2420*/  FMUL.FTZ R56, R56, UR24 ;  /* 0x0000001838387c20 */ /* 0x000fd00008410000 */
[----:B------:R-:W-:Y:S01]  /*2430*/  @P4 SHF.L.U32 R63, R82, 0x10, RZ ;  /* 0x00000010523f4819 */ /* 0x000fe200000006ff */
[----:B------:R-:W-:-:S04]  /*2440*/  @P4 IMAD.U32 R59, R111, 0x10000, RZ ;  /* 0x000100006f3b4824 */ /* 0x000fc800078e00ff */
[-C--:B------:R-:W-:Y:S01]  /*2450*/  @P4 FMUL.FTZ R58, R63, R56.reuse ;  /* 0x000000383f3a4220 */ /* 0x080fe20000410000 */
[----:B------:R-:W-:-:S04]  /*2460*/  @P4 FMUL.FTZ R57, R59, R56 ;  /* 0x000000383b394220 */ /* 0x000fc80000410000 */
[----:B------:R-:W-:Y:S01]  /*2470*/  F2FP.BF16.F32.PACK_AB R58, RZ, R58 ;  /* 0x0000003aff3a723e */ /* 0x000fe200000010ff */
[----:B------:R-:W-:-:S03]  /*2480*/  FADD.FTZ R28, R28, R57 ;  /* 0x000000391c1c7221 */ /* 0x000fc60000010000 */
[----:B------:R-:W-:-:S07]  /*2490*/  PRMT R70, R58, 0x7610, R70 ;  /* 0x000076103a467816 */ /* 0x000fce0000000046 */
.L_x_521:
[----:B------:R-:W-:Y:S01]  /*24a0*/  F2FP.BF16.F32.PACK_AB R74, RZ, R74 ;  /* 0x0000004aff4a723e */ /* 0x000fe200000010ff */
[----:B------:R-:W-:Y:S01]  /*24b0*/  FMUL.FTZ R75, R75, UR32 ;  /* 0x000000204b4b7c20 */ /* 0x000fe20008410000 */
[----:B------:R-:W-:Y:S01]  /*24c0*/  FMUL.FTZ R63, R76, UR32 ;  /* 0x000000204c3f7c20 */ /* 0x000fe20008410000 */
[----:B------:R-:W-:Y:S01]  /*24d0*/  FSEL R58, R62, RZ, P0 ;  /* 0x000000ff3e3a7208 */ /* 0x000fe20000000000 */
[----:B------:R-:W-:Y:S06]  /*24e0*/  BRA.U !UP3, `(.L_x_522) ;  /* 0x000000010b2c7547 */ /* 0x000fec000b800000 */
[----:B-----5:R-:W-:Y:S01]  /*24f0*/  LOP3.LUT P4, RZ, R4, 0xff00, RZ, 0xc0, !PT ;  /* 0x0000ff0004ff7812 */ /* 0x020fe2000788c0ff */
[----:B------:R-:W-:-:S04]  /*2500*/  FMUL.FTZ R56, R58, UR25 ;  /* 0x000000193a387c20 */ /* 0x000fc80008410000 */
[----:B------:R-:W-:Y:S01]  /*2510*/  FMUL.FTZ R59, R56, UR24 ;  /* 0x00000018383b7c20 */ /* 0x000fe20008410000 */
[----:B------:R-:W-:-:S07]  /*2520*/  CS2R R56, SRZ ;  /* 0x0000000000387805 */ /* 0x000fce000001ff00 */
[----:B------:R-:W-:Y:S02]  /*2530*/  @P4 SHF.L.U32 R76, R6, 0x10, RZ ;  /* 0x00000010064c4819 */ /* 0x000fe400000006ff */
[----:B------:R-:W-:-:S03]  /*2540*/  @P4 SHF.L.U32 R62, R114, 0x10, RZ ;  /* 0x00000010723e4819 */ /* 0x000fc600000006ff */
[-C--:B------:R-:W-:Y:S02]  /*2550*/  @P4 FMUL.FTZ R57, R76, R59.reuse ;  /* 0x0000003b4c394220 */ /* 0x080fe40000410000 */
[----:B------:R-:W-:-:S03]  /*2560*/  @P4 FMUL.FTZ R56, R62, R59 ;  /* 0x0000003b3e384220 */ /* 0x000fc60000410000 */
[----:B------:R-:W-:Y:S01]  /*2570*/  F2FP.BF16.F32.PACK_AB R57, RZ, R57 ;  /* 0x00000039ff39723e */ /* 0x000fe200000010ff */
[----:B------:R-:W-:-:S03]  /*2580*/  FADD.FTZ R29, R29, R56 ;  /* 0x000000381d1d7221 */ /* 0x000fc60000010000 */
[----:B------:R-:W-:-:S07]  /*2590*/  PRMT R71, R57, 0x7610, R71 ;  /* 0x0000761039477816 */ /* 0x000fce0000000047 */
.L_x_522:
[----:B------:R-:W-:Y:S02]  /*25a0*/  F2FP.BF16.F32.PACK_AB R76, RZ, R58 ;  /* 0x0000003aff4c723e */ /* 0x000fe400000010ff */
[----:B------:R-:W-:Y:S02]  /*25b0*/  FSEL R62, R63, RZ, P0 ;  /* 0x000000ff3f3e7208 */ /* 0x000fe40000000000 */
[----:B------:R-:W-:Y:S01]  /*25c0*/  FSEL R59, R75, RZ, P0 ;  /* 0x000000ff4b3b7208 */ /* 0x000fe20000000000 */
[----:B------:R-:W-:Y:S06]  /*25d0*/  BRA.U !UP3, `(.L_x_523) ;  /* 0x000000010b307547 */ /* 0x000fec000b800000 */
[----:B-----5:R-:W-:Y:S01]  /*25e0*/  LOP3.LUT P0, RZ, R4, 0xff0000, RZ, 0xc0, !PT ;  /* 0x00ff000004ff7812 */ /* 0x020fe2000780c0ff */
[----:B------:R-:W-:Y:S01]  /*25f0*/  FMUL.FTZ R56, R59, UR25 ;  /* 0x000000193b387c20 */ /* 0x000fe20008410000 */
[----:B------:R-:W-:Y:S01]  /*2600*/  HFMA2 R58, -RZ, RZ, 0, 0 ;  /* 0x00000000ff3a7431 */ /* 0x000fe200000001ff */
[----:B------:R-:W-:Y:S02]  /*2610*/  MOV R57, RZ ;  /* 0x000000ff00397202 */ /* 0x000fe40000000f00 */
[----:B------:R-:W-:-:S08]  /*2620*/  FMUL.FTZ R56, R56, UR24 ;  /* 0x0000001838387c20 */ /* 0x000fd00008410000 */
[----:B------:R-:W-:Y:S01]  /*2630*/  @P0 IMAD.U32 R75, R83, 0x10000, RZ ;  /* 0x00010000534b0824 */ /* 0x000fe200078e00ff */
[----:B------:R-:W-:-:S03]  /*2640*/  @P0 SHF.L.U32 R63, R113, 0x10, RZ ;  /* 0x00000010713f0819 */ /* 0x000fc600000006ff */
[-C--:B------:R-:W-:Y:S02]  /*2650*/  @P0 FMUL.FTZ R58, R75, R56.reuse ;  /* 0x000000384b3a0220 */ /* 0x080fe40000410000 */
[----:B------:R-:W-:-:S03]  /*2660*/  @P0 FMUL.FTZ R57, R63, R56 ;  /* 0x000000383f390220 */ /* 0x000fc60000410000 */
[----:B------:R-:W-:Y:S01]  /*2670*/  F2FP.BF16.F32.PACK_AB R58, RZ, R58 ;  /* 0x0000003aff3a723e */ /* 0x000fe200000010ff */
[----:B------:R-:W-:-:S03]  /*2680*/  FADD.FTZ R30, R30, R57 ;  /* 0x000000391e1e7221 */ /* 0x000fc60000010000 */
[----:B------:R-:W-:-:S07]  /*2690*/  PRMT R72, R58, 0x7610, R72 ;  /* 0x000076103a487816 */ /* 0x000fce0000000048 */
.L_x_523:
[----:B------:R-:W-:Y:S02]  /*26a0*/  F2FP.BF16.F32.PACK_AB R59, RZ, R59 ;  /* 0x0000003bff3b723e */ /* 0x000fe400000010ff */
[----:B------:R-:W-:Y:S02]  /*26b0*/  PRMT R75, R76, 0x7610, R75 ;  /* 0x000076104c4b7816 */ /* 0x000fe4000000004b */
[----:B------:R-:W-:Y:S02]  /*26c0*/  F2FP.BF16.F32.PACK_AB R77, RZ, R62 ;  /* 0x0000003eff4d723e */ /* 0x000fe400000010ff */
[----:B------:R-:W-:Y:S01]  /*26d0*/  PRMT R76, R59, 0x7610, R76 ;  /* 0x000076103b4c7816 */ /* 0x000fe2000000004c */
[----:B------:R-:W-:Y:S06]  /*26e0*/  BRA.U !UP3, `(.L_x_520) ;  /* 0x000000090b807547 */ /* 0x000fec000b800000 */
[----:B-----5:R-:W-:Y:S01]  /*26f0*/  ISETP.GE.U32.AND P0, PT, R4, 0x1000000, PT ;  /* 0x010000000400780c */ /* 0x020fe20003f06070 */
[----:B------:R-:W-:-:S04]  /*2700*/  FMUL.FTZ R56, R62, UR25 ;  /* 0x000000193e387c20 */ /* 0x000fc80008410000 */
[----:B------:R-:W-:Y:S01]  /*2710*/  FMUL.FTZ R58, R56, UR24 ;  /* 0x00000018383a7c20 */ /* 0x000fe20008410000 */
[----:B------:R-:W-:-:S07]  /*2720*/  CS2R R56, SRZ ;  /* 0x0000000000387805 */ /* 0x000fce000001ff00 */
[----:B------:R-:W-:Y:S01]  /*2730*/  @P0 SHF.L.U32 R63, R5, 0x10, RZ ;  /* 0x00000010053f0819 */ /* 0x000fe200000006ff */
[----:B------:R-:W-:-:S04]  /*2740*/  @P0 IMAD.U32 R59, R115, 0x10000, RZ ;  /* 0x00010000733b0824 */ /* 0x000fc800078e00ff */
[-C--:B------:R-:W-:Y:S01]  /*2750*/  @P0 FMUL.FTZ R57, R63, R58.reuse ;  /* 0x0000003a3f390220 */ /* 0x080fe20000410000 */
[----:B------:R-:W-:-:S04]  /*2760*/  @P0 FMUL.FTZ R56, R59, R58 ;  /* 0x0000003a3b380220 */ /* 0x000fc80000410000 */
[----:B------:R-:W-:Y:S01]  /*2770*/  F2FP.BF16.F32.PACK_AB R57, RZ, R57 ;  /* 0x00000039ff39723e */ /* 0x000fe200000010ff */
[----:B------:R-:W-:-:S03]  /*2780*/  FADD.FTZ R31, R31, R56 ;  /* 0x000000381f1f7221 */ /* 0x000fc60000010000 */
[----:B------:R-:W-:Y:S01]  /*2790*/  PRMT R73, R57, 0x7610, R73 ;  /* 0x0000761039497816 */ /* 0x000fe20000000049 */
[----:B------:R-:W-:Y:S06]  /*27a0*/  BRA `(.L_x_520) ;  /* 0x0000000800507947 */ /* 0x000fec0003800000 */
.L_x_515:
[----:B------:R-:W-:-:S04]  /*27b0*/  UISETP.NE.U32.AND UP0, UPT, UR4, URZ, UPT ;  /* 0x000000ff0400728c */ /* 0x000fc8000bf05070 */
[----:B------:R-:W-:-:S09]  /*27c0*/  UISETP.NE.AND.EX UP0, UPT, UR5, URZ, UPT, UP0 ;  /* 0x000000ff0500728c */ /* 0x000fd2000bf05300 */
[----:B------:R-:W-:Y:S05]  /*27d0*/  BRA.U UP0, `(.L_x_524) ;  /* 0x0000000500187547 */ /* 0x000fea000b800000 */
[----:B------:R-:W-:Y:S01]  /*27e0*/  ISETP.LT.AND P0, PT, RZ, UR33, PT ;  /* 0x00000021ff007c0c */ /* 0x000fe2000bf01270 */
[----:B------:R-:W-:-:S12]  /*27f0*/  BRA.U !UP3, `(.L_x_525) ;  /* 0x000000010b407547 */ /* 0x000fd8000b800000 */
[----:B------:R-:W-:Y:S01]  /*2800*/  @P0 FFMA.FTZ R57, R3, UR7, R60 ;  /* 0x0000000703390c23 */ /* 0x000fe2000801003c */
[----:B-----5:R-:W-:Y:S01]  /*2810*/  LOP3.LUT P4, RZ, R4, 0xff, RZ, 0xc0, !PT ;  /* 0x000000ff04ff7812 */ /* 0x020fe2000788c0ff */
[----:B------:R-:W-:Y:S01]  /*2820*/  HFMA2 R58, -RZ, RZ, 0, 0 ;  /* 0x00000000ff3a7431 */ /* 0x000fe200000001ff */
[----:B------:R-:W-:Y:S01]  /*2830*/  SHF.L.U32 R56, R80, 0x10, RZ ;  /* 0x0000001050387819 */ /* 0x000fe200000006ff */
[----:B------:R-:W-:-:S04]  /*2840*/  @P0 FADD.FTZ R57, R78, -R57 ;  /* 0x800000394e390221 */ /* 0x000fc80000010000 */
[----:B------:R-:W-:Y:S01]  /*2850*/  @P0 FFMA.FTZ R56, R57, UR32, R56 ;  /* 0x0000002039380c23 */ /* 0x000fe20008010038 */
[----:B------:R-:W-:-:S03]  /*2860*/  IMAD.MOV.U32 R57, RZ, RZ, RZ ;  /* 0x000000ffff397224 */ /* 0x000fc600078e00ff */
[----:B------:R-:W-:Y:S02]  /*2870*/  FMUL.FTZ R56, R56, UR25 ;  /* 0x0000001938387c20 */ /* 0x000fe40008410000 */
[----:B------:R-:W-:Y:S02]  /*2880*/  @P4 SHF.L.U32 R63, R82, 0x10, RZ ;  /* 0x00000010523f4819 */ /* 0x000fe400000006ff */
[----:B------:R-:W-:Y:S01]  /*2890*/  FMUL.FTZ R56, R56, UR24 ;  /* 0x0000001838387c20 */ /* 0x000fe20008410000 */
[----:B------:R-:W-:-:S03]  /*28a0*/  @P4 SHF.L.U32 R59, R111, 0x10, RZ ;  /* 0x000000106f3b4819 */ /* 0x000fc600000006ff */
[-C--:B------:R-:W-:Y:S02]  /*28b0*/  @P4 FMUL.FTZ R58, R63, R56.reuse ;  /* 0x000000383f3a4220 */ /* 0x080fe40000410000 */
[----:B------:R-:W-:-:S03]  /*28c0*/  @P4 FMUL.FTZ R57, R59, R56 ;  /* 0x000000383b394220 */ /* 0x000fc60000410000 */
[----:B------:R-:W-:Y:S01]  /*28d0*/  F2FP.BF16.F32.PACK_AB R58, RZ, R58 ;  /* 0x0000003aff3a723e */ /* 0x000fe200000010ff */
[----:B------:R-:W-:-:S03]  /*28e0*/  FADD.FTZ R28, R28, R57 ;  /* 0x000000391c1c7221 */ /* 0x000fc60000010000 */
[----:B------:R-:W-:-:S07]  /*28f0*/  PRMT R70, R58, 0x7610, R70 ;  /* 0x000076103a467816 */ /* 0x000fce0000000046 */
.L_x_525:
[----:B------:R-:W-:Y:S05]  /*2900*/  BRA.U !UP3, `(.L_x_526) ;  /* 0x000000010b407547 */ /* 0x000fea000b800000 */
[----:B-----5:R-:W-:Y:S01]  /*2910*/  SHF.R.U64 R56, R80, 0x10, R81 ;  /* 0x0000001050387819 */ /* 0x020fe20000001251 */
[----:B------:R-:W-:Y:S01]  /*2920*/  @P0 FFMA.FTZ R58, R92, UR7, R60 ;  /* 0x000000075c3a0c23 */ /* 0x000fe2000801003c */
[----:B------:R-:W-:Y:S02]  /*2930*/  LOP3.LUT P4, RZ, R4, 0xff00, RZ, 0xc0, !PT ;  /* 0x0000ff0004ff7812 */ /* 0x000fe4000788c0ff */
[----:B------:R-:W-:Y:S01]  /*2940*/  SHF.L.U32 R56, R56, 0x10, RZ ;  /* 0x0000001038387819 */ /* 0x000fe200000006ff */
[----:B------:R-:W-:-:S04]  /*2950*/  @P0 FADD.FTZ R57, R91, -R58 ;  /* 0x8000003a5b390221 */ /* 0x000fc80000010000 */
[----:B------:R-:W-:-:S04]  /*2960*/  @P0 FFMA.FTZ R56, R57, UR32, R56 ;  /* 0x0000002039380c23 */ /* 0x000fc80008010038 */
[----:B------:R-:W-:Y:S02]  /*2970*/  FMUL.FTZ R56, R56, UR25 ;  /* 0x0000001938387c20 */ /* 0x000fe40008410000 */
[----:B------:R-:W-:Y:S01]  /*2980*/  @P4 SHF.L.U32 R63, R6, 0x10, RZ ;  /* 0x00000010063f4819 */ /* 0x000fe200000006ff */
[----:B------:R-:W-:Y:S02]  /*2990*/  @P4 IMAD.U32 R59, R114, 0x10000, RZ ;  /* 0x00010000723b4824 */ /* 0x000fe400078e00ff */
[----:B------:R-:W-:Y:S01]  /*29a0*/  FMUL.FTZ R58, R56, UR24 ;  /* 0x00000018383a7c20 */ /* 0x000fe20008410000 */
[----:B------:R-:W-:-:S03]  /*29b0*/  CS2R R56, SRZ ;  /* 0x0000000000387805 */ /* 0x000fc6000001ff00 */
[-C--:B------:R-:W-:Y:S01]  /*29c0*/  @P4 FMUL.FTZ R57, R63, R58.reuse ;  /* 0x0000003a3f394220 */ /* 0x080fe20000410000 */
[----:B------:R-:W-:-:S04]  /*29d0*/  @P4 FMUL.FTZ R56, R59, R58 ;  /* 0x0000003a3b384220 */ /* 0x000fc80000410000 */
[----:B------:R-:W-:Y:S01]  /*29e0*/  F2FP.BF16.F32.PACK_AB R57, RZ, R57 ;  /* 0x00000039ff39723e */ /* 0x000fe200000010ff */
[----:B------:R-:W-:-:S03]  /*29f0*/  FADD.FTZ R29, R29, R56 ;  /* 0x000000381d1d7221 */ /* 0x000fc60000010000 */
[----:B------:R-:W-:-:S07]  /*2a00*/  PRMT R71, R57, 0x7610, R71 ;  /* 0x0000761039477816 */ /* 0x000fce0000000047 */
.L_x_526:
[----:B------:R-:W-:Y:S05]  /*2a10*/  BRA.U !UP3, `(.L_x_527) ;  /* 0x000000010b407547 */ /* 0x000fea000b800000 */
[----:B------:R-:W-:Y:S01]  /*2a20*/  @P0 FFMA.FTZ R57, R79, UR7, R60 ;  /* 0x000000074f390c23 */ /* 0x000fe2000801003c */
[----:B-----5:R-:W-:Y:S02]  /*2a30*/  LOP3.LUT P4, RZ, R4, 0xff0000, RZ, 0xc0, !PT ;  /* 0x00ff000004ff7812 */ /* 0x020fe4000788c0ff */
[----:B------:R-:W-:Y:S01]  /*2a40*/  SHF.L.U32 R56, R81, 0x10, RZ ;  /* 0x0000001051387819 */ /* 0x000fe200000006ff */
[----:B------:R-:W-:Y:S01]  /*2a50*/  @P0 FADD.FTZ R57, R90, -R57 ;  /* 0x800000395a390221 */ /* 0x000fe20000010000 */
[----:B------:R-:W-:-:S03]  /*2a60*/  MOV R58, RZ ;  /* 0x000000ff003a7202 */ /* 0x000fc60000000f00 */
        /* <DEDUP_REMOVED lines=11> */
.L_x_527:
[----:B------:R-:W-:Y:S05]  /*2b20*/  BRA.U !UP3, `(.L_x_520) ;  /* 0x000000050b707547 */ /* 0x000fea000b800000 */
[----:B-----5:R-:W-:Y:S01]  /*2b30*/  SHF.R.U32.HI R56, RZ, 0x10, R81 ;  /* 0x00000010ff387819 */ /* 0x020fe20000011651 */
[----:B------:R-:W-:Y:S01]  /*2b40*/  @P0 FFMA.FTZ R58, R94, UR7, R60 ;  /* 0x000000075e3a0c23 */ /* 0x000fe2000801003c */
[----:B------:R-:W-:Y:S02]  /*2b50*/  ISETP.GE.U32.AND P4, PT, R4, 0x1000000, PT ;  /* 0x010000000400780c */ /* 0x000fe40003f86070 */
        /* <DEDUP_REMOVED lines=12> */
[----:B------:R-:W-:Y:S01]  /*2c20*/  PRMT R73, R57, 0x7610, R73 ;  /* 0x0000761039497816 */ /* 0x000fe20000000049 */
[----:B------:R-:W-:Y:S06]  /*2c30*/  BRA `(.L_x_520) ;  /* 0x00000004002c7947 */ /* 0x000fec0003800000 */
.L_x_524:
[----:B------:R-:W-:Y:S02]  /*2c40*/  PLOP3.LUT P4, PT, PT, PT, UP2, 0x80, 0x8 ;  /* 0x000000000008781c */ /* 0x000fe40003f8f028 */
[----:B------:R-:W-:Y:S02]  /*2c50*/  ISETP.LT.AND P0, PT, RZ, UR33, PT ;  /* 0x00000021ff007c0c */ /* 0x000fe4000bf01270 */
[C---:B-----5:R-:W-:Y:S02]  /*2c60*/  SHF.L.U32 R59, R80.reuse, 0x10, RZ ;  /* 0x00000010503b7819 */ /* 0x060fe400000006ff */
[--C-:B------:R-:W-:Y:S02]  /*2c70*/  SHF.R.U64 R58, R80, 0x10, R81.reuse ;  /* 0x00000010503a7819 */ /* 0x100fe40000001251 */
[----:B------:R-:W-:Y:S02]  /*2c80*/  SHF.R.U32.HI R62, RZ, 0x10, R81 ;  /* 0x00000010ff3e7819 */ /* 0x000fe40000011651 */
[----:B------:R-:W-:-:S03]  /*2c90*/  SHF.L.U32 R58, R58, 0x10, RZ ;  /* 0x000000103a3a7819 */ /* 0x000fc600000006ff */
[--C-:B------:R-:W-:Y:S02]  /*2ca0*/  @P4 FFMA.FTZ R57, R3, UR7, R60.reuse ;  /* 0x0000000703394c23 */ /* 0x100fe4000801003c */
[--C-:B------:R-:W-:Y:S01]  /*2cb0*/  @P0 FFMA.FTZ R75, R79, UR7, R60.reuse ;  /* 0x000000074f4b0c23 */ /* 0x100fe2000801003c */
[----:B------:R-:W-:Y:S01]  /*2cc0*/  @P0 FFMA.FTZ R74, R94, UR7, R60 ;  /* 0x000000075e4a0c23 */ /* 0x000fe2000801003c */
[----:B------:R-:W-:Y:S01]  /*2cd0*/  @P4 FADD.FTZ R56, R78, -R57 ;  /* 0x800000394e384221 */ /* 0x000fe20000010000 */
[----:B------:R-:W-:-:S03]  /*2ce0*/  SHF.L.U32 R57, R81, 0x10, RZ ;  /* 0x0000001051397819 */ /* 0x000fc600000006ff */
[----:B------:R-:W-:Y:S01]  /*2cf0*/  @P4 FFMA.FTZ R59, R56, UR32, R59 ;  /* 0x00000020383b4c23 */ /* 0x000fe2000801003b */
[----:B------:R-:W-:-:S04]  /*2d00*/  @P0 FFMA.FTZ R56, R92, UR7, R60 ;  /* 0x000000075c380c23 */ /* 0x000fc8000801003c */
[----:B------:R-:W-:Y:S01]  /*2d10*/  @P0 FADD.FTZ R63, R91, -R56 ;  /* 0x800000385b3f0221 */ /* 0x000fe20000010000 */
[----:B------:R-:W-:Y:S02]  /*2d20*/  IMAD.U32 R56, R62, 0x10000, RZ ;  /* 0x000100003e387824 */ /* 0x000fe400078e00ff */
[----:B------:R-:W-:Y:S01]  /*2d30*/  @P0 FADD.FTZ R62, R90, -R75 ;  /* 0x8000004b5a3e0221 */ /* 0x000fe20000010000 */
[----:B------:R-:W-:Y:S01]  /*2d40*/  @P0 FADD.FTZ R75, R93, -R74 ;  /* 0x8000004a5d4b0221 */ /* 0x000fe20000010000 */
[----:B------:R-:W-:Y:S01]  /*2d50*/  @P0 FFMA.FTZ R58, R63, UR32, R58 ;  /* 0x000000203f3a0c23 */ /* 0x000fe2000801003a */
[----:B------:R-:W-:Y:S01]  /*2d60*/  F2FP.BF16.F32.PACK_AB R74, RZ, R59 ;  /* 0x0000003bff4a723e */ /* 0x000fe200000010ff */
[----:B------:R-:W-:Y:S01]  /*2d70*/  @P0 FFMA.FTZ R57, R62, UR32, R57 ;  /* 0x000000203e390c23 */ /* 0x000fe20008010039 */
[----:B------:R-:W-:Y:S02]  /*2d80*/  @P0 FFMA.FTZ R56, R75, UR32, R56 ;  /* 0x000000204b380c23 */ /* 0x000fe40008010038 */
[----:B------:R-:W-:Y:S01]  /*2d90*/  F2FP.BF16.F32.PACK_AB R75, RZ, R58 ;  /* 0x0000003aff4b723e */ /* 0x000fe200000010ff */
[----:B------:R-:W-:Y:S06]  /*2da0*/  BRA.U !UP3, `(.L_x_528) ;  /* 0x000000010b307547 */ /* 0x000fec000b800000 */
[----:B------:R-:W-:Y:S01]  /*2db0*/  LOP3.LUT P0, RZ, R4, 0xff, RZ, 0xc0, !PT ;  /* 0x000000ff04ff7812 */ /* 0x000fe2000780c0ff */
[----:B------:R-:W-:Y:S01]  /*2dc0*/  FMUL.FTZ R59, R59, UR25 ;  /* 0x000000193b3b7c20 */ /* 0x000fe20008410000 */
[----:B------:R-:W-:-:S03]  /*2dd0*/  HFMA2 R62, -RZ, RZ, 0, 0 ;  /* 0x00000000ff3e7431 */ /* 0x000fc600000001ff */
[----:B------:R-:W-:Y:S01]  /*2de0*/  FMUL.FTZ R63, R59, UR24 ;  /* 0x000000183b3f7c20 */ /* 0x000fe20008410000 */
[----:B------:R-:W-:-:S07]  /*2df0*/  MOV R59, RZ ;  /* 0x000000ff003b7202 */ /* 0x000fce0000000f00 */
[----:B------:R-:W-:Y:S01]  /*2e00*/  @P0 SHF.L.U32 R76, R82, 0x10, RZ ;  /* 0x00000010524c0819 */ /* 0x000fe200000006ff */
[----:B------:R-:W-:-:S04]  /*2e10*/  @P0 IMAD.U32 R70, R111, 0x10000, RZ ;  /* 0x000100006f460824 */ /* 0x000fc800078e00ff */
[-C--:B------:R-:W-:Y:S01]  /*2e20*/  @P0 FMUL.FTZ R62, R76, R63.reuse ;  /* 0x0000003f4c3e0220 */ /* 0x080fe20000410000 */
[----:B------:R-:W-:-:S04]  /*2e30*/  @P0 FMUL.FTZ R59, R70, R63 ;  /* 0x0000003f463b0220 */ /* 0x000fc80000410000 */
[----:B------:R-:W-:Y:S01]  /*2e40*/  F2FP.BF16.F32.PACK_AB R62, RZ, R62 ;  /* 0x0000003eff3e723e */ /* 0x000fe200000010ff */
[----:B------:R-:W-:-:S03]  /*2e50*/  FADD.FTZ R28, R28, R59 ;  /* 0x0000003b1c1c7221 */ /* 0x000fc60000010000 */
[----:B------:R-:W-:-:S07]  /*2e60*/  PRMT R70, R62, 0x7610, R70 ;  /* 0x000076103e467816 */ /* 0x000fce0000000046 */
.L_x_528:
[----:B------:R-:W-:Y:S05]  /*2e70*/  BRA.U !UP3, `(.L_x_529) ;  /* 0x000000010b2c7547 */ /* 0x000fea000b800000 */
[----:B------:R-:W-:Y:S01]  /*2e80*/  LOP3.LUT P0, RZ, R4, 0xff00, RZ, 0xc0, !PT ;  /* 0x0000ff0004ff7812 */ /* 0x000fe2000780c0ff */
        /* <DEDUP_REMOVED lines=10> */
.L_x_529:
[----:B------:R-:W-:Y:S05]  /*2f30*/  BRA.U !UP3, `(.L_x_530) ;  /* 0x000000010b307547 */ /* 0x000fea000b800000 */
[----:B------:R-:W-:Y:S01]  /*2f40*/  LOP3.LUT P0, RZ, R4, 0xff0000, RZ, 0xc0, !PT ;  /* 0x00ff000004ff7812 */ /* 0x000fe2000780c0ff */
        /* <DEDUP_REMOVED lines=11> */
.L_x_530:
[----:B------:R-:W-:Y:S02]  /*3000*/  F2FP.BF16.F32.PACK_AB R57, RZ, R57 ;  /* 0x00000039ff39723e */ /* 0x000fe400000010ff */
[----:B------:R-:W-:Y:S02]  /*3010*/  F2FP.BF16.F32.PACK_AB R77, RZ, R56 ;  /* 0x00000038ff4d723e */ /* 0x000fe400000010ff */
[----:B------:R-:W-:Y:S01]  /*3020*/  PRMT R76, R57, 0x7610, R76 ;  /* 0x00007610394c7816 */ /* 0x000fe2000000004c */
[----:B------:R-:W-:Y:S06]  /*3030*/  BRA.U !UP3, `(.L_x_520) ;  /* 0x000000010b2c7547 */ /* 0x000fec000b800000 */
[----:B------:R-:W-:Y:S01]  /*3040*/  ISETP.GE.U32.AND P0, PT, R4, 0x1000000, PT ;  /* 0x010000000400780c */ /* 0x000fe20003f06070 */
        /* <DEDUP_REMOVED lines=9> */
[----:B------:R-:W-:-:S07]  /*30e0*/  PRMT R73, R57, 0x7610, R73 ;  /* 0x0000761039497816 */ /* 0x000fce0000000049 */
.L_x_520:
        /* <DEDUP_REMOVED lines=11> */
.L_x_531:
        /* <DEDUP_REMOVED lines=9> */
.L_x_532:
[----:B------:R-:W-:Y:S02]  /*3230*/  IADD3 R112, PT, PT, R112, 0x80, RZ ;  /* 0x0000008070707810 */ /* 0x000fe40007ffe0ff */
[----:B------:R-:W-:-:S07]  /*3240*/  IADD3 R61, PT, PT, R61, 0x80, RZ ;  /* 0x000000803d3d7810 */ /* 0x000fce0007ffe0ff */
.L_x_513:
[----:B------:R-:W-:Y:S05]  /*3250*/  BSYNC.RECONVERGENT B0 ;  /* 0x0000000000007941 */ /* 0x000fea0003800200 */
.L_x_512:
[----:B------:R-:W-:Y:S04]  /*3260*/  BSSY.RECONVERGENT B0, `(.L_x_533) ;  /* 0x0000148000007945 */ /* 0x000fe80003800200 */
        /* <DEDUP_REMOVED lines=11> */
.L_x_535:
[----:B------:R-:W-:Y:S05]  /*3320*/  BRA.U !UP0, `(.L_x_536) ;  /* 0x0000000908507547 */ /* 0x000fea000b800000 */
[----:B------:R-:W-:-:S04]  /*3330*/  UISETP.NE.U32.AND UP0, UPT, UR4, URZ, UPT ;  /* 0x000000ff0400728c */ /* 0x000fc8000bf05070 */
[----:B------:R-:W-:-:S09]  /*3340*/  UISETP.NE.AND.EX UP0, UPT, UR5, URZ, UPT, UP0 ;  /* 0x000000ff0500728c */ /* 0x000fd2000bf05300 */
[----:B------:R-:W-:Y:S05]  /*3350*/  BRA.U !UP0, `(.L_x_537) ;  /* 0x00000005082c7547 */ /* 0x000fea000b800000 */
[----:B------:R-:W-:Y:S01]  /*3360*/  ISETP.LT.AND P0, PT, RZ, UR33, PT ;  /* 0x00000021ff007c0c */ /* 0x000fe2000bf01270 */
[----:B01---5:R-:W-:Y:S01]  /*3370*/  IMAD.U32 R57, R87, 0x10000, RZ ;  /* 0x0001000057397824 */ /* 0x023fe200078e00ff */
[C---:B------:R-:W-:Y:S02]  /*3380*/  SHF.L.U32 R59, R86.reuse, 0x10, RZ ;  /* 0x00000010563b7819 */ /* 0x040fe400000006ff */
[--C-:B------:R-:W-:Y:S02]  /*3390*/  SHF.R.U64 R58, R86, 0x10, R87.reuse ;  /* 0x00000010563a7819 */ /* 0x100fe40000001257 */
[----:B------:R-:W-:Y:S02]  /*33a0*/  SHF.R.U32.HI R62, RZ, 0x10, R87 ;  /* 0x00000010ff3e7819 */ /* 0x000fe40000011657 */
[----:B------:R-:W-:-:S05]  /*33b0*/  SHF.L.U32 R58, R58, 0x10, RZ ;  /* 0x000000103a3a7819 */ /* 0x000fca00000006ff */
[--C-:B------:R-:W-:Y:S01]  /*33c0*/  @P0 FFMA.FTZ R56, R99, UR7, R60.reuse ;  /* 0x0000000763380c23 */ /* 0x100fe2000801003c */
[--C-:B------:R-:W-:Y:S01]  /*33d0*/  @P0 FFMA.FTZ R75, R101, UR7, R60.reuse ;  /* 0x00000007654b0c23 */ /* 0x100fe2000801003c */
[----:B------:R-:W-:Y:S02]  /*33e0*/  @P0 FFMA.FTZ R74, R100, UR7, R60 ;  /* 0x00000007644a0c23 */ /* 0x000fe4000801003c */
[----:B------:R-:W-:-:S04]  /*33f0*/  @P0 FADD.FTZ R56, R97, -R56 ;  /* 0x8000003861380221 */ /* 0x000fc80000010000 */
[----:B------:R-:W-:Y:S01]  /*3400*/  @P0 FFMA.FTZ R59, R56, UR32, R59 ;  /* 0x00000020383b0c23 */ /* 0x000fe2000801003b */
[----:B------:R-:W-:-:S04]  /*3410*/  @P0 FFMA.FTZ R56, R96, UR7, R60 ;  /* 0x0000000760380c23 */ /* 0x000fc8000801003c */
[----:B------:R-:W-:Y:S01]  /*3420*/  @P0 FADD.FTZ R63, R95, -R56 ;  /* 0x800000385f3f0221 */ /* 0x000fe20000010000 */
[----:B------:R-:W-:Y:S01]  /*3430*/  SHF.L.U32 R56, R62, 0x10, RZ ;  /* 0x000000103e387819 */ /* 0x000fe200000006ff */
        /* <DEDUP_REMOVED lines=13> */
[----:B------:R-:W-:Y:S01]  /*3510*/  @P0 IMAD.U32 R63, R16, 0x10000, RZ ;  /* 0x00010000103f0824 */ /* 0x000fe200078e00ff */
[----:B------:R-:W-:-:S03]  /*3520*/  @P0 SHF.L.U32 R77, R111, 0x10, RZ ;  /* 0x000000106f4d0819 */ /* 0x000fc600000006ff */
[----:B------:R-:W-:Y:S02]  /*3530*/  @P0 FMUL.FTZ R62, R70, R63 ;  /* 0x0000003f463e0220 */ /* 0x000fe40000410000 */
[----:B------:R-:W-:-:S03]  /*3540*/  @P0 FMUL.FTZ R59, R77, R70 ;  /* 0x000000464d3b0220 */ /* 0x000fc60000410000 */
[----:B------:R-:W-:Y:S01]  /*3550*/  F2FP.BF16.F32.PACK_AB R62, RZ, R62 ;  /* 0x0000003eff3e723e */ /* 0x000fe200000010ff */
[----:B------:R-:W-:-:S03]  /*3560*/  FADD.FTZ R24, R24, R59 ;  /* 0x0000003b18187221 */ /* 0x000fc60000010000 */
[----:B------:R-:W-:-:S07]  /*3570*/  PRMT R70, R62, 0x7610, R70 ;  /* 0x000076103e467816 */ /* 0x000fce0000000046 */
.L_x_538:
[----:B------:R-:W-:Y:S05]  /*3580*/  BRA.U !UP3, `(.L_x_539) ;  /* 0x000000010b2c7547 */ /* 0x000fea000b800000 */
[----:B------:R-:W-:Y:S01]  /*3590*/  LOP3.LUT P0, RZ, R2, 0xff00, RZ, 0xc0, !PT ;  /* 0x0000ff0002ff7812 */ /* 0x000fe2000780c0ff */
[----:B------:R-:W-:-:S04]  /*35a0*/  FMUL.FTZ R58, R58, UR25 ;  /* 0x000000193a3a7c20 */ /* 0x000fc80008410000 */
[----:B------:R-:W-:Y:S01]  /*35b0*/  FMUL.FTZ R63, R58, UR24 ;  /* 0x000000183a3f7c20 */ /* 0x000fe20008410000 */
[----:B------:R-:W-:-:S07]  /*35c0*/  CS2R R58, SRZ ;  /* 0x00000000003a7805 */ /* 0x000fce000001ff00 */
[----:B------:R-:W-:Y:S01]  /*35d0*/  @P0 SHF.L.U32 R62, R15, 0x10, RZ ;  /* 0x000000100f3e0819 */ /* 0x000fe200000006ff */
[----:B------:R-:W-:-:S04]  /*35e0*/  @P0 IMAD.U32 R76, R114, 0x10000, RZ ;  /* 0x00010000724c0824 */ /* 0x000fc800078e00ff */
[----:B------:R-:W-:Y:S01]  /*35f0*/  @P0 FMUL.FTZ R59, R63, R62 ;  /* 0x0000003e3f3b0220 */ /* 0x000fe20000410000 */
[----:B------:R-:W-:-:S04]  /*3600*/  @P0 FMUL.FTZ R58, R76, R63 ;  /* 0x0000003f4c3a0220 */ /* 0x000fc80000410000 */
[----:B------:R-:W-:Y:S01]  /*3610*/  F2FP.BF16.F32.PACK_AB R59, RZ, R59 ;  /* 0x0000003bff3b723e */ /* 0x000fe200000010ff */
[----:B------:R-:W-:-:S03]  /*3620*/  FADD.FTZ R25, R25, R58 ;  /* 0x0000003a19197221 */ /* 0x000fc60000010000 */
[----:B------:R-:W-:-:S07]  /*3630*/  PRMT R71, R59, 0x7610, R71 ;  /* 0x000076103b477816 */ /* 0x000fce0000000047 */
.L_x_539:
[----:B------:R-:W-:Y:S05]  /*3640*/  BRA.U !UP3, `(.L_x_540) ;  /* 0x000000010b307547 */ /* 0x000fea000b800000 */
[----:B------:R-:W-:Y:S01]  /*3650*/  LOP3.LUT P0, RZ, R2, 0xff0000, RZ, 0xc0, !PT ;  /* 0x00ff000002ff7812 */ /* 0x000fe2000780c0ff */
[----:B------:R-:W-:Y:S01]  /*3660*/  FMUL.FTZ R58, R57, UR25 ;  /* 0x00000019393a7c20 */ /* 0x000fe20008410000 */
[----:B------:R-:W-:Y:S01]  /*3670*/  HFMA2 R62, -RZ, RZ, 0, 0 ;  /* 0x00000000ff3e7431 */ /* 0x000fe200000001ff */
[----:B------:R-:W-:Y:S02]  /*3680*/  MOV R59, RZ ;  /* 0x000000ff003b7202 */ /* 0x000fe40000000f00 */
[----:B------:R-:W-:-:S08]  /*3690*/  FMUL.FTZ R58, R58, UR24 ;  /* 0x000000183a3a7c20 */ /* 0x000fd00008410000 */
[----:B------:R-:W-:Y:S01]  /*36a0*/  @P0 SHF.L.U32 R63, R14, 0x10, RZ ;  /* 0x000000100e3f0819 */ /* 0x000fe200000006ff */
[----:B------:R-:W-:-:S04]  /*36b0*/  @P0 IMAD.U32 R77, R113, 0x10000, RZ ;  /* 0x00010000714d0824 */ /* 0x000fc800078e00ff */
[----:B------:R-:W-:Y:S01]  /*36c0*/  @P0 FMUL.FTZ R62, R58, R63 ;  /* 0x0000003f3a3e0220 */ /* 0x000fe20000410000 */
[----:B------:R-:W-:-:S04]  /*36d0*/  @P0 FMUL.FTZ R59, R77, R58 ;  /* 0x0000003a4d3b0220 */ /* 0x000fc80000410000 */
[----:B------:R-:W-:Y:S01]  /*36e0*/  F2FP.BF16.F32.PACK_AB R62, RZ, R62 ;  /* 0x0000003eff3e723e */ /* 0x000fe200000010ff */
[----:B------:R-:W-:-:S03]  /*36f0*/  FADD.FTZ R26, R26, R59 ;  /* 0x0000003b1a1a7221 */ /* 0x000fc60000010000 */
[----:B------:R-:W-:-:S07]  /*3700*/  PRMT R72, R62, 0x7610, R72 ;  /* 0x000076103e487816 */ /* 0x000fce0000000048 */
.L_x_540:
        /* <DEDUP_REMOVED lines=8> */
[----:B------:R-:W-:Y:S02]  /*3790*/  @P0 SHF.L.U32 R58, R13, 0x10, RZ ;  /* 0x000000100d3a0819 */ /* 0x000fe400000006ff */
[----:B------:R-:W-:-:S03]  /*37a0*/  @P0 SHF.L.U32 R62, R115, 0x10, RZ ;  /* 0x00000010733e0819 */ /* 0x000fc600000006ff */
[----:B------:R-:W-:Y:S02]  /*37b0*/  @P0 FMUL.FTZ R57, R59, R58 ;  /* 0x0000003a3b390220 */ /* 0x000fe40000410000 */
[----:B------:R-:W-:-:S03]  /*37c0*/  @P0 FMUL.FTZ R56, R62, R59 ;  /* 0x0000003b3e380220 */ /* 0x000fc60000410000 */
[----:B------:R-:W-:Y:S01]  /*37d0*/  F2FP.BF16.F32.PACK_AB R57, RZ, R57 ;  /* 0x00000039ff39723e */ /* 0x000fe200000010ff */
[----:B------:R-:W-:-:S03]  /*37e0*/  FADD.FTZ R27, R27, R56 ;  /* 0x000000381b1b7221 */ /* 0x000fc60000010000 */
[----:B------:R-:W-:Y:S01]  /*37f0*/  PRMT R73, R57, 0x7610, R73 ;  /* 0x0000761039497816 */ /* 0x000fe20000000049 */
[----:B------:R-:W-:Y:S06]  /*3800*/  BRA `(.L_x_541) ;  /* 0x0000000c00647947 */ /* 0x000fec0003800000 */
.L_x_537:
[----:B------:R-:W-:Y:S01]  /*3810*/  ISETP.LT.AND P0, PT, RZ, UR33, PT ;  /* 0x00000021ff007c0c */ /* 0x000fe2000bf01270 */
[----:B------:R-:W-:-:S12]  /*3820*/  BRA.U !UP3, `(.L_x_542) ;  /* 0x000000010b407547 */ /* 0x000fd8000b800000 */
[----:B01----:R-:W-:Y:S01]  /*3830*/  @P0 FFMA.FTZ R58, R99, UR7, R60 ;  /* 0x00000007633a0c23 */ /* 0x003fe2000801003c */
[----:B-----5:R-:W-:Y:S02]  /*3840*/  LOP3.LUT P4, RZ, R2, 0xff, RZ, 0xc0, !PT ;  /* 0x000000ff02ff7812 */ /* 0x020fe4000788c0ff */
[----:B------:R-:W-:Y:S01]  /*3850*/  SHF.L.U32 R56, R86, 0x10, RZ ;  /* 0x0000001056387819 */ /* 0x000fe200000006ff */
[----:B------:R-:W-:Y:S01]  /*3860*/  @P0 FADD.FTZ R57, R97, -R58 ;  /* 0x8000003a61390221 */ /* 0x000fe20000010000 */
[----:B------:R-:W-:-:S03]  /*3870*/  IMAD.MOV.U32 R58, RZ, RZ, RZ ;  /* 0x000000ffff3a7224 */ /* 0x000fc600078e00ff */
[----:B------:R-:W-:Y:S01]  /*3880*/  @P0 FFMA.FTZ R56, R57, UR32, R56 ;  /* 0x0000002039380c23 */ /* 0x000fe20008010038 */
[----:B------:R-:W-:-:S03]  /*3890*/  HFMA2 R57, -RZ, RZ, 0, 0 ;  /* 0x00000000ff397431 */ /* 0x000fc600000001ff */
        /* <DEDUP_REMOVED lines=9> */
.L_x_542:
[----:B------:R-:W-:Y:S05]  /*3930*/  BRA.U !UP3, `(.L_x_543) ;  /* 0x000000010b407547 */ /* 0x000fea000b800000 */
[----:B01---5:R-:W-:Y:S01]  /*3940*/  SHF.R.U64 R56, R86, 0x10, R87 ;  /* 0x0000001056387819 */ /* 0x023fe20000001257 */
[----:B------:R-:W-:Y:S01]  /*3950*/  @P0 FFMA.FTZ R58, R96, UR7, R60 ;  /* 0x00000007603a0c23 */ /* 0x000fe2000801003c */
[----:B------:R-:W-:-:S03]  /*3960*/  LOP3.LUT P4, RZ, R2, 0xff00, RZ, 0xc0, !PT ;  /* 0x0000ff0002ff7812 */ /* 0x000fc6000788c0ff */
[----:B------:R-:W-:Y:S02]  /*3970*/  IMAD.U32 R56, R56, 0x10000, RZ ;  /* 0x0001000038387824 */ /* 0x000fe400078e00ff */
[----:B------:R-:W-:-:S04]  /*3980*/  @P0 FADD.FTZ R57, R95, -R58 ;  /* 0x8000003a5f390221 */ /* 0x000fc80000010000 */
[----:B------:R-:W-:-:S04]  /*3990*/  @P0 FFMA.FTZ R56, R57, UR32, R56 ;  /* 0x0000002039380c23 */ /* 0x000fc80008010038 */
[----:B------:R-:W-:Y:S01]  /*39a0*/  FMUL.FTZ R56, R56, UR25 ;  /* 0x0000001938387c20 */ /* 0x000fe20008410000 */
[----:B------:R-:W-:Y:S02]  /*39b0*/  @P4 SHF.L.U32 R63, R15, 0x10, RZ ;  /* 0x000000100f3f4819 */ /* 0x000fe400000006ff */
[----:B------:R-:W-:Y:S01]  /*39c0*/  @P4 SHF.L.U32 R59, R114, 0x10, RZ ;  /* 0x00000010723b4819 */ /* 0x000fe200000006ff */
[----:B------:R-:W-:Y:S01]  /*39d0*/  FMUL.FTZ R58, R56, UR24 ;  /* 0x00000018383a7c20 */ /* 0x000fe20008410000 */
[----:B------:R-:W-:-:S03]  /*39e0*/  CS2R R56, SRZ ;  /* 0x0000000000387805 */ /* 0x000fc6000001ff00 */
[-C--:B------:R-:W-:Y:S01]  /*39f0*/  @P4 FMUL.FTZ R57, R63, R58.reuse ;  /* 0x0000003a3f394220 */ /* 0x080fe20000410000 */
[----:B------:R-:W-:-:S04]  /*3a00*/  @P4 FMUL.FTZ R56, R59, R58 ;  /* 0x0000003a3b384220 */ /* 0x000fc80000410000 */
[----:B------:R-:W-:Y:S01]  /*3a10*/  F2FP.BF16.F32.PACK_AB R57, RZ, R57 ;  /* 0x00000039ff39723e */ /* 0x000fe200000010ff */
[----:B------:R-:W-:-:S03]  /*3a20*/  FADD.FTZ R25, R25, R56 ;  /* 0x0000003819197221 */ /* 0x000fc60000010000 */
[----:B------:R-:W-:-:S07]  /*3a30*/  PRMT R71, R57, 0x7610, R71 ;  /* 0x0000761039477816 */ /* 0x000fce0000000047 */
.L_x_543:
[----:B------:R-:W-:Y:S05]  /*3a40*/  BRA.U !UP3, `(.L_x_544) ;  /* 0x000000010b407547 */ /* 0x000fea000b800000 */
[----:B01----:R-:W-:Y:S01]  /*3a50*/  @P0 FFMA.FTZ R57, R101, UR7, R60 ;  /* 0x0000000765390c23 */ /* 0x003fe2000801003c */
[----:B-----5:R-:W-:Y:S01]  /*3a60*/  LOP3.LUT P4, RZ, R2, 0xff0000, RZ, 0xc0, !PT ;  /* 0x00ff000002ff7812 */ /* 0x020fe2000788c0ff */
[----:B------:R-:W-:Y:S01]  /*3a70*/  IMAD.MOV.U32 R58, RZ, RZ, RZ ;  /* 0x000000ffff3a7224 */ /* 0x000fe200078e00ff */
[----:B------:R-:W-:Y:S01]  /*3a80*/  SHF.L.U32 R56, R87, 0x10, RZ ;  /* 0x0000001057387819 */ /* 0x000fe200000006ff */
[----:B------:R-:W-:-:S04]  /*3a90*/  @P0 FADD.FTZ R57, R98, -R57 ;  /* 0x8000003962390221 */ /* 0x000fc80000010000 */
[----:B------:R-:W-:Y:S01]  /*3aa0*/  @P0 FFMA.FTZ R56, R57, UR32, R56 ;  /* 0x0000002039380c23 */ /* 0x000fe20008010038 */
[----:B------:R-:W-:-:S03]  /*3ab0*/  MOV R57, RZ ;  /* 0x000000ff00397202 */ /* 0x000fc60000000f00 */
        /* <DEDUP_REMOVED lines=9> */
.L_x_544:
[----:B------:R-:W-:Y:S05]  /*3b50*/  BRA.U !UP3, `(.L_x_541) ;  /* 0x000000090b907547 */ /* 0x000fea000b800000 */
[----:B01---5:R-:W-:Y:S01]  /*3b60*/  SHF.R.U32.HI R56, RZ, 0x10, R87 ;  /* 0x00000010ff387819 */ /* 0x023fe20000011657 */
[----:B------:R-:W-:Y:S01]  /*3b70*/  @P0 FFMA.FTZ R58, R100, UR7, R60 ;  /* 0x00000007643a0c23 */ /* 0x000fe2000801003c */
[----:B------:R-:W-:-:S03]  /*3b80*/  ISETP.GE.U32.AND P4, PT, R2, 0x1000000, PT ;  /* 0x010000000200780c */ /* 0x000fc60003f86070 */
        /* <DEDUP_REMOVED lines=14> */
.L_x_536:
        /* <DEDUP_REMOVED lines=28> */
.L_x_546:
[----:B------:R-:W-:Y:S01]  /*3e30*/  FMUL.FTZ R58, R62, UR32 ;  /* 0x000000203e3a7c20 */ /* 0x000fe20008410000 */
[----:B------:R-:W-:Y:S01]  /*3e40*/  F2FP.BF16.F32.PACK_AB R74, RZ, R74 ;  /* 0x0000004aff4a723e */ /* 0x000fe200000010ff */
[----:B------:R-:W-:Y:S01]  /*3e50*/  FMUL.FTZ R62, R76, UR32 ;  /* 0x000000204c3e7c20 */ /* 0x000fe20008410000 */
[----:B------:R-:W-:Y:S01]  /*3e60*/  FSEL R59, R59, RZ, P0 ;  /* 0x000000ff3b3b7208 */ /* 0x000fe20000000000 */
[----:B------:R-:W-:Y:S06]  /*3e70*/  BRA.U !UP3, `(.L_x_547) ;  /* 0x000000010b2c7547 */ /* 0x000fec000b800000 */
[----:B-----5:R-:W-:Y:S01]  /*3e80*/  LOP3.LUT P4, RZ, R2, 0xff00, RZ, 0xc0, !PT ;  /* 0x0000ff0002ff7812 */ /* 0x020fe2000788c0ff */
        /* <DEDUP_REMOVED lines=10> */
.L_x_547:
        /* <DEDUP_REMOVED lines=9> */
[----:B------:R-:W-:Y:S02]  /*3fc0*/  @P0 SHF.L.U32 R75, R14, 0x10, RZ ;  /* 0x000000100e4b0819 */ /* 0x000fe400000006ff */
[----:B------:R-:W-:-:S03]  /*3fd0*/  @P0 SHF.L.U32 R63, R113, 0x10, RZ ;  /* 0x00000010713f0819 */ /* 0x000fc600000006ff */
[-C--:B------:R-:W-:Y:S02]  /*3fe0*/  @P0 FMUL.FTZ R58, R75, R56.reuse ;  /* 0x000000384b3a0220 */ /* 0x080fe40000410000 */
[----:B------:R-:W-:-:S03]  /*3ff0*/  @P0 FMUL.FTZ R57, R63, R56 ;  /* 0x000000383f390220 */ /* 0x000fc60000410000 */
[----:B------:R-:W-:Y:S01]  /*4000*/  F2FP.BF16.F32.PACK_AB R58, RZ, R58 ;  /* 0x0000003aff3a723e */ /* 0x000fe200000010ff */
[----:B------:R-:W-:-:S03]  /*4010*/  FADD.FTZ R26, R26, R57 ;  /* 0x000000391a1a7221 */ /* 0x000fc60000010000 */
[----:B------:R-:W-:-:S07]  /*4020*/  PRMT R72, R58, 0x7610, R72 ;  /* 0x000076103a487816 */ /* 0x000fce0000000048 */
.L_x_548:
        /* <DEDUP_REMOVED lines=9> */
[----:B------:R-:W-:Y:S01]  /*40c0*/  @P0 IMAD.U32 R63, R13, 0x10000, RZ ;  /* 0x000100000d3f0824 */ /* 0x000fe200078e00ff */
[----:B------:R-:W-:-:S03]  /*40d0*/  @P0 SHF.L.U32 R59, R115, 0x10, RZ ;  /* 0x00000010733b0819 */ /* 0x000fc600000006ff */
[-C--:B------:R-:W-:Y:S02]  /*40e0*/  @P0 FMUL.FTZ R57, R63, R58.reuse ;  /* 0x0000003a3f390220 */ /* 0x080fe40000410000 */
[----:B------:R-:W-:-:S03]  /*40f0*/  @P0 FMUL.FTZ R56, R59, R58 ;  /* 0x0000003a3b380220 */ /* 0x000fc60000410000 */
[----:B------:R-:W-:Y:S01]  /*4100*/  F2FP.BF16.F32.PACK_AB R57, RZ, R57 ;  /* 0x00000039ff39723e */ /* 0x000fe200000010ff */
[----:B------:R-:W-:-:S03]  /*4110*/  FADD.FTZ R27, R27, R56 ;  /* 0x000000381b1b7221 */ /* 0x000fc60000010000 */
[----:B------:R-:W-:Y:S01]  /*4120*/  PRMT R73, R57, 0x7610, R73 ;  /* 0x0000761039497816 */ /* 0x000fe20000000049 */
[----:B------:R-:W-:Y:S06]  /*4130*/  BRA `(.L_x_541) ;  /* 0x0000000400187947 */ /* 0x000fec0003800000 */
.L_x_545:
[----:B------:R-:W-:Y:S05]  /*4140*/  BRA.U !UP3, `(.L_x_549) ;  /* 0x000000010b447547 */ /* 0x000fea000b800000 */
[----:B01----:R-:W-:Y:S01]  /*4150*/  FFMA.FTZ R56, R99, UR7, R60 ;  /* 0x0000000763387c23 */ /* 0x003fe2000801003c */
[----:B-----5:R-:W-:Y:S01]  /*4160*/  LOP3.LUT P4, RZ, R2, 0xff, RZ, 0xc0, !PT ;  /* 0x000000ff02ff7812 */ /* 0x020fe2000788c0ff */
[----:B------:R-:W-:Y:S01]  /*4170*/  HFMA2 R58, -RZ, RZ, 0, 0 ;  /* 0x00000000ff3a7431 */ /* 0x000fe200000001ff */
[----:B------:R-:W-:Y:S01]  /*4180*/  ISETP.LT.AND P0, PT, RZ, UR33, PT ;  /* 0x00000021ff007c0c */ /* 0x000fe2000bf01270 */
[----:B------:R-:W-:Y:S01]  /*4190*/  FADD.FTZ R56, R97, -R56 ;  /* 0x8000003861387221 */ /* 0x000fe20000010000 */
[----:B------:R-:W-:-:S03]  /*41a0*/  MOV R57, RZ ;  /* 0x000000ff00397202 */ /* 0x000fc60000000f00 */
[----:B------:R-:W-:-:S05]  /*41b0*/  FMUL.FTZ R56, R56, UR32 ;  /* 0x0000002038387c20 */ /* 0x000fca0008410000 */
[----:B------:R-:W-:Y:S01]  /*41c0*/  FSEL R56, R56, RZ, P0 ;  /* 0x000000ff38387208 */ /* 0x000fe20000000000 */
[----:B------:R-:W-:Y:S01]  /*41d0*/  @P4 IMAD.U32 R59, R111, 0x10000, RZ ;  /* 0x000100006f3b4824 */ /* 0x000fe200078e00ff */
[----:B------:R-:W-:-:S03]  /*41e0*/  @P4 SHF.L.U32 R63, R16, 0x10, RZ ;  /* 0x00000010103f4819 */ /* 0x000fc600000006ff */
[----:B------:R-:W-:-:S04]  /*41f0*/  FMUL.FTZ R56, R56, UR25 ;  /* 0x0000001938387c20 */ /* 0x000fc80008410000 */
[----:B------:R-:W-:-:S04]  /*4200*/  FMUL.FTZ R56, R56, UR24 ;  /* 0x0000001838387c20 */ /* 0x000fc80008410000 */
[-C--:B------:R-:W-:Y:S01]  /*4210*/  @P4 FMUL.FTZ R58, R63, R56.reuse ;  /* 0x000000383f3a4220 */ /* 0x080fe20000410000 */
[----:B------:R-:W-:-:S04]  /*4220*/  @P4 FMUL.FTZ R57, R59, R56 ;  /* 0x000000383b394220 */ /* 0x000fc80000410000 */
[----:B------:R-:W-:Y:S01]  /*4230*/  F2FP.BF16.F32.PACK_AB R58, RZ, R58 ;  /* 0x0000003aff3a723e */ /* 0x000fe200000010ff */
[----:B------:R-:W-:-:S03]  /*4240*/  FADD.FTZ R24, R24, R57 ;  /* 0x0000003918187221 */ /* 0x000fc60000010000 */
[----:B------:R-:W-:-:S07]  /*4250*/  PRMT R70, R58, 0x7610, R70 ;  /* 0x000076103a467816 */ /* 0x000fce0000000046 */
.L_x_549:
[----:B------:R-:W-:Y:S05]  /*4260*/  BRA.U !UP3, `(.L_x_550) ;  /* 0x000000010b407547 */ /* 0x000fea000b800000 */
[----:B01----:R-:W-:Y:S01]  /*4270*/  FFMA.FTZ R56, R96, UR7, R60 ;  /* 0x0000000760387c23 */ /* 0x003fe2000801003c */
[----:B-----5:R-:W-:Y:S02]  /*4280*/  LOP3.LUT P4, RZ, R2, 0xff00, RZ, 0xc0, !PT ;  /* 0x0000ff0002ff7812 */ /* 0x020fe4000788c0ff */
[----:B------:R-:W-:Y:S01]  /*4290*/  ISETP.LT.AND P0, PT, RZ, UR33, PT ;  /* 0x00000021ff007c0c */ /* 0x000fe2000bf01270 */
[----:B------:R-:W-:-:S04]  /*42a0*/  FADD.FTZ R56, R95, -R56 ;  /* 0x800000385f387221 */ /* 0x000fc80000010000 */
[----:B------:R-:W-:-:S05]  /*42b0*/  FMUL.FTZ R56, R56, UR32 ;  /* 0x0000002038387c20 */ /* 0x000fca0008410000 */
[----:B------:R-:W-:Y:S02]  /*42c0*/  FSEL R56, R56, RZ, P0 ;  /* 0x000000ff38387208 */ /* 0x000fe40000000000 */
[----:B------:R-:W-:Y:S02]  /*42d0*/  @P4 SHF.L.U32 R63, R15, 0x10, RZ ;  /* 0x000000100f3f4819 */ /* 0x000fe400000006ff */
[----:B------:R-:W-:Y:S01]  /*42e0*/  @P4 SHF.L.U32 R59, R114, 0x10, RZ ;  /* 0x00000010723b4819 */ /* 0x000fe200000006ff */
[----:B------:R-:W-:-:S04]  /*42f0*/  FMUL.FTZ R56, R56, UR25 ;  /* 0x0000001938387c20 */ /* 0x000fc80008410000 */
[----:B------:R-:W-:Y:S01]  /*4300*/  FMUL.FTZ R58, R56, UR24 ;  /* 0x00000018383a7c20 */ /* 0x000fe20008410000 */
[----:B------:R-:W-:-:S03]  /*4310*/  CS2R R56, SRZ ;  /* 0x0000000000387805 */ /* 0x000fc6000001ff00 */
[-C--:B------:R-:W-:Y:S01]  /*4320*/  @P4 FMUL.FTZ R57, R63, R58.reuse ;  /* 0x0000003a3f394220 */ /* 0x080fe20000410000 */
[----:B------:R-:W-:-:S04]  /*4330*/  @P4 FMUL.FTZ R56, R59, R58 ;  /* 0x0000003a3b384220 */ /* 0x000fc80000410000 */
[----:B------:R-:W-:Y:S01]  /*4340*/  F2FP.BF16.F32.PACK_AB R57, RZ, R57 ;  /* 0x00000039ff39723e */ /* 0x000fe200000010ff */
[----:B------:R-:W-:-:S03]  /*4350*/  FADD.FTZ R25, R25, R56 ;  /* 0x0000003819197221 */ /* 0x000fc60000010000 */
[----:B------:R-:W-:-:S07]  /*4360*/  PRMT R71, R57, 0x7610, R71 ;  /* 0x0000761039477816 */ /* 0x000fce0000000047 */
.L_x_550:
[----:B------:R-:W-:Y:S05]  /*4370*/  BRA.U !UP3, `(.L_x_551) ;  /* 0x000000010b447547 */ /* 0x000fea000b800000 */
[----:B01----:R-:W-:Y:S01]  /*4380*/  FFMA.FTZ R57, R101, UR7, R60 ;  /* 0x0000000765397c23 */ /* 0x003fe2000801003c */
[----:B-----5:R-:W-:Y:S01]  /*4390*/  LOP3.LUT P4, RZ, R2, 0xff0000, RZ, 0xc0, !PT ;  /* 0x00ff000002ff7812 */ /* 0x020fe2000788c0ff */
[----:B------:R-:W-:Y:S01]  /*43a0*/  HFMA2 R58, -RZ, RZ, 0, 0 ;  /* 0x00000000ff3a7431 */ /* 0x000fe200000001ff */
[----:B------:R-:W-:Y:S01]  /*43b0*/  ISETP.LT.AND P0, PT, RZ, UR33, PT ;  /* 0x00000021ff007c0c */ /* 0x000fe2000bf01270 */
[----:B------:R-:W-:-:S04]  /*43c0*/  FADD.FTZ R57, R98, -R57 ;  /* 0x8000003962397221 */ /* 0x000fc80000010000 */
[----:B------:R-:W-:Y:S01]  /*43d0*/  FMUL.FTZ R56, R57, UR32 ;  /* 0x0000002039387c20 */ /* 0x000fe20008410000 */
[----:B------:R-:W-:-:S04]  /*43e0*/  IMAD.MOV.U32 R57, RZ, RZ, RZ ;  /* 0x000000ffff397224 */ /* 0x000fc800078e00ff */
[----:B------:R-:W-:Y:S02]  /*43f0*/  FSEL R56, R56, RZ, P0 ;  /* 0x000000ff38387208 */ /* 0x000fe40000000000 */
[----:B------:R-:W-:Y:S02]  /*4400*/  @P4 SHF.L.U32 R63, R14, 0x10, RZ ;  /* 0x000000100e3f4819 */ /* 0x000fe400000006ff */
[----:B------:R-:W-:Y:S01]  /*4410*/  @P4 SHF.L.U32 R59, R113, 0x10, RZ ;  /* 0x00000010713b4819 */ /* 0x000fe200000006ff */
[----:B------:R-:W-:-:S04]  /*4420*/  FMUL.FTZ R56, R56, UR25 ;  /* 0x0000001938387c20 */ /* 0x000fc80008410000 */
[----:B------:R-:W-:-:S04]  /*4430*/  FMUL.FTZ R56, R56, UR24 ;  /* 0x0000001838387c20 */ /* 0x000fc80008410000 */
[-C--:B------:R-:W-:Y:S01]  /*4440*/  @P4 FMUL.FTZ R58, R63, R56.reuse ;  /* 0x000000383f3a4220 */ /* 0x080fe20000410000 */
[----:B------:R-:W-:-:S04]  /*4450*/  @P4 FMUL.FTZ R57, R59, R56 ;  /* 0x000000383b394220 */ /* 0x000fc80000410000 */
[----:B------:R-:W-:Y:S01]  /*4460*/  F2FP.BF16.F32.PACK_AB R58, RZ, R58 ;  /* 0x0000003aff3a723e */ /* 0x000fe200000010ff */
[----:B------:R-:W-:-:S03]  /*4470*/  FADD.FTZ R26, R26, R57 ;  /* 0x000000391a1a7221 */ /* 0x000fc60000010000 */
[----:B------:R-:W-:-:S07]  /*4480*/  PRMT R72, R58, 0x7610, R72 ;  /* 0x000076103a487816 */ /* 0x000fce0000000048 */
.L_x_551:
[----:B------:R-:W-:Y:S05]  /*4490*/  BRA.U !UP3, `(.L_x_541) ;  /* 0x000000010b407547 */ /* 0x000fea000b800000 */
[----:B01----:R-:W-:Y:S01]  /*44a0*/  FFMA.FTZ R56, R100, UR7, R60 ;  /* 0x0000000764387c23 */ /* 0x003fe2000801003c */
[----:B-----5:R-:W-:Y:S02]  /*44b0*/  ISETP.GE.U32.AND P4, PT, R2, 0x1000000, PT ;  /* 0x010000000200780c */ /* 0x020fe40003f86070 */
        /* <DEDUP_REMOVED lines=14> */
.L_x_541:
        /* <DEDUP_REMOVED lines=9> */
.L_x_552:
        /* <DEDUP_REMOVED lines=9> */
.L_x_553:
[----:B------:R-:W-:Y:S01]  /*46c0*/  IADD3 R112, PT, PT, R112, 0x80, RZ ;  /* 0x0000008070707810 */ /* 0x000fe20007ffe0ff */
[----:B------:R-:W-:-:S07]  /*46d0*/  VIADD R61, R61, 0x80 ;  /* 0x000000803d3d7836 */ /* 0x000fce0000000000 */
.L_x_534:
[----:B------:R-:W-:Y:S05]  /*46e0*/  BSYNC.RECONVERGENT B0 ;  /* 0x0000000000007941 */ /* 0x000fea0003800200 */
.L_x_533:
[----:B------:R-:W-:Y:S04]  /*46f0*/  BSSY.RECONVERGENT B0, `(.L_x_554) ;  /* 0x0000146000007945 */ /* 0x000fe80003800200 */
        /* <DEDUP_REMOVED lines=11> */
.L_x_556:
        /* <DEDUP_REMOVED lines=15> */
[----:B------:R-:W-:Y:S01]  /*48a0*/  SHF.L.U32 R57, R89, 0x10, RZ ;  /* 0x0000001059397819 */ /* 0x000fe200000006ff */
[----:B------:R-:W-:Y:S01]  /*48b0*/  @P0 FFMA.FTZ R59, R56, UR32, R59 ;  /* 0x00000020383b0c23 */ /* 0x000fe2000801003b */
[----:B------:R-:W-:Y:S01]  /*48c0*/  SHF.R.U32.HI R56, RZ, 0x10, R89 ;  /* 0x00000010ff387819 */ /* 0x000fe20000011659 */
[----:B------:R-:W-:Y:S01]  /*48d0*/  @P0 FADD.FTZ R75, R109, -R62 ;  /* 0x8000003e6d4b0221 */ /* 0x000fe20000010000 */
[----:B------:R-:W-:Y:S01]  /*48e0*/  @P0 FFMA.FTZ R58, R63, UR32, R58 ;  /* 0x000000203f3a0c23 */ /* 0x000fe2000801003a */
[----:B------:R-:W-:Y:S01]  /*48f0*/  @P0 FFMA.FTZ R57, R60, UR32, R57 ;  /* 0x000000203c390c23 */ /* 0x000fe20008010039 */
[----:B------:R-:W-:-:S02]  /*4900*/  SHF.L.U32 R56, R56, 0x10, RZ ;  /* 0x0000001038387819 */ /* 0x000fc400000006ff */
[----:B------:R-:W-:-:S03]  /*4910*/  F2FP.BF16.F32.PACK_AB R74, RZ, R59 ;  /* 0x0000003bff4a723e */ /* 0x000fc600000010ff */
[----:B------:R-:W-:Y:S01]  /*4920*/  @P0 FFMA.FTZ R56, R75, UR32, R56 ;  /* 0x000000204b380c23 */ /* 0x000fe20008010038 */
[----:B------:R-:W-:Y:S01]  /*4930*/  F2FP.BF16.F32.PACK_AB R75, RZ, R58 ;  /* 0x0000003aff4b723e */ /* 0x000fe200000010ff */
[----:B------:R-:W-:Y:S06]  /*4940*/  BRA.U !UP3, `(.L_x_559) ;  /* 0x000000010b307547 */ /* 0x000fec000b800000 */
[----:B------:R-:W-:Y:S01]  /*4950*/  LOP3.LUT P0, RZ, R0, 0xff, RZ, 0xc0, !PT ;  /* 0x000000ff00ff7812 */ /* 0x000fe2000780c0ff */
[----:B------:R-:W-:Y:S01]  /*4960*/  FMUL.FTZ R59, R59, UR25 ;  /* 0x000000193b3b7c20 */ /* 0x000fe20008410000 */
[----:B------:R-:W-:-:S03]  /*4970*/  IMAD.MOV.U32 R60, RZ, RZ, RZ ;  /* 0x000000ffff3c7224 */ /* 0x000fc600078e00ff */
[----:B------:R-:W-:Y:S01]  /*4980*/  FMUL.FTZ R63, R59, UR24 ;  /* 0x000000183b3f7c20 */ /* 0x000fe20008410000 */
[----:B------:R-:W-:-:S07]  /*4990*/  MOV R59, RZ ;  /* 0x000000ff003b7202 */ /* 0x000fce0000000f00 */
[----:B------:R-:W-:Y:S02]  /*49a0*/  @P0 SHF.L.U32 R62, R12, 0x10, RZ ;  /* 0x000000100c3e0819 */ /* 0x000fe400000006ff */
[----:B------:R-:W-:-:S03]  /*49b0*/  @P0 SHF.L.U32 R70, R111, 0x10, RZ ;  /* 0x000000106f460819 */ /* 0x000fc600000006ff */
[----:B------:R-:W-:Y:S02]  /*49c0*/  @P0 FMUL.FTZ R60, R63, R62 ;  /* 0x0000003e3f3c0220 */ /* 0x000fe40000410000 */
[----:B------:R-:W-:-:S03]  /*49d0*/  @P0 FMUL.FTZ R59, R70, R63 ;  /* 0x0000003f463b0220 */ /* 0x000fc60000410000 */
[----:B------:R-:W-:Y:S01]  /*49e0*/  F2FP.BF16.F32.PACK_AB R60, RZ, R60 ;  /* 0x0000003cff3c723e */ /* 0x000fe200000010ff */
[----:B------:R-:W-:-:S03]  /*49f0*/  FADD.FTZ R20, R20, R59 ;  /* 0x0000003b14147221 */ /* 0x000fc60000010000 */
[----:B------:R-:W-:-:S07]  /*4a00*/  PRMT R70, R60, 0x7610, R70 ;  /* 0x000076103c467816 */ /* 0x000fce0000000046 */
.L_x_559:
        /* <DEDUP_REMOVED lines=12> */
.L_x_560:
[----:B------:R-:W-:Y:S05]  /*4ad0*/  BRA.U !UP3, `(.L_x_561) ;  /* 0x000000010b307547 */ /* 0x000fea000b800000 */
[----:B------:R-:W-:Y:S01]  /*4ae0*/  LOP3.LUT P0, RZ, R0, 0xff0000, RZ, 0xc0, !PT ;  /* 0x00ff000000ff7812 */ /* 0x000fe2000780c0ff */
[----:B------:R-:W-:Y:S01]  /*4af0*/  FMUL.FTZ R58, R57, UR25 ;  /* 0x00000019393a7c20 */ /* 0x000fe20008410000 */
[----:B------:R-:W-:Y:S01]  /*4b00*/  HFMA2 R60, -RZ, RZ, 0, 0 ;  /* 0x00000000ff3c7431 */ /* 0x000fe200000001ff */
[----:B------:R-:W-:Y:S02]  /*4b10*/  MOV R59, RZ ;  /* 0x000000ff003b7202 */ /* 0x000fe40000000f00 */
[----:B------:R-:W-:-:S08]  /*4b20*/  FMUL.FTZ R63, R58, UR24 ;  /* 0x000000183a3f7c20 */ /* 0x000fd00008410000 */
[----:B------:R-:W-:Y:S02]  /*4b30*/  @P0 SHF.L.U32 R62, R10, 0x10, RZ ;  /* 0x000000100a3e0819 */ /* 0x000fe400000006ff */
[----:B------:R-:W-:-:S03]  /*4b40*/  @P0 SHF.L.U32 R58, R113, 0x10, RZ ;  /* 0x00000010713a0819 */ /* 0x000fc600000006ff */
[----:B------:R-:W-:Y:S02]  /*4b50*/  @P0 FMUL.FTZ R60, R63, R62 ;  /* 0x0000003e3f3c0220 */ /* 0x000fe40000410000 */
[----:B------:R-:W-:-:S03]  /*4b60*/  @P0 FMUL.FTZ R59, R58, R63 ;  /* 0x0000003f3a3b0220 */ /* 0x000fc60000410000 */
[----:B------:R-:W-:Y:S01]  /*4b70*/  F2FP.BF16.F32.PACK_AB R60, RZ, R60 ;  /* 0x0000003cff3c723e */ /* 0x000fe200000010ff */
[----:B------:R-:W-:-:S03]  /*4b80*/  FADD.FTZ R22, R22, R59 ;  /* 0x0000003b16167221 */ /* 0x000fc60000010000 */
[----:B------:R-:W-:-:S07]  /*4b90*/  PRMT R72, R60, 0x7610, R72 ;  /* 0x000076103c487816 */ /* 0x000fce0000000048 */
.L_x_561:
        /* <DEDUP_REMOVED lines=8> */
[----:B------:R-:W-:Y:S01]  /*4c20*/  @P0 IMAD.U32 R58, R9, 0x10000, RZ ;  /* 0x00010000093a0824 */ /* 0x000fe200078e00ff */
[----:B------:R-:W-:-:S03]  /*4c30*/  @P0 SHF.L.U32 R60, R115, 0x10, RZ ;  /* 0x00000010733c0819 */ /* 0x000fc600000006ff */
[----:B------:R-:W-:Y:S02]  /*4c40*/  @P0 FMUL.FTZ R57, R59, R58 ;  /* 0x0000003a3b390220 */ /* 0x000fe40000410000 */
[----:B------:R-:W-:-:S03]  /*4c50*/  @P0 FMUL.FTZ R56, R60, R59 ;  /* 0x0000003b3c380220 */ /* 0x000fc60000410000 */
[----:B------:R-:W-:Y:S01]  /*4c60*/  F2FP.BF16.F32.PACK_AB R57, RZ, R57 ;  /* 0x00000039ff39723e */ /* 0x000fe200000010ff */
[----:B------:R-:W-:-:S03]  /*4c70*/  FADD.FTZ R23, R23, R56 ;  /* 0x0000003817177221 */ /* 0x000fc60000010000 */
[----:B------:R-:W-:Y:S01]  /*4c80*/  PRMT R73, R57, 0x7610, R73 ;  /* 0x0000761039497816 */ /* 0x000fe20000000049 */
[----:B------:R-:W-:Y:S06]  /*4c90*/  BRA `(.L_x_562) ;  /* 0x0000000c00647947 */ /* 0x000fec0003800000 */
.L_x_558:
[----:B------:R-:W-:Y:S01]  /*4ca0*/  ISETP.LT.AND P0, PT, RZ, UR33, PT ;  /* 0x00000021ff007c0c */ /* 0x000fe2000bf01270 */
[----:B------:R-:W-:-:S12]  /*4cb0*/  BRA.U !UP3, `(.L_x_563) ;  /* 0x000000010b407547 */ /* 0x000fd8000b800000 */
[----:B0123--:R-:W-:Y:S01]  /*4cc0*/  @P0 FFMA.FTZ R57, R105, UR7, R60 ;  /* 0x0000000769390c23 */ /* 0x00ffe2000801003c */
        /* <DEDUP_REMOVED lines=15> */
.L_x_563:
[----:B------:R-:W-:Y:S05]  /*4dc0*/  BRA.U !UP3, `(.L_x_564) ;  /* 0x000000010b407547 */ /* 0x000fea000b800000 */
[----:B0123-5:R-:W-:Y:S01]  /*4dd0*/  SHF.R.U64 R56, R88, 0x10, R89 ;  /* 0x0000001058387819 */ /* 0x02ffe20000001259 */
[----:B------:R-:W-:Y:S01]  /*4de0*/  @P0 FFMA.FTZ R57, R108, UR7, R60 ;  /* 0x000000076c390c23 */ /* 0x000fe2000801003c */
[----:B------:R-:W-:Y:S02]  /*4df0*/  LOP3.LUT P4, RZ, R0, 0xff00, RZ, 0xc0, !PT ;  /* 0x0000ff0000ff7812 */ /* 0x000fe4000788c0ff */
[----:B------:R-:W-:Y:S01]  /*4e00*/  SHF.L.U32 R56, R56, 0x10, RZ ;  /* 0x0000001038387819 */ /* 0x000fe200000006ff */
[----:B------:R-:W-:-:S04]  /*4e10*/  @P0 FADD.FTZ R57, R106, -R57 ;  /* 0x800000396a390221 */ /* 0x000fc80000010000 */
[----:B------:R-:W-:-:S04]  /*4e20*/  @P0 FFMA.FTZ R56, R57, UR32, R56 ;  /* 0x0000002039380c23 */ /* 0x000fc80008010038 */
[----:B------:R-:W-:Y:S02]  /*4e30*/  FMUL.FTZ R56, R56, UR25 ;  /* 0x0000001938387c20 */ /* 0x000fe40008410000 */
[----:B------:R-:W-:Y:S02]  /*4e40*/  @P4 SHF.L.U32 R63, R11, 0x10, RZ ;  /* 0x000000100b3f4819 */ /* 0x000fe400000006ff */
[----:B------:R-:W-:Y:S01]  /*4e50*/  FMUL.FTZ R58, R56, UR24 ;  /* 0x00000018383a7c20 */ /* 0x000fe20008410000 */
[----:B------:R-:W-:Y:S02]  /*4e60*/  CS2R R56, SRZ ;  /* 0x0000000000387805 */ /* 0x000fe4000001ff00 */
[----:B------:R-:W-:Y:S01]  /*4e70*/  @P4 SHF.L.U32 R59, R114, 0x10, RZ ;  /* 0x00000010723b4819 */ /* 0x000fe200000006ff */
[----:B------:R-:W-:-:S04]  /*4e80*/  @P4 FMUL.FTZ R57, R63, R58 ;  /* 0x0000003a3f394220 */ /* 0x000fc80000410000 */
[----:B------:R-:W-:Y:S01]  /*4e90*/  @P4 FMUL.FTZ R56, R59, R58 ;  /* 0x0000003a3b384220 */ /* 0x000fe20000410000 */
[----:B------:R-:W-:-:S03]  /*4ea0*/  F2FP.BF16.F32.PACK_AB R57, RZ, R57 ;  /* 0x00000039ff39723e */ /* 0x000fc600000010ff */
[----:B------:R-:W-:Y:S01]  /*4eb0*/  FADD.FTZ R21, R21, R56 ;  /* 0x0000003815157221 */ /* 0x000fe20000010000 */
[----:B------:R-:W-:-:S07]  /*4ec0*/  PRMT R71, R57, 0x7610, R71 ;  /* 0x0000761039477816 */ /* 0x000fce0000000047 */
.L_x_564:
[----:B------:R-:W-:Y:S05]  /*4ed0*/  BRA.U !UP3, `(.L_x_565) ;  /* 0x000000010b407547 */ /* 0x000fea000b800000 */
[----:B0123--:R-:W-:Y:S01]  /*4ee0*/  @P0 FFMA.FTZ R57, R107, UR7, R60 ;  /* 0x000000076b390c23 */ /* 0x00ffe2000801003c */
[----:B-----5:R-:W-:Y:S01]  /*4ef0*/  LOP3.LUT P4, RZ, R0, 0xff0000, RZ, 0xc0, !PT ;  /* 0x00ff000000ff7812 */ /* 0x020fe2000788c0ff */
[----:B------:R-:W-:Y:S01]  /*4f00*/  IMAD.U32 R56, R89, 0x10000, RZ ;  /* 0x0001000059387824 */ /* 0x000fe200078e00ff */
[----:B------:R-:W-:Y:S01]  /*4f10*/  MOV R58, RZ ;  /* 0x000000ff003a7202 */ /* 0x000fe20000000f00 */
[----:B------:R-:W-:-:S04]  /*4f20*/  @P0 FADD.FTZ R57, R104, -R57 ;  /* 0x8000003968390221 */ /* 0x000fc80000010000 */
        /* <DEDUP_REMOVED lines=11> */
.L_x_565:
[----:B------:R-:W-:Y:S05]  /*4fe0*/  BRA.U !UP3, `(.L_x_562) ;  /* 0x000000090b907547 */ /* 0x000fea000b800000 */
[----:B0123-5:R-:W-:Y:S01]  /*4ff0*/  SHF.R.U32.HI R56, RZ, 0x10, R89 ;  /* 0x00000010ff387819 */ /* 0x02ffe20000011659 */
        /* <DEDUP_REMOVED lines=16> */
.L_x_557:
[----:B------:R-:W-:-:S04]  /*5100*/  UISETP.NE.U32.AND UP0, UPT, UR4, URZ, UPT ;  /* 0x000000ff0400728c */ /* 0x000fc8000bf05070 */
[----:B------:R-:W-:-:S09]  /*5110*/  UISETP.NE.AND.EX UP0, UPT, UR5, URZ, UPT, UP0 ;  /* 0x000000ff0500728c */ /* 0x000fd2000bf05300 */
[----:B------:R-:W-:Y:S05]  /*5120*/  BRA.U !UP0, `(.L_x_566) ;  /* 0x0000000508287547 */ /* 0x000fea000b800000 */
[--C-:B0123--:R-:W-:Y:S01]  /*5130*/  FFMA.FTZ R57, R105, UR7, R60.reuse ;  /* 0x0000000769397c23 */ /* 0x10ffe2000801003c */
[--C-:B------:R-:W-:Y:S01]  /*5140*/  FFMA.FTZ R59, R108, UR7, R60.reuse ;  /* 0x000000076c3b7c23 */ /* 0x100fe2000801003c */
[--C-:B------:R-:W-:Y:S01]  /*5150*/  FFMA.FTZ R58, R110, UR7, R60.reuse ;  /* 0x000000076e3a7c23 */ /* 0x100fe2000801003c */
        /* <DEDUP_REMOVED lines=12> */
[----:B------:R-:W-:Y:S01]  /*5220*/  MOV R58, RZ ;  /* 0x000000ff003a7202 */ /* 0x000fe20000000f00 */
[----:B------:R-:W-:Y:S02]  /*5230*/  IMAD.MOV.U32 R57, RZ, RZ, RZ ;  /* 0x000000ffff397224 */ /* 0x000fe400078e00ff */
        /* <DEDUP_REMOVED lines=8> */
.L_x_567:
        /* <DEDUP_REMOVED lines=16> */
.L_x_568:
        /* <DEDUP_REMOVED lines=16> */
.L_x_569:
[----:B------:R-:W-:Y:S02]  /*54c0*/  F2FP.BF16.F32.PACK_AB R59, RZ, R59 ;  /* 0x0000003bff3b723e */ /* 0x000fe400000010ff */
[----:B------:R-:W-:Y:S02]  /*54d0*/  F2FP.BF16.F32.PACK_AB R77, RZ, R60 ;  /* 0x0000003cff4d723e */ /* 0x000fe400000010ff */
[----:B------:R-:W-:Y:S02]  /*54e0*/  PRMT R75, R62, 0x7610, R75 ;  /* 0x000076103e4b7816 */ /* 0x000fe4000000004b */
[----:B------:R-:W-:Y:S01]  /*54f0*/  PRMT R76, R59, 0x7610, R76 ;  /* 0x000076103b4c7816 */ /* 0x000fe2000000004c */
[----:B------:R-:W-:Y:S06]  /*5500*/  BRA.U !UP3, `(.L_x_562) ;  /* 0x000000050b487547 */ /* 0x000fec000b800000 */
[----:B-----5:R-:W-:Y:S01]  /*5510*/  ISETP.GE.U32.AND P0, PT, R0, 0x1000000, PT ;  /* 0x010000000000780c */ /* 0x020fe20003f06070 */
        /* <DEDUP_REMOVED lines=9> */
[----:B------:R-:W-:Y:S01]  /*55b0*/  PRMT R73, R57, 0x7610, R73 ;  /* 0x0000761039497816 */ /* 0x000fe20000000049 */
[----:B------:R-:W-:Y:S06]  /*55c0*/  BRA `(.L_x_562) ;  /* 0x0000000400187947 */ /* 0x000fec0003800000 */
.L_x_566:
[----:B------:R-:W-:Y:S05]  /*55d0*/  BRA.U !UP3, `(.L_x_570) ;  /* 0x000000010b447547 */ /* 0x000fea000b800000 */
[----:B0123--:R-:W-:Y:S01]  /*55e0*/  FFMA.FTZ R57, R105, UR7, R60 ;  /* 0x0000000769397c23 */ /* 0x00ffe2000801003c */
[----:B-----5:R-:W-:Y:S01]  /*55f0*/  LOP3.LUT P4, RZ, R0, 0xff, RZ, 0xc0, !PT ;  /* 0x000000ff00ff7812 */ /* 0x020fe2000788c0ff */
[----:B------:R-:W-:Y:S01]  /*5600*/  IMAD.MOV.U32 R58, RZ, RZ, RZ ;  /* 0x000000ffff3a7224 */ /* 0x000fe200078e00ff */
[----:B------:R-:W-:Y:S01]  /*5610*/  ISETP.LT.AND P0, PT, RZ, UR33, PT ;  /* 0x00000021ff007c0c */ /* 0x000fe2000bf01270 */
[----:B------:R-:W-:-:S04]  /*5620*/  FADD.FTZ R57, R102, -R57 ;  /* 0x8000003966397221 */ /* 0x000fc80000010000 */
[----:B------:R-:W-:Y:S01]  /*5630*/  FMUL.FTZ R56, R57, UR32 ;  /* 0x0000002039387c20 */ /* 0x000fe20008410000 */
[----:B------:R-:W-:-:S04]  /*5640*/  HFMA2 R57, -RZ, RZ, 0, 0 ;  /* 0x00000000ff397431 */ /* 0x000fc800000001ff */
        /* <DEDUP_REMOVED lines=10> */
.L_x_570:
[----:B------:R-:W-:Y:S05]  /*56f0*/  BRA.U !UP3, `(.L_x_571) ;  /* 0x000000010b407547 */ /* 0x000fea000b800000 */
[----:B0123--:R-:W-:Y:S01]  /*5700*/  FFMA.FTZ R57, R108, UR7, R60 ;  /* 0x000000076c397c23 */ /* 0x00ffe2000801003c */
[----:B-----5:R-:W-:Y:S02]  /*5710*/  LOP3.LUT P4, RZ, R0, 0xff00, RZ, 0xc0, !PT ;  /* 0x0000ff0000ff7812 */ /* 0x020fe4000788c0ff */
        /* <DEDUP_REMOVED lines=14> */
.L_x_571:
[----:B------:R-:W-:Y:S05]  /*5800*/  BRA.U !UP3, `(.L_x_572) ;  /* 0x000000010b447547 */ /* 0x000fea000b800000 */
[----:B0123--:R-:W-:Y:S01]  /*5810*/  FFMA.FTZ R57, R107, UR7, R60 ;  /* 0x000000076b397c23 */ /* 0x00ffe2000801003c */
[----:B-----5:R-:W-:Y:S02]  /*5820*/  LOP3.LUT P4, RZ, R0, 0xff0000, RZ, 0xc0, !PT ;  /* 0x00ff000000ff7812 */ /* 0x020fe4000788c0ff */
[----:B------:R-:W-:Y:S01]  /*5830*/  ISETP.LT.AND P0, PT, RZ, UR33, PT ;  /* 0x00000021ff007c0c */ /* 0x000fe2000bf01270 */
[----:B------:R-:W-:Y:S01]  /*5840*/  FADD.FTZ R57, R104, -R57 ;  /* 0x8000003968397221 */ /* 0x000fe20000010000 */
[----:B------:R-:W-:-:S03]  /*5850*/  MOV R58, RZ ;  /* 0x000000ff003a7202 */ /* 0x000fc60000000f00 */
        /* <DEDUP_REMOVED lines=12> */
.L_x_572:
[----:B------:R-:W-:Y:S05]  /*5920*/  BRA.U !UP3, `(.L_x_562) ;  /* 0x000000010b407547 */ /* 0x000fea000b800000 */
[----:B------:R-:W-:Y:S01]  /*5930*/  FFMA.FTZ R60, R110, UR7, R60 ;  /* 0x000000076e3c7c23 */ /* 0x000fe2000801003c */
[----:B-----5:R-:W-:Y:S02]  /*5940*/  ISETP.GE.U32.AND P4, PT, R0, 0x1000000, PT ;  /* 0x010000000000780c */ /* 0x020fe40003f86070 */
[----:B------:R-:W-:Y:S01]  /*5950*/  ISETP.LT.AND P0, PT, RZ, UR33, PT ;  /* 0x00000021ff007c0c */ /* 0x000fe2000bf01270 */
[----:B------:R-:W-:-:S04]  /*5960*/  FADD.FTZ R60, R109, -R60 ;  /* 0x8000003c6d3c7221 */ /* 0x000fc80000010000 */
[----:B0123--:R-:W-:-:S05]  /*5970*/  FMUL.FTZ R56, R60, UR32 ;  /* 0x000000203c387c20 */ /* 0x00ffca0008410000 */
        /* <DEDUP_REMOVED lines=11> */
.L_x_562:
        /* <DEDUP_REMOVED lines=9> */
.L_x_573:
        /* <DEDUP_REMOVED lines=9> */
.L_x_555:
[----:B------:R-:W-:Y:S05]  /*5b50*/  BSYNC.RECONVERGENT B0 ;  /* 0x0000000000007941 */ /* 0x000fea0003800200 */
.L_x_554:
[----:B------:R-:W-:Y:S02]  /*5b60*/  UIADD3 UR21, UPT, UPT, UR21, UR28, URZ ;  /* 0x0000001c15157290 */ /* 0x000fe4000fffe0ff */
[----:B------:R-:W-:Y:S02]  /*5b70*/  UPLOP3.LUT UP1, UPT, UPT, UPT, UP1, 0x40, 0x4 ;  /* 0x000000000004789c */ /* 0x000fe40003f2e810 */
[----:B------:R-:W-:-:S09]  /*5b80*/  UISETP.GE.AND UP0, UPT, UR21, UR29, UPT ;  /* 0x0000001d1500728c */ /* 0x000fd2000bf06270 */
[----:B------:R-:W-:Y:S05]  /*5b90*/  BRA.U !UP0, `(.L_x_574) ;  /* 0xffffffa908b47547 */ /* 0x000fea000b83ffff */
.L_x_501:
[----:B------:R-:W0:Y:S01]  /*5ba0*/  S2UR UR4, SR_CTAID.X ;  /* 0x00000000000479c3 */ /* 0x000e220000002500 */
[----:B------:R-:W-:Y:S01]  /*5bb0*/  BSSY.RECONVERGENT B0, `(.L_x_575) ;  /* 0x000000f000007945 */ /* 0x000fe20003800200 */
[----:B0-----:R-:W-:-:S06]  /*5bc0*/  UIMAD UR4, UR4, UR11, URZ ;  /* 0x0000000b040472a4 */ /* 0x001fcc000f8e02ff */
[----:B-----5:R-:W-:-:S04]  /*5bd0*/  MOV R9, UR4 ;  /* 0x0000000400097c02 */ /* 0x020fc80008000f00 */
[----:B------:R-:W-:Y:S01]  /*5be0*/  LEA.HI R9, R9, R116, RZ, 0x1e ;  /* 0x0000007409097211 */ /* 0x000fe200078ff0ff */
[----:B------:R-:W-:Y:S06]  /*5bf0*/  @!P3 BRA `(.L_x_576) ;  /* 0x000000000028b947 */ /* 0x000fec0003800000 */
[----:B------:R-:W0:Y:S08]  /*5c00*/  LDC.64 R2, c[0x0][0x440] ;  /* 0x00011000ff027b82 */ /* 0x000e300000000a00 */
[----:B------:R-:W5:Y:S08]  /*5c10*/  LDC.64 R4, c[0x0][0x448] ;  /* 0x00011200ff047b82 */ /* 0x000f700000000a00 */
[----:B------:R-:W1:Y:S01]  /*5c20*/  LDC.64 R6, c[0x0][0x460] ;  /* 0x00011800ff067b82 */ /* 0x000e620000000a00 */
[----:B0-----:R-:W-:-:S05]  /*5c30*/  IMAD.WIDE.U32 R2, R9, 0x10, R2 ;  /* 0x0000001009027825 */ /* 0x001fca00078e0002 */
[----:B------:R0:W-:Y:S01]  /*5c40*/  STG.E.128 desc[UR22][R2.64], R40 ;  /* 0x0000002802007986 */ /* 0x0001e2000c101d16 */
[----:B-----5:R-:W-:-:S05]  /*5c50*/  IMAD.WIDE.U32 R4, R9, 0x10, R4 ;  /* 0x0000001009047825 */ /* 0x020fca00078e0004 */
[----:B------:R0:W-:Y:S01]  /*5c60*/  STG.E.128 desc[UR22][R4.64], R52 ;  /* 0x0000003404007986 */ /* 0x0001e2000c101d16 */
[C---:B-1----:R-:W-:Y:S01]  /*5c70*/  IMAD.WIDE.U32 R6, R9.reuse, 0x10, R6 ;  /* 0x0000001009067825 */ /* 0x042fe200078e0006 */
[----:B------:R-:W-:-:S04]  /*5c80*/  IADD3 R9, PT, PT, R9, 0x80, RZ ;  /* 0x0000008009097810 */ /* 0x000fc80007ffe0ff */
[----:B------:R0:W-:Y:S03]  /*5c90*/  STG.E.128 desc[UR22][R6.64], R28 ;  /* 0x0000001c06007986 */ /* 0x0001e6000c101d16 */
.L_x_576:
[----:B------:R-:W-:Y:S05]  /*5ca0*/  BSYNC.RECONVERGENT B0 ;  /* 0x0000000000007941 */ /* 0x000fea0003800200 */
.L_x_575:
[----:B------:R-:W-:Y:S04]  /*5cb0*/  BSSY.RECONVERGENT B0, `(.L_x_577) ;  /* 0x000000c000007945 */ /* 0x000fe80003800200 */
[----:B------:R-:W-:Y:S05]  /*5cc0*/  @!P1 BRA `(.L_x_578) ;  /* 0x0000000000289947 */ /* 0x000fea0003800000 */
[----:B0-----:R-:W0:Y:S08]  /*5cd0*/  LDC.64 R2, c[0x0][0x440] ;  /* 0x00011000ff027b82 */ /* 0x001e300000000a00 */
        /* <DEDUP_REMOVED lines=9> */
.L_x_578:
[----:B------:R-:W-:Y:S05]  /*5d70*/  BSYNC.RECONVERGENT B0 ;  /* 0x0000000000007941 */ /* 0x000fea0003800200 */
.L_x_577:
[----:B------:R-:W-:Y:S05]  /*5d80*/  @!P2 EXIT ;  /* 0x000000000000a94d */ /* 0x000fea0003800000 */
[----:B0-----:R-:W0:Y:S08]  /*5d90*/  LDC.64 R2, c[0x0][0x440] ;  /* 0x00011000ff027b82 */ /* 0x001e300000000a00 */
[----:B------:R-:W5:Y:S08]  /*5da0*/  LDC.64 R4, c[0x0][0x448] ;  /* 0x00011200ff047b82 */ /* 0x000f700000000a00 */
[----:B------:R-:W1:Y:S01]  /*5db0*/  LDC.64 R6, c[0x0][0x460] ;  /* 0x00011800ff067b82 */ /* 0x000e620000000a00 */
[----:B0-----:R-:W-:-:S05]  /*5dc0*/  IMAD.WIDE.U32 R2, R9, 0x10, R2 ;  /* 0x0000001009027825 */ /* 0x001fca00078e0002 */
[----:B------:R-:W-:Y:S01]  /*5dd0*/  STG.E.128 desc[UR22][R2.64], R32 ;  /* 0x0000002002007986 */ /* 0x000fe2000c101d16 */
[----:B-----5:R-:W-:-:S05]  /*5de0*/  IMAD.WIDE.U32 R4, R9, 0x10, R4 ;  /* 0x0000001009047825 */ /* 0x020fca00078e0004 */
[----:B------:R-:W-:Y:S01]  /*5df0*/  STG.E.128 desc[UR22][R4.64], R44 ;  /* 0x0000002c04007986 */ /* 0x000fe2000c101d16 */
[----:B-1----:R-:W-:-:S05]  /*5e00*/  IMAD.WIDE.U32 R6, R9, 0x10, R6 ;  /* 0x0000001009067825 */ /* 0x002fca00078e0006 */
[----:B------:R-:W-:Y:S01]  /*5e10*/  STG.E.128 desc[UR22][R6.64], R20 ;  /* 0x0000001406007986 */ /* 0x000fe2000c101d16 */
[----:B------:R-:W-:Y:S05]  /*5e20*/  EXIT ;  /* 0x000000000000794d */ /* 0x000fea0003800000 */
.L_x_579:
        /* <DEDUP_REMOVED lines=13> */
.L_x_6669:


//--------------------- .text._ZN10layer_norm22ln_bwd_finalize_kernelINS_22Kernel_traits_finalizeILj1536E13__nv_bfloat16S2_S2_S2_fjLb1ELj1024ELj4ENS_18Kernel_traits_baseILj1536ES2_S2_S2_S2_fjLj1024EEEEELb1ELb1EEEvNS_9BwdParamsE --------------------------
	.section	.text._ZN10layer_norm22ln_bwd_finalize_kernelINS_22Kernel_traits_finalizeILj1536E13__nv_bfloat16S2_S2_S2_fjLb1ELj1024ELj4ENS_18Kernel_traits_baseILj1536ES2_S2_S2_S2_fjLj1024EEEEELb1ELb1EEEvNS_9BwdParamsE,"ax",@progbits
	.align	128
        .global         _ZN10layer_norm22ln_bwd_finalize_kernelINS_22Kernel_traits_finalizeILj1536E13__nv_bfloat16S2_S2_S2_fjLb1ELj1024ELj4ENS_18Kernel_traits_baseILj1536ES2_S2_S2_S2_fjLj1024EEEEELb1ELb1EEEvNS_9BwdParamsE
        .type           _ZN10layer_norm22ln_bwd_finalize_kernelINS_22Kernel_traits_finalizeILj1536E13__nv_bfloat16S2_S2_S2_fjLb1ELj1024ELj4ENS_18Kernel_traits_baseILj1536ES2_S2_S2_S2_fjLj1024EEEEELb1ELb1EEEvNS_9BwdParamsE,@function
        .size           _ZN10layer_norm22ln_bwd_finalize_kernelINS_22Kernel_traits_finalizeILj1536E13__nv_bfloat16S2_S2_S2_fjLb1ELj1024ELj4ENS_18Kernel_traits_baseILj1536ES2_S2_S2_S2_fjLj1024EEEEELb1ELb1EEEvNS_9BwdParamsE,(.L_x_6670 - _ZN10layer_norm22ln_bwd_finalize_kernelINS_22Kernel_traits_finalizeILj1536E13__nv_bfloat16S2_S2_S2_fjLb1ELj1024ELj4ENS_18Kernel_traits_baseILj1536ES2_S2_S2_S2_fjLj1024EEEEELb1ELb1EEEvNS_9BwdParamsE)
        .other          _ZN10layer_norm22ln_bwd_finalize_kernelINS_22Kernel_traits_finalizeILj1536E13__nv_bfloat16S2_S2_S2_fjLb1ELj1024ELj4ENS_18Kernel_traits_baseILj1536ES2_S2_S2_S2_fjLj1024EEEEELb1ELb1EEEvNS_9BwdParamsE,@"STO_CUDA_ENTRY STV_DEFAULT"
_ZN10layer_norm22ln_bwd_finalize_kernelINS_22Kernel_traits_finalizeILj1536E13__nv_bfloat16S2_S2_S2_fjLb1ELj1024ELj4ENS_18Kernel_traits_baseILj1536ES2_S2_S2_S2_fjLj1024EEEEELb1ELb1EEEvNS_9BwdParamsE:
.text._ZN10layer_norm22ln_bwd_finalize_kernelINS_22Kernel_traits_finalizeILj1536E13__nv_bfloat16S2_S2_S2_fjLb1ELj1024ELj4ENS_18Kernel_traits_baseILj1536ES2_S2_S2_S2_fjLj1024EEEEELb1ELb1EEEvNS_9BwdParamsE:
[----:B------:R-:W-:Y:S01]  /*0000*/  LDC R1, c[0x0][0x37c] ;  /* 0x0000df00ff017b82 */ /* 0x000fe20000000800 */
[----:B------:R-:W0:Y:S01]  /*0010*/  S2R R9, SR_CTAID.X ;  /* 0x0000000000097919 */ /* 0x000e220000002500 */
[----:B------:R-:W1:Y:S01]  /*0020*/  S2R R0, SR_TID.X ;  /* 0x0000000000007919 */ /* 0x000e620000002100 */
[----:B0-----:R-:W-:-:S04]  /*0030*/  SHF.L.U32 R12, R9, 0x5, RZ ;  /* 0x00000005090c7819 */ /* 0x001fc800000006ff */
[----:B-1----:R-:W-:-:S04]  /*0040*/  LOP3.LUT R2, R12, 0x1f, R0, 0xf8, !PT ;  /* 0x0000001f0c027812 */ /* 0x002fc800078ef800 */
[----:B------:R-:W-:-:S13]  /*0050*/  ISETP.GT.U32.AND P0, PT, R2, 0x5ff, PT ;  /* 0x000005ff0200780c */ /* 0x000fda0003f04070 */
[----:B------:R-:W-:Y:S05]  /*0060*/  @P0 EXIT ;  /* 0x000000000000094d */ /* 0x000fea0003800000 */
[----:B------:R-:W0:Y:S01]  /*0070*/  LDCU UR8, c[0x0][0x380] ;  /* 0x00007000ff0877ac */ /* 0x000e220008000800 */
[----:B------:R-:W-:Y:S01]  /*0080*/  SHF.R.U32.HI R3, RZ, 0x5, R0 ;  /* 0x00000005ff037819 */ /* 0x000fe20000011600 */
[----:B------:R-:W-:Y:S01]  /*0090*/  BSSY.RECONVERGENT B0, `(.L_x_580) ;  /* 0x00000ea000007945 */ /* 0x000fe20003800200 */
[----:B------:R-:W-:Y:S01]  /*00a0*/  SHF.L.U32 R9, R9, 0x4, RZ ;  /* 0x0000000409097819 */ /* 0x000fe200000006ff */
[----:B------:R-:W1:Y:S01]  /*00b0*/  LDCU.64 UR6, c[0x0][0x358] ;  /* 0x00006b00ff0677ac */ /* 0x000e620008000a00 */
[----:B------:R-:W-:Y:S01]  /*00c0*/  HFMA2 R22, -RZ, RZ, 0, 0 ;  /* 0x00000000ff167431 */ /* 0x000fe200000001ff */
[----:B------:R-:W-:Y:S02]  /*00d0*/  LOP3.LUT R4, R0, 0x1f, RZ, 0xc0, !PT ;  /* 0x0000001f00047812 */ /* 0x000fe400078ec0ff */
[----:B------:R-:W-:Y:S02]  /*00e0*/  CS2R R6, SRZ ;  /* 0x0000000000067805 */ /* 0x000fe4000001ff00 */
[----:B------:R-:W-:-:S02]  /*00f0*/  LOP3.LUT R9, R9, 0x7ffffff0, RZ, 0xc0, !PT ;  /* 0x7ffffff009097812 */ /* 0x000fc400078ec0ff */
[----:B0-----:R-:W-:-:S13]  /*0100*/  ISETP.GE.U32.AND P0, PT, R3, UR8, PT ;  /* 0x0000000803007c0c */ /* 0x001fda000bf06070 */
[----:B-1----:R-:W-:Y:S05]  /*0110*/  @P0 BRA `(.L_x_581) ;  /* 0x0000000c00840947 */ /* 0x002fea0003800000 */
[----:B------:R-:W-:Y:S01]  /*0120*/  LOP3.LUT R14, R3, 0x20, RZ, 0xfc, !PT ;  /* 0x00000020030e7812 */ /* 0x000fe200078efcff */
[----:B------:R-:W-:Y:S01]  /*0130*/  BSSY.RECONVERGENT B1, `(.L_x_582) ;  /* 0x000007e000017945 */ /* 0x000fe20003800200 */
[----:B------:R-:W-:Y:S02]  /*0140*/  LOP3.LUT R5, RZ, R3, RZ, 0x33, !PT ;  /* 0x00000003ff057212 */ /* 0x000fe400078e33ff */
[----:B------:R-:W-:Y:S02]  /*0150*/  CS2R R6, SRZ ;  /* 0x0000000000067805 */ /* 0x000fe4000001ff00 */
[----:B------:R-:W-:Y:S02]  /*0160*/  VIMNMX.U32 R8, PT, PT, R14, UR8, !PT ;  /* 0x000000080e087c48 */ /* 0x000fe4000ffe0000 */
[----:B------:R-:W-:Y:S02]  /*0170*/  MOV R22, RZ ;  /* 0x000000ff00167202 */ /* 0x000fe40000000f00 */
[----:B------:R-:W-:-:S02]  /*0180*/  IADD3 R8, PT, PT, R8, R5, RZ ;  /* 0x0000000508087210 */ /* 0x000fc40007ffe0ff */
[----:B------:R-:W-:Y:S02]  /*0190*/  MOV R5, R3 ;  /* 0x0000000300057202 */ /* 0x000fe40000000f00 */
[C---:B------:R-:W-:Y:S02]  /*01a0*/  ISETP.GE.U32.AND P1, PT, R8.reuse, 0xe0, PT ;  /* 0x000000e00800780c */ /* 0x040fe40003f26070 */
[----:B------:R-:W-:-:S04]  /*01b0*/  LEA.HI R10, R8, 0x1, RZ, 0x1b ;  /* 0x00000001080a7811 */ /* 0x000fc800078fd8ff */
[----:B------:R-:W-:-:S04]  /*01c0*/  LOP3.LUT R11, R10, 0x7, RZ, 0xc0, !PT ;  /* 0x000000070a0b7812 */ /* 0x000fc800078ec0ff */
[----:B------:R-:W-:-:S03]  /*01d0*/  ISETP.NE.AND P0, PT, R11, RZ, PT ;  /* 0x000000ff0b00720c */ /* 0x000fc60003f05270 */
[----:B------:R-:W-:Y:S10]  /*01e0*/  @!P1 BRA `(.L_x_583) ;  /* 0x0000000400c89947 */ /* 0x000ff40003800000 */
[----:B------:R-:W0:Y:S01]  /*01f0*/  LDC R13, c[0x0][0x388] ;  /* 0x0000e200ff0d7b82 */ /* 0x000e220000000800 */
[C---:B------:R-:W-:Y:S02]  /*0200*/  LOP3.LUT R15, R3.reuse, 0x80, RZ, 0xfc, !PT ;  /* 0x00000080030f7812 */ /* 0x040fe400078efcff */
[C---:B------:R-:W-:Y:S02]  /*0210*/  LOP3.LUT R16, R3.reuse, 0xa0, RZ, 0xfc, !PT ;  /* 0x000000a003107812 */ /* 0x040fe400078efcff */
[C---:B------:R-:W-:Y:S02]  /*0220*/  LOP3.LUT R17, R3.reuse, 0xc0, RZ, 0xfc, !PT ;  /* 0x000000c003117812 */ /* 0x040fe400078efcff */
[C---:B------:R-:W-:Y:S02]  /*0230*/  LOP3.LUT R18, R3.reuse, 0xe0, RZ, 0xfc, !PT ;  /* 0x000000e003127812 */ /* 0x040fe400078efcff */
[C---:B------:R-:W-:Y:S02]  /*0240*/  LOP3.LUT R19, R3.reuse, 0x40, RZ, 0xfc, !PT ;  /* 0x0000004003137812 */ /* 0x040fe400078efcff */
[----:B------:R-:W-:-:S02]  /*0250*/  LOP3.LUT R23, R3, 0x60, RZ, 0xfc, !PT ;  /* 0x0000006003177812 */ /* 0x000fc400078efcff */
[----:B------:R-:W-:Y:S02]  /*0260*/  LOP3.LUT R20, R10, 0xffffff8, RZ, 0xc0, !PT ;  /* 0x0ffffff80a147812 */ /* 0x000fe400078ec0ff */
[----:B------:R-:W-:Y:S02]  /*0270*/  MOV R7, RZ ;  /* 0x000000ff00077202 */ /* 0x000fe40000000f00 */
[----:B------:R-:W-:Y:S02]  /*0280*/  MOV R5, R3 ;  /* 0x0000000300057202 */ /* 0x000fe40000000f00 */
[----:B------:R-:W-:Y:S01]  /*0290*/  IADD3 R20, PT, PT, -R20, RZ, RZ ;  /* 0x000000ff14147210 */ /* 0x000fe20007ffe1ff */
[-CC-:B0-----:R-:W-:Y:S02]  /*02a0*/  IMAD R27, R14, R13.reuse, R12.reuse ;  /* 0x0000000d0e1b7224 */ /* 0x181fe400078e020c */
[-CC-:B------:R-:W-:Y:S02]  /*02b0*/  IMAD R15, R15, R13.reuse, R12.reuse ;  /* 0x0000000d0f0f7224 */ /* 0x180fe400078e020c */
[--C-:B------:R-:W-:Y:S01]  /*02c0*/  IMAD R21, R16, R13, R12.reuse ;  /* 0x0000000d10157224 */ /* 0x100fe200078e020c */
[----:B------:R-:W-:Y:S01]  /*02d0*/  IADD3 R27, PT, PT, R4, R27, RZ ;  /* 0x0000001b041b7210 */ /* 0x000fe20007ffe0ff */
[----:B------:R-:W-:-:S02]  /*02e0*/  IMAD R17, R17, R13, R12 ;  /* 0x0000000d11117224 */ /* 0x000fc400078e020c */
[--C-:B------:R-:W-:Y:S01]  /*02f0*/  IMAD R25, R18, R13, R12.reuse ;  /* 0x0000000d12197224 */ /* 0x100fe200078e020c */
[C---:B------:R-:W-:Y:S01]  /*0300*/  IADD3 R18, PT, PT, R4.reuse, R15, RZ ;  /* 0x0000000f04127210 */ /* 0x040fe20007ffe0ff */
[--C-:B------:R-:W-:Y:S01]  /*0310*/  IMAD R19, R19, R13, R12.reuse ;  /* 0x0000000d13137224 */ /* 0x100fe200078e020c */
[C---:B------:R-:W-:Y:S01]  /*0320*/  IADD3 R21, PT, PT, R4.reuse, R21, RZ ;  /* 0x0000001504157210 */ /* 0x040fe20007ffe0ff */
[--C-:B------:R-:W-:Y:S01]  /*0330*/  IMAD R29, R23, R13, R12.reuse ;  /* 0x0000000d171d7224 */ /* 0x100fe200078e020c */
[C---:B------:R-:W-:Y:S01]  /*0340*/  IADD3 R23, PT, PT, R4.reuse, R17, RZ ;  /* 0x0000001104177210 */ /* 0x040fe20007ffe0ff */
[----:B------:R-:W-:Y:S01]  /*0350*/  IMAD R12, R3, R13, R12 ;  /* 0x0000000d030c7224 */ /* 0x000fe200078e020c */
[C---:B------:R-:W-:Y:S02]  /*0360*/  IADD3 R25, PT, PT, R4.reuse, R25, RZ ;  /* 0x0000001904197210 */ /* 0x040fe40007ffe0ff */
[C---:B------:R-:W-:Y:S02]  /*0370*/  IADD3 R19, PT, PT, R4.reuse, R19, RZ ;  /* 0x0000001304137210 */ /* 0x040fe40007ffe0ff */
[----:B------:R-:W-:-:S02]  /*0380*/  IADD3 R29, PT, PT, R4, R29, RZ ;  /* 0x0000001d041d7210 */ /* 0x000fc40007ffe0ff */
[----:B------:R-:W-:-:S07]  /*0390*/  IADD3 R12, PT, PT, R4, R12, RZ ;  /* 0x0000000c040c7210 */ /* 0x000fce0007ffe0ff */
.L_x_584:
        /* <DEDUP_REMOVED lines=87> */
.L_x_583:
[----:B------:R-:W-:Y:S05]  /*0910*/  BSYNC.RECONVERGENT B1 ;  /* 0x0000000000017941 */ /* 0x000fea0003800200 */
.L_x_582:
[----:B------:R-:W-:Y:S05]  /*0920*/  @!P0 BRA `(.L_x_581) ;  /* 0x0000000400808947 */ /* 0x000fea0003800000 */
[----:B------:R-:W-:Y:S01]  /*0930*/  ISETP.GE.U32.AND P0, PT, R11, 0x4, PT ;  /* 0x000000040b00780c */ /* 0x000fe20003f06070 */
[----:B------:R-:W-:Y:S01]  /*0940*/  BSSY.RECONVERGENT B1, `(.L_x_585) ;  /* 0x0000030000017945 */ /* 0x000fe20003800200 */
[----:B------:R-:W-:-:S11]  /*0950*/  LOP3.LUT P1, R10, R10, 0x3, RZ, 0xc0, !PT ;  /* 0x000000030a0a7812 */ /* 0x000fd6000782c0ff */
[----:B------:R-:W-:Y:S05]  /*0960*/  @!P0 BRA `(.L_x_586) ;  /* 0x0000000000b48947 */ /* 0x000fea0003800000 */
[----:B------:R-:W0:Y:S08]  /*0970*/  LDC R18, c[0x0][0x388] ;  /* 0x0000e200ff127b82 */ /* 0x000e300000000800 */
[----:B------:R-:W1:Y:S08]  /*0980*/  LDC.64 R12, c[0x0][0x440] ;  /* 0x00011000ff0c7b82 */ /* 0x000e700000000a00 */
[----:B------:R-:W2:Y:S08]  /*0990*/  LDC.64 R16, c[0x0][0x448] ;  /* 0x00011200ff107b82 */ /* 0x000eb00000000a00 */
[----:B------:R-:W3:Y:S01]  /*09a0*/  LDC.64 R14, c[0x0][0x460] ;  /* 0x00011800ff0e7b82 */ /* 0x000ee20000000a00 */
[----:B0-----:R-:W-:-:S04]  /*09b0*/  IMAD R19, R5, R18, R2 ;  /* 0x0000001205137224 */ /* 0x001fc800078e0202 */
[----:B-1----:R-:W-:-:S06]  /*09c0*/  IMAD.WIDE.U32 R24, R19, 0x4, R12 ;  /* 0x0000000413187825 */ /* 0x002fcc00078e000c */
[----:B------:R-:W4:Y:S01]  /*09d0*/  LDG.E R24, desc[UR6][R24.64] ;  /* 0x0000000618187981 */ /* 0x000f22000c1e1900 */
[----:B--2---:R-:W-:-:S06]  /*09e0*/  IMAD.WIDE.U32 R20, R19, 0x4, R16 ;  /* 0x0000000413147825 */ /* 0x004fcc00078e0010 */
[----:B------:R-:W2:Y:S01]  /*09f0*/  LDG.E R21, desc[UR6][R20.64] ;  /* 0x0000000614157981 */ /* 0x000ea2000c1e1900 */
[----:B---3--:R-:W-:-:S05]  /*0a00*/  IMAD.WIDE.U32 R26, R19, 0x4, R14 ;  /* 0x00000004131a7825 */ /* 0x008fca00078e000e */
[----:B------:R0:W3:Y:S02]  /*0a10*/  LDG.E R23, desc[UR6][R26.64] ;  /* 0x000000061a177981 */ /* 0x0000e4000c1e1900 */
[CC--:B0-----:R-:W-:Y:S02]  /*0a20*/  LEA R27, R18.reuse, R19.reuse, 0x5 ;  /* 0x00000013121b7211 */ /* 0x0c1fe400078e28ff */
[----:B------:R-:W-:-:S05]  /*0a30*/  LEA R19, R18, R19, 0x6 ;  /* 0x0000001312137211 */ /* 0x000fca00078e30ff */
[----:B------:R-:W-:-:S05]  /*0a40*/  IMAD.WIDE.U32 R28, R19, 0x4, R12 ;  /* 0x00000004131c7825 */ /* 0x000fca00078e000c */
[----:B------:R0:W5:Y:S02]  /*0a50*/  LDG.E R11, desc[UR6][R28.64] ;  /* 0x000000061c0b7981 */ /* 0x000164000c1e1900 */
[----:B0-----:R-:W-:-:S04]  /*0a60*/  IMAD.WIDE.U32 R28, R19, 0x4, R16 ;  /* 0x00000004131c7825 */ /* 0x001fc800078e0010 */
[----:B----4-:R-:W-:Y:S01]  /*0a70*/  FADD.FTZ R20, R7, R24 ;  /* 0x0000001807147221 */ /* 0x010fe20000010000 */
[----:B------:R-:W-:-:S05]  /*0a80*/  IMAD.WIDE.U32 R24, R27, 0x4, R12 ;  /* 0x000000041b187825 */ /* 0x000fca00078e000c */
[----:B------:R0:W4:Y:S01]  /*0a90*/  LDG.E R7, desc[UR6][R24.64] ;  /* 0x0000000618077981 */ /* 0x000122000c1e1900 */
[----:B--2---:R-:W-:Y:S01]  /*0aa0*/  FADD.FTZ R22, R22, R21 ;  /* 0x0000001516167221 */ /* 0x004fe20000010000 */
[----:B0-----:R-:W-:-:S04]  /*0ab0*/  IMAD.WIDE.U32 R24, R27, 0x4, R16 ;  /* 0x000000041b187825 */ /* 0x001fc800078e0010 */
[----:B------:R-:W-:Y:S01]  /*0ac0*/  IMAD.WIDE.U32 R26, R27, 0x4, R14 ;  /* 0x000000041b1a7825 */ /* 0x000fe200078e000e */
[----:B------:R0:W2:Y:S03]  /*0ad0*/  LDG.E R21, desc[UR6][R24.64] ;  /* 0x0000000618157981 */ /* 0x0000a6000c1e1900 */
[----:B---3--:R-:W-:Y:S02]  /*0ae0*/  FADD.FTZ R23, R6, R23 ;  /* 0x0000001706177221 */ /* 0x008fe40000010000 */
[----:B------:R-:W3:Y:S04]  /*0af0*/  LDG.E R6, desc[UR6][R28.64] ;  /* 0x000000061c067981 */ /* 0x000ee8000c1e1900 */
[----:B------:R-:W3:Y:S01]  /*0b00*/  LDG.E R26, desc[UR6][R26.64] ;  /* 0x000000061a1a7981 */ /* 0x000ee2000c1e1900 */
[----:B0-----:R-:W-:Y:S01]  /*0b10*/  LEA R25, R18, R19, 0x5 ;  /* 0x0000001312197211 */ /* 0x001fe200078e28ff */
[----:B------:R-:W-:-:S04]  /*0b20*/  IMAD.WIDE.U32 R18, R19, 0x4, R14 ;  /* 0x0000000413127825 */ /* 0x000fc800078e000e */
[C---:B------:R-:W-:Y:S02]  /*0b30*/  IMAD.WIDE.U32 R16, R25.reuse, 0x4, R16 ;  /* 0x0000000419107825 */ /* 0x040fe400078e0010 */
[----:B------:R-:W3:Y:S02]  /*0b40*/  LDG.E R18, desc[UR6][R18.64] ;  /* 0x0000000612127981 */ /* 0x000ee4000c1e1900 */
[C---:B------:R-:W-:Y:S02]  /*0b50*/  IMAD.WIDE.U32 R12, R25.reuse, 0x4, R12 ;  /* 0x00000004190c7825 */ /* 0x040fe400078e000c */
[----:B------:R-:W3:Y:S02]  /*0b60*/  LDG.E R17, desc[UR6][R16.64] ;  /* 0x0000000610117981 */ /* 0x000ee4000c1e1900 */
[----:B------:R-:W-:Y:S02]  /*0b70*/  IMAD.WIDE.U32 R14, R25, 0x4, R14 ;  /* 0x00000004190e7825 */ /* 0x000fe400078e000e */
[----:B------:R-:W3:Y:S04]  /*0b80*/  LDG.E R12, desc[UR6][R12.64] ;  /* 0x000000060c0c7981 */ /* 0x000ee8000c1e1900 */
[----:B------:R-:W3:Y:S01]  /*0b90*/  LDG.E R14, desc[UR6][R14.64] ;  /* 0x000000060e0e7981 */ /* 0x000ee2000c1e1900 */
[----:B------:R-:W-:Y:S01]  /*0ba0*/  IADD3 R5, PT, PT, R5, 0x80, RZ ;  /* 0x0000008005057810 */ /* 0x000fe20007ffe0ff */
[----:B----4-:R-:W-:-:S04]  /*0bb0*/  FADD.FTZ R20, R20, R7 ;  /* 0x0000000714147221 */ /* 0x010fc80000010000 */
[----:B-----5:R-:W-:Y:S01]  /*0bc0*/  FADD.FTZ R11, R20, R11 ;  /* 0x0000000b140b7221 */ /* 0x020fe20000010000 */
[----:B--2---:R-:W-:-:S04]  /*0bd0*/  FADD.FTZ R21, R22, R21 ;  /* 0x0000001516157221 */ /* 0x004fc80000010000 */
[----:B---3--:R-:W-:Y:S01]  /*0be0*/  FADD.FTZ R6, R21, R6 ;  /* 0x0000000615067221 */ /* 0x008fe20000010000 */
[----:B------:R-:W-:-:S04]  /*0bf0*/  FADD.FTZ R23, R23, R26 ;  /* 0x0000001a17177221 */ /* 0x000fc80000010000 */
[----:B------:R-:W-:Y:S01]  /*0c00*/  FADD.FTZ R23, R23, R18 ;  /* 0x0000001217177221 */ /* 0x000fe20000010000 */
[----:B------:R-:W-:Y:S01]  /*0c10*/  FADD.FTZ R22, R6, R17 ;  /* 0x0000001106167221 */ /* 0x000fe20000010000 */
[----:B------:R-:W-:Y:S02]  /*0c20*/  FADD.FTZ R7, R11, R12 ;  /* 0x0000000c0b077221 */ /* 0x000fe40000010000 */
[----:B------:R-:W-:-:S07]  /*0c30*/  FADD.FTZ R6, R23, R14 ;  /* 0x0000000e17067221 */ /* 0x000fce0000010000 */
.L_x_586:
[----:B------:R-:W-:Y:S05]  /*0c40*/  BSYNC.RECONVERGENT B1 ;  /* 0x0000000000017941 */ /* 0x000fea0003800200 */
.L_x_585:
[----:B------:R-:W-:Y:S05]  /*0c50*/  @!P1 BRA `(.L_x_581) ;  /* 0x0000000000b49947 */ /* 0x000fea0003800000 */
[----:B------:R-:W-:Y:S01]  /*0c60*/  ISETP.NE.AND P1, PT, R10, 0x1, PT ;  /* 0x000000010a00780c */ /* 0x000fe20003f25270 */
[----:B------:R-:W-:Y:S01]  /*0c70*/  BSSY.RECONVERGENT B1, `(.L_x_587) ;  /* 0x000001c000017945 */ /* 0x000fe20003800200 */
[----:B------:R-:W-:-:S11]  /*0c80*/  LOP3.LUT P0, RZ, R8, 0x20, RZ, 0xc0, !PT ;  /* 0x0000002008ff7812 */ /* 0x000fd6000780c0ff */
[----:B------:R-:W-:Y:S05]  /*0c90*/  @!P1 BRA `(.L_x_588) ;  /* 0x0000000000649947 */ /* 0x000fea0003800000 */
[----:B------:R-:W0:Y:S08]  /*0ca0*/  LDC R8, c[0x0][0x388] ;  /* 0x0000e200ff087b82 */ /* 0x000e300000000800 */
[----:B------:R-:W1:Y:S08]  /*0cb0*/  LDC.64 R16, c[0x0][0x440] ;  /* 0x00011000ff107b82 */ /* 0x000e700000000a00 */
[----:B------:R-:W2:Y:S08]  /*0cc0*/  LDC.64 R12, c[0x0][0x448] ;  /* 0x00011200ff0c7b82 */ /* 0x000eb00000000a00 */
[----:B------:R-:W3:Y:S01]  /*0cd0*/  LDC.64 R10, c[0x0][0x460] ;  /* 0x00011800ff0a7b82 */ /* 0x000ee20000000a00 */
[----:B0-----:R-:W-:-:S05]  /*0ce0*/  IMAD R15, R5, R8, R2 ;  /* 0x00000008050f7224 */ /* 0x001fca00078e0202 */
[----:B------:R-:W-:Y:S01]  /*0cf0*/  LEA R23, R8, R15, 0x5 ;  /* 0x0000000f08177211 */ /* 0x000fe200078e28ff */
[----:B-1----:R-:W-:-:S04]  /*0d00*/  IMAD.WIDE.U32 R20, R15, 0x4, R16 ;  /* 0x000000040f147825 */ /* 0x002fc800078e0010 */
[----:B--2---:R-:W-:Y:S02]  /*0d10*/  IMAD.WIDE.U32 R18, R15, 0x4, R12 ;  /* 0x000000040f127825 */ /* 0x004fe400078e000c */
[----:B------:R-:W2:Y:S02]  /*0d20*/  LDG.E R20, desc[UR6][R20.64] ;  /* 0x0000000614147981 */ /* 0x000ea4000c1e1900 */
[----:B------:R-:W-:Y:S02]  /*0d30*/  IMAD.WIDE.U32 R16, R23, 0x4, R16 ;  /* 0x0000000417107825 */ /* 0x000fe400078e0010 */
[----:B------:R-:W4:Y:S02]  /*0d40*/  LDG.E R19, desc[UR6][R18.64] ;  /* 0x0000000612137981 */ /* 0x000f24000c1e1900 */
[----:B---3--:R-:W-:Y:S02]  /*0d50*/  IMAD.WIDE.U32 R14, R15, 0x4, R10 ;  /* 0x000000040f0e7825 */ /* 0x008fe400078e000a */
[----:B------:R-:W3:Y:S02]  /*0d60*/  LDG.E R16, desc[UR6][R16.64] ;  /* 0x0000000610107981 */ /* 0x000ee4000c1e1900 */
[----:B------:R-:W-:-:S02]  /*0d70*/  IMAD.WIDE.U32 R12, R23, 0x4, R12 ;  /* 0x00000004170c7825 */ /* 0x000fc400078e000c */
[----:B------:R-:W5:Y:S02]  /*0d80*/  LDG.E R15, desc[UR6][R14.64] ;  /* 0x000000060e0f7981 */ /* 0x000f64000c1e1900 */
[----:B------:R-:W-:Y:S02]  /*0d90*/  IMAD.WIDE.U32 R10, R23, 0x4, R10 ;  /* 0x00000004170a7825 */ /* 0x000fe400078e000a */
[----:B------:R-:W5:Y:S04]  /*0da0*/  LDG.E R13, desc[UR6][R12.64] ;  /* 0x000000060c0d7981 */ /* 0x000f68000c1e1900 */
[----:B------:R-:W5:Y:S01]  /*0db0*/  LDG.E R11, desc[UR6][R10.64] ;  /* 0x000000060a0b7981 */ /* 0x000f62000c1e1900 */
[----:B------:R-:W-:Y:S01]  /*0dc0*/  IADD3 R5, PT, PT, R5, 0x40, RZ ;  /* 0x0000004005057810 */ /* 0x000fe20007ffe0ff */
[----:B--2---:R-:W-:Y:S01]  /*0dd0*/  FADD.FTZ R7, R7, R20 ;  /* 0x0000001407077221 */ /* 0x004fe20000010000 */
[----:B----4-:R-:W-:-:S03]  /*0de0*/  FADD.FTZ R22, R22, R19 ;  /* 0x0000001316167221 */ /* 0x010fc60000010000 */
[----:B---3--:R-:W-:Y:S01]  /*0df0*/  FADD.FTZ R7, R7, R16 ;  /* 0x0000001007077221 */ /* 0x008fe20000010000 */
[----:B-----5:R-:W-:Y:S01]  /*0e00*/  FADD.FTZ R6, R6, R15 ;  /* 0x0000000f06067221 */ /* 0x020fe20000010000 */
[----:B------:R-:W-:-:S03]  /*0e10*/  FADD.FTZ R22, R22, R13 ;  /* 0x0000000d16167221 */ /* 0x000fc60000010000 */
[----:B------:R-:W-:-:S07]  /*0e20*/  FADD.FTZ R6, R6, R11 ;  /* 0x0000000b06067221 */ /* 0x000fce0000010000 */
.L_x_588:
[----:B------:R-:W-:Y:S05]  /*0e30*/  BSYNC.RECONVERGENT B1 ;  /* 0x0000000000017941 */ /* 0x000fea0003800200 */
.L_x_587:
[----:B------:R-:W-:Y:S05]  /*0e40*/  @P0 BRA `(.L_x_581) ;  /* 0x0000000000380947 */ /* 0x000fea0003800000 */
[----:B------:R-:W0:Y:S01]  /*0e50*/  LDC.64 R12, c[0x0][0x440] ;  /* 0x00011000ff0c7b82 */ /* 0x000e220000000a00 */
[----:B------:R-:W1:Y:S07]  /*0e60*/  LDCU UR4, c[0x0][0x388] ;  /* 0x00007100ff0477ac */ /* 0x000e6e0008000800 */
[----:B------:R-:W2:Y:S08]  /*0e70*/  LDC.64 R14, c[0x0][0x448] ;  /* 0x00011200ff0e7b82 */ /* 0x000eb00000000a00 */
[----:B------:R-:W3:Y:S01]  /*0e80*/  LDC.64 R10, c[0x0][0x460] ;  /* 0x00011800ff0a7b82 */ /* 0x000ee20000000a00 */
[----:B-1----:R-:W-:-:S04]  /*0e90*/  IMAD R5, R5, UR4, R2 ;  /* 0x0000000405057c24 */ /* 0x002fc8000f8e0202 */
[----:B0-----:R-:W-:-:S06]  /*0ea0*/  IMAD.WIDE.U32 R12, R5, 0x4, R12 ;  /* 0x00000004050c7825 */ /* 0x001fcc00078e000c */
[----:B------:R-:W4:Y:S01]  /*0eb0*/  LDG.E R12, desc[UR6][R12.64] ;  /* 0x000000060c0c7981 */ /* 0x000f22000c1e1900 */
[----:B--2---:R-:W-:-:S06]  /*0ec0*/  IMAD.WIDE.U32 R14, R5, 0x4, R14 ;  /* 0x00000004050e7825 */ /* 0x004fcc00078e000e */
[----:B------:R-:W2:Y:S01]  /*0ed0*/  LDG.E R15, desc[UR6][R14.64] ;  /* 0x000000060e0f7981 */ /* 0x000ea2000c1e1900 */
[----:B---3--:R-:W-:-:S06]  /*0ee0*/  IMAD.WIDE.U32 R10, R5, 0x4, R10 ;  /* 0x00000004050a7825 */ /* 0x008fcc00078e000a */
[----:B------:R-:W3:Y:S01]  /*0ef0*/  LDG.E R11, desc[UR6][R10.64] ;  /* 0x000000060a0b7981 */ /* 0x000ee2000c1e1900 */
[----:B----4-:R-:W-:Y:S01]  /*0f00*/  FADD.FTZ R7, R7, R12 ;  /* 0x0000000c07077221 */ /* 0x010fe20000010000 */
[----:B--2---:R-:W-:Y:S01]  /*0f10*/  FADD.FTZ R22, R22, R15 ;  /* 0x0000000f16167221 */ /* 0x004fe20000010000 */
[----:B---3--:R-:W-:-:S07]  /*0f20*/  FADD.FTZ R6, R6, R11 ;  /* 0x0000000b06067221 */ /* 0x008fce0000010000 */
.L_x_581:
[----:B------:R-:W-:Y:S05]  /*0f30*/  BSYNC.RECONVERGENT B0 ;  /* 0x0000000000007941 */ /* 0x000fea0003800200 */
.L_x_580:
[----:B------:R-:W0:Y:S01]  /*0f40*/  S2UR UR5, SR_CgaCtaId ;  /* 0x00000000000579c3 */ /* 0x000e220000008800 */
[----:B------:R-:W-:Y:S01]  /*0f50*/  UMOV UR4, 0x400 ;  /* 0x0000040000047882 */ /* 0x000fe20000000000 */
[--C-:B------:R-:W-:Y:S02]  /*0f60*/  LOP3.LUT R5, R3, 0x1f, R0.reuse, 0x78, !PT ;  /* 0x0000001f03057812 */ /* 0x100fe400078e7800 */
[C---:B------:R-:W-:Y:S02]  /*0f70*/  SHF.L.U32 R11, R4.reuse, 0x7, RZ ;  /* 0x00000007040b7819 */ /* 0x040fe400000006ff */
[C---:B------:R-:W-:Y:S02]  /*0f80*/  LOP3.LUT R0, R5.reuse, 0x3e0, R0, 0xf8, !PT ;  /* 0x000003e005007812 */ /* 0x040fe400078ef800 */
[----:B------:R-:W-:Y:S02]  /*0f90*/  SHF.L.U32 R2, R5, 0x2, RZ ;  /* 0x0000000205027819 */ /* 0x000fe400000006ff */
[----:B------:R-:W-:-:S02]  /*0fa0*/  ISETP.NE.AND P1, PT, R4, RZ, PT ;  /* 0x000000ff0400720c */ /* 0x000fc40003f25270 */
[----:B------:R-:W-:Y:S02]  /*0fb0*/  LOP3.LUT R2, R11, R2, RZ, 0xfc, !PT ;  /* 0x000000020b027212 */ /* 0x000fe400078efcff */
[----:B------:R-:W-:-:S04]  /*0fc0*/  ISETP.GT.U32.AND P0, PT, R4, 0xf, PT ;  /* 0x0000000f0400780c */ /* 0x000fc80003f04070 */
[----:B------:R-:W-:Y:S01]  /*0fd0*/  ISETP.NE.OR P0, PT, R3, 0x1f, P0 ;  /* 0x0000001f0300780c */ /* 0x000fe20000705670 */
        /* <DEDUP_REMOVED lines=45> */
[C---:B------:R-:W-:Y:S01]  /*12b0*/  LEA R0, R4.reuse, UR4, 0x3 ;  /* 0x0000000404007c11 */ /* 0x040fe2000f8e18ff */
[----:B0-----:R-:W0:Y:S01]  /*12c0*/  LDC.64 R2, c[0x0][0x488] ;  /* 0x00012200ff027b82 */ /* 0x001e220000000a00 */
[----:B------:R-:W-:-:S03]  /*12d0*/  IADD3 R9, PT, PT, R4, R9, RZ ;  /* 0x0000000904097210 */ /* 0x000fc60007ffe0ff */
        /* <DEDUP_REMOVED lines=15> */
.L_x_589:
        /* <DEDUP_REMOVED lines=11> */
.L_x_6670:


//--------------------- .text._ZN10layer_norm13ln_bwd_kernelINS_13Kernel_traitsI13__nv_bfloat16S2_S2_S2_fjLj1536ELj1ELj1ELj4ELj8ENS_18Kernel_traits_baseILj1536ES2_S2_S2_S2_fjLj128EEEEELb1ELb1ELb1ELb1EEEvNS_9BwdParamsE --------------------------
	.section	.text._ZN10layer_norm13ln_bwd_kernelINS_13Kernel_traitsI13__nv_bfloat16S2_S2_S2_fjLj1536ELj1ELj1ELj4ELj8ENS_18Kernel_traits_baseILj1536ES2_S2_S2_S2_fjLj128EEEEELb1ELb1ELb1ELb1EEEvNS_9BwdParamsE,"ax",@progbits
	.align	128
        .global         _ZN10layer_norm13ln_bwd_kernelINS_13Kernel_traitsI13__nv_bfloat16S2_S2_S2_fjLj1536ELj1ELj1ELj4ELj8ENS_18Kernel_traits_baseILj1536ES2_S2_S2_S2_fjLj128EEEEELb1ELb1ELb1ELb1EEEvNS_9BwdParamsE
        .type           _ZN10layer_norm13ln_bwd_kernelINS_13Kernel_traitsI13__nv_bfloat16S2_S2_S2_fjLj1536ELj1ELj1ELj4ELj8ENS_18Kernel_traits_baseILj1536ES2_S2_S2_S2_fjLj128EEEEELb1ELb1ELb1ELb1EEEvNS_9BwdParamsE,@function
        .size           _ZN10layer_norm13ln_bwd_kernelINS_13Kernel_traitsI13__nv_bfloat16S2_S2_S2_fjLj1536ELj1ELj1ELj4ELj8ENS_18Kernel_traits_baseILj1536ES2_S2_S2_S2_fjLj128EEEEELb1ELb1ELb1ELb1EEEvNS_9BwdParamsE,(.L_x_6671 - _ZN10layer_norm13ln_bwd_kernelINS_13Kernel_traitsI13__nv_bfloat16S2_S2_S2_fjLj1536ELj1ELj1ELj4ELj8ENS_18Kernel_traits_baseILj1536ES2_S2_S2_S2_fjLj128EEEEELb1ELb1ELb1ELb1EEEvNS_9BwdParamsE)
        .other          _ZN10layer_norm13ln_bwd_kernelINS_13Kernel_traitsI13__nv_bfloat16S2_S2_S2_fjLj1536ELj1ELj1ELj4ELj8ENS_18Kernel_traits_baseILj1536ES2_S2_S2_S2_fjLj128EEEEELb1ELb1ELb1ELb1EEEvNS_9BwdParamsE,@"STO_CUDA_ENTRY STV_DEFAULT"
_ZN10layer_norm13ln_bwd_kernelINS_13Kernel_traitsI13__nv_bfloat16S2_S2_S2_fjLj1536ELj1ELj1ELj4ELj8ENS_18Kernel_traits_baseILj1536ES2_S2_S2_S2_fjLj128EEEEELb1ELb1ELb1ELb1EEEvNS_9BwdParamsE:
.text._ZN10layer_norm13ln_bwd_kernelINS_13Kernel_traitsI13__nv_bfloat16S2_S2_S2_fjLj1536ELj1ELj1ELj4ELj8ENS_18Kernel_traits_baseILj1536ES2_S2_S2_S2_fjLj128EEEEELb1ELb1ELb1ELb1EEEvNS_9BwdParamsE:
        /* <DEDUP_REMOVED lines=29> */
[----:B------:R-:W4:Y:S01]  /*01d0*/  LDCU.U8 UR27, c[0x0][0x410] ;  /* 0x00008200ff1b77ac */ /* 0x000f220008000000 */
[----:B------:R-:W0:Y:S01]  /*01e0*/  LDCU UR26, c[0x0][0x400] ;  /* 0x00008000ff1a77ac */ /* 0x000e220008000800 */
[----:B------:R-:W0:Y:S02]  /*01f0*/  LDCU.64 UR22, c[0x0][0x408] ;  /* 0x00008100ff1677ac */ /* 0x000e240008000a00 */
[C---:B0-----:R-:W-:Y:S01]  /*0200*/  IMAD.WIDE.U32 R4, R102.reuse, 0x8, R4 ;  /* 0x0000000866047825 */ /* 0x041fe200078e0004 */
[----:B------:R-:W0:Y:S04]  /*0210*/  LDCU.64 UR4, c[0x0][0x438] ;  /* 0x00008700ff0477ac */ /* 0x000e280008000a00 */
[----:B--2---:R-:W2:Y:S01]  /*0220*/  LDG.E.64 R92, desc[UR20][R4.64+0x800] ;  /* 0x00080014045c7981 */ /* 0x004ea2000c1e1b00 */
[----:B------:R-:W0:Y:S01]  /*0230*/  LDCU.64 UR6, c[0x0][0x478] ;  /* 0x00008f00ff0677ac */ /* 0x000e220008000a00 */
[----:B-1----:R-:W-:-:S02]  /*0240*/  IMAD.WIDE.U32 R2, R102, 0x8, R2 ;  /* 0x0000000866027825 */ /* 0x002fc400078e0002 */
[----:B------:R-:W5:Y:S01]  /*0250*/  LDG.E.64 R90, desc[UR20][R4.64+0x400] ;  /* 0x00040014045a7981 */ /* 0x000f62000c1e1b00 */
[----:B------:R-:W1:Y:S03]  /*0260*/  LDCU.128 UR12, c[0x0][0x3c0] ;  /* 0x00007800ff0c77ac */ /* 0x000e660008000c00 */
[----:B------:R-:W3:Y:S01]  /*0270*/  LDG.E.64 R88, desc[UR20][R4.64] ;  /* 0x0000001404587981 */ /* 0x000ee2000c1e1b00 */
[----:B------:R-:W0:Y:S03]  /*0280*/  LDCU.128 UR16, c[0x0][0x3f0] ;  /* 0x00007e00ff1077ac */ /* 0x000e260008000c00 */
[----:B------:R-:W4:Y:S01]  /*0290*/  LDG.E.64 R86, desc[UR20][R2.64+0x800] ;  /* 0x0008001402567981 */ /* 0x000f22000c1e1b00 */
[----:B------:R-:W0:Y:S03]  /*02a0*/  LDCU.64 UR24, c[0x0][0x380] ;  /* 0x00007000ff1877ac */ /* 0x000e260008000a00 */
[----:B------:R-:W4:Y:S04]  /*02b0*/  LDG.E.64 R84, desc[UR20][R2.64+0x400] ;  /* 0x0004001402547981 */ /* 0x000f28000c1e1b00 */
        /* <DEDUP_REMOVED lines=14> */
.L_x_651:
[----:B------:R-:W-:Y:S02]  /*03a0*/  UIMAD.WIDE UR10, UR8, 0x4, UR18 ;  /* 0x00000004080a78a5 */ /* 0x000fe4000f8e0212 */
[----:B------:R-:W-:-:S04]  /*03b0*/  UIMAD.WIDE UR30, UR8, 0x4, UR16 ;  /* 0x00000004081e78a5 */ /* 0x000fc8000f8e0210 */
[----:B------:R-:W-:Y:S02]  /*03c0*/  MOV R60, UR10 ;  /* 0x0000000a003c7c02 */ /* 0x000fe40008000f00 */
[----:B------:R-:W-:Y:S01]  /*03d0*/  MOV R61, UR11 ;  /* 0x0000000b003d7c02 */ /* 0x000fe20008000f00 */
[----:B------:R-:W-:-:S04]  /*03e0*/  UIMAD.WIDE UR10, UR8, 0x4, UR14 ;  /* 0x00000004080a78a5 */ /* 0x000fc8000f8e020e */
[----:B--2---:R-:W2:Y:S01]  /*03f0*/  LDG.E R60, desc[UR20][R60.64] ;  /* 0x000000143c3c7981 */ /* 0x004ea2000c1e1900 */
[----:B01-34-:R-:W-:Y:S01]  /*0400*/  IMAD.U32 R56, RZ, RZ, UR30 ;  /* 0x0000001eff387e24 */ /* 0x01bfe2000f8e00ff */
[----:B------:R-:W-:Y:S02]  /*0410*/  MOV R58, UR10 ;  /* 0x0000000a003a7c02 */ /* 0x000fe40008000f00 */
[----:B------:R-:W-:Y:S02]  /*0420*/  MOV R59, UR11 ;  /* 0x0000000b003b7c02 */ /* 0x000fe40008000f00 */
[----:B------:R-:W-:-:S03]  /*0430*/  MOV R57, UR31 ;  /* 0x0000001f00397c02 */ /* 0x000fc60008000f00 */
[----:B------:R-:W3:Y:S04]  /*0440*/  LDG.E R58, desc[UR20][R58.64] ;  /* 0x000000143a3a7981 */ /* 0x000ee8000c1e1900 */
[----:B------:R-:W4:Y:S01]  /*0450*/  LDG.E R56, desc[UR20][R56.64] ;  /* 0x0000001438387981 */ /* 0x000f22000c1e1900 */
        /* <DEDUP_REMOVED lines=11> */
[----:B------:R-:W-:Y:S02]  /*0510*/  UIMAD UR9, UR8, UR28, URZ ;  /* 0x0000001c080972a4 */ /* 0x000fe4000f8e02ff */
[----:B------:R-:W-:Y:S01]  /*0520*/  UIMAD.WIDE UR30, UR8, 0x4, UR12 ;  /* 0x00000004081e78a5 */ /* 0x000fe2000f8e020c */
[----:B------:R-:W2:Y:S01]  /*0530*/  LDC.64 R68, c[0x0][0x3b0] ;  /* 0x0000ec00ff447b82 */ /* 0x000ea20000000a00 */
[----:B------:R-:W-:Y:S01]  /*0540*/  MOV R59, UR10 ;  /* 0x0000000a003b7c02 */ /* 0x000fe20008000f00 */
[----:B------:R-:W-:-:S03]  /*0550*/  USHF.R.S32.HI UR10, URZ, 0x1f, UR9 ;  /* 0x0000001fff0a7899 */ /* 0x000fc60008011409 */
[----:B------:R-:W-:Y:S01]  /*0560*/  LEA.HI.SX32 R59, R59, R102, 0x1e ;  /* 0x000000663b3b7211 */ /* 0x000fe200078ff2ff */
[----:B------:R-:W-:-:S03]  /*0570*/  ULEA.HI UR10, UR10, UR9, URZ, 0x2 ;  /* 0x000000090a0a7291 */ /* 0x000fc6000f8f10ff */
[C---:B------:R-:W-:Y:S01]  /*0580*/  IADD3 R65, PT, PT, R59.reuse, 0x80, RZ ;  /* 0x000000803b417810 */ /* 0x040fe20007ffe0ff */
[C-C-:B0-----:R-:W-:Y:S01]  /*0590*/  IMAD.WIDE.U32 R14, R59.reuse, 0x8, R16.reuse ;  /* 0x000000083b0e7825 */ /* 0x141fe200078e0010 */
[----:B------:R-:W-:Y:S02]  /*05a0*/  IADD3 R59, PT, PT, R59, 0x100, RZ ;  /* 0x000001003b3b7810 */ /* 0x000fe40007ffe0ff */
[----:B------:R-:W-:Y:S01]  /*05b0*/  MOV R73, UR10 ;  /* 0x0000000a00497c02 */ /* 0x000fe20008000f00 */
[--C-:B------:R-:W-:Y:S01]  /*05c0*/  IMAD.WIDE.U32 R64, R65, 0x8, R16.reuse ;  /* 0x0000000841407825 */ /* 0x100fe200078e0010 */
[----:B------:R-:W-:Y:S01]  /*05d0*/  MOV R62, UR30 ;  /* 0x0000001e003e7c02 */ /* 0x000fe20008000f00 */
[----:B------:R-:W3:Y:S01]  /*05e0*/  LDG.E.64 R14, desc[UR20][R14.64] ;  /* 0x000000140e0e7981 */ /* 0x000ee2000c1e1b00 */
[----:B------:R-:W-:Y:S01]  /*05f0*/  LEA.HI.SX32 R73, R73, R102, 0x1e ;  /* 0x0000006649497211 */ /* 0x000fe200078ff2ff */
[----:B------:R-:W-:Y:S01]  /*0600*/  IMAD.WIDE.U32 R58, R59, 0x8, R16 ;  /* 0x000000083b3a7825 */ /* 0x000fe200078e0010 */
[----:B------:R-:W-:Y:S01]  /*0610*/  MOV R63, UR31 ;  /* 0x0000001f003f7c02 */ /* 0x000fe20008000f00 */
[----:B------:R-:W4:Y:S02]  /*0620*/  LDG.E.64 R16, desc[UR20][R64.64] ;  /* 0x0000001440107981 */ /* 0x000f24000c1e1b00 */
[C---:B------:R-:W-:Y:S01]  /*0630*/  VIADD R95, R73.reuse, 0x80 ;  /* 0x00000080495f7836 */ /* 0x040fe20000000000 */
[C---:B------:R-:W-:Y:S01]  /*0640*/  IADD3 R75, PT, PT, R73.reuse, 0x100, RZ ;  /* 0x00000100494b7810 */ /* 0x040fe20007ffe0ff */
[--C-:B-1----:R-:W-:Y:S01]  /*0650*/  IMAD.WIDE.U32 R60, R73, 0x8, R56.reuse ;  /* 0x00000008493c7825 */ /* 0x102fe200078e0038 */
[----:B------:R-:W4:Y:S03]  /*0660*/  LDG.E.64 R58, desc[UR20][R58.64] ;  /* 0x000000143a3a7981 */ /* 0x000f26000c1e1b00 */
[--C-:B------:R-:W-:Y:S01]  /*0670*/  IMAD.WIDE.U32 R18, R95, 0x8, R56.reuse ;  /* 0x000000085f127825 */ /* 0x100fe200078e0038 */
[----:B------:R0:W4:Y:S03]  /*0680*/  LDG.E R3, desc[UR20][R62.64] ;  /* 0x000000143e037981 */ /* 0x000126000c1e1900 */
[----:B------:R-:W-:Y:S01]  /*0690*/  IMAD.WIDE.U32 R56, R75, 0x8, R56 ;  /* 0x000000084b387825 */ /* 0x000fe200078e0038 */
[----:B------:R-:W4:Y:S04]  /*06a0*/  LDG.E.64 R60, desc[UR20][R60.64] ;  /* 0x000000143c3c7981 */ /* 0x000f28000c1e1b00 */
[----:B------:R-:W4:Y:S04]  /*06b0*/  LDG.E.64 R18, desc[UR20][R18.64] ;  /* 0x0000001412127981 */ /* 0x000f28000c1e1b00 */
[----:B------:R-:W4:Y:S01]  /*06c0*/  LDG.E.64 R56, desc[UR20][R56.64] ;  /* 0x0000001438387981 */ /* 0x000f22000c1e1b00 */
[----:B------:R-:W-:-:S11]  /*06d0*/  UISETP.GE.AND UP3, UPT, UR11, 0x1, UPT ;  /* 0x000000010b00788c */ /* 0x000fd6000bf66270 */
[----:B------:R-:W-:-:S04]  /*06e0*/  @UP3 UIADD3 UR9, UPT, UPT, UR11, -0x1, URZ ;  /* 0xffffffff0b093890 */ /* 0x000fc8000fffe0ff */
[----:B------:R-:W-:Y:S01]  /*06f0*/  @UP3 UIMAD UR9, UR9, UR28, URZ ;  /* 0x0000001c090932a4 */ /* 0x000fe2000f8e02ff */
[----:B------:R-:W-:-:S03]  /*0700*/  PLOP3.LUT P1, PT, PT, PT, UP3, 0x80, 0x8 ;  /* 0x000000000008781c */ /* 0x000fc60003f2f038 */
[----:B------:R-:W-:-:S04]  /*0710*/  @UP3 USHF.R.S32.HI UR10, URZ, 0x1f, UR9 ;  /* 0x0000001fff0a3899 */ /* 0x000fc80008011409 */
[----:B------:R-:W-:Y:S01]  /*0720*/  @UP3 ULEA.HI UR10, UR10, UR9, URZ, 0x2 ;  /* 0x000000090a0a3291 */ /* 0x000fe2000f8f10ff */
[----:B------:R-:W-:-:S05]  /*0730*/  MOV R97, RZ ;  /* 0x000000ff00617202 */ /* 0x000fca0000000f00 */
[----:B------:R-:W-:-:S04]  /*0740*/  MOV R71, UR10 ;  /* 0x0000000a00477c02 */ /* 0x000fc80008000f00 */
[----:B------:R-:W-:-:S05]  /*0750*/  @P1 LEA.HI.SX32 R97, R71, R102, 0x1e ;  /* 0x0000006647611211 */ /* 0x000fca00078ff2ff */
[----:B------:R-:W-:-:S04]  /*0760*/  VIADD R113, R97, 0x80 ;  /* 0x0000008061717836 */ /* 0x000fc80000000000 */
[----:B--2---:R-:W-:-:S06]  /*0770*/  IMAD.WIDE.U32 R112, R113, 0x4, R68 ;  /* 0x0000000471707825 */ /* 0x004fcc00078e0044 */
[----:B------:R-:W5:Y:S01]  /*0780*/  LDG.E R112, desc[UR20][R112.64] ;  /* 0x0000001470707981 */ /* 0x000f62000c1e1900 */
[----:B------:R-:W-:-:S04]  /*0790*/  ISETP.NE.U32.AND P0, PT, RZ, UR4, PT ;  /* 0x00000004ff007c0c */ /* 0x000fc8000bf05070 */
[----:B------:R-:W-:-:S13]  /*07a0*/  ISETP.NE.AND.EX P0, PT, RZ, UR5, PT, P0 ;  /* 0x00000005ff007c0c */ /* 0x000fda000bf05300 */
[----:B------:R-:W1:Y:S08]  /*07b0*/  @P0 LDC.64 R66, c[0x0][0x438] ;  /* 0x00010e00ff420b82 */ /* 0x000e700000000a00 */
[----:B0-----:R-:W0:Y:S08]  /*07c0*/  @P0 LDC.64 R62, c[0x0][0x438] ;  /* 0x00010e00ff3e0b82 */ /* 0x001e300000000a00 */
[----:B------:R-:W2:Y:S01]  /*07d0*/  @P0 LDC.64 R64, c[0x0][0x438] ;  /* 0x00010e00ff400b82 */ /* 0x000ea20000000a00 */
[C---:B------:R-:W-:Y:S01]  /*07e0*/  IMAD.WIDE.U32 R70, R97.reuse, 0x4, R68 ;  /* 0x0000000461467825 */ /* 0x040fe200078e0044 */
[----:B------:R-:W-:-:S04]  /*07f0*/  IADD3 R97, PT, PT, R97, 0x100, RZ ;  /* 0x0000010061617810 */ /* 0x000fc80007ffe0ff */
[----:B------:R-:W5:Y:S01]  /*0800*/  LDG.E R117, desc[UR20][R70.64] ;  /* 0x0000001446757981 */ /* 0x000f62000c1e1900 */
[----:B-1----:R-:W-:-:S04]  /*0810*/  @P0 IMAD.WIDE.U32 R66, R73, 0x8, R66 ;  /* 0x0000000849420825 */ /* 0x002fc800078e0042 */
[----:B------:R-:W-:Y:S01]  /*0820*/  IMAD.WIDE.U32 R68, R97, 0x4, R68 ;  /* 0x0000000461447825 */ /* 0x000fe200078e0044 */
[----:B------:R-:W5:Y:S03]  /*0830*/  @P0 LDG.E.64 R80, desc[UR20][R66.64] ;  /* 0x0000001442500981 */ /* 0x000f66000c1e1b00 */
[----:B0-----:R-:W-:Y:S01]  /*0840*/  @P0 IMAD.WIDE.U32 R62, R95, 0x8, R62 ;  /* 0x000000085f3e0825 */ /* 0x001fe200078e003e */
[----:B------:R0:W5:Y:S04]  /*0850*/  LDG.E R101, desc[UR20][R68.64] ;  /* 0x0000001444657981 */ /* 0x000168000c1e1900 */
[----:B------:R-:W5:Y:S01]  /*0860*/  @P0 LDG.E.64 R78, desc[UR20][R62.64] ;  /* 0x000000143e4e0981 */ /* 0x000f62000c1e1b00 */
[----:B--2---:R-:W-:-:S05]  /*0870*/  @P0 IMAD.WIDE.U32 R64, R75, 0x8, R64 ;  /* 0x000000084b400825 */ /* 0x004fca00078e0040 */
[----:B------:R1:W5:Y:S01]  /*0880*/  @P0 LDG.E.64 R76, desc[UR20][R64.64] ;  /* 0x00000014404c0981 */ /* 0x000362000c1e1b00 */
[----:B------:R-:W-:Y:S02]  /*0890*/  ISETP.NE.AND P0, PT, RZ, UR27, PT ;  /* 0x0000001bff007c0c */ /* 0x000fe4000bf05270 */
[----:B------:R-:W-:Y:S02]  /*08a0*/  SHF.L.U32 R97, R83, 0x10, RZ ;  /* 0x0000001053617819 */ /* 0x000fe400000006ff */
[----:B------:R-:W-:Y:S01]  /*08b0*/  SHF.L.U32 R100, R82, 0x10, RZ ;  /* 0x0000001052647819 */ /* 0x000fe200000006ff */
[----:B0-----:R-:W-:Y:S01]  /*08c0*/  IMAD.U32 R69, R85, 0x10000, RZ ;  /* 0x0001000055457824 */ /* 0x001fe200078e00ff */
[----:B------:R-:W-:Y:S02]  /*08d0*/  SHF.L.U32 R67, R10, 0x10, RZ ;  /* 0x000000100a437819 */ /* 0x000fe400000006ff */
[----:B---3--:R-:W-:Y:S02]  /*08e0*/  MOV R94, R14 ;  /* 0x0000000e005e7202 */ /* 0x008fe40000000f00 */
[----:B------:R-:W-:-:S02]  /*08f0*/  SHF.R.U64 R73, R14, 0x10, R15 ;  /* 0x000000100e497819 */ /* 0x000fc4000000120f */
[----:B------:R-:W-:Y:S02]  /*0900*/  MOV R75, R15 ;  /* 0x0000000f004b7202 */ /* 0x000fe40000000f00 */
[----:B------:R-:W-:Y:S02]  /*0910*/  SHF.R.U32.HI R74, RZ, 0x10, R15 ;  /* 0x00000010ff4a7819 */ /* 0x000fe4000001160f */
[--C-:B----4-:R-:W-:Y:S02]  /*0920*/  SHF.R.U64 R70, R16, 0x10, R17.reuse ;  /* 0x0000001010467819 */ /* 0x110fe40000001211 */
[----:B------:R-:W-:Y:S02]  /*0930*/  MOV R71, R17 ;  /* 0x0000001100477202 */ /* 0x000fe40000000f00 */
[----:B------:R-:W-:Y:S02]  /*0940*/  SHF.R.U32.HI R68, RZ, 0x10, R17 ;  /* 0x00000010ff447819 */ /* 0x000fe40000011611 */
[----:B------:R-:W-:-:S02]  /*0950*/  SHF.R.U64 R14, R58, 0x10, R59 ;  /* 0x000000103a0e7819 */ /* 0x000fc4000000123b */
[----:B------:R-:W-:Y:S02]  /*0960*/  MOV R17, R59 ;  /* 0x0000003b00117202 */ /* 0x000fe40000000f00 */
[----:B------:R-:W-:Y:S02]  /*0970*/  SHF.R.U32.HI R15, RZ, 0x10, R59 ;  /* 0x00000010ff0f7819 */ /* 0x000fe4000001163b */
[C---:B------:R-:W-:Y:S02]  /*0980*/  SHF.R.U64 R98, R60.reuse, 0x10, R61 ;  /* 0x000000103c627819 */ /* 0x040fe4000000123d */
[----:B------:R-:W-:Y:S01]  /*0990*/  MOV R72, R16 ;  /* 0x0000001000487202 */ /* 0x000fe20000000f00 */
[----:B------:R-:W-:Y:S01]  /*09a0*/  IMAD.MOV.U32 R16, RZ, RZ, R58 ;  /* 0x000000ffff107224 */ /* 0x000fe200078e003a */
[----:B------:R-:W-:Y:S02]  /*09b0*/  SHF.L.U32 R60, R60, 0x10, RZ ;  /* 0x000000103c3c7819 */ /* 0x000fe400000006ff */
[----:B------:R-:W-:-:S02]  /*09c0*/  SHF.R.U64 R59, R18, 0x10, R19 ;  /* 0x00000010123b7819 */ /* 0x000fc40000001213 */
[----:B------:R-:W-:Y:S02]  /*09d0*/  FSEL R3, R3, RZ, !P0 ;  /* 0x000000ff03037208 */ /* 0x000fe40004000000 */
[----:B------:R-:W-:Y:S02]  /*09e0*/  SHF.L.U32 R18, R18, 0x10, RZ ;  /* 0x0000001012127819 */ /* 0x000fe400000006ff */
[----:B------:R-:W-:Y:S02]  /*09f0*/  SHF.L.U32 R58, R61, 0x10, RZ ;  /* 0x000000103d3a7819 */ /* 0x000fe400000006ff */
[----:B-1----:R-:W-:Y:S02]  /*0a00*/  SHF.R.U32.HI R65, RZ, 0x10, R19 ;  /* 0x00000010ff417819 */ /* 0x002fe40000011613 */
[C---:B------:R-:W-:Y:S01]  /*0a10*/  SHF.R.U64 R66, R56.reuse, 0x10, R57 ;  /* 0x0000001038427819 */ /* 0x040fe20000001239 */
[----:B------:R-:W-:Y:S01]  /*0a20*/  IMAD.U32 R56, R56, 0x10000, RZ ;  /* 0x0001000038387824 */ /* 0x000fe200078e00ff */
[----:B------:R-:W-:Y:S01]  /*0a30*/  SHF.R.U32.HI R96, RZ, 0x10, R61 ;  /* 0x00000010ff607819 */ /* 0x000fe2000001163d */
[----:B------:R-:W-:Y:S01]  /*0a40*/  FADD.FTZ R61, -R3, R60 ;  /* 0x0000003c033d7221 */ /* 0x000fe20000010100 */
[----:B------:R-:W-:Y:S01]  /*0a50*/  SHF.L.U32 R62, R19, 0x10, RZ ;  /* 0x00000010133e7819 */ /* 0x000fe200000006ff */
[C---:B------:R-:W-:Y:S01]  /*0a60*/  FADD.FTZ R60, -R3.reuse, R18 ;  /* 0x00000012033c7221 */ /* 0x040fe20000010100 */
[----:B------:R-:W-:Y:S01]  /*0a70*/  SHF.R.U32.HI R19, RZ, 0x10, R57 ;  /* 0x00000010ff137819 */ /* 0x000fe20000011639 */
[----:B------:R-:W-:Y:S01]  /*0a80*/  FADD.FTZ R99, -R3, R58 ;  /* 0x0000003a03637221 */ /* 0x000fe20000010100 */
[----:B------:R-:W-:Y:S01]  /*0a90*/  SHF.L.U32 R18, R65, 0x10, RZ ;  /* 0x0000001041127819 */ /* 0x000fe200000006ff */
[----:B------:R-:W-:-:S02]  /*0aa0*/  IMAD.U32 R58, R59, 0x10000, RZ ;  /* 0x000100003b3a7824 */ /* 0x000fc400078e00ff */
[C---:B------:R-:W-:Y:S01]  /*0ab0*/  FADD.FTZ R65, -R3.reuse, R56 ;  /* 0x0000003803417221 */ /* 0x040fe20000010100 */
[----:B------:R-:W-:Y:S01]  /*0ac0*/  FADD.FTZ R59, -R3, R62 ;  /* 0x0000003e033b7221 */ /* 0x000fe20000010100 */
        /* <DEDUP_REMOVED lines=11> */
[----:B------:R-:W-:Y:S01]  /*0b80*/  FADD.FTZ R56, -R3, R62 ;  /* 0x0000003e03387221 */ /* 0x000fe20000010100 */
[----:B------:R-:W-:Y:S01]  /*0b90*/  FMUL.FTZ R3, R61, UR29 ;  /* 0x0000001d3d037c20 */ /* 0x000fe20008410000 */
[----:B------:R-:W-:Y:S01]  /*0ba0*/  SHF.L.U32 R61, R75, 0x10, RZ ;  /* 0x000000104b3d7819 */ /* 0x000fe200000006ff */
[----:B------:R-:W-:Y:S01]  /*0bb0*/  FMUL.FTZ R99, R99, UR29 ;  /* 0x0000001d63637c20 */ /* 0x000fe20008410000 */
[----:B------:R-:W-:Y:S01]  /*0bc0*/  SHF.L.U32 R63, R94, 0x10, RZ ;  /* 0x000000105e3f7819 */ /* 0x000fe200000006ff */
[----:B------:R-:W-:Y:S01]  /*0bd0*/  IMAD.U32 R75, R12, 0x10000, RZ ;  /* 0x000100000c4b7824 */ /* 0x000fe200078e00ff */
[----:B------:R-:W-:Y:S01]  /*0be0*/  SHF.L.U32 R62, R73, 0x10, RZ ;  /* 0x00000010493e7819 */ /* 0x000fe200000006ff */
[-C--:B------:R-:W-:Y:S01]  /*0bf0*/  FMUL.FTZ R97, R97, R61.reuse ;  /* 0x0000003d61617220 */ /* 0x080fe20000410000 */
[----:B------:R-:W-:Y:S01]  /*0c00*/  FFMA.FTZ R22, R99, R61, R22 ;  /* 0x0000003d63167223 */ /* 0x000fe20000010016 */
[----:B------:R-:W-:Y:S01]  /*0c10*/  FADD.FTZ R46, R46, R61 ;  /* 0x0000003d2e2e7221 */ /* 0x000fe20000010000 */
[-C--:B------:R-:W-:Y:S01]  /*0c20*/  FMUL.FTZ R100, R100, R63.reuse ;  /* 0x0000003f64647220 */ /* 0x080fe20000410000 */
[----:B------:R-:W-:Y:S01]  /*0c30*/  FFMA.FTZ R20, R3, R63, R20 ;  /* 0x0000003f03147223 */ /* 0x000fe20000010014 */
[----:B------:R-:W-:Y:S01]  /*0c40*/  FADD.FTZ R44, R44, R63 ;  /* 0x0000003f2c2c7221 */ /* 0x000fe20000010000 */
[----:B------:R-:W-:Y:S01]  /*0c50*/  SHF.L.U32 R61, R13, 0x10, RZ ;  /* 0x000000100d3d7819 */ /* 0x000fe200000006ff */
[----:B------:R-:W-:Y:S01]  /*0c60*/  FMUL.FTZ R98, R98, UR29 ;  /* 0x0000001d62627c20 */ /* 0x000fe20008410000 */
[----:B------:R-:W-:-:S02]  /*0c70*/  SHF.L.U32 R64, R74, 0x10, RZ ;  /* 0x000000104a407819 */ /* 0x000fc400000006ff */
[----:B------:R-:W-:Y:S01]  /*0c80*/  SHF.L.U32 R63, R71, 0x10, RZ ;  /* 0x00000010473f7819 */ /* 0x000fe200000006ff */
[----:B------:R-:W-:Y:S01]  /*0c90*/  FMUL.FTZ R71, R59, UR29 ;  /* 0x0000001d3b477c20 */ /* 0x000fe20008410000 */
[----:B------:R-:W-:Y:S02]  /*0ca0*/  SHF.L.U32 R66, R11, 0x10, RZ ;  /* 0x000000100b427819 */ /* 0x000fe400000006ff */
[----:B------:R-:W-:Y:S01]  /*0cb0*/  SHF.L.U32 R59, R68, 0x10, RZ ;  /* 0x00000010443b7819 */ /* 0x000fe200000006ff */
[----:B------:R-:W-:Y:S01]  /*0cc0*/  FMUL.FTZ R68, R18, UR29 ;  /* 0x0000001d12447c20 */ /* 0x000fe20008410000 */
[-C--:B------:R-:W-:Y:S01]  /*0cd0*/  FMUL.FTZ R75, R75, R62.reuse ;  /* 0x0000003e4b4b7220 */ /* 0x080fe20000410000 */
[----:B------:R-:W-:Y:S01]  /*0ce0*/  FADD.FTZ R45, R45, R62 ;  /* 0x0000003e2d2d7221 */ /* 0x000fe20000010000 */
[----:B------:R-:W-:Y:S01]  /*0cf0*/  FFMA.FTZ R21, R98, R62, R21 ;  /* 0x0000003e62157223 */ /* 0x000fe20000010015 */
[----:B------:R-:W-:Y:S01]  /*0d00*/  FMUL.FTZ R74, R61, R64 ;  /* 0x000000403d4a7220 */ /* 0x000fe20000410000 */
[----:B------:R-:W-:Y:S01]  /*0d10*/  SHF.L.U32 R62, R84, 0x10, RZ ;  /* 0x00000010543e7819 */ /* 0x000fe200000006ff */
[----:B------:R-:W-:Y:S01]  /*0d20*/  FMUL.FTZ R73, R60, UR29 ;  /* 0x0000001d3c497c20 */ /* 0x000fe20008410000 */
[----:B------:R-:W-:Y:S01]  /*0d30*/  SHF.L.U32 R61, R72, 0x10, RZ ;  /* 0x00000010483d7819 */ /* 0x000fe200000006ff */
[-C--:B------:R-:W-:Y:S01]  /*0d40*/  FMUL.FTZ R66, R66, R59.reuse ;  /* 0x0000003b42427220 */ /* 0x080fe20000410000 */
[----:B------:R-:W-:Y:S01]  /*0d50*/  FADD.FTZ R43, R43, R59 ;  /* 0x0000003b2b2b7221 */ /* 0x000fe20000010000 */
[----:B------:R-:W-:Y:S01]  /*0d60*/  FFMA.FTZ R55, R68, R59, R55 ;  /* 0x0000003b44377223 */ /* 0x000fe20000010037 */
[----:B------:R-:W-:Y:S01]  /*0d70*/  FADD.FTZ R18, RZ, R100 ;  /* 0x00000064ff127221 */ /* 0x000fe20000010000 */
[----:B------:R-:W-:Y:S01]  /*0d80*/  FFMA.FTZ R59, R3, R100, RZ ;  /* 0x00000064033b7223 */ /* 0x000fe200000100ff */
[-C--:B------:R-:W-:Y:S01]  /*0d90*/  FMUL.FTZ R72, R62, R61.reuse ;  /* 0x0000003d3e487220 */ /* 0x080fe20000410000 */
[----:B------:R-:W-:Y:S01]  /*0da0*/  FADD.FTZ R40, R40, R61 ;  /* 0x0000003d28287221 */ /* 0x000fe20000010000 */
[----:B------:R-:W-:Y:S01]  /*0db0*/  FFMA.FTZ R52, R73, R61, R52 ;  /* 0x0000003d49347223 */ /* 0x000fe20000010034 */
[----:B------:R-:W-:Y:S01]  /*0dc0*/  SHF.L.U32 R61, R16, 0x10, RZ ;  /* 0x00000010103d7819 */ /* 0x000fe200000006ff */
[----:B------:R-:W-:Y:S01]  /*0dd0*/  FADD.FTZ R18, R75, R18 ;  /* 0x000000124b127221 */ /* 0x000fe20000010000 */
[----:B------:R-:W-:Y:S01]  /*0de0*/  FFMA.FTZ R16, R98, R75, R59 ;  /* 0x0000004b62107223 */ /* 0x000fe2000001003b */
[----:B------:R-:W-:Y:S01]  /*0df0*/  SHF.L.U32 R60, R70, 0x10, RZ ;  /* 0x00000010463c7819 */ /* 0x000fe200000006ff */
[-C--:B------:R-:W-:Y:S01]  /*0e00*/  FMUL.FTZ R69, R69, R63.reuse ;  /* 0x0000003f45457220 */ /* 0x080fe20000410000 */
[----:B------:R-:W-:Y:S01]  /*0e10*/  FADD.FTZ R42, R42, R63 ;  /* 0x0000003f2a2a7221 */ /* 0x000fe20000010000 */
[----:B------:R-:W-:Y:S01]  /*0e20*/  FFMA.FTZ R54, R71, R63, R54 ;  /* 0x0000003f47367223 */ /* 0x000fe20000010036 */
[----:B------:R-:W-:Y:S01]  /*0e30*/  FMUL.FTZ R70, R58, UR29 ;  /* 0x0000001d3a467c20 */ /* 0x000fe20008410000 */
[----:B------:R-:W-:Y:S01]  /*0e40*/  SHF.L.U32 R63, R17, 0x10, RZ ;  /* 0x00000010113f7819 */ /* 0x000fe200000006ff */
[----:B------:R-:W-:Y:S01]  /*0e50*/  FMUL.FTZ R96, R96, UR29 ;  /* 0x0000001d60607c20 */ /* 0x000fe20008410000 */
[----:B------:R-:W-:Y:S01]  /*0e60*/  FADD.FTZ R59, R97, R18 ;  /* 0x00000012613b7221 */ /* 0x000fe20000010000 */
[----:B------:R-:W-:Y:S01]  /*0e70*/  FFMA.FTZ R17, R99, R97, R16 ;  /* 0x0000006163117223 */ /* 0x000fe20000010010 */
[-C--:B------:R-:W-:Y:S01]  /*0e80*/  FMUL.FTZ R67, R67, R60.reuse ;  /* 0x0000003c43437220 */ /* 0x080fe20000410000 */
[----:B------:R-:W-:Y:S01]  /*0e90*/  FADD.FTZ R41, R41, R60 ;  /* 0x0000003c29297221 */ /* 0x000fe20000010000 */
[----:B------:R-:W-:Y:S01]  /*0ea0*/  FFMA.FTZ R53, R70, R60, R53 ;  /* 0x0000003c46357223 */ /* 0x000fe20000010035 */
[----:B------:R-:W-:Y:S01]  /*0eb0*/  FADD.FTZ R59, R74, R59 ;  /* 0x0000003b4a3b7221 */ /* 0x000fe20000010000 */
[----:B------:R-:W-:Y:S01]  /*0ec0*/  FFMA.FTZ R60, R96, R74, R17 ;  /* 0x0000004a603c7223 */ /* 0x000fe20000010011 */
[----:B------:R-:W-:-:S02]  /*0ed0*/  SHF.L.U32 R58, R87, 0x10, RZ ;  /* 0x00000010573a7819 */ /* 0x000fc400000006ff */
[----:B------:R-:W-:Y:S01]  /*0ee0*/  FADD.FTZ R16, R72, R59 ;  /* 0x0000003b48107221 */ /* 0x000fe20000010000 */
[----:B------:R-:W-:Y:S02]  /*0ef0*/  FFMA.FTZ R17, R73, R72, R60 ;  /* 0x0000004849117223 */ /* 0x000fe4000001003c */
[----:B------:R-:W-:Y:S01]  /*0f00*/  FMUL.FTZ R18, R58, R63 ;  /* 0x0000003f3a127220 */ /* 0x000fe20000410000 */
[----:B------:R-:W-:Y:S01]  /*0f10*/  FADD.FTZ R16, R16, R67 ;  /* 0x0000004310107221 */ /* 0x000fe20000010000 */
[----:B------:R-:W-:Y:S01]  /*0f20*/  FFMA.FTZ R58, R70, R67, R17 ;  /* 0x00000043463a7223 */ /* 0x000fe20000010011 */
[----:B------:R-:W-:Y:S01]  /*0f30*/  FADD.FTZ R47, R47, R64 ;  /* 0x000000402f2f7221 */ /* 0x000fe20000010000 */
[----:B------:R-:W-:Y:S01]  /*0f40*/  FFMA.FTZ R23, R96, R64, R23 ;  /* 0x0000004060177223 */ /* 0x000fe20000010017 */
[----:B------:R-:W-:Y:S02]  /*0f50*/  IMAD.U32 R64, R86, 0x10000, RZ ;  /* 0x0001000056407824 */ /* 0x000fe400078e00ff */
[----:B------:R-:W-:Y:S01]  /*0f60*/  FMUL.FTZ R65, R65, UR29 ;  /* 0x0000001d41417c20 */ /* 0x000fe20008410000 */
        /* <DEDUP_REMOVED lines=8> */
[----:B------:R-:W-:Y:S01]  /*0ff0*/  SHF.L.U32 R60, R8, 0x10, RZ ;  /* 0x00000010083c7819 */ /* 0x000fe200000006ff */
[----:B------:R-:W-:Y:S01]  /*1000*/  FFMA.FTZ R58, R68, R66, R59 ;  /* 0x00000042443a7223 */ /* 0x000fe2000001003b */
[----:B------:R-:W-:-:S02]  /*1010*/  SHF.L.U32 R61, R14, 0x10, RZ ;  /* 0x000000100e3d7819 */ /* 0x000fc400000006ff */
[----:B------:R-:W-:Y:S01]  /*1020*/  SHF.L.U32 R63, R15, 0x10, RZ ;  /* 0x000000100f3f7819 */ /* 0x000fe200000006ff */
[----:B------:R-:W-:Y:S01]  /*1030*/  FADD.FTZ R15, R17, R66 ;  /* 0x00000042110f7221 */ /* 0x000fe20000010000 */
[----:B------:R-:W-:Y:S01]  /*1040*/  FMUL.FTZ R16, R57, UR29 ;  /* 0x0000001d39107c20 */ /* 0x000fe20008410000 */
[----:B------:R-:W-:Y:S01]  /*1050*/  FMUL.FTZ R17, R60, R61 ;  /* 0x0000003d3c117220 */ /* 0x000fe20000410000 */
[----:B------:R-:W-:Y:S01]  /*1060*/  FFMA.FTZ R58, R65, R64, R58 ;  /* 0x00000040413a7223 */ /* 0x000fe2000001003a */
[----:B------:R-:W-:Y:S01]  /*1070*/  FADD.FTZ R14, R15, R64 ;  /* 0x000000400f0e7221 */ /* 0x000fe20000010000 */
[----:B------:R-:W-:Y:S02]  /*1080*/  IMAD.U32 R62, R9, 0x10000, RZ ;  /* 0x00010000093e7824 */ /* 0x000fe400078e00ff */
[----:B------:R-:W-:Y:S01]  /*1090*/  FFMA.FTZ R58, R16, R17, R58 ;  /* 0x00000011103a7223 */ /* 0x000fe2000001003a */
[----:B------:R-:W-:Y:S01]  /*10a0*/  FADD.FTZ R57, R14, R17 ;  /* 0x000000110e397221 */ /* 0x000fe20000010000 */
[----:B------:R-:W-:Y:S01]  /*10b0*/  FMUL.FTZ R15, R62, R63 ;  /* 0x0000003f3e0f7220 */ /* 0x000fe20000410000 */
[----:B------:R-:W-:Y:S01]  /*10c0*/  FMUL.FTZ R14, R56, UR29 ;  /* 0x0000001d380e7c20 */ /* 0x000fe20008410000 */
[----:B------:R-:W-:Y:S01]  /*10d0*/  FFMA.FTZ R58, R19, R18, R58 ;  /* 0x00000012133a7223 */ /* 0x000fe2000001003a */
[----:B------:R-:W-:Y:S01]  /*10e0*/  FADD.FTZ R60, R57, R18 ;  /* 0x00000012393c7221 */ /* 0x000fe20000010000 */
[----:B------:R-:W-:Y:S01]  /*10f0*/  FADD.FTZ R37, R37, R61 ;  /* 0x0000003d25257221 */ /* 0x000fe20000010000 */
[----:B------:R-:W-:Y:S01]  /*1100*/  FFMA.FTZ R49, R16, R61, R49 ;  /* 0x0000003d10317223 */ /* 0x000fe20000010031 */
[----:B------:R-:W-:Y:S01]  /*1110*/  FADD.FTZ R39, R39, R63 ;  /* 0x0000003f27277221 */ /* 0x000fe20000010000 */
[----:B------:R-:W-:Y:S01]  /*1120*/  FFMA.FTZ R51, R14, R63, R51 ;  /* 0x0000003f0e337223 */ /* 0x000fe20000010033 */
[----:B------:R-:W-:Y:S01]  /*1130*/  FADD.FTZ R60, R60, R15 ;  /* 0x0000000f3c3c7221 */ /* 0x000fe20000010000 */
[----:B------:R-:W-:Y:S01]  /*1140*/  FFMA.FTZ R61, R14, R15, R58 ;  /* 0x0000000f0e3d7223 */ /* 0x000fe2000001003a */
[----:B------:R-:W-:Y:S06]  /*1150*/  BRA `(.L_x_592) ;  /* 0x0000000000b87947 */ /* 0x000fec0003800000 */
.L_x_591:
[----:B------:R-:W-:Y:S01]  /*1160*/  UISETP.GE.AND UP3, UPT, UR11, 0x1, UPT ;  /* 0x000000010b00788c */ /* 0x000fe2000bf66270 */
[----:B------:R-:W-:Y:S01]  /*1170*/  ISETP.NE.U32.AND P0, PT, RZ, UR4, PT ;  /* 0x00000004ff007c0c */ /* 0x000fe2000bf05070 */
[----:B------:R-:W-:-:S03]  /*1180*/  HFMA2 R63, -RZ, RZ, 0, 0 ;  /* 0x00000000ff3f7431 */ /* 0x000fc600000001ff */
[----:B------:R-:W-:Y:S02]  /*1190*/  ISETP.NE.AND.EX P0, PT, RZ, UR5, PT, P0 ;  /* 0x00000005ff007c0c */ /* 0x000fe4000bf05300 */
[----:B------:R-:W-:-:S04]  /*11a0*/  PLOP3.LUT P1, PT, PT, PT, UP3, 0x80, 0x8 ;  /* 0x000000000008781c */ /* 0x000fc80003f2f038 */
[----:B------:R-:W0:Y:S01]  /*11b0*/  @UP3 LDCU UR10, c[0x0][0x388] ;  /* 0x00007100ff0a37ac */ /* 0x000e220008000800 */
[----:B------:R-:W-:-:S06]  /*11c0*/  @UP3 UIADD3 UR9, UPT, UPT, UR11, -0x1, URZ ;  /* 0xffffffff0b093890 */ /* 0x000fcc000fffe0ff */
[----:B------:R-:W1:Y:S01]  /*11d0*/  @!P0 LDC.64 R56, c[0x0][0x3b0] ;  /* 0x0000ec00ff388b82 */ /* 0x000e620000000a00 */
[----:B0-----:R-:W-:-:S04]  /*11e0*/  @UP3 UIMAD UR9, UR9, UR10, URZ ;  /* 0x0000000a090932a4 */ /* 0x001fc8000f8e02ff */
[----:B------:R-:W-:-:S04]  /*11f0*/  @UP3 USHF.R.S32.HI UR10, URZ, 0x1f, UR9 ;  /* 0x0000001fff0a3899 */ /* 0x000fc80008011409 */
[----:B------:R-:W-:-:S06]  /*1200*/  @UP3 ULEA.HI UR10, UR10, UR9, URZ, 0x2 ;  /* 0x000000090a0a3291 */ /* 0x000fcc000f8f10ff */
[----:B------:R-:W-:-:S04]  /*1210*/  MOV R59, UR10 ;  /* 0x0000000a003b7c02 */ /* 0x000fc80008000f00 */
[----:B------:R-:W-:-:S04]  /*1220*/  @P1 LEA.HI.SX32 R63, R59, R102, 0x1e ;  /* 0x000000663b3f1211 */ /* 0x000fc800078ff2ff */
[C---:B------:R-:W-:Y:S01]  /*1230*/  @!P0 IADD3 R113, PT, PT, R63.reuse, 0x80, RZ ;  /* 0x000000803f718810 */ /* 0x040fe20007ffe0ff */
[C---:B-1----:R-:W-:Y:S01]  /*1240*/  @!P0 IMAD.WIDE.U32 R58, R63.reuse, 0x4, R56 ;  /* 0x000000043f3a8825 */ /* 0x042fe200078e0038 */
[----:B------:R-:W-:-:S03]  /*1250*/  @!P0 IADD3 R61, PT, PT, R63, 0x100, RZ ;  /* 0x000001003f3d8810 */ /* 0x000fc60007ffe0ff */
[--C-:B------:R-:W-:Y:S01]  /*1260*/  @!P0 IMAD.WIDE.U32 R112, R113, 0x4, R56.reuse ;  /* 0x0000000471708825 */ /* 0x100fe200078e0038 */
[----:B------:R0:W5:Y:S03]  /*1270*/  @!P0 LDG.E R117, desc[UR20][R58.64] ;  /* 0x000000143a758981 */ /* 0x000166000c1e1900 */
[----:B------:R-:W-:Y:S02]  /*1280*/  @!P0 IMAD.WIDE.U32 R56, R61, 0x4, R56 ;  /* 0x000000043d388825 */ /* 0x000fe400078e0038 */
[----:B------:R0:W5:Y:S04]  /*1290*/  @!P0 LDG.E R112, desc[UR20][R112.64] ;  /* 0x0000001470708981 */ /* 0x000168000c1e1900 */
[----:B------:R0:W5:Y:S01]  /*12a0*/  @!P0 LDG.E R101, desc[UR20][R56.64] ;  /* 0x0000001438658981 */ /* 0x000162000c1e1900 */
[----:B------:R-:W-:Y:S01]  /*12b0*/  CS2R R60, SRZ ;  /* 0x00000000003c7805 */ /* 0x000fe2000001ff00 */
[----:B------:R-:W-:Y:S06]  /*12c0*/  @!P0 BRA `(.L_x_592) ;  /* 0x00000000005c8947 */ /* 0x000fec0003800000 */
[----:B0-----:R-:W0:Y:S01]  /*12d0*/  LDC.64 R56, c[0x0][0x3b0] ;  /* 0x0000ec00ff387b82 */ /* 0x001e220000000a00 */
[----:B------:R-:W-:Y:S01]  /*12e0*/  UIMAD UR9, UR8, UR28, URZ ;  /* 0x0000001c080972a4 */ /* 0x000fe2000f8e02ff */
[C---:B------:R-:W-:Y:S02]  /*12f0*/  IADD3 R113, PT, PT, R63.reuse, 0x80, RZ ;  /* 0x000000803f717810 */ /* 0x040fe40007ffe0ff */
[----:B------:R-:W-:Y:S01]  /*1300*/  IADD3 R95, PT, PT, R63, 0x100, RZ ;  /* 0x000001003f5f7810 */ /* 0x000fe20007ffe0ff */
[----:B------:R-:W-:-:S03]  /*1310*/  USHF.R.S32.HI UR10, URZ, 0x1f, UR9 ;  /* 0x0000001fff0a7899 */ /* 0x000fc60008011409 */
[----:B------:R-:W1:Y:S01]  /*1320*/  LDC.64 R76, c[0x0][0x438] ;  /* 0x00010e00ff4c7b82 */ /* 0x000e620000000a00 */
[----:B------:R-:W-:-:S06]  /*1330*/  ULEA.HI UR10, UR10, UR9, URZ, 0x2 ;  /* 0x000000090a0a7291 */ /* 0x000fcc000f8f10ff */
[----:B------:R-:W-:-:S05]  /*1340*/  IMAD.U32 R81, RZ, RZ, UR10 ;  /* 0x0000000aff517e24 */ /* 0x000fca000f8e00ff */
[----:B------:R-:W-:Y:S01]  /*1350*/  LEA.HI.SX32 R81, R81, R102, 0x1e ;  /* 0x0000006651517211 */ /* 0x000fe200078ff2ff */
[----:B0-----:R-:W-:-:S03]  /*1360*/  IMAD.WIDE.U32 R58, R63, 0x4, R56 ;  /* 0x000000043f3a7825 */ /* 0x001fc600078e0038 */
[C---:B------:R-:W-:Y:S02]  /*1370*/  IADD3 R79, PT, PT, R81.reuse, 0x80, RZ ;  /* 0x00000080514f7810 */ /* 0x040fe40007ffe0ff */
[----:B------:R-:W-:Y:S01]  /*1380*/  IADD3 R63, PT, PT, R81, 0x100, RZ ;  /* 0x00000100513f7810 */ /* 0x000fe20007ffe0ff */
[----:B-----5:R-:W-:Y:S01]  /*1390*/  IMAD.WIDE.U32 R112, R113, 0x4, R56 ;  /* 0x0000000471707825 */ /* 0x020fe200078e0038 */
[----:B------:R2:W5:Y:S03]  /*13a0*/  LDG.E R117, desc[UR20][R58.64] ;  /* 0x000000143a757981 */ /* 0x000566000c1e1900 */
[--C-:B-1----:R-:W-:Y:S02]  /*13b0*/  IMAD.WIDE.U32 R80, R81, 0x8, R76.reuse ;  /* 0x0000000851507825 */ /* 0x102fe400078e004c */
[----:B------:R2:W5:Y:S02]  /*13c0*/  LDG.E R112, desc[UR20][R112.64] ;  /* 0x0000001470707981 */ /* 0x000564000c1e1900 */
[----:B------:R-:W-:-:S02]  /*13d0*/  IMAD.WIDE.U32 R78, R79, 0x8, R76 ;  /* 0x000000084f4e7825 */ /* 0x000fc400078e004c */
[----:B------:R-:W5:Y:S02]  /*13e0*/  LDG.E.64 R80, desc[UR20][R80.64] ;  /* 0x0000001450507981 */ /* 0x000f64000c1e1b00 */
[----:B------:R-:W-:Y:S02]  /*13f0*/  IMAD.WIDE.U32 R76, R63, 0x8, R76 ;  /* 0x000000083f4c7825 */ /* 0x000fe400078e004c */
[----:B------:R-:W5:Y:S02]  /*1400*/  LDG.E.64 R78, desc[UR20][R78.64] ;  /* 0x000000144e4e7981 */ /* 0x000f64000c1e1b00 */
[----:B------:R-:W-:Y:S02]  /*1410*/  IMAD.WIDE.U32 R56, R95, 0x4, R56 ;  /* 0x000000045f387825 */ /* 0x000fe400078e0038 */
[----:B------:R-:W5:Y:S04]  /*1420*/  LDG.E.64 R76, desc[UR20][R76.64] ;  /* 0x000000144c4c7981 */ /* 0x000f68000c1e1b00 */
[----:B------:R2:W5:Y:S02]  /*1430*/  LDG.E R101, desc[UR20][R56.64] ;  /* 0x0000001438657981 */ /* 0x000564000c1e1900 */
.L_x_592:
[----:B0-2---:R-:W0:Y:S01]  /*1440*/  SHFL.DOWN PT, R57, R60, 0x10, 0x1f ;  /* 0x0a001f003c397f89 */ /* 0x005e2200000e0000 */
        /* <DEDUP_REMOVED lines=31> */
.L_x_594:
[----:B------:R-:W-:Y:S05]  /*1640*/  BSYNC.RECONVERGENT B0 ;  /* 0x0000000000007941 */ /* 0x000fea0003800200 */
.L_x_593:
[----:B------:R-:W-:Y:S01]  /*1650*/  @UP3 UIADD3 UR11, UPT, UPT, UR11, -0x1, URZ ;  /* 0xffffffff0b0b3890 */ /* 0x000fe2000fffe0ff */
[----:B------:R-:W-:Y:S01]  /*1660*/  PLOP3.LUT P1, PT, PT, PT, UP3, 0x80, 0x8 ;  /* 0x000000000008781c */ /* 0x000fe20003f2f038 */
[----:B------:R-:W1:Y:S01]  /*1670*/  @UP3 LDCU.64 UR30, c[0x0][0x390] ;  /* 0x00007200ff1e37ac */ /* 0x000e620008000a00 */
[----:B------:R-:W-:Y:S01]  /*1680*/  MOV R113, RZ ;  /* 0x000000ff00717202 */ /* 0x000fe20000000f00 */
[----:B------:R-:W-:Y:S01]  /*1690*/  HFMA2 R94, -RZ, RZ, 0, 4.76837158203125e-07 ;  /* 0x00000008ff5e7431 */ /* 0x000fe200000001ff */
[----:B------:R-:W-:-:S04]  /*16a0*/  @UP3 UIMAD UR11, UR11, UR28, URZ ;  /* 0x0000001c0b0b32a4 */ /* 0x000fc8000f8e02ff */
[----:B------:R-:W-:-:S04]  /*16b0*/  @UP3 USHF.R.S32.HI UR9, URZ, 0x1f, UR11 ;  /* 0x0000001fff093899 */ /* 0x000fc8000801140b */
[----:B------:R-:W-:-:S06]  /*16c0*/  @UP3 ULEA.HI UR9, UR9, UR11, URZ, 0x2 ;  /* 0x0000000b09093291 */ /* 0x000fcc000f8f10ff */
[----:B0-----:R-:W-:-:S05]  /*16d0*/  IMAD.U32 R57, RZ, RZ, UR9 ;  /* 0x00000009ff397e24 */ /* 0x001fca000f8e00ff */
[----:B------:R-:W-:-:S05]  /*16e0*/  @P1 LEA.HI.SX32 R113, R57, R102, 0x1e ;  /* 0x0000006639711211 */ /* 0x000fca00078ff2ff */
[----:B-1----:R-:W-:Y:S01]  /*16f0*/  @P1 IMAD.WIDE.U32 R94, R113, R94, UR30 ;  /* 0x0000001e715e1e25 */ /* 0x002fe2000f8e005e */
[----:B------:R-:W-:Y:S06]  /*1700*/  BAR.SYNC.DEFER_BLOCKING 0x0 ;  /* 0x0000000000007b1d */ /* 0x000fec0000010000 */
[----:B------:R-:W2:Y:S02]  /*1710*/  @P1 LDG.E.64 R94, desc[UR20][R94.64] ;  /* 0x000000145e5e1981 */ /* 0x000ea4000c1e1b00 */
        /* <DEDUP_REMOVED lines=41> */
[----:B-----5:R-:W-:Y:S02]  /*19b0*/  LOP3.LUT P1, RZ, R117, 0xff, RZ, 0xc0, !PT ;  /* 0x000000ff75ff7812 */ /* 0x020fe4000782c0ff */
        /* <DEDUP_REMOVED lines=8> */
[----:B------:R-:W-:Y:S01]  /*1a40*/  FMUL.FTZ R62, R57, UR22 ;  /* 0x00000016393e7c20 */ /* 0x000fe20008410000 */
[----:B------:R-:W-:-:S03]  /*1a50*/  HFMA2 R57, -RZ, RZ, 0, 0 ;  /* 0x00000000ff397431 */ /* 0x000fc600000001ff */
[C---:B------:R-:W-:Y:S01]  /*1a60*/  @P1 FMUL.FTZ R58, R62.reuse, R59 ;  /* 0x0000003b3e3a1220 */ /* 0x040fe20000410000 */
[----:B------:R-:W-:-:S04]  /*1a70*/  @P1 FMUL.FTZ R57, R62, R56 ;  /* 0x000000383e391220 */ /* 0x000fc80000410000 */
[----:B------:R-:W-:Y:S01]  /*1a80*/  F2FP.BF16.F32.PACK_AB R58, RZ, R58 ;  /* 0x0000003aff3a723e */ /* 0x000fe200000010ff */
[----:B------:R-:W-:-:S03]  /*1a90*/  FADD.FTZ R32, R32, R57 ;  /* 0x0000003920207221 */ /* 0x000fc60000010000 */
[----:B------:R-:W-:-:S07]  /*1aa0*/  PRMT R103, R58, 0x7610, R103 ;  /* 0x000076103a677816 */ /* 0x000fce0000000067 */
.L_x_597:
[----:B------:R-:W-:Y:S05]  /*1ab0*/  BRA.U !UP3, `(.L_x_598) ;  /* 0x000000010b447547 */ /* 0x000fea000b800000 */
[----:B------:R-:W-:Y:S01]  /*1ac0*/  FFMA.FTZ R56, R98, UR11, R60 ;  /* 0x0000000b62387c23 */ /* 0x000fe2000801003c */
[----:B-----5:R-:W-:Y:S02]  /*1ad0*/  LOP3.LUT P0, RZ, R117, 0xff00, RZ, 0xc0, !PT ;  /* 0x0000ff0075ff7812 */ /* 0x020fe4000780c0ff */
[----:B------:R-:W-:Y:S01]  /*1ae0*/  ISETP.LT.AND P1, PT, RZ, UR32, PT ;  /* 0x00000020ff007c0c */ /* 0x000fe2000bf21270 */
[----:B------:R-:W-:Y:S01]  /*1af0*/  FADD.FTZ R56, R75, -R56 ;  /* 0x800000384b387221 */ /* 0x000fe20000010000 */
[----:B------:R-:W-:-:S03]  /*1b00*/  MOV R58, RZ ;  /* 0x000000ff003a7202 */ /* 0x000fc60000000f00 */
[----:B------:R-:W-:-:S05]  /*1b10*/  FMUL.FTZ R56, R56, UR29 ;  /* 0x0000001d38387c20 */ /* 0x000fca0008410000 */
[----:B------:R-:W-:Y:S02]  /*1b20*/  FSEL R56, R56, RZ, P1 ;  /* 0x000000ff38387208 */ /* 0x000fe40000800000 */
[----:B------:R-:W-:Y:S02]  /*1b30*/  @P0 SHF.L.U32 R59, R6, 0x10, RZ ;  /* 0x00000010063b0819 */ /* 0x000fe400000006ff */
[----:B------:R-:W-:Y:S01]  /*1b40*/  @P0 SHF.L.U32 R57, R115, 0x10, RZ ;  /* 0x0000001073390819 */ /* 0x000fe200000006ff */
        /* <DEDUP_REMOVED lines=8> */
.L_x_598:
[----:B------:R-:W-:Y:S05]  /*1bd0*/  BRA.U !UP3, `(.L_x_599) ;  /* 0x000000010b447547 */ /* 0x000fea000b800000 */
[----:B------:R-:W-:Y:S01]  /*1be0*/  FFMA.FTZ R56, R99, UR11, R60 ;  /* 0x0000000b63387c23 */ /* 0x000fe2000801003c */
[----:B-----5:R-:W-:Y:S01]  /*1bf0*/  LOP3.LUT P0, RZ, R117, 0xff0000, RZ, 0xc0, !PT ;  /* 0x00ff000075ff7812 */ /* 0x020fe2000780c0ff */
[----:B------:R-:W-:Y:S01]  /*1c00*/  HFMA2 R57, -RZ, RZ, 0, 0 ;  /* 0x00000000ff397431 */ /* 0x000fe200000001ff */
[----:B------:R-:W-:Y:S01]  /*1c10*/  ISETP.LT.AND P1, PT, RZ, UR32, PT ;  /* 0x00000020ff007c0c */ /* 0x000fe2000bf21270 */
[----:B------:R-:W-:Y:S01]  /*1c20*/  FADD.FTZ R56, R97, -R56 ;  /* 0x8000003861387221 */ /* 0x000fe20000010000 */
[----:B------:R-:W-:-:S03]  /*1c30*/  MOV R58, RZ ;  /* 0x000000ff003a7202 */ /* 0x000fc60000000f00 */
[----:B------:R-:W-:-:S05]  /*1c40*/  FMUL.FTZ R56, R56, UR29 ;  /* 0x0000001d38387c20 */ /* 0x000fca0008410000 */
[----:B------:R-:W-:Y:S01]  /*1c50*/  FSEL R56, R56, RZ, P1 ;  /* 0x000000ff38387208 */ /* 0x000fe20000800000 */
[----:B------:R-:W-:-:S04]  /*1c60*/  @P0 IMAD.U32 R59, R89, 0x10000, RZ ;  /* 0x00010000593b0824 */ /* 0x000fc800078e00ff */
[----:B------:R-:W-:-:S04]  /*1c70*/  FMUL.FTZ R56, R56, UR23 ;  /* 0x0000001738387c20 */ /* 0x000fc80008410000 */
[----:B------:R-:W-:Y:S01]  /*1c80*/  FMUL.FTZ R62, R56, UR22 ;  /* 0x00000016383e7c20 */ /* 0x000fe20008410000 */
[----:B------:R-:W-:-:S03]  /*1c90*/  @P0 SHF.L.U32 R56, R114, 0x10, RZ ;  /* 0x0000001072380819 */ /* 0x000fc600000006ff */
[C---:B------:R-:W-:Y:S02]  /*1ca0*/  @P0 FMUL.FTZ R58, R62.reuse, R59 ;  /* 0x0000003b3e3a0220 */ /* 0x040fe40000410000 */
[----:B------:R-:W-:-:S03]  /*1cb0*/  @P0 FMUL.FTZ R57, R62, R56 ;  /* 0x000000383e390220 */ /* 0x000fc60000410000 */
[----:B------:R-:W-:Y:S01]  /*1cc0*/  F2FP.BF16.F32.PACK_AB R58, RZ, R58 ;  /* 0x0000003aff3a723e */ /* 0x000fe200000010ff */
[----:B------:R-:W-:-:S03]  /*1cd0*/  FADD.FTZ R34, R34, R57 ;  /* 0x0000003922227221 */ /* 0x000fc60000010000 */
[----:B------:R-:W-:-:S07]  /*1ce0*/  PRMT R105, R58, 0x7610, R105 ;  /* 0x000076103a697816 */ /* 0x000fce0000000069 */
.L_x_599:
[----:B------:R-:W-:Y:S05]  /*1cf0*/  BRA.U !UP3, `(.L_x_600) ;  /* 0x0000000d0bbc7547 */ /* 0x000fea000b800000 */
[----:B------:R-:W-:Y:S01]  /*1d00*/  FFMA.FTZ R57, R96, UR11, R60 ;  /* 0x0000000b60397c23 */ /* 0x000fe2000801003c */
[----:B-----5:R-:W-:Y:S01]  /*1d10*/  ISETP.GE.U32.AND P0, PT, R117, 0x1000000, PT ;  /* 0x010000007500780c */ /* 0x020fe20003f06070 */
[----:B------:R-:W-:Y:S01]  /*1d20*/  HFMA2 R56, -RZ, RZ, 0, 0 ;  /* 0x00000000ff387431 */ /* 0x000fe200000001ff */
[----:B------:R-:W-:Y:S01]  /*1d30*/  ISETP.LT.AND P1, PT, RZ, UR32, PT ;  /* 0x00000020ff007c0c */ /* 0x000fe2000bf21270 */
[----:B------:R-:W-:Y:S01]  /*1d40*/  FADD.FTZ R57, R74, -R57 ;  /* 0x800000394a397221 */ /* 0x000fe20000010000 */
[----:B------:R-:W-:-:S03]  /*1d50*/  MOV R58, RZ ;  /* 0x000000ff003a7202 */ /* 0x000fc60000000f00 */
[----:B------:R-:W-:-:S05]  /*1d60*/  FMUL.FTZ R57, R57, UR29 ;  /* 0x0000001d39397c20 */ /* 0x000fca0008410000 */
[----:B------:R-:W-:Y:S02]  /*1d70*/  FSEL R57, R57, RZ, P1 ;  /* 0x000000ff39397208 */ /* 0x000fe40000800000 */
[----:B------:R-:W-:-:S03]  /*1d80*/  @P0 SHF.L.U32 R59, R7, 0x10, RZ ;  /* 0x00000010073b0819 */ /* 0x000fc600000006ff */
[----:B------:R-:W-:-:S04]  /*1d90*/  FMUL.FTZ R57, R57, UR23 ;  /* 0x0000001739397c20 */ /* 0x000fc80008410000 */
[----:B------:R-:W-:Y:S01]  /*1da0*/  FMUL.FTZ R62, R57, UR22 ;  /* 0x00000016393e7c20 */ /* 0x000fe20008410000 */
[----:B------:R-:W-:-:S03]  /*1db0*/  @P0 IMAD.U32 R57, R116, 0x10000, RZ ;  /* 0x0001000074390824 */ /* 0x000fc600078e00ff */
[C---:B------:R-:W-:Y:S01]  /*1dc0*/  @P0 FMUL.FTZ R58, R62.reuse, R59 ;  /* 0x0000003b3e3a0220 */ /* 0x040fe20000410000 */
[----:B------:R-:W-:-:S04]  /*1dd0*/  @P0 FMUL.FTZ R56, R62, R57 ;  /* 0x000000393e380220 */ /* 0x000fc80000410000 */
[----:B------:R-:W-:Y:S01]  /*1de0*/  F2FP.BF16.F32.PACK_AB R58, RZ, R58 ;  /* 0x0000003aff3a723e */ /* 0x000fe200000010ff */
[----:B------:R-:W-:-:S03]  /*1df0*/  FADD.FTZ R35, R35, R56 ;  /* 0x0000003823237221 */ /* 0x000fc60000010000 */
[----:B------:R-:W-:Y:S01]  /*1e00*/  PRMT R106, R58, 0x7610, R106 ;  /* 0x000076103a6a7816 */ /* 0x000fe2000000006a */
[----:B------:R-:W-:Y:S06]  /*1e10*/  BRA `(.L_x_600) ;  /* 0x0000000c00747947 */ /* 0x000fec0003800000 */
.L_x_596:
        /* <DEDUP_REMOVED lines=16> */
[----:B------:R-:W-:Y:S02]  /*1f20*/  HFMA2 R57, -RZ, RZ, 0, 0 ;  /* 0x00000000ff397431 */ /* 0x000fe400000001ff */
        /* <DEDUP_REMOVED lines=8> */
.L_x_601:
        /* <DEDUP_REMOVED lines=16> */
.L_x_602:
[----:B------:R-:W-:Y:S02]  /*20b0*/  F2FP.BF16.F32.PACK_AB R108, RZ, R58 ;  /* 0x0000003aff6c723e */ /* 0x000fe400000010ff */
[----:B------:R-:W-:Y:S02]  /*20c0*/  FSEL R62, R95, RZ, P0 ;  /* 0x000000ff5f3e7208 */ /* 0x000fe40000000000 */
        /* <DEDUP_REMOVED lines=14> */
.L_x_603:
[----:B------:R-:W-:Y:S02]  /*21b0*/  F2FP.BF16.F32.PACK_AB R59, RZ, R59 ;  /* 0x0000003bff3b723e */ /* 0x000fe400000010ff */
        /* <DEDUP_REMOVED lines=15> */
.L_x_595:
[----:B------:R-:W-:-:S04]  /*22b0*/  UISETP.NE.U32.AND UP0, UPT, UR6, URZ, UPT ;  /* 0x000000ff0600728c */ /* 0x000fc8000bf05070 */
[----:B------:R-:W-:-:S09]  /*22c0*/  UISETP.NE.AND.EX UP0, UPT, UR7, URZ, UPT, UP0 ;  /* 0x000000ff0700728c */ /* 0x000fd2000bf05300 */
[----:B------:R-:W-:Y:S05]  /*22d0*/  BRA.U UP0, `(.L_x_604) ;  /* 0x0000000500187547 */ /* 0x000fea000b800000 */
[----:B------:R-:W-:Y:S01]  /*22e0*/  ISETP.LT.AND P0, PT, RZ, UR32, PT ;  /* 0x00000020ff007c0c */ /* 0x000fe2000bf01270 */
[----:B------:R-:W-:-:S12]  /*22f0*/  BRA.U !UP3, `(.L_x_605) ;  /* 0x000000010b407547 */ /* 0x000fd8000b800000 */
[----:B------:R-:W-:Y:S01]  /*2300*/  @P0 FFMA.FTZ R57, R3, UR11, R60 ;  /* 0x0000000b03390c23 */ /* 0x000fe2000801003c */
[----:B-----5:R-:W-:Y:S02]  /*2310*/  LOP3.LUT P1, RZ, R117, 0xff, RZ, 0xc0, !PT ;  /* 0x000000ff75ff7812 */ /* 0x020fe4000782c0ff */
[----:B------:R-:W-:Y:S01]  /*2320*/  SHF.L.U32 R56, R80, 0x10, RZ ;  /* 0x0000001050387819 */ /* 0x000fe200000006ff */
[----:B------:R-:W-:Y:S01]  /*2330*/  @P0 FADD.FTZ R57, R100, -R57 ;  /* 0x8000003964390221 */ /* 0x000fe20000010000 */
[----:B------:R-:W-:-:S03]  /*2340*/  MOV R58, RZ ;  /* 0x000000ff003a7202 */ /* 0x000fc60000000f00 */
        /* <DEDUP_REMOVED lines=11> */
.L_x_605:
[----:B------:R-:W-:Y:S05]  /*2400*/  BRA.U !UP3, `(.L_x_606) ;  /* 0x000000010b407547 */ /* 0x000fea000b800000 */
[----:B-----5:R-:W-:Y:S01]  /*2410*/  SHF.R.U64 R56, R80, 0x10, R81 ;  /* 0x0000001050387819 */ /* 0x020fe20000001251 */
        /* <DEDUP_REMOVED lines=15> */
.L_x_606:
        /* <DEDUP_REMOVED lines=17> */
.L_x_607:
        /* <DEDUP_REMOVED lines=16> */
[----:B------:R-:W-:Y:S01]  /*2720*/  PRMT R106, R57, 0x7610, R106 ;  /* 0x00007610396a7816 */ /* 0x000fe2000000006a */
[----:B------:R-:W-:Y:S06]  /*2730*/  BRA `(.L_x_600) ;  /* 0x00000004002c7947 */ /* 0x000fec0003800000 */
.L_x_604:
        /* <DEDUP_REMOVED lines=8> */
[--C-:B------:R-:W-:Y:S01]  /*27c0*/  @P0 FFMA.FTZ R94, R99, UR11, R60.reuse ;  /* 0x0000000b635e0c23 */ /* 0x100fe2000801003c */
[----:B------:R-:W-:Y:S01]  /*27d0*/  @P1 FADD.FTZ R57, R100, -R57 ;  /* 0x8000003964391221 */ /* 0x000fe20000010000 */
[----:B------:R-:W-:Y:S01]  /*27e0*/  @P0 FFMA.FTZ R95, R96, UR11, R60 ;  /* 0x0000000b605f0c23 */ /* 0x000fe2000801003c */
[----:B------:R-:W-:Y:S01]  /*27f0*/  @P0 FADD.FTZ R62, R75, -R56 ;  /* 0x800000384b3e0221 */ /* 0x000fe20000010000 */
[----:B------:R-:W-:Y:S01]  /*2800*/  SHF.L.U32 R56, R59, 0x10, RZ ;  /* 0x000000103b387819 */ /* 0x000fe200000006ff */
[----:B------:R-:W-:Y:S01]  /*2810*/  @P1 FFMA.FTZ R58, R57, UR29, R58 ;  /* 0x0000001d393a1c23 */ /* 0x000fe2000801003a */
[----:B------:R-:W-:Y:S02]  /*2820*/  IMAD.U32 R57, R81, 0x10000, RZ ;  /* 0x0001000051397824 */ /* 0x000fe400078e00ff */
        /* <DEDUP_REMOVED lines=8> */
[----:B------:R-:W-:Y:S01]  /*28b0*/  LOP3.LUT P0, RZ, R117, 0xff, RZ, 0xc0, !PT ;  /* 0x000000ff75ff7812 */ /* 0x000fe2000780c0ff */
        /* <DEDUP_REMOVED lines=11> */
.L_x_608:
[----:B------:R-:W-:Y:S05]  /*2970*/  BRA.U !UP3, `(.L_x_609) ;  /* 0x000000010b2c7547 */ /* 0x000fea000b800000 */
[----:B------:R-:W-:Y:S01]  /*2980*/  LOP3.LUT P0, RZ, R117, 0xff00, RZ, 0xc0, !PT ;  /* 0x0000ff0075ff7812 */ /* 0x000fe2000780c0ff */
[----:B------:R-:W-:Y:S01]  /*2990*/  FMUL.FTZ R63, R63, UR23 ;  /* 0x000000173f3f7c20 */ /* 0x000fe20008410000 */
[----:B------:R-:W-:-:S03]  /*29a0*/  CS2R R58, SRZ ;  /* 0x00000000003a7805 */ /* 0x000fc6000001ff00 */
        /* <DEDUP_REMOVED lines=8> */
.L_x_609:
        /* <DEDUP_REMOVED lines=13> */
.L_x_610:
        /* <DEDUP_REMOVED lines=15> */
.L_x_600:
        /* <DEDUP_REMOVED lines=13> */
.L_x_611:
        /* <DEDUP_REMOVED lines=9> */
.L_x_612:
[----:B------:R-:W-:Y:S05]  /*2d50*/  BRA.U !UP3, `(.L_x_613) ;  /* 0x000000010b207547 */ /* 0x000fea000b800000 */
[----:B01----:R-:W0:Y:S01]  /*2d60*/  LDC.64 R56, c[0x0][0x390] ;  /* 0x0000e400ff387b82 */ /* 0x003e220000000a00 */
[----:B------:R-:W-:-:S05]  /*2d70*/  IADD3 R59, PT, PT, R113, 0x80, RZ ;  /* 0x00000080713b7810 */ /* 0x000fca0007ffe0ff */
[----:B0-----:R-:W-:-:S06]  /*2d80*/  IMAD.WIDE.U32 R56, R59, 0x8, R56 ;  /* 0x000000083b387825 */ /* 0x001fcc00078e0038 */
[----:B------:R-:W2:Y:S02]  /*2d90*/  LDG.E.64 R56, desc[UR20][R56.64] ;  /* 0x0000001438387981 */ /* 0x000ea4000c1e1b00 */
[C-C-:B--2---:R-:W-:Y:S02]  /*2da0*/  SHF.R.U64 R115, R56.reuse, 0x10, R57.reuse ;  /* 0x0000001038737819 */ /* 0x144fe40000001239 */
[----:B------:R-:W-:Y:S02]  /*2db0*/  SHF.R.U32.HI R116, RZ, 0x10, R57 ;  /* 0x00000010ff747819 */ /* 0x000fe40000011639 */
[----:B------:R-:W-:Y:S02]  /*2dc0*/  PRMT R111, R56, 0x7610, R111 ;  /* 0x00007610386f7816 */ /* 0x000fe4000000006f */
[----:B------:R-:W-:-:S07]  /*2dd0*/  PRMT R114, R57, 0x7610, R114 ;  /* 0x0000761039727816 */ /* 0x000fce0000000072 */
.L_x_613:
[----:B------:R-:W-:Y:S05]  /*2de0*/  BRA.U !UP0, `(.L_x_614) ;  /* 0x0000000908487547 */ /* 0x000fea000b800000 */
[----:B------:R-:W-:Y:S05]  /*2df0*/  BRA.U !UP1, `(.L_x_615) ;  /* 0x00000005092c7547 */ /* 0x000fea000b800000 */
[----:B------:R-:W-:Y:S02]  /*2e00*/  ISETP.LT.AND P0, PT, RZ, UR32, PT ;  /* 0x00000020ff007c0c */ /* 0x000fe4000bf01270 */
[C---:B01---5:R-:W-:Y:S02]  /*2e10*/  SHF.L.U32 R58, R78.reuse, 0x10, RZ ;  /* 0x000000104e3a7819 */ /* 0x063fe400000006ff */
[--C-:B------:R-:W-:Y:S02]  /*2e20*/  SHF.R.U64 R94, R78, 0x10, R79.reuse ;  /* 0x000000104e5e7819 */ /* 0x100fe4000000124f */
[----:B------:R-:W-:-:S03]  /*2e30*/  SHF.R.U32.HI R95, RZ, 0x10, R79 ;  /* 0x00000010ff5f7819 */ /* 0x000fc6000001164f */
[----:B------:R-:W-:-:S04]  /*2e40*/  IMAD.U32 R94, R94, 0x10000, RZ ;  /* 0x000100005e5e7824 */ /* 0x000fc800078e00ff */
        /* <DEDUP_REMOVED lines=8> */
[----:B------:R-:W-:Y:S01]  /*2ed0*/  @P0 FFMA.FTZ R58, R59, UR29, R58 ;  /* 0x0000001d3b3a0c23 */ /* 0x000fe2000801003a */
[----:B------:R-:W-:Y:S01]  /*2ee0*/  @P0 FADD.FTZ R59, R67, -R56 ;  /* 0x80000038433b0221 */ /* 0x000fe20000010000 */
[----:B------:R-:W-:Y:S01]  /*2ef0*/  SHF.L.U32 R56, R95, 0x10, RZ ;  /* 0x000000105f387819 */ /* 0x000fe200000006ff */
[----:B------:R-:W-:-:S02]  /*2f00*/  @P0 FFMA.FTZ R57, R62, UR29, R57 ;  /* 0x0000001d3e390c23 */ /* 0x000fc40008010039 */
[----:B------:R-:W-:Y:S01]  /*2f10*/  @P0 FFMA.FTZ R94, R59, UR29, R94 ;  /* 0x0000001d3b5e0c23 */ /* 0x000fe2000801005e */
[----:B------:R-:W-:Y:S01]  /*2f20*/  F2FP.BF16.F32.PACK_AB R107, RZ, R58 ;  /* 0x0000003aff6b723e */ /* 0x000fe200000010ff */
[----:B------:R-:W-:-:S03]  /*2f30*/  @P0 FFMA.FTZ R56, R63, UR29, R56 ;  /* 0x0000001d3f380c23 */ /* 0x000fc60008010038 */
[----:B------:R-:W-:Y:S01]  /*2f40*/  F2FP.BF16.F32.PACK_AB R108, RZ, R94 ;  /* 0x0000005eff6c723e */ /* 0x000fe200000010ff */
[----:B------:R-:W-:Y:S06]  /*2f50*/  BRA.U !UP3, `(.L_x_616) ;  /* 0x000000010b307547 */ /* 0x000fec000b800000 */
        /* <DEDUP_REMOVED lines=12> */
.L_x_616:
[----:B------:R-:W-:Y:S05]  /*3020*/  BRA.U !UP3, `(.L_x_617) ;  /* 0x000000010b2c7547 */ /* 0x000fea000b800000 */
[----:B------:R-:W-:Y:S01]  /*3030*/  LOP3.LUT P0, RZ, R112, 0xff00, RZ, 0xc0, !PT ;  /* 0x0000ff0070ff7812 */ /* 0x000fe2000780c0ff */
[----:B------:R-:W-:Y:S01]  /*3040*/  FMUL.FTZ R94, R94, UR23 ;  /* 0x000000175e5e7c20 */ /* 0x000fe20008410000 */
[----:B------:R-:W-:-:S03]  /*3050*/  CS2R R58, SRZ ;  /* 0x00000000003a7805 */ /* 0x000fc6000001ff00 */
[----:B------:R-:W-:-:S08]  /*3060*/  FMUL.FTZ R63, R94, UR22 ;  /* 0x000000165e3f7c20 */ /* 0x000fd00008410000 */
[----:B------:R-:W-:Y:S01]  /*3070*/  @P0 IMAD.U32 R62, R4, 0x10000, RZ ;  /* 0x00010000043e0824 */ /* 0x000fe200078e00ff */
[----:B------:R-:W-:-:S03]  /*3080*/  @P0 SHF.L.U32 R94, R115, 0x10, RZ ;  /* 0x00000010735e0819 */ /* 0x000fc600000006ff */
[----:B------:R-:W-:Y:S02]  /*3090*/  @P0 FMUL.FTZ R59, R63, R62 ;  /* 0x0000003e3f3b0220 */ /* 0x000fe40000410000 */
[----:B------:R-:W-:-:S03]  /*30a0*/  @P0 FMUL.FTZ R58, R94, R63 ;  /* 0x0000003f5e3a0220 */ /* 0x000fc60000410000 */
[----:B------:R-:W-:Y:S01]  /*30b0*/  F2FP.BF16.F32.PACK_AB R59, RZ, R59 ;  /* 0x0000003bff3b723e */ /* 0x000fe200000010ff */
[----:B------:R-:W-:-:S03]  /*30c0*/  FADD.FTZ R29, R29, R58 ;  /* 0x0000003a1d1d7221 */ /* 0x000fc60000010000 */
[----:B------:R-:W-:-:S07]  /*30d0*/  PRMT R104, R59, 0x7610, R104 ;  /* 0x000076103b687816 */ /* 0x000fce0000000068 */
.L_x_617:
        /* <DEDUP_REMOVED lines=13> */
.L_x_618:
        /* <DEDUP_REMOVED lines=16> */
.L_x_615:
[----:B------:R-:W-:Y:S01]  /*32b0*/  ISETP.LT.AND P0, PT, RZ, UR32, PT ;  /* 0x00000020ff007c0c */ /* 0x000fe2000bf01270 */
[----:B------:R-:W-:-:S12]  /*32c0*/  BRA.U !UP3, `(.L_x_620) ;  /* 0x000000010b407547 */ /* 0x000fd8000b800000 */
[----:B01----:R-:W-:Y:S01]  /*32d0*/  @P0 FFMA.FTZ R57, R73, UR11, R60 ;  /* 0x0000000b49390c23 */ /* 0x003fe2000801003c */
[----:B-----5:R-:W-:Y:S01]  /*32e0*/  LOP3.LUT P1, RZ, R112, 0xff, RZ, 0xc0, !PT ;  /* 0x000000ff70ff7812 */ /* 0x020fe2000782c0ff */
[----:B------:R-:W-:Y:S01]  /*32f0*/  HFMA2 R58, -RZ, RZ, 0, 0 ;  /* 0x00000000ff3a7431 */ /* 0x000fe200000001ff */
[----:B------:R-:W-:Y:S01]  /*3300*/  SHF.L.U32 R56, R78, 0x10, RZ ;  /* 0x000000104e387819 */ /* 0x000fe200000006ff */
[----:B------:R-:W-:-:S04]  /*3310*/  @P0 FADD.FTZ R57, R72, -R57 ;  /* 0x8000003948390221 */ /* 0x000fc80000010000 */
[----:B------:R-:W-:Y:S01]  /*3320*/  @P0 FFMA.FTZ R56, R57, UR29, R56 ;  /* 0x0000001d39380c23 */ /* 0x000fe20008010038 */
[----:B------:R-:W-:-:S03]  /*3330*/  MOV R57, RZ ;  /* 0x000000ff00397202 */ /* 0x000fc60000000f00 */
[----:B------:R-:W-:Y:S02]  /*3340*/  FMUL.FTZ R56, R56, UR23 ;  /* 0x0000001738387c20 */ /* 0x000fe40008410000 */
[----:B------:R-:W-:Y:S01]  /*3350*/  @P1 SHF.L.U32 R63, R90, 0x10, RZ ;  /* 0x000000105a3f1819 */ /* 0x000fe200000006ff */
[----:B------:R-:W-:Y:S02]  /*3360*/  @P1 IMAD.U32 R59, R111, 0x10000, RZ ;  /* 0x000100006f3b1824 */ /* 0x000fe400078e00ff */
[----:B------:R-:W-:-:S04]  /*3370*/  FMUL.FTZ R56, R56, UR22 ;  /* 0x0000001638387c20 */ /* 0x000fc80008410000 */
[-C--:B------:R-:W-:Y:S01]  /*3380*/  @P1 FMUL.FTZ R58, R63, R56.reuse ;  /* 0x000000383f3a1220 */ /* 0x080fe20000410000 */
[----:B------:R-:W-:-:S04]  /*3390*/  @P1 FMUL.FTZ R57, R59, R56 ;  /* 0x000000383b391220 */ /* 0x000fc80000410000 */
[----:B------:R-:W-:Y:S01]  /*33a0*/  F2FP.BF16.F32.PACK_AB R58, RZ, R58 ;  /* 0x0000003aff3a723e */ /* 0x000fe200000010ff */
[----:B------:R-:W-:-:S03]  /*33b0*/  FADD.FTZ R28, R28, R57 ;  /* 0x000000391c1c7221 */ /* 0x000fc60000010000 */
[----:B------:R-:W-:-:S07]  /*33c0*/  PRMT R103, R58, 0x7610, R103 ;  /* 0x000076103a677816 */ /* 0x000fce0000000067 */
.L_x_620:
[----:B------:R-:W-:Y:S05]  /*33d0*/  BRA.U !UP3, `(.L_x_621) ;  /* 0x000000010b407547 */ /* 0x000fea000b800000 */
[----:B01---5:R-:W-:Y:S01]  /*33e0*/  SHF.R.U64 R56, R78, 0x10, R79 ;  /* 0x000000104e387819 */ /* 0x023fe2000000124f */
        /* <DEDUP_REMOVED lines=15> */
.L_x_621:
[----:B------:R-:W-:Y:S05]  /*34e0*/  BRA.U !UP3, `(.L_x_622) ;  /* 0x000000010b407547 */ /* 0x000fea000b800000 */
[----:B01----:R-:W-:Y:S01]  /*34f0*/  @P0 FFMA.FTZ R58, R71, UR11, R60 ;  /* 0x0000000b473a0c23 */ /* 0x003fe2000801003c */
[----:B-----5:R-:W-:Y:S02]  /*3500*/  LOP3.LUT P1, RZ, R112, 0xff0000, RZ, 0xc0, !PT ;  /* 0x00ff000070ff7812 */ /* 0x020fe4000782c0ff */
[----:B------:R-:W-:Y:S01]  /*3510*/  SHF.L.U32 R56, R79, 0x10, RZ ;  /* 0x000000104f387819 */ /* 0x000fe200000006ff */
[----:B------:R-:W-:Y:S01]  /*3520*/  @P0 FADD.FTZ R57, R69, -R58 ;  /* 0x8000003a45390221 */ /* 0x000fe20000010000 */
[----:B------:R-:W-:-:S03]  /*3530*/  HFMA2 R58, -RZ, RZ, 0, 0 ;  /* 0x00000000ff3a7431 */ /* 0x000fc600000001ff */
[----:B------:R-:W-:Y:S01]  /*3540*/  @P0 FFMA.FTZ R56, R57, UR29, R56 ;  /* 0x0000001d39380c23 */ /* 0x000fe20008010038 */
[----:B------:R-:W-:-:S03]  /*3550*/  MOV R57, RZ ;  /* 0x000000ff00397202 */ /* 0x000fc60000000f00 */
[----:B------:R-:W-:Y:S02]  /*3560*/  FMUL.FTZ R56, R56, UR23 ;  /* 0x0000001738387c20 */ /* 0x000fe40008410000 */
[----:B------:R-:W-:Y:S01]  /*3570*/  @P1 IMAD.U32 R63, R91, 0x10000, RZ ;  /* 0x000100005b3f1824 */ /* 0x000fe200078e00ff */
[----:B------:R-:W-:Y:S01]  /*3580*/  @P1 SHF.L.U32 R59, R114, 0x10, RZ ;  /* 0x00000010723b1819 */ /* 0x000fe200000006ff */
[----:B------:R-:W-:-:S04]  /*3590*/  FMUL.FTZ R56, R56, UR22 ;  /* 0x0000001638387c20 */ /* 0x000fc80008410000 */
[-C--:B------:R-:W-:Y:S01]  /*35a0*/  @P1 FMUL.FTZ R58, R63, R56.reuse ;  /* 0x000000383f3a1220 */ /* 0x080fe20000410000 */
[----:B------:R-:W-:-:S04]  /*35b0*/  @P1 FMUL.FTZ R57, R59, R56 ;  /* 0x000000383b391220 */ /* 0x000fc80000410000 */
[----:B------:R-:W-:Y:S01]  /*35c0*/  F2FP.BF16.F32.PACK_AB R58, RZ, R58 ;  /* 0x0000003aff3a723e */ /* 0x000fe200000010ff */
[----:B------:R-:W-:-:S03]  /*35d0*/  FADD.FTZ R30, R30, R57 ;  /* 0x000000391e1e7221 */ /* 0x000fc60000010000 */
[----:B------:R-:W-:-:S07]  /*35e0*/  PRMT R105, R58, 0x7610, R105 ;  /* 0x000076103a697816 */ /* 0x000fce0000000069 */
.L_x_622:
[----:B------:R-:W-:Y:S05]  /*35f0*/  BRA.U !UP3, `(.L_x_619) ;  /* 0x000000090b887547 */ /* 0x000fea000b800000 */
[----:B01---5:R-:W-:Y:S01]  /*3600*/  SHF.R.U32.HI R56, RZ, 0x10, R79 ;  /* 0x00000010ff387819 */ /* 0x023fe2000001164f */
        /* <DEDUP_REMOVED lines=16> */
.L_x_614:
[----:B------:R-:W-:Y:S05]  /*3710*/  BRA.U !UP1, `(.L_x_623) ;  /* 0x0000000509287547 */ /* 0x000fea000b800000 */
[--C-:B01----:R-:W-:Y:S01]  /*3720*/  FFMA.FTZ R57, R73, UR11, R60.reuse ;  /* 0x0000000b49397c23 */ /* 0x103fe2000801003c */
        /* <DEDUP_REMOVED lines=14> */
[----:B------:R-:W-:Y:S02]  /*3810*/  IMAD.MOV.U32 R58, RZ, RZ, RZ ;  /* 0x000000ffff3a7224 */ /* 0x000fe400078e00ff */
[----:B------:R-:W-:Y:S02]  /*3820*/  HFMA2 R57, -RZ, RZ, 0, 0 ;  /* 0x00000000ff397431 */ /* 0x000fe400000001ff */
[----:B------:R-:W-:-:S07]  /*3830*/  FMUL.FTZ R56, R56, UR22 ;  /* 0x0000001638387c20 */ /* 0x000fce0008410000 */
[----:B------:R-:W-:Y:S02]  /*3840*/  @P1 SHF.L.U32 R95, R90, 0x10, RZ ;  /* 0x000000105a5f1819 */ /* 0x000fe400000006ff */
[----:B------:R-:W-:-:S03]  /*3850*/  @P1 SHF.L.U32 R63, R111, 0x10, RZ ;  /* 0x000000106f3f1819 */ /* 0x000fc600000006ff */
[-C--:B------:R-:W-:Y:S02]  /*3860*/  @P1 FMUL.FTZ R58, R95, R56.reuse ;  /* 0x000000385f3a1220 */ /* 0x080fe40000410000 */
[----:B------:R-:W-:-:S03]  /*3870*/  @P1 FMUL.FTZ R57, R63, R56 ;  /* 0x000000383f391220 */ /* 0x000fc60000410000 */
[----:B------:R-:W-:Y:S01]  /*3880*/  F2FP.BF16.F32.PACK_AB R58, RZ, R58 ;  /* 0x0000003aff3a723e */ /* 0x000fe200000010ff */
[----:B------:R-:W-:-:S03]  /*3890*/  FADD.FTZ R28, R28, R57 ;  /* 0x000000391c1c7221 */ /* 0x000fc60000010000 */
[----:B------:R-:W-:-:S07]  /*38a0*/  PRMT R103, R58, 0x7610, R103 ;  /* 0x000076103a677816 */ /* 0x000fce0000000067 */
.L_x_624:
        /* <DEDUP_REMOVED lines=16> */
.L_x_625:
[----:B------:R-:W-:Y:S02]  /*39b0*/  F2FP.BF16.F32.PACK_AB R108, RZ, R59 ;  /* 0x0000003bff6c723e */ /* 0x000fe400000010ff */
[----:B------:R-:W-:Y:S02]  /*39c0*/  FSEL R62, R62, RZ, P0 ;  /* 0x000000ff3e3e7208 */ /* 0x000fe40000000000 */
[----:B------:R-:W-:Y:S01]  /*39d0*/  FSEL R59, R58, RZ, P0 ;  /* 0x000000ff3a3b7208 */ /* 0x000fe20000000000 */
[----:B------:R-:W-:Y:S06]  /*39e0*/  BRA.U !UP3, `(.L_x_626) ;  /* 0x000000010b347547 */ /* 0x000fec000b800000 */
[----:B-----5:R-:W-:Y:S01]  /*39f0*/  LOP3.LUT P0, R56, R112, 0xff0000, RZ, 0xc0, !PT ;  /* 0x00ff000070387812 */ /* 0x020fe2000780c0ff */
[----:B------:R-:W-:Y:S01]  /*3a00*/  IMAD.MOV.U32 R58, RZ, RZ, RZ ;  /* 0x000000ffff3a7224 */ /* 0x000fe200078e00ff */
[----:B------:R-:W-:Y:S02]  /*3a10*/  MOV R57, RZ ;  /* 0x000000ff00397202 */ /* 0x000fe40000000f00 */
[----:B------:R-:W-:Y:S01]  /*3a20*/  ISETP.NE.AND P1, PT, R56, RZ, PT ;  /* 0x000000ff3800720c */ /* 0x000fe20003f25270 */
[----:B------:R-:W-:-:S04]  /*3a30*/  FMUL.FTZ R56, R59, UR23 ;  /* 0x000000173b387c20 */ /* 0x000fc80008410000 */
[----:B------:R-:W-:-:S04]  /*3a40*/  FMUL.FTZ R56, R56, UR22 ;  /* 0x0000001638387c20 */ /* 0x000fc80008410000 */
[----:B------:R-:W-:-:S04]  /*3a50*/  @P0 SHF.L.U32 R63, R114, 0x10, RZ ;  /* 0x00000010723f0819 */ /* 0x000fc800000006ff */
[----:B------:R-:W-:Y:S01]  /*3a60*/  @P1 SHF.L.U32 R95, R91, 0x10, RZ ;  /* 0x000000105b5f1819 */ /* 0x000fe200000006ff */
[----:B------:R-:W-:-:S04]  /*3a70*/  @P0 FMUL.FTZ R57, R63, R56 ;  /* 0x000000383f390220 */ /* 0x000fc80000410000 */
[----:B------:R-:W-:Y:S01]  /*3a80*/  @P1 FMUL.FTZ R58, R95, R56 ;  /* 0x000000385f3a1220 */ /* 0x000fe20000410000 */
[----:B------:R-:W-:-:S04]  /*3a90*/  FADD.FTZ R30, R30, R57 ;  /* 0x000000391e1e7221 */ /* 0x000fc80000010000 */
[----:B------:R-:W-:-:S04]  /*3aa0*/  F2FP.BF16.F32.PACK_AB R58, RZ, R58 ;  /* 0x0000003aff3a723e */ /* 0x000fc800000010ff */
[----:B------:R-:W-:-:S07]  /*3ab0*/  PRMT R105, R58, 0x7610, R105 ;  /* 0x000076103a697816 */ /* 0x000fce0000000069 */
.L_x_626:
        /* <DEDUP_REMOVED lines=16> */
.L_x_623:
[----:B------:R-:W-:Y:S05]  /*3bc0*/  BRA.U !UP3, `(.L_x_627) ;  /* 0x000000010b447547 */ /* 0x000fea000b800000 */
[----:B01----:R-:W-:Y:S01]  /*3bd0*/  FFMA.FTZ R57, R73, UR11, R60 ;  /* 0x0000000b49397c23 */ /* 0x003fe2000801003c */
        /* <DEDUP_REMOVED lines=16> */
.L_x_627:
        /* <DEDUP_REMOVED lines=17> */
.L_x_628:
[----:B------:R-:W-:Y:S05]  /*3df0*/  BRA.U !UP3, `(.L_x_629) ;  /* 0x000000010b447547 */ /* 0x000fea000b800000 */
[----:B01----:R-:W-:Y:S01]  /*3e00*/  FFMA.FTZ R56, R71, UR11, R60 ;  /* 0x0000000b47387c23 */ /* 0x003fe2000801003c */
[----:B-----5:R-:W-:Y:S01]  /*3e10*/  LOP3.LUT P1, RZ, R112, 0xff0000, RZ, 0xc0, !PT ;  /* 0x00ff000070ff7812 */ /* 0x020fe2000782c0ff */
[----:B------:R-:W-:Y:S01]  /*3e20*/  IMAD.MOV.U32 R58, RZ, RZ, RZ ;  /* 0x000000ffff3a7224 */ /* 0x000fe200078e00ff */
        /* <DEDUP_REMOVED lines=14> */
.L_x_629:
        /* <DEDUP_REMOVED lines=17> */
.L_x_619:
[----:B------:R-:W-:Y:S01]  /*4020*/  VIADD R62, R113, 0x100 ;  /* 0x00000100713e7836 */ /* 0x000fe20000000000 */
[----:B------:R-:W-:Y:S06]  /*4030*/  BRA.U !UP1, `(.L_x_630) ;  /* 0x0000000109247547 */ /* 0x000fec000b800000 */
        /* <DEDUP_REMOVED lines=9> */
.L_x_630:
        /* <DEDUP_REMOVED lines=10> */
.L_x_631:
        /* <DEDUP_REMOVED lines=8> */
.L_x_632:
[----:B------:R-:W-:Y:S05]  /*41f0*/  BRA.U !UP0, `(.L_x_633) ;  /* 0x0000000908487547 */ /* 0x000fea000b800000 */
[----:B------:R-:W-:Y:S05]  /*4200*/  BRA.U !UP1, `(.L_x_634) ;  /* 0x00000005092c7547 */ /* 0x000fea000b800000 */
[----:B------:R-:W-:Y:S02]  /*4210*/  ISETP.LT.AND P0, PT, RZ, UR32, PT ;  /* 0x00000020ff007c0c */ /* 0x000fe4000bf01270 */
[C---:B0123-5:R-:W-:Y:S02]  /*4220*/  SHF.L.U32 R58, R76.reuse, 0x10, RZ ;  /* 0x000000104c3a7819 */ /* 0x06ffe400000006ff */
[--C-:B------:R-:W-:Y:S02]  /*4230*/  SHF.R.U64 R94, R76, 0x10, R77.reuse ;  /* 0x000000104c5e7819 */ /* 0x100fe4000000124d */
[----:B------:R-:W-:Y:S02]  /*4240*/  SHF.R.U32.HI R95, RZ, 0x10, R77 ;  /* 0x00000010ff5f7819 */ /* 0x000fe4000001164d */
[----:B------:R-:W-:-:S05]  /*4250*/  SHF.L.U32 R94, R94, 0x10, RZ ;  /* 0x000000105e5e7819 */ /* 0x000fca00000006ff */
        /* <DEDUP_REMOVED lines=10> */
[----:B------:R-:W-:-:S02]  /*4300*/  IMAD.U32 R56, R95, 0x10000, RZ ;  /* 0x000100005f387824 */ /* 0x000fc400078e00ff */
[----:B------:R-:W-:Y:S01]  /*4310*/  @P0 FFMA.FTZ R57, R60, UR29, R57 ;  /* 0x0000001d3c390c23 */ /* 0x000fe20008010039 */
[----:B------:R-:W-:Y:S01]  /*4320*/  @P0 FFMA.FTZ R94, R59, UR29, R94 ;  /* 0x0000001d3b5e0c23 */ /* 0x000fe2000801005e */
[----:B------:R-:W-:Y:S01]  /*4330*/  @P0 FFMA.FTZ R56, R63, UR29, R56 ;  /* 0x0000001d3f380c23 */ /* 0x000fe20008010038 */
[----:B------:R-:W-:-:S03]  /*4340*/  F2FP.BF16.F32.PACK_AB R107, RZ, R58 ;  /* 0x0000003aff6b723e */ /* 0x000fc600000010ff */
        /* <DEDUP_REMOVED lines=14> */
.L_x_635:
[----:B------:R-:W-:Y:S05]  /*4430*/  BRA.U !UP3, `(.L_x_636) ;  /* 0x000000010b2c7547 */ /* 0x000fea000b800000 */
[----:B------:R-:W-:Y:S01]  /*4440*/  LOP3.LUT P0, RZ, R101, 0xff00, RZ, 0xc0, !PT ;  /* 0x0000ff0065ff7812 */ /* 0x000fe2000780c0ff */
[----:B------:R-:W-:Y:S01]  /*4450*/  FMUL.FTZ R94, R94, UR23 ;  /* 0x000000175e5e7c20 */ /* 0x000fe20008410000 */
[----:B------:R-:W-:-:S03]  /*4460*/  CS2R R58, SRZ ;  /* 0x00000000003a7805 */ /* 0x000fc6000001ff00 */
        /* <DEDUP_REMOVED lines=8> */
.L_x_636:
        /* <DEDUP_REMOVED lines=13> */
.L_x_637:
        /* <DEDUP_REMOVED lines=14> */
[----:B------:R-:W-:Y:S01]  /*46a0*/  PRMT R106, R57, 0x7610, R106 ;  /* 0x00007610396a7816 */ /* 0x000fe2000000006a */
[----:B------:R-:W-:Y:S06]  /*46b0*/  BRA `(.L_x_638) ;  /* 0x0000000c00587947 */ /* 0x000fec0003800000 */
.L_x_634:
[----:B------:R-:W-:Y:S02]  /*46c0*/  ISETP.LT.AND P0, PT, RZ, UR32, PT ;  /* 0x00000020ff007c0c */ /* 0x000fe4000bf01270 */
[----:B0123-5:R-:W-:-:S11]  /*46d0*/  SHF.L.U32 R56, R76, 0x10, RZ ;  /* 0x000000104c387819 */ /* 0x02ffd600000006ff */
[----:B------:R-:W-:-:S04]  /*46e0*/  @P0 FFMA.FTZ R57, R65, UR11, R60 ;  /* 0x0000000b41390c23 */ /* 0x000fc8000801003c */
[----:B------:R-:W-:-:S04]  /*46f0*/  @P0 FADD.FTZ R57, R64, -R57 ;  /* 0x8000003940390221 */ /* 0x000fc80000010000 */
[----:B------:R-:W-:Y:S01]  /*4700*/  @P0 FFMA.FTZ R56, R57, UR29, R56 ;  /* 0x0000001d39380c23 */ /* 0x000fe20008010038 */
        /* <DEDUP_REMOVED lines=13> */
.L_x_639:
[----:B------:R-:W-:Y:S05]  /*47e0*/  BRA.U !UP3, `(.L_x_640) ;  /* 0x000000010b407547 */ /* 0x000fea000b800000 */
[----:B------:R-:W-:Y:S01]  /*47f0*/  SHF.R.U64 R56, R76, 0x10, R77 ;  /* 0x000000104c387819 */ /* 0x000fe2000000124d */
        /* <DEDUP_REMOVED lines=15> */
.L_x_640:
[----:B------:R-:W-:Y:S05]  /*48f0*/  BRA.U !UP3, `(.L_x_641) ;  /* 0x000000010b407547 */ /* 0x000fea000b800000 */
[----:B------:R-:W-:Y:S01]  /*4900*/  @P0 FFMA.FTZ R57, R19, UR11, R60 ;  /* 0x0000000b13390c23 */ /* 0x000fe2000801003c */
[----:B------:R-:W-:Y:S01]  /*4910*/  LOP3.LUT P1, RZ, R101, 0xff0000, RZ, 0xc0, !PT ;  /* 0x00ff000065ff7812 */ /* 0x000fe2000782c0ff */
        /* <DEDUP_REMOVED lines=14> */
.L_x_641:
[----:B------:R-:W-:Y:S05]  /*4a00*/  BRA.U !UP3, `(.L_x_638) ;  /* 0x000000090b847547 */ /* 0x000fea000b800000 */
[----:B------:R-:W-:Y:S01]  /*4a10*/  SHF.R.U32.HI R56, RZ, 0x10, R77 ;  /* 0x00000010ff387819 */ /* 0x000fe2000001164d */
        /* <DEDUP_REMOVED lines=16> */
.L_x_633:
        /* <DEDUP_REMOVED lines=26> */
.L_x_643:
        /* <DEDUP_REMOVED lines=16> */
.L_x_644:
        /* <DEDUP_REMOVED lines=16> */
.L_x_645:
        /* <DEDUP_REMOVED lines=16> */
.L_x_642:
        /* <DEDUP_REMOVED lines=18> */
.L_x_646:
[----:B------:R-:W-:Y:S05]  /*50e0*/  BRA.U !UP3, `(.L_x_647) ;  /* 0x000000010b407547 */ /* 0x000fea000b800000 */
[----:B0123--:R-:W-:Y:S01]  /*50f0*/  FFMA.FTZ R56, R16, UR11, R60 ;  /* 0x0000000b10387c23 */ /* 0x00ffe2000801003c */
        /* <DEDUP_REMOVED lines=15> */
.L_x_647:
        /* <DEDUP_REMOVED lines=18> */
.L_x_648:
[----:B------:R-:W-:Y:S05]  /*5310*/  BRA.U !UP3, `(.L_x_638) ;  /* 0x000000010b407547 */ /* 0x000fea000b800000 */
[----:B------:R-:W-:Y:S01]  /*5320*/  FFMA.FTZ R60, R14, UR11, R60 ;  /* 0x0000000b0e3c7c23 */ /* 0x000fe2000801003c */
[----:B-----5:R-:W-:Y:S02]  /*5330*/  ISETP.GE.U32.AND P1, PT, R101, 0x1000000, PT ;  /* 0x010000006500780c */ /* 0x020fe40003f26070 */
[----:B------:R-:W-:Y:S01]  /*5340*/  ISETP.LT.AND P0, PT, RZ, UR32, PT ;  /* 0x00000020ff007c0c */ /* 0x000fe2000bf01270 */
[----:B------:R-:W-:-:S04]  /*5350*/  FADD.FTZ R60, R15, -R60 ;  /* 0x8000003c0f3c7221 */ /* 0x000fc80000010000 */
[----:B0123--:R-:W-:-:S05]  /*5360*/  FMUL.FTZ R56, R60, UR29 ;  /* 0x0000001d3c387c20 */ /* 0x00ffca0008410000 */
        /* <DEDUP_REMOVED lines=11> */
.L_x_638:
        /* <DEDUP_REMOVED lines=10> */
.L_x_649:
        /* <DEDUP_REMOVED lines=9> */
.L_x_650:
[----:B------:R-:W-:Y:S02]  /*5550*/  UIADD3 UR8, UPT, UPT, UR8, UR24, URZ ;  /* 0x0000001808087290 */ /* 0x000fe4000fffe0ff */
[----:B------:R-:W-:Y:S02]  /*5560*/  UPLOP3.LUT UP2, UPT, UPT, UPT, UP2, 0x40, 0x4 ;  /* 0x000000000004789c */ /* 0x000fe40003f4e820 */
[----:B------:R-:W-:-:S09]  /*5570*/  UISETP.GE.AND UP0, UPT, UR8, UR25, UPT ;  /* 0x000000190800728c */ /* 0x000fd2000bf06270 */
[----:B------:R-:W-:Y:S05]  /*5580*/  BRA.U !UP0, `(.L_x_651) ;  /* 0xffffffad08847547 */ /* 0x000fea000b83ffff */
.L_x_590:
        /* <DEDUP_REMOVED lines=20> */
.L_x_652:
        /* <DEDUP_REMOVED lines=11> */
.L_x_6671:


//--------------------- .text._ZN10layer_norm13ln_bwd_kernelINS_13Kernel_traitsI6__halfS2_S2_S2_fjLj1536ELj1ELj1ELj4ELj8ENS_18Kernel_traits_baseILj1536ES2_S2_S2_S2_fjLj128EEEEELb0ELb0ELb0ELb0EEEvNS_9BwdParamsE --------------------------
	.section	.text._ZN10layer_norm13ln_bwd_kernelINS_13Kernel_traitsI6__halfS2_S2_S2_fjLj1536ELj1ELj1ELj4ELj8ENS_18Kernel_traits_baseILj1536ES2_S2_S2_S2_fjLj128EEEEELb0ELb0ELb0ELb0EEEvNS_9BwdParamsE,"ax",@progbits
	.align	128
        .global         _ZN10layer_norm13ln_bwd_kernelINS_13Kernel_traitsI6__halfS2_S2_S2_fjLj1536ELj1ELj1ELj4ELj8ENS_18Kernel_traits_baseILj1536ES2_S2_S2_S2_fjLj128EEEEELb0ELb0ELb0ELb0EEEvNS_9BwdParamsE
        .type           _ZN10layer_norm13ln_bwd_kernelINS_13Kernel_traitsI6__halfS2_S2_S2_fjLj1536ELj1ELj1ELj4ELj8ENS_18Kernel_traits_baseILj1536ES2_S2_S2_S2_fjLj128EEEEELb0ELb0ELb0ELb0EEEvNS_9BwdParamsE,@function
        .size           _ZN10layer_norm13ln_bwd_kernelINS_13Kernel_traitsI6__halfS2_S2_S2_fjLj1536ELj1ELj1ELj4ELj8ENS_18Kernel_traits_baseILj1536ES2_S2_S2_S2_fjLj128EEEEELb0ELb0ELb0ELb0EEEvNS_9BwdParamsE,(.L_x_6672 - _ZN10layer_norm13ln_bwd_kernelINS_13Kernel_traitsI6__halfS2_S2_S2_fjLj1536ELj1ELj1ELj4ELj8ENS_18Kernel_traits_baseILj1536ES2_S2_S2_S2_fjLj128EEEEELb0ELb0ELb0ELb0EEEvNS_9BwdParamsE)
        .other          _ZN10layer_norm13ln_bwd_kernelINS_13Kernel_traitsI6__halfS2_S2_S2_fjLj1536ELj1ELj1ELj4ELj8ENS_18Kernel_traits_baseILj1536ES2_S2_S2_S2_fjLj128EEEEELb0ELb0ELb0ELb0EEEvNS_9BwdParamsE,@"STO_CUDA_ENTRY STV_DEFAULT"
_ZN10layer_norm13ln_bwd_kernelINS_13Kernel_traitsI6__halfS2_S2_S2_fjLj1536ELj1ELj1ELj4ELj8ENS_18Kernel_traits_baseILj1536ES2_S2_S2_S2_fjLj128EEEEELb0ELb0ELb0ELb0EEEvNS_9BwdParamsE:
.text._ZN10layer_norm13ln_bwd_kernelINS_13Kernel_traitsI6__halfS2_S2_S2_fjLj1536ELj1ELj1ELj4ELj8ENS_18Kernel_traits_baseILj1536ES2_S2_S2_S2_fjLj128EEEEELb0ELb0ELb0ELb0EEEvNS_9BwdParamsE:
        /* <DEDUP_REMOVED lines=47> */
[----:B------:R-:W-:Y:S02]  /*02f0*/  PRMT R68, R68, 0x5410, R3 ;  /* 0x0000541044447816 */ /* 0x000fe40000000003 */
[----:B------:R-:W-:Y:S02]  /*0300*/  CS2R R30, SRZ ;  /* 0x00000000001e7805 */ /* 0x000fe4000001ff00 */
[----:B------:R-:W-:Y:S02]  /*0310*/  SHF.R.U32.HI R4, RZ, 0x10, R9 ;  /* 0x00000010ff047819 */ /* 0x000fe40000011609 */
[----:B------:R-:W-:Y:S02]  /*0320*/  CS2R R24, SRZ ;  /* 0x0000000000187805 */ /* 0x000fe4000001ff00 */
[----:B------:R-:W-:Y:S02]  /*0330*/  MOV R70, R36 ;  /* 0x0000002400467202 */ /* 0x000fe40000000f00 */
[----:B------:R-:W-:-:S02]  /*0340*/  CS2R R26, SRZ ;  /* 0x00000000001a7805 */ /* 0x000fc4000001ff00 */
[--C-:B------:R-:W-:Y:S02]  /*0350*/  SHF.R.U64 R5, R36, 0x10, R37.reuse ;  /* 0x0000001024057819 */ /* 0x100fe40000001225 */
[----:B------:R-:W-:Y:S02]  /*0360*/  CS2R R20, SRZ ;  /* 0x0000000000147805 */ /* 0x000fe4000001ff00 */
[----:B------:R-:W-:Y:S02]  /*0370*/  MOV R72, R37 ;  /* 0x0000002500487202 */ /* 0x000fe40000000f00 */
[----:B------:R-:W-:Y:S02]  /*0380*/  CS2R R22, SRZ ;  /* 0x0000000000167805 */ /* 0x000fe4000001ff00 */
[----:B------:R-:W-:Y:S01]  /*0390*/  SHF.R.U32.HI R6, RZ, 0x10, R37 ;  /* 0x00000010ff067819 */ /* 0x000fe20000011625 */
[----:B0-----:R-:W-:Y:S01]  /*03a0*/  UISETP.NE.U32.AND UP0, UPT, UR4, URZ, UPT ;  /* 0x000000ff0400728c */ /* 0x001fe2000bf05070 */
[----:B------:R-:W-:-:S02]  /*03b0*/  SHF.R.U64 R74, R58, 0x10, R59 ;  /* 0x000000103a4a7819 */ /* 0x000fc4000000123b */
[----:B------:R-:W-:Y:S02]  /*03c0*/  CS2R R16, SRZ ;  /* 0x0000000000107805 */ /* 0x000fe4000001ff00 */
[----:B------:R-:W-:Y:S02]  /*03d0*/  SHF.R.U32.HI R3, RZ, 0x10, R59 ;  /* 0x00000010ff037819 */ /* 0x000fe4000001163b */
[----:B------:R-:W-:Y:S02]  /*03e0*/  CS2R R18, SRZ ;  /* 0x0000000000127805 */ /* 0x000fe4000001ff00 */
[----:B------:R-:W-:Y:S02]  /*03f0*/  PRMT R69, R69, 0x5410, R4 ;  /* 0x0000541045457816 */ /* 0x000fe40000000004 */
[----:B------:R-:W-:Y:S02]  /*0400*/  CS2R R12, SRZ ;  /* 0x00000000000c7805 */ /* 0x000fe4000001ff00 */
[----:B------:R-:W-:-:S02]  /*0410*/  PRMT R70, R70, 0x5410, R5 ;  /* 0x0000541046467816 */ /* 0x000fc40000000005 */
[----:B------:R-:W-:Y:S02]  /*0420*/  CS2R R14, SRZ ;  /* 0x00000000000e7805 */ /* 0x000fe4000001ff00 */
[----:B------:R-:W-:Y:S01]  /*0430*/  PRMT R72, R72, 0x5410, R6 ;  /* 0x0000541048487816 */ /* 0x000fe20000000006 */
[----:B------:R-:W-:Y:S01]  /*0440*/  UPLOP3.LUT UP2, UPT, UPT, UPT, UPT, 0x40, 0x4 ;  /* 0x000000000004789c */ /* 0x000fe20003f4e870 */
[----:B------:R-:W-:Y:S01]  /*0450*/  PRMT R74, R74, 0x5410, R3 ;  /* 0x000054104a4a7816 */ /* 0x000fe20000000003 */
        /* <DEDUP_REMOVED lines=8> */
.L_x_683:
[----:B-----5:R-:W5:Y:S01]  /*04e0*/  @UP0 LDCU.64 UR4, c[0x0][0x3e0] ;  /* 0x00007c00ff0407ac */ /* 0x020f620008000a00 */
[----:B------:R-:W-:Y:S01]  /*04f0*/  PLOP3.LUT P0, PT, PT, PT, UP0, 0x80, 0x8 ;  /* 0x000000000008781c */ /* 0x000fe20003f0f008 */
[----:B-----5:R-:W-:-:S06]  /*0500*/  @UP0 UIMAD.WIDE UR4, UR7, 0x2, UR4 ;  /* 0x00000002070408a5 */ /* 0x020fcc000f8e0204 */
[----:B01234-:R-:W-:Y:S02]  /*0510*/  MOV R36, UR4 ;  /* 0x0000000400247c02 */ /* 0x01ffe40008000f00 */
[----:B------:R-:W-:Y:S01]  /*0520*/  MOV R37, UR5 ;  /* 0x0000000500257c02 */ /* 0x000fe20008000f00 */
[----:B0-----:R-:W-:-:S04]  /*0530*/  UIMAD.WIDE UR4, UR7, 0x4, UR10 ;  /* 0x00000004070478a5 */ /* 0x001fc8000f8e020a */
[----:B------:R-:W5:Y:S02]  /*0540*/  @P0 LDG.E.U16 R36, desc[UR14][R36.64] ;  /* 0x0000000e24240981 */ /* 0x000f64000c1e1500 */
[----:B------:R-:W-:Y:S02]  /*0550*/  MOV R38, UR4 ;  /* 0x0000000400267c02 */ /* 0x000fe40008000f00 */
[----:B------:R-:W-:Y:S01]  /*0560*/  MOV R39, UR5 ;  /* 0x0000000500277c02 */ /* 0x000fe20008000f00 */
[----:B------:R-:W-:-:S04]  /*0570*/  UIMAD.WIDE UR4, UR7, 0x4, UR8 ;  /* 0x00000004070478a5 */ /* 0x000fc8000f8e0208 */
[----:B------:R-:W2:Y:S02]  /*0580*/  LDG.E R38, desc[UR14][R38.64] ;  /* 0x0000000e26267981 */ /* 0x000ea4000c1e1900 */
[----:B------:R-:W-:Y:S02]  /*0590*/  MOV R40, UR4 ;  /* 0x0000000400287c02 */ /* 0x000fe40008000f00 */
[----:B------:R-:W-:-:S05]  /*05a0*/  MOV R41, UR5 ;  /* 0x0000000500297c02 */ /* 0x000fca0008000f00 */
[----:B------:R-:W3:Y:S01]  /*05b0*/  LDG.E R40, desc[UR14][R40.64] ;  /* 0x0000000e28287981 */ /* 0x000ee2000c1e1900 */
[----:B------:R-:W-:Y:S01]  /*05c0*/  UIMAD UR4, UR7, UR6, URZ ;  /* 0x00000006070472a4 */ /* 0x000fe2000f8e02ff */
[C---:B------:R-:W-:Y:S01]  /*05d0*/  ISETP.GE.U32.AND P2, PT, R2.reuse, 0x80, PT ;  /* 0x000000800200780c */ /* 0x040fe20003f46070 */
[----:B------:R-:W-:Y:S01]  /*05e0*/  UMOV UR12, 0x3f800000 ;  /* 0x3f800000000c7882 */ /* 0x000fe20000000000 */
[----:B-1----:R-:W-:Y:S01]  /*05f0*/  ISETP.NE.AND P4, PT, RZ, UR16, PT ;  /* 0x00000010ff007c0c */ /* 0x002fe2000bf85270 */
[----:B------:R-:W-:Y:S01]  /*0600*/  USHF.R.S32.HI UR5, URZ, 0x1f, UR4 ;  /* 0x0000001fff057899 */ /* 0x000fe20008011404 */
[----:B------:R-:W-:Y:S01]  /*0610*/  BSSY.RECONVERGENT B0, `(.L_x_654) ;  /* 0x0000048000007945 */ /* 0x000fe20003800200 */
[C---:B------:R-:W-:Y:S02]  /*0620*/  ISETP.GE.U32.AND P1, PT, R2.reuse, 0x100, PT ;  /* 0x000001000200780c */ /* 0x040fe40003f26070 */
[----:B------:R-:W-:Y:S01]  /*0630*/  ULEA.HI UR5, UR5, UR4, URZ, 0x2 ;  /* 0x0000000405057291 */ /* 0x000fe2000f8f10ff */
[----:B------:R-:W-:-:S05]  /*0640*/  ISETP.GE.U32.AND P3, PT, R2, 0x180, PT ;  /* 0x000001800200780c */ /* 0x000fca0003f66070 */
[----:B------:R-:W-:-:S04]  /*0650*/  MOV R67, UR5 ;  /* 0x0000000500437c02 */ /* 0x000fc80008000f00 */
[----:B------:R-:W-:Y:S01]  /*0660*/  LEA.HI.SX32 R67, R67, R0, 0x1e ;  /* 0x0000000043437211 */ /* 0x000fe200078ff2ff */
[----:B-----5:R-:W-:-:S05]  /*0670*/  @P0 HADD2.F32 R42, -RZ, R36.H0_H0 ;  /* 0x20000024ff2a0230 */ /* 0x020fca0000004100 */
[----:B------:R-:W-:Y:S02]  /*0680*/  @P0 R2UR UR4, R42 ;  /* 0x000000002a0402ca */ /* 0x000fe400000e0000 */
[----:B--2---:R-:W-:Y:S02]  /*0690*/  R2UR UR24, R38 ;  /* 0x00000000261872ca */ /* 0x004fe400000e0000 */
[----:B------:R-:W-:-:S09]  /*06a0*/  CS2R R38, SRZ ;  /* 0x0000000000267805 */ /* 0x000fd2000001ff00 */
[----:B------:R-:W-:Y:S01]  /*06b0*/  @UP0 UMOV UR12, UR4 ;  /* 0x00000004000c0c82 */ /* 0x000fe20008000000 */
[----:B---3--:R-:W-:Y:S02]  /*06c0*/  FSEL R0, R40, RZ, !P4 ;  /* 0x000000ff28007208 */ /* 0x008fe40006000000 */
[----:B------:R-:W-:Y:S01]  /*06d0*/  MOV R40, R67 ;  /* 0x0000004300287202 */ /* 0x000fe20000000f00 */
[----:B------:R-:W-:Y:S06]  /*06e0*/  @!P2 BRA `(.L_x_655) ;  /* 0x0000000000e8a947 */ /* 0x000fec0003800000 */
        /* <DEDUP_REMOVED lines=8> */
[----:B------:R-:W0:Y:S02]  /*0770*/  @P0 LDC.64 R8, c[0x0][0x438] ;  /* 0x00010e00ff080b82 */ /* 0x000e240000000a00 */
[----:B0-----:R-:W-:-:S05]  /*0780*/  @P0 IMAD.WIDE.U32 R8, R67, 0x8, R8 ;  /* 0x0000000843080825 */ /* 0x001fca00078e0008 */
[----:B------:R0:W5:Y:S02]  /*0790*/  @P0 LDG.E.64 R56, desc[UR14][R8.64] ;  /* 0x0000000e08380981 */ /* 0x000164000c1e1b00 */
[----:B0-----:R-:W-:Y:S01]  /*07a0*/  HADD2.F32 R8, -RZ, R59.H0_H0 ;  /* 0x2000003bff087230 */ /* 0x001fe20000004100 */
[----:B--2---:R-:W-:Y:S02]  /*07b0*/  MOV R37, R6 ;  /* 0x0000000600257202 */ /* 0x004fe40000000f00 */
[--C-:B------:R-:W-:Y:S02]  /*07c0*/  SHF.R.U64 R10, R6, 0x10, R7.reuse ;  /* 0x00000010060a7819 */ /* 0x100fe40000001207 */
[----:B------:R-:W-:Y:S02]  /*07d0*/  MOV R38, R7 ;  /* 0x0000000700267202 */ /* 0x000fe40000000f00 */
[----:B------:R-:W-:Y:S01]  /*07e0*/  SHF.R.U32.HI R36, RZ, 0x10, R7 ;  /* 0x00000010ff247819 */ /* 0x000fe20000011607 */
[----:B---3--:R-:W-:Y:S01]  /*07f0*/  HADD2.F32 R3, -RZ, R4.H0_H0 ;  /* 0x20000004ff037230 */ /* 0x008fe20000004100 */
[----:B------:R-:W-:-:S02]  /*0800*/  SHF.R.U64 R6, R4, 0x10, R5 ;  /* 0x0000001004067819 */ /* 0x000fc40000001205 */
[----:B------:R-:W-:Y:S01]  /*0810*/  SHF.R.U32.HI R7, RZ, 0x10, R5 ;  /* 0x00000010ff077819 */ /* 0x000fe20000011605 */
[----:B------:R-:W-:Y:S02]  /*0820*/  HADD2.F32 R5, -RZ, R5.H0_H0 ;  /* 0x20000005ff057230 */ /* 0x000fe40000004100 */
[C---:B------:R-:W-:Y:S01]  /*0830*/  FADD.FTZ R3, -R0.reuse, R3 ;  /* 0x0000000300037221 */ /* 0x040fe20000010100 */
[----:B------:R-:W-:Y:S02]  /*0840*/  HADD2.F32 R39, -RZ, R38.H0_H0 ;  /* 0x20000026ff277230 */ /* 0x000fe40000004100 */
[----:B------:R-:W-:Y:S02]  /*0850*/  HADD2.F32 R9, -RZ, R6.H0_H0 ;  /* 0x20000006ff097230 */ /* 0x000fe40000004100 */
[----:B------:R-:W-:Y:S01]  /*0860*/  FMUL.FTZ R3, R3, UR24 ;  /* 0x0000001803037c20 */ /* 0x000fe20008410000 */
[----:B------:R-:W-:Y:S02]  /*0870*/  HADD2.F32 R4, -RZ, R58.H0_H0 ;  /* 0x2000003aff047230 */ /* 0x000fe40000004100 */
[----:B------:R-:W-:Y:S01]  /*0880*/  FADD.FTZ R5, -R0, R5 ;  /* 0x0000000500057221 */ /* 0x000fe20000010100 */
[----:B------:R-:W-:-:S02]  /*0890*/  HADD2.F32 R37, -RZ, R37.H0_H0 ;  /* 0x20000025ff257230 */ /* 0x000fc40000004100 */
[----:B------:R-:W-:Y:S01]  /*08a0*/  FMUL.FTZ R6, R8, R39 ;  /* 0x0000002708067220 */ /* 0x000fe20000410000 */
[----:B------:R-:W-:Y:S01]  /*08b0*/  FADD.FTZ R8, -R0, R9 ;  /* 0x0000000900087221 */ /* 0x000fe20000010100 */
[----:B------:R-:W-:Y:S01]  /*08c0*/  FMUL.FTZ R5, R5, UR24 ;  /* 0x0000001805057c20 */ /* 0x000fe20008410000 */
[----:B------:R-:W-:Y:S02]  /*08d0*/  HADD2.F32 R10, -RZ, R10.H0_H0 ;  /* 0x2000000aff0a7230 */ /* 0x000fe40000004100 */
[-C--:B------:R-:W-:Y:S01]  /*08e0*/  FMUL.FTZ R4, R4, R37.reuse ;  /* 0x0000002504047220 */ /* 0x080fe20000410000 */
[----:B------:R-:W-:Y:S01]  /*08f0*/  FADD.FTZ R20, R20, R37 ;  /* 0x0000002514147221 */ /* 0x000fe20000010000 */
[----:B------:R-:W-:Y:S01]  /*0900*/  FFMA.FTZ R32, R3, R37, R32 ;  /* 0x0000002503207223 */ /* 0x000fe20000010020 */
[----:B------:R-:W-:Y:S02]  /*0910*/  HADD2.F32 R37, -RZ, R74.H0_H0 ;  /* 0x2000004aff257230 */ /* 0x000fe40000004100 */
[----:B------:R-:W-:Y:S01]  /*0920*/  FMUL.FTZ R8, R8, UR24 ;  /* 0x0000001808087c20 */ /* 0x000fe20008410000 */
[----:B------:R-:W-:Y:S01]  /*0930*/  FADD.FTZ R22, R22, R39 ;  /* 0x0000002716167221 */ /* 0x000fe20000010000 */
[----:B------:R-:W-:Y:S01]  /*0940*/  FFMA.FTZ R34, R5, R39, R34 ;  /* 0x0000002705227223 */ /* 0x000fe20000010022 */
[----:B------:R-:W-:-:S02]  /*0950*/  HADD2.F32 R39, -RZ, R7.H0_H0 ;  /* 0x20000007ff277230 */ /* 0x000fc40000004100 */
[-C--:B------:R-:W-:Y:S01]  /*0960*/  FMUL.FTZ R7, R37, R10.reuse ;  /* 0x0000000a25077220 */ /* 0x080fe20000410000 */
[----:B------:R-:W-:Y:S01]  /*0970*/  FADD.FTZ R21, R21, R10 ;  /* 0x0000000a15157221 */ /* 0x000fe20000010000 */
[----:B------:R-:W-:Y:S01]  /*0980*/  FFMA.FTZ R33, R8, R10, R33 ;  /* 0x0000000a08217223 */ /* 0x000fe20000010021 */
[----:B------:R-:W-:Y:S01]  /*0990*/  FADD.FTZ R10, RZ, R4 ;  /* 0x00000004ff0a7221 */ /* 0x000fe20000010000 */
[----:B------:R-:W-:Y:S01]  /*09a0*/  FFMA.FTZ R37, R3, R4, RZ ;  /* 0x0000000403257223 */ /* 0x000fe200000100ff */
[----:B------:R-:W-:Y:S02]  /*09b0*/  HADD2.F32 R9, -RZ, R74.H1_H1 ;  /* 0x3000004aff097230 */ /* 0x000fe40000004100 */
[----:B------:R-:W-:Y:S01]  /*09c0*/  FADD.FTZ R40, -R0, R39 ;  /* 0x0000002700287221 */ /* 0x000fe20000010100 */
[----:B------:R-:W-:Y:S02]  /*09d0*/  HADD2.F32 R36, -RZ, R36.H0_H0 ;  /* 0x20000024ff247230 */ /* 0x000fe40000004100 */
        /* <DEDUP_REMOVED lines=11> */
.L_x_655:
[----:B----4-:R-:W-:Y:S05]  /*0a90*/  BSYNC.RECONVERGENT B0 ;  /* 0x0000000000007941 */ /* 0x010fea0003800200 */
.L_x_654:
        /* <DEDUP_REMOVED lines=11> */
[----:B------:R-:W-:Y:S02]  /*0b50*/  HADD2.F32 R49, -RZ, R69.H1_H1 ;  /* 0x30000045ff317230 */ /* 0x000fe40000004100 */
[----:B0-----:R-:W-:-:S05]  /*0b60*/  @P0 IMAD.WIDE.U32 R42, R40, 0x8, R42 ;  /* 0x00000008282a0825 */ /* 0x001fca00078e002a */
[----:B------:R0:W5:Y:S01]  /*0b70*/  @P0 LDG.E.64 R54, desc[UR14][R42.64] ;  /* 0x0000000e2a360981 */ /* 0x000162000c1e1b00 */
[----:B------:R-:W-:Y:S02]  /*0b80*/  IADD3 R40, PT, PT, R40, 0x80, RZ ;  /* 0x0000008028287810 */ /* 0x000fe40007ffe0ff */
[----:B--2---:R-:W-:Y:S01]  /*0b90*/  SHF.R.U64 R48, R36, 0x10, R37 ;  /* 0x0000001024307819 */ /* 0x004fe20000001225 */
[----:B------:R-:W-:Y:S02]  /*0ba0*/  HADD2.F32 R11, -RZ, R36.H0_H0 ;  /* 0x20000024ff0b7230 */ /* 0x000fe40000004100 */
[----:B0-----:R-:W-:Y:S01]  /*0bb0*/  HADD2.F32 R43, -RZ, R37.H0_H0 ;  /* 0x20000025ff2b7230 */ /* 0x001fe20000004100 */
[--C-:B---3--:R-:W-:Y:S02]  /*0bc0*/  SHF.R.U64 R46, R44, 0x10, R45.reuse ;  /* 0x000000102c2e7819 */ /* 0x108fe4000000122d */
[----:B------:R-:W-:Y:S02]  /*0bd0*/  MOV R41, R45 ;  /* 0x0000002d00297202 */ /* 0x000fe40000000f00 */
[----:B------:R-:W-:Y:S01]  /*0be0*/  SHF.R.U32.HI R36, RZ, 0x10, R45 ;  /* 0x00000010ff247819 */ /* 0x000fe2000001162d */
[----:B------:R-:W-:Y:S01]  /*0bf0*/  HADD2.F32 R45, -RZ, R48.H0_H0 ;  /* 0x20000030ff2d7230 */ /* 0x000fe20000004100 */
[----:B------:R-:W-:Y:S01]  /*0c00*/  MOV R47, R44 ;  /* 0x0000002c002f7202 */ /* 0x000fe20000000f00 */
[----:B------:R-:W-:Y:S01]  /*0c10*/  FADD.FTZ R11, -R0, R11 ;  /* 0x0000000b000b7221 */ /* 0x000fe20000010100 */
[----:B------:R-:W-:-:S02]  /*0c20*/  HADD2.F32 R42, -RZ, R46.H0_H0 ;  /* 0x2000002eff2a7230 */ /* 0x000fc40000004100 */
[--C-:B------:R-:W-:Y:S02]  /*0c30*/  HADD2.F32 R44, -RZ, R68.reuse.H0_H0 ;  /* 0x20000044ff2c7230 */ /* 0x100fe40000004100 */
[C---:B------:R-:W-:Y:S01]  /*0c40*/  FADD.FTZ R46, -R0.reuse, R45 ;  /* 0x0000002d002e7221 */ /* 0x040fe20000010100 */
[----:B------:R-:W-:Y:S02]  /*0c50*/  HADD2.F32 R47, -RZ, R47.H0_H0 ;  /* 0x2000002fff2f7230 */ /* 0x000fe40000004100 */
[----:B------:R-:W-:Y:S01]  /*0c60*/  FMUL.FTZ R11, R11, UR24 ;  /* 0x000000180b0b7c20 */ /* 0x000fe20008410000 */
[----:B------:R-:W-:Y:S01]  /*0c70*/  HADD2.F32 R45, -RZ, R68.H1_H1 ;  /* 0x30000044ff2d7230 */ /* 0x000fe20000004100 */
[----:B------:R-:W-:Y:S01]  /*0c80*/  SHF.R.U32.HI R37, RZ, 0x10, R37 ;  /* 0x00000010ff257819 */ /* 0x000fe20000011625 */
[----:B------:R-:W-:Y:S01]  /*0c90*/  FADD.FTZ R43, -R0, R43 ;  /* 0x0000002b002b7221 */ /* 0x000fe20000010100 */
[----:B------:R-:W-:Y:S01]  /*0ca0*/  FMUL.FTZ R46, R46, UR24 ;  /* 0x000000182e2e7c20 */ /* 0x000fe20008410000 */
[-C--:B------:R-:W-:Y:S01]  /*0cb0*/  FMUL.FTZ R44, R44, R47.reuse ;  /* 0x0000002f2c2c7220 */ /* 0x080fe20000410000 */
[----:B------:R-:W-:Y:S01]  /*0cc0*/  FADD.FTZ R16, R16, R47 ;  /* 0x0000002f10107221 */ /* 0x000fe20000010000 */
[----:B------:R-:W-:Y:S01]  /*0cd0*/  FFMA.FTZ R28, R11, R47, R28 ;  /* 0x0000002f0b1c7223 */ /* 0x000fe2000001001c */
[----:B------:R-:W-:Y:S01]  /*0ce0*/  FMUL.FTZ R47, R43, UR24 ;  /* 0x000000182b2f7c20 */ /* 0x000fe20008410000 */
[-C--:B------:R-:W-:Y:S01]  /*0cf0*/  FMUL.FTZ R45, R45, R42.reuse ;  /* 0x0000002a2d2d7220 */ /* 0x080fe20000410000 */
[----:B------:R-:W-:Y:S01]  /*0d00*/  FADD.FTZ R17, R17, R42 ;  /* 0x0000002a11117221 */ /* 0x000fe20000010000 */
[----:B------:R-:W-:Y:S01]  /*0d10*/  FFMA.FTZ R29, R46, R42, R29 ;  /* 0x0000002a2e1d7223 */ /* 0x000fe2000001001d */
[----:B------:R-:W-:-:S02]  /*0d20*/  HADD2.F32 R41, -RZ, R41.H0_H0 ;  /* 0x20000029ff297230 */ /* 0x000fc40000004100 */
[----:B------:R-:W-:Y:S01]  /*0d30*/  FADD.FTZ R42, R39, R44 ;  /* 0x0000002c272a7221 */ /* 0x000fe20000010000 */
[----:B------:R-:W-:Y:S02]  /*0d40*/  HADD2.F32 R48, -RZ, R69.H0_H0 ;  /* 0x20000045ff307230 */ /* 0x000fe40000004100 */
[----:B------:R-:W-:Y:S02]  /*0d50*/  HADD2.F32 R43, -RZ, R37.H0_H0 ;  /* 0x20000025ff2b7230 */ /* 0x000fe40000004100 */
[----:B------:R-:W-:Y:S01]  /*0d60*/  FFMA.FTZ R37, R11, R44, R38 ;  /* 0x0000002c0b257223 */ /* 0x000fe20000010026 */
[----:B------:R-:W-:Y:S02]  /*0d70*/  HADD2.F32 R36, -RZ, R36.H0_H0 ;  /* 0x20000024ff247230 */ /* 0x000fe40000004100 */
[----:B------:R-:W-:Y:S01]  /*0d80*/  FMUL.FTZ R48, R48, R41 ;  /* 0x0000002930307220 */ /* 0x000fe20000410000 */
[----:B------:R-:W-:Y:S01]  /*0d90*/  FADD.FTZ R39, R42, R45 ;  /* 0x0000002d2a277221 */ /* 0x000fe20000010000 */
[----:B------:R-:W-:Y:S01]  /*0da0*/  FADD.FTZ R43, -R0, R43 ;  /* 0x0000002b002b7221 */ /* 0x000fe20000010100 */
[----:B------:R-:W-:Y:S01]  /*0db0*/  FFMA.FTZ R38, R46, R45, R37 ;  /* 0x0000002d2e267223 */ /* 0x000fe20000010025 */
[----:B------:R-:W-:Y:S01]  /*0dc0*/  FMUL.FTZ R49, R49, R36 ;  /* 0x0000002431317220 */ /* 0x000fe20000410000 */
[----:B------:R-:W-:Y:S01]  /*0dd0*/  FADD.FTZ R42, R39, R48 ;  /* 0x00000030272a7221 */ /* 0x000fe20000010000 */
[----:B------:R-:W-:Y:S01]  /*0de0*/  FMUL.FTZ R50, R43, UR24 ;  /* 0x000000182b327c20 */ /* 0x000fe20008410000 */
[C---:B------:R-:W-:Y:S01]  /*0df0*/  FFMA.FTZ R38, R47.reuse, R48, R38 ;  /* 0x000000302f267223 */ /* 0x040fe20000010026 */
[----:B------:R-:W-:Y:S01]  /*0e00*/  FADD.FTZ R18, R18, R41 ;  /* 0x0000002912127221 */ /* 0x000fe20000010000 */
[----:B------:R-:W-:Y:S01]  /*0e10*/  FFMA.FTZ R30, R47, R41, R30 ;  /* 0x000000292f1e7223 */ /* 0x000fe2000001001e */
[----:B------:R-:W-:Y:S01]  /*0e20*/  FADD.FTZ R19, R19, R36 ;  /* 0x0000002413137221 */ /* 0x000fe20000010000 */
[----:B------:R-:W-:Y:S01]  /*0e30*/  FFMA.FTZ R31, R50, R36, R31 ;  /* 0x00000024321f7223 */ /* 0x000fe2000001001f */
[----:B------:R-:W-:Y:S01]  /*0e40*/  FADD.FTZ R39, R42, R49 ;  /* 0x000000312a277221 */ /* 0x000fe20000010000 */
[----:B------:R-:W-:-:S07]  /*0e50*/  FFMA.FTZ R38, R50, R49, R38 ;  /* 0x0000003132267223 */ /* 0x000fce0000010026 */
.L_x_657:
[----:B------:R-:W-:Y:S05]  /*0e60*/  BSYNC.RECONVERGENT B0 ;  /* 0x0000000000007941 */ /* 0x000fea0003800200 */
.L_x_656:
        /* <DEDUP_REMOVED lines=12> */
[----:B------:R0:W5:Y:S01]  /*0f30*/  @P0 LDG.E.64 R52, desc[UR14][R42.64] ;  /* 0x0000000e2a340981 */ /* 0x000162000c1e1b00 */
[--C-:B--2---:R-:W-:Y:S02]  /*0f40*/  SHF.R.U32.HI R64, RZ, 0x10, R37.reuse ;  /* 0x00000010ff407819 */ /* 0x104fe40000011625 */
[----:B------:R-:W-:Y:S01]  /*0f50*/  SHF.R.U64 R63, R36, 0x10, R37 ;  /* 0x00000010243f7819 */ /* 0x000fe20000001225 */
[----:B------:R-:W-:Y:S02]  /*0f60*/  HADD2.F32 R65, -RZ, R37.H0_H0 ;  /* 0x20000025ff417230 */ /* 0x000fe40000004100 */
[----:B0-----:R-:W-:Y:S01]  /*0f70*/  HADD2.F32 R43, -RZ, R64.H0_H0 ;  /* 0x20000040ff2b7230 */ /* 0x001fe20000004100 */
[----:B---3--:R-:W-:Y:S02]  /*0f80*/  MOV R51, R60 ;  /* 0x0000003c00337202 */ /* 0x008fe40000000f00 */
[----:B------:R-:W-:Y:S02]  /*0f90*/  SHF.R.U64 R41, R60, 0x10, R61 ;  /* 0x000000103c297819 */ /* 0x000fe4000000123d */
[----:B------:R-:W-:-:S02]  /*0fa0*/  MOV R62, R61 ;  /* 0x0000003d003e7202 */ /* 0x000fc40000000f00 */
[----:B------:R-:W-:Y:S01]  /*0fb0*/  SHF.R.U32.HI R40, RZ, 0x10, R61 ;  /* 0x00000010ff287819 */ /* 0x000fe2000001163d */
[----:B------:R-:W-:Y:S02]  /*0fc0*/  HADD2.F32 R61, -RZ, R36.H0_H0 ;  /* 0x20000024ff3d7230 */ /* 0x000fe40000004100 */
[----:B------:R-:W-:Y:S02]  /*0fd0*/  HADD2.F32 R63, -RZ, R63.H0_H0 ;  /* 0x2000003fff3f7230 */ /* 0x000fe40000004100 */
[----:B------:R-:W-:Y:S02]  /*0fe0*/  HADD2.F32 R60, -RZ, R70.H0_H0 ;  /* 0x20000046ff3c7230 */ /* 0x000fe40000004100 */
[----:B------:R-:W-:Y:S02]  /*0ff0*/  HADD2.F32 R37, -RZ, R51.H0_H0 ;  /* 0x20000033ff257230 */ /* 0x000fe40000004100 */
[C---:B------:R-:W-:Y:S01]  /*1000*/  FADD.FTZ R51, -R0.reuse, R61 ;  /* 0x0000003d00337221 */ /* 0x040fe20000010100 */
[C---:B------:R-:W-:Y:S01]  /*1010*/  FADD.FTZ R66, -R0.reuse, R43 ;  /* 0x0000002b00427221 */ /* 0x040fe20000010100 */
[C---:B------:R-:W-:Y:S01]  /*1020*/  FADD.FTZ R61, -R0.reuse, R65 ;  /* 0x00000041003d7221 */ /* 0x040fe20000010100 */
[----:B------:R-:W-:Y:S01]  /*1030*/  FADD.FTZ R64, -R0, R63 ;  /* 0x0000003f00407221 */ /* 0x000fe20000010100 */
[----:B------:R-:W-:-:S02]  /*1040*/  HADD2.F32 R36, -RZ, R72.H0_H0 ;  /* 0x20000048ff247230 */ /* 0x000fc40000004100 */
[----:B------:R-:W-:Y:S02]  /*1050*/  HADD2.F32 R43, -RZ, R62.H0_H0 ;  /* 0x2000003eff2b7230 */ /* 0x000fe40000004100 */
[----:B------:R-:W-:Y:S01]  /*1060*/  FMUL.FTZ R51, R51, UR24 ;  /* 0x0000001833337c20 */ /* 0x000fe20008410000 */
[----:B------:R-:W-:Y:S02]  /*1070*/  HADD2.F32 R63, -RZ, R70.H1_H1 ;  /* 0x30000046ff3f7230 */ /* 0x000fe40000004100 */
[----:B------:R-:W-:Y:S01]  /*1080*/  FMUL.FTZ R60, R60, R37 ;  /* 0x000000253c3c7220 */ /* 0x000fe20000410000 */
[----:B------:R-:W-:Y:S02]  /*1090*/  HADD2.F32 R0, -RZ, R41.H0_H0 ;  /* 0x20000029ff007230 */ /* 0x000fe40000004100 */
[----:B------:R-:W-:Y:S01]  /*10a0*/  FMUL.FTZ R62, R36, R43 ;  /* 0x0000002b243e7220 */ /* 0x000fe20000410000 */
[----:B------:R-:W-:Y:S01]  /*10b0*/  FMUL.FTZ R64, R64, UR24 ;  /* 0x0000001840407c20 */ /* 0x000fe20008410000 */
[----:B------:R-:W-:Y:S01]  /*10c0*/  FADD.FTZ R36, R39, R60 ;  /* 0x0000003c27247221 */ /* 0x000fe20000010000 */
[----:B------:R-:W-:Y:S01]  /*10d0*/  FFMA.FTZ R38, R51, R60, R38 ;  /* 0x0000003c33267223 */ /* 0x000fe20000010026 */
[----:B------:R-:W-:Y:S01]  /*10e0*/  FMUL.FTZ R63, R63, R0 ;  /* 0x000000003f3f7220 */ /* 0x000fe20000410000 */
[----:B------:R-:W-:Y:S01]  /*10f0*/  FADD.FTZ R12, R12, R37 ;  /* 0x000000250c0c7221 */ /* 0x000fe20000010000 */
[----:B------:R-:W-:Y:S01]  /*1100*/  FFMA.FTZ R24, R51, R37, R24 ;  /* 0x0000002533187223 */ /* 0x000fe20000010018 */
[----:B------:R-:W-:-:S02]  /*1110*/  HADD2.F32 R65, -RZ, R72.H1_H1 ;  /* 0x30000048ff417230 */ /* 0x000fc40000004100 */
[----:B------:R-:W-:Y:S01]  /*1120*/  FMUL.FTZ R61, R61, UR24 ;  /* 0x000000183d3d7c20 */ /* 0x000fe20008410000 */
[----:B------:R-:W-:Y:S02]  /*1130*/  HADD2.F32 R40, -RZ, R40.H0_H0 ;  /* 0x20000028ff287230 */ /* 0x000fe40000004100 */
[----:B------:R-:W-:Y:S01]  /*1140*/  FADD.FTZ R37, R36, R63 ;  /* 0x0000003f24257221 */ /* 0x000fe20000010000 */
[C---:B------:R-:W-:Y:S01]  /*1150*/  FFMA.FTZ R38, R64.reuse, R63, R38 ;  /* 0x0000003f40267223 */ /* 0x040fe20000010026 */
        /* <DEDUP_REMOVED lines=11> */
[----:B------:R-:W-:-:S07]  /*1210*/  FFMA.FTZ R38, R66, R65, R38 ;  /* 0x0000004142267223 */ /* 0x000fce0000010026 */
.L_x_659:
[----:B------:R-:W-:Y:S05]  /*1220*/  BSYNC.RECONVERGENT B0 ;  /* 0x0000000000007941 */ /* 0x000fea0003800200 */
.L_x_658:
        /* <DEDUP_REMOVED lines=22> */
[----:B0-----:R-:W-:-:S08]  /*1390*/  FADD.FTZ R37, R38, R37 ;  /* 0x0000002526257221 */ /* 0x001fd00000010000 */
        /* <DEDUP_REMOVED lines=9> */
.L_x_661:
[----:B------:R-:W-:Y:S05]  /*1430*/  BSYNC.RECONVERGENT B0 ;  /* 0x0000000000007941 */ /* 0x000fea0003800200 */
.L_x_660:
        /* <DEDUP_REMOVED lines=43> */
[----:B------:R-:W-:-:S02]  /*16f0*/  FMUL.FTZ R43, R38, UR12 ;  /* 0x0000000c262b7c20 */ /* 0x000fc40008410000 */
[----:B------:R-:W-:Y:S01]  /*1700*/  FADD.FTZ R37, R4, -R37 ;  /* 0x8000002504257221 */ /* 0x000fe20000010000 */
[----:B------:R-:W-:Y:S01]  /*1710*/  FMUL.FTZ R42, R36, UR12 ;  /* 0x0000000c242a7c20 */ /* 0x000fe20008410000 */
[----:B------:R-:W-:Y:S02]  /*1720*/  F2F.F16.F32 R39, R39 ;  /* 0x0000002700277304 */ /* 0x000fe40000200800 */
[----:B------:R-:W-:Y:S02]  /*1730*/  FMUL.FTZ R41, R37, UR24 ;  /* 0x0000001825297c20 */ /* 0x000fe40008410000 */
[----:B------:R-:W0:Y:S02]  /*1740*/  LDC.64 R36, c[0x0][0x468] ;  /* 0x00011a00ff247b82 */ /* 0x000e240000000a00 */
[----:B------:R-:W-:Y:S02]  /*1750*/  FMUL.FTZ R41, R41, UR12 ;  /* 0x0000000c29297c20 */ /* 0x000fe40008410000 */
[----:B------:R-:W1:Y:S08]  /*1760*/  F2F.F16.F32 R38, R43 ;  /* 0x0000002b00267304 */ /* 0x000e700000200800 */
[----:B------:R-:W2:Y:S01]  /*1770*/  F2F.F16.F32 R42, R42 ;  /* 0x0000002a002a7304 */ /* 0x000ea20000200800 */
[----:B-1----:R-:W-:-:S07]  /*1780*/  PRMT R71, R39, 0x5410, R38 ;  /* 0x0000541027477816 */ /* 0x002fce0000000026 */
[----:B------:R-:W1:Y:S01]  /*1790*/  F2F.F16.F32 R41, R41 ;  /* 0x0000002900297304 */ /* 0x000e620000200800 */
[C---:B0-----:R-:W-:Y:S01]  /*17a0*/  IMAD.WIDE.U32 R36, R67.reuse, 0x8, R36 ;  /* 0x0000000843247825 */ /* 0x041fe200078e0024 */
[----:B------:R-:W-:-:S03]  /*17b0*/  IADD3 R67, PT, PT, R67, 0x80, RZ ;  /* 0x0000008043437810 */ /* 0x000fc60007ffe0ff */
[----:B--2---:R-:W-:-:S05]  /*17c0*/  IMAD.WIDE.U32 R38, R42, 0x10000, RZ ;  /* 0x000100002a267825 */ /* 0x004fca00078e00ff */
[----:B------:R-:W-:Y:S02]  /*17d0*/  LOP3.LUT R39, R71, R39, RZ, 0xfc, !PT ;  /* 0x0000002747277212 */ /* 0x000fe400078efcff */
[----:B-1----:R-:W-:-:S05]  /*17e0*/  LOP3.LUT R38, R38, R41, RZ, 0xfc, !PT ;  /* 0x0000002926267212 */ /* 0x002fca00078efcff */
[----:B------:R0:W-:Y:S02]  /*17f0*/  STG.E.64 desc[UR14][R36.64], R38 ;  /* 0x0000002624007986 */ /* 0x0001e4000c101b0e */
.L_x_666:
[----:B------:R-:W-:Y:S05]  /*1800*/  BSYNC.RECONVERGENT B1 ;  /* 0x0000000000017941 */ /* 0x000fea0003800200 */
.L_x_665:
        /* <DEDUP_REMOVED lines=30> */
.L_x_668:
[----:B------:R-:W-:Y:S05]  /*19f0*/  BSYNC.RECONVERGENT B1 ;  /* 0x0000000000017941 */ /* 0x000fea0003800200 */
.L_x_667:
        /* <DEDUP_REMOVED lines=12> */
[----:B------:R-:W-:Y:S01]  /*1ac0*/  F2F.F16.F32 R39, R42 ;  /* 0x0000002a00277304 */ /* 0x000fe20000200800 */
[----:B------:R-:W-:Y:S02]  /*1ad0*/  FADD.FTZ R37, R60, -R37 ;  /* 0x800000253c257221 */ /* 0x000fe40000010000 */
[----:B------:R-:W-:Y:S02]  /*1ae0*/  FMUL.FTZ R36, R36, UR24 ;  /* 0x0000001824247c20 */ /* 0x000fe40008410000 */
[----:B------:R-:W-:-:S02]  /*1af0*/  FMUL.FTZ R40, R37, UR24 ;  /* 0x0000001825287c20 */ /* 0x000fc40008410000 */
[----:B------:R-:W-:Y:S01]  /*1b00*/  FMUL.FTZ R43, R36, UR12 ;  /* 0x0000000c242b7c20 */ /* 0x000fe20008410000 */
[----:B------:R-:W-:Y:S01]  /*1b10*/  F2F.F16.F32 R38, R38 ;  /* 0x0000002600267304 */ /* 0x000fe20000200800 */
[----:B------:R-:W0:Y:S01]  /*1b20*/  LDC.64 R36, c[0x0][0x468] ;  /* 0x00011a00ff247b82 */ /* 0x000e220000000a00 */
[----:B------:R-:W-:-:S06]  /*1b30*/  FMUL.FTZ R40, R40, UR12 ;  /* 0x0000000c28287c20 */ /* 0x000fcc0008410000 */
[----:B------:R-:W1:Y:S08]  /*1b40*/  F2F.F16.F32 R76, R43 ;  /* 0x0000002b004c7304 */ /* 0x000e700000200800 */
[----:B------:R-:W2:Y:S01]  /*1b50*/  F2F.F16.F32 R41, R40 ;  /* 0x0000002800297304 */ /* 0x000ea20000200800 */
[----:B-1----:R-:W-:Y:S01]  /*1b60*/  PRMT R71, R39, 0x5410, R76 ;  /* 0x0000541027477816 */ /* 0x002fe2000000004c */
[----:B------:R-:W-:-:S04]  /*1b70*/  IMAD.WIDE.U32 R38, R38, 0x10000, RZ ;  /* 0x0001000026267825 */ /* 0x000fc800078e00ff */
[----:B0-----:R-:W-:Y:S01]  /*1b80*/  IMAD.WIDE.U32 R36, R67, 0x8, R36 ;  /* 0x0000000843247825 */ /* 0x001fe200078e0024 */
[----:B------:R-:W-:Y:S02]  /*1b90*/  LOP3.LUT R39, R71, R39, RZ, 0xfc, !PT ;  /* 0x0000002747277212 */ /* 0x000fe400078efcff */
[----:B--2---:R-:W-:-:S05]  /*1ba0*/  LOP3.LUT R38, R38, R41, RZ, 0xfc, !PT ;  /* 0x0000002926267212 */ /* 0x004fca00078efcff */
[----:B------:R0:W-:Y:S01]  /*1bb0*/  STG.E.64 desc[UR14][R36.64], R38 ;  /* 0x0000002624007986 */ /* 0x0001e2000c101b0e */
[----:B------:R-:W-:Y:S05]  /*1bc0*/  BRA `(.L_x_669) ;  /* 0x00000018001c7947 */ /* 0x000fea0003800000 */
.L_x_664:
        /* <DEDUP_REMOVED lines=10> */
[----:B------:R-:W-:Y:S01]  /*1c70*/  FADD.FTZ R36, R7, -R36 ;  /* 0x8000002407247221 */ /* 0x000fe20000010000 */
[----:B------:R-:W-:Y:S01]  /*1c80*/  FFMA.FTZ R37, R3, UR4, R40 ;  /* 0x0000000403257c23 */ /* 0x000fe20008010028 */
[----:B------:R-:W-:Y:S01]  /*1c90*/  F2F.F16.F32 R38, R42 ;  /* 0x0000002a00267304 */ /* 0x000fe20000200800 */
[----:B------:R-:W-:Y:S01]  /*1ca0*/  FMUL.FTZ R76, R42, UR12 ;  /* 0x0000000c2a4c7c20 */ /* 0x000fe20008410000 */
[----:B------:R-:W-:Y:S01]  /*1cb0*/  FMUL.FTZ R43, R36, UR24 ;  /* 0x00000018242b7c20 */ /* 0x000fe20008410000 */
[----:B------:R-:W-:-:S03]  /*1cc0*/  FADD.FTZ R37, R4, -R37 ;  /* 0x8000002504257221 */ /* 0x000fc60000010000 */
[----:B------:R-:W-:Y:S01]  /*1cd0*/  FMUL.FTZ R75, R43, UR12 ;  /* 0x0000000c2b4b7c20 */ /* 0x000fe20008410000 */
[----:B------:R-:W-:Y:S01]  /*1ce0*/  FMUL.FTZ R71, R37, UR24 ;  /* 0x0000001825477c20 */ /* 0x000fe20008410000 */
[----:B------:R0:W1:Y:S08]  /*1cf0*/  F2F.F16.F32 R36, R43 ;  /* 0x0000002b00247304 */ /* 0x0000700000200800 */
[----:B------:R-:W2:Y:S01]  /*1d00*/  F2F.F16.F32 R39, R41 ;  /* 0x0000002900277304 */ /* 0x000ea20000200800 */
[----:B0-----:R-:W0:Y:S01]  /*1d10*/  LDC.64 R42, c[0x0][0x468] ;  /* 0x00011a00ff2a7b82 */ /* 0x001e220000000a00 */
[----:B-1----:R-:W-:-:S06]  /*1d20*/  IMAD.WIDE.U32 R36, R36, 0x10000, RZ ;  /* 0x0001000024247825 */ /* 0x002fcc00078e00ff */
[----:B------:R-:W1:Y:S01]  /*1d30*/  F2F.F16.F32 R73, R71 ;  /* 0x0000004700497304 */ /* 0x000e620000200800 */
[----:B--2---:R-:W-:-:S07]  /*1d40*/  PRMT R39, R39, 0x5410, R38 ;  /* 0x0000541027277816 */ /* 0x004fce0000000026 */
[----:B------:R-:W-:Y:S01]  /*1d50*/  F2F.F16.F32 R75, R75 ;  /* 0x0000004b004b7304 */ /* 0x000fe20000200800 */
[----:B------:R-:W-:Y:S02]  /*1d60*/  LOP3.LUT R39, R39, R37, RZ, 0xfc, !PT ;  /* 0x0000002527277212 */ /* 0x000fe400078efcff */
[----:B-1----:R-:W-:Y:S01]  /*1d70*/  LOP3.LUT R38, R36, R73, RZ, 0xfc, !PT ;  /* 0x0000004924267212 */ /* 0x002fe200078efcff */
[----:B------:R-:W-:Y:S01]  /*1d80*/  FMUL.FTZ R73, R41, UR12 ;  /* 0x0000000c29497c20 */ /* 0x000fe20008410000 */
[----:B------:R-:W1:Y:S01]  /*1d90*/  LDC.64 R36, c[0x0][0x478] ;  /* 0x00011e00ff247b82 */ /* 0x000e620000000a00 */
[----:B------:R-:W-:Y:S02]  /*1da0*/  FMUL.FTZ R41, R71, UR12 ;  /* 0x0000000c47297c20 */ /* 0x000fe40008410000 */
[----:B------:R-:W-:Y:S01]  /*1db0*/  F2F.F16.F32 R76, R76 ;  /* 0x0000004c004c7304 */ /* 0x000fe20000200800 */
[----:B0-----:R-:W-:-:S07]  /*1dc0*/  IMAD.WIDE.U32 R42, R67, 0x8, R42 ;  /* 0x00000008432a7825 */ /* 0x001fce00078e002a */
[----:B------:R-:W0:Y:S08]  /*1dd0*/  F2F.F16.F32 R73, R73 ;  /* 0x0000004900497304 */ /* 0x000e300000200800 */
[----:B------:R-:W2:Y:S01]  /*1de0*/  F2F.F16.F32 R41, R41 ;  /* 0x0000002900297304 */ /* 0x000ea20000200800 */
[----:B-1----:R-:W-:Y:S01]  /*1df0*/  IMAD.WIDE.U32 R36, R67, 0x8, R36 ;  /* 0x0000000843247825 */ /* 0x002fe200078e0024 */
[----:B0-----:R-:W-:-:S02]  /*1e00*/  PRMT R71, R73, 0x5410, R76 ;  /* 0x0000541049477816 */ /* 0x001fc4000000004c */
[----:B------:R-:W-:Y:S02]  /*1e10*/  IADD3 R67, PT, PT, R67, 0x80, RZ ;  /* 0x0000008043437810 */ /* 0x000fe40007ffe0ff */
[----:B------:R0:W-:Y:S02]  /*1e20*/  STG.E.64 desc[UR14][R36.64], R38 ;  /* 0x0000002624007986 */ /* 0x0001e4000c101b0e */
[----:B0-----:R-:W-:-:S05]  /*1e30*/  IMAD.WIDE.U32 R36, R75, 0x10000, RZ ;  /* 0x000100004b247825 */ /* 0x001fca00078e00ff */
[----:B------:R-:W-:Y:S02]  /*1e40*/  LOP3.LUT R37, R71, R37, RZ, 0xfc, !PT ;  /* 0x0000002547257212 */ /* 0x000fe400078efcff */
[----:B--2---:R-:W-:-:S05]  /*1e50*/  LOP3.LUT R36, R36, R41, RZ, 0xfc, !PT ;  /* 0x0000002924247212 */ /* 0x004fca00078efcff */
[----:B------:R0:W-:Y:S02]  /*1e60*/  STG.E.64 desc[UR14][R42.64], R36 ;  /* 0x000000242a007986 */ /* 0x0001e4000c101b0e */
.L_x_671:
[----:B------:R-:W-:Y:S05]  /*1e70*/  BSYNC.RECONVERGENT B1 ;  /* 0x0000000000017941 */ /* 0x000fea0003800200 */
.L_x_670:
        /* <DEDUP_REMOVED lines=41> */
.L_x_673:
[----:B------:R-:W-:Y:S05]  /*2110*/  BSYNC.RECONVERGENT B1 ;  /* 0x0000000000017941 */ /* 0x000fea0003800200 */
.L_x_672:
[----:B------:R-:W-:Y:S05]  /*2120*/  @!P3 BRA `(.L_x_669) ;  /* 0x0000001000c4b947 */ /* 0x000fea0003800000 */
[--C-:B01----:R-:W-:Y:S01]  /*2130*/  FFMA.FTZ R37, R61, UR4, R40.reuse ;  /* 0x000000043d257c23 */ /* 0x103fe20008010028 */
[--C-:B------:R-:W-:Y:S01]  /*2140*/  FFMA.FTZ R42, R64, UR4, R40.reuse ;  /* 0x00000004402a7c23 */ /* 0x100fe20008010028 */
[--C-:B------:R-:W-:Y:S01]  /*2150*/  FFMA.FTZ R36, R66, UR4, R40.reuse ;  /* 0x0000000442247c23 */ /* 0x100fe20008010028 */
[----:B------:R-:W-:Y:S01]  /*2160*/  FFMA.FTZ R41, R51, UR4, R40 ;  /* 0x0000000433297c23 */ /* 0x000fe20008010028 */
[----:B------:R-:W-:Y:S01]  /*2170*/  FADD.FTZ R37, R62, -R37 ;  /* 0x800000253e257221 */ /* 0x000fe20000010000 */
[----:B------:R-:W-:Y:S02]  /*2180*/  FADD.FTZ R42, R63, -R42 ;  /* 0x8000002a3f2a7221 */ /* 0x000fe40000010000 */
[----:B------:R-:W-:Y:S01]  /*2190*/  FADD.FTZ R41, R60, -R41 ;  /* 0x800000293c297221 */ /* 0x000fe20000010000 */
[----:B------:R-:W-:Y:S01]  /*21a0*/  FMUL.FTZ R38, R37, UR24 ;  /* 0x0000001825267c20 */ /* 0x000fe20008410000 */
[----:B------:R-:W-:Y:S01]  /*21b0*/  FADD.FTZ R37, R65, -R36 ;  /* 0x8000002441257221 */ /* 0x000fe20000010000 */
[----:B------:R-:W-:Y:S01]  /*21c0*/  FMUL.FTZ R40, R42, UR24 ;  /* 0x000000182a287c20 */ /* 0x000fe20008410000 */
[----:B------:R-:W-:Y:S01]  /*21d0*/  FMUL.FTZ R41, R41, UR24 ;  /* 0x0000001829297c20 */ /* 0x000fe20008410000 */
[----:B------:R-:W-:Y:S01]  /*21e0*/  F2F.F16.F32 R36, R38 ;  /* 0x0000002600247304 */ /* 0x000fe20000200800 */
[----:B------:R-:W-:Y:S01]  /*21f0*/  FMUL.FTZ R37, R37, UR24 ;  /* 0x0000001825257c20 */ /* 0x000fe20008410000 */
[----:B------:R-:W-:-:S03]  /*2200*/  FMUL.FTZ R71, R38, UR12 ;  /* 0x0000000c26477c20 */ /* 0x000fc60008410000 */
[----:B------:R-:W-:-:S03]  /*2210*/  FMUL.FTZ R73, R37, UR12 ;  /* 0x0000000c25497c20 */ /* 0x000fc60008410000 */
[----:B------:R0:W1:Y:S08]  /*2220*/  F2F.F16.F32 R43, R40 ;  /* 0x00000028002b7304 */ /* 0x0000700000200800 */
[----:B------:R-:W2:Y:S01]  /*2230*/  F2F.F16.F32 R39, R37 ;  /* 0x0000002500277304 */ /* 0x000ea20000200800 */
[----:B0-----:R-:W-:Y:S01]  /*2240*/  FMUL.FTZ R40, R40, UR12 ;  /* 0x0000000c28287c20 */ /* 0x001fe20008410000 */
[----:B-1----:R-:W-:-:S06]  /*2250*/  IMAD.WIDE.U32 R76, R43, 0x10000, RZ ;  /* 0x000100002b4c7825 */ /* 0x002fcc00078e00ff */
[----:B------:R0:W1:Y:S01]  /*2260*/  F2F.F16.F32 R42, R41 ;  /* 0x00000029002a7304 */ /* 0x0000620000200800 */
[----:B--2---:R-:W-:-:S07]  /*2270*/  PRMT R36, R36, 0x5410, R39 ;  /* 0x0000541024247816 */ /* 0x004fce0000000027 */
[----:B------:R-:W-:Y:S01]  /*2280*/  F2F.F16.F32 R38, R71 ;  /* 0x0000004700267304 */ /* 0x000fe20000200800 */
[----:B0-----:R-:W-:Y:S01]  /*2290*/  FMUL.FTZ R41, R41, UR12 ;  /* 0x0000000c29297c20 */ /* 0x001fe20008410000 */
[----:B------:R-:W-:Y:S02]  /*22a0*/  LOP3.LUT R43, R36, R77, RZ, 0xfc, !PT ;  /* 0x0000004d242b7212 */ /* 0x000fe400078efcff */
[----:B------:R-:W0:Y:S01]  /*22b0*/  LDC.64 R36, c[0x0][0x468] ;  /* 0x00011a00ff247b82 */ /* 0x000e220000000a00 */
[----:B-1----:R-:W-:-:S03]  /*22c0*/  LOP3.LUT R42, R76, R42, RZ, 0xfc, !PT ;  /* 0x0000002a4c2a7212 */ /* 0x002fc600078efcff */
[----:B------:R-:W1:Y:S04]  /*22d0*/  F2F.F16.F32 R39, R73 ;  /* 0x0000004900277304 */ /* 0x000e680000200800 */
[----:B------:R-:W2:Y:S04]  /*22e0*/  LDC.64 R76, c[0x0][0x478] ;  /* 0x00011e00ff4c7b82 */ /* 0x000ea80000000a00 */
[----:B------:R-:W3:Y:S01]  /*22f0*/  F2F.F16.F32 R40, R40 ;  /* 0x0000002800287304 */ /* 0x000ee20000200800 */
[----:B-1----:R-:W-:-:S07]  /*2300*/  PRMT R75, R38, 0x5410, R39 ;  /* 0x00005410264b7816 */ /* 0x002fce0000000027 */
[----:B------:R-:W1:Y:S01]  /*2310*/  F2F.F16.F32 R41, R41 ;  /* 0x0000002900297304 */ /* 0x000e620000200800 */
[----:B0-----:R-:W-:-:S04]  /*2320*/  IMAD.WIDE.U32 R36, R67, 0x8, R36 ;  /* 0x0000000843247825 */ /* 0x001fc800078e0024 */
[----:B---3--:R-:W-:-:S04]  /*2330*/  IMAD.WIDE.U32 R38, R40, 0x10000, RZ ;  /* 0x0001000028267825 */ /* 0x008fc800078e00ff */
[----:B--2---:R-:W-:Y:S01]  /*2340*/  IMAD.WIDE.U32 R76, R67, 0x8, R76 ;  /* 0x00000008434c7825 */ /* 0x004fe200078e004c */
[----:B------:R-:W-:Y:S02]  /*2350*/  LOP3.LUT R39, R75, R39, RZ, 0xfc, !PT ;  /* 0x000000274b277212 */ /* 0x000fe400078efcff */
[----:B-1----:R-:W-:Y:S02]  /*2360*/  LOP3.LUT R38, R38, R41, RZ, 0xfc, !PT ;  /* 0x0000002926267212 */ /* 0x002fe400078efcff */
[----:B------:R4:W-:Y:S04]  /*2370*/  STG.E.64 desc[UR14][R76.64], R42 ;  /* 0x0000002a4c007986 */ /* 0x0009e8000c101b0e */
[----:B------:R4:W-:Y:S01]  /*2380*/  STG.E.64 desc[UR14][R36.64], R38 ;  /* 0x0000002624007986 */ /* 0x0009e2000c101b0e */
[----:B------:R-:W-:Y:S05]  /*2390*/  BRA `(.L_x_669) ;  /* 0x0000001000287947 */ /* 0x000fea0003800000 */
.L_x_663:
        /* <DEDUP_REMOVED lines=8> */
[----:B------:R-:W-:Y:S01]  /*2420*/  SHF.R.U32.HI R38, RZ, 0x10, R57 ;  /* 0x00000010ff267819 */ /* 0x000fe20000011639 */
[--C-:B------:R-:W-:Y:S01]  /*2430*/  FFMA.FTZ R42, R10, UR4, R40.reuse ;  /* 0x000000040a2a7c23 */ /* 0x100fe20008010028 */
[----:B------:R-:W-:Y:S01]  /*2440*/  FFMA.FTZ R41, R3, UR4, R40 ;  /* 0x0000000403297c23 */ /* 0x000fe20008010028 */
[----:B------:R-:W-:Y:S02]  /*2450*/  HADD2.F32 R36, -RZ, R36.H0_H0 ;  /* 0x20000024ff247230 */ /* 0x000fe40000004100 */
[----:B------:R-:W-:Y:S01]  /*2460*/  FADD.FTZ R37, R6, -R37 ;  /* 0x8000002506257221 */ /* 0x000fe20000010000 */
[----:B------:R-:W-:Y:S02]  /*2470*/  HADD2.F32 R38, -RZ, R38.H0_H0 ;  /* 0x20000026ff267230 */ /* 0x000fe40000004100 */
[----:B------:R-:W-:Y:S01]  /*2480*/  FADD.FTZ R39, R9, -R42 ;  /* 0x8000002a09277221 */ /* 0x000fe20000010000 */
[----:B------:R-:W-:Y:S01]  /*2490*/  FFMA.FTZ R42, R8, UR4, R40 ;  /* 0x00000004082a7c23 */ /* 0x000fe20008010028 */
[----:B------:R-:W-:Y:S01]  /*24a0*/  FFMA.FTZ R37, R37, UR24, R36 ;  /* 0x0000001825257c23 */ /* 0x000fe20008010024 */
[----:B------:R-:W-:Y:S01]  /*24b0*/  FADD.FTZ R76, R4, -R41 ;  /* 0x80000029044c7221 */ /* 0x000fe20000010000 */
[----:B------:R-:W-:Y:S01]  /*24c0*/  FFMA.FTZ R36, R39, UR24, R38 ;  /* 0x0000001827247c23 */ /* 0x000fe20008010026 */
[----:B------:R-:W-:Y:S01]  /*24d0*/  SHF.R.U64 R39, R56, 0x10, R57 ;  /* 0x0000001038277819 */ /* 0x000fe20000001239 */
[----:B------:R-:W-:Y:S01]  /*24e0*/  FMUL.FTZ R38, R37, UR12 ;  /* 0x0000000c25267c20 */ /* 0x000fe20008410000 */
[----:B------:R-:W-:-:S03]  /*24f0*/  FADD.FTZ R42, R7, -R42 ;  /* 0x8000002a072a7221 */ /* 0x000fc60000010000 */
[----:B------:R-:W-:Y:S02]  /*2500*/  HADD2.F32 R37, -RZ, R39.H0_H0 ;  /* 0x20000027ff257230 */ /* 0x000fe40000004100 */
[----:B------:R-:W-:Y:S01]  /*2510*/  FMUL.FTZ R39, R36, UR12 ;  /* 0x0000000c24277c20 */ /* 0x000fe20008410000 */
[----:B------:R-:W-:Y:S02]  /*2520*/  F2F.F16.F32 R38, R38 ;  /* 0x0000002600267304 */ /* 0x000fe40000200800 */
[----:B------:R-:W-:Y:S01]  /*2530*/  FFMA.FTZ R36, R42, UR24, R37 ;  /* 0x000000182a247c23 */ /* 0x000fe20008010025 */
[----:B------:R-:W-:-:S03]  /*2540*/  MOV R37, R56 ;  /* 0x0000003800257202 */ /* 0x000fc60000000f00 */
[----:B------:R-:W-:Y:S02]  /*2550*/  FMUL.FTZ R42, R36, UR12 ;  /* 0x0000000c242a7c20 */ /* 0x000fe40008410000 */
[----:B------:R-:W0:Y:S01]  /*2560*/  F2F.F16.F32 R39, R39 ;  /* 0x0000002700277304 */ /* 0x000e220000200800 */
[----:B------:R-:W-:-:S05]  /*2570*/  HADD2.F32 R37, -RZ, R37.H0_H0 ;  /* 0x20000025ff257230 */ /* 0x000fca0000004100 */
[----:B------:R-:W-:Y:S02]  /*2580*/  FFMA.FTZ R41, R76, UR24, R37 ;  /* 0x000000184c297c23 */ /* 0x000fe40008010025 */
[----:B------:R-:W1:Y:S01]  /*2590*/  LDC.64 R36, c[0x0][0x468] ;  /* 0x00011a00ff247b82 */ /* 0x000e620000000a00 */
[----:B------:R-:W2:Y:S01]  /*25a0*/  F2F.F16.F32 R42, R42 ;  /* 0x0000002a002a7304 */ /* 0x000ea20000200800 */
[----:B------:R-:W-:Y:S01]  /*25b0*/  FMUL.FTZ R41, R41, UR12 ;  /* 0x0000000c29297c20 */ /* 0x000fe20008410000 */
[----:B0-----:R-:W-:-:S06]  /*25c0*/  PRMT R43, R38, 0x5410, R39 ;  /* 0x00005410262b7816 */ /* 0x001fcc0000000027 */
[----:B------:R-:W0:Y:S01]  /*25d0*/  F2F.F16.F32 R41, R41 ;  /* 0x0000002900297304 */ /* 0x000e220000200800 */
[----:B--2---:R-:W-:-:S05]  /*25e0*/  IMAD.WIDE.U32 R38, R42, 0x10000, RZ ;  /* 0x000100002a267825 */ /* 0x004fca00078e00ff */
[----:B------:R-:W-:Y:S02]  /*25f0*/  LOP3.LUT R39, R43, R39, RZ, 0xfc, !PT ;  /* 0x000000272b277212 */ /* 0x000fe400078efcff */
[----:B0-----:R-:W-:Y:S01]  /*2600*/  LOP3.LUT R38, R38, R41, RZ, 0xfc, !PT ;  /* 0x0000002926267212 */ /* 0x001fe200078efcff */
[C---:B-1----:R-:W-:Y:S01]  /*2610*/  IMAD.WIDE.U32 R36, R67.reuse, 0x8, R36 ;  /* 0x0000000843247825 */ /* 0x042fe200078e0024 */
[----:B------:R-:W-:-:S04]  /*2620*/  IADD3 R67, PT, PT, R67, 0x80, RZ ;  /* 0x0000008043437810 */ /* 0x000fc80007ffe0ff */
[----:B------:R0:W-:Y:S03]  /*2630*/  STG.E.64 desc[UR14][R36.64], R38 ;  /* 0x0000002624007986 */ /* 0x0001e6000c101b0e */
.L_x_676:
[----:B------:R-:W-:Y:S05]  /*2640*/  BSYNC.RECONVERGENT B1 ;  /* 0x0000000000017941 */ /* 0x000fea0003800200 */
.L_x_675:
[----:B------:R-:W-:Y:S04]  /*2650*/  BSSY.RECONVERGENT B1, `(.L_x_677) ;  /* 0x0000026000017945 */ /* 0x000fe80003800200 */
[----:B------:R-:W-:Y:S05]  /*2660*/  @!P1 BRA `(.L_x_678) ;  /* 0x0000000000909947 */ /* 0x000fea0003800000 */
[----:B0----5:R-:W-:Y:S01]  /*2670*/  MOV R36, R55 ;  /* 0x0000003700247202 */ /* 0x021fe20000000f00 */
        /* <DEDUP_REMOVED lines=35> */
.L_x_678:
[----:B------:R-:W-:Y:S05]  /*28b0*/  BSYNC.RECONVERGENT B1 ;  /* 0x0000000000017941 */ /* 0x000fea0003800200 */
.L_x_677:
[----:B------:R-:W-:Y:S05]  /*28c0*/  @!P3 BRA `(.L_x_669) ;  /* 0x0000000800dcb947 */ /* 0x000fea0003800000 */
[----:B01---5:R-:W-:Y:S01]  /*28d0*/  MOV R36, R53 ;  /* 0x0000003500247202 */ /* 0x023fe20000000f00 */
        /* <DEDUP_REMOVED lines=10> */
[----:B------:R-:W-:Y:S01]  /*2980*/  SHF.R.U64 R39, R52, 0x10, R53 ;  /* 0x0000001034277819 */ /* 0x000fe20000001235 */
[----:B------:R-:W-:Y:S01]  /*2990*/  FFMA.FTZ R37, R38, UR24, R37 ;  /* 0x0000001826257c23 */ /* 0x000fe20008010025 */
[----:B------:R-:W-:Y:S01]  /*29a0*/  FADD.FTZ R76, R60, -R41 ;  /* 0x800000293c4c7221 */ /* 0x000fe20000010000 */
[----:B------:R-:W-:Y:S01]  /*29b0*/  FMUL.FTZ R38, R36, UR12 ;  /* 0x0000000c24267c20 */ /* 0x000fe20008410000 */
[----:B------:R-:W-:Y:S01]  /*29c0*/  FADD.FTZ R36, R63, -R42 ;  /* 0x8000002a3f247221 */ /* 0x000fe20000010000 */
[----:B------:R-:W-:Y:S01]  /*29d0*/  FMUL.FTZ R42, R37, UR12 ;  /* 0x0000000c252a7c20 */ /* 0x000fe20008410000 */
[----:B------:R-:W-:Y:S01]  /*29e0*/  HADD2.F32 R39, -RZ, R39.H0_H0 ;  /* 0x20000027ff277230 */ /* 0x000fe20000004100 */
[----:B------:R-:W-:-:S02]  /*29f0*/  MOV R37, R52 ;  /* 0x0000003400257202 */ /* 0x000fc40000000f00 */
[----:B------:R-:W-:Y:S02]  /*2a00*/  F2F.F16.F32 R38, R38 ;  /* 0x0000002600267304 */ /* 0x000fe40000200800 */
[----:B------:R-:W-:Y:S01]  /*2a10*/  FFMA.FTZ R36, R36, UR24, R39 ;  /* 0x0000001824247c23 */ /* 0x000fe20008010027 */
[----:B------:R-:W-:-:S03]  /*2a20*/  HADD2.F32 R37, -RZ, R37.H0_H0 ;  /* 0x20000025ff257230 */ /* 0x000fc60000004100 */
[----:B------:R-:W-:Y:S02]  /*2a30*/  FMUL.FTZ R40, R36, UR12 ;  /* 0x0000000c24287c20 */ /* 0x000fe40008410000 */
[----:B------:R-:W-:Y:S01]  /*2a40*/  FFMA.FTZ R41, R76, UR24, R37 ;  /* 0x000000184c297c23 */ /* 0x000fe20008010025 */
[----:B------:R-:W0:Y:S01]  /*2a50*/  F2F.F16.F32 R39, R42 ;  /* 0x0000002a00277304 */ /* 0x000e220000200800 */
[----:B------:R-:W1:Y:S02]  /*2a60*/  LDC.64 R36, c[0x0][0x468] ;  /* 0x00011a00ff247b82 */ /* 0x000e640000000a00 */
[----:B------:R-:W-:-:S05]  /*2a70*/  FMUL.FTZ R41, R41, UR12 ;  /* 0x0000000c29297c20 */ /* 0x000fca0008410000 */
[----:B------:R-:W2:Y:S01]  /*2a80*/  F2F.F16.F32 R40, R40 ;  /* 0x0000002800287304 */ /* 0x000ea20000200800 */
[----:B0-----:R-:W-:-:S07]  /*2a90*/  PRMT R43, R38, 0x5410, R39 ;  /* 0x00005410262b7816 */ /* 0x001fce0000000027 */
[----:B------:R-:W0:Y:S01]  /*2aa0*/  F2F.F16.F32 R41, R41 ;  /* 0x0000002900297304 */ /* 0x000e220000200800 */
[----:B--2---:R-:W-:-:S04]  /*2ab0*/  IMAD.WIDE.U32 R38, R40, 0x10000, RZ ;  /* 0x0001000028267825 */ /* 0x004fc800078e00ff */
[----:B-1----:R-:W-:Y:S01]  /*2ac0*/  IMAD.WIDE.U32 R36, R67, 0x8, R36 ;  /* 0x0000000843247825 */ /* 0x002fe200078e0024 */
[----:B------:R-:W-:Y:S02]  /*2ad0*/  LOP3.LUT R39, R43, R39, RZ, 0xfc, !PT ;  /* 0x000000272b277212 */ /* 0x000fe400078efcff */
[----:B0-----:R-:W-:-:S05]  /*2ae0*/  LOP3.LUT R38, R38, R41, RZ, 0xfc, !PT ;  /* 0x0000002926267212 */ /* 0x001fca00078efcff */
[----:B------:R3:W-:Y:S01]  /*2af0*/  STG.E.64 desc[UR14][R36.64], R38 ;  /* 0x0000002624007986 */ /* 0x0007e2000c101b0e */
[----:B------:R-:W-:Y:S05]  /*2b00*/  BRA `(.L_x_669) ;  /* 0x00000008004c7947 */ /* 0x000fea0003800000 */
.L_x_674:
[----:B------:R-:W-:Y:S04]  /*2b10*/  BSSY.RECONVERGENT B1, `(.L_x_679) ;  /* 0x0000031000017945 */ /* 0x000fe80003800200 */
[----:B------:R-:W-:Y:S05]  /*2b20*/  @!P2 BRA `(.L_x_680) ;  /* 0x0000000000bca947 */ /* 0x000fea0003800000 */
[----:B-----5:R-:W-:Y:S01]  /*2b30*/  MOV R36, R57 ;  /* 0x0000003900247202 */ /* 0x020fe20000000f00 */
[--C-:B------:R-:W-:Y:S01]  /*2b40*/  FFMA.FTZ R37, R5, UR4, R40.reuse ;  /* 0x0000000405257c23 */ /* 0x100fe20008010028 */
[--C-:B------:R-:W-:Y:S01]  /*2b50*/  FFMA.FTZ R42, R8, UR4, R40.reuse ;  /* 0x00000004082a7c23 */ /* 0x100fe20008010028 */
[----:B------:R-:W-:Y:S01]  /*2b60*/  SHF.R.U32.HI R39, RZ, 0x10, R57 ;  /* 0x00000010ff277819 */ /* 0x000fe20000011639 */
[----:B------:R-:W-:Y:S01]  /*2b70*/  FFMA.FTZ R38, R10, UR4, R40 ;  /* 0x000000040a267c23 */ /* 0x000fe20008010028 */
[----:B------:R-:W-:Y:S02]  /*2b80*/  HADD2.F32 R36, -RZ, R36.H0_H0 ;  /* 0x20000024ff247230 */ /* 0x000fe40000004100 */
[----:B------:R-:W-:Y:S01]  /*2b90*/  FADD.FTZ R37, R6, -R37 ;  /* 0x8000002506257221 */ /* 0x000fe20000010000 */
[----:B------:R-:W-:Y:S01]  /*2ba0*/  FADD.FTZ R42, R7, -R42 ;  /* 0x8000002a072a7221 */ /* 0x000fe20000010000 */
[----:B------:R-:W-:Y:S02]  /*2bb0*/  HADD2.F32 R39, -RZ, R39.H0_H0 ;  /* 0x20000027ff277230 */ /* 0x000fe40000004100 */
[----:B------:R-:W-:Y:S01]  /*2bc0*/  FADD.FTZ R38, R9, -R38 ;  /* 0x8000002609267221 */ /* 0x000fe20000010000 */
[----:B------:R-:W-:Y:S01]  /*2bd0*/  FFMA.FTZ R41, R37, UR24, R36 ;  /* 0x0000001825297c23 */ /* 0x000fe20008010024 */
[----:B------:R-:W-:-:S02]  /*2be0*/  SHF.R.U64 R36, R56, 0x10, R57 ;  /* 0x0000001038247819 */ /* 0x000fc40000001239 */
[----:B------:R-:W-:Y:S02]  /*2bf0*/  FFMA.FTZ R43, R38, UR24, R39 ;  /* 0x00000018262b7c23 */ /* 0x000fe40008010027 */
[----:B------:R-:W-:Y:S01]  /*2c00*/  F2F.F16.F32 R39, R41 ;  /* 0x0000002900277304 */ /* 0x000fe20000200800 */
[----:B------:R-:W-:Y:S01]  /*2c10*/  HADD2.F32 R37, -RZ, R36.H0_H0 ;  /* 0x20000024ff257230 */ /* 0x000fe20000004100 */
[----:B------:R-:W-:Y:S01]  /*2c20*/  MOV R36, R56 ;  /* 0x0000003800247202 */ /* 0x000fe20000000f00 */
[----:B------:R-:W-:-:S03]  /*2c30*/  FMUL.FTZ R76, R43, UR12 ;  /* 0x0000000c2b4c7c20 */ /* 0x000fc60008410000 */
[----:B------:R-:W-:Y:S01]  /*2c40*/  FFMA.FTZ R42, R42, UR24, R37 ;  /* 0x000000182a2a7c23 */ /* 0x000fe20008010025 */
[----:B------:R-:W-:Y:S01]  /*2c50*/  FFMA.FTZ R37, R3, UR4, R40 ;  /* 0x0000000403257c23 */ /* 0x000fe20008010028 */
[----:B------:R-:W-:Y:S01]  /*2c60*/  HADD2.F32 R71, -RZ, R36.H0_H0 ;  /* 0x20000024ff477230 */ /* 0x000fe20000004100 */
[----:B------:R-:W0:Y:S01]  /*2c70*/  F2F.F16.F32 R38, R43 ;  /* 0x0000002b00267304 */ /* 0x000e220000200800 */
[----:B------:R-:W-:Y:S01]  /*2c80*/  FMUL.FTZ R75, R42, UR12 ;  /* 0x0000000c2a4b7c20 */ /* 0x000fe20008410000 */
[----:B------:R-:W-:-:S04]  /*2c90*/  FADD.FTZ R36, R4, -R37 ;  /* 0x8000002504247221 */ /* 0x000fc80000010000 */
[----:B------:R-:W-:Y:S02]  /*2ca0*/  FFMA.FTZ R71, R36, UR24, R71 ;  /* 0x0000001824477c23 */ /* 0x000fe40008010047 */
[----:B------:R1:W2:Y:S01]  /*2cb0*/  F2F.F16.F32 R36, R42 ;  /* 0x0000002a00247304 */ /* 0x0002a20000200800 */
[----:B0-----:R-:W-:-:S07]  /*2cc0*/  PRMT R39, R39, 0x5410, R38 ;  /* 0x0000541027277816 */ /* 0x001fce0000000026 */
[----:B------:R-:W0:Y:S01]  /*2cd0*/  F2F.F16.F32 R73, R71 ;  /* 0x0000004700497304 */ /* 0x000e220000200800 */
[----:B-1----:R-:W1:Y:S01]  /*2ce0*/  LDC.64 R42, c[0x0][0x468] ;  /* 0x00011a00ff2a7b82 */ /* 0x002e620000000a00 */
[----:B--2---:R-:W-:-:S06]  /*2cf0*/  IMAD.WIDE.U32 R36, R36, 0x10000, RZ ;  /* 0x0001000024247825 */ /* 0x004fcc00078e00ff */
[----:B------:R-:W-:Y:S01]  /*2d00*/  F2F.F16.F32 R75, R75 ;  /* 0x0000004b004b7304 */ /* 0x000fe20000200800 */
[----:B------:R-:W-:Y:S02]  /*2d10*/  LOP3.LUT R39, R39, R37, RZ, 0xfc, !PT ;  /* 0x0000002527277212 */ /* 0x000fe400078efcff */
[----:B0-----:R-:W-:Y:S01]  /*2d20*/  LOP3.LUT R38, R36, R73, RZ, 0xfc, !PT ;  /* 0x0000004924267212 */ /* 0x001fe200078efcff */
[----:B------:R-:W-:Y:S01]  /*2d30*/  FMUL.FTZ R73, R41, UR12 ;  /* 0x0000000c29497c20 */ /* 0x000fe20008410000 */
[----:B------:R-:W0:Y:S01]  /*2d40*/  LDC.64 R36, c[0x0][0x478] ;  /* 0x00011e00ff247b82 */ /* 0x000e220000000a00 */
[----:B------:R-:W-:Y:S02]  /*2d50*/  FMUL.FTZ R41, R71, UR12 ;  /* 0x0000000c47297c20 */ /* 0x000fe40008410000 */
[----:B------:R-:W-:Y:S01]  /*2d60*/  F2F.F16.F32 R76, R76 ;  /* 0x0000004c004c7304 */ /* 0x000fe20000200800 */
[----:B-1----:R-:W-:-:S07]  /*2d70*/  IMAD.WIDE.U32 R42, R67, 0x8, R42 ;  /* 0x00000008432a7825 */ /* 0x002fce00078e002a */
[----:B------:R-:W1:Y:S08]  /*2d80*/  F2F.F16.F32 R73, R73 ;  /* 0x0000004900497304 */ /* 0x000e700000200800 */
[----:B------:R-:W2:Y:S01]  /*2d90*/  F2F.F16.F32 R41, R41 ;  /* 0x0000002900297304 */ /* 0x000ea20000200800 */
[----:B0-----:R-:W-:Y:S01]  /*2da0*/  IMAD.WIDE.U32 R36, R67, 0x8, R36 ;  /* 0x0000000843247825 */ /* 0x001fe200078e0024 */
[----:B-1----:R-:W-:-:S02]  /*2db0*/  PRMT R71, R73, 0x5410, R76 ;  /* 0x0000541049477816 */ /* 0x002fc4000000004c */
[----:B------:R-:W-:Y:S02]  /*2dc0*/  IADD3 R67, PT, PT, R67, 0x80, RZ ;  /* 0x0000008043437810 */ /* 0x000fe40007ffe0ff */
[----:B------:R0:W-:Y:S02]  /*2dd0*/  STG.E.64 desc[UR14][R36.64], R38 ;  /* 0x0000002624007986 */ /* 0x0001e4000c101b0e */
[----:B0-----:R-:W-:-:S05]  /*2de0*/  IMAD.WIDE.U32 R36, R75, 0x10000, RZ ;  /* 0x000100004b247825 */ /* 0x001fca00078e00ff */
[----:B------:R-:W-:Y:S02]  /*2df0*/  LOP3.LUT R37, R71, R37, RZ, 0xfc, !PT ;  /* 0x0000002547257212 */ /* 0x000fe400078efcff */
[----:B--2---:R-:W-:-:S05]  /*2e00*/  LOP3.LUT R36, R36, R41, RZ, 0xfc, !PT ;  /* 0x0000002924247212 */ /* 0x004fca00078efcff */
[----:B------:R0:W-:Y:S02]  /*2e10*/  STG.E.64 desc[UR14][R42.64], R36 ;  /* 0x000000242a007986 */ /* 0x0001e4000c101b0e */
.L_x_680:
[----:B------:R-:W-:Y:S05]  /*2e20*/  BSYNC.RECONVERGENT B1 ;  /* 0x0000000000017941 */ /* 0x000fea0003800200 */
.L_x_679:
[----:B------:R-:W-:Y:S04]  /*2e30*/  BSSY.RECONVERGENT B1, `(.L_x_681) ;  /* 0x0000031000017945 */ /* 0x000fe80003800200 */
[----:B------:R-:W-:Y:S05]  /*2e40*/  @!P1 BRA `(.L_x_682) ;  /* 0x0000000000bc9947 */ /* 0x000fea0003800000 */
[----:B0----5:R-:W-:Y:S01]  /*2e50*/  MOV R36, R55 ;  /* 0x0000003700247202 */ /* 0x021fe20000000f00 */
        /* <DEDUP_REMOVED lines=11> */
[----:B------:R-:W-:Y:S01]  /*2f10*/  FFMA.FTZ R43, R38, UR24, R39 ;  /* 0x00000018262b7c23 */ /* 0x000fe20008010027 */
[----:B------:R-:W-:Y:S02]  /*2f20*/  F2F.F16.F32 R73, R41 ;  /* 0x0000002900497304 */ /* 0x000fe40000200800 */
        /* <DEDUP_REMOVED lines=16> */
[----:B------:R-:W-:Y:S01]  /*3030*/  LOP3.LUT R37, R73, R37, RZ, 0xfc, !PT ;  /* 0x0000002549257212 */ /* 0x000fe200078efcff */
[----:B------:R-:W-:Y:S01]  /*3040*/  FMUL.FTZ R73, R41, UR12 ;  /* 0x0000000c29497c20 */ /* 0x000fe20008410000 */
[----:B------:R-:W-:Y:S01]  /*3050*/  FMUL.FTZ R41, R71, UR12 ;  /* 0x0000000c47297c20 */ /* 0x000fe20008410000 */
[----:B0-----:R-:W-:-:S04]  /*3060*/  LOP3.LUT R36, R36, R39, RZ, 0xfc, !PT ;  /* 0x0000002724247212 */ /* 0x001fc800078efcff */
[----:B------:R-:W-:Y:S01]  /*3070*/  F2F.F16.F32 R76, R76 ;  /* 0x0000004c004c7304 */ /* 0x000fe20000200800 */
[----:B------:R-:W0:Y:S07]  /*3080*/  LDC.64 R38, c[0x0][0x478] ;  /* 0x00011e00ff267b82 */ /* 0x000e2e0000000a00 */
[----:B------:R-:W2:Y:S01]  /*3090*/  F2F.F16.F32 R73, R73 ;  /* 0x0000004900497304 */ /* 0x000ea20000200800 */
[----:B-1----:R-:W-:-:S07]  /*30a0*/  IMAD.WIDE.U32 R42, R67, 0x8, R42 ;  /* 0x00000008432a7825 */ /* 0x002fce00078e002a */
[----:B------:R-:W1:Y:S01]  /*30b0*/  F2F.F16.F32 R41, R41 ;  /* 0x0000002900297304 */ /* 0x000e620000200800 */
[----:B--2---:R-:W-:Y:S01]  /*30c0*/  PRMT R71, R73, 0x5410, R76 ;  /* 0x0000541049477816 */ /* 0x004fe2000000004c */
[C---:B0-----:R-:W-:Y:S01]  /*30d0*/  IMAD.WIDE.U32 R38, R67.reuse, 0x8, R38 ;  /* 0x0000000843267825 */ /* 0x041fe200078e0026 */
[----:B------:R-:W-:-:S04]  /*30e0*/  IADD3 R67, PT, PT, R67, 0x80, RZ ;  /* 0x0000008043437810 */ /* 0x000fc80007ffe0ff */
[----:B------:R0:W-:Y:S02]  /*30f0*/  STG.E.64 desc[UR14][R38.64], R36 ;  /* 0x0000002426007986 */ /* 0x0001e4000c101b0e */
[----:B0-----:R-:W-:-:S05]  /*3100*/  IMAD.WIDE.U32 R36, R75, 0x10000, RZ ;  /* 0x000100004b247825 */ /* 0x001fca00078e00ff */
[----:B------:R-:W-:Y:S02]  /*3110*/  LOP3.LUT R37, R71, R37, RZ, 0xfc, !PT ;  /* 0x0000002547257212 */ /* 0x000fe400078efcff */
[----:B-1----:R-:W-:-:S05]  /*3120*/  LOP3.LUT R36, R36, R41, RZ, 0xfc, !PT ;  /* 0x0000002924247212 */ /* 0x002fca00078efcff */
[----:B------:R1:W-:Y:S02]  /*3130*/  STG.E.64 desc[UR14][R42.64], R36 ;  /* 0x000000242a007986 */ /* 0x0003e4000c101b0e */
.L_x_682:
[----:B------:R-:W-:Y:S05]  /*3140*/  BSYNC.RECONVERGENT B1 ;  /* 0x0000000000017941 */ /* 0x000fea0003800200 */
.L_x_681:
[----:B------:R-:W-:Y:S05]  /*3150*/  @!P3 BRA `(.L_x_669) ;  /* 0x0000000000b8b947 */ /* 0x000fea0003800000 */
[----:B01---5:R-:W-:Y:S01]  /*3160*/  MOV R36, R53 ;  /* 0x0000003500247202 */ /* 0x023fe20000000f00 */
[----:B------:R-:W-:Y:S01]  /*3170*/  FFMA.FTZ R37, R61, UR4, R40 ;  /* 0x000000043d257c23 */ /* 0x000fe20008010028 */
[----:B------:R-:W-:-:S03]  /*3180*/  SHF.R.U32.HI R39, RZ, 0x10, R53 ;  /* 0x00000010ff277819 */ /* 0x000fc60000011635 */
[----:B------:R-:W-:Y:S02]  /*3190*/  HADD2.F32 R38, -RZ, R36.H0_H0 ;  /* 0x20000024ff267230 */ /* 0x000fe40000004100 */
[----:B------:R-:W-:Y:S01]  /*31a0*/  FADD.FTZ R37, R62, -R37 ;  /* 0x800000253e257221 */ /* 0x000fe20000010000 */
[----:B------:R-:W-:Y:S01]  /*31b0*/  FFMA.FTZ R36, R64, UR4, R40 ;  /* 0x0000000440247c23 */ /* 0x000fe20008010028 */
[----:B------:R-:W-:Y:S02]  /*31c0*/  HADD2.F32 R39, -RZ, R39.H0_H0 ;  /* 0x20000027ff277230 */ /* 0x000fe40000004100 */
[----:B------:R-:W-:Y:S01]  /*31d0*/  FFMA.FTZ R43, R37, UR24, R38 ;  /* 0x00000018252b7c23 */ /* 0x000fe20008010026 */
[----:B------:R-:W-:Y:S01]  /*31e0*/  SHF.R.U64 R37, R52, 0x10, R53 ;  /* 0x0000001034257819 */ /* 0x000fe20000001235 */
[----:B------:R-:W-:Y:S01]  /*31f0*/  FADD.FTZ R41, R63, -R36 ;  /* 0x800000243f297221 */ /* 0x000fe20000010000 */
[----:B------:R-:W-:Y:S01]  /*3200*/  FFMA.FTZ R38, R66, UR4, R40 ;  /* 0x0000000442267c23 */ /* 0x000fe20008010028 */
[----:B------:R-:W-:-:S02]  /*3210*/  FMUL.FTZ R71, R43, UR12 ;  /* 0x0000000c2b477c20 */ /* 0x000fc40008410000 */
[----:B------:R-:W-:Y:S02]  /*3220*/  HADD2.F32 R36, -RZ, R37.H0_H0 ;  /* 0x20000025ff247230 */ /* 0x000fe40000004100 */
[----:B------:R-:W-:Y:S01]  /*3230*/  FADD.FTZ R38, R65, -R38 ;  /* 0x8000002641267221 */ /* 0x000fe20000010000 */
[----:B------:R-:W-:Y:S02]  /*3240*/  F2F.F16.F32 R37, R43 ;  /* 0x0000002b00257304 */ /* 0x000fe40000200800 */
[----:B------:R-:W-:Y:S01]  /*3250*/  FFMA.FTZ R41, R41, UR24, R36 ;  /* 0x0000001829297c23 */ /* 0x000fe20008010024 */
[----:B------:R-:W-:Y:S01]  /*3260*/  MOV R36, R52 ;  /* 0x0000003400247202 */ /* 0x000fe20000000f00 */
[----:B------:R-:W-:Y:S01]  /*3270*/  FFMA.FTZ R42, R38, UR24, R39 ;  /* 0x00000018262a7c23 */ /* 0x000fe20008010027 */
[----:B------:R-:W-:Y:S01]  /*3280*/  FFMA.FTZ R39, R51, UR4, R40 ;  /* 0x0000000433277c23 */ /* 0x000fe20008010028 */
[----:B------:R-:W-:Y:S02]  /*3290*/  FMUL.FTZ R73, R41, UR12 ;  /* 0x0000000c29497c20 */ /* 0x000fe40008410000 */
[----:B------:R0:W1:Y:S01]  /*32a0*/  F2F.F16.F32 R38, R41 ;  /* 0x0000002900267304 */ /* 0x0000620000200800 */
[----:B------:R-:W-:-:S02]  /*32b0*/  HADD2.F32 R40, -RZ, R36.H0_H0 ;  /* 0x20000024ff287230 */ /* 0x000fc40000004100 */
[----:B------:R-:W-:-:S04]  /*32c0*/  FADD.FTZ R39, R60, -R39 ;  /* 0x800000273c277221 */ /* 0x000fc80000010000 */
[----:B------:R-:W-:Y:S01]  /*32d0*/  FFMA.FTZ R40, R39, UR24, R40 ;  /* 0x0000001827287c23 */ /* 0x000fe20008010028 */
[----:B------:R-:W2:Y:S03]  /*32e0*/  F2F.F16.F32 R76, R42 ;  /* 0x0000002a004c7304 */ /* 0x000ea60000200800 */
[----:B0-----:R-:W-:Y:S01]  /*32f0*/  FMUL.FTZ R41, R40, UR12 ;  /* 0x0000000c28297c20 */ /* 0x001fe20008410000 */
[----:B-1----:R-:W-:-:S04]  /*3300*/  IMAD.WIDE.U32 R38, R38, 0x10000, RZ ;  /* 0x0001000026267825 */ /* 0x002fc800078e00ff */
[----:B------:R-:W0:Y:S01]  /*3310*/  F2F.F16.F32 R36, R40 ;  /* 0x0000002800247304 */ /* 0x000e220000200800 */
[----:B--2---:R-:W-:Y:S01]  /*3320*/  PRMT R37, R37, 0x5410, R76 ;  /* 0x0000541025257816 */ /* 0x004fe2000000004c */
[----:B------:R-:W-:-:S06]  /*3330*/  FMUL.FTZ R76, R42, UR12 ;  /* 0x0000000c2a4c7c20 */ /* 0x000fcc0008410000 */
[----:B------:R-:W-:Y:S01]  /*3340*/  F2F.F16.F32 R73, R73 ;  /* 0x0000004900497304 */ /* 0x000fe20000200800 */
[----:B------:R-:W1:Y:S01]  /*3350*/  LDC.64 R42, c[0x0][0x468] ;  /* 0x00011a00ff2a7b82 */ /* 0x000e620000000a00 */
[----:B------:R-:W-:Y:S02]  /*3360*/  LOP3.LUT R39, R37, R39, RZ, 0xfc, !PT ;  /* 0x0000002725277212 */ /* 0x000fe400078efcff */
[----:B0-----:R-:W-:-:S04]  /*3370*/  LOP3.LUT R38, R38, R36, RZ, 0xfc, !PT ;  /* 0x0000002426267212 */ /* 0x001fc800078efcff */
[----:B------:R-:W-:Y:S01]  /*3380*/  F2F.F16.F32 R71, R71 ;  /* 0x0000004700477304 */ /* 0x000fe20000200800 */
[----:B------:R-:W0:Y:S07]  /*3390*/  LDC.64 R36, c[0x0][0x478] ;  /* 0x00011e00ff247b82 */ /* 0x000e2e0000000a00 */
[----:B------:R-:W2:Y:S08]  /*33a0*/  F2F.F16.F32 R76, R76 ;  /* 0x0000004c004c7304 */ /* 0x000eb00000200800 */
[----:B------:R-:W3:Y:S01]  /*33b0*/  F2F.F16.F32 R41, R41 ;  /* 0x0000002900297304 */ /* 0x000ee20000200800 */
[----:B-1----:R-:W-:Y:S01]  /*33c0*/  IMAD.WIDE.U32 R42, R67, 0x8, R42 ;  /* 0x00000008432a7825 */ /* 0x002fe200078e002a */
[----:B--2---:R-:W-:-:S03]  /*33d0*/  PRMT R75, R71, 0x5410, R76 ;  /* 0x00005410474b7816 */ /* 0x004fc6000000004c */
[----:B0-----:R-:W-:-:S05]  /*33e0*/  IMAD.WIDE.U32 R36, R67, 0x8, R36 ;  /* 0x0000000843247825 */ /* 0x001fca00078e0024 */
[----:B------:R0:W-:Y:S02]  /*33f0*/  STG.E.64 desc[UR14][R36.64], R38 ;  /* 0x0000002624007986 */ /* 0x0001e4000c101b0e */
[----:B0-----:R-:W-:-:S05]  /*3400*/  IMAD.WIDE.U32 R36, R73, 0x10000, RZ ;  /* 0x0001000049247825 */ /* 0x001fca00078e00ff */
[----:B------:R-:W-:Y:S02]  /*3410*/  LOP3.LUT R37, R75, R37, RZ, 0xfc, !PT ;  /* 0x000000254b257212 */ /* 0x000fe400078efcff */
[----:B---3--:R-:W-:-:S05]  /*3420*/  LOP3.LUT R36, R36, R41, RZ, 0xfc, !PT ;  /* 0x0000002924247212 */ /* 0x008fca00078efcff */
[----:B------:R2:W-:Y:S02]  /*3430*/  STG.E.64 desc[UR14][R42.64], R36 ;  /* 0x000000242a007986 */ /* 0x0005e4000c101b0e */
.L_x_669:
[----:B------:R-:W-:Y:S05]  /*3440*/  BSYNC.RECONVERGENT B0 ;  /* 0x0000000000007941 */ /* 0x000fea0003800200 */
.L_x_662:
[----:B------:R-:W-:Y:S02]  /*3450*/  UIADD3 UR7, UPT, UPT, UR7, UR22, URZ ;  /* 0x0000001607077290 */ /* 0x000fe4000fffe0ff */
[----:B------:R-:W-:Y:S02]  /*3460*/  UPLOP3.LUT UP2, UPT, UPT, UPT, UP2, 0x40, 0x4 ;  /* 0x000000000004789c */ /* 0x000fe40003f4e820 */
[----:B------:R-:W-:-:S09]  /*3470*/  UISETP.GE.AND UP1, UPT, UR7, UR23, UPT ;  /* 0x000000170700728c */ /* 0x000fd2000bf26270 */
[----:B------:R-:W-:Y:S05]  /*3480*/  BRA.U !UP1, `(.L_x_683) ;  /* 0xffffffd109147547 */ /* 0x000fea000b83ffff */
.L_x_653:
        /* <DEDUP_REMOVED lines=26> */
.L_x_684:
        /* <DEDUP_REMOVED lines=13> */
.L_x_6672:


//--------------------- .text._ZN10layer_norm13ln_bwd_kernelINS_13Kernel_traitsI6__halfS2_S2_S2_fjLj1536ELj1ELj1ELj4ELj8ENS_18Kernel_traits_baseILj1536ES2_S2_S2_S2_fjLj128EEEEELb0ELb0ELb0ELb1EEEvNS_9BwdParamsE --------------------------
	.section	.text._ZN10layer_norm13ln_bwd_kernelINS_13Kernel_traitsI6__halfS2_S2_S2_fjLj1536ELj1ELj1ELj4ELj8ENS_18Kernel_traits_baseILj1536ES2_S2_S2_S2_fjLj128EEEEELb0ELb0ELb0ELb1EEEvNS_9BwdParamsE,"ax",@progbits
	.align	128
        .global         _ZN10layer_norm13ln_bwd_kernelINS_13Kernel_traitsI6__halfS2_S2_S2_fjLj1536ELj1ELj1ELj4ELj8ENS_18Kernel_traits_baseILj1536ES2_S2_S2_S2_fjLj128EEEEELb0ELb0ELb0ELb1EEEvNS_9BwdParamsE
        .type           _ZN10layer_norm13ln_bwd_kernelINS_13Kernel_traitsI6__halfS2_S2_S2_fjLj1536ELj1ELj1ELj4ELj8ENS_18Kernel_traits_baseILj1536ES2_S2_S2_S2_fjLj128EEEEELb0ELb0ELb0ELb1EEEvNS_9BwdParamsE,@function
        .size           _ZN10layer_norm13ln_bwd_kernelINS_13Kernel_traitsI6__halfS2_S2_S2_fjLj1536ELj1ELj1ELj4ELj8ENS_18Kernel_traits_baseILj1536ES2_S2_S2_S2_fjLj128EEEEELb0ELb0ELb0ELb1EEEvNS_9BwdParamsE,(.L_x_6673 - _ZN10layer_norm13ln_bwd_kernelINS_13Kernel_traitsI6__halfS2_S2_S2_fjLj1536ELj1ELj1ELj4ELj8ENS_18Kernel_traits_baseILj1536ES2_S2_S2_S2_fjLj128EEEEELb0ELb0ELb0ELb1EEEvNS_9BwdParamsE)
        .other          _ZN10layer_norm13ln_bwd_kernelINS_13Kernel_traitsI6__halfS2_S2_S2_fjLj1536ELj1ELj1ELj4ELj8ENS_18Kernel_traits_baseILj1536ES2_S2_S2_S2_fjLj128EEEEELb0ELb0ELb0ELb1EEEvNS_9BwdParamsE,@"STO_CUDA_ENTRY STV_DEFAULT"
_ZN10layer_norm13ln_bwd_kernelINS_13Kernel_traitsI6__halfS2_S2_S2_fjLj1536ELj1ELj1ELj4ELj8ENS_18Kernel_traits_baseILj1536ES2_S2_S2_S2_fjLj128EEEEELb0ELb0ELb0ELb1EEEvNS_9BwdParamsE:
.text._ZN10layer_norm13ln_bwd_kernelINS_13Kernel_traitsI6__halfS2_S2_S2_fjLj1536ELj1ELj1ELj4ELj8ENS_18Kernel_traits_baseILj1536ES2_S2_S2_S2_fjLj128EEEEELb0ELb0ELb0ELb1EEEvNS_9BwdParamsE:
        /* <DEDUP_REMOVED lines=30> */
[----:B------:R-:W-:Y:S01]  /*01e0*/  CS2R R34, SRZ ;  /* 0x0000000000227805 */ /* 0x000fe2000001ff00 */
[----:B------:R-:W3:Y:S01]  /*01f0*/  LDCU.U8 UR7, c[0x0][0x410] ;  /* 0x00008200ff0777ac */ /* 0x000ee20008000000 */
[----:B------:R-:W4:Y:S01]  /*0200*/  LDCU UR10, c[0x0][0x388] ;  /* 0x00007100ff0a77ac */ /* 0x000f220008000800 */
[----:B0-----:R-:W-:Y:S01]  /*0210*/  IMAD.WIDE.U32 R4, R24, 0x8, R4 ;  /* 0x0000000818047825 */ /* 0x001fe200078e0004 */
[----:B------:R-:W0:Y:S04]  /*0220*/  LDCU UR11, c[0x0][0x400] ;  /* 0x00008000ff0b77ac */ /* 0x000e280008000800 */
[----:B--2---:R-:W2:Y:S01]  /*0230*/  LDG.E.64 R14, desc[UR4][R4.64+0x800] ;  /* 0x00080004040e7981 */ /* 0x004ea2000c1e1b00 */
[----:B------:R-:W0:Y:S03]  /*0240*/  LDCU.64 UR12, c[0x0][0x478] ;  /* 0x00008f00ff0c77ac */ /* 0x000e260008000a00 */
[----:B------:R-:W5:Y:S01]  /*0250*/  LDG.E.64 R12, desc[UR4][R4.64+0x400] ;  /* 0x00040004040c7981 */ /* 0x000f62000c1e1b00 */
[----:B------:R-:W0:Y:S03]  /*0260*/  LDCU.64 UR8, c[0x0][0x438] ;  /* 0x00008700ff0877ac */ /* 0x000e260008000a00 */
[----:B------:R-:W3:Y:S01]  /*0270*/  LDG.E.64 R2, desc[UR4][R4.64] ;  /* 0x0000000404027981 */ /* 0x000ee2000c1e1b00 */
[----:B-1----:R-:W-:-:S02]  /*0280*/  ISETP.NE.U32.AND P1, PT, R6, RZ, PT ;  /* 0x000000ff0600720c */ /* 0x002fc40003f25070 */
[----:B------:R-:W-:Y:S02]  /*0290*/  CS2R R32, SRZ ;  /* 0x0000000000207805 */ /* 0x000fe4000001ff00 */
[----:B------:R-:W-:Y:S02]  /*02a0*/  CS2R R30, SRZ ;  /* 0x00000000001e7805 */ /* 0x000fe4000001ff00 */
[----:B------:R-:W-:Y:S02]  /*02b0*/  CS2R R28, SRZ ;  /* 0x00000000001c7805 */ /* 0x000fe4000001ff00 */
[----:B------:R-:W-:Y:S02]  /*02c0*/  ISETP.NE.AND.EX P1, PT, R7, RZ, PT, P1 ;  /* 0x000000ff0700720c */ /* 0x000fe40003f25310 */
[----:B------:R-:W-:Y:S02]  /*02d0*/  CS2R R26, SRZ ;  /* 0x00000000001a7805 */ /* 0x000fe4000001ff00 */
[----:B------:R-:W-:-:S02]  /*02e0*/  MOV R25, RZ ;  /* 0x000000ff00197202 */ /* 0x000fc40000000f00 */
[----:B------:R-:W-:Y:S02]  /*02f0*/  MOV R51, UR6 ;  /* 0x0000000600337c02 */ /* 0x000fe40008000f00 */
[--C-:B--2---:R-:W-:Y:S02]  /*0300*/  SHF.R.U64 R56, R14, 0x10, R15.reuse ;  /* 0x000000100e387819 */ /* 0x104fe4000000120f */
[----:B------:R-:W-:Y:S02]  /*0310*/  SHF.R.U32.HI R0, RZ, 0x10, R15 ;  /* 0x00000010ff007819 */ /* 0x000fe4000001160f */
[----:B-----5:R-:W-:Y:S02]  /*0320*/  SHF.R.U64 R55, R12, 0x10, R13 ;  /* 0x000000100c377819 */ /* 0x020fe4000000120d */
[----:B------:R-:W-:Y:S02]  /*0330*/  PRMT R56, R0, 0x5410, R56 ;  /* 0x0000541000387816 */ /* 0x000fe40000000038 */
[----:B------:R-:W-:-:S02]  /*0340*/  PRMT R55, R55, 0x5410, R55 ;  /* 0x0000541037377816 */ /* 0x000fc40000000037 */
[----:B------:R-:W-:Y:S02]  /*0350*/  SHF.R.U32.HI R6, RZ, 0x10, R13 ;  /* 0x00000010ff067819 */ /* 0x000fe4000001160d */
[--C-:B---3--:R-:W-:Y:S02]  /*0360*/  SHF.R.U64 R54, R2, 0x10, R3.reuse ;  /* 0x0000001002367819 */ /* 0x108fe40000001203 */
[----:B------:R-:W-:Y:S02]  /*0370*/  SHF.R.U32.HI R0, RZ, 0x10, R3 ;  /* 0x00000010ff007819 */ /* 0x000fe40000011603 */
[----:B------:R-:W-:Y:S02]  /*0380*/  PRMT R55, R6, 0x7610, R55 ;  /* 0x0000761006377816 */ /* 0x000fe40000000037 */
[----:B0---4-:R-:W-:-:S07]  /*0390*/  PRMT R54, R0, 0x5410, R54 ;  /* 0x0000541000367816 */ /* 0x011fce0000000036 */
.L_x_692:
        /* <DEDUP_REMOVED lines=16> */
[----:B------:R-:W-:Y:S01]  /*04a0*/  LEA.HI.SX32 R50, R9, R24, 0x1e ;  /* 0x0000001809327211 */ /* 0x000fe200078ff2ff */
[----:B---3--:R-:W-:Y:S01]  /*04b0*/  @P1 HADD2.F32 R57, -RZ, R6.H0_H0 ;  /* 0x20000006ff391230 */ /* 0x008fe20000004100 */
        /* <DEDUP_REMOVED lines=18> */
[----:B------:R-:W-:-:S02]  /*05e0*/  HADD2.F32 R83, -RZ, R3.H0_H0 ;  /* 0x20000003ff537230 */ /* 0x000fc40000004100 */
[----:B------:R-:W-:Y:S02]  /*05f0*/  HADD2.F32 R91, -RZ, R14.H0_H0 ;  /* 0x2000000eff5b7230 */ /* 0x000fe40000004100 */
[----:B------:R-:W-:Y:S02]  /*0600*/  HADD2.F32 R92, -RZ, R54.H0_H0 ;  /* 0x20000036ff5c7230 */ /* 0x000fe40000004100 */
[----:B------:R-:W-:Y:S02]  /*0610*/  HADD2.F32 R95, -RZ, R56.H1_H1 ;  /* 0x30000038ff5f7230 */ /* 0x000fe40000004100 */
[----:B------:R-:W-:Y:S01]  /*0620*/  HADD2.F32 R99, -RZ, R15.H0_H0 ;  /* 0x2000000fff637230 */ /* 0x000fe20000004100 */
[--C-:B--2---:R-:W-:Y:S01]  /*0630*/  SHF.R.U64 R62, R60, 0x10, R61.reuse ;  /* 0x000000103c3e7819 */ /* 0x104fe2000000123d */
[----:B------:R-:W-:Y:S01]  /*0640*/  HADD2.F32 R59, -RZ, R60.H0_H0 ;  /* 0x2000003cff3b7230 */ /* 0x000fe20000004100 */
[----:B------:R-:W-:Y:S01]  /*0650*/  SHF.R.U32.HI R60, RZ, 0x10, R61 ;  /* 0x00000010ff3c7819 */ /* 0x000fe2000001163d */
[----:B------:R-:W-:Y:S01]  /*0660*/  HADD2.F32 R63, -RZ, R61.H0_H0 ;  /* 0x2000003dff3f7230 */ /* 0x000fe20000004100 */
[--C-:B---3--:R-:W-:Y:S01]  /*0670*/  SHF.R.U64 R71, R22, 0x10, R23.reuse ;  /* 0x0000001016477819 */ /* 0x108fe20000001217 */
[----:B------:R-:W-:Y:S01]  /*0680*/  HADD2.F32 R65, -RZ, R22.H0_H0 ;  /* 0x20000016ff417230 */ /* 0x000fe20000004100 */
[----:B------:R-:W-:Y:S01]  /*0690*/  SHF.R.U32.HI R22, RZ, 0x10, R23 ;  /* 0x00000010ff167819 */ /* 0x000fe20000011617 */
[----:B------:R-:W-:Y:S01]  /*06a0*/  HADD2.F32 R67, -RZ, R23.H0_H0 ;  /* 0x20000017ff437230 */ /* 0x000fe20000004100 */
[--C-:B----4-:R-:W-:Y:S01]  /*06b0*/  SHF.R.U64 R75, R10, 0x10, R11.reuse ;  /* 0x000000100a4b7819 */ /* 0x110fe2000000120b */
[----:B------:R-:W-:Y:S01]  /*06c0*/  HADD2.F32 R69, -RZ, R10.H0_H0 ;  /* 0x2000000aff457230 */ /* 0x000fe20000004100 */
[----:B------:R-:W-:Y:S01]  /*06d0*/  SHF.R.U32.HI R10, RZ, 0x10, R11 ;  /* 0x00000010ff0a7819 */ /* 0x000fe2000001160b */
[----:B------:R-:W-:-:S02]  /*06e0*/  HADD2.F32 R77, -RZ, R11.H0_H0 ;  /* 0x2000000bff4d7230 */ /* 0x000fc40000004100 */
[C---:B------:R-:W-:Y:S01]  /*06f0*/  FADD.FTZ R61, -R0.reuse, R59 ;  /* 0x0000003b003d7221 */ /* 0x040fe20000010100 */
[----:B------:R-:W-:Y:S02]  /*0700*/  HADD2.F32 R11, -RZ, R62.H0_H0 ;  /* 0x2000003eff0b7230 */ /* 0x000fe40000004100 */
[C---:B------:R-:W-:Y:S01]  /*0710*/  FADD.FTZ R73, -R0.reuse, R67 ;  /* 0x0000004300497221 */ /* 0x040fe20000010100 */
[----:B------:R-:W-:Y:S02]  /*0720*/  HADD2.F32 R23, -RZ, R60.H0_H0 ;  /* 0x2000003cff177230 */ /* 0x000fe40000004100 */
[C---:B------:R-:W-:Y:S01]  /*0730*/  FADD.FTZ R97, -R0.reuse, R77 ;  /* 0x0000004d00617221 */ /* 0x040fe20000010100 */
[----:B------:R-:W-:Y:S02]  /*0740*/  HADD2.F32 R71, -RZ, R71.H0_H0 ;  /* 0x20000047ff477230 */ /* 0x000fe40000004100 */
[----:B------:R-:W-:Y:S01]  /*0750*/  FADD.FTZ R77, -R0, R11 ;  /* 0x0000000b004d7221 */ /* 0x000fe20000010100 */
[----:B------:R-:W-:-:S02]  /*0760*/  HADD2.F32 R59, -RZ, R22.H0_H0 ;  /* 0x20000016ff3b7230 */ /* 0x000fc40000004100 */
[----:B------:R-:W-:Y:S01]  /*0770*/  FADD.FTZ R93, -R0, R23 ;  /* 0x00000017005d7221 */ /* 0x000fe20000010100 */
[----:B------:R-:W-:Y:S01]  /*0780*/  HADD2.F32 R75, -RZ, R75.H0_H0 ;  /* 0x2000004bff4b7230 */ /* 0x000fe20000004100 */
[----:B------:R-:W-:Y:S01]  /*0790*/  SHF.R.U64 R84, R6, 0x10, R7 ;  /* 0x0000001006547819 */ /* 0x000fe20000001207 */
[----:B------:R-:W-:Y:S02]  /*07a0*/  HADD2.F32 R67, -RZ, R10.H0_H0 ;  /* 0x2000000aff437230 */ /* 0x000fe40000004100 */
[C---:B------:R-:W-:Y:S01]  /*07b0*/  FADD.FTZ R63, -R0.reuse, R63 ;  /* 0x0000003f003f7221 */ /* 0x040fe20000010100 */
[C---:B------:R-:W-:Y:S01]  /*07c0*/  FADD.FTZ R65, -R0.reuse, R65 ;  /* 0x0000004100417221 */ /* 0x040fe20000010100 */
[C---:B------:R-:W-:Y:S01]  /*07d0*/  FADD.FTZ R69, -R0.reuse, R69 ;  /* 0x0000004500457221 */ /* 0x040fe20000010100 */
[C---:B------:R-:W-:Y:S01]  /*07e0*/  FADD.FTZ R71, -R0.reuse, R71 ;  /* 0x0000004700477221 */ /* 0x040fe20000010100 */
[C---:B------:R-:W-:Y:S01]  /*07f0*/  FADD.FTZ R23, -R0.reuse, R59 ;  /* 0x0000003b00177221 */ /* 0x040fe20000010100 */
[C---:B------:R-:W-:Y:S01]  /*0800*/  FADD.FTZ R75, -R0.reuse, R75 ;  /* 0x0000004b004b7221 */ /* 0x040fe20000010100 */
[----:B------:R-:W-:Y:S01]  /*0810*/  FADD.FTZ R11, -R0, R67 ;  /* 0x00000043000b7221 */ /* 0x000fe20000010100 */
[----:B------:R-:W-:Y:S01]  /*0820*/  HADD2.F32 R59, -RZ, R6.H0_H0 ;  /* 0x20000006ff3b7230 */ /* 0x000fe20000004100 */
[--C-:B------:R-:W-:Y:S01]  /*0830*/  SHF.R.U64 R90, R4, 0x10, R5.reuse ;  /* 0x00000010045a7819 */ /* 0x100fe20000001205 */
[----:B------:R-:W-:Y:S01]  /*0840*/  HADD2.F32 R0, -RZ, R2.H0_H0 ;  /* 0x20000002ff007230 */ /* 0x000fe20000004100 */
[----:B------:R-:W-:Y:S01]  /*0850*/  SHF.R.U32.HI R89, RZ, 0x10, R5 ;  /* 0x00000010ff597819 */ /* 0x000fe20000011605 */
[----:B------:R-:W-:Y:S01]  /*0860*/  HADD2.F32 R86, -RZ, R5.H0_H0 ;  /* 0x20000005ff567230 */ /* 0x000fe20000004100 */
[----:B------:R-:W-:Y:S01]  /*0870*/  SHF.R.U32.HI R85, RZ, 0x10, R7 ;  /* 0x00000010ff557819 */ /* 0x000fe20000011607 */
[----:B------:R-:W-:-:S02]  /*0880*/  HADD2.F32 R82, -RZ, R4.H0_H0 ;  /* 0x20000004ff527230 */ /* 0x000fc40000004100 */
[----:B------:R-:W-:Y:S01]  /*0890*/  FMUL.FTZ R81, R0, R59 ;  /* 0x0000003b00517220 */ /* 0x000fe20000410000 */
[----:B------:R-:W-:Y:S02]  /*08a0*/  HADD2.F32 R5, -RZ, R54.H1_H1 ;  /* 0x30000036ff057230 */ /* 0x000fe40000004100 */
[C---:B-----5:R-:W-:Y:S01]  /*08b0*/  FMUL.FTZ R0, R58.reuse, R61 ;  /* 0x0000003d3a007220 */ /* 0x060fe20000410000 */
[----:B------:R-:W-:Y:S02]  /*08c0*/  HADD2.F32 R84, -RZ, R84.H0_H0 ;  /* 0x20000054ff547230 */ /* 0x000fe40000004100 */
[----:B------:R-:W-:Y:S01]  /*08d0*/  FMUL.FTZ R77, R58, R77 ;  /* 0x0000004d3a4d7220 */ /* 0x000fe20000410000 */
[----:B------:R-:W-:Y:S02]  /*08e0*/  HADD2.F32 R79, -RZ, R8.H0_H0 ;  /* 0x20000008ff4f7230 */ /* 0x000fe40000004100 */
[----:B------:R-:W-:Y:S01]  /*08f0*/  FMUL.FTZ R64, R91, R82 ;  /* 0x000000525b407220 */ /* 0x000fe20000410000 */
[----:B------:R-:W-:-:S02]  /*0900*/  HADD2.F32 R4, -RZ, R12.H0_H0 ;  /* 0x2000000cff047230 */ /* 0x000fc40000004100 */
[----:B------:R-:W-:Y:S01]  /*0910*/  FMUL.FTZ R76, R5, R84 ;  /* 0x00000054054c7220 */ /* 0x000fe20000410000 */
[----:B------:R-:W-:Y:S02]  /*0920*/  HADD2.F32 R78, -RZ, R7.H0_H0 ;  /* 0x20000007ff4e7230 */ /* 0x000fe40000004100 */
[----:B------:R-:W-:Y:S01]  /*0930*/  FADD.FTZ R5, RZ, R81 ;  /* 0x00000051ff057221 */ /* 0x000fe20000010000 */
[----:B------:R-:W-:Y:S02]  /*0940*/  HADD2.F32 R85, -RZ, R85.H0_H0 ;  /* 0x20000055ff557230 */ /* 0x000fe40000004100 */
[----:B------:R-:W-:Y:S01]  /*0950*/  FMUL.FTZ R67, R4, R79 ;  /* 0x0000004f04437220 */ /* 0x000fe20000410000 */
[----:B------:R-:W-:Y:S01]  /*0960*/  FFMA.FTZ R4, R0, R81, RZ ;  /* 0x0000005100047223 */ /* 0x000fe200000100ff */
[----:B------:R-:W-:Y:S01]  /*0970*/  FMUL.FTZ R83, R83, R78 ;  /* 0x0000004e53537220 */ /* 0x000fe20000410000 */
[----:B------:R-:W-:Y:S01]  /*0980*/  FADD.FTZ R6, R5, R76 ;  /* 0x0000004c05067221 */ /* 0x000fe20000010000 */
[----:B------:R-:W-:Y:S01]  /*0990*/  FMUL.FTZ R91, R58, R63 ;  /* 0x0000003f3a5b7220 */ /* 0x000fe20000410000 */
[----:B------:R-:W-:Y:S01]  /*09a0*/  FFMA.FTZ R4, R77, R76, R4 ;  /* 0x0000004c4d047223 */ /* 0x000fe20000010004 */
[----:B------:R-:W-:Y:S01]  /*09b0*/  SHF.R.U64 R88, R8, 0x10, R9 ;  /* 0x0000001008587819 */ /* 0x000fe20000001209 */
[----:B------:R-:W-:Y:S01]  /*09c0*/  FMUL.FTZ R92, R92, R85 ;  /* 0x000000555c5c7220 */ /* 0x000fe20000410000 */
[----:B------:R-:W-:Y:S01]  /*09d0*/  FADD.FTZ R5, R6, R83 ;  /* 0x0000005306057221 */ /* 0x000fe20000010000 */
[----:B------:R-:W-:Y:S01]  /*09e0*/  FMUL.FTZ R93, R58, R93 ;  /* 0x0000005d3a5d7220 */ /* 0x000fe20000410000 */
[----:B------:R-:W-:Y:S01]  /*09f0*/  FFMA.FTZ R4, R91, R83, R4 ;  /* 0x000000535b047223 */ /* 0x000fe20000010004 */
[----:B------:R-:W-:-:S02]  /*0a00*/  HADD2.F32 R7, -RZ, R55.H1_H1 ;  /* 0x30000037ff077230 */ /* 0x000fc40000004100 */
[----:B------:R-:W-:Y:S01]  /*0a10*/  FADD.FTZ R6, R5, R92 ;  /* 0x0000005c05067221 */ /* 0x000fe20000010000 */
[----:B------:R-:W-:Y:S02]  /*0a20*/  HADD2.F32 R88, -RZ, R88.H0_H0 ;  /* 0x20000058ff587230 */ /* 0x000fe40000004100 */
[C---:B------:R-:W-:Y:S01]  /*0a30*/  FMUL.FTZ R68, R58.reuse, R65 ;  /* 0x000000413a447220 */ /* 0x040fe20000410000 */
[----:B------:R-:W-:Y:S01]  /*0a40*/  FFMA.FTZ R5, R93, R92, R4 ;  /* 0x0000005c5d057223 */ /* 0x000fe20000010004 */
[----:B------:R-:W-:Y:S01]  /*0a50*/  SHF.R.U32.HI R87, RZ, 0x10, R9 ;  /* 0x00000010ff577819 */ /* 0x000fe20000011609 */
[----:B------:R-:W-:Y:S02]  /*0a60*/  HADD2.F32 R80, -RZ, R9.H0_H0 ;  /* 0x20000009ff507230 */ /* 0x000fe40000004100 */
[----:B------:R-:W-:Y:S01]  /*0a70*/  FMUL.FTZ R66, R7, R88 ;  /* 0x0000005807427220 */ /* 0x000fe20000410000 */
[----:B------:R-:W-:Y:S02]  /*0a80*/  HADD2.F32 R9, -RZ, R13.H0_H0 ;  /* 0x2000000dff097230 */ /* 0x000fe40000004100 */
[----:B------:R-:W-:Y:S01]  /*0a90*/  FMUL.FTZ R71, R58, R71 ;  /* 0x000000473a477220 */ /* 0x000fe20000410000 */
[----:B------:R-:W-:Y:S01]  /*0aa0*/  FADD.FTZ R7, R6, R67 ;  /* 0x0000004306077221 */ /* 0x000fe20000010000 */
[----:B------:R-:W-:Y:S01]  /*0ab0*/  FFMA.FTZ R4, R68, R67, R5 ;  /* 0x0000004344047223 */ /* 0x000fe20000010005 */
[----:B------:R-:W-:-:S02]  /*0ac0*/  HADD2.F32 R8, -RZ, R55.H0_H0 ;  /* 0x20000037ff087230 */ /* 0x000fc40000004100 */
[----:B------:R-:W-:Y:S01]  /*0ad0*/  FMUL.FTZ R70, R9, R80 ;  /* 0x0000005009467220 */ /* 0x000fe20000410000 */
[----:B------:R-:W-:Y:S02]  /*0ae0*/  HADD2.F32 R87, -RZ, R87.H0_H0 ;  /* 0x20000057ff577230 */ /* 0x000fe40000004100 */
[C---:B------:R-:W-:Y:S01]  /*0af0*/  FMUL.FTZ R73, R58.reuse, R73 ;  /* 0x000000493a497220 */ /* 0x040fe20000410000 */
[----:B------:R-:W-:Y:S01]  /*0b00*/  FADD.FTZ R7, R7, R66 ;  /* 0x0000004207077221 */ /* 0x000fe20000010000 */
[----:B------:R-:W-:Y:S01]  /*0b10*/  FFMA.FTZ R4, R71, R66, R4 ;  /* 0x0000004247047223 */ /* 0x000fe20000010004 */
[----:B------:R-:W-:Y:S01]  /*0b20*/  FMUL.FTZ R65, R58, R69 ;  /* 0x000000453a417220 */ /* 0x000fe20000410000 */
[----:B------:R-:W-:Y:S01]  /*0b30*/  FMUL.FTZ R69, R8, R87 ;  /* 0x0000005708457220 */ /* 0x000fe20000410000 */
[----:B------:R-:W-:Y:S01]  /*0b40*/  FMUL.FTZ R72, R58, R23 ;  /* 0x000000173a487220 */ /* 0x000fe20000410000 */
[----:B------:R-:W-:Y:S01]  /*0b50*/  FADD.FTZ R6, R7, R70 ;  /* 0x0000004607067221 */ /* 0x000fe20000010000 */
[----:B------:R-:W-:Y:S01]  /*0b60*/  FFMA.FTZ R5, R73, R70, R4 ;  /* 0x0000004649057223 */ /* 0x000fe20000010004 */
[----:B------:R-:W-:-:S02]  /*0b70*/  HADD2.F32 R90, -RZ, R90.H0_H0 ;  /* 0x2000005aff5a7230 */ /* 0x000fc40000004100 */
[----:B------:R-:W-:Y:S01]  /*0b80*/  FMUL.FTZ R75, R58, R75 ;  /* 0x0000004b3a4b7220 */ /* 0x000fe20000410000 */
[----:B------:R-:W-:Y:S01]  /*0b90*/  FADD.FTZ R7, R6, R69 ;  /* 0x0000004506077221 */ /* 0x000fe20000010000 */
[----:B------:R-:W-:Y:S01]  /*0ba0*/  FFMA.FTZ R4, R72, R69, R5 ;  /* 0x0000004548047223 */ /* 0x000fe20000010005 */
[----:B------:R-:W-:Y:S02]  /*0bb0*/  HADD2.F32 R10, -RZ, R56.H0_H0 ;  /* 0x20000038ff0a7230 */ /* 0x000fe40000004100 */
[----:B------:R-:W-:Y:S01]  /*0bc0*/  FMUL.FTZ R62, R95, R90 ;  /* 0x0000005a5f3e7220 */ /* 0x000fe20000410000 */
[----:B------:R-:W-:Y:S01]  /*0bd0*/  FADD.FTZ R7, R7, R64 ;  /* 0x0000004007077221 */ /* 0x000fe20000010000 */
[----:B------:R-:W-:Y:S01]  /*0be0*/  FFMA.FTZ R4, R65, R64, R4 ;  /* 0x0000004041047223 */ /* 0x000fe20000010004 */
[----:B------:R-:W-:Y:S02]  /*0bf0*/  HADD2.F32 R89, -RZ, R89.H0_H0 ;  /* 0x20000059ff597230 */ /* 0x000fe40000004100 */
        /* <DEDUP_REMOVED lines=23> */
.L_x_686:
        /* <DEDUP_REMOVED lines=23> */
[----:B------:R-:W-:-:S02]  /*0ee0*/  HADD2.F32 R83, -RZ, R3.H0_H0 ;  /* 0x20000003ff537230 */ /* 0x000fc40000004100 */
[----:B------:R-:W-:Y:S02]  /*0ef0*/  HADD2.F32 R92, -RZ, R54.H0_H0 ;  /* 0x20000036ff5c7230 */ /* 0x000fe40000004100 */
[----:B------:R-:W-:Y:S02]  /*0f00*/  HADD2.F32 R95, -RZ, R56.H1_H1 ;  /* 0x30000038ff5f7230 */ /* 0x000fe40000004100 */
        /* <DEDUP_REMOVED lines=8> */
[----:B------:R-:W-:Y:S01]  /*0f90*/  HADD2.F32 R23, -RZ, R23.H0_H0 ;  /* 0x20000017ff177230 */ /* 0x000fe20000004100 */
[--C-:B------:R-:W-:Y:S01]  /*0fa0*/  SHF.R.U64 R64, R60, 0x10, R61.reuse ;  /* 0x000000103c407819 */ /* 0x100fe2000000123d */
[----:B------:R-:W-:Y:S01]  /*0fb0*/  HADD2.F32 R67, -RZ, R60.H0_H0 ;  /* 0x2000003cff437230 */ /* 0x000fe20000004100 */
[----:B------:R-:W-:Y:S01]  /*0fc0*/  SHF.R.U32.HI R60, RZ, 0x10, R61 ;  /* 0x00000010ff3c7819 */ /* 0x000fe2000001163d */
[----:B------:R-:W-:-:S02]  /*0fd0*/  HADD2.F32 R69, -RZ, R61.H0_H0 ;  /* 0x2000003dff457230 */ /* 0x000fc40000004100 */
[C---:B------:R-:W-:Y:S01]  /*0fe0*/  FADD.FTZ R91, -R0.reuse, R11 ;  /* 0x0000000b005b7221 */ /* 0x040fe20000010100 */
[----:B------:R-:W-:Y:S02]  /*0ff0*/  HADD2.F32 R11, -RZ, R10.H0_H0 ;  /* 0x2000000aff0b7230 */ /* 0x000fe40000004100 */
[C---:B------:R-:W-:Y:S01]  /*1000*/  FADD.FTZ R73, -R0.reuse, R23 ;  /* 0x0000001700497221 */ /* 0x040fe20000010100 */
[----:B------:R-:W-:Y:S01]  /*1010*/  FADD.FTZ R61, -R0, R67 ;  /* 0x00000043003d7221 */ /* 0x000fe20000010100 */
[----:B------:R-:W-:Y:S02]  /*1020*/  HADD2.F32 R59, -RZ, R59.H0_H0 ;  /* 0x2000003bff3b7230 */ /* 0x000fe40000004100 */
[----:B------:R-:W-:Y:S02]  /*1030*/  HADD2.F32 R71, -RZ, R62.H0_H0 ;  /* 0x2000003eff477230 */ /* 0x000fe40000004100 */
[----:B------:R-:W-:Y:S02]  /*1040*/  HADD2.F32 R23, -RZ, R22.H0_H0 ;  /* 0x20000016ff177230 */ /* 0x000fe40000004100 */
[----:B------:R-:W-:-:S02]  /*1050*/  HADD2.F32 R75, -RZ, R64.H0_H0 ;  /* 0x20000040ff4b7230 */ /* 0x000fc40000004100 */
[----:B------:R-:W-:Y:S02]  /*1060*/  HADD2.F32 R67, -RZ, R60.H0_H0 ;  /* 0x2000003cff437230 */ /* 0x000fe40000004100 */
[----:B------:R-:W-:Y:S01]  /*1070*/  FADD.FTZ R93, -R0, R11 ;  /* 0x0000000b005d7221 */ /* 0x000fe20000010100 */
[----:B------:R-:W-:Y:S01]  /*1080*/  SHF.R.U64 R84, R6, 0x10, R7 ;  /* 0x0000001006547819 */ /* 0x000fe20000001207 */
        /* <DEDUP_REMOVED lines=8> */
[----:B------:R-:W-:-:S02]  /*1110*/  HADD2.F32 R59, -RZ, R6.H0_H0 ;  /* 0x20000006ff3b7230 */ /* 0x000fc40000004100 */
[----:B------:R-:W-:Y:S01]  /*1120*/  HADD2.F32 R0, -RZ, R2.H0_H0 ;  /* 0x20000002ff007230 */ /* 0x000fe20000004100 */
[--C-:B------:R-:W-:Y:S01]  /*1130*/  SHF.R.U64 R90, R4, 0x10, R5.reuse ;  /* 0x00000010045a7819 */ /* 0x100fe20000001205 */
[----:B------:R-:W-:Y:S01]  /*1140*/  HADD2.F32 R86, -RZ, R5.H0_H0 ;  /* 0x20000005ff567230 */ /* 0x000fe20000004100 */
[----:B------:R-:W-:Y:S01]  /*1150*/  SHF.R.U32.HI R89, RZ, 0x10, R5 ;  /* 0x00000010ff597819 */ /* 0x000fe20000011605 */
[----:B------:R-:W-:Y:S02]  /*1160*/  HADD2.F32 R82, -RZ, R4.H0_H0 ;  /* 0x20000004ff527230 */ /* 0x000fe40000004100 */
[----:B------:R-:W-:Y:S02]  /*1170*/  HADD2.F32 R5, -RZ, R54.H1_H1 ;  /* 0x30000036ff057230 */ /* 0x000fe40000004100 */
[----:B------:R-:W-:Y:S02]  /*1180*/  HADD2.F32 R84, -RZ, R84.H0_H0 ;  /* 0x20000054ff547230 */ /* 0x000fe40000004100 */
[----:B------:R-:W-:Y:S01]  /*1190*/  FMUL.FTZ R81, R0, R59 ;  /* 0x0000003b00517220 */ /* 0x000fe20000410000 */
[----:B------:R-:W-:-:S02]  /*11a0*/  HADD2.F32 R79, -RZ, R8.H0_H0 ;  /* 0x20000008ff4f7230 */ /* 0x000fc40000004100 */
[----:B------:R-:W-:Y:S02]  /*11b0*/  HADD2.F32 R4, -RZ, R12.H0_H0 ;  /* 0x2000000cff047230 */ /* 0x000fe40000004100 */
[----:B-----5:R-:W-:Y:S01]  /*11c0*/  FMUL.FTZ R0, R58, R63 ;  /* 0x0000003f3a007220 */ /* 0x020fe20000410000 */
[----:B------:R-:W-:Y:S01]  /*11d0*/  SHF.R.U32.HI R85, RZ, 0x10, R7 ;  /* 0x00000010ff557819 */ /* 0x000fe20000011607 */
[----:B------:R-:W-:Y:S02]  /*11e0*/  HADD2.F32 R78, -RZ, R7.H0_H0 ;  /* 0x20000007ff4e7230 */ /* 0x000fe40000004100 */
[----:B------:R-:W-:Y:S01]  /*11f0*/  FMUL.FTZ R76, R5, R84 ;  /* 0x00000054054c7220 */ /* 0x000fe20000410000 */
[----:B------:R-:W-:Y:S01]  /*1200*/  FMUL.FTZ R67, R4, R79 ;  /* 0x0000004f04437220 */ /* 0x000fe20000410000 */
[----:B------:R-:W-:Y:S01]  /*1210*/  FADD.FTZ R5, RZ, R81 ;  /* 0x00000051ff057221 */ /* 0x000fe20000010000 */
[----:B------:R-:W-:Y:S01]  /*1220*/  FMUL.FTZ R77, R58, R77 ;  /* 0x0000004d3a4d7220 */ /* 0x000fe20000410000 */
[----:B------:R-:W-:Y:S01]  /*1230*/  FFMA.FTZ R4, R0, R81, RZ ;  /* 0x0000005100047223 */ /* 0x000fe200000100ff */
[----:B------:R-:W-:-:S02]  /*1240*/  HADD2.F32 R85, -RZ, R85.H0_H0 ;  /* 0x20000055ff557230 */ /* 0x000fc40000004100 */
        /* <DEDUP_REMOVED lines=9> */
[----:B------:R-:W-:Y:S02]  /*12e0*/  HADD2.F32 R7, -RZ, R55.H1_H1 ;  /* 0x30000037ff077230 */ /* 0x000fe40000004100 */
[----:B------:R-:W-:Y:S01]  /*12f0*/  FADD.FTZ R6, R5, R92 ;  /* 0x0000005c05067221 */ /* 0x000fe20000010000 */
[----:B------:R-:W-:-:S02]  /*1300*/  HADD2.F32 R88, -RZ, R88.H0_H0 ;  /* 0x20000058ff587230 */ /* 0x000fc40000004100 */
        /* <DEDUP_REMOVED lines=13> */
[----:B------:R-:W-:Y:S02]  /*13e0*/  HADD2.F32 R87, -RZ, R87.H0_H0 ;  /* 0x20000057ff577230 */ /* 0x000fe40000004100 */
        /* <DEDUP_REMOVED lines=11> */
[----:B------:R-:W-:Y:S01]  /*14a0*/  FMUL.FTZ R75, R58, R75 ;  /* 0x0000004b3a4b7220 */ /* 0x000fe20000410000 */
[----:B------:R-:W-:Y:S01]  /*14b0*/  FMUL.FTZ R62, R95, R90 ;  /* 0x0000005a5f3e7220 */ /* 0x000fe20000410000 */
[----:B------:R-:W-:Y:S01]  /*14c0*/  FADD.FTZ R7, R7, R64 ;  /* 0x0000004007077221 */ /* 0x000fe20000010000 */
[----:B------:R-:W-:Y:S01]  /*14d0*/  FFMA.FTZ R4, R65, R64, R4 ;  /* 0x0000004041047223 */ /* 0x000fe20000010004 */
[----:B------:R-:W-:Y:S02]  /*14e0*/  HADD2.F32 R10, -RZ, R56.H0_H0 ;  /* 0x20000038ff0a7230 */ /* 0x000fe40000004100 */
[----:B------:R-:W-:Y:S01]  /*14f0*/  FMUL.FTZ R60, R99, R86 ;  /* 0x00000056633c7220 */ /* 0x000fe20000410000 */
[----:B------:R-:W-:-:S02]  /*1500*/  HADD2.F32 R89, -RZ, R89.H0_H0 ;  /* 0x20000059ff597230 */ /* 0x000fc40000004100 */
[C---:B------:R-:W-:Y:S01]  /*1510*/  FMUL.FTZ R61, R58.reuse, R97 ;  /* 0x000000613a3d7220 */ /* 0x040fe20000410000 */
        /* <DEDUP_REMOVED lines=20> */
.L_x_687:
        /* <DEDUP_REMOVED lines=36> */
[----:B------:R-:W0:Y:S04]  /*18a0*/  SHFL.DOWN PT, R11, R8, 0x4, 0x1f ;  /* 0x08801f00080b7f89 */ /* 0x000e2800000e0000 */
[----:B------:R-:W1:Y:S01]  /*18b0*/  SHFL.DOWN PT, R10, R9, 0x4, 0x1f ;  /* 0x08801f00090a7f89 */ /* 0x000e6200000e0000 */
[----:B0-----:R-:W-:Y:S01]  /*18c0*/  FADD.FTZ R11, R8, R11 ;  /* 0x0000000b080b7221 */ /* 0x001fe20000010000 */
[----:B------:R-:W-:Y:S01]  /*18d0*/  MOV R8, 0x400 ;  /* 0x0000040000087802 */ /* 0x000fe20000000f00 */
[----:B-1----:R-:W-:-:S03]  /*18e0*/  FADD.FTZ R10, R9, R10 ;  /* 0x0000000a090a7221 */ /* 0x002fc60000010000 */
[----:B------:R-:W0:Y:S01]  /*18f0*/  SHFL.DOWN PT, R6, R11, 0x2, 0x1f ;  /* 0x08401f000b067f89 */ /* 0x000e2200000e0000 */
[----:B--2---:R-:W-:-:S03]  /*1900*/  LEA R8, R23, R8, 0x18 ;  /* 0x0000000817087211 */ /* 0x004fc600078ec0ff */
[----:B------:R-:W1:Y:S01]  /*1910*/  SHFL.DOWN PT, R5, R10, 0x2, 0x1f ;  /* 0x08401f000a057f89 */ /* 0x000e6200000e0000 */
[----:B------:R-:W-:-:S04]  /*1920*/  IADD3 R107, PT, PT, R8, 0x1820, RZ ;  /* 0x00001820086b7810 */ /* 0x000fc80007ffe0ff */
[----:B------:R-:W-:Y:S02]  /*1930*/  @!P3 MOV R9, R107 ;  /* 0x0000006b0009b202 */ /* 0x000fe40000000f00 */
[C---:B------:R-:W-:Y:S02]  /*1940*/  @!P0 IADD3 R9, PT, PT, R8.reuse, 0x1800, RZ ;  /* 0x0000180008098810 */ /* 0x040fe40007ffe0ff */
[C---:B------:R-:W-:Y:S02]  /*1950*/  @!P2 IADD3 R107, PT, PT, R8.reuse, 0x1800, RZ ;  /* 0x00001800086ba810 */ /* 0x040fe40007ffe0ff */
[----:B------:R-:W-:Y:S02]  /*1960*/  @!P3 LEA R106, R53, R9, 0x3 ;  /* 0x00000009356ab211 */ /* 0x000fe400078e18ff */
[C---:B------:R-:W-:Y:S02]  /*1970*/  IADD3 R9, PT, PT, R8.reuse, 0x1830, RZ ;  /* 0x0000183008097810 */ /* 0x040fe40007ffe0ff */
        /* <DEDUP_REMOVED lines=32> */
[C-C-:B------:R-:W-:Y:S01]  /*1b80*/  FFMA.FTZ R74, R4.reuse, R74, R5.reuse ;  /* 0x0000004a044a7223 */ /* 0x140fe20000010005 */
[----:B------:R-:W-:Y:S01]  /*1b90*/  FFMA.FTZ R73, R4, R73, R5 ;  /* 0x0000004904497223 */ /* 0x000fe20000010005 */
[----:B------:R-:W-:Y:S01]  /*1ba0*/  FMUL.FTZ R22, R58, R67 ;  /* 0x000000433a167220 */ /* 0x000fe20000410000 */
[----:B------:R-:W-:Y:S01]  /*1bb0*/  FADD.FTZ R83, -R8, R83 ;  /* 0x0000005308537221 */ /* 0x000fe20000010100 */
[----:B------:R-:W-:Y:S01]  /*1bc0*/  FMUL.FTZ R10, R58, R93 ;  /* 0x0000005d3a0a7220 */ /* 0x000fe20000410000 */
[C-C-:B------:R-:W-:Y:S01]  /*1bd0*/  FFMA.FTZ R71, R4.reuse, R71, R5.reuse ;  /* 0x0000004704477223 */ /* 0x140fe20000010005 */
[C-C-:B------:R-:W-:Y:S01]  /*1be0*/  FFMA.FTZ R75, R4.reuse, R75, R5.reuse ;  /* 0x0000004b044b7223 */ /* 0x140fe20000010005 */
[----:B------:R-:W-:Y:S01]  /*1bf0*/  FADD.FTZ R77, -R77, R76 ;  /* 0x0000004c4d4d7221 */ /* 0x000fe20000010100 */
[C-C-:B------:R-:W-:Y:S01]  /*1c00*/  FFMA.FTZ R72, R4.reuse, R72, R5.reuse ;  /* 0x0000004804487223 */ /* 0x140fe20000010005 */
[C-C-:B------:R-:W-:Y:S01]  /*1c10*/  FFMA.FTZ R61, R4.reuse, R61, R5.reuse ;  /* 0x0000003d043d7223 */ /* 0x140fe20000010005 */
[----:B------:R-:W-:Y:S01]  /*1c20*/  FFMA.FTZ R0, R4, R0, R5 ;  /* 0x0000000004007223 */ /* 0x000fe20000010005 */
[----:B------:R-:W-:Y:S01]  /*1c30*/  FADD.FTZ R63, -R74, R63 ;  /* 0x0000003f4a3f7221 */ /* 0x000fe20000010100 */
[----:B------:R-:W-:Y:S01]  /*1c40*/  FMUL.FTZ R22, R22, R57 ;  /* 0x0000003916167220 */ /* 0x000fe20000410000 */
[----:B------:R-:W-:Y:S01]  /*1c50*/  FADD.FTZ R73, -R73, R70 ;  /* 0x0000004649497221 */ /* 0x000fe20000010100 */
[----:B------:R-:W-:Y:S01]  /*1c60*/  FMUL.FTZ R8, R58, R83 ;  /* 0x000000533a087220 */ /* 0x000fe20000410000 */
[----:B------:R-:W-:Y:S01]  /*1c70*/  FMUL.FTZ R10, R10, R57 ;  /* 0x000000390a0a7220 */ /* 0x000fe20000410000 */
[----:B------:R-:W-:Y:S01]  /*1c80*/  FADD.FTZ R71, -R71, R66 ;  /* 0x0000004247477221 */ /* 0x000fe20000010100 */
[----:B------:R-:W-:Y:S01]  /*1c90*/  FADD.FTZ R75, -R75, R62 ;  /* 0x0000003e4b4b7221 */ /* 0x000fe20000010100 */
[----:B------:R-:W-:Y:S01]  /*1ca0*/  FMUL.FTZ R6, R58, R77 ;  /* 0x0000004d3a067220 */ /* 0x000fe20000410000 */
[----:B------:R-:W-:Y:S01]  /*1cb0*/  FADD.FTZ R69, -R72, R69 ;  /* 0x0000004548457221 */ /* 0x000fe20000010100 */
[----:B------:R-:W-:Y:S01]  /*1cc0*/  FADD.FTZ R61, -R61, R60 ;  /* 0x0000003c3d3d7221 */ /* 0x000fe20000010100 */
[----:B------:R-:W-:Y:S01]  /*1cd0*/  FFMA.FTZ R5, R4, R65, R5 ;  /* 0x0000004104057223 */ /* 0x000fe20000010005 */
[----:B------:R-:W-:Y:S01]  /*1ce0*/  FADD.FTZ R81, -R0, R81 ;  /* 0x0000005100517221 */ /* 0x000fe20000010100 */
[C---:B------:R-:W-:Y:S01]  /*1cf0*/  FMUL.FTZ R4, R58.reuse, R63 ;  /* 0x0000003f3a047220 */ /* 0x040fe20000410000 */
[----:B------:R0:W-:Y:S01]  /*1d00*/  F2F.F16.F32 R67, R22 ;  /* 0x0000001600437304 */ /* 0x0001e20000200800 */
[----:B------:R-:W-:Y:S01]  /*1d10*/  FMUL.FTZ R68, R58, R73 ;  /* 0x000000493a447220 */ /* 0x000fe20000410000 */
[----:B------:R-:W-:Y:S01]  /*1d20*/  FMUL.FTZ R8, R8, R57 ;  /* 0x0000003908087220 */ /* 0x000fe20000410000 */
[----:B------:R-:W-:Y:S01]  /*1d30*/  FMUL.FTZ R66, R58, R71 ;  /* 0x000000473a427220 */ /* 0x000fe20000410000 */
[----:B------:R-:W-:Y:S01]  /*1d40*/  FMUL.FTZ R6, R6, R57 ;  /* 0x0000003906067220 */ /* 0x000fe20000410000 */
[C---:B------:R-:W-:Y:S01]  /*1d50*/  FMUL.FTZ R60, R58.reuse, R61 ;  /* 0x0000003d3a3c7220 */ /* 0x040fe20000410000 */
[----:B------:R-:W-:Y:S01]  /*1d60*/  FADD.FTZ R23, -R5, R64 ;  /* 0x0000004005177221 */ /* 0x000fe20000010100 */
[C---:B------:R-:W-:Y:S01]  /*1d70*/  FMUL.FTZ R0, R58.reuse, R81 ;  /* 0x000000513a007220 */ /* 0x040fe20000410000 */
[----:B------:R1:W-:Y:S01]  /*1d80*/  F2F.F16.F32 R7, R10 ;  /* 0x0000000a00077304 */ /* 0x0003e20000200800 */
[----:B0-----:R-:W-:Y:S01]  /*1d90*/  FMUL.FTZ R22, R58, R75 ;  /* 0x0000004b3a167220 */ /* 0x001fe20000410000 */
[-C--:B------:R-:W-:Y:S01]  /*1da0*/  FMUL.FTZ R68, R68, R57.reuse ;  /* 0x0000003944447220 */ /* 0x080fe20000410000 */
[-C--:B------:R-:W-:Y:S01]  /*1db0*/  FMUL.FTZ R59, R4, R57.reuse ;  /* 0x00000039043b7220 */ /* 0x080fe20000410000 */
[-C--:B------:R-:W-:Y:S01]  /*1dc0*/  FMUL.FTZ R66, R66, R57.reuse ;  /* 0x0000003942427220 */ /* 0x080fe20000410000 */
[-C--:B------:R-:W-:Y:S01]  /*1dd0*/  FMUL.FTZ R22, R22, R57.reuse ;  /* 0x0000003916167220 */ /* 0x080fe20000410000 */
[----:B------:R-:W0:Y:S01]  /*1de0*/  LDC.64 R4, c[0x0][0x468] ;  /* 0x00011a00ff047b82 */ /* 0x000e220000000a00 */
[-C--:B------:R-:W-:Y:S01]  /*1df0*/  FMUL.FTZ R60, R60, R57.reuse ;  /* 0x000000393c3c7220 */ /* 0x080fe20000410000 */
[----:B------:R-:W-:Y:S01]  /*1e00*/  FMUL.FTZ R0, R0, R57 ;  /* 0x0000003900007220 */ /* 0x000fe20000410000 */
[C---:B-1----:R-:W-:Y:S01]  /*1e10*/  FMUL.FTZ R10, R58.reuse, R69 ;  /* 0x000000453a0a7220 */ /* 0x042fe20000410000 */
[----:B------:R-:W-:Y:S01]  /*1e20*/  FMUL.FTZ R58, R58, R23 ;  /* 0x000000173a3a7220 */ /* 0x000fe20000410000 */
[----:B------:R-:W1:Y:S02]  /*1e30*/  F2F.F16.F32 R8, R8 ;  /* 0x0000000800087304 */ /* 0x000e640000200800 */
[-C--:B------:R-:W-:Y:S01]  /*1e40*/  FMUL.FTZ R10, R10, R57.reuse ;  /* 0x000000390a0a7220 */ /* 0x080fe20000410000 */
[----:B------:R-:W-:-:S05]  /*1e50*/  FMUL.FTZ R57, R58, R57 ;  /* 0x000000393a397220 */ /* 0x000fca0000410000 */
[----:B------:R-:W2:Y:S01]  /*1e60*/  F2F.F16.F32 R6, R6 ;  /* 0x0000000600067304 */ /* 0x000ea20000200800 */
[----:B-1----:R-:W-:-:S07]  /*1e70*/  PRMT R23, R8, 0x5410, R7 ;  /* 0x0000541008177816 */ /* 0x002fce0000000007 */
[----:B------:R-:W1:Y:S01]  /*1e80*/  F2F.F16.F32 R9, R66 ;  /* 0x0000004200097304 */ /* 0x000e620000200800 */
[----:B--2---:R-:W-:-:S07]  /*1e90*/  IMAD.WIDE.U32 R6, R6, 0x10000, RZ ;  /* 0x0001000006067825 */ /* 0x004fce00078e00ff */
[----:B------:R-:W-:Y:S01]  /*1ea0*/  F2F.F16.F32 R68, R68 ;  /* 0x0000004400447304 */ /* 0x000fe20000200800 */
[----:B------:R-:W-:Y:S01]  /*1eb0*/  LOP3.LUT R23, R23, R7, RZ, 0xfc, !PT ;  /* 0x0000000717177212 */ /* 0x000fe200078efcff */
[----:B-1----:R-:W-:-:S06]  /*1ec0*/  IMAD.WIDE.U32 R8, R9, 0x10000, RZ ;  /* 0x0001000009087825 */ /* 0x002fcc00078e00ff */
[----:B------:R-:W1:Y:S01]  /*1ed0*/  F2F.F16.F32 R11, R10 ;  /* 0x0000000a000b7304 */ /* 0x000e620000200800 */
[----:B------:R-:W-:-:S07]  /*1ee0*/  LOP3.LUT R58, R8, R67, RZ, 0xfc, !PT ;  /* 0x00000043083a7212 */ /* 0x000fce00078efcff */
[----:B------:R-:W2:Y:S01]  /*1ef0*/  F2F.F16.F32 R22, R22 ;  /* 0x0000001600167304 */ /* 0x000ea20000200800 */
[----:B-1----:R-:W-:-:S07]  /*1f00*/  PRMT R63, R68, 0x5410, R11 ;  /* 0x00005410443f7816 */ /* 0x002fce000000000b */
[----:B------:R-:W-:Y:S01]  /*1f10*/  F2F.F16.F32 R60, R60 ;  /* 0x0000003c003c7304 */ /* 0x000fe20000200800 */
[----:B--2---:R-:W-:-:S07]  /*1f20*/  IMAD.WIDE.U32 R10, R22, 0x10000, RZ ;  /* 0x00010000160a7825 */ /* 0x004fce00078e00ff */
[----:B------:R-:W1:Y:S08]  /*1f30*/  F2F.F16.F32 R59, R59 ;  /* 0x0000003b003b7304 */ /* 0x000e700000200800 */
[----:B------:R-:W2:Y:S01]  /*1f40*/  F2F.F16.F32 R0, R0 ;  /* 0x0000000000007304 */ /* 0x000ea20000200800 */
[----:B-1----:R-:W-:-:S07]  /*1f50*/  PRMT R61, R60, 0x5410, R59 ;  /* 0x000054103c3d7816 */ /* 0x002fce000000003b */
[----:B------:R-:W1:Y:S01]  /*1f60*/  F2F.F16.F32 R57, R57 ;  /* 0x0000003900397304 */ /* 0x000e620000200800 */
[----:B------:R-:W-:Y:S01]  /*1f70*/  LOP3.LUT R59, R63, R9, RZ, 0xfc, !PT ;  /* 0x000000093f3b7212 */ /* 0x000fe200078efcff */
[--C-:B0-----:R-:W-:Y:S01]  /*1f80*/  IMAD.WIDE.U32 R8, R49, 0x8, R4.reuse ;  /* 0x0000000831087825 */ /* 0x101fe200078e0004 */
[----:B------:R-:W-:Y:S02]  /*1f90*/  LOP3.LUT R11, R61, R11, RZ, 0xfc, !PT ;  /* 0x0000000b3d0b7212 */ /* 0x000fe400078efcff */
[----:B--2---:R-:W-:Y:S01]  /*1fa0*/  LOP3.LUT R22, R6, R0, RZ, 0xfc, !PT ;  /* 0x0000000006167212 */ /* 0x004fe200078efcff */
[----:B------:R-:W-:-:S04]  /*1fb0*/  IMAD.WIDE.U32 R6, R50, 0x8, R4 ;  /* 0x0000000832067825 */ /* 0x000fc800078e0004 */
[----:B------:R-:W-:Y:S01]  /*1fc0*/  IMAD.WIDE.U32 R4, R48, 0x8, R4 ;  /* 0x0000000830047825 */ /* 0x000fe200078e0004 */
[----:B------:R2:W-:Y:S01]  /*1fd0*/  STG.E.64 desc[UR4][R6.64], R22 ;  /* 0x0000001606007986 */ /* 0x0005e2000c101b04 */
[----:B-1----:R-:W-:-:S03]  /*1fe0*/  LOP3.LUT R10, R10, R57, RZ, 0xfc, !PT ;  /* 0x000000390a0a7212 */ /* 0x002fc600078efcff */
[----:B------:R2:W-:Y:S04]  /*1ff0*/  STG.E.64 desc[UR4][R8.64], R58 ;  /* 0x0000003a08007986 */ /* 0x0005e8000c101b04 */
[----:B------:R2:W-:Y:S01]  /*2000*/  STG.E.64 desc[UR4][R4.64], R10 ;  /* 0x0000000a04007986 */ /* 0x0005e2000c101b04 */
[----:B------:R-:W-:Y:S05]  /*2010*/  BRA `(.L_x_690) ;  /* 0x0000001400807947 */ /* 0x000fea0003800000 */
.L_x_689:
        /* <DEDUP_REMOVED lines=8> */
[----:B------:R-:W-:Y:S01]  /*20a0*/  FADD.FTZ R73, -R73, R70 ;  /* 0x0000004649497221 */ /* 0x000fe20000010100 */
[----:B------:R-:W-:Y:S01]  /*20b0*/  FADD.FTZ R69, -R72, R69 ;  /* 0x0000004548457221 */ /* 0x000fe20000010100 */
[----:B------:R-:W-:Y:S01]  /*20c0*/  FADD.FTZ R77, -R77, R76 ;  /* 0x0000004c4d4d7221 */ /* 0x000fe20000010100 */
[C-C-:B------:R-:W-:Y:S01]  /*20d0*/  FFMA.FTZ R61, R4.reuse, R61, R5.reuse ;  /* 0x0000003d043d7223 */ /* 0x140fe20000010005 */
[--C-:B------:R-:W-:Y:S01]  /*20e0*/  FFMA.FTZ R0, R4, R0, R5.reuse ;  /* 0x0000000004007223 */ /* 0x100fe20000010005 */
[----:B------:R-:W-:Y:S01]  /*20f0*/  FADD.FTZ R71, -R71, R66 ;  /* 0x0000004247477221 */ /* 0x000fe20000010100 */
[C---:B------:R-:W-:Y:S01]  /*2100*/  FMUL.FTZ R80, R58.reuse, R83 ;  /* 0x000000533a507220 */ /* 0x040fe20000410000 */
[----:B------:R-:W-:Y:S01]  /*2110*/  FMUL.FTZ R82, R58, R93 ;  /* 0x0000005d3a527220 */ /* 0x000fe20000410000 */
[----:B------:R-:W-:Y:S01]  /*2120*/  FFMA.FTZ R68, R4, R68, R5 ;  /* 0x0000004404447223 */ /* 0x000fe20000010005 */
[C---:B------:R-:W-:Y:S01]  /*2130*/  FMUL.FTZ R70, R58.reuse, R73 ;  /* 0x000000493a467220 */ /* 0x040fe20000410000 */
[C---:B------:R-:W-:Y:S01]  /*2140*/  FMUL.FTZ R72, R58.reuse, R69 ;  /* 0x000000453a487220 */ /* 0x040fe20000410000 */
[----:B------:R-:W-:Y:S01]  /*2150*/  FMUL.FTZ R76, R58, R77 ;  /* 0x0000004d3a4c7220 */ /* 0x000fe20000410000 */
[----:B------:R-:W-:Y:S01]  /*2160*/  FADD.FTZ R61, -R61, R60 ;  /* 0x0000003c3d3d7221 */ /* 0x000fe20000010100 */
[----:B------:R-:W-:Y:S01]  /*2170*/  FADD.FTZ R81, -R0, R81 ;  /* 0x0000005100517221 */ /* 0x000fe20000010100 */
[----:B------:R-:W-:Y:S01]  /*2180*/  FMUL.FTZ R66, R58, R71 ;  /* 0x000000473a427220 */ /* 0x000fe20000410000 */
[C-C-:B------:R-:W-:Y:S01]  /*2190*/  FFMA.FTZ R60, R4.reuse, R74, R5.reuse ;  /* 0x0000004a043c7223 */ /* 0x140fe20000010005 */
[----:B------:R-:W-:Y:S01]  /*21a0*/  FFMA.FTZ R65, R4, R65, R5 ;  /* 0x0000004104417223 */ /* 0x000fe20000010005 */
[----:B------:R0:W-:Y:S01]  /*21b0*/  F2F.F16.F32 R6, R80 ;  /* 0x0000005000067304 */ /* 0x0001e20000200800 */
[----:B------:R-:W-:Y:S01]  /*21c0*/  FADD.FTZ R67, -R68, R67 ;  /* 0x0000004344437221 */ /* 0x000fe20000010100 */
[----:B------:R-:W-:Y:S01]  /*21d0*/  FFMA.FTZ R5, R4, R75, R5 ;  /* 0x0000004b04057223 */ /* 0x000fe20000010005 */
[----:B------:R-:W-:Y:S01]  /*21e0*/  FMUL.FTZ R78, R58, R81 ;  /* 0x000000513a4e7220 */ /* 0x000fe20000410000 */
[----:B------:R-:W-:Y:S01]  /*21f0*/  FADD.FTZ R63, -R60, R63 ;  /* 0x0000003f3c3f7221 */ /* 0x000fe20000010100 */
[C---:B------:R-:W-:Y:S01]  /*2200*/  FMUL.FTZ R68, R58.reuse, R67 ;  /* 0x000000433a447220 */ /* 0x040fe20000410000 */
[----:B------:R-:W-:Y:S01]  /*2210*/  FADD.FTZ R5, -R5, R62 ;  /* 0x0000003e05057221 */ /* 0x000fe20000010100 */
[----:B------:R-:W-:Y:S01]  /*2220*/  FADD.FTZ R65, -R65, R64 ;  /* 0x0000004041417221 */ /* 0x000fe20000010100 */
[----:B------:R1:W2:Y:S01]  /*2230*/  F2F.F16.F32 R7, R82 ;  /* 0x0000005200077304 */ /* 0x0002a20000200800 */
[C---:B------:R-:W-:Y:S01]  /*2240*/  FMUL.FTZ R74, R58.reuse, R61 ;  /* 0x0000003d3a4a7220 */ /* 0x040fe20000410000 */
[C---:B------:R-:W-:Y:S01]  /*2250*/  FMUL.FTZ R64, R58.reuse, R5 ;  /* 0x000000053a407220 */ /* 0x040fe20000410000 */
[C---:B------:R-:W-:Y:S01]  /*2260*/  FMUL.FTZ R84, R58.reuse, R63 ;  /* 0x0000003f3a547220 */ /* 0x040fe20000410000 */
[----:B------:R-:W-:Y:S01]  /*2270*/  FMUL.FTZ R4, R58, R65 ;  /* 0x000000413a047220 */ /* 0x000fe20000410000 */
[-C--:B0-----:R-:W-:Y:S01]  /*2280*/  FMUL.FTZ R80, R80, R57.reuse ;  /* 0x0000003950507220 */ /* 0x081fe20000410000 */
[----:B------:R-:W-:-:S02]  /*2290*/  FMUL.FTZ R23, R74, R57 ;  /* 0x000000394a177220 */ /* 0x000fc40000410000 */
[----:B------:R0:W-:Y:S01]  /*22a0*/  F2F.F16.F32 R9, R70 ;  /* 0x0000004600097304 */ /* 0x0001e20000200800 */
[----:B-1----:R-:W-:Y:S01]  /*22b0*/  FMUL.FTZ R82, R82, R57 ;  /* 0x0000003952527220 */ /* 0x002fe20000410000 */
[----:B--2---:R-:W-:-:S06]  /*22c0*/  PRMT R65, R6, 0x5410, R7 ;  /* 0x0000541006417816 */ /* 0x004fcc0000000007 */
[----:B------:R1:W2:Y:S01]  /*22d0*/  F2F.F16.F32 R10, R72 ;  /* 0x00000048000a7304 */ /* 0x0002a20000200800 */
[-C--:B0-----:R-:W-:Y:S01]  /*22e0*/  FMUL.FTZ R70, R70, R57.reuse ;  /* 0x0000003946467220 */ /* 0x081fe20000410000 */
[----:B------:R-:W0:Y:S06]  /*22f0*/  LDC.64 R6, c[0x0][0x468] ;  /* 0x00011a00ff067b82 */ /* 0x000e2c0000000a00 */
[----:B------:R3:W4:Y:S01]  /*2300*/  F2F.F16.F32 R8, R76 ;  /* 0x0000004c00087304 */ /* 0x0007220000200800 */
[----:B-1----:R-:W-:Y:S01]  /*2310*/  FMUL.FTZ R72, R72, R57 ;  /* 0x0000003948487220 */ /* 0x002fe20000410000 */
[----:B--2---:R-:W-:-:S06]  /*2320*/  PRMT R63, R9, 0x5410, R10 ;  /* 0x00005410093f7816 */ /* 0x004fcc000000000a */
[----:B------:R1:W-:Y:S01]  /*2330*/  F2F.F16.F32 R22, R66 ;  /* 0x0000004200167304 */ /* 0x0003e20000200800 */
[----:B---3--:R-:W-:Y:S01]  /*2340*/  FMUL.FTZ R76, R76, R57 ;  /* 0x000000394c4c7220 */ /* 0x008fe20000410000 */
[----:B----4-:R-:W-:-:S06]  /*2350*/  IMAD.WIDE.U32 R8, R8, 0x10000, RZ ;  /* 0x0001000008087825 */ /* 0x010fcc00078e00ff */
[----:B------:R2:W3:Y:S01]  /*2360*/  F2F.F16.F32 R0, R78 ;  /* 0x0000004e00007304 */ /* 0x0004e20000200800 */
[----:B-1----:R-:W-:-:S07]  /*2370*/  FMUL.FTZ R66, R66, R57 ;  /* 0x0000003942427220 */ /* 0x002fce0000410000 */
[----:B------:R1:W-:Y:S01]  /*2380*/  F2F.F16.F32 R67, R68 ;  /* 0x0000004400437304 */ /* 0x0003e20000200800 */
[----:B--2---:R-:W-:Y:S01]  /*2390*/  FMUL.FTZ R78, R78, R57 ;  /* 0x000000394e4e7220 */ /* 0x004fe20000410000 */
[----:B---3--:R-:W-:-:S06]  /*23a0*/  LOP3.LUT R10, R8, R0, RZ, 0xfc, !PT ;  /* 0x00000000080a7212 */ /* 0x008fcc00078efcff */
[----:B------:R2:W3:Y:S01]  /*23b0*/  F2F.F16.F32 R58, R64 ;  /* 0x00000040003a7304 */ /* 0x0004e20000200800 */
[----:B-1----:R-:W-:-:S07]  /*23c0*/  FMUL.FTZ R68, R68, R57 ;  /* 0x0000003944447220 */ /* 0x002fce0000410000 */
[----:B------:R1:W-:Y:S01]  /*23d0*/  F2F.F16.F32 R11, R74 ;  /* 0x0000004a000b7304 */ /* 0x0003e20000200800 */
[----:B--2---:R-:W-:Y:S01]  /*23e0*/  FMUL.FTZ R64, R64, R57 ;  /* 0x0000003940407220 */ /* 0x004fe20000410000 */
[----:B---3--:R-:W-:-:S06]  /*23f0*/  IMAD.WIDE.U32 R58, R58, 0x10000, RZ ;  /* 0x000100003a3a7825 */ /* 0x008fcc00078e00ff */
[----:B------:R2:W3:Y:S01]  /*2400*/  F2F.F16.F32 R60, R84 ;  /* 0x00000054003c7304 */ /* 0x0004e20000200800 */
[----:B-1----:R-:W-:-:S07]  /*2410*/  FMUL.FTZ R74, R4, R57 ;  /* 0x00000039044a7220 */ /* 0x002fce0000410000 */
[----:B------:R1:W4:Y:S01]  /*2420*/  F2F.F16.F32 R61, R4 ;  /* 0x00000004003d7304 */ /* 0x0003220000200800 */
[----:B--2---:R-:W-:Y:S01]  /*2430*/  FMUL.FTZ R84, R84, R57 ;  /* 0x0000003954547220 */ /* 0x004fe20000410000 */
[----:B---3--:R-:W-:-:S06]  /*2440*/  PRMT R57, R11, 0x5410, R60 ;  /* 0x000054100b397816 */ /* 0x008fcc000000003c */
[----:B------:R2:W-:Y:S01]  /*2450*/  F2F.F16.F32 R77, R23 ;  /* 0x00000017004d7304 */ /* 0x0005e20000200800 */
[----:B-1----:R-:W1:Y:S01]  /*2460*/  LDC.64 R4, c[0x0][0x478] ;  /* 0x00011e00ff047b82 */ /* 0x002e620000000a00 */
[----:B------:R-:W-:-:S06]  /*2470*/  LOP3.LUT R11, R65, R9, RZ, 0xfc, !PT ;  /* 0x00000009410b7212 */ /* 0x000fcc00078efcff */
[----:B------:R-:W3:Y:S01]  /*2480*/  F2F.F16.F32 R76, R76 ;  /* 0x0000004c004c7304 */ /* 0x000ee20000200800 */
[----:B--2---:R-:W-:-:S03]  /*2490*/  IMAD.WIDE.U32 R22, R22, 0x10000, RZ ;  /* 0x0001000016167825 */ /* 0x004fc600078e00ff */
[----:B------:R-:W-:-:S04]  /*24a0*/  LOP3.LUT R8, R22, R67, RZ, 0xfc, !PT ;  /* 0x0000004316087212 */ /* 0x000fc800078efcff */
[----:B------:R-:W-:Y:S01]  /*24b0*/  F2F.F16.F32 R80, R80 ;  /* 0x0000005000507304 */ /* 0x000fe20000200800 */
[----:B------:R-:W-:Y:S02]  /*24c0*/  LOP3.LUT R9, R63, R23, RZ, 0xfc, !PT ;  /* 0x000000173f097212 */ /* 0x000fe400078efcff */
[----:B------:R-:W-:Y:S02]  /*24d0*/  LOP3.LUT R23, R57, R59, RZ, 0xfc, !PT ;  /* 0x0000003b39177212 */ /* 0x000fe400078efcff */
[----:B----4-:R-:W-:Y:S01]  /*24e0*/  LOP3.LUT R22, R58, R61, RZ, 0xfc, !PT ;  /* 0x0000003d3a167212 */ /* 0x010fe200078efcff */
[----:B---3--:R-:W-:Y:S02]  /*24f0*/  IMAD.WIDE.U32 R58, R76, 0x10000, RZ ;  /* 0x000100004c3a7825 */ /* 0x008fe400078e00ff */
[----:B------:R-:W2:Y:S02]  /*2500*/  F2F.F16.F32 R71, R82 ;  /* 0x0000005200477304 */ /* 0x000ea40000200800 */
[----:B-1----:R-:W-:-:S06]  /*2510*/  IMAD.WIDE.U32 R60, R50, 0x8, R4 ;  /* 0x00000008323c7825 */ /* 0x002fcc00078e0004 */
[----:B------:R-:W1:Y:S01]  /*2520*/  F2F.F16.F32 R64, R64 ;  /* 0x0000004000407304 */ /* 0x000e620000200800 */
[----:B------:R4:W-:Y:S01]  /*2530*/  STG.E.64 desc[UR4][R60.64], R10 ;  /* 0x0000000a3c007986 */ /* 0x0009e2000c101b04 */
[----:B--2---:R-:W-:-:S06]  /*2540*/  PRMT R71, R80, 0x5410, R71 ;  /* 0x0000541050477816 */ /* 0x004fcc0000000047 */
[----:B------:R-:W2:Y:S01]  /*2550*/  F2F.F16.F32 R62, R66 ;  /* 0x00000042003e7304 */ /* 0x000ea20000200800 */
[----:B------:R-:W-:Y:S01]  /*2560*/  LOP3.LUT R59, R71, R59, RZ, 0xfc, !PT ;  /* 0x0000003b473b7212 */ /* 0x000fe200078efcff */
[----:B-1----:R-:W-:-:S06]  /*2570*/  IMAD.WIDE.U32 R64, R64, 0x10000, RZ ;  /* 0x0001000040407825 */ /* 0x002fcc00078e00ff */
[----:B------:R-:W1:Y:S01]  /*2580*/  F2F.F16.F32 R84, R84 ;  /* 0x0000005400547304 */ /* 0x000e620000200800 */
[----:B--2---:R-:W-:-:S07]  /*2590*/  IMAD.WIDE.U32 R62, R62, 0x10000, RZ ;  /* 0x000100003e3e7825 */ /* 0x004fce00078e00ff */
[----:B------:R-:W-:Y:S01]  /*25a0*/  F2F.F16.F32 R70, R70 ;  /* 0x0000004600467304 */ /* 0x000fe20000200800 */
[----:B-1----:R-:W-:-:S07]  /*25b0*/  PRMT R77, R77, 0x5410, R84 ;  /* 0x000054104d4d7816 */ /* 0x002fce0000000054 */
[----:B------:R-:W1:Y:S01]  /*25c0*/  F2F.F16.F32 R75, R72 ;  /* 0x00000048004b7304 */ /* 0x000e620000200800 */
[----:B------:R-:W-:-:S07]  /*25d0*/  LOP3.LUT R71, R77, R65, RZ, 0xfc, !PT ;  /* 0x000000414d477212 */ /* 0x000fce00078efcff */
[----:B------:R-:W2:Y:S01]  /*25e0*/  F2F.F16.F32 R69, R78 ;  /* 0x0000004e00457304 */ /* 0x000ea20000200800 */
[----:B-1----:R-:W-:-:S07]  /*25f0*/  PRMT R75, R70, 0x5410, R75 ;  /* 0x00005410464b7816 */ /* 0x002fce000000004b */
[----:B------:R-:W1:Y:S01]  /*2600*/  F2F.F16.F32 R67, R74 ;  /* 0x0000004a00437304 */ /* 0x000e620000200800 */
[----:B--2---:R-:W-:-:S07]  /*2610*/  LOP3.LUT R58, R58, R69, RZ, 0xfc, !PT ;  /* 0x000000453a3a7212 */ /* 0x004fce00078efcff */
[----:B------:R-:W2:Y:S01]  /*2620*/  F2F.F16.F32 R73, R68 ;  /* 0x0000004400497304 */ /* 0x000ea20000200800 */
[----:B------:R-:W-:Y:S02]  /*2630*/  LOP3.LUT R69, R75, R63, RZ, 0xfc, !PT ;  /* 0x0000003f4b457212 */ /* 0x000fe400078efcff */
[----:B-1----:R-:W-:Y:S01]  /*2640*/  LOP3.LUT R70, R64, R67, RZ, 0xfc, !PT ;  /* 0x0000004340467212 */ /* 0x002fe200078efcff */
[----:B0-----:R-:W-:-:S04]  /*2650*/  IMAD.WIDE.U32 R64, R50, 0x8, R6 ;  /* 0x0000000832407825 */ /* 0x001fc800078e0006 */
[C---:B------:R-:W-:Y:S01]  /*2660*/  IMAD.WIDE.U32 R66, R49.reuse, 0x8, R6 ;  /* 0x0000000831427825 */ /* 0x040fe200078e0006 */
[----:B------:R4:W-:Y:S01]  /*2670*/  STG.E.64 desc[UR4][R64.64], R58 ;  /* 0x0000003a40007986 */ /* 0x0009e2000c101b04 */
[----:B--2---:R-:W-:Y:S02]  /*2680*/  LOP3.LUT R68, R62, R73, RZ, 0xfc, !PT ;  /* 0x000000493e447212 */ /* 0x004fe400078efcff */
[----:B------:R-:W-:-:S04]  /*2690*/  IMAD.WIDE.U32 R62, R49, 0x8, R4 ;  /* 0x00000008313e7825 */ /* 0x000fc800078e0004 */
[C---:B------:R-:W-:Y:S01]  /*26a0*/  IMAD.WIDE.U32 R4, R48.reuse, 0x8, R4 ;  /* 0x0000000830047825 */ /* 0x040fe200078e0004 */
[----:B------:R4:W-:Y:S03]  /*26b0*/  STG.E.64 desc[UR4][R62.64], R8 ;  /* 0x000000083e007986 */ /* 0x0009e6000c101b04 */
[----:B------:R-:W-:Y:S01]  /*26c0*/  IMAD.WIDE.U32 R6, R48, 0x8, R6 ;  /* 0x0000000830067825 */ /* 0x000fe200078e0006 */
[----:B------:R4:W-:Y:S04]  /*26d0*/  STG.E.64 desc[UR4][R66.64], R68 ;  /* 0x0000004442007986 */ /* 0x0009e8000c101b04 */
[----:B------:R4:W-:Y:S04]  /*26e0*/  STG.E.64 desc[UR4][R4.64], R22 ;  /* 0x0000001604007986 */ /* 0x0009e8000c101b04 */
[----:B------:R4:W-:Y:S01]  /*26f0*/  STG.E.64 desc[UR4][R6.64], R70 ;  /* 0x0000004606007986 */ /* 0x0009e2000c101b04 */
[----:B------:R-:W-:Y:S05]  /*2700*/  BRA `(.L_x_690) ;  /* 0x0000000c00c47947 */ /* 0x000fea0003800000 */
.L_x_688:
[----:B------:R-:W-:-:S04]  /*2710*/  UISETP.NE.U32.AND UP0, UPT, UR12, URZ, UPT ;  /* 0x000000ff0c00728c */ /* 0x000fc8000bf05070 */
[----:B------:R-:W-:-:S09]  /*2720*/  UISETP.NE.AND.EX UP0, UPT, UR13, URZ, UPT, UP0 ;  /* 0x000000ff0d00728c */ /* 0x000fd2000bf05300 */
[----:B------:R-:W-:Y:S05]  /*2730*/  BRA.U UP0, `(.L_x_691) ;  /* 0x0000000500a07547 */ /* 0x000fea000b800000 */
[----:B------:R-:W-:Y:S01]  /*2740*/  MOV R6, R17 ;  /* 0x0000001100067202 */ /* 0x000fe20000000f00 */
[C-C-:B------:R-:W-:Y:S01]  /*2750*/  FFMA.FTZ R8, R4.reuse, R91, R5.reuse ;  /* 0x0000005b04087223 */ /* 0x140fe20000010005 */
[C-C-:B------:R-:W-:Y:S01]  /*2760*/  FFMA.FTZ R93, R4.reuse, R93, R5.reuse ;  /* 0x0000005d045d7223 */ /* 0x140fe20000010005 */
[----:B------:R-:W-:Y:S01]  /*2770*/  FFMA.FTZ R10, R4, R0, R5 ;  /* 0x00000000040a7223 */ /* 0x000fe20000010005 */
[----:B------:R-:W-:Y:S01]  /*2780*/  SHF.R.U64 R9, R16, 0x10, R17 ;  /* 0x0000001010097819 */ /* 0x000fe20000001211 */
[----:B------:R-:W-:Y:S02]  /*2790*/  HADD2.F32 R7, -RZ, R6.H0_H0 ;  /* 0x20000006ff077230 */ /* 0x000fe40000004100 */
[----:B------:R-:W-:Y:S01]  /*27a0*/  FADD.FTZ R6, -R8, R83 ;  /* 0x0000005308067221 */ /* 0x000fe20000010100 */
[----:B------:R-:W-:Y:S01]  /*27b0*/  SHF.R.U32.HI R8, RZ, 0x10, R17 ;  /* 0x00000010ff087819 */ /* 0x000fe20000011611 */
[----:B------:R-:W-:Y:S01]  /*27c0*/  FADD.FTZ R93, -R93, R92 ;  /* 0x0000005c5d5d7221 */ /* 0x000fe20000010100 */
[----:B------:R-:W-:Y:S01]  /*27d0*/  FFMA.FTZ R77, R4, R77, R5 ;  /* 0x0000004d044d7223 */ /* 0x000fe20000010005 */
[----:B------:R-:W-:Y:S01]  /*27e0*/  FFMA.FTZ R6, R58, R6, R7 ;  /* 0x000000063a067223 */ /* 0x000fe20000010007 */
[----:B------:R-:W-:Y:S01]  /*27f0*/  FADD.FTZ R81, -R10, R81 ;  /* 0x000000510a517221 */ /* 0x000fe20000010100 */
[----:B------:R-:W-:Y:S01]  /*2800*/  HADD2.F32 R7, -RZ, R8.H0_H0 ;  /* 0x20000008ff077230 */ /* 0x000fe20000004100 */
[----:B------:R-:W-:Y:S01]  /*2810*/  MOV R11, R19 ;  /* 0x00000013000b7202 */ /* 0x000fe20000000f00 */
[----:B------:R-:W-:Y:S01]  /*2820*/  FMUL.FTZ R0, R6, R57 ;  /* 0x0000003906007220 */ /* 0x000fe20000410000 */
[----:B------:R-:W-:Y:S01]  /*2830*/  MOV R6, R16 ;  /* 0x0000001000067202 */ /* 0x000fe20000000f00 */
[----:B------:R-:W-:-:S02]  /*2840*/  HADD2.F32 R9, -RZ, R9.H0_H0 ;  /* 0x20000009ff097230 */ /* 0x000fc40000004100 */
[----:B------:R-:W-:Y:S01]  /*2850*/  FFMA.FTZ R8, R58, R93, R7 ;  /* 0x0000005d3a087223 */ /* 0x000fe20000010007 */
[----:B------:R-:W-:Y:S01]  /*2860*/  FFMA.FTZ R73, R4, R73, R5 ;  /* 0x0000004904497223 */ /* 0x000fe20000010005 */
[----:B------:R-:W-:Y:S01]  /*2870*/  SHF.R.U32.HI R23, RZ, 0x10, R19 ;  /* 0x00000010ff177819 */ /* 0x000fe20000011613 */
[----:B------:R-:W-:Y:S02]  /*2880*/  HADD2.F32 R7, -RZ, R6.H0_H0 ;  /* 0x20000006ff077230 */ /* 0x000fe40000004100 */
[----:B------:R-:W-:Y:S01]  /*2890*/  FMUL.FTZ R10, R8, R57 ;  /* 0x00000039080a7220 */ /* 0x000fe20000410000 */
[----:B------:R-:W-:Y:S01]  /*28a0*/  FADD.FTZ R8, -R77, R76 ;  /* 0x0000004c4d087221 */ /* 0x000fe20000010100 */
[----:B------:R-:W-:Y:S01]  /*28b0*/  FADD.FTZ R73, -R73, R70 ;  /* 0x0000004649497221 */ /* 0x000fe20000010100 */
[----:B------:R-:W-:Y:S01]  /*28c0*/  FFMA.FTZ R72, R4, R72, R5 ;  /* 0x0000004804487223 */ /* 0x000fe20000010005 */
[C---:B------:R-:W-:Y:S01]  /*28d0*/  FFMA.FTZ R6, R58.reuse, R81, R7 ;  /* 0x000000513a067223 */ /* 0x040fe20000010007 */
[----:B------:R-:W-:Y:S01]  /*28e0*/  FFMA.FTZ R8, R58, R8, R9 ;  /* 0x000000083a087223 */ /* 0x000fe20000010009 */
[----:B------:R-:W-:Y:S01]  /*28f0*/  HADD2.F32 R9, -RZ, R11.H0_H0 ;  /* 0x2000000bff097230 */ /* 0x000fe20000004100 */
[----:B------:R0:W-:Y:S01]  /*2900*/  F2F.F16.F32 R7, R10 ;  /* 0x0000000a00077304 */ /* 0x0001e20000200800 */
[----:B------:R-:W-:-:S02]  /*2910*/  HADD2.F32 R23, -RZ, R23.H0_H0 ;  /* 0x20000017ff177230 */ /* 0x000fc40000004100 */
[----:B------:R-:W-:Y:S01]  /*2920*/  FADD.FTZ R72, -R72, R69 ;  /* 0x0000004548487221 */ /* 0x000fe20000010100 */
[----:B------:R-:W-:Y:S01]  /*2930*/  FFMA.FTZ R68, R4, R68, R5 ;  /* 0x0000004404447223 */ /* 0x000fe20000010005 */
[----:B------:R-:W-:Y:S01]  /*2940*/  SHF.R.U64 R22, R18, 0x10, R19 ;  /* 0x0000001012167819 */ /* 0x000fe20000001213 */
[C-C-:B------:R-:W-:Y:S01]  /*2950*/  FFMA.FTZ R71, R4.reuse, R71, R5.reuse ;  /* 0x0000004704477223 */ /* 0x140fe20000010005 */
[----:B------:R-:W-:Y:S01]  /*2960*/  FFMA.FTZ R75, R4, R75, R5 ;  /* 0x0000004b044b7223 */ /* 0x000fe20000010005 */
[----:B------:R-:W-:Y:S01]  /*2970*/  FADD.FTZ R68, -R68, R67 ;  /* 0x0000004344447221 */ /* 0x000fe20000010100 */
[----:B------:R-:W-:Y:S01]  /*2980*/  FFMA.FTZ R69, R4, R61, R5 ;  /* 0x0000003d04457223 */ /* 0x000fe20000010005 */
[----:B0-----:R-:W-:Y:S01]  /*2990*/  FFMA.FTZ R10, R58, R73, R9 ;  /* 0x000000493a0a7223 */ /* 0x001fe20000010009 */
[----:B------:R-:W-:Y:S01]  /*29a0*/  MOV R9, R18 ;  /* 0x0000001200097202 */ /* 0x000fe20000000f00 */
[----:B------:R-:W-:Y:S01]  /*29b0*/  FADD.FTZ R71, -R71, R66 ;  /* 0x0000004247477221 */ /* 0x000fe20000010100 */
[----:B------:R-:W-:Y:S01]  /*29c0*/  FADD.FTZ R62, -R75, R62 ;  /* 0x0000003e4b3e7221 */ /* 0x000fe20000010100 */
[----:B------:R-:W-:Y:S01]  /*29d0*/  FMUL.FTZ R11, R10, R57 ;  /* 0x000000390a0b7220 */ /* 0x000fe20000410000 */
[----:B------:R-:W-:Y:S01]  /*29e0*/  FFMA.FTZ R10, R58, R72, R23 ;  /* 0x000000483a0a7223 */ /* 0x000fe20000010017 */
[----:B------:R-:W-:Y:S01]  /*29f0*/  HADD2.F32 R9, -RZ, R9.H0_H0 ;  /* 0x20000009ff097230 */ /* 0x000fe20000004100 */
[----:B------:R-:W-:Y:S01]  /*2a00*/  MOV R61, R21 ;  /* 0x00000015003d7202 */ /* 0x000fe20000000f00 */
[----:B------:R0:W-:Y:S01]  /*2a10*/  F2F.F16.F32 R23, R11 ;  /* 0x0000000b00177304 */ /* 0x0001e20000200800 */
[----:B------:R-:W-:Y:S01]  /*2a20*/  FMUL.FTZ R67, R10, R57 ;  /* 0x000000390a437220 */ /* 0x000fe20000410000 */
[----:B------:R-:W-:Y:S01]  /*2a30*/  FADD.FTZ R69, -R69, R60 ;  /* 0x0000003c45457221 */ /* 0x000fe20000010100 */
[----:B------:R-:W-:Y:S01]  /*2a40*/  FFMA.FTZ R10, R58, R68, R9 ;  /* 0x000000443a0a7223 */ /* 0x000fe20000010009 */
[----:B------:R-:W-:-:S02]  /*2a50*/  HADD2.F32 R9, -RZ, R22.H0_H0 ;  /* 0x20000016ff097230 */ /* 0x000fc40000004100 */
[C-C-:B------:R-:W-:Y:S01]  /*2a60*/  FFMA.FTZ R74, R4.reuse, R74, R5.reuse ;  /* 0x0000004a044a7223 */ /* 0x140fe20000010005 */
[----:B------:R-:W-:Y:S01]  /*2a70*/  FFMA.FTZ R5, R4, R65, R5 ;  /* 0x0000004104057223 */ /* 0x000fe20000010005 */
[-C--:B------:R-:W-:Y:S01]  /*2a80*/  FMUL.FTZ R10, R10, R57.reuse ;  /* 0x000000390a0a7220 */ /* 0x080fe20000410000 */
[----:B------:R-:W-:Y:S01]  /*2a90*/  FMUL.FTZ R8, R8, R57 ;  /* 0x0000003908087220 */ /* 0x000fe20000410000 */
[----:B0-----:R-:W-:Y:S01]  /*2aa0*/  SHF.R.U64 R11, R20, 0x10, R21 ;  /* 0x00000010140b7819 */ /* 0x001fe20000001215 */
[----:B------:R-:W-:Y:S01]  /*2ab0*/  FFMA.FTZ R22, R58, R71, R9 ;  /* 0x000000473a167223 */ /* 0x000fe20000010009 */
[----:B------:R0:W-:Y:S01]  /*2ac0*/  F2F.F16.F32 R59, R10 ;  /* 0x0000000a003b7304 */ /* 0x0001e20000200800 */
[----:B------:R-:W-:Y:S01]  /*2ad0*/  FADD.FTZ R74, -R74, R63 ;  /* 0x0000003f4a4a7221 */ /* 0x000fe20000010100 */
[----:B------:R-:W-:Y:S01]  /*2ae0*/  FADD.FTZ R64, -R5, R64 ;  /* 0x0000004005407221 */ /* 0x000fe20000010100 */
[----:B------:R-:W-:Y:S02]  /*2af0*/  HADD2.F32 R9, -RZ, R11.H0_H0 ;  /* 0x2000000bff097230 */ /* 0x000fe40000004100 */
[-C--:B------:R-:W-:Y:S01]  /*2b00*/  FMUL.FTZ R22, R22, R57.reuse ;  /* 0x0000003916167220 */ /* 0x080fe20000410000 */
[----:B------:R-:W-:-:S02]  /*2b10*/  FMUL.FTZ R6, R6, R57 ;  /* 0x0000003906067220 */ /* 0x000fc40000410000 */
[----:B------:R-:W-:Y:S01]  /*2b20*/  FFMA.FTZ R62, R58, R62, R9 ;  /* 0x0000003e3a3e7223 */ /* 0x000fe20000010009 */
[----:B------:R-:W-:Y:S01]  /*2b30*/  HADD2.F32 R9, -RZ, R61.H0_H0 ;  /* 0x2000003dff097230 */ /* 0x000fe20000004100 */
[----:B------:R-:W-:Y:S01]  /*2b40*/  SHF.R.U32.HI R61, RZ, 0x10, R21 ;  /* 0x00000010ff3d7819 */ /* 0x000fe20000011615 */
[----:B------:R-:W1:Y:S01]  /*2b50*/  F2F.F16.F32 R8, R8 ;  /* 0x0000000800087304 */ /* 0x000e620000200800 */
[----:B------:R-:W-:Y:S02]  /*2b60*/  FMUL.FTZ R62, R62, R57 ;  /* 0x000000393e3e7220 */ /* 0x000fe40000410000 */
[----:B0-----:R-:W-:Y:S01]  /*2b70*/  FFMA.FTZ R10, R58, R69, R9 ;  /* 0x000000453a0a7223 */ /* 0x001fe20000010009 */
[----:B------:R-:W-:Y:S01]  /*2b80*/  HADD2.F32 R61, -RZ, R61.H0_H0 ;  /* 0x2000003dff3d7230 */ /* 0x000fe20000004100 */
[----:B------:R-:W-:Y:S02]  /*2b90*/  MOV R9, R20 ;  /* 0x0000001400097202 */ /* 0x000fe40000000f00 */
[----:B------:R-:W-:Y:S01]  /*2ba0*/  FMUL.FTZ R10, R10, R57 ;  /* 0x000000390a0a7220 */ /* 0x000fe20000410000 */
[----:B------:R-:W-:Y:S01]  /*2bb0*/  F2F.F16.F32 R11, R22 ;  /* 0x00000016000b7304 */ /* 0x000fe20000200800 */
[----:B------:R-:W-:Y:S01]  /*2bc0*/  FFMA.FTZ R4, R58, R74, R61 ;  /* 0x0000004a3a047223 */ /* 0x000fe2000001003d */
[----:B------:R-:W-:-:S03]  /*2bd0*/  HADD2.F32 R9, -RZ, R9.H0_H0 ;  /* 0x20000009ff097230 */ /* 0x000fc60000004100 */
[----:B------:R-:W-:Y:S02]  /*2be0*/  FMUL.FTZ R60, R4, R57 ;  /* 0x00000039043c7220 */ /* 0x000fe40000410000 */
[----:B------:R-:W0:Y:S01]  /*2bf0*/  LDC.64 R4, c[0x0][0x468] ;  /* 0x00011a00ff047b82 */ /* 0x000e220000000a00 */
[----:B------:R-:W-:Y:S01]  /*2c00*/  FFMA.FTZ R58, R58, R64, R9 ;  /* 0x000000403a3a7223 */ /* 0x000fe20000010009 */
[----:B------:R-:W2:Y:S01]  /*2c10*/  F2F.F16.F32 R0, R0 ;  /* 0x0000000000007304 */ /* 0x000ea20000200800 */
[----:B-1----:R-:W-:-:S04]  /*2c20*/  IMAD.WIDE.U32 R8, R8, 0x10000, RZ ;  /* 0x0001000008087825 */ /* 0x002fc800078e00ff */
[----:B------:R-:W-:-:S03]  /*2c30*/  FMUL.FTZ R58, R58, R57 ;  /* 0x000000393a3a7220 */ /* 0x000fc60000410000 */
[----:B------:R-:W1:Y:S01]  /*2c40*/  F2F.F16.F32 R68, R67 ;  /* 0x0000004300447304 */ /* 0x000e620000200800 */
[----:B--2---:R-:W-:-:S07]  /*2c50*/  PRMT R7, R0, 0x5410, R7 ;  /* 0x0000541000077816 */ /* 0x004fce0000000007 */
[----:B------:R2:W-:Y:S01]  /*2c60*/  F2F.F16.F32 R22, R10 ;  /* 0x0000000a00167304 */ /* 0x0005e20000200800 */
[----:B------:R-:W-:Y:S02]  /*2c70*/  LOP3.LUT R7, R7, R9, RZ, 0xfc, !PT ;  /* 0x0000000907077212 */ /* 0x000fe400078efcff */
[----:B-1----:R-:W-:-:S05]  /*2c80*/  PRMT R63, R23, 0x5410, R68 ;  /* 0x00005410173f7816 */ /* 0x002fca0000000044 */
[----:B------:R-:W1:Y:S01]  /*2c90*/  F2F.F16.F32 R61, R60 ;  /* 0x0000003c003d7304 */ /* 0x000e620000200800 */
[----:B--2---:R-:W-:-:S05]  /*2ca0*/  IMAD.WIDE.U32 R10, R11, 0x10000, RZ ;  /* 0x000100000b0a7825 */ /* 0x004fca00078e00ff */
[----:B------:R-:W-:Y:S02]  /*2cb0*/  LOP3.LUT R9, R63, R11, RZ, 0xfc, !PT ;  /* 0x0000000b3f097212 */ /* 0x000fe400078efcff */
[----:B------:R-:W2:Y:S01]  /*2cc0*/  F2F.F16.F32 R62, R62 ;  /* 0x0000003e003e7304 */ /* 0x000ea20000200800 */
[----:B-1----:R-:W-:-:S07]  /*2cd0*/  PRMT R61, R22, 0x5410, R61 ;  /* 0x00005410163d7816 */ /* 0x002fce000000003d */
[----:B------:R-:W1:Y:S01]  /*2ce0*/  F2F.F16.F32 R6, R6 ;  /* 0x0000000600067304 */ /* 0x000e620000200800 */
[----:B--2---:R-:W-:-:S07]  /*2cf0*/  IMAD.WIDE.U32 R22, R62, 0x10000, RZ ;  /* 0x000100003e167825 */ /* 0x004fce00078e00ff */
[----:B------:R0:W2:Y:S01]  /*2d00*/  F2F.F16.F32 R57, R58 ;  /* 0x0000003a00397304 */ /* 0x0000a20000200800 */
        /* <DEDUP_REMOVED lines=11> */
.L_x_691:
[----:B------:R-:W-:Y:S01]  /*2dc0*/  SHF.R.U32.HI R11, RZ, 0x10, R19 ;  /* 0x00000010ff0b7819 */ /* 0x000fe20000011613 */
[C-C-:B------:R-:W-:Y:S01]  /*2dd0*/  FFMA.FTZ R73, R4.reuse, R73, R5.reuse ;  /* 0x0000004904497223 */ /* 0x140fe20000010005 */
[C-C-:B------:R-:W-:Y:S01]  /*2de0*/  FFMA.FTZ R68, R4.reuse, R68, R5.reuse ;  /* 0x0000004404447223 */ /* 0x140fe20000010005 */
[----:B------:R-:W-:Y:S01]  /*2df0*/  MOV R7, R17 ;  /* 0x0000001100077202 */ /* 0x000fe20000000f00 */
[C-C-:B------:R-:W-:Y:S01]  /*2e00*/  FFMA.FTZ R6, R4.reuse, R91, R5.reuse ;  /* 0x0000005b04067223 */ /* 0x140fe20000010005 */
[----:B------:R-:W-:Y:S01]  /*2e10*/  HADD2.F32 R23, -RZ, R11.H0_H0 ;  /* 0x2000000bff177230 */ /* 0x000fe20000004100 */
[----:B------:R-:W-:Y:S01]  /*2e20*/  MOV R11, R18 ;  /* 0x00000012000b7202 */ /* 0x000fe20000000f00 */
[----:B------:R-:W-:Y:S01]  /*2e30*/  FADD.FTZ R73, -R73, R70 ;  /* 0x0000004649497221 */ /* 0x000fe20000010100 */
[----:B------:R-:W-:Y:S01]  /*2e40*/  FFMA.FTZ R70, R4, R72, R5 ;  /* 0x0000004804467223 */ /* 0x000fe20000010005 */
[----:B------:R-:W-:Y:S01]  /*2e50*/  FADD.FTZ R67, -R68, R67 ;  /* 0x0000004344437221 */ /* 0x000fe20000010100 */
[----:B------:R-:W-:Y:S01]  /*2e60*/  FADD.FTZ R83, -R6, R83 ;  /* 0x0000005306537221 */ /* 0x000fe20000010100 */
[----:B------:R-:W-:Y:S01]  /*2e70*/  HADD2.F32 R11, -RZ, R11.H0_H0 ;  /* 0x2000000bff0b7230 */ /* 0x000fe20000004100 */
[----:B------:R-:W-:Y:S01]  /*2e80*/  SHF.R.U32.HI R6, RZ, 0x10, R17 ;  /* 0x00000010ff067819 */ /* 0x000fe20000011611 */
[----:B------:R-:W-:-:S02]  /*2e90*/  HADD2.F32 R7, -RZ, R7.H0_H0 ;  /* 0x20000007ff077230 */ /* 0x000fc40000004100 */
[----:B------:R-:W-:Y:S01]  /*2ea0*/  FADD.FTZ R69, -R70, R69 ;  /* 0x0000004546457221 */ /* 0x000fe20000010100 */
[----:B------:R-:W-:Y:S01]  /*2eb0*/  FFMA.FTZ R93, R4, R93, R5 ;  /* 0x0000005d045d7223 */ /* 0x000fe20000010005 */
[C---:B------:R-:W-:Y:S01]  /*2ec0*/  FFMA.FTZ R70, R58.reuse, R67, R11 ;  /* 0x000000433a467223 */ /* 0x040fe2000001000b */
[----:B------:R-:W-:Y:S01]  /*2ed0*/  MOV R11, R21 ;  /* 0x00000015000b7202 */ /* 0x000fe20000000f00 */
[----:B------:R-:W-:Y:S01]  /*2ee0*/  FFMA.FTZ R10, R58, R83, R7 ;  /* 0x000000533a0a7223 */ /* 0x000fe20000010007 */
[----:B------:R-:W-:Y:S02]  /*2ef0*/  HADD2.F32 R9, -RZ, R6.H0_H0 ;  /* 0x20000006ff097230 */ /* 0x000fe40000004100 */
[C-C-:B------:R-:W-:Y:S01]  /*2f00*/  FFMA.FTZ R61, R4.reuse, R61, R5.reuse ;  /* 0x0000003d043d7223 */ /* 0x140fe20000010005 */
[----:B------:R-:W-:Y:S01]  /*2f10*/  FADD.FTZ R93, -R93, R92 ;  /* 0x0000005c5d5d7221 */ /* 0x000fe20000010100 */
[----:B------:R-:W-:Y:S01]  /*2f20*/  MOV R7, R16 ;  /* 0x0000001000077202 */ /* 0x000fe20000000f00 */
[----:B------:R-:W-:Y:S01]  /*2f30*/  FFMA.FTZ R0, R4, R0, R5 ;  /* 0x0000000004007223 */ /* 0x000fe20000010005 */
[----:B------:R-:W-:-:S02]  /*2f40*/  HADD2.F32 R11, -RZ, R11.H0_H0 ;  /* 0x2000000bff0b7230 */ /* 0x000fc40000004100 */
[----:B------:R-:W-:Y:S01]  /*2f50*/  FADD.FTZ R61, -R61, R60 ;  /* 0x0000003c3d3d7221 */ /* 0x000fe20000010100 */
[----:B------:R-:W-:Y:S01]  /*2f60*/  SHF.R.U32.HI R59, RZ, 0x10, R21 ;  /* 0x00000010ff3b7819 */ /* 0x000fe20000011615 */
[----:B------:R-:W-:Y:S01]  /*2f70*/  FFMA.FTZ R22, R58, R93, R9 ;  /* 0x0000005d3a167223 */ /* 0x000fe20000010009 */
[----:B------:R-:W-:Y:S01]  /*2f80*/  FADD.FTZ R81, -R0, R81 ;  /* 0x0000005100517221 */ /* 0x000fe20000010100 */
[----:B------:R-:W-:Y:S01]  /*2f90*/  HADD2.F32 R9, -RZ, R7.H0_H0 ;  /* 0x20000007ff097230 */ /* 0x000fe20000004100 */
[----:B------:R-:W-:Y:S01]  /*2fa0*/  SHF.R.U64 R0, R16, 0x10, R17 ;  /* 0x0000001010007819 */ /* 0x000fe20000001211 */
[----:B------:R-:W-:Y:S01]  /*2fb0*/  FFMA.FTZ R60, R4, R74, R5 ;  /* 0x0000004a043c7223 */ /* 0x000fe20000010005 */
[----:B------:R-:W-:Y:S01]  /*2fc0*/  FFMA.FTZ R74, R58, R61, R11 ;  /* 0x0000003d3a4a7223 */ /* 0x000fe2000001000b */
[----:B------:R-:W-:Y:S01]  /*2fd0*/  FFMA.FTZ R77, R4, R77, R5 ;  /* 0x0000004d044d7223 */ /* 0x000fe20000010005 */
[----:B------:R-:W-:Y:S01]  /*2fe0*/  HADD2.F32 R61, -RZ, R59.H0_H0 ;  /* 0x2000003bff3d7230 */ /* 0x000fe20000004100 */
[----:B------:R-:W-:Y:S01]  /*2ff0*/  MOV R59, R20 ;  /* 0x00000014003b7202 */ /* 0x000fe20000000f00 */
[----:B------:R-:W-:Y:S01]  /*3000*/  FFMA.FTZ R78, R58, R81, R9 ;  /* 0x000000513a4e7223 */ /* 0x000fe20000010009 */
[----:B------:R-:W-:Y:S01]  /*3010*/  FADD.FTZ R63, -R60, R63 ;  /* 0x0000003f3c3f7221 */ /* 0x000fe20000010100 */
[----:B------:R-:W-:-:S02]  /*3020*/  HADD2.F32 R9, -RZ, R0.H0_H0 ;  /* 0x20000000ff097230 */ /* 0x000fc40000004100 */
[----:B------:R-:W-:Y:S01]  /*3030*/  FFMA.FTZ R65, R4, R65, R5 ;  /* 0x0000004104417223 */ /* 0x000fe20000010005 */
[----:B------:R-:W-:Y:S01]  /*3040*/  FADD.FTZ R77, -R77, R76 ;  /* 0x0000004c4d4d7221 */ /* 0x000fe20000010100 */
[----:B------:R-:W-:Y:S01]  /*3050*/  MOV R8, R19 ;  /* 0x0000001300087202 */ /* 0x000fe20000000f00 */
[----:B------:R-:W-:Y:S01]  /*3060*/  FFMA.FTZ R80, R58, R69, R23 ;  /* 0x000000453a507223 */ /* 0x000fe20000010017 */
[----:B------:R-:W-:Y:S01]  /*3070*/  SHF.R.U64 R23, R18, 0x10, R19 ;  /* 0x0000001012177819 */ /* 0x000fe20000001213 */
[----:B------:R-:W-:Y:S01]  /*3080*/  FFMA.FTZ R82, R58, R63, R61 ;  /* 0x0000003f3a527223 */ /* 0x000fe2000001003d */
[----:B------:R-:W-:Y:S02]  /*3090*/  HADD2.F32 R59, -RZ, R59.H0_H0 ;  /* 0x2000003bff3b7230 */ /* 0x000fe40000004100 */
[----:B------:R-:W-:Y:S01]  /*30a0*/  FADD.FTZ R65, -R65, R64 ;  /* 0x0000004041417221 */ /* 0x000fe20000010100 */
[----:B------:R-:W-:Y:S01]  /*30b0*/  SHF.R.U64 R61, R20, 0x10, R21 ;  /* 0x00000010143d7819 */ /* 0x000fe20000001215 */
[----:B------:R0:W-:Y:S01]  /*30c0*/  F2F.F16.F32 R6, R10 ;  /* 0x0000000a00067304 */ /* 0x0001e20000200800 */
[----:B------:R-:W-:Y:S01]  /*30d0*/  FFMA.FTZ R76, R58, R77, R9 ;  /* 0x0000004d3a4c7223 */ /* 0x000fe20000010009 */
[----:B------:R-:W-:Y:S01]  /*30e0*/  FFMA.FTZ R71, R4, R71, R5 ;  /* 0x0000004704477223 */ /* 0x000fe20000010005 */
[----:B------:R-:W-:-:S02]  /*30f0*/  HADD2.F32 R9, -RZ, R8.H0_H0 ;  /* 0x20000008ff097230 */ /* 0x000fc40000004100 */
[----:B------:R-:W-:Y:S01]  /*3100*/  FFMA.FTZ R5, R4, R75, R5 ;  /* 0x0000004b04057223 */ /* 0x000fe20000010005 */
[----:B------:R-:W-:Y:S02]  /*3110*/  HADD2.F32 R23, -RZ, R23.H0_H0 ;  /* 0x20000017ff177230 */ /* 0x000fe40000004100 */
[C---:B------:R-:W-:Y:S01]  /*3120*/  FFMA.FTZ R4, R58.reuse, R65, R59 ;  /* 0x000000413a047223 */ /* 0x040fe2000001003b */
[----:B------:R-:W-:Y:S01]  /*3130*/  FADD.FTZ R71, -R71, R66 ;  /* 0x0000004247477221 */ /* 0x000fe20000010100 */
[----:B------:R1:W2:Y:S01]  /*3140*/  F2F.F16.F32 R7, R22 ;  /* 0x0000001600077304 */ /* 0x0002a20000200800 */
[----:B------:R-:W-:Y:S02]  /*3150*/  HADD2.F32 R59, -RZ, R61.H0_H0 ;  /* 0x2000003dff3b7230 */ /* 0x000fe40000004100 */
[----:B------:R-:W-:Y:S01]  /*3160*/  FADD.FTZ R5, -R5, R62 ;  /* 0x0000003e05057221 */ /* 0x000fe20000010100 */
[C---:B------:R-:W-:Y:S01]  /*3170*/  FFMA.FTZ R72, R58.reuse, R73, R9 ;  /* 0x000000493a487223 */ /* 0x040fe20000010009 */
[----:B------:R-:W-:Y:S01]  /*3180*/  FFMA.FTZ R66, R58, R71, R23 ;  /* 0x000000473a427223 */ /* 0x000fe20000010017 */
[----:B0-----:R-:W-:Y:S01]  /*3190*/  FMUL.FTZ R10, R10, R57 ;  /* 0x000000390a0a7220 */ /* 0x001fe20000410000 */
[----:B------:R-:W-:Y:S01]  /*31a0*/  FFMA.FTZ R64, R58, R5, R59 ;  /* 0x000000053a407223 */ /* 0x000fe2000001003b */
        /* <DEDUP_REMOVED lines=12> */
[----:B------:R2:W-:Y:S01]  /*3270*/  F2F.F16.F32 R62, R10 ;  /* 0x0000000a003e7304 */ /* 0x0005e20000200800 */
[----:B-1----:R-:W-:-:S07]  /*3280*/  FMUL.FTZ R66, R66, R57 ;  /* 0x0000003942427220 */ /* 0x002fce0000410000 */
[----:B------:R1:W-:Y:S01]  /*3290*/  F2F.F16.F32 R11, R74 ;  /* 0x0000004a000b7304 */ /* 0x0003e20000200800 */
[----:B--2---:R-:W-:-:S07]  /*32a0*/  FMUL.FTZ R10, R74, R57 ;  /* 0x000000394a0a7220 */ /* 0x004fce0000410000 */
[----:B------:R2:W3:Y:S01]  /*32b0*/  F2F.F16.F32 R58, R64 ;  /* 0x00000040003a7304 */ /* 0x0004e20000200800 */
[----:B-1----:R-:W-:-:S07]  /*32c0*/  FMUL.FTZ R74, R4, R57 ;  /* 0x00000039044a7220 */ /* 0x002fce0000410000 */
[----:B------:R1:W-:Y:S01]  /*32d0*/  F2F.F16.F32 R0, R78 ;  /* 0x0000004e00007304 */ /* 0x0003e20000200800 */
[----:B--2---:R-:W-:Y:S01]  /*32e0*/  FMUL.FTZ R64, R64, R57 ;  /* 0x0000003940407220 */ /* 0x004fe20000410000 */
[----:B---3--:R-:W-:-:S06]  /*32f0*/  IMAD.WIDE.U32 R58, R58, 0x10000, RZ ;  /* 0x000100003a3a7825 */ /* 0x008fcc00078e00ff */
[----:B------:R2:W3:Y:S01]  /*3300*/  F2F.F16.F32 R60, R82 ;  /* 0x00000052003c7304 */ /* 0x0004e20000200800 */
[----:B-1----:R-:W-:-:S07]  /*3310*/  FMUL.FTZ R78, R78, R57 ;  /* 0x000000394e4e7220 */ /* 0x002fce0000410000 */
[----:B------:R1:W-:Y:S01]  /*3320*/  F2F.F16.F32 R61, R4 ;  /* 0x00000004003d7304 */ /* 0x0003e20000200800 */
[----:B--2---:R-:W-:-:S07]  /*3330*/  FMUL.FTZ R82, R82, R57 ;  /* 0x0000003952527220 */ /* 0x004fce0000410000 */
[----:B------:R2:W-:Y:S01]  /*3340*/  F2F.F16.F32 R67, R70 ;  /* 0x0000004600437304 */ /* 0x0005e20000200800 */
[----:B-1----:R-:W1:Y:S07]  /*3350*/  LDC.64 R4, c[0x0][0x478] ;  /* 0x00011e00ff047b82 */ /* 0x002e6e0000000a00 */
[----:B------:R4:W5:Y:S01]  /*3360*/  F2F.F16.F32 R71, R22 ;  /* 0x0000001600477304 */ /* 0x0009620000200800 */
[----:B--2---:R-:W-:Y:S01]  /*3370*/  FMUL.FTZ R70, R70, R57 ;  /* 0x0000003946467220 */ /* 0x004fe20000410000 */
[----:B---3--:R-:W-:-:S02]  /*3380*/  PRMT R57, R11, 0x5410, R60 ;  /* 0x000054100b397816 */ /* 0x008fc4000000003c */
[----:B------:R-:W-:-:S04]  /*3390*/  LOP3.LUT R11, R65, R9, RZ, 0xfc, !PT ;  /* 0x00000009410b7212 */ /* 0x000fc800078efcff */
[----:B------:R-:W-:Y:S01]  /*33a0*/  F2F.F16.F32 R76, R76 ;  /* 0x0000004c004c7304 */ /* 0x000fe20000200800 */
[----:B----4-:R-:W-:-:S05]  /*33b0*/  IMAD.WIDE.U32 R22, R23, 0x10000, RZ ;  /* 0x0001000017167825 */ /* 0x010fca00078e00ff */
[----:B------:R-:W-:Y:S02]  /*33c0*/  LOP3.LUT R9, R63, R23, RZ, 0xfc, !PT ;  /* 0x000000173f097212 */ /* 0x000fe400078efcff */
[----:B------:R-:W2:Y:S01]  /*33d0*/  F2F.F16.F32 R66, R66 ;  /* 0x0000004200427304 */ /* 0x000ea20000200800 */
[----:B------:R-:W-:Y:S02]  /*33e0*/  LOP3.LUT R23, R57, R59, RZ, 0xfc, !PT ;  /* 0x0000003b39177212 */ /* 0x000fe400078efcff */
[----:B-----5:R-:W-:-:S05]  /*33f0*/  PRMT R71, R62, 0x5410, R71 ;  /* 0x000054103e477816 */ /* 0x020fca0000000047 */
[----:B------:R-:W-:Y:S01]  /*3400*/  F2F.F16.F32 R69, R78 ;  /* 0x0000004e00457304 */ /* 0x000fe20000200800 */
[----:B--2---:R-:W-:-:S07]  /*3410*/  IMAD.WIDE.U32 R62, R66, 0x10000, RZ ;  /* 0x00010000423e7825 */ /* 0x004fce00078e00ff */
[----:B------:R-:W-:Y:S08]  /*3420*/  F2F.F16.F32 R72, R72 ;  /* 0x0000004800487304 */ /* 0x000ff00000200800 */
[----:B------:R-:W2:Y:S08]  /*3430*/  F2F.F16.F32 R75, R80 ;  /* 0x00000050004b7304 */ /* 0x000eb00000200800 */
[----:B------:R-:W3:Y:S01]  /*3440*/  F2F.F16.F32 R64, R64 ;  /* 0x0000004000407304 */ /* 0x000ee20000200800 */
[----:B--2---:R-:W-:-:S07]  /*3450*/  PRMT R75, R72, 0x5410, R75 ;  /* 0x00005410484b7816 */ /* 0x004fce000000004b */
[----:B------:R2:W-:Y:S01]  /*3460*/  F2F.F16.F32 R78, R10 ;  /* 0x0000000a004e7304 */ /* 0x0005e20000200800 */
[----:B---3--:R-:W-:-:S07]  /*3470*/  IMAD.WIDE.U32 R64, R64, 0x10000, RZ ;  /* 0x0001000040407825 */ /* 0x008fce00078e00ff */
[----:B------:R-:W3:Y:S01]  /*3480*/  F2F.F16.F32 R79, R82 ;  /* 0x00000052004f7304 */ /* 0x000ee20000200800 */
[----:B--2---:R-:W-:Y:S02]  /*3490*/  LOP3.LUT R10, R8, R0, RZ, 0xfc, !PT ;  /* 0x00000000080a7212 */ /* 0x004fe400078efcff */
[----:B------:R-:W-:Y:S02]  /*34a0*/  LOP3.LUT R8, R22, R67, RZ, 0xfc, !PT ;  /* 0x0000004316087212 */ /* 0x000fe400078efcff */
[----:B------:R-:W-:Y:S01]  /*34b0*/  LOP3.LUT R22, R58, R61, RZ, 0xfc, !PT ;  /* 0x0000003d3a167212 */ /* 0x000fe200078efcff */
[----:B------:R-:W-:Y:S01]  /*34c0*/  IMAD.WIDE.U32 R58, R76, 0x10000, RZ ;  /* 0x000100004c3a7825 */ /* 0x000fe200078e00ff */
[----:B------:R-:W-:Y:S01]  /*34d0*/  LOP3.LUT R67, R75, R63, RZ, 0xfc, !PT ;  /* 0x0000003f4b437212 */ /* 0x000fe200078efcff */
[----:B------:R-:W2:Y:S02]  /*34e0*/  F2F.F16.F32 R73, R70 ;  /* 0x0000004600497304 */ /* 0x000ea40000200800 */
[----:B-1----:R-:W-:Y:S01]  /*34f0*/  IMAD.WIDE.U32 R60, R50, 0x8, R4 ;  /* 0x00000008323c7825 */ /* 0x002fe200078e0004 */
[----:B------:R-:W-:-:S02]  /*3500*/  LOP3.LUT R59, R71, R59, RZ, 0xfc, !PT ;  /* 0x0000003b473b7212 */ /* 0x000fc400078efcff */
[----:B------:R-:W-:Y:S01]  /*3510*/  LOP3.LUT R58, R58, R69, RZ, 0xfc, !PT ;  /* 0x000000453a3a7212 */ /* 0x000fe200078efcff */
[----:B------:R-:W-:Y:S01]  /*3520*/  IMAD.WIDE.U32 R68, R48, 0x8, R4 ;  /* 0x0000000830447825 */ /* 0x000fe200078e0004 */
[----:B---3--:R-:W-:Y:S01]  /*3530*/  PRMT R79, R78, 0x5410, R79 ;  /* 0x000054104e4f7816 */ /* 0x008fe2000000004f */
[----:B------:R-:W1:Y:S01]  /*3540*/  F2F.F16.F32 R77, R74 ;  /* 0x0000004a004d7304 */ /* 0x000e620000200800 */
[----:B------:R3:W-:Y:S02]  /*3550*/  STG.E.64 desc[UR4][R60.64], R10 ;  /* 0x0000000a3c007986 */ /* 0x0007e4000c101b04 */
[----:B------:R-:W-:Y:S02]  /*3560*/  LOP3.LUT R71, R79, R65, RZ, 0xfc, !PT ;  /* 0x000000414f477212 */ /* 0x000fe400078efcff */
[----:B--2---:R-:W-:Y:S01]  /*3570*/  LOP3.LUT R66, R62, R73, RZ, 0xfc, !PT ;  /* 0x000000493e427212 */ /* 0x004fe200078efcff */
[----:B0-----:R-:W-:-:S05]  /*3580*/  IMAD.WIDE.U32 R62, R50, 0x8, R6 ;  /* 0x00000008323e7825 */ /* 0x001fca00078e0006 */
[----:B------:R3:W-:Y:S01]  /*3590*/  STG.E.64 desc[UR4][R62.64], R58 ;  /* 0x0000003a3e007986 */ /* 0x0007e2000c101b04 */
[----:B-1----:R-:W-:Y:S01]  /*35a0*/  LOP3.LUT R70, R64, R77, RZ, 0xfc, !PT ;  /* 0x0000004d40467212 */ /* 0x002fe200078efcff */
[----:B------:R-:W-:-:S04]  /*35b0*/  IMAD.WIDE.U32 R64, R49, 0x8, R4 ;  /* 0x0000000831407825 */ /* 0x000fc800078e0004 */
[--C-:B------:R-:W-:Y:S01]  /*35c0*/  IMAD.WIDE.U32 R4, R49, 0x8, R6.reuse ;  /* 0x0000000831047825 */ /* 0x100fe200078e0006 */
[----:B------:R3:W-:Y:S03]  /*35d0*/  STG.E.64 desc[UR4][R64.64], R8 ;  /* 0x0000000840007986 */ /* 0x0007e6000c101b04 */
[----:B------:R-:W-:Y:S01]  /*35e0*/  IMAD.WIDE.U32 R6, R48, 0x8, R6 ;  /* 0x0000000830067825 */ /* 0x000fe200078e0006 */
[----:B------:R3:W-:Y:S04]  /*35f0*/  STG.E.64 desc[UR4][R4.64], R66 ;  /* 0x0000004204007986 */ /* 0x0007e8000c101b04 */
[----:B------:R3:W-:Y:S04]  /*3600*/  STG.E.64 desc[UR4][R68.64], R22 ;  /* 0x0000001644007986 */ /* 0x0007e8000c101b04 */
[----:B------:R3:W-:Y:S02]  /*3610*/  STG.E.64 desc[UR4][R6.64], R70 ;  /* 0x0000004606007986 */ /* 0x0007e4000c101b04 */
.L_x_690:
[----:B0-234-:R-:W0:Y:S01]  /*3620*/  LDC.64 R4, c[0x0][0x380] ;  /* 0x0000e000ff047b82 */ /* 0x01de220000000a00 */
        /* <DEDUP_REMOVED lines=28> */
.L_x_685:
        /* <DEDUP_REMOVED lines=14> */
.L_x_693:
        /* <DEDUP_REMOVED lines=11> */
.L_x_6673:


//--------------------- .text._ZN10layer_norm13ln_bwd_kernelINS_13Kernel_traitsI6__halfS2_S2_S2_fjLj1536ELj1ELj1ELj4ELj8ENS_18Kernel_traits_baseILj1536ES2_S2_S2_S2_fjLj128EEEEELb0ELb0ELb1ELb0EEEvNS_9BwdParamsE --------------------------
	.section	.text._ZN10layer_norm13ln_bwd_kernelINS_13Kernel_traitsI6__halfS2_S2_S2_fjLj1536ELj1ELj1ELj4ELj8ENS_18Kernel_traits_baseILj1536ES2_S2_S2_S2_fjLj128EEEEELb0ELb0ELb1ELb0EEEvNS_9BwdParamsE,"ax",@progbits
	.align	128
        .global         _ZN10layer_norm13ln_bwd_kernelINS_13Kernel_traitsI6__halfS2_S2_S2_fjLj1536ELj1ELj1ELj4ELj8ENS_18Kernel_traits_baseILj1536ES2_S2_S2_S2_fjLj128EEEEELb0ELb0ELb1ELb0EEEvNS_9BwdParamsE
        .type           _ZN10layer_norm13ln_bwd_kernelINS_13Kernel_traitsI6__halfS2_S2_S2_fjLj1536ELj1ELj1ELj4ELj8ENS_18Kernel_traits_baseILj1536ES2_S2_S2_S2_fjLj128EEEEELb0ELb0ELb1ELb0EEEvNS_9BwdParamsE,@function
        .size           _ZN10layer_norm13ln_bwd_kernelINS_13Kernel_traitsI6__halfS2_S2_S2_fjLj1536ELj1ELj1ELj4ELj8ENS_18Kernel_traits_baseILj1536ES2_S2_S2_S2_fjLj128EEEEELb0ELb0ELb1ELb0EEEvNS_9BwdParamsE,(.L_x_6674 - _ZN10layer_norm13ln_bwd_kernelINS_13Kernel_traitsI6__halfS2_S2_S2_fjLj1536ELj1ELj1ELj4ELj8ENS_18Kernel_traits_baseILj1536ES2_S2_S2_S2_fjLj128EEEEELb0ELb0ELb1ELb0EEEvNS_9BwdParamsE)
        .other          _ZN10layer_norm13ln_bwd_kernelINS_13Kernel_traitsI6__halfS2_S2_S2_fjLj1536ELj1ELj1ELj4ELj8ENS_18Kernel_traits_baseILj1536ES2_S2_S2_S2_fjLj128EEEEELb0ELb0ELb1ELb0EEEvNS_9BwdParamsE,@"STO_CUDA_ENTRY STV_DEFAULT"
_ZN10layer_norm13ln_bwd_kernelINS_13Kernel_traitsI6__halfS2_S2_S2_fjLj1536ELj1ELj1ELj4ELj8ENS_18Kernel_traits_baseILj1536ES2_S2_S2_S2_fjLj128EEEEELb0ELb0ELb1ELb0EEEvNS_9BwdParamsE:
.text._ZN10layer_norm13ln_bwd_kernelINS_13Kernel_traitsI6__halfS2_S2_S2_fjLj1536ELj1ELj1ELj4ELj8ENS_18Kernel_traits_baseILj1536ES2_S2_S2_S2_fjLj128EEEEELb0ELb0ELb1ELb0EEEvNS_9BwdParamsE:
        /* <DEDUP_REMOVED lines=64> */
[----:B------:R-:W-:Y:S01]  /*0400*/  PRMT R59, R59, 0x5410, R59 ;  /* 0x000054103b3b7816 */ /* 0x000fe2000000003b */
[----:B------:R-:W-:Y:S01]  /*0410*/  UPLOP3.LUT UP1, UPT, UPT, UPT, UPT, 0x40, 0x4 ;  /* 0x000000000004789c */ /* 0x000fe20003f2e870 */
[----:B------:R-:W-:Y:S01]  /*0420*/  PRMT R66, R66, 0x5410, R66 ;  /* 0x0000541042427816 */ /* 0x000fe20000000042 */
[----:B------:R-:W0:Y:S01]  /*0430*/  LDCU UR27, c[0x0][0x40c] ;  /* 0x00008180ff1b77ac */ /* 0x000e220008000800 */
[----:B------:R-:W-:Y:S02]  /*0440*/  PRMT R67, R67, 0x5410, R67 ;  /* 0x0000541043437816 */ /* 0x000fe40000000043 */
[----:B------:R-:W-:Y:S01]  /*0450*/  PRMT R68, R68, 0x5410, R68 ;  /* 0x0000541044447816 */ /* 0x000fe20000000044 */
[----:B------:R-:W1:Y:S01]  /*0460*/  LDCU UR6, c[0x0][0x388] ;  /* 0x00007100ff0677ac */ /* 0x000e620008000800 */
[----:B------:R-:W-:Y:S02]  /*0470*/  PRMT R69, R69, 0x5410, R69 ;  /* 0x0000541045457816 */ /* 0x000fe40000000045 */
[----:B------:R-:W-:Y:S01]  /*0480*/  PRMT R70, R70, 0x5410, R70 ;  /* 0x0000541046467816 */ /* 0x000fe20000000046 */
[----:B------:R-:W2:Y:S01]  /*0490*/  LDCU.U8 UR28, c[0x0][0x410] ;  /* 0x00008200ff1c77ac */ /* 0x000ea20008000000 */
[----:B------:R-:W-:-:S02]  /*04a0*/  PRMT R71, R71, 0x5410, R71 ;  /* 0x0000541047477816 */ /* 0x000fc40000000047 */
[----:B------:R-:W-:Y:S01]  /*04b0*/  PRMT R72, R72, 0x5410, R72 ;  /* 0x0000541048487816 */ /* 0x000fe20000000048 */
[----:B------:R-:W3:Y:S01]  /*04c0*/  LDCU.64 UR18, c[0x0][0x3c8] ;  /* 0x00007900ff1277ac */ /* 0x000ee20008000a00 */
[----:B------:R-:W-:Y:S02]  /*04d0*/  PRMT R74, R74, 0x5410, R0 ;  /* 0x000054104a4a7816 */ /* 0x000fe40000000000 */
[----:B------:R-:W-:Y:S01]  /*04e0*/  PRMT R76, R76, 0x5410, R3 ;  /* 0x000054104c4c7816 */ /* 0x000fe20000000003 */
[----:B------:R-:W4:Y:S01]  /*04f0*/  LDCU.64 UR20, c[0x0][0x3c0] ;  /* 0x00007800ff1477ac */ /* 0x000f220008000a00 */
[----:B------:R-:W0:Y:S01]  /*0500*/  LDCU UR29, c[0x0][0x400] ;  /* 0x00008000ff1d77ac */ /* 0x000e220008000800 */
[----:B------:R-:W0:Y:S01]  /*0510*/  LDCU.64 UR22, c[0x0][0x438] ;  /* 0x00008700ff1677ac */ /* 0x000e220008000a00 */
[----:B------:R-:W0:Y:S01]  /*0520*/  LDCU.64 UR4, c[0x0][0x478] ;  /* 0x00008f00ff0477ac */ /* 0x000e220008000a00 */
[----:B------:R-:W0:Y:S01]  /*0530*/  LDCU.128 UR12, c[0x0][0x3f0] ;  /* 0x00007e00ff0c77ac */ /* 0x000e220008000c00 */
[----:B------:R-:W0:Y:S02]  /*0540*/  LDCU.64 UR24, c[0x0][0x380] ;  /* 0x00007000ff1877ac */ /* 0x000e240008000a00 */
.L_x_736:
[----:B0-----:R-:W-:Y:S02]  /*0550*/  UIMAD.WIDE UR8, UR26, 0x4, UR14 ;  /* 0x000000041a0878a5 */ /* 0x001fe4000f8e020e */
[----:B------:R-:W-:-:S04]  /*0560*/  UIMAD.WIDE UR10, UR26, 0x4, UR12 ;  /* 0x000000041a0a78a5 */ /* 0x000fc8000f8e020c */
[----:B------:R-:W-:Y:S02]  /*0570*/  MOV R44, UR8 ;  /* 0x00000008002c7c02 */ /* 0x000fe40008000f00 */
[----:B------:R-:W-:Y:S01]  /*0580*/  MOV R45, UR9 ;  /* 0x00000009002d7c02 */ /* 0x000fe20008000f00 */
[----:B---3--:R-:W-:-:S04]  /*0590*/  UIMAD.WIDE UR8, UR26, 0x4, UR18 ;  /* 0x000000041a0878a5 */ /* 0x008fc8000f8e0212 */
[----:B------:R-:W3:Y:S01]  /*05a0*/  LDG.E R44, desc[UR16][R44.64] ;  /* 0x000000102c2c7981 */ /* 0x000ee2000c1e1900 */
[----:B-12-4-:R-:W-:Y:S02]  /*05b0*/  MOV R40, UR10 ;  /* 0x0000000a00287c02 */ /* 0x016fe40008000f00 */
        /* <DEDUP_REMOVED lines=12> */
[----:B----4-:R-:W-:-:S06]  /*0680*/  UIMAD.WIDE UR8, UR26, 0x4, UR20 ;  /* 0x000000041a0878a5 */ /* 0x010fcc000f8e0214 */
[----:B------:R-:W-:Y:S02]  /*0690*/  MOV R40, UR8 ;  /* 0x0000000800287c02 */ /* 0x000fe40008000f00 */
[----:B------:R-:W-:-:S05]  /*06a0*/  MOV R41, UR9 ;  /* 0x0000000900297c02 */ /* 0x000fca0008000f00 */
[----:B------:R-:W2:Y:S01]  /*06b0*/  LDG.E R40, desc[UR16][R40.64] ;  /* 0x0000001028287981 */ /* 0x000ea2000c1e1900 */
[----:B------:R-:W-:Y:S01]  /*06c0*/  UIADD3 UR8, UPT, UPT, UR30, -0x1, URZ ;  /* 0xffffffff1e087890 */ /* 0x000fe2000fffe0ff */
[C---:B------:R-:W-:Y:S01]  /*06d0*/  ISETP.GE.U32.AND P3, PT, R2.reuse, 0x80, PT ;  /* 0x000000800200780c */ /* 0x040fe20003f66070 */
[----:B-1----:R-:W-:Y:S01]  /*06e0*/  UIMAD UR7, UR26, UR6, URZ ;  /* 0x000000061a0772a4 */ /* 0x002fe2000f8e02ff */
[----:B------:R-:W0:Y:S01]  /*06f0*/  S2R R0, SR_TID.X ;  /* 0x0000000000007919 */ /* 0x000e220000002100 */
        /* <DEDUP_REMOVED lines=9> */
[----:B------:R-:W-:-:S03]  /*0790*/  CS2R R46, SRZ ;  /* 0x00000000002e7805 */ /* 0x000fc6000001ff00 */
[----:B------:R-:W-:Y:S02]  /*07a0*/  MOV R73, UR8 ;  /* 0x0000000800497c02 */ /* 0x000fe40008000f00 */
[----:B------:R-:W-:Y:S02]  /*07b0*/  MOV R75, UR10 ;  /* 0x0000000a004b7c02 */ /* 0x000fe40008000f00 */
[-C--:B0-----:R-:W-:Y:S02]  /*07c0*/  LEA.HI.SX32 R73, R73, R0.reuse, 0x1e ;  /* 0x0000000049497211 */ /* 0x081fe400078ff2ff */
[----:B------:R-:W-:Y:S02]  /*07d0*/  LEA.HI.SX32 R75, R75, R0, 0x1e ;  /* 0x000000004b4b7211 */ /* 0x000fe400078ff2ff */
[----:B------:R-:W-:Y:S02]  /*07e0*/  MOV R45, R73 ;  /* 0x00000049002d7202 */ /* 0x000fe40000000f00 */
[----:B--2---:R-:W-:Y:S01]  /*07f0*/  FSEL R44, R40, RZ, !P0 ;  /* 0x000000ff282c7208 */ /* 0x004fe20004000000 */
        /* <DEDUP_REMOVED lines=12> */
[----:B------:R-:W-:Y:S02]  /*08c0*/  IADD3 R75, PT, PT, R75, 0x80, RZ ;  /* 0x000000804b4b7810 */ /* 0x000fe40007ffe0ff */
[----:B------:R-:W-:Y:S01]  /*08d0*/  IADD3 R45, PT, PT, R45, 0x80, RZ ;  /* 0x000000802d2d7810 */ /* 0x000fe20007ffe0ff */
[----:B--2---:R-:W-:Y:S01]  /*08e0*/  HADD2.F32 R3, -RZ, R4.H0_H0 ;  /* 0x20000004ff037230 */ /* 0x004fe20000004100 */
[----:B------:R-:W-:Y:S01]  /*08f0*/  SHF.R.U64 R46, R4, 0x10, R5 ;  /* 0x00000010042e7819 */ /* 0x000fe20000001205 */
[----:B------:R-:W-:-:S03]  /*0900*/  HADD2.F32 R4, -RZ, R59.H1_H1 ;  /* 0x3000003bff047230 */ /* 0x000fc60000004100 */
[----:B------:R-:W-:Y:S01]  /*0910*/  FADD.FTZ R3, -R44, R3 ;  /* 0x000000032c037221 */ /* 0x000fe20000010100 */
[----:B---3--:R-:W-:Y:S02]  /*0920*/  MOV R41, R6 ;  /* 0x0000000600297202 */ /* 0x008fe40000000f00 */
[--C-:B------:R-:W-:Y:S02]  /*0930*/  SHF.R.U64 R10, R6, 0x10, R7.reuse ;  /* 0x00000010060a7819 */ /* 0x100fe40000001207 */
[----:B------:R-:W-:Y:S01]  /*0940*/  MOV R42, R7 ;  /* 0x00000007002a7202 */ /* 0x000fe20000000f00 */
[----:B------:R-:W-:Y:S01]  /*0950*/  HADD2.F32 R41, -RZ, R41.H0_H0 ;  /* 0x20000029ff297230 */ /* 0x000fe20000004100 */
[----:B------:R-:W-:Y:S01]  /*0960*/  SHF.R.U32.HI R40, RZ, 0x10, R7 ;  /* 0x00000010ff287819 */ /* 0x000fe20000011607 */
[----:B------:R-:W-:Y:S01]  /*0970*/  FMUL.FTZ R3, R3, UR31 ;  /* 0x0000001f03037c20 */ /* 0x000fe20008410000 */
[----:B------:R-:W-:Y:S01]  /*0980*/  SHF.R.U32.HI R7, RZ, 0x10, R5 ;  /* 0x00000010ff077819 */ /* 0x000fe20000011605 */
[----:B------:R-:W-:-:S02]  /*0990*/  HADD2.F32 R5, -RZ, R5.H0_H0 ;  /* 0x20000005ff057230 */ /* 0x000fc40000004100 */
[----:B0-----:R-:W-:Y:S02]  /*09a0*/  HADD2.F32 R9, -RZ, R46.H0_H0 ;  /* 0x2000002eff097230 */ /* 0x001fe40000004100 */
[-C--:B------:R-:W-:Y:S01]  /*09b0*/  FMUL.FTZ R4, R4, R41.reuse ;  /* 0x0000002904047220 */ /* 0x080fe20000410000 */
[----:B------:R-:W-:Y:S01]  /*09c0*/  FADD.FTZ R24, R24, R41 ;  /* 0x0000002918187221 */ /* 0x000fe20000010000 */
[----:B------:R-:W-:Y:S01]  /*09d0*/  FFMA.FTZ R36, R3, R41, R36 ;  /* 0x0000002903247223 */ /* 0x000fe20000010024 */
[C---:B------:R-:W-:Y:S01]  /*09e0*/  FADD.FTZ R5, -R44.reuse, R5 ;  /* 0x000000052c057221 */ /* 0x040fe20000010100 */
[----:B------:R-:W-:Y:S02]  /*09f0*/  HADD2.F32 R41, -RZ, R66.H1_H1 ;  /* 0x30000042ff297230 */ /* 0x000fe40000004100 */
[----:B------:R-:W-:Y:S01]  /*0a00*/  FADD.FTZ R8, -R44, R9 ;  /* 0x000000092c087221 */ /* 0x000fe20000010100 */
[----:B------:R-:W-:Y:S02]  /*0a10*/  HADD2.F32 R10, -RZ, R10.H0_H0 ;  /* 0x2000000aff0a7230 */ /* 0x000fe40000004100 */
[----:B------:R-:W-:Y:S01]  /*0a20*/  FMUL.FTZ R5, R5, UR31 ;  /* 0x0000001f05057c20 */ /* 0x000fe20008410000 */
[----:B------:R-:W-:-:S02]  /*0a30*/  HADD2.F32 R6, -RZ, R67.H1_H1 ;  /* 0x30000043ff067230 */ /* 0x000fc40000004100 */
[----:B------:R-:W-:Y:S01]  /*0a40*/  FMUL.FTZ R8, R8, UR31 ;  /* 0x0000001f08087c20 */ /* 0x000fe20008410000 */
[----:B------:R-:W-:Y:S02]  /*0a50*/  HADD2.F32 R43, -RZ, R42.H0_H0 ;  /* 0x2000002aff2b7230 */ /* 0x000fe40000004100 */
[----:B------:R-:W-:Y:S02]  /*0a60*/  HADD2.F32 R9, -RZ, R7.H0_H0 ;  /* 0x20000007ff097230 */ /* 0x000fe40000004100 */
[----:B------:R-:W-:Y:S01]  /*0a70*/  FMUL.FTZ R7, R41, R10 ;  /* 0x0000000a29077220 */ /* 0x000fe20000410000 */
[----:B------:R-:W-:Y:S02]  /*0a80*/  HADD2.F32 R46, -RZ, R40.H0_H0 ;  /* 0x20000028ff2e7230 */ /* 0x000fe40000004100 */
[----:B------:R-:W-:Y:S01]  /*0a90*/  FADD.FTZ R40, RZ, R4 ;  /* 0x00000004ff287221 */ /* 0x000fe20000010000 */
[----:B------:R-:W-:Y:S01]  /*0aa0*/  FFMA.FTZ R41, R3, R4, RZ ;  /* 0x0000000403297223 */ /* 0x000fe200000100ff */
[-C--:B------:R-:W-:Y:S01]  /*0ab0*/  FMUL.FTZ R6, R6, R43.reuse ;  /* 0x0000002b06067220 */ /* 0x080fe20000410000 */
[----:B------:R-:W-:Y:S01]  /*0ac0*/  FADD.FTZ R26, R26, R43 ;  /* 0x0000002b1a1a7221 */ /* 0x000fe20000010000 */
[----:B------:R-:W-:Y:S01]  /*0ad0*/  FFMA.FTZ R38, R5, R43, R38 ;  /* 0x0000002b05267223 */ /* 0x000fe20000010026 */
[----:B------:R-:W-:-:S02]  /*0ae0*/  HADD2.F32 R42, -RZ, R68.H1_H1 ;  /* 0x30000044ff2a7230 */ /* 0x000fc40000004100 */
        /* <DEDUP_REMOVED lines=13> */
.L_x_698:
[----:B------:R-:W-:Y:S05]  /*0bc0*/  BSYNC.RECONVERGENT B1 ;  /* 0x0000000000017941 */ /* 0x000fea0003800200 */
.L_x_697:
        /* <DEDUP_REMOVED lines=14> */
[----:B------:R-:W-:Y:S02]  /*0cb0*/  IADD3 R45, PT, PT, R45, 0x80, RZ ;  /* 0x000000802d2d7810 */ /* 0x000fe40007ffe0ff */
[--C-:B--2---:R-:W-:Y:S01]  /*0cc0*/  SHF.R.U64 R50, R14, 0x10, R15.reuse ;  /* 0x000000100e327819 */ /* 0x104fe2000000120f */
[----:B------:R-:W-:Y:S01]  /*0cd0*/  HADD2.F32 R77, -RZ, R15.H0_H0 ;  /* 0x2000000fff4d7230 */ /* 0x000fe20000004100 */
[----:B------:R-:W-:-:S03]  /*0ce0*/  SHF.R.U32.HI R48, RZ, 0x10, R15 ;  /* 0x00000010ff307819 */ /* 0x000fc6000001160f */
[----:B0-----:R-:W-:Y:S01]  /*0cf0*/  HADD2.F32 R41, -RZ, R50.H0_H0 ;  /* 0x20000032ff297230 */ /* 0x001fe20000004100 */
[--C-:B---3--:R-:W-:Y:S02]  /*0d00*/  SHF.R.U64 R43, R12, 0x10, R13.reuse ;  /* 0x000000100c2b7819 */ /* 0x108fe4000000120d */
[----:B------:R-:W-:Y:S02]  /*0d10*/  MOV R49, R13 ;  /* 0x0000000d00317202 */ /* 0x000fe40000000f00 */
[----:B------:R-:W-:Y:S01]  /*0d20*/  SHF.R.U32.HI R42, RZ, 0x10, R13 ;  /* 0x00000010ff2a7819 */ /* 0x000fe2000001160d */
[----:B------:R-:W-:Y:S01]  /*0d30*/  HADD2.F32 R13, -RZ, R14.H0_H0 ;  /* 0x2000000eff0d7230 */ /* 0x000fe20000004100 */
[----:B------:R-:W-:Y:S01]  /*0d40*/  MOV R11, R12 ;  /* 0x0000000c000b7202 */ /* 0x000fe20000000f00 */
[----:B------:R-:W-:Y:S02]  /*0d50*/  HADD2.F32 R12, -RZ, R69.H1_H1 ;  /* 0x30000045ff0c7230 */ /* 0x000fe40000004100 */
[C---:B------:R-:W-:Y:S01]  /*0d60*/  FADD.FTZ R41, -R44.reuse, R41 ;  /* 0x000000292c297221 */ /* 0x040fe20000010100 */
[----:B------:R-:W-:Y:S01]  /*0d70*/  FADD.FTZ R15, -R44, R13 ;  /* 0x0000000d2c0f7221 */ /* 0x000fe20000010100 */
[----:B------:R-:W-:-:S02]  /*0d80*/  HADD2.F32 R13, -RZ, R11.H0_H0 ;  /* 0x2000000bff0d7230 */ /* 0x000fc40000004100 */
[----:B------:R-:W-:Y:S01]  /*0d90*/  FADD.FTZ R77, -R44, R77 ;  /* 0x0000004d2c4d7221 */ /* 0x000fe20000010100 */
[----:B------:R-:W-:Y:S02]  /*0da0*/  HADD2.F32 R40, -RZ, R43.H0_H0 ;  /* 0x2000002bff287230 */ /* 0x000fe40000004100 */
[----:B------:R-:W-:Y:S01]  /*0db0*/  FMUL.FTZ R11, R15, UR31 ;  /* 0x0000001f0f0b7c20 */ /* 0x000fe20008410000 */
[----:B------:R-:W-:Y:S02]  /*0dc0*/  HADD2.F32 R15, -RZ, R70.H1_H1 ;  /* 0x30000046ff0f7230 */ /* 0x000fe40000004100 */
[----:B------:R-:W-:Y:S02]  /*0dd0*/  HADD2.F32 R43, -RZ, R48.H0_H0 ;  /* 0x20000030ff2b7230 */ /* 0x000fe40000004100 */
[----:B------:R-:W-:Y:S01]  /*0de0*/  FMUL.FTZ R48, R41, UR31 ;  /* 0x0000001f29307c20 */ /* 0x000fe20008410000 */
[----:B------:R-:W-:Y:S01]  /*0df0*/  FMUL.FTZ R12, R12, R13 ;  /* 0x0000000d0c0c7220 */ /* 0x000fe20000410000 */
[----:B------:R-:W-:-:S02]  /*0e00*/  HADD2.F32 R14, -RZ, R71.H1_H1 ;  /* 0x30000047ff0e7230 */ /* 0x000fc40000004100 */
[----:B------:R-:W-:Y:S01]  /*0e10*/  FADD.FTZ R20, R20, R13 ;  /* 0x0000000d14147221 */ /* 0x000fe20000010000 */
[----:B------:R-:W-:Y:S02]  /*0e20*/  HADD2.F32 R49, -RZ, R49.H0_H0 ;  /* 0x20000031ff317230 */ /* 0x000fe40000004100 */
[----:B------:R-:W-:Y:S01]  /*0e30*/  FFMA.FTZ R32, R11, R13, R32 ;  /* 0x0000000d0b207223 */ /* 0x000fe20000010020 */
[----:B------:R-:W-:Y:S01]  /*0e40*/  FMUL.FTZ R13, R77, UR31 ;  /* 0x0000001f4d0d7c20 */ /* 0x000fe20008410000 */
[-C--:B------:R-:W-:Y:S01]  /*0e50*/  FMUL.FTZ R15, R15, R40.reuse ;  /* 0x000000280f0f7220 */ /* 0x080fe20000410000 */
[----:B------:R-:W-:Y:S01]  /*0e60*/  FADD.FTZ R21, R21, R40 ;  /* 0x0000002815157221 */ /* 0x000fe20000010000 */
[----:B------:R-:W-:Y:S01]  /*0e70*/  FFMA.FTZ R33, R48, R40, R33 ;  /* 0x0000002830217223 */ /* 0x000fe20000010021 */
[----:B------:R-:W-:Y:S01]  /*0e80*/  FADD.FTZ R43, -R44, R43 ;  /* 0x0000002b2c2b7221 */ /* 0x000fe20000010100 */
[----:B------:R-:W-:Y:S01]  /*0e90*/  FADD.FTZ R40, R47, R12 ;  /* 0x0000000c2f287221 */ /* 0x000fe20000010000 */
[----:B------:R-:W-:Y:S01]  /*0ea0*/  FFMA.FTZ R41, R11, R12, R46 ;  /* 0x0000000c0b297223 */ /* 0x000fe2000001002e */
[-C--:B------:R-:W-:Y:S01]  /*0eb0*/  FMUL.FTZ R14, R14, R49.reuse ;  /* 0x000000310e0e7220 */ /* 0x080fe20000410000 */
[----:B------:R-:W-:Y:S01]  /*0ec0*/  FADD.FTZ R22, R22, R49 ;  /* 0x0000003116167221 */ /* 0x000fe20000010000 */
[----:B------:R-:W-:Y:S01]  /*0ed0*/  FFMA.FTZ R34, R13, R49, R34 ;  /* 0x000000310d227223 */ /* 0x000fe20000010022 */
[----:B------:R-:W-:-:S02]  /*0ee0*/  HADD2.F32 R49, -RZ, R72.H1_H1 ;  /* 0x30000048ff317230 */ /* 0x000fc40000004100 */
[----:B------:R-:W-:Y:S01]  /*0ef0*/  FMUL.FTZ R50, R43, UR31 ;  /* 0x0000001f2b327c20 */ /* 0x000fe20008410000 */
[----:B------:R-:W-:Y:S02]  /*0f00*/  HADD2.F32 R42, -RZ, R42.H0_H0 ;  /* 0x2000002aff2a7230 */ /* 0x000fe40000004100 */
[----:B------:R-:W-:Y:S01]  /*0f10*/  FADD.FTZ R43, R40, R15 ;  /* 0x0000000f282b7221 */ /* 0x000fe20000010000 */
[----:B------:R-:W-:Y:S02]  /*0f20*/  FFMA.FTZ R40, R48, R15, R41 ;  /* 0x0000000f30287223 */ /* 0x000fe40000010029 */
[-C--:B------:R-:W-:Y:S01]  /*0f30*/  FMUL.FTZ R49, R49, R42.reuse ;  /* 0x0000002a31317220 */ /* 0x080fe20000410000 */
[----:B------:R-:W-:Y:S01]  /*0f40*/  FADD.FTZ R23, R23, R42 ;  /* 0x0000002a17177221 */ /* 0x000fe20000010000 */
[----:B------:R-:W-:Y:S01]  /*0f50*/  FFMA.FTZ R35, R50, R42, R35 ;  /* 0x0000002a32237223 */ /* 0x000fe20000010023 */
[----:B------:R-:W-:Y:S01]  /*0f60*/  FADD.FTZ R42, R43, R14 ;  /* 0x0000000e2b2a7221 */ /* 0x000fe20000010000 */
[----:B------:R-:W-:-:S03]  /*0f70*/  FFMA.FTZ R41, R13, R14, R40 ;  /* 0x0000000e0d297223 */ /* 0x000fc60000010028 */
[----:B------:R-:W-:Y:S01]  /*0f80*/  FADD.FTZ R47, R42, R49 ;  /* 0x000000312a2f7221 */ /* 0x000fe20000010000 */
[----:B------:R-:W-:-:S07]  /*0f90*/  FFMA.FTZ R46, R50, R49, R41 ;  /* 0x00000031322e7223 */ /* 0x000fce0000010029 */
.L_x_700:
[----:B------:R-:W-:Y:S05]  /*0fa0*/  BSYNC.RECONVERGENT B1 ;  /* 0x0000000000017941 */ /* 0x000fea0003800200 */
.L_x_699:
        /* <DEDUP_REMOVED lines=12> */
[--C-:B--2---:R-:W-:Y:S02]  /*1070*/  SHF.R.U64 R54, R52, 0x10, R53.reuse ;  /* 0x0000001034367819 */ /* 0x104fe40000001235 */
[----:B------:R-:W-:Y:S02]  /*1080*/  MOV R55, R53 ;  /* 0x0000003500377202 */ /* 0x000fe40000000f00 */
[----:B------:R-:W-:Y:S02]  /*1090*/  SHF.R.U32.HI R45, RZ, 0x10, R53 ;  /* 0x00000010ff2d7819 */ /* 0x000fe40000011635 */
[--C-:B---3--:R-:W-:Y:S01]  /*10a0*/  SHF.R.U32.HI R58, RZ, 0x10, R41.reuse ;  /* 0x00000010ff3a7819 */ /* 0x108fe20000011629 */
[----:B------:R-:W-:Y:S01]  /*10b0*/  HADD2.F32 R51, -RZ, R40.H0_H0 ;  /* 0x20000028ff337230 */ /* 0x000fe20000004100 */
[----:B------:R-:W-:Y:S02]  /*10c0*/  MOV R56, R52 ;  /* 0x0000003400387202 */ /* 0x000fe40000000f00 */
[----:B------:R-:W-:Y:S01]  /*10d0*/  SHF.R.U64 R53, R40, 0x10, R41 ;  /* 0x0000001028357819 */ /* 0x000fe20000001229 */
[----:B0-----:R-:W-:-:S02]  /*10e0*/  HADD2.F32 R43, -RZ, R58.H0_H0 ;  /* 0x2000003aff2b7230 */ /* 0x001fc40000004100 */
[----:B------:R-:W-:Y:S02]  /*10f0*/  HADD2.F32 R57, -RZ, R41.H0_H0 ;  /* 0x20000029ff397230 */ /* 0x000fe40000004100 */
[C---:B------:R-:W-:Y:S01]  /*1100*/  FADD.FTZ R51, -R44.reuse, R51 ;  /* 0x000000332c337221 */ /* 0x040fe20000010100 */
[----:B------:R-:W-:Y:S02]  /*1110*/  HADD2.F32 R52, -RZ, R74.H0_H0 ;  /* 0x2000004aff347230 */ /* 0x000fe40000004100 */
[----:B------:R-:W-:Y:S02]  /*1120*/  HADD2.F32 R53, -RZ, R53.H0_H0 ;  /* 0x20000035ff357230 */ /* 0x000fe40000004100 */
[----:B------:R-:W-:Y:S02]  /*1130*/  HADD2.F32 R41, -RZ, R56.H0_H0 ;  /* 0x20000038ff297230 */ /* 0x000fe40000004100 */
[----:B------:R-:W-:Y:S01]  /*1140*/  FADD.FTZ R58, -R44, R43 ;  /* 0x0000002b2c3a7221 */ /* 0x000fe20000010100 */
[----:B------:R-:W-:-:S02]  /*1150*/  HADD2.F32 R40, -RZ, R76.H0_H0 ;  /* 0x2000004cff287230 */ /* 0x000fc40000004100 */
[----:B------:R-:W-:Y:S02]  /*1160*/  HADD2.F32 R43, -RZ, R55.H0_H0 ;  /* 0x20000037ff2b7230 */ /* 0x000fe40000004100 */
[----:B------:R-:W-:Y:S01]  /*1170*/  FADD.FTZ R56, -R44, R53 ;  /* 0x000000352c387221 */ /* 0x000fe20000010100 */
[----:B------:R-:W-:Y:S02]  /*1180*/  HADD2.F32 R55, -RZ, R74.H1_H1 ;  /* 0x3000004aff377230 */ /* 0x000fe40000004100 */
[----:B------:R-:W-:Y:S01]  /*1190*/  FMUL.FTZ R51, R51, UR31 ;  /* 0x0000001f33337c20 */ /* 0x000fe20008410000 */
[----:B------:R-:W-:Y:S02]  /*11a0*/  HADD2.F32 R42, -RZ, R54.H0_H0 ;  /* 0x20000036ff2a7230 */ /* 0x000fe40000004100 */
[----:B------:R-:W-:Y:S01]  /*11b0*/  FMUL.FTZ R52, R52, R41 ;  /* 0x0000002934347220 */ /* 0x000fe20000410000 */
[----:B------:R-:W-:Y:S01]  /*11c0*/  FADD.FTZ R57, -R44, R57 ;  /* 0x000000392c397221 */ /* 0x000fe20000010100 */
[----:B------:R-:W-:Y:S01]  /*11d0*/  FMUL.FTZ R54, R40, R43 ;  /* 0x0000002b28367220 */ /* 0x000fe20000410000 */
[----:B------:R-:W-:Y:S01]  /*11e0*/  FMUL.FTZ R56, R56, UR31 ;  /* 0x0000001f38387c20 */ /* 0x000fe20008410000 */
[----:B------:R-:W-:Y:S01]  /*11f0*/  FMUL.FTZ R55, R55, R42 ;  /* 0x0000002a37377220 */ /* 0x000fe20000410000 */
[----:B------:R-:W-:Y:S01]  /*1200*/  FADD.FTZ R40, R47, R52 ;  /* 0x000000342f287221 */ /* 0x000fe20000010000 */
[----:B------:R-:W-:Y:S01]  /*1210*/  FFMA.FTZ R46, R51, R52, R46 ;  /* 0x00000034332e7223 */ /* 0x000fe2000001002e */
[----:B------:R-:W-:Y:S01]  /*1220*/  FMUL.FTZ R53, R57, UR31 ;  /* 0x0000001f39357c20 */ /* 0x000fe20008410000 */
[----:B------:R-:W-:Y:S01]  /*1230*/  FADD.FTZ R16, R16, R41 ;  /* 0x0000002910107221 */ /* 0x000fe20000010000 */
[----:B------:R-:W-:Y:S01]  /*1240*/  FFMA.FTZ R28, R51, R41, R28 ;  /* 0x00000029331c7223 */ /* 0x000fe2000001001c */
[----:B------:R-:W-:-:S02]  /*1250*/  HADD2.F32 R57, -RZ, R76.H1_H1 ;  /* 0x3000004cff397230 */ /* 0x000fc40000004100 */
[----:B------:R-:W-:Y:S01]  /*1260*/  FADD.FTZ R41, R40, R55 ;  /* 0x0000003728297221 */ /* 0x000fe20000010000 */
[----:B------:R-:W-:Y:S02]  /*1270*/  HADD2.F32 R44, -RZ, R45.H0_H0 ;  /* 0x2000002dff2c7230 */ /* 0x000fe40000004100 */
[----:B------:R-:W-:Y:S01]  /*1280*/  FFMA.FTZ R46, R56, R55, R46 ;  /* 0x00000037382e7223 */ /* 0x000fe2000001002e */
[----:B------:R-:W-:Y:S01]  /*1290*/  FMUL.FTZ R58, R58, UR31 ;  /* 0x0000001f3a3a7c20 */ /* 0x000fe20008410000 */
[----:B------:R-:W-:Y:S01]  /*12a0*/  FADD.FTZ R40, R41, R54 ;  /* 0x0000003629287221 */ /* 0x000fe20000010000 */
[----:B------:R-:W-:Y:S01]  /*12b0*/  FMUL.FTZ R57, R57, R44 ;  /* 0x0000002c39397220 */ /* 0x000fe20000410000 */
        /* <DEDUP_REMOVED lines=10> */
.L_x_696:
        /* <DEDUP_REMOVED lines=24> */
.L_x_701:
[----:B----4-:R-:W-:Y:S05]  /*14e0*/  BSYNC.RECONVERGENT B0 ;  /* 0x0000000000007941 */ /* 0x010fea0003800200 */
.L_x_695:
        /* <DEDUP_REMOVED lines=31> */
.L_x_703:
[----:B------:R-:W-:Y:S05]  /*16e0*/  BSYNC.RECONVERGENT B0 ;  /* 0x0000000000007941 */ /* 0x000fea0003800200 */
.L_x_702:
        /* <DEDUP_REMOVED lines=33> */
[----:B------:R-:W-:Y:S02]  /*1900*/  MOV R47, R73 ;  /* 0x00000049002f7202 */ /* 0x000fe40000000f00 */
[----:B------:R-:W-:Y:S01]  /*1910*/  FSEL R44, R44, RZ, !P2 ;  /* 0x000000ff2c2c7208 */ /* 0x000fe20005000000 */
[----:B------:R-:W-:Y:S10]  /*1920*/  @!P0 BRA `(.L_x_705) ;  /* 0x0000000800f88947 */ /* 0x000ff40003800000 */
        /* <DEDUP_REMOVED lines=13> */
[----:B------:R-:W-:-:S04]  /*1a00*/  F2FP.F16.F32.PACK_AB R41, RZ, R41 ;  /* 0x00000029ff29723e */ /* 0x000fc800000000ff */
[----:B------:R-:W-:-:S07]  /*1a10*/  PRMT R59, R41, 0x7610, R59 ;  /* 0x00007610293b7816 */ /* 0x000fce000000003b */
.L_x_708:
        /* <DEDUP_REMOVED lines=9> */
.L_x_709:
        /* <DEDUP_REMOVED lines=9> */
.L_x_710:
        /* <DEDUP_REMOVED lines=8> */
[----:B------:R-:W-:Y:S01]  /*1bc0*/  PRMT R68, R40, 0x7610, R68 ;  /* 0x0000761028447816 */ /* 0x000fe20000000044 */
[----:B------:R-:W-:Y:S06]  /*1bd0*/  BRA `(.L_x_711) ;  /* 0x0000000400f47947 */ /* 0x000fec0003800000 */
.L_x_707:
        /* <DEDUP_REMOVED lines=8> */
[----:B------:R-:W-:Y:S01]  /*1c60*/  ISETP.LT.AND P2, PT, RZ, UR30, PT ;  /* 0x0000001eff007c0c */ /* 0x000fe2000bf41270 */
[----:B------:R-:W-:Y:S01]  /*1c70*/  FMUL.FTZ R41, R41, UR31 ;  /* 0x0000001f29297c20 */ /* 0x000fe20008410000 */
[----:B------:R-:W2:Y:S01]  /*1c80*/  @UP3 LDCU UR10, c[0x0][0x40c] ;  /* 0x00008180ff0a37ac */ /* 0x000ea20008000800 */
        /* <DEDUP_REMOVED lines=8> */
[----:B------:R-:W-:Y:S01]  /*1d10*/  F2FP.F16.F32.PACK_AB R43, RZ, R43 ;  /* 0x0000002bff2b723e */ /* 0x000fe200000000ff */
[----:B-1----:R-:W-:Y:S01]  /*1d20*/  @P1 FMUL.FTZ R41, R46, UR9 ;  /* 0x000000092e291c20 */ /* 0x002fe20008410000 */
[----:B------:R-:W-:Y:S02]  /*1d30*/  F2FP.F16.F32.PACK_AB R46, RZ, R46 ;  /* 0x0000002eff2e723e */ /* 0x000fe400000000ff */
[----:B------:R-:W-:Y:S01]  /*1d40*/  @P1 F2FP.F16.F32.PACK_AB R75, RZ, R40 ;  /* 0x00000028ff4b123e */ /* 0x000fe200000000ff */
[----:B------:R-:W-:Y:S01]  /*1d50*/  FMUL.FTZ R40, R78, UR31 ;  /* 0x0000001f4e287c20 */ /* 0x000fe20008410000 */
[----:B------:R-:W-:Y:S01]  /*1d60*/  @P1 F2FP.F16.F32.PACK_AB R41, RZ, R41 ;  /* 0x00000029ff29123e */ /* 0x000fe200000000ff */
[----:B--2---:R-:W-:Y:S01]  /*1d70*/  @P1 FMUL.FTZ R42, R73, UR10 ;  /* 0x0000000a492a1c20 */ /* 0x004fe20008410000 */
[----:B------:R-:W-:-:S02]  /*1d80*/  F2FP.F16.F32.PACK_AB R73, RZ, R73 ;  /* 0x00000049ff49723e */ /* 0x000fc400000000ff */
[----:B------:R-:W-:Y:S02]  /*1d90*/  FSEL R40, R40, RZ, P2 ;  /* 0x000000ff28287208 */ /* 0x000fe40001000000 */
[----:B------:R-:W-:Y:S02]  /*1da0*/  @P1 PRMT R66, R41, 0x7610, R66 ;  /* 0x0000761029421816 */ /* 0x000fe40000000042 */
[----:B------:R-:W-:Y:S02]  /*1db0*/  @P1 F2FP.F16.F32.PACK_AB R42, RZ, R42 ;  /* 0x0000002aff2a123e */ /* 0x000fe400000000ff */
[----:B------:R-:W-:Y:S02]  /*1dc0*/  F2FP.F16.F32.PACK_AB R41, RZ, R40 ;  /* 0x00000028ff29723e */ /* 0x000fe400000000ff */
[----:B------:R-:W-:Y:S02]  /*1dd0*/  @P1 PRMT R59, R75, 0x7610, R59 ;  /* 0x000076104b3b1816 */ /* 0x000fe4000000003b */
[----:B------:R-:W-:-:S02]  /*1de0*/  @P1 PRMT R67, R42, 0x7610, R67 ;  /* 0x000076102a431816 */ /* 0x000fc40000000043 */
[----:B------:R-:W-:Y:S02]  /*1df0*/  PRMT R69, R43, 0x7610, R69 ;  /* 0x000076102b457816 */ /* 0x000fe40000000045 */
[----:B------:R-:W-:Y:S02]  /*1e00*/  PRMT R70, R46, 0x7610, R70 ;  /* 0x000076102e467816 */ /* 0x000fe40000000046 */
[----:B------:R-:W-:Y:S02]  /*1e10*/  PRMT R71, R73, 0x7610, R71 ;  /* 0x0000761049477816 */ /* 0x000fe40000000047 */
[----:B------:R-:W-:Y:S01]  /*1e20*/  PRMT R72, R41, 0x7610, R72 ;  /* 0x0000761029487816 */ /* 0x000fe20000000048 */
[----:B------:R-:W-:Y:S06]  /*1e30*/  BRA.U !UP3, `(.L_x_711) ;  /* 0x000000050b5c7547 */ /* 0x000fec000b800000 */
[----:B------:R-:W-:-:S05]  /*1e40*/  FMUL.FTZ R40, R40, UR27 ;  /* 0x0000001b28287c20 */ /* 0x000fca0008410000 */
[----:B------:R-:W-:-:S04]  /*1e50*/  F2FP.F16.F32.PACK_AB R40, RZ, R40 ;  /* 0x00000028ff28723e */ /* 0x000fc800000000ff */
[----:B------:R-:W-:Y:S01]  /*1e60*/  PRMT R68, R40, 0x7610, R68 ;  /* 0x0000761028447816 */ /* 0x000fe20000000044 */
[----:B------:R-:W-:Y:S06]  /*1e70*/  BRA `(.L_x_711) ;  /* 0x00000004004c7947 */ /* 0x000fec0003800000 */
.L_x_706:
[----:B------:R-:W-:-:S04]  /*1e80*/  UISETP.NE.U32.AND UP0, UPT, UR4, URZ, UPT ;  /* 0x000000ff0400728c */ /* 0x000fc8000bf05070 */
[----:B------:R-:W-:-:S09]  /*1e90*/  UISETP.NE.AND.EX UP0, UPT, UR5, URZ, UPT, UP0 ;  /* 0x000000ff0500728c */ /* 0x000fd2000bf05300 */
[----:B------:R-:W-:Y:S05]  /*1ea0*/  BRA.U UP0, `(.L_x_712) ;  /* 0x0000000100907547 */ /* 0x000fea000b800000 */
[----:B------:R-:W-:Y:S01]  /*1eb0*/  ISETP.LT.AND P2, PT, RZ, UR30, PT ;  /* 0x0000001eff007c0c */ /* 0x000fe2000bf41270 */
[----:B------:R-:W0:Y:S01]  /*1ec0*/  @UP3 LDCU UR8, c[0x0][0x40c] ;  /* 0x00008180ff0837ac */ /* 0x000e220008000800 */
[----:B-----5:R-:W-:Y:S01]  /*1ed0*/  SHF.R.U64 R41, R64, 0x10, R65 ;  /* 0x0000001040297819 */ /* 0x020fe20000001241 */
[----:B------:R-:W-:Y:S01]  /*1ee0*/  HADD2.F32 R40, -RZ, R64.H0_H0 ;  /* 0x20000040ff287230 */ /* 0x000fe20000004100 */
[----:B------:R-:W1:Y:S01]  /*1ef0*/  @UP3 LDCU UR9, c[0x0][0x40c] ;  /* 0x00008180ff0937ac */ /* 0x000e620008000800 */
[----:B------:R-:W-:Y:S02]  /*1f00*/  HADD2.F32 R42, -RZ, R65.H0_H0 ;  /* 0x20000041ff2a7230 */ /* 0x000fe40000004100 */
[----:B------:R-:W-:Y:S01]  /*1f10*/  HADD2.F32 R41, -RZ, R41.H0_H0 ;  /* 0x20000029ff297230 */ /* 0x000fe20000004100 */
[----:B------:R-:W2:Y:S05]  /*1f20*/  @UP3 LDCU UR10, c[0x0][0x40c] ;  /* 0x00008180ff0a37ac */ /* 0x000eaa0008000800 */
        /* <DEDUP_REMOVED lines=8> */
[----:B------:R-:W-:Y:S02]  /*1fb0*/  @P2 FFMA.FTZ R42, R73, UR31, R42 ;  /* 0x0000001f492a2c23 */ /* 0x000fe4000801002a */
[----:B0-----:R-:W-:Y:S01]  /*1fc0*/  @P1 FMUL.FTZ R40, R40, UR8 ;  /* 0x0000000828281c20 */ /* 0x001fe20008410000 */
[----:B-1----:R-:W-:Y:S01]  /*1fd0*/  @P1 FMUL.FTZ R41, R41, UR9 ;  /* 0x0000000929291c20 */ /* 0x002fe20008410000 */
[----:B--2---:R-:W-:-:S03]  /*1fe0*/  @P1 FMUL.FTZ R42, R42, UR10 ;  /* 0x0000000a2a2a1c20 */ /* 0x004fc60008410000 */
[----:B------:R-:W-:Y:S02]  /*1ff0*/  @P1 F2FP.F16.F32.PACK_AB R40, RZ, R40 ;  /* 0x00000028ff28123e */ /* 0x000fe400000000ff */
[----:B------:R-:W-:Y:S02]  /*2000*/  @P1 F2FP.F16.F32.PACK_AB R41, RZ, R41 ;  /* 0x00000029ff29123e */ /* 0x000fe400000000ff */
[----:B------:R-:W-:Y:S02]  /*2010*/  @P1 F2FP.F16.F32.PACK_AB R42, RZ, R42 ;  /* 0x0000002aff2a123e */ /* 0x000fe400000000ff */
[----:B------:R-:W-:Y:S02]  /*2020*/  @P1 PRMT R59, R40, 0x7610, R59 ;  /* 0x00007610283b1816 */ /* 0x000fe4000000003b */
[----:B------:R-:W-:Y:S02]  /*2030*/  @P1 PRMT R66, R41, 0x7610, R66 ;  /* 0x0000761029421816 */ /* 0x000fe40000000042 */
[----:B------:R-:W-:Y:S01]  /*2040*/  @P1 PRMT R67, R42, 0x7610, R67 ;  /* 0x000076102a431816 */ /* 0x000fe20000000043 */
[----:B------:R-:W-:Y:S06]  /*2050*/  BRA.U !UP3, `(.L_x_711) ;  /* 0x000000010bd47547 */ /* 0x000fec000b800000 */
[----:B------:R-:W-:Y:S01]  /*2060*/  SHF.R.U32.HI R40, RZ, 0x10, R65 ;  /* 0x00000010ff287819 */ /* 0x000fe20000011641 */
[----:B------:R-:W-:-:S04]  /*2070*/  @P2 FFMA.FTZ R42, R10, UR7, R44 ;  /* 0x000000070a2a2c23 */ /* 0x000fc8000801002c */
[----:B------:R-:W-:Y:S02]  /*2080*/  HADD2.F32 R40, -RZ, R40.H0_H0 ;  /* 0x20000028ff287230 */ /* 0x000fe40000004100 */
[----:B------:R-:W-:-:S04]  /*2090*/  @P2 FADD.FTZ R41, R9, -R42 ;  /* 0x8000002a09292221 */ /* 0x000fc80000010000 */
[----:B------:R-:W-:-:S04]  /*20a0*/  @P2 FFMA.FTZ R40, R41, UR31, R40 ;  /* 0x0000001f29282c23 */ /* 0x000fc80008010028 */
[----:B------:R-:W-:-:S05]  /*20b0*/  FMUL.FTZ R40, R40, UR27 ;  /* 0x0000001b28287c20 */ /* 0x000fca0008410000 */
[----:B------:R-:W-:-:S04]  /*20c0*/  F2FP.F16.F32.PACK_AB R40, RZ, R40 ;  /* 0x00000028ff28723e */ /* 0x000fc800000000ff */
[----:B------:R-:W-:Y:S01]  /*20d0*/  PRMT R68, R40, 0x7610, R68 ;  /* 0x0000761028447816 */ /* 0x000fe20000000044 */
[----:B------:R-:W-:Y:S06]  /*20e0*/  BRA `(.L_x_711) ;  /* 0x0000000000b07947 */ /* 0x000fec0003800000 */
.L_x_712:
[----:B------:R-:W-:Y:S01]  /*20f0*/  PLOP3.LUT P3, PT, PT, PT, UP2, 0x80, 0x8 ;  /* 0x000000000008781c */ /* 0x000fe20003f6f028 */
[----:B------:R-:W0:Y:S01]  /*2100*/  @UP3 LDCU UR8, c[0x0][0x40c] ;  /* 0x00008180ff0837ac */ /* 0x000e220008000800 */
[----:B------:R-:W-:Y:S01]  /*2110*/  ISETP.LT.AND P2, PT, RZ, UR30, PT ;  /* 0x0000001eff007c0c */ /* 0x000fe2000bf41270 */
[----:B-----5:R-:W-:Y:S01]  /*2120*/  HADD2.F32 R42, -RZ, R64.H0_H0 ;  /* 0x20000040ff2a7230 */ /* 0x020fe20000004100 */
[--C-:B------:R-:W-:Y:S01]  /*2130*/  SHF.R.U64 R41, R64, 0x10, R65.reuse ;  /* 0x0000001040297819 */ /* 0x100fe20000001241 */
[----:B------:R-:W1:Y:S01]  /*2140*/  @UP3 LDCU UR9, c[0x0][0x40c] ;  /* 0x00008180ff0937ac */ /* 0x000e620008000800 */
[----:B------:R-:W-:Y:S01]  /*2150*/  SHF.R.U32.HI R43, RZ, 0x10, R65 ;  /* 0x00000010ff2b7819 */ /* 0x000fe20000011641 */
[----:B------:R-:W-:Y:S01]  /*2160*/  HADD2.F32 R40, -RZ, R65.H0_H0 ;  /* 0x20000041ff287230 */ /* 0x000fe20000004100 */
[----:B------:R-:W2:Y:S01]  /*2170*/  @UP3 LDCU UR10, c[0x0][0x40c] ;  /* 0x00008180ff0a37ac */ /* 0x000ea20008000800 */
[----:B------:R-:W-:Y:S02]  /*2180*/  HADD2.F32 R41, -RZ, R41.H0_H0 ;  /* 0x20000029ff297230 */ /* 0x000fe40000004100 */
[----:B------:R-:W-:Y:S01]  /*2190*/  HADD2.F32 R43, -RZ, R43.H0_H0 ;  /* 0x2000002bff2b7230 */ /* 0x000fe20000004100 */
[----:B------:R-:W3:Y:S01]  /*21a0*/  @UP3 LDCU UR11, c[0x0][0x40c] ;  /* 0x00008180ff0b37ac */ /* 0x000ee20008000800 */
[----:B------:R-:W-:-:S02]  /*21b0*/  @P3 FFMA.FTZ R73, R3, UR7, R44 ;  /* 0x0000000703493c23 */ /* 0x000fc4000801002c */
        /* <DEDUP_REMOVED lines=14> */
[----:B------:R-:W-:Y:S01]  /*22a0*/  F2FP.F16.F32.PACK_AB R42, RZ, R42 ;  /* 0x0000002aff2a723e */ /* 0x000fe200000000ff */
[----:B---3--:R-:W-:Y:S01]  /*22b0*/  @P1 FMUL.FTZ R77, R43, UR11 ;  /* 0x0000000b2b4d1c20 */ /* 0x008fe20008410000 */
[----:B------:R-:W-:-:S02]  /*22c0*/  @P1 F2FP.F16.F32.PACK_AB R46, RZ, R46 ;  /* 0x0000002eff2e123e */ /* 0x000fc400000000ff */
[----:B------:R-:W-:Y:S02]  /*22d0*/  @P1 F2FP.F16.F32.PACK_AB R73, RZ, R73 ;  /* 0x00000049ff49123e */ /* 0x000fe400000000ff */
[----:B------:R-:W-:Y:S02]  /*22e0*/  @P1 F2FP.F16.F32.PACK_AB R75, RZ, R75 ;  /* 0x0000004bff4b123e */ /* 0x000fe400000000ff */
[----:B------:R-:W-:Y:S02]  /*22f0*/  @P1 F2FP.F16.F32.PACK_AB R77, RZ, R77 ;  /* 0x0000004dff4d123e */ /* 0x000fe400000000ff */
[----:B------:R-:W-:Y:S02]  /*2300*/  F2FP.F16.F32.PACK_AB R41, RZ, R41 ;  /* 0x00000029ff29723e */ /* 0x000fe400000000ff */
[----:B------:R-:W-:Y:S02]  /*2310*/  F2FP.F16.F32.PACK_AB R40, RZ, R40 ;  /* 0x00000028ff28723e */ /* 0x000fe400000000ff */
[----:B------:R-:W-:-:S02]  /*2320*/  F2FP.F16.F32.PACK_AB R43, RZ, R43 ;  /* 0x0000002bff2b723e */ /* 0x000fc400000000ff */
        /* <DEDUP_REMOVED lines=8> */
.L_x_711:
        /* <DEDUP_REMOVED lines=11> */
.L_x_713:
        /* <DEDUP_REMOVED lines=9> */
.L_x_714:
[----:B------:R-:W-:Y:S02]  /*24f0*/  IADD3 R47, PT, PT, R47, 0x80, RZ ;  /* 0x000000802f2f7810 */ /* 0x000fe40007ffe0ff */
[----:B------:R-:W-:-:S07]  /*2500*/  IADD3 R45, PT, PT, R45, 0x80, RZ ;  /* 0x000000802d2d7810 */ /* 0x000fce0007ffe0ff */
.L_x_705:
[----:B------:R-:W-:Y:S05]  /*2510*/  BSYNC.RECONVERGENT B0 ;  /* 0x0000000000007941 */ /* 0x000fea0003800200 */
.L_x_704:
        /* <DEDUP_REMOVED lines=11> */
[----:B01---5:R-:W-:Y:S01]  /*25d0*/  HADD2.F32 R42, -RZ, R62.H0_H0 ;  /* 0x2000003eff2a7230 */ /* 0x023fe20000004100 */
[----:B------:R-:W-:Y:S01]  /*25e0*/  SHF.R.U64 R41, R62, 0x10, R63 ;  /* 0x000000103e297819 */ /* 0x000fe2000000123f */
[----:B------:R-:W-:Y:S01]  /*25f0*/  HADD2.F32 R40, -RZ, R63.H0_H0 ;  /* 0x2000003fff287230 */ /* 0x000fe20000004100 */
[----:B------:R-:W0:Y:S03]  /*2600*/  @UP3 LDCU UR9, c[0x0][0x40c] ;  /* 0x00008180ff0937ac */ /* 0x000e260008000800 */
[----:B------:R-:W-:Y:S01]  /*2610*/  HADD2.F32 R41, -RZ, R41.H0_H0 ;  /* 0x20000029ff297230 */ /* 0x000fe20000004100 */
[----:B------:R-:W1:Y:S04]  /*2620*/  @UP3 LDCU UR10, c[0x0][0x40c] ;  /* 0x00008180ff0a37ac */ /* 0x000e680008000800 */
        /* <DEDUP_REMOVED lines=12> */
[----:B--2---:R-:W-:Y:S01]  /*26f0*/  @P1 FMUL.FTZ R46, R42, UR8 ;  /* 0x000000082a2e1c20 */ /* 0x004fe20008410000 */
[----:B------:R-:W-:Y:S01]  /*2700*/  F2FP.F16.F32.PACK_AB R42, RZ, R42 ;  /* 0x0000002aff2a723e */ /* 0x000fe200000000ff */
[----:B------:R-:W-:-:S02]  /*2710*/  HADD2.F32 R43, -RZ, R43.H0_H0 ;  /* 0x2000002bff2b7230 */ /* 0x000fc40000004100 */
[----:B0-----:R-:W-:Y:S01]  /*2720*/  @P1 FMUL.FTZ R73, R41, UR9 ;  /* 0x0000000929491c20 */ /* 0x001fe20008410000 */
[----:B-1----:R-:W-:Y:S01]  /*2730*/  @P1 FMUL.FTZ R75, R40, UR10 ;  /* 0x0000000a284b1c20 */ /* 0x002fe20008410000 */
[----:B------:R-:W-:Y:S01]  /*2740*/  @P1 F2FP.F16.F32.PACK_AB R46, RZ, R46 ;  /* 0x0000002eff2e123e */ /* 0x000fe200000000ff */
[----:B------:R-:W-:Y:S02]  /*2750*/  @P3 FFMA.FTZ R43, R78, UR31, R43 ;  /* 0x0000001f4e2b3c23 */ /* 0x000fe4000801002b */
[----:B------:R-:W-:Y:S02]  /*2760*/  @P1 F2FP.F16.F32.PACK_AB R73, RZ, R73 ;  /* 0x00000049ff49123e */ /* 0x000fe400000000ff */
[----:B------:R-:W-:Y:S02]  /*2770*/  @P1 PRMT R59, R46, 0x7610, R59 ;  /* 0x000076102e3b1816 */ /* 0x000fe4000000003b */
[----:B------:R-:W-:Y:S02]  /*2780*/  @P1 F2FP.F16.F32.PACK_AB R75, RZ, R75 ;  /* 0x0000004bff4b123e */ /* 0x000fe400000000ff */
[----:B------:R-:W-:-:S02]  /*2790*/  F2FP.F16.F32.PACK_AB R41, RZ, R41 ;  /* 0x00000029ff29723e */ /* 0x000fc400000000ff */
[----:B------:R-:W-:Y:S02]  /*27a0*/  F2FP.F16.F32.PACK_AB R40, RZ, R40 ;  /* 0x00000028ff28723e */ /* 0x000fe400000000ff */
[----:B------:R-:W-:Y:S02]  /*27b0*/  F2FP.F16.F32.PACK_AB R46, RZ, R43 ;  /* 0x0000002bff2e723e */ /* 0x000fe400000000ff */
[----:B------:R-:W-:Y:S02]  /*27c0*/  @P1 PRMT R66, R73, 0x7610, R66 ;  /* 0x0000761049421816 */ /* 0x000fe40000000042 */
[----:B------:R-:W-:Y:S02]  /*27d0*/  @P1 PRMT R67, R75, 0x7610, R67 ;  /* 0x000076104b431816 */ /* 0x000fe40000000043 */
[----:B------:R-:W-:Y:S02]  /*27e0*/  PRMT R69, R42, 0x7610, R69 ;  /* 0x000076102a457816 */ /* 0x000fe40000000045 */
[----:B------:R-:W-:-:S02]  /*27f0*/  PRMT R70, R41, 0x7610, R70 ;  /* 0x0000761029467816 */ /* 0x000fc40000000046 */
[----:B------:R-:W-:Y:S02]  /*2800*/  PRMT R71, R40, 0x7610, R71 ;  /* 0x0000761028477816 */ /* 0x000fe40000000047 */
[----:B------:R-:W-:Y:S01]  /*2810*/  PRMT R72, R46, 0x7610, R72 ;  /* 0x000076102e487816 */ /* 0x000fe20000000048 */
[----:B------:R-:W-:Y:S06]  /*2820*/  BRA.U !UP3, `(.L_x_719) ;  /* 0x000000050be47547 */ /* 0x000fec000b800000 */
[----:B------:R-:W-:-:S05]  /*2830*/  FMUL.FTZ R43, R43, UR27 ;  /* 0x0000001b2b2b7c20 */ /* 0x000fca0008410000 */
[----:B------:R-:W-:-:S04]  /*2840*/  F2FP.F16.F32.PACK_AB R43, RZ, R43 ;  /* 0x0000002bff2b723e */ /* 0x000fc800000000ff */
[----:B------:R-:W-:Y:S01]  /*2850*/  PRMT R68, R43, 0x7610, R68 ;  /* 0x000076102b447816 */ /* 0x000fe20000000044 */
[----:B------:R-:W-:Y:S06]  /*2860*/  BRA `(.L_x_719) ;  /* 0x0000000400d47947 */ /* 0x000fec0003800000 */
.L_x_718:
[----:B------:R-:W-:Y:S01]  /*2870*/  ISETP.LT.AND P3, PT, RZ, UR30, PT ;  /* 0x0000001eff007c0c */ /* 0x000fe2000bf61270 */
[----:B------:R-:W2:Y:S01]  /*2880*/  @UP3 LDCU UR8, c[0x0][0x40c] ;  /* 0x00008180ff0837ac */ /* 0x000ea20008000800 */
[----:B01---5:R-:W-:Y:S01]  /*2890*/  SHF.R.U64 R41, R62, 0x10, R63 ;  /* 0x000000103e297819 */ /* 0x023fe2000000123f */
[----:B------:R-:W-:Y:S01]  /*28a0*/  HADD2.F32 R40, -RZ, R62.H0_H0 ;  /* 0x2000003eff287230 */ /* 0x000fe20000004100 */
[----:B------:R-:W0:Y:S01]  /*28b0*/  @UP3 LDCU UR9, c[0x0][0x40c] ;  /* 0x00008180ff0937ac */ /* 0x000e220008000800 */
[----:B------:R-:W-:Y:S02]  /*28c0*/  HADD2.F32 R42, -RZ, R63.H0_H0 ;  /* 0x2000003fff2a7230 */ /* 0x000fe40000004100 */
[----:B------:R-:W-:Y:S01]  /*28d0*/  HADD2.F32 R41, -RZ, R41.H0_H0 ;  /* 0x20000029ff297230 */ /* 0x000fe20000004100 */
[----:B------:R-:W1:Y:S05]  /*28e0*/  @UP3 LDCU UR10, c[0x0][0x40c] ;  /* 0x00008180ff0a37ac */ /* 0x000e6a0008000800 */
        /* <DEDUP_REMOVED lines=9> */
[----:B--2---:R-:W-:Y:S01]  /*2980*/  @P1 FMUL.FTZ R40, R40, UR8 ;  /* 0x0000000828281c20 */ /* 0x004fe20008410000 */
[----:B0-----:R-:W-:Y:S01]  /*2990*/  @P1 FMUL.FTZ R41, R41, UR9 ;  /* 0x0000000929291c20 */ /* 0x001fe20008410000 */
[----:B-1----:R-:W-:-:S03]  /*29a0*/  @P1 FMUL.FTZ R42, R42, UR10 ;  /* 0x0000000a2a2a1c20 */ /* 0x002fc60008410000 */
        /* <DEDUP_REMOVED lines=16> */
.L_x_717:
        /* <DEDUP_REMOVED lines=23> */
[----:B------:R-:W-:Y:S02]  /*2c20*/  F2FP.F16.F32.PACK_AB R43, RZ, R43 ;  /* 0x0000002bff2b723e */ /* 0x000fe400000000ff */
[----:B------:R-:W-:Y:S01]  /*2c30*/  @P1 F2FP.F16.F32.PACK_AB R75, RZ, R40 ;  /* 0x00000028ff4b123e */ /* 0x000fe200000000ff */
[----:B------:R-:W-:Y:S01]  /*2c40*/  FMUL.FTZ R40, R78, UR31 ;  /* 0x0000001f4e287c20 */ /* 0x000fe20008410000 */
[----:B-1----:R-:W-:Y:S01]  /*2c50*/  @P1 FMUL.FTZ R42, R73, UR10 ;  /* 0x0000000a492a1c20 */ /* 0x002fe20008410000 */
[----:B------:R-:W-:-:S02]  /*2c60*/  @P1 F2FP.F16.F32.PACK_AB R41, RZ, R41 ;  /* 0x00000029ff29123e */ /* 0x000fc400000000ff */
[----:B------:R-:W-:Y:S02]  /*2c70*/  F2FP.F16.F32.PACK_AB R46, RZ, R46 ;  /* 0x0000002eff2e723e */ /* 0x000fe400000000ff */
[----:B------:R-:W-:Y:S02]  /*2c80*/  FSEL R40, R40, RZ, P3 ;  /* 0x000000ff28287208 */ /* 0x000fe40001800000 */
[----:B------:R-:W-:Y:S02]  /*2c90*/  @P1 PRMT R66, R41, 0x7610, R66 ;  /* 0x0000761029421816 */ /* 0x000fe40000000042 */
[----:B------:R-:W-:Y:S02]  /*2ca0*/  @P1 F2FP.F16.F32.PACK_AB R42, RZ, R42 ;  /* 0x0000002aff2a123e */ /* 0x000fe400000000ff */
[----:B------:R-:W-:Y:S02]  /*2cb0*/  F2FP.F16.F32.PACK_AB R73, RZ, R73 ;  /* 0x00000049ff49723e */ /* 0x000fe400000000ff */
[----:B------:R-:W-:-:S02]  /*2cc0*/  F2FP.F16.F32.PACK_AB R41, RZ, R40 ;  /* 0x00000028ff29723e */ /* 0x000fc400000000ff */
[----:B------:R-:W-:Y:S02]  /*2cd0*/  @P1 PRMT R59, R75, 0x7610, R59 ;  /* 0x000076104b3b1816 */ /* 0x000fe4000000003b */
[----:B------:R-:W-:Y:S02]  /*2ce0*/  @P1 PRMT R67, R42, 0x7610, R67 ;  /* 0x000076102a431816 */ /* 0x000fe40000000043 */
        /* <DEDUP_REMOVED lines=9> */
.L_x_720:
[----:B------:R-:W-:Y:S05]  /*2d80*/  BRA.U !UP3, `(.L_x_721) ;  /* 0x000000010b207547 */ /* 0x000fea000b800000 */
[----:B01----:R-:W-:Y:S01]  /*2d90*/  FFMA.FTZ R41, R11, UR7, R44 ;  /* 0x000000070b297c23 */ /* 0x003fe2000801002c */
[----:B------:R-:W-:-:S03]  /*2da0*/  ISETP.LT.AND P3, PT, RZ, UR30, PT ;  /* 0x0000001eff007c0c */ /* 0x000fc6000bf61270 */
[----:B------:R-:W-:-:S04]  /*2db0*/  FADD.FTZ R41, R12, -R41 ;  /* 0x800000290c297221 */ /* 0x000fc80000010000 */
[----:B------:R-:W-:-:S05]  /*2dc0*/  FMUL.FTZ R40, R41, UR31 ;  /* 0x0000001f29287c20 */ /* 0x000fca0008410000 */
[----:B------:R-:W-:-:S05]  /*2dd0*/  FSEL R40, R40, RZ, P3 ;  /* 0x000000ff28287208 */ /* 0x000fca0001800000 */
[----:B------:R-:W-:-:S05]  /*2de0*/  FMUL.FTZ R40, R40, UR27 ;  /* 0x0000001b28287c20 */ /* 0x000fca0008410000 */
[----:B------:R-:W-:-:S04]  /*2df0*/  F2FP.F16.F32.PACK_AB R40, RZ, R40 ;  /* 0x00000028ff28723e */ /* 0x000fc800000000ff */
[----:B------:R-:W-:-:S07]  /*2e00*/  PRMT R59, R40, 0x7610, R59 ;  /* 0x00007610283b7816 */ /* 0x000fce000000003b */
.L_x_721:
        /* <DEDUP_REMOVED lines=9> */
.L_x_722:
        /* <DEDUP_REMOVED lines=9> */
.L_x_723:
        /* <DEDUP_REMOVED lines=9> */
.L_x_719:
        /* <DEDUP_REMOVED lines=9> */
.L_x_724:
        /* <DEDUP_REMOVED lines=9> */
.L_x_725:
[----:B------:R-:W-:Y:S02]  /*30e0*/  IADD3 R47, PT, PT, R47, 0x80, RZ ;  /* 0x000000802f2f7810 */ /* 0x000fe40007ffe0ff */
[----:B------:R-:W-:-:S07]  /*30f0*/  IADD3 R45, PT, PT, R45, 0x80, RZ ;  /* 0x000000802d2d7810 */ /* 0x000fce0007ffe0ff */
.L_x_716:
[----:B------:R-:W-:Y:S05]  /*3100*/  BSYNC.RECONVERGENT B0 ;  /* 0x0000000000007941 */ /* 0x000fea0003800200 */
.L_x_715:
        /* <DEDUP_REMOVED lines=11> */
[----:B0123-5:R-:W-:Y:S01]  /*31c0*/  HADD2.F32 R42, -RZ, R60.H0_H0 ;  /* 0x2000003cff2a7230 */ /* 0x02ffe20000004100 */
        /* <DEDUP_REMOVED lines=41> */
.L_x_729:
[----:B------:R-:W-:Y:S01]  /*3460*/  ISETP.LT.AND P4, PT, RZ, UR30, PT ;  /* 0x0000001eff007c0c */ /* 0x000fe2000bf81270 */
[----:B------:R-:W4:Y:S01]  /*3470*/  @UP3 LDCU UR8, c[0x0][0x40c] ;  /* 0x00008180ff0837ac */ /* 0x000f220008000800 */
[----:B0123-5:R-:W-:Y:S01]  /*3480*/  SHF.R.U64 R41, R60, 0x10, R61 ;  /* 0x000000103c297819 */ /* 0x02ffe2000000123d */
        /* <DEDUP_REMOVED lines=14> */
[----:B----4-:R-:W-:Y:S01]  /*3570*/  @P1 FMUL.FTZ R40, R40, UR8 ;  /* 0x0000000828281c20 */ /* 0x010fe20008410000 */
        /* <DEDUP_REMOVED lines=18> */
.L_x_728:
        /* <DEDUP_REMOVED lines=45> */
.L_x_731:
[----:B------:R-:W4:Y:S01]  /*3970*/  @UP3 LDCU UR8, c[0x0][0x40c] ;  /* 0x00008180ff0837ac */ /* 0x000f220008000800 */
[----:B0123--:R-:W-:Y:S01]  /*3980*/  FFMA.FTZ R40, R58, UR7, R44 ;  /* 0x000000073a287c23 */ /* 0x00ffe2000801002c */
[----:B------:R-:W-:-:S03]  /*3990*/  ISETP.LT.AND P4, PT, RZ, UR30, PT ;  /* 0x0000001eff007c0c */ /* 0x000fc6000bf81270 */
[----:B------:R-:W-:-:S04]  /*39a0*/  FADD.FTZ R40, R57, -R40 ;  /* 0x8000002839287221 */ /* 0x000fc80000010000 */
[----:B------:R-:W-:-:S05]  /*39b0*/  FMUL.FTZ R40, R40, UR31 ;  /* 0x0000001f28287c20 */ /* 0x000fca0008410000 */
[----:B------:R-:W-:-:S05]  /*39c0*/  FSEL R40, R40, RZ, P4 ;  /* 0x000000ff28287208 */ /* 0x000fca0002000000 */
[----:B----4-:R-:W-:-:S05]  /*39d0*/  @P1 FMUL.FTZ R40, R40, UR8 ;  /* 0x0000000828281c20 */ /* 0x010fca0008410000 */
[----:B------:R-:W-:Y:S01]  /*39e0*/  @P1 F2FP.F16.F32.PACK_AB R40, RZ, R40 ;  /* 0x00000028ff28123e */ /* 0x000fe200000000ff */
[----:B------:R-:W-:Y:S06]  /*39f0*/  BRA.U !UP3, `(.L_x_732) ;  /* 0x000000010b207547 */ /* 0x000fec000b800000 */
        /* <DEDUP_REMOVED lines=8> */
.L_x_732:
        /* <DEDUP_REMOVED lines=9> */
.L_x_733:
        /* <DEDUP_REMOVED lines=9> */
.L_x_734:
[----:B------:R-:W-:-:S07]  /*3ba0*/  @P1 PRMT R68, R40, 0x7610, R68 ;  /* 0x0000761028441816 */ /* 0x000fce0000000044 */
.L_x_730:
        /* <DEDUP_REMOVED lines=9> */
.L_x_735:
        /* <DEDUP_REMOVED lines=9> */
.L_x_727:
[----:B------:R-:W-:Y:S05]  /*3cd0*/  BSYNC.RECONVERGENT B0 ;  /* 0x0000000000007941 */ /* 0x000fea0003800200 */
.L_x_726:
[----:B------:R-:W-:Y:S02]  /*3ce0*/  UIADD3 UR26, UPT, UPT, UR26, UR24, URZ ;  /* 0x000000181a1a7290 */ /* 0x000fe4000fffe0ff */
[----:B------:R-:W-:Y:S02]  /*3cf0*/  UPLOP3.LUT UP1, UPT, UPT, UPT, UP1, 0x40, 0x4 ;  /* 0x000000000004789c */ /* 0x000fe40003f2e810 */
[----:B------:R-:W-:-:S09]  /*3d00*/  UISETP.GE.AND UP0, UPT, UR26, UR25, UPT ;  /* 0x000000191a00728c */ /* 0x000fd2000bf06270 */
[----:B------:R-:W-:Y:S05]  /*3d10*/  BRA.U !UP0, `(.L_x_736) ;  /* 0xffffffc9080c7547 */ /* 0x000fea000b83ffff */
.L_x_694:
[----:B------:R-:W0:Y:S08]  /*3d20*/  S2UR UR7, SR_CTAID.X ;  /* 0x00000000000779c3 */ /* 0x000e300000002500 */
[----:B------:R-:W1:Y:S08]  /*3d30*/  LDC.64 R2, c[0x0][0x440] ;  /* 0x00011000ff027b82 */ /* 0x000e700000000a00 */
[----:B------:R-:W2:Y:S08]  /*3d40*/  LDC.64 R4, c[0x0][0x448] ;  /* 0x00011200ff047b82 */ /* 0x000eb00000000a00 */
[----:B-----5:R-:W3:Y:S01]  /*3d50*/  LDC.64 R6, c[0x0][0x440] ;  /* 0x00011000ff067b82 */ /* 0x020ee20000000a00 */
        /* <DEDUP_REMOVED lines=22> */
.L_x_737:
        /* <DEDUP_REMOVED lines=12> */
.L_x_6674:


//--------------------- .text._ZN10layer_norm13ln_bwd_kernelINS_13Kernel_traitsI6__halfS2_S2_S2_fjLj1536ELj1ELj1ELj4ELj8ENS_18Kernel_traits_baseILj1536ES2_S2_S2_S2_fjLj128EEEEELb0ELb0ELb1ELb1EEEvNS_9BwdParamsE --------------------------
	.section	.text._ZN10layer_norm13ln_bwd_kernelINS_13Kernel_traitsI6__halfS2_S2_S2_fjLj1536ELj1ELj1ELj4ELj8ENS_18Kernel_traits_baseILj1536ES2_S2_S2_S2_fjLj128EEEEELb0ELb0ELb1ELb1EEEvNS_9BwdParamsE,"ax",@progbits
	.align	128
        .global         _ZN10layer_norm13ln_bwd_kernelINS_13Kernel_traitsI6__halfS2_S2_S2_fjLj1536ELj1ELj1ELj4ELj8ENS_18Kernel_traits_baseILj1536ES2_S2_S2_S2_fjLj128EEEEELb0ELb0ELb1ELb1EEEvNS_9BwdParamsE
        .type           _ZN10layer_norm13ln_bwd_kernelINS_13Kernel_traitsI6__halfS2_S2_S2_fjLj1536ELj1ELj1ELj4ELj8ENS_18Kernel_traits_baseILj1536ES2_S2_S2_S2_fjLj128EEEEELb0ELb0ELb1ELb1EEEvNS_9BwdParamsE,@function
        .size           _ZN10layer_norm13ln_bwd_kernelINS_13Kernel_traitsI6__halfS2_S2_S2_fjLj1536ELj1ELj1ELj4ELj8ENS_18Kernel_traits_baseILj1536ES2_S2_S2_S2_fjLj128EEEEELb0ELb0ELb1ELb1EEEvNS_9BwdParamsE,(.L_x_6675 - _ZN10layer_norm13ln_bwd_kernelINS_13Kernel_traitsI6__halfS2_S2_S2_fjLj1536ELj1ELj1ELj4ELj8ENS_18Kernel_traits_baseILj1536ES2_S2_S2_S2_fjLj128EEEEELb0ELb0ELb1ELb1EEEvNS_9BwdParamsE)
        .other          _ZN10layer_norm13ln_bwd_kernelINS_13Kernel_traitsI6__halfS2_S2_S2_fjLj1536ELj1ELj1ELj4ELj8ENS_18Kernel_traits_baseILj1536ES2_S2_S2_S2_fjLj128EEEEELb0ELb0ELb1ELb1EEEvNS_9BwdParamsE,@"STO_CUDA_ENTRY STV_DEFAULT"
_ZN10layer_norm13ln_bwd_kernelINS_13Kernel_traitsI6__halfS2_S2_S2_fjLj1536ELj1ELj1ELj4ELj8ENS_18Kernel_traits_baseILj1536ES2_S2_S2_S2_fjLj128EEEEELb0ELb0ELb1ELb1EEEvNS_9BwdParamsE:
.text._ZN10layer_norm13ln_bwd_kernelINS_13Kernel_traitsI6__halfS2_S2_S2_fjLj1536ELj1ELj1ELj4ELj8ENS_18Kernel_traits_baseILj1536ES2_S2_S2_S2_fjLj128EEEEELb0ELb0ELb1ELb1EEEvNS_9BwdParamsE:
        /* <DEDUP_REMOVED lines=32> */
[----:B------:R-:W3:Y:S01]  /*0200*/  LDG.E.64 R64, desc[UR18][R2.64] ;  /* 0x0000001202407981 */ /* 0x000ee2000c1e1b00 */
[----:B------:R-:W-:Y:S01]  /*0210*/  HFMA2 R39, -RZ, RZ, 0, 0 ;  /* 0x00000000ff277431 */ /* 0x000fe200000001ff */
[----:B------:R-:W0:Y:S01]  /*0220*/  LDCU.64 UR24, c[0x0][0x380] ;  /* 0x00007000ff1877ac */ /* 0x000e220008000a00 */
[----:B------:R-:W-:Y:S01]  /*0230*/  UPLOP3.LUT UP2, UPT, UPT, UPT, UPT, 0x40, 0x4 ;  /* 0x000000000004789c */ /* 0x000fe20003f4e870 */
[----:B--2---:R-:W-:-:S02]  /*0240*/  SHF.R.U64 R57, R68, 0x10, R69 ;  /* 0x0000001044397819 */ /* 0x004fc40000001245 */
[----:B------:R-:W-:Y:S02]  /*0250*/  SHF.R.U32.HI R71, RZ, 0x10, R69 ;  /* 0x00000010ff477819 */ /* 0x000fe40000011645 */
[--C-:B-----5:R-:W-:Y:S02]  /*0260*/  SHF.R.U64 R72, R66, 0x10, R67.reuse ;  /* 0x0000001042487819 */ /* 0x120fe40000001243 */
[----:B------:R-:W-:Y:S02]  /*0270*/  SHF.R.U32.HI R73, RZ, 0x10, R67 ;  /* 0x00000010ff497819 */ /* 0x000fe40000011643 */
[--C-:B---3--:R-:W-:Y:S02]  /*0280*/  SHF.R.U64 R74, R64, 0x10, R65.reuse ;  /* 0x00000010404a7819 */ /* 0x108fe40000001241 */
[----:B------:R-:W-:Y:S02]  /*0290*/  SHF.R.U32.HI R75, RZ, 0x10, R65 ;  /* 0x00000010ff4b7819 */ /* 0x000fe40000011641 */
[----:B------:R-:W-:-:S02]  /*02a0*/  PRMT R57, R57, 0x5410, R57 ;  /* 0x0000541039397816 */ /* 0x000fc40000000039 */
[----:B------:R-:W-:Y:S02]  /*02b0*/  PRMT R71, R71, 0x5410, R71 ;  /* 0x0000541047477816 */ /* 0x000fe40000000047 */
[----:B------:R-:W-:Y:S02]  /*02c0*/  PRMT R72, R72, 0x5410, R72 ;  /* 0x0000541048487816 */ /* 0x000fe40000000048 */
[----:B------:R-:W-:Y:S02]  /*02d0*/  PRMT R73, R73, 0x5410, R73 ;  /* 0x0000541049497816 */ /* 0x000fe40000000049 */
[----:B------:R-:W-:Y:S02]  /*02e0*/  PRMT R74, R74, 0x5410, R74 ;  /* 0x000054104a4a7816 */ /* 0x000fe4000000004a */
[----:B01--4-:R-:W-:-:S07]  /*02f0*/  PRMT R75, R75, 0x5410, R75 ;  /* 0x000054104b4b7816 */ /* 0x013fce000000004b */
.L_x_770:
[----:B------:R-:W-:Y:S02]  /*0300*/  UIMAD.WIDE UR10, UR8, 0x4, UR14 ;  /* 0x00000004080a78a5 */ /* 0x000fe4000f8e020e */
[----:B------:R-:W-:-:S04]  /*0310*/  UIMAD.WIDE UR30, UR8, 0x4, UR12 ;  /* 0x00000004081e78a5 */ /* 0x000fc8000f8e020c */
[----:B------:R-:W-:Y:S02]  /*0320*/  MOV R44, UR10 ;  /* 0x0000000a002c7c02 */ /* 0x000fe40008000f00 */
[----:B------:R-:W-:Y:S01]  /*0330*/  MOV R45, UR11 ;  /* 0x0000000b002d7c02 */ /* 0x000fe20008000f00 */
[----:B------:R-:W-:-:S04]  /*0340*/  UIMAD.WIDE UR10, UR8, 0x4, UR20 ;  /* 0x00000004080a78a5 */ /* 0x000fc8000f8e0214 */
[----:B------:R-:W2:Y:S01]  /*0350*/  LDG.E R44, desc[UR18][R44.64] ;  /* 0x000000122c2c7981 */ /* 0x000ea2000c1e1900 */
[----:B01----:R-:W-:Y:S02]  /*0360*/  MOV R40, UR30 ;  /* 0x0000001e00287c02 */ /* 0x003fe40008000f00 */
[----:B------:R-:W-:Y:S02]  /*0370*/  MOV R42, UR10 ;  /* 0x0000000a002a7c02 */ /* 0x000fe40008000f00 */
[----:B------:R-:W-:Y:S02]  /*0380*/  MOV R43, UR11 ;  /* 0x0000000b002b7c02 */ /* 0x000fe40008000f00 */
[----:B------:R-:W-:-:S03]  /*0390*/  MOV R41, UR31 ;  /* 0x0000001f00297c02 */ /* 0x000fc60008000f00 */
        /* <DEDUP_REMOVED lines=34> */
[----:B------:R-:W3:Y:S01]  /*05c0*/  LDG.E.64 R8, desc[UR18][R8.64] ;  /* 0x0000001208087981 */ /* 0x000ee2000c1e1b00 */
[----:B------:R-:W-:Y:S01]  /*05d0*/  MOV R47, UR9 ;  /* 0x00000009002f7c02 */ /* 0x000fe20008000f00 */
[--C-:B------:R-:W-:Y:S02]  /*05e0*/  IMAD.WIDE.U32 R40, R45, 0x8, R4.reuse ;  /* 0x000000082d287825 */ /* 0x100fe400078e0004 */
[----:B------:R-:W4:Y:S02]  /*05f0*/  LDG.E.64 R2, desc[UR18][R2.64] ;  /* 0x0000001202027981 */ /* 0x000f24000c1e1b00 */
[----:B------:R-:W-:Y:S02]  /*0600*/  IMAD.WIDE.U32 R6, R53, 0x8, R4 ;  /* 0x0000000835067825 */ /* 0x000fe400078e0004 */
[----:B------:R0:W4:Y:S04]  /*0610*/  LDG.E.64 R4, desc[UR18][R40.64] ;  /* 0x0000001228047981 */ /* 0x000128000c1e1b00 */
[----:B------:R2:W4:Y:S04]  /*0620*/  LDG.E R46, desc[UR18][R46.64] ;  /* 0x000000122e2e7981 */ /* 0x000528000c1e1900 */
[----:B------:R-:W4:Y:S04]  /*0630*/  LDG.E.64 R6, desc[UR18][R6.64] ;  /* 0x0000001206067981 */ /* 0x000f28000c1e1b00 */
        /* <DEDUP_REMOVED lines=14> */
[----:B------:R-:W-:Y:S02]  /*0720*/  HADD2.F32 R54, -RZ, R57.H1_H1 ;  /* 0x30000039ff367230 */ /* 0x000fe40000004100 */
[----:B------:R-:W-:Y:S01]  /*0730*/  HADD2.F32 R52, -RZ, R69.H0_H0 ;  /* 0x20000045ff347230 */ /* 0x000fe20000004100 */
[----:B--2---:R-:W-:Y:S02]  /*0740*/  MOV R47, R12 ;  /* 0x0000000c002f7202 */ /* 0x004fe40000000f00 */
[----:B---3--:R-:W-:Y:S02]  /*0750*/  MOV R41, R8 ;  /* 0x0000000800297202 */ /* 0x008fe40000000f00 */
[----:B------:R-:W-:Y:S02]  /*0760*/  SHF.R.U64 R0, R8, 0x10, R9 ;  /* 0x0000001008007819 */ /* 0x000fe40000001209 */
[----:B----4-:R-:W-:-:S02]  /*0770*/  SHF.R.U64 R8, R2, 0x10, R3 ;  /* 0x0000001002087819 */ /* 0x010fc40000001203 */
[----:B------:R-:W-:Y:S02]  /*0780*/  MOV R42, R9 ;  /* 0x00000009002a7202 */ /* 0x000fe40000000f00 */
[----:B------:R-:W-:Y:S01]  /*0790*/  SHF.R.U32.HI R40, RZ, 0x10, R9 ;  /* 0x00000010ff287819 */ /* 0x000fe20000011609 */
[----:B------:R-:W-:Y:S01]  /*07a0*/  HADD2.F32 R9, -RZ, R2.H0_H0 ;  /* 0x20000002ff097230 */ /* 0x000fe20000004100 */
[----:B0-----:R-:W-:Y:S01]  /*07b0*/  SHF.R.U64 R48, R4, 0x10, R5 ;  /* 0x0000001004307819 */ /* 0x001fe20000001205 */
[----:B-1----:R-:W-:Y:S01]  /*07c0*/  HADD2.F32 R51, -RZ, R4.H0_H0 ;  /* 0x20000004ff337230 */ /* 0x002fe20000004100 */
[----:B------:R-:W-:Y:S02]  /*07d0*/  FSEL R70, R46, RZ, !P1 ;  /* 0x000000ff2e467208 */ /* 0x000fe40004800000 */
[----:B------:R-:W-:Y:S02]  /*07e0*/  SHF.R.U64 R43, R12, 0x10, R13 ;  /* 0x000000100c2b7819 */ /* 0x000fe4000000120d */
[--C-:B------:R-:W-:Y:S01]  /*07f0*/  SHF.R.U64 R4, R6, 0x10, R7.reuse ;  /* 0x0000001006047819 */ /* 0x100fe20000001207 */
[----:B------:R-:W-:Y:S01]  /*0800*/  HADD2.F32 R79, -RZ, R7.H0_H0 ;  /* 0x20000007ff4f7230 */ /* 0x000fe20000004100 */
[----:B------:R-:W-:Y:S01]  /*0810*/  SHF.R.U32.HI R81, RZ, 0x10, R7 ;  /* 0x00000010ff517819 */ /* 0x000fe20000011607 */
[----:B------:R-:W-:Y:S01]  /*0820*/  HADD2.F32 R7, -RZ, R8.H0_H0 ;  /* 0x20000008ff077230 */ /* 0x000fe20000004100 */
[----:B------:R-:W-:-:S02]  /*0830*/  MOV R45, R13 ;  /* 0x0000000d002d7202 */ /* 0x000fc40000000f00 */
[----:B------:R-:W-:Y:S02]  /*0840*/  SHF.R.U32.HI R44, RZ, 0x10, R13 ;  /* 0x00000010ff2c7819 */ /* 0x000fe4000001160d */
[----:B------:R-:W-:Y:S02]  /*0850*/  SHF.R.U32.HI R49, RZ, 0x10, R3 ;  /* 0x00000010ff317819 */ /* 0x000fe40000011603 */
[--C-:B------:R-:W-:Y:S02]  /*0860*/  SHF.R.U64 R12, R10, 0x10, R11.reuse ;  /* 0x000000100a0c7819 */ /* 0x100fe4000000120b */
[----:B------:R-:W-:Y:S02]  /*0870*/  MOV R13, R11 ;  /* 0x0000000b000d7202 */ /* 0x000fe40000000f00 */
[----:B------:R-:W-:Y:S01]  /*0880*/  SHF.R.U32.HI R14, RZ, 0x10, R11 ;  /* 0x00000010ff0e7819 */ /* 0x000fe2000001160b */
[----:B------:R-:W-:Y:S02]  /*0890*/  HADD2.F32 R11, -RZ, R3.H0_H0 ;  /* 0x20000003ff0b7230 */ /* 0x000fe40000004100 */
[----:B------:R-:W-:Y:S01]  /*08a0*/  FADD.FTZ R3, -R70, R9 ;  /* 0x0000000946037221 */ /* 0x000fe20000010100 */
[----:B------:R-:W-:Y:S01]  /*08b0*/  HADD2.F32 R55, -RZ, R6.H0_H0 ;  /* 0x20000006ff377230 */ /* 0x000fe20000004100 */
[----:B------:R-:W-:Y:S01]  /*08c0*/  MOV R15, R10 ;  /* 0x0000000a000f7202 */ /* 0x000fe20000000f00 */
[----:B------:R-:W-:-:S02]  /*08d0*/  HADD2.F32 R49, -RZ, R49.H0_H0 ;  /* 0x20000031ff317230 */ /* 0x000fc40000004100 */
[C---:B------:R-:W-:Y:S01]  /*08e0*/  FADD.FTZ R6, -R70.reuse, R7 ;  /* 0x0000000746067221 */ /* 0x040fe20000010100 */
[----:B------:R-:W-:Y:S01]  /*08f0*/  SHF.R.U32.HI R10, RZ, 0x10, R5 ;  /* 0x00000010ff0a7819 */ /* 0x000fe20000011605 */
[----:B------:R-:W-:Y:S02]  /*0900*/  HADD2.F32 R2, -RZ, R64.H0_H0 ;  /* 0x20000040ff027230 */ /* 0x000fe40000004100 */
[----:B------:R-:W-:Y:S01]  /*0910*/  FMUL.FTZ R3, R3, UR30 ;  /* 0x0000001e03037c20 */ /* 0x000fe20008410000 */
[----:B------:R-:W-:Y:S02]  /*0920*/  HADD2.F32 R7, -RZ, R47.H0_H0 ;  /* 0x2000002fff077230 */ /* 0x000fe40000004100 */
[----:B------:R-:W-:Y:S01]  /*0930*/  FADD.FTZ R8, -R70, R49 ;  /* 0x0000003146087221 */ /* 0x000fe20000010100 */
[----:B------:R-:W-:Y:S02]  /*0940*/  HADD2.F32 R49, -RZ, R10.H0_H0 ;  /* 0x2000000aff317230 */ /* 0x000fe40000004100 */
[----:B------:R-:W-:Y:S01]  /*0950*/  FMUL.FTZ R6, R6, UR30 ;  /* 0x0000001e06067c20 */ /* 0x000fe20008410000 */
[----:B------:R-:W-:-:S02]  /*0960*/  HADD2.F32 R9, -RZ, R48.H0_H0 ;  /* 0x20000030ff097230 */ /* 0x000fc40000004100 */
[-C--:B------:R-:W-:Y:S01]  /*0970*/  FMUL.FTZ R2, R2, R7.reuse ;  /* 0x0000000702027220 */ /* 0x080fe20000410000 */
[----:B------:R-:W-:Y:S01]  /*0980*/  FFMA.FTZ R36, R3, R7, R36 ;  /* 0x0000000703247223 */ /* 0x000fe20000010024 */
[----:B------:R-:W-:Y:S01]  /*0990*/  FADD.FTZ R24, R24, R7 ;  /* 0x0000000718187221 */ /* 0x000fe20000010000 */
[----:B------:R-:W-:Y:S02]  /*09a0*/  HADD2.F32 R7, -RZ, R74.H1_H1 ;  /* 0x3000004aff077230 */ /* 0x000fe40000004100 */
[----:B------:R-:W-:Y:S02]  /*09b0*/  HADD2.F32 R10, -RZ, R43.H0_H0 ;  /* 0x2000002bff0a7230 */ /* 0x000fe40000004100 */
[----:B------:R-:W-:Y:S02]  /*09c0*/  HADD2.F32 R53, -RZ, R5.H0_H0 ;  /* 0x20000005ff357230 */ /* 0x000fe40000004100 */
[C---:B------:R-:W-:Y:S01]  /*09d0*/  FADD.FTZ R5, -R70.reuse, R11 ;  /* 0x0000000b46057221 */ /* 0x040fe20000010100 */
[C---:B------:R-:W-:Y:S01]  /*09e0*/  FADD.FTZ R11, -R70.reuse, R51 ;  /* 0x00000033460b7221 */ /* 0x040fe20000010100 */
[C---:B------:R-:W-:Y:S01]  /*09f0*/  FADD.FTZ R51, -R70.reuse, R55 ;  /* 0x0000003746337221 */ /* 0x040fe20000010100 */
[----:B------:R-:W-:Y:S01]  /*0a00*/  FADD.FTZ R46, -R70, R9 ;  /* 0x00000009462e7221 */ /* 0x000fe20000010100 */
[-C--:B------:R-:W-:Y:S01]  /*0a10*/  FMUL.FTZ R7, R7, R10.reuse ;  /* 0x0000000a07077220 */ /* 0x080fe20000410000 */
[----:B------:R-:W-:Y:S01]  /*0a20*/  FADD.FTZ R25, R25, R10 ;  /* 0x0000000a19197221 */ /* 0x000fe20000010000 */
[----:B------:R-:W-:Y:S01]  /*0a30*/  FFMA.FTZ R37, R6, R10, R37 ;  /* 0x0000000a06257223 */ /* 0x000fe20000010025 */
[----:B------:R-:W-:-:S02]  /*0a40*/  HADD2.F32 R55, -RZ, R4.H0_H0 ;  /* 0x20000004ff377230 */ /* 0x000fc40000004100 */
[----:B------:R-:W-:Y:S01]  /*0a50*/  FMUL.FTZ R8, R8, UR30 ;  /* 0x0000001e08087c20 */ /* 0x000fe20008410000 */
[----:B------:R-:W-:Y:S02]  /*0a60*/  HADD2.F32 R9, -RZ, R75.H1_H1 ;  /* 0x3000004bff097230 */ /* 0x000fe40000004100 */
[----:B------:R-:W-:Y:S01]  /*0a70*/  FMUL.FTZ R11, R11, UR30 ;  /* 0x0000001e0b0b7c20 */ /* 0x000fe20008410000 */
[----:B------:R-:W-:Y:S02]  /*0a80*/  HADD2.F32 R44, -RZ, R44.H0_H0 ;  /* 0x2000002cff2c7230 */ /* 0x000fe40000004100 */
[----:B------:R-:W-:Y:S02]  /*0a90*/  HADD2.F32 R10, -RZ, R66.H0_H0 ;  /* 0x20000042ff0a7230 */ /* 0x000fe40000004100 */
[----:B------:R-:W-:Y:S02]  /*0aa0*/  HADD2.F32 R15, -RZ, R15.H0_H0 ;  /* 0x2000000fff0f7230 */ /* 0x000fe40000004100 */
[----:B------:R-:W-:Y:S01]  /*0ab0*/  FMUL.FTZ R5, R5, UR30 ;  /* 0x0000001e05057c20 */ /* 0x000fe20008410000 */
[----:B------:R-:W-:-:S02]  /*0ac0*/  HADD2.F32 R4, -RZ, R65.H0_H0 ;  /* 0x20000041ff047230 */ /* 0x000fc40000004100 */
[----:B------:R-:W-:Y:S02]  /*0ad0*/  HADD2.F32 R45, -RZ, R45.H0_H0 ;  /* 0x2000002dff2d7230 */ /* 0x000fe40000004100 */
[-C--:B------:R-:W-:Y:S01]  /*0ae0*/  FMUL.FTZ R9, R9, R44.reuse ;  /* 0x0000002c09097220 */ /* 0x080fe20000410000 */
[----:B------:R-:W-:Y:S01]  /*0af0*/  FADD.FTZ R27, R27, R44 ;  /* 0x0000002c1b1b7221 */ /* 0x000fe20000010000 */
[----:B------:R-:W-:Y:S01]  /*0b00*/  FFMA.FTZ R39, R8, R44, R39 ;  /* 0x0000002c08277223 */ /* 0x000fe20000010027 */
[-C--:B------:R-:W-:Y:S01]  /*0b10*/  FMUL.FTZ R10, R10, R15.reuse ;  /* 0x0000000f0a0a7220 */ /* 0x080fe20000410000 */
[----:B------:R-:W-:Y:S01]  /*0b20*/  FADD.FTZ R20, R20, R15 ;  /* 0x0000000f14147221 */ /* 0x000fe20000010000 */
[----:B------:R-:W-:Y:S01]  /*0b30*/  FFMA.FTZ R32, R11, R15, R32 ;  /* 0x0000000f0b207223 */ /* 0x000fe20000010020 */
[----:B------:R-:W-:Y:S01]  /*0b40*/  FADD.FTZ R47, -R70, R53 ;  /* 0x00000035462f7221 */ /* 0x000fe20000010100 */
[-C--:B------:R-:W-:Y:S01]  /*0b50*/  FMUL.FTZ R4, R4, R45.reuse ;  /* 0x0000002d04047220 */ /* 0x080fe20000410000 */
[----:B------:R-:W-:Y:S01]  /*0b60*/  FFMA.FTZ R38, R5, R45, R38 ;  /* 0x0000002d05267223 */ /* 0x000fe20000010026 */
[----:B------:R-:W-:Y:S01]  /*0b70*/  FADD.FTZ R26, R26, R45 ;  /* 0x0000002d1a1a7221 */ /* 0x000fe20000010000 */
[----:B------:R-:W-:-:S02]  /*0b80*/  HADD2.F32 R15, -RZ, R72.H1_H1 ;  /* 0x30000048ff0f7230 */ /* 0x000fc40000004100 */
[----:B------:R-:W-:Y:S02]  /*0b90*/  HADD2.F32 R44, -RZ, R12.H0_H0 ;  /* 0x2000000cff2c7230 */ /* 0x000fe40000004100 */
[----:B------:R-:W-:Y:S02]  /*0ba0*/  HADD2.F32 R50, -RZ, R14.H0_H0 ;  /* 0x2000000eff327230 */ /* 0x000fe40000004100 */
[----:B------:R-:W-:Y:S01]  /*0bb0*/  FMUL.FTZ R14, R46, UR30 ;  /* 0x0000001e2e0e7c20 */ /* 0x000fe20008410000 */
[----:B------:R-:W-:Y:S02]  /*0bc0*/  HADD2.F32 R43, -RZ, R67.H0_H0 ;  /* 0x20000043ff2b7230 */ /* 0x000fe40000004100 */
[----:B------:R-:W-:Y:S02]  /*0bd0*/  HADD2.F32 R45, -RZ, R13.H0_H0 ;  /* 0x2000000dff2d7230 */ /* 0x000fe40000004100 */
[----:B------:R-:W-:Y:S01]  /*0be0*/  FMUL.FTZ R13, R47, UR30 ;  /* 0x0000001e2f0d7c20 */ /* 0x000fe20008410000 */
[-C--:B------:R-:W-:Y:S01]  /*0bf0*/  FMUL.FTZ R15, R15, R44.reuse ;  /* 0x0000002c0f0f7220 */ /* 0x080fe20000410000 */
[----:B------:R-:W-:Y:S01]  /*0c00*/  FADD.FTZ R21, R21, R44 ;  /* 0x0000002c15157221 */ /* 0x000fe20000010000 */
[----:B------:R-:W-:Y:S01]  /*0c10*/  FFMA.FTZ R33, R14, R44, R33 ;  /* 0x0000002c0e217223 */ /* 0x000fe20000010021 */
[-C--:B------:R-:W-:Y:S01]  /*0c20*/  FMUL.FTZ R12, R43, R45.reuse ;  /* 0x0000002d2b0c7220 */ /* 0x080fe20000410000 */
[----:B------:R-:W-:Y:S01]  /*0c30*/  FADD.FTZ R44, RZ, R2 ;  /* 0x00000002ff2c7221 */ /* 0x000fe20000010000 */
[----:B------:R-:W-:Y:S01]  /*0c40*/  FFMA.FTZ R43, R3, R2, RZ ;  /* 0x00000002032b7223 */ /* 0x000fe200000100ff */
[----:B------:R-:W-:Y:S01]  /*0c50*/  FADD.FTZ R22, R22, R45 ;  /* 0x0000002d16167221 */ /* 0x000fe20000010000 */
[----:B------:R-:W-:Y:S01]  /*0c60*/  FFMA.FTZ R34, R13, R45, R34 ;  /* 0x0000002d0d227223 */ /* 0x000fe20000010022 */
[----:B------:R-:W-:-:S02]  /*0c70*/  HADD2.F32 R45, -RZ, R41.H0_H0 ;  /* 0x20000029ff2d7230 */ /* 0x000fc40000004100 */
[----:B------:R-:W-:Y:S01]  /*0c80*/  FADD.FTZ R41, R7, R44 ;  /* 0x0000002c07297221 */ /* 0x000fe20000010000 */
[----:B------:R-:W-:Y:S02]  /*0c90*/  HADD2.F32 R47, -RZ, R42.H0_H0 ;  /* 0x2000002aff2f7230 */ /* 0x000fe40000004100 */
[----:B------:R-:W-:Y:S01]  /*0ca0*/  FFMA.FTZ R42, R6, R7, R43 ;  /* 0x00000007062a7223 */ /* 0x000fe2000001002b */
[----:B------:R-:W-:-:S03]  /*0cb0*/  FADD.FTZ R44, R4, R41 ;  /* 0x00000029042c7221 */ /* 0x000fc60000010000 */
[----:B------:R-:W-:Y:S01]  /*0cc0*/  FFMA.FTZ R41, R5, R4, R42 ;  /* 0x0000000405297223 */ /* 0x000fe2000001002a */
[----:B------:R-:W-:-:S03]  /*0cd0*/  FADD.FTZ R43, R9, R44 ;  /* 0x0000002c092b7221 */ /* 0x000fc60000010000 */
[----:B------:R-:W-:Y:S01]  /*0ce0*/  FFMA.FTZ R44, R8, R9, R41 ;  /* 0x00000009082c7223 */ /* 0x000fe20000010029 */
[----:B------:R-:W-:Y:S01]  /*0cf0*/  FADD.FTZ R48, -R70, R49 ;  /* 0x0000003146307221 */ /* 0x000fe20000010100 */
[----:B------:R-:W-:Y:S01]  /*0d00*/  FADD.FTZ R42, R10, R43 ;  /* 0x0000002b0a2a7221 */ /* 0x000fe20000010000 */
[----:B------:R-:W-:Y:S02]  /*0d10*/  HADD2.F32 R49, -RZ, R73.H1_H1 ;  /* 0x30000049ff317230 */ /* 0x000fe40000004100 */
[----:B------:R-:W-:Y:S01]  /*0d20*/  FFMA.FTZ R41, R11, R10, R44 ;  /* 0x0000000a0b297223 */ /* 0x000fe2000001002c */
[----:B------:R-:W-:Y:S01]  /*0d30*/  FMUL.FTZ R48, R48, UR30 ;  /* 0x0000001e30307c20 */ /* 0x000fe20008410000 */
[----:B------:R-:W-:Y:S02]  /*0d40*/  FADD.FTZ R43, R15, R42 ;  /* 0x0000002a0f2b7221 */ /* 0x000fe40000010000 */
[----:B------:R-:W-:Y:S01]  /*0d50*/  FFMA.FTZ R42, R14, R15, R41 ;  /* 0x0000000f0e2a7223 */ /* 0x000fe20000010029 */
[-C--:B------:R-:W-:Y:S01]  /*0d60*/  FMUL.FTZ R49, R49, R50.reuse ;  /* 0x0000003231317220 */ /* 0x080fe20000410000 */
[----:B------:R-:W-:Y:S01]  /*0d70*/  FADD.FTZ R23, R23, R50 ;  /* 0x0000003217177221 */ /* 0x000fe20000010000 */
[----:B------:R-:W-:Y:S01]  /*0d80*/  FFMA.FTZ R35, R48, R50, R35 ;  /* 0x0000003230237223 */ /* 0x000fe20000010023 */
[----:B------:R-:W-:-:S02]  /*0d90*/  HADD2.F32 R44, -RZ, R0.H0_H0 ;  /* 0x20000000ff2c7230 */ /* 0x000fc40000004100 */
[----:B------:R-:W-:Y:S01]  /*0da0*/  FADD.FTZ R0, R12, R43 ;  /* 0x0000002b0c007221 */ /* 0x000fe20000010000 */
[----:B------:R-:W-:Y:S02]  /*0db0*/  HADD2.F32 R50, -RZ, R68.H0_H0 ;  /* 0x20000044ff327230 */ /* 0x000fe40000004100 */
[----:B------:R-:W-:Y:S01]  /*0dc0*/  FFMA.FTZ R41, R13, R12, R42 ;  /* 0x0000000c0d297223 */ /* 0x000fe2000001002a */
[----:B------:R-:W-:Y:S01]  /*0dd0*/  FADD.FTZ R56, -R70, R55 ;  /* 0x0000003746387221 */ /* 0x000fe20000010100 */
[----:B------:R-:W-:Y:S01]  /*0de0*/  FADD.FTZ R43, R49, R0 ;  /* 0x00000000312b7221 */ /* 0x000fe20000010000 */
[----:B------:R-:W-:Y:S01]  /*0df0*/  FMUL.FTZ R51, R51, UR30 ;  /* 0x0000001e33337c20 */ /* 0x000fe20008410000 */
[----:B------:R-:W-:Y:S01]  /*0e00*/  FMUL.FTZ R50, R50, R45 ;  /* 0x0000002d32327220 */ /* 0x000fe20000410000 */
[----:B------:R-:W-:Y:S01]  /*0e10*/  FFMA.FTZ R0, R48, R49, R41 ;  /* 0x0000003130007223 */ /* 0x000fe20000010029 */
[----:B------:R-:W-:Y:S02]  /*0e20*/  HADD2.F32 R81, -RZ, R81.H0_H0 ;  /* 0x20000051ff517230 */ /* 0x000fe40000004100 */
[----:B------:R-:W-:Y:S01]  /*0e30*/  FADD.FTZ R53, -R70, R79 ;  /* 0x0000004f46357221 */ /* 0x000fe20000010100 */
[----:B------:R-:W-:Y:S01]  /*0e40*/  FMUL.FTZ R54, R54, R44 ;  /* 0x0000002c36367220 */ /* 0x000fe20000410000 */
[----:B------:R-:W-:Y:S01]  /*0e50*/  FMUL.FTZ R56, R56, UR30 ;  /* 0x0000001e38387c20 */ /* 0x000fe20008410000 */
[----:B------:R-:W-:Y:S01]  /*0e60*/  FADD.FTZ R43, R50, R43 ;  /* 0x0000002b322b7221 */ /* 0x000fe20000010000 */
[----:B------:R-:W-:Y:S01]  /*0e70*/  FFMA.FTZ R41, R51, R50, R0 ;  /* 0x0000003233297223 */ /* 0x000fe20000010000 */
[----:B------:R-:W-:-:S02]  /*0e80*/  HADD2.F32 R55, -RZ, R71.H1_H1 ;  /* 0x30000047ff377230 */ /* 0x000fc40000004100 */
[----:B------:R-:W-:Y:S01]  /*0e90*/  FADD.FTZ R70, -R70, R81 ;  /* 0x0000005146467221 */ /* 0x000fe20000010100 */
[----:B------:R-:W-:Y:S02]  /*0ea0*/  HADD2.F32 R40, -RZ, R40.H0_H0 ;  /* 0x20000028ff287230 */ /* 0x000fe40000004100 */
[----:B------:R-:W-:Y:S01]  /*0eb0*/  FMUL.FTZ R53, R53, UR30 ;  /* 0x0000001e35357c20 */ /* 0x000fe20008410000 */
[-C--:B------:R-:W-:Y:S01]  /*0ec0*/  FMUL.FTZ R52, R52, R47.reuse ;  /* 0x0000002f34347220 */ /* 0x080fe20000410000 */
        /* <DEDUP_REMOVED lines=17> */
.L_x_739:
        /* <DEDUP_REMOVED lines=17> */
.L_x_740:
        /* <DEDUP_REMOVED lines=32> */
.L_x_742:
[----:B------:R-:W-:Y:S05]  /*12f0*/  BSYNC.RECONVERGENT B0 ;  /* 0x0000000000007941 */ /* 0x000fea0003800200 */
.L_x_741:
        /* <DEDUP_REMOVED lines=52> */
.L_x_745:
        /* <DEDUP_REMOVED lines=9> */
.L_x_746:
        /* <DEDUP_REMOVED lines=9> */
.L_x_747:
        /* <DEDUP_REMOVED lines=10> */
.L_x_744:
        /* <DEDUP_REMOVED lines=23> */
[----:B--2---:R-:W-:Y:S01]  /*1970*/  @P1 FMUL.FTZ R42, R76, UR16 ;  /* 0x000000104c2a1c20 */ /* 0x004fe20008410000 */
[----:B------:R-:W-:Y:S01]  /*1980*/  FMUL.FTZ R40, R78, UR30 ;  /* 0x0000001e4e287c20 */ /* 0x000fe20008410000 */
[----:B------:R-:W-:-:S02]  /*1990*/  @P1 F2FP.F16.F32.PACK_AB R41, RZ, R41 ;  /* 0x00000029ff29123e */ /* 0x000fc400000000ff */
[----:B------:R-:W-:Y:S02]  /*19a0*/  @P1 PRMT R57, R77, 0x7610, R57 ;  /* 0x000076104d391816 */ /* 0x000fe40000000039 */
[----:B------:R-:W-:Y:S02]  /*19b0*/  @P1 F2FP.F16.F32.PACK_AB R42, RZ, R42 ;  /* 0x0000002aff2a123e */ /* 0x000fe400000000ff */
[----:B------:R-:W-:Y:S02]  /*19c0*/  FSEL R40, R40, RZ, P2 ;  /* 0x000000ff28287208 */ /* 0x000fe40001000000 */
[----:B------:R-:W-:Y:S02]  /*19d0*/  @P1 PRMT R71, R41, 0x7610, R71 ;  /* 0x0000761029471816 */ /* 0x000fe40000000047 */
[----:B------:R-:W-:Y:S02]  /*19e0*/  @P1 PRMT R72, R42, 0x7610, R72 ;  /* 0x000076102a481816 */ /* 0x000fe40000000048 */
[----:B------:R-:W-:-:S02]  /*19f0*/  F2FP.F16.F32.PACK_AB R76, RZ, R76 ;  /* 0x0000004cff4c723e */ /* 0x000fc400000000ff */
[----:B------:R-:W-:Y:S02]  /*1a00*/  F2FP.F16.F32.PACK_AB R77, RZ, R40 ;  /* 0x00000028ff4d723e */ /* 0x000fe400000000ff */
[----:B------:R-:W-:Y:S02]  /*1a10*/  PRMT R75, R43, 0x7610, R75 ;  /* 0x000076102b4b7816 */ /* 0x000fe4000000004b */
[----:B------:R-:W-:Y:S01]  /*1a20*/  PRMT R74, R46, 0x7610, R74 ;  /* 0x000076102e4a7816 */ /* 0x000fe2000000004a */
[----:B------:R-:W-:Y:S06]  /*1a30*/  BRA.U !UP1, `(.L_x_748) ;  /* 0x00000005095c7547 */ /* 0x000fec000b800000 */
[----:B------:R-:W-:-:S05]  /*1a40*/  FMUL.FTZ R40, R40, UR17 ;  /* 0x0000001128287c20 */ /* 0x000fca0008410000 */
[----:B------:R-:W-:-:S04]  /*1a50*/  F2FP.F16.F32.PACK_AB R40, RZ, R40 ;  /* 0x00000028ff28723e */ /* 0x000fc800000000ff */
[----:B------:R-:W-:Y:S01]  /*1a60*/  PRMT R73, R40, 0x7610, R73 ;  /* 0x0000761028497816 */ /* 0x000fe20000000049 */
[----:B------:R-:W-:Y:S06]  /*1a70*/  BRA `(.L_x_748) ;  /* 0x00000004004c7947 */ /* 0x000fec0003800000 */
.L_x_743:
        /* <DEDUP_REMOVED lines=39> */
.L_x_749:
        /* <DEDUP_REMOVED lines=23> */
[----:B------:R-:W-:-:S02]  /*1e60*/  @P2 FFMA.FTZ R41, R78, UR30, R41 ;  /* 0x0000001e4e292c23 */ /* 0x000fc40008010029 */
[----:B0-----:R-:W-:Y:S01]  /*1e70*/  @P1 FMUL.FTZ R76, R42, UR11 ;  /* 0x0000000b2a4c1c20 */ /* 0x001fe20008410000 */
[----:B-1----:R-:W-:Y:S01]  /*1e80*/  @P1 FMUL.FTZ R77, R40, UR16 ;  /* 0x00000010284d1c20 */ /* 0x002fe20008410000 */
[----:B--2---:R-:W-:Y:S01]  /*1e90*/  @P1 FMUL.FTZ R46, R43, UR10 ;  /* 0x0000000a2b2e1c20 */ /* 0x004fe20008410000 */
[----:B------:R-:W-:Y:S01]  /*1ea0*/  F2FP.F16.F32.PACK_AB R43, RZ, R43 ;  /* 0x0000002bff2b723e */ /* 0x000fe200000000ff */
[----:B---3--:R-:W-:Y:S01]  /*1eb0*/  @P1 FMUL.FTZ R78, R41, UR31 ;  /* 0x0000001f294e1c20 */ /* 0x008fe20008410000 */
[----:B------:R-:W-:Y:S02]  /*1ec0*/  @P1 F2FP.F16.F32.PACK_AB R76, RZ, R76 ;  /* 0x0000004cff4c123e */ /* 0x000fe400000000ff */
[----:B------:R-:W-:Y:S02]  /*1ed0*/  @P1 F2FP.F16.F32.PACK_AB R77, RZ, R77 ;  /* 0x0000004dff4d123e */ /* 0x000fe400000000ff */
[----:B------:R-:W-:Y:S02]  /*1ee0*/  @P1 F2FP.F16.F32.PACK_AB R46, RZ, R46 ;  /* 0x0000002eff2e123e */ /* 0x000fe400000000ff */
[----:B------:R-:W-:-:S02]  /*1ef0*/  @P1 F2FP.F16.F32.PACK_AB R78, RZ, R78 ;  /* 0x0000004eff4e123e */ /* 0x000fc400000000ff */
[----:B------:R-:W-:Y:S02]  /*1f00*/  F2FP.F16.F32.PACK_AB R42, RZ, R42 ;  /* 0x0000002aff2a723e */ /* 0x000fe400000000ff */
[----:B------:R-:W-:Y:S02]  /*1f10*/  F2FP.F16.F32.PACK_AB R40, RZ, R40 ;  /* 0x00000028ff28723e */ /* 0x000fe400000000ff */
[----:B------:R-:W-:Y:S02]  /*1f20*/  F2FP.F16.F32.PACK_AB R41, RZ, R41 ;  /* 0x00000029ff29723e */ /* 0x000fe400000000ff */
[----:B------:R-:W-:Y:S02]  /*1f30*/  @P1 PRMT R71, R76, 0x7610, R71 ;  /* 0x000076104c471816 */ /* 0x000fe40000000047 */
[----:B------:R-:W-:Y:S02]  /*1f40*/  @P1 PRMT R72, R77, 0x7610, R72 ;  /* 0x000076104d481816 */ /* 0x000fe40000000048 */
[----:B------:R-:W-:-:S02]  /*1f50*/  @P1 PRMT R57, R46, 0x7610, R57 ;  /* 0x000076102e391816 */ /* 0x000fc40000000039 */
[----:B------:R-:W-:Y:S02]  /*1f60*/  @P1 PRMT R73, R78, 0x7610, R73 ;  /* 0x000076104e491816 */ /* 0x000fe40000000049 */
[----:B------:R-:W-:Y:S02]  /*1f70*/  PRMT R75, R43, 0x7610, R75 ;  /* 0x000076102b4b7816 */ /* 0x000fe4000000004b */
[----:B------:R-:W-:Y:S02]  /*1f80*/  PRMT R74, R42, 0x7610, R74 ;  /* 0x000076102a4a7816 */ /* 0x000fe4000000004a */
[----:B------:R-:W-:Y:S02]  /*1f90*/  PRMT R76, R40, 0x7610, R76 ;  /* 0x00007610284c7816 */ /* 0x000fe4000000004c */
[----:B------:R-:W-:-:S07]  /*1fa0*/  PRMT R77, R41, 0x7610, R77 ;  /* 0x00007610294d7816 */ /* 0x000fce000000004d */
.L_x_748:
        /* <DEDUP_REMOVED lines=11> */
.L_x_750:
        /* <DEDUP_REMOVED lines=9> */
.L_x_751:
[----:B------:R-:W-:Y:S05]  /*20f0*/  @!P0 BRA `(.L_x_752) ;  /* 0x0000000400408947 */ /* 0x000fea0003800000 */
[----:B------:R-:W-:Y:S05]  /*2100*/  BRA.U !UP0, `(.L_x_753) ;  /* 0x0000000108ac7547 */ /* 0x000fea000b800000 */
        /* <DEDUP_REMOVED lines=19> */
[----:B------:R-:W-:-:S03]  /*2240*/  @P2 FFMA.FTZ R40, R77, UR30, R40 ;  /* 0x0000001e4d282c23 */ /* 0x000fc60008010028 */
[----:B--2---:R-:W-:Y:S01]  /*2250*/  @P1 FMUL.FTZ R76, R41, UR11 ;  /* 0x0000000b294c1c20 */ /* 0x004fe20008410000 */
[----:B0-----:R-:W-:Y:S01]  /*2260*/  @P1 FMUL.FTZ R77, R40, UR16 ;  /* 0x00000010284d1c20 */ /* 0x001fe20008410000 */
[----:B------:R-:W-:Y:S02]  /*2270*/  HADD2.F32 R43, -RZ, R43.H0_H0 ;  /* 0x2000002bff2b7230 */ /* 0x000fe40000004100 */
[----:B-1----:R-:W-:Y:S01]  /*2280*/  @P1 FMUL.FTZ R46, R42, UR10 ;  /* 0x0000000a2a2e1c20 */ /* 0x002fe20008410000 */
[----:B------:R-:W-:Y:S02]  /*2290*/  F2FP.F16.F32.PACK_AB R42, RZ, R42 ;  /* 0x0000002aff2a723e */ /* 0x000fe400000000ff */
[----:B------:R-:W-:Y:S01]  /*22a0*/  @P1 F2FP.F16.F32.PACK_AB R76, RZ, R76 ;  /* 0x0000004cff4c123e */ /* 0x000fe200000000ff */
[----:B------:R-:W-:Y:S01]  /*22b0*/  @P2 FFMA.FTZ R43, R78, UR30, R43 ;  /* 0x0000001e4e2b2c23 */ /* 0x000fe2000801002b */
[----:B------:R-:W-:Y:S02]  /*22c0*/  @P1 F2FP.F16.F32.PACK_AB R77, RZ, R77 ;  /* 0x0000004dff4d123e */ /* 0x000fe400000000ff */
[----:B------:R-:W-:-:S02]  /*22d0*/  @P1 F2FP.F16.F32.PACK_AB R46, RZ, R46 ;  /* 0x0000002eff2e123e */ /* 0x000fc400000000ff */
[----:B------:R-:W-:Y:S02]  /*22e0*/  F2FP.F16.F32.PACK_AB R41, RZ, R41 ;  /* 0x00000029ff29723e */ /* 0x000fe400000000ff */
[----:B------:R-:W-:Y:S02]  /*22f0*/  F2FP.F16.F32.PACK_AB R40, RZ, R40 ;  /* 0x00000028ff28723e */ /* 0x000fe400000000ff */
[----:B------:R-:W-:Y:S02]  /*2300*/  @P1 PRMT R71, R76, 0x7610, R71 ;  /* 0x000076104c471816 */ /* 0x000fe40000000047 */
[----:B------:R-:W-:Y:S02]  /*2310*/  @P1 PRMT R72, R77, 0x7610, R72 ;  /* 0x000076104d481816 */ /* 0x000fe40000000048 */
[----:B------:R-:W-:Y:S02]  /*2320*/  @P1 PRMT R57, R46, 0x7610, R57 ;  /* 0x000076102e391816 */ /* 0x000fe40000000039 */
[----:B------:R-:W-:-:S02]  /*2330*/  F2FP.F16.F32.PACK_AB R77, RZ, R43 ;  /* 0x0000002bff4d723e */ /* 0x000fc400000000ff */
        /* <DEDUP_REMOVED lines=8> */
.L_x_753:
        /* <DEDUP_REMOVED lines=36> */
.L_x_752:
        /* <DEDUP_REMOVED lines=23> */
[----:B-1----:R-:W-:Y:S01]  /*2770*/  @P1 FMUL.FTZ R42, R76, UR16 ;  /* 0x000000104c2a1c20 */ /* 0x002fe20008410000 */
[----:B------:R-:W-:Y:S01]  /*2780*/  FMUL.FTZ R40, R78, UR30 ;  /* 0x0000001e4e287c20 */ /* 0x000fe20008410000 */
[----:B------:R-:W-:-:S02]  /*2790*/  @P1 F2FP.F16.F32.PACK_AB R41, RZ, R41 ;  /* 0x00000029ff29123e */ /* 0x000fc400000000ff */
[----:B------:R-:W-:Y:S02]  /*27a0*/  F2FP.F16.F32.PACK_AB R46, RZ, R46 ;  /* 0x0000002eff2e723e */ /* 0x000fe400000000ff */
[----:B------:R-:W-:Y:S02]  /*27b0*/  @P1 F2FP.F16.F32.PACK_AB R42, RZ, R42 ;  /* 0x0000002aff2a123e */ /* 0x000fe400000000ff */
[----:B------:R-:W-:Y:S02]  /*27c0*/  FSEL R40, R40, RZ, P2 ;  /* 0x000000ff28287208 */ /* 0x000fe40001000000 */
[----:B------:R-:W-:Y:S02]  /*27d0*/  @P1 PRMT R57, R77, 0x7610, R57 ;  /* 0x000076104d391816 */ /* 0x000fe40000000039 */
[----:B------:R-:W-:Y:S02]  /*27e0*/  @P1 PRMT R71, R41, 0x7610, R71 ;  /* 0x0000761029471816 */ /* 0x000fe40000000047 */
[----:B------:R-:W-:-:S02]  /*27f0*/  @P1 PRMT R72, R42, 0x7610, R72 ;  /* 0x000076102a481816 */ /* 0x000fc40000000048 */
[----:B------:R-:W-:Y:S02]  /*2800*/  F2FP.F16.F32.PACK_AB R76, RZ, R76 ;  /* 0x0000004cff4c723e */ /* 0x000fe400000000ff */
        /* <DEDUP_REMOVED lines=8> */
.L_x_755:
        /* <DEDUP_REMOVED lines=9> */
.L_x_756:
        /* <DEDUP_REMOVED lines=9> */
.L_x_757:
        /* <DEDUP_REMOVED lines=9> */
.L_x_758:
        /* <DEDUP_REMOVED lines=9> */
.L_x_754:
        /* <DEDUP_REMOVED lines=10> */
.L_x_759:
        /* <DEDUP_REMOVED lines=10> */
.L_x_760:
[----:B------:R-:W-:Y:S05]  /*2c10*/  @!P0 BRA `(.L_x_761) ;  /* 0x0000000400408947 */ /* 0x000fea0003800000 */
[----:B------:R-:W-:Y:S05]  /*2c20*/  BRA.U !UP0, `(.L_x_762) ;  /* 0x0000000108ac7547 */ /* 0x000fea000b800000 */
[----:B------:R-:W-:Y:S01]  /*2c30*/  ISETP.LT.AND P0, PT, RZ, UR29, PT ;  /* 0x0000001dff007c0c */ /* 0x000fe2000bf01270 */
[----:B------:R-:W4:Y:S01]  /*2c40*/  @UP1 LDCU UR10, c[0x0][0x40c] ;  /* 0x00008180ff0a17ac */ /* 0x000f220008000800 */
[--C-:B0123-5:R-:W-:Y:S01]  /*2c50*/  SHF.R.U64 R41, R58, 0x10, R59.reuse ;  /* 0x000000103a297819 */ /* 0x12ffe2000000123b */
[----:B------:R-:W-:Y:S01]  /*2c60*/  HADD2.F32 R42, -RZ, R58.H0_H0 ;  /* 0x2000003aff2a7230 */ /* 0x000fe20000004100 */
[----:B------:R-:W-:Y:S01]  /*2c70*/  SHF.R.U32.HI R78, RZ, 0x10, R59 ;  /* 0x00000010ff4e7819 */ /* 0x000fe2000001163b */
[----:B------:R-:W0:Y:S01]  /*2c80*/  @UP1 LDCU UR11, c[0x0][0x40c] ;  /* 0x00008180ff0b17ac */ /* 0x000e220008000800 */
[----:B------:R-:W-:Y:S02]  /*2c90*/  HADD2.F32 R40, -RZ, R59.H0_H0 ;  /* 0x2000003bff287230 */ /* 0x000fe40000004100 */
[----:B------:R-:W-:Y:S01]  /*2ca0*/  HADD2.F32 R41, -RZ, R41.H0_H0 ;  /* 0x20000029ff297230 */ /* 0x000fe20000004100 */
[----:B------:R-:W1:Y:S01]  /*2cb0*/  @UP1 LDCU UR16, c[0x0][0x40c] ;  /* 0x00008180ff1017ac */ /* 0x000e620008000800 */
[----:B------:R-:W-:-:S03]  /*2cc0*/  HADD2.F32 R78, -RZ, R78.H0_H0 ;  /* 0x2000004eff4e7230 */ /* 0x000fc60000004100 */
        /* <DEDUP_REMOVED lines=12> */
[----:B----4-:R-:W-:Y:S01]  /*2d90*/  @P1 FMUL.FTZ R43, R42, UR10 ;  /* 0x0000000a2a2b1c20 */ /* 0x010fe20008410000 */
[----:B0-----:R-:W-:Y:S01]  /*2da0*/  @P1 FMUL.FTZ R44, R41, UR11 ;  /* 0x0000000b292c1c20 */ /* 0x001fe20008410000 */
[----:B-1----:R-:W-:Y:S01]  /*2db0*/  @P1 FMUL.FTZ R46, R40, UR16 ;  /* 0x00000010282e1c20 */ /* 0x002fe20008410000 */
[----:B------:R-:W-:-:S02]  /*2dc0*/  F2FP.F16.F32.PACK_AB R42, RZ, R42 ;  /* 0x0000002aff2a723e */ /* 0x000fc400000000ff */
[----:B------:R-:W-:Y:S02]  /*2dd0*/  @P1 F2FP.F16.F32.PACK_AB R43, RZ, R43 ;  /* 0x0000002bff2b123e */ /* 0x000fe400000000ff */
[----:B------:R-:W-:Y:S02]  /*2de0*/  @P1 F2FP.F16.F32.PACK_AB R44, RZ, R44 ;  /* 0x0000002cff2c123e */ /* 0x000fe400000000ff */
[----:B------:R-:W-:Y:S02]  /*2df0*/  @P1 F2FP.F16.F32.PACK_AB R46, RZ, R46 ;  /* 0x0000002eff2e123e */ /* 0x000fe400000000ff */
[----:B------:R-:W-:Y:S02]  /*2e00*/  F2FP.F16.F32.PACK_AB R41, RZ, R41 ;  /* 0x00000029ff29723e */ /* 0x000fe400000000ff */
[----:B------:R-:W-:Y:S02]  /*2e10*/  F2FP.F16.F32.PACK_AB R40, RZ, R40 ;  /* 0x00000028ff28723e */ /* 0x000fe400000000ff */
[----:B------:R-:W-:-:S02]  /*2e20*/  @P1 PRMT R57, R43, 0x7610, R57 ;  /* 0x000076102b391816 */ /* 0x000fc40000000039 */
[----:B------:R-:W-:Y:S02]  /*2e30*/  @P1 PRMT R71, R44, 0x7610, R71 ;  /* 0x000076102c471816 */ /* 0x000fe40000000047 */
[----:B------:R-:W-:Y:S02]  /*2e40*/  @P1 PRMT R72, R46, 0x7610, R72 ;  /* 0x000076102e481816 */ /* 0x000fe40000000048 */
[----:B------:R-:W-:Y:S02]  /*2e50*/  F2FP.F16.F32.PACK_AB R77, RZ, R78 ;  /* 0x0000004eff4d723e */ /* 0x000fe400000000ff */
        /* <DEDUP_REMOVED lines=8> */
.L_x_762:
        /* <DEDUP_REMOVED lines=36> */
.L_x_761:
[----:B------:R-:W-:Y:S05]  /*3120*/  BRA.U !UP0, `(.L_x_764) ;  /* 0x0000000108a07547 */ /* 0x000fea000b800000 */
[----:B------:R-:W4:Y:S01]  /*3130*/  @UP1 LDCU UR10, c[0x0][0x40c] ;  /* 0x00008180ff0a17ac */ /* 0x000f220008000800 */
[--C-:B0123--:R-:W-:Y:S01]  /*3140*/  FFMA.FTZ R41, R51, UR9, R44.reuse ;  /* 0x0000000933297c23 */ /* 0x10ffe2000801002c */
[--C-:B------:R-:W-:Y:S01]  /*3150*/  FFMA.FTZ R43, R56, UR9, R44.reuse ;  /* 0x00000009382b7c23 */ /* 0x100fe2000801002c */
[--C-:B------:R-:W-:Y:S01]  /*3160*/  FFMA.FTZ R77, R53, UR9, R44.reuse ;  /* 0x00000009354d7c23 */ /* 0x100fe2000801002c */
[----:B------:R-:W0:Y:S01]  /*3170*/  @UP1 LDCU UR11, c[0x0][0x40c] ;  /* 0x00008180ff0b17ac */ /* 0x000e220008000800 */
[----:B------:R-:W-:Y:S01]  /*3180*/  FADD.FTZ R40, R50, -R41 ;  /* 0x8000002932287221 */ /* 0x000fe20000010000 */
[----:B------:R-:W-:Y:S01]  /*3190*/  ISETP.LT.AND P0, PT, RZ, UR29, PT ;  /* 0x0000001dff007c0c */ /* 0x000fe2000bf01270 */
[----:B------:R-:W-:Y:S01]  /*31a0*/  FADD.FTZ R41, R54, -R43 ;  /* 0x8000002b36297221 */ /* 0x000fe20000010000 */
        /* <DEDUP_REMOVED lines=32> */
.L_x_764:
        /* <DEDUP_REMOVED lines=17> */
.L_x_765:
        /* <DEDUP_REMOVED lines=9> */
.L_x_766:
        /* <DEDUP_REMOVED lines=9> */
.L_x_767:
[----:B------:R-:W-:-:S07]  /*35e0*/  @P1 PRMT R73, R40, 0x7610, R73 ;  /* 0x0000761028491816 */ /* 0x000fce0000000049 */
.L_x_763:
        /* <DEDUP_REMOVED lines=10> */
.L_x_768:
        /* <DEDUP_REMOVED lines=10> */
.L_x_769:
[----:B------:R-:W-:Y:S02]  /*3730*/  UIADD3 UR8, UPT, UPT, UR8, UR24, URZ ;  /* 0x0000001808087290 */ /* 0x000fe4000fffe0ff */
[----:B------:R-:W-:Y:S02]  /*3740*/  UPLOP3.LUT UP2, UPT, UPT, UPT, UP2, 0x40, 0x4 ;  /* 0x000000000004789c */ /* 0x000fe40003f4e820 */
[----:B------:R-:W-:-:S09]  /*3750*/  UISETP.GE.AND UP0, UPT, UR8, UR25, UPT ;  /* 0x000000190800728c */ /* 0x000fd2000bf06270 */
[----:B------:R-:W-:Y:S05]  /*3760*/  BRA.U !UP0, `(.L_x_770) ;  /* 0xffffffc908e47547 */ /* 0x000fea000b83ffff */
.L_x_738:
        /* <DEDUP_REMOVED lines=15> */
.L_x_771:
        /* <DEDUP_REMOVED lines=10> */
.L_x_6675:


//--------------------- .text._ZN10layer_norm13ln_bwd_kernelINS_13Kernel_traitsI6__halfS2_S2_S2_fjLj1536ELj1ELj1ELj4ELj8ENS_18Kernel_traits_baseILj1536ES2_S2_S2_S2_fjLj128EEEEELb0ELb1ELb0ELb0EEEvNS_9BwdParamsE --------------------------
	.section	.text._ZN10layer_norm13ln_bwd_kernelINS_13Kernel_traitsI6__halfS2_S2_S2_fjLj1536ELj1ELj1ELj4ELj8ENS_18Kernel_traits_baseILj1536ES2_S2_S2_S2_fjLj128EEEEELb0ELb1ELb0ELb0EEEvNS_9BwdParamsE,"ax",@progbits
	.align	128
        .global         _ZN10layer_norm13ln_bwd_kernelINS_13Kernel_traitsI6__halfS2_S2_S2_fjLj1536ELj1ELj1ELj4ELj8ENS_18Kernel_traits_baseILj1536ES2_S2_S2_S2_fjLj128EEEEELb0ELb1ELb0ELb0EEEvNS_9BwdParamsE
        .type           _ZN10layer_norm13ln_bwd_kernelINS_13Kernel_traitsI6__halfS2_S2_S2_fjLj1536ELj1ELj1ELj4ELj8ENS_18Kernel_traits_baseILj1536ES2_S2_S2_S2_fjLj128EEEEELb0ELb1ELb0ELb0EEEvNS_9BwdParamsE,@function
        .size           _ZN10layer_norm13ln_bwd_kernelINS_13Kernel_traitsI6__halfS2_S2_S2_fjLj1536ELj1ELj1ELj4ELj8ENS_18Kernel_traits_baseILj1536ES2_S2_S2_S2_fjLj128EEEEELb0ELb1ELb0ELb0EEEvNS_9BwdParamsE,(.L_x_6676 - _ZN10layer_norm13ln_bwd_kernelINS_13Kernel_traitsI6__halfS2_S2_S2_fjLj1536ELj1ELj1ELj4ELj8ENS_18Kernel_traits_baseILj1536ES2_S2_S2_S2_fjLj128EEEEELb0ELb1ELb0ELb0EEEvNS_9BwdParamsE)
        .other          _ZN10layer_norm13ln_bwd_kernelINS_13Kernel_traitsI6__halfS2_S2_S2_fjLj1536ELj1ELj1ELj4ELj8ENS_18Kernel_traits_baseILj1536ES2_S2_S2_S2_fjLj128EEEEELb0ELb1ELb0ELb0EEEvNS_9BwdParamsE,@"STO_CUDA_ENTRY STV_DEFAULT"
_ZN10layer_norm13ln_bwd_kernelINS_13Kernel_traitsI6__halfS2_S2_S2_fjLj1536ELj1ELj1ELj4ELj8ENS_18Kernel_traits_baseILj1536ES2_S2_S2_S2_fjLj128EEEEELb0ELb1ELb0ELb0EEEvNS_9BwdParamsE:
.text._ZN10layer_norm13ln_bwd_kernelINS_13Kernel_traitsI6__halfS2_S2_S2_fjLj1536ELj1ELj1ELj4ELj8ENS_18Kernel_traits_baseILj1536ES2_S2_S2_S2_fjLj128EEEEELb0ELb1ELb0ELb0EEEvNS_9BwdParamsE:
[----:B------:R-:W-:Y:S01]  /*0000*/  LDC R1, c[0x0][0x37c] ;  /* 0x0000df00ff017b82 */ /* 0x000fe20000000800 */
[----:B------:R-:W0:Y:S01]  /*0010*/  S2R R0, SR_TID.X ;  /* 0x0000000000007919 */ /* 0x000e220000002100 */
[----:B------:R-:W1:Y:S01]  /*0020*/  LDCU UR4, c[0x0][0x388] ;  /* 0x00007100ff0477ac */ /* 0x000e620008000800 */
[----:B------:R-:W2:Y:S01]  /*0030*/  LDCU UR5, c[0x0][0x384] ;  /* 0x00007080ff0577ac */ /* 0x000ea20008000800 */
[----:B------:R-:W3:Y:S01]  /*0040*/  LDCU.64 UR8, c[0x0][0x358] ;  /* 0x00006b00ff0877ac */ /* 0x000ee20008000a00 */
[----:B-1----:R-:W-:-:S04]  /*0050*/  MOV R2, UR4 ;  /* 0x0000000400027c02 */ /* 0x002fc80008000f00 */
[----:B------:R-:W-:-:S04]  /*0060*/  SHF.R.S32.HI R3, RZ, 0x1f, R2 ;  /* 0x0000001fff037819 */ /* 0x000fc80000011402 */
[----:B------:R-:W-:Y:S02]  /*0070*/  LEA.HI R3, R3, R2, RZ, 0x2 ;  /* 0x0000000203037211 */ /* 0x000fe400078f10ff */
[----:B0-----:R-:W-:-:S04]  /*0080*/  LOP3.LUT R58, R0, 0x7f, RZ, 0x3c, !PT ;  /* 0x0000007f003a7812 */ /* 0x001fc800078e3cff */
[----:B------:R-:W-:Y:S01]  /*0090*/  LEA.HI.SX32 R58, R3, R58, 0x1e ;  /* 0x0000003a033a7211 */ /* 0x000fe200078ff2ff */
[----:B------:R-:W0:Y:S01]  /*00a0*/  S2UR UR4, SR_CTAID.X ;  /* 0x00000000000479c3 */ /* 0x000e220000002500 */
[----:B------:R-:W-:Y:S02]  /*00b0*/  MOV R3, R0 ;  /* 0x0000000000037202 */ /* 0x000fe40000000f00 */
[C---:B------:R-:W-:Y:S02]  /*00c0*/  ISETP.GE.U32.AND P2, PT, R58.reuse, 0x100, PT ;  /* 0x000001003a00780c */ /* 0x040fe40003f46070 */
[C---:B------:R-:W-:Y:S02]  /*00d0*/  ISETP.GE.U32.AND P3, PT, R58.reuse, 0x180, PT ;  /* 0x000001803a00780c */ /* 0x040fe40003f66070 */
[----:B------:R-:W-:-:S09]  /*00e0*/  ISETP.GE.U32.AND P4, PT, R58, 0x80, PT ;  /* 0x000000803a00780c */ /* 0x000fd20003f86070 */
[----:B------:R-:W1:Y:S04]  /*00f0*/  @P2 LDC.64 R8, c[0x0][0x3d0] ;  /* 0x0000f400ff082b82 */ /* 0x000e680000000a00 */
[----:B------:R-:W-:-:S04]  /*0100*/  @P4 LOP3.LUT R3, R0, 0x80, RZ, 0xfc, !PT ;  /* 0x0000008000034812 */ /* 0x000fc800078efcff */
[----:B------:R-:W4:Y:S08]  /*0110*/  @P2 LDC.64 R10, c[0x0][0x3e8] ;  /* 0x0000fa00ff0a2b82 */ /* 0x000f300000000a00 */
[----:B------:R-:W3:Y:S08]  /*0120*/  @P3 LDC.64 R12, c[0x0][0x3d0] ;  /* 0x0000f400ff0c3b82 */ /* 0x000ef00000000a00 */
[----:B------:R-:W3:Y:S01]  /*0130*/  @P3 LDC.64 R14, c[0x0][0x3e8] ;  /* 0x0000fa00ff0e3b82 */ /* 0x000ee20000000a00 */
[----:B0-----:R-:W-:Y:S01]  /*0140*/  MOV R59, UR4 ;  /* 0x00000004003b7c02 */ /* 0x001fe20008000f00 */
[----:B-1----:R-:W-:-:S06]  /*0150*/  @P2 IMAD.WIDE.U32 R8, R3, 0x8, R8 ;  /* 0x0000000803082825 */ /* 0x002fcc00078e0008 */
[----:B------:R-:W0:Y:S08]  /*0160*/  @P4 LDC.64 R4, c[0x0][0x3d0] ;  /* 0x0000f400ff044b82 */ /* 0x000e300000000a00 */
[----:B------:R-:W1:Y:S01]  /*0170*/  @P4 LDC.64 R6, c[0x0][0x3e8] ;  /* 0x0000fa00ff064b82 */ /* 0x000e620000000a00 */
[----:B--2---:R-:W-:Y:S01]  /*0180*/  ISETP.GE.AND P0, PT, R59, UR5, PT ;  /* 0x000000053b007c0c */ /* 0x004fe2000bf06270 */
[C---:B----4-:R-:W-:Y:S01]  /*0190*/  @P2 IMAD.WIDE.U32 R10, R3.reuse, 0x8, R10 ;  /* 0x00000008030a2825 */ /* 0x050fe200078e000a */
[----:B------:R-:W-:Y:S01]  /*01a0*/  @P2 IADD3 R3, PT, PT, R3, 0x80, RZ ;  /* 0x0000008003032810 */ /* 0x000fe20007ffe0ff */
[----:B---3--:R-:W5:Y:S04]  /*01b0*/  @P2 LDG.E.64 R40, desc[UR8][R8.64] ;  /* 0x0000000808282981 */ /* 0x008f68000c1e1b00 */
[C---:B------:R-:W-:Y:S01]  /*01c0*/  @P3 IMAD.WIDE.U32 R12, R3.reuse, 0x8, R12 ;  /* 0x00000008030c3825 */ /* 0x040fe200078e000c */
[----:B------:R-:W5:Y:S03]  /*01d0*/  @P2 LDG.E.64 R42, desc[UR8][R10.64] ;  /* 0x000000080a2a2981 */ /* 0x000f66000c1e1b00 */
[----:B------:R-:W-:Y:S01]  /*01e0*/  @P3 IMAD.WIDE.U32 R14, R3, 0x8, R14 ;  /* 0x00000008030e3825 */ /* 0x000fe200078e000e */
[----:B------:R2:W5:Y:S03]  /*01f0*/  @P3 LDG.E.64 R44, desc[UR8][R12.64] ;  /* 0x000000080c2c3981 */ /* 0x000566000c1e1b00 */
[----:B0-----:R-:W-:Y:S01]  /*0200*/  @P4 IMAD.WIDE.U32 R4, R0, 0x8, R4 ;  /* 0x0000000800044825 */ /* 0x001fe200078e0004 */
[----:B------:R0:W5:Y:S01]  /*0210*/  @P3 LDG.E.64 R46, desc[UR8][R14.64] ;  /* 0x000000080e2e3981 */ /* 0x000162000c1e1b00 */
[----:B------:R-:W-:-:S02]  /*0220*/  CS2R R36, SRZ ;  /* 0x0000000000247805 */ /* 0x000fc4000001ff00 */
[----:B-1----:R-:W-:Y:S01]  /*0230*/  @P4 IMAD.WIDE.U32 R6, R0, 0x8, R6 ;  /* 0x0000000800064825 */ /* 0x002fe200078e0006 */
[----:B------:R1:W5:Y:S01]  /*0240*/  @P4 LDG.E.64 R48, desc[UR8][R4.64] ;  /* 0x0000000804304981 */ /* 0x000362000c1e1b00 */
[----:B------:R-:W-:Y:S02]  /*0250*/  CS2R R38, SRZ ;  /* 0x0000000000267805 */ /* 0x000fe4000001ff00 */
[----:B------:R-:W-:Y:S02]  /*0260*/  CS2R R32, SRZ ;  /* 0x0000000000207805 */ /* 0x000fe4000001ff00 */
[----:B------:R-:W-:Y:S01]  /*0270*/  CS2R R34, SRZ ;  /* 0x0000000000227805 */ /* 0x000fe2000001ff00 */
[----:B------:R3:W5:Y:S01]  /*0280*/  @P4 LDG.E.64 R50, desc[UR8][R6.64] ;  /* 0x0000000806324981 */ /* 0x000762000c1e1b00 */
        /* <DEDUP_REMOVED lines=8> */
[----:B--2---:R-:W-:Y:S02]  /*0310*/  CS2R R12, SRZ ;  /* 0x00000000000c7805 */ /* 0x004fe4000001ff00 */
[----:B0-----:R-:W-:Y:S02]  /*0320*/  CS2R R14, SRZ ;  /* 0x00000000000e7805 */ /* 0x001fe4000001ff00 */
[----:B------:R-:W-:Y:S02]  /*0330*/  CS2R R8, SRZ ;  /* 0x0000000000087805 */ /* 0x000fe4000001ff00 */
[----:B------:R-:W-:Y:S02]  /*0340*/  CS2R R10, SRZ ;  /* 0x00000000000a7805 */ /* 0x000fe4000001ff00 */
[----:B-1----:R-:W-:Y:S02]  /*0350*/  CS2R R4, SRZ ;  /* 0x0000000000047805 */ /* 0x002fe4000001ff00 */
[----:B---3--:R-:W-:Y:S01]  /*0360*/  CS2R R6, SRZ ;  /* 0x0000000000067805 */ /* 0x008fe2000001ff00 */
[----:B------:R-:W-:Y:S06]  /*0370*/  @P0 BRA `(.L_x_772) ;  /* 0x0000004000940947 */ /* 0x000fec0003800000 */
[----:B------:R-:W0:Y:S01]  /*0380*/  LDC.64 R10, c[0x0][0x3e0] ;  /* 0x0000f800ff0a7b82 */ /* 0x000e220000000a00 */
[----:B-----5:R-:W-:Y:S02]  /*0390*/  MOV R85, R40 ;  /* 0x0000002800557202 */ /* 0x020fe40000000f00 */
[----:B------:R-:W-:Y:S02]  /*03a0*/  CS2R R36, SRZ ;  /* 0x0000000000247805 */ /* 0x000fe4000001ff00 */
[----:B------:R-:W-:Y:S02]  /*03b0*/  SHF.R.U64 R2, R40, 0x10, R41 ;  /* 0x0000001028027819 */ /* 0x000fe40000001229 */
[----:B------:R-:W-:Y:S02]  /*03c0*/  CS2R R38, SRZ ;  /* 0x0000000000267805 */ /* 0x000fe4000001ff00 */
[----:B------:R-:W-:Y:S02]  /*03d0*/  SHF.R.U64 R98, R48, 0x10, R49 ;  /* 0x0000001030627819 */ /* 0x000fe40000001231 */
        /* <DEDUP_REMOVED lines=23> */
[--C-:B------:R-:W-:Y:S01]  /*0550*/  SHF.R.U64 R8, R46, 0x10, R47.reuse ;  /* 0x000000102e087819 */ /* 0x100fe2000000122f */
[----:B------:R-:W-:Y:S01]  /*0560*/  UPLOP3.LUT UP1, UPT, UPT, UPT, UPT, 0x40, 0x4 ;  /* 0x000000000004789c */ /* 0x000fe20003f2e870 */
[----:B------:R-:W-:Y:S01]  /*0570*/  MOV R97, R47 ;  /* 0x0000002f00617202 */ /* 0x000fe20000000f00 */
[----:B------:R-:W1:Y:S01]  /*0580*/  LDCU.U8 UR7, c[0x0][0x410] ;  /* 0x00008200ff0777ac */ /* 0x000e620008000000 */
[----:B------:R-:W-:-:S02]  /*0590*/  SHF.R.U32.HI R9, RZ, 0x10, R47 ;  /* 0x00000010ff097819 */ /* 0x000fc4000001162f */
[----:B------:R-:W-:Y:S01]  /*05a0*/  PRMT R98, R98, 0x5410, R2 ;  /* 0x0000541062627816 */ /* 0x000fe20000000002 */
[----:B------:R-:W2:Y:S01]  /*05b0*/  LDCU UR12, c[0x0][0x400] ;  /* 0x00008000ff0c77ac */ /* 0x000ea20008000800 */
[----:B0-----:R-:W-:Y:S02]  /*05c0*/  ISETP.NE.U32.AND P0, PT, R10, RZ, PT ;  /* 0x000000ff0a00720c */ /* 0x001fe40003f05070 */
[----:B------:R-:W-:Y:S01]  /*05d0*/  MOV R90, R41 ;  /* 0x00000029005a7202 */ /* 0x000fe20000000f00 */
[----:B------:R-:W0:Y:S01]  /*05e0*/  LDCU.64 UR10, c[0x0][0x438] ;  /* 0x00008700ff0a77ac */ /* 0x000e220008000a00 */
[----:B------:R-:W-:Y:S02]  /*05f0*/  SHF.R.U32.HI R3, RZ, 0x10, R41 ;  /* 0x00000010ff037819 */ /* 0x000fe40000011629 */
[--C-:B------:R-:W-:Y:S01]  /*0600*/  SHF.R.U64 R99, R50, 0x10, R51.reuse ;  /* 0x0000001032637819 */ /* 0x100fe20000001233 */
[----:B------:R-:W3:Y:S01]  /*0610*/  LDCU.64 UR14, c[0x0][0x478] ;  /* 0x00008f00ff0e77ac */ /* 0x000ee20008000a00 */
[----:B------:R-:W-:-:S02]  /*0620*/  SHF.R.U32.HI R2, RZ, 0x10, R51 ;  /* 0x00000010ff027819 */ /* 0x000fc40000011633 */
[----:B------:R-:W-:Y:S02]  /*0630*/  PRMT R92, R92, 0x5410, R4 ;  /* 0x000054105c5c7816 */ /* 0x000fe40000000004 */
[----:B------:R-:W-:Y:S02]  /*0640*/  PRMT R93, R93, 0x5410, R5 ;  /* 0x000054105d5d7816 */ /* 0x000fe40000000005 */
[----:B------:R-:W-:Y:S02]  /*0650*/  CS2R R4, SRZ ;  /* 0x0000000000047805 */ /* 0x000fe4000001ff00 */
[----:B------:R-:W-:Y:S02]  /*0660*/  PRMT R94, R94, 0x5410, R6 ;  /* 0x000054105e5e7816 */ /* 0x000fe40000000006 */
[----:B------:R-:W-:Y:S02]  /*0670*/  PRMT R95, R95, 0x5410, R7 ;  /* 0x000054105f5f7816 */ /* 0x000fe40000000007 */
[----:B------:R-:W-:-:S02]  /*0680*/  CS2R R6, SRZ ;  /* 0x0000000000067805 */ /* 0x000fc4000001ff00 */
[----:B------:R-:W-:Y:S02]  /*0690*/  PRMT R96, R96, 0x5410, R8 ;  /* 0x0000541060607816 */ /* 0x000fe40000000008 */
[----:B------:R-:W-:Y:S02]  /*06a0*/  PRMT R97, R97, 0x5410, R9 ;  /* 0x0000541061617816 */ /* 0x000fe40000000009 */
[----:B------:R-:W-:Y:S02]  /*06b0*/  CS2R R8, SRZ ;  /* 0x0000000000087805 */ /* 0x000fe4000001ff00 */
[----:B------:R-:W-:Y:S02]  /*06c0*/  ISETP.NE.AND.EX P0, PT, R11, RZ, PT, P0 ;  /* 0x000000ff0b00720c */ /* 0x000fe40003f05300 */
[----:B------:R-:W-:Y:S02]  /*06d0*/  CS2R R10, SRZ ;  /* 0x00000000000a7805 */ /* 0x000fe4000001ff00 */
[----:B------:R-:W-:-:S02]  /*06e0*/  PRMT R90, R90, 0x5410, R3 ;  /* 0x000054105a5a7816 */ /* 0x000fc40000000003 */
[----:B0123--:R-:W-:-:S07]  /*06f0*/  PRMT R99, R99, 0x5410, R2 ;  /* 0x0000541063637816 */ /* 0x00ffce0000000002 */
.L_x_802:
[----:B------:R-:W0:Y:S08]  /*0700*/  @P0 LDC.64 R40, c[0x0][0x3e0] ;  /* 0x0000f800ff280b82 */ /* 0x000e300000000a00 */
[----:B------:R-:W1:Y:S08]  /*0710*/  LDC.64 R42, c[0x0][0x3c0] ;  /* 0x0000f000ff2a7b82 */ /* 0x000e700000000a00 */
[----:B------:R-:W2:Y:S01]  /*0720*/  LDC R2, c[0x0][0x388] ;  /* 0x0000e200ff027b82 */ /* 0x000ea20000000800 */
[----:B0-----:R-:W-:-:S07]  /*0730*/  @P0 IMAD.WIDE R86, R59, 0x2, R40 ;  /* 0x000000023b560825 */ /* 0x001fce00078e0228 */
[----:B------:R-:W0:Y:S01]  /*0740*/  LDC.64 R40, c[0x0][0x3c8] ;  /* 0x0000f200ff287b82 */ /* 0x000e220000000a00 */
[----:B------:R-:W-:Y:S01]  /*0750*/  ISETP.GE.U32.AND P4, PT, R58, 0x80, PT ;  /* 0x000000803a00780c */ /* 0x000fe20003f86070 */
[----:B------:R-:W-:Y:S01]  /*0760*/  BSSY.RECONVERGENT B0, `(.L_x_773) ;  /* 0x000004c000007945 */ /* 0x000fe20003800200 */
[----:B------:R-:W-:Y:S01]  /*0770*/  ISETP.NE.AND P5, PT, RZ, UR7, PT ;  /* 0x00000007ff007c0c */ /* 0x000fe2000bfa5270 */
[----:B------:R-:W-:Y:S01]  /*0780*/  HFMA2 R47, -RZ, RZ, 0, 0 ;  /* 0x00000000ff2f7431 */ /* 0x000fe200000001ff */
[----:B------:R3:W5:Y:S01]  /*0790*/  @P0 LDG.E.U16 R86, desc[UR8][R86.64] ;  /* 0x0000000856560981 */ /* 0x000762000c1e1500 */
[----:B-1----:R-:W-:-:S06]  /*07a0*/  IMAD.WIDE R42, R59, 0x4, R42 ;  /* 0x000000043b2a7825 */ /* 0x002fcc00078e022a */
[----:B------:R-:W4:Y:S01]  /*07b0*/  LDG.E R42, desc[UR8][R42.64] ;  /* 0x000000082a2a7981 */ /* 0x000f22000c1e1900 */
[----:B0-----:R-:W-:-:S05]  /*07c0*/  IMAD.WIDE R40, R59, 0x4, R40 ;  /* 0x000000043b287825 */ /* 0x001fca00078e0228 */
[----:B------:R0:W5:Y:S01]  /*07d0*/  LDG.E R61, desc[UR8][R40.64] ;  /* 0x00000008283d7981 */ /* 0x000162000c1e1900 */
[----:B--2---:R-:W-:-:S05]  /*07e0*/  IMAD R44, R59, R2, RZ ;  /* 0x000000023b2c7224 */ /* 0x004fca00078e02ff */
[----:B------:R-:W-:-:S04]  /*07f0*/  SHF.R.S32.HI R45, RZ, 0x1f, R44 ;  /* 0x0000001fff2d7819 */ /* 0x000fc8000001142c */
[----:B------:R-:W-:-:S04]  /*0800*/  LEA.HI R45, R45, R44, RZ, 0x2 ;  /* 0x0000002c2d2d7211 */ /* 0x000fc800078f10ff */
[----:B------:R-:W-:Y:S02]  /*0810*/  LEA.HI.SX32 R60, R45, R0, 0x1e ;  /* 0x000000002d3c7211 */ /* 0x000fe400078ff2ff */
[C---:B------:R-:W-:Y:S02]  /*0820*/  ISETP.GE.U32.AND P2, PT, R58.reuse, 0x100, PT ;  /* 0x000001003a00780c */ /* 0x040fe40003f46070 */
[----:B------:R-:W-:Y:S02]  /*0830*/  ISETP.GE.U32.AND P3, PT, R58, 0x180, PT ;  /* 0x000001803a00780c */ /* 0x000fe40003f66070 */
[----:B------:R-:W-:Y:S02]  /*0840*/  MOV R88, RZ ;  /* 0x000000ff00587202 */ /* 0x000fe40000000f00 */
[----:B---3--:R-:W-:Y:S02]  /*0850*/  MOV R87, R60 ;  /* 0x0000003c00577202 */ /* 0x008fe40000000f00 */
[----:B----4-:R-:W-:Y:S01]  /*0860*/  FSEL R46, R42, RZ, !P5 ;  /* 0x000000ff2a2e7208 */ /* 0x010fe20006800000 */
[----:B0-----:R-:W-:Y:S06]  /*0870*/  @!P4 BRA `(.L_x_774) ;  /* 0x0000000000e8c947 */ /* 0x001fec0003800000 */
        /* <DEDUP_REMOVED lines=9> */
[----:B------:R-:W-:Y:S02]  /*0910*/  HADD2.F32 R62, -RZ, R48.H0_H0 ;  /* 0x20000030ff3e7230 */ /* 0x000fe40000004100 */
[----:B------:R-:W-:Y:S01]  /*0920*/  HADD2.F32 R64, -RZ, R49.H0_H0 ;  /* 0x20000031ff407230 */ /* 0x000fe20000004100 */
[C---:B------:R-:W-:Y:S01]  /*0930*/  IADD3 R87, PT, PT, R60.reuse, 0x80, RZ ;  /* 0x000000803c577810 */ /* 0x040fe20007ffe0ff */
[----:B0-----:R-:W-:-:S05]  /*0940*/  @P1 IMAD.WIDE.U32 R44, R60, 0x8, R44 ;  /* 0x000000083c2c1825 */ /* 0x001fca00078e002c */
[----:B------:R0:W5:Y:S01]  /*0950*/  @P1 LDG.E.64 R52, desc[UR8][R44.64] ;  /* 0x000000082c341981 */ /* 0x000162000c1e1b00 */
[----:B--2---:R-:W-:Y:S01]  /*0960*/  HADD2.F32 R3, -RZ, R40.H0_H0 ;  /* 0x20000028ff037230 */ /* 0x004fe20000004100 */
[----:B------:R-:W-:-:S04]  /*0970*/  SHF.R.U64 R65, R40, 0x10, R41 ;  /* 0x0000001028417819 */ /* 0x000fc80000001229 */
[----:B------:R-:W-:Y:S01]  /*0980*/  FADD.FTZ R40, -R46, R3 ;  /* 0x000000032e287221 */ /* 0x000fe20000010100 */
[----:B---3--:R-:W-:Y:S02]  /*0990*/  MOV R47, R42 ;  /* 0x0000002a002f7202 */ /* 0x008fe40000000f00 */
[----:B------:R-:W-:Y:S02]  /*09a0*/  SHF.R.U64 R67, R42, 0x10, R43 ;  /* 0x000000102a437819 */ /* 0x000fe4000000122b */
[----:B------:R-:W-:Y:S01]  /*09b0*/  SHF.R.U32.HI R42, RZ, 0x10, R41 ;  /* 0x00000010ff2a7819 */ /* 0x000fe20000011629 */
[----:B------:R-:W-:Y:S02]  /*09c0*/  HADD2.F32 R41, -RZ, R41.H0_H0 ;  /* 0x20000029ff297230 */ /* 0x000fe40000004100 */
[----:B-----5:R-:W-:Y:S01]  /*09d0*/  FMUL.FTZ R3, R61, R40 ;  /* 0x000000283d037220 */ /* 0x020fe20000410000 */
[----:B------:R-:W-:Y:S02]  /*09e0*/  MOV R63, R43 ;  /* 0x0000002b003f7202 */ /* 0x000fe40000000f00 */
[----:B------:R-:W-:Y:S01]  /*09f0*/  FADD.FTZ R40, -R46, R41 ;  /* 0x000000292e287221 */ /* 0x000fe20000010100 */
[----:B------:R-:W-:Y:S01]  /*0a00*/  HADD2.F32 R41, -RZ, R65.H0_H0 ;  /* 0x20000041ff297230 */ /* 0x000fe20000004100 */
[----:B------:R-:W-:Y:S01]  /*0a10*/  SHF.R.U32.HI R68, RZ, 0x10, R43 ;  /* 0x00000010ff447819 */ /* 0x000fe2000001162b */
[----:B------:R-:W-:-:S02]  /*0a20*/  HADD2.F32 R47, -RZ, R47.H0_H0 ;  /* 0x2000002fff2f7230 */ /* 0x000fc40000004100 */
[----:B------:R-:W-:Y:S02]  /*0a30*/  HADD2.F32 R43, -RZ, R63.H0_H0 ;  /* 0x2000003fff2b7230 */ /* 0x000fe40000004100 */
[----:B------:R-:W-:Y:S01]  /*0a40*/  FADD.FTZ R66, -R46, R41 ;  /* 0x000000292e427221 */ /* 0x000fe20000010100 */
[C---:B------:R-:W-:Y:S01]  /*0a50*/  FMUL.FTZ R63, R61.reuse, R40 ;  /* 0x000000283d3f7220 */ /* 0x040fe20000410000 */
[----:B------:R-:W-:Y:S02]  /*0a60*/  HADD2.F32 R65, -RZ, R98.H0_H0 ;  /* 0x20000062ff417230 */ /* 0x000fe40000004100 */
[----:B------:R-:W-:Y:S02]  /*0a70*/  HADD2.F32 R40, -RZ, R67.H0_H0 ;  /* 0x20000043ff287230 */ /* 0x000fe40000004100 */
[----:B------:R-:W-:Y:S01]  /*0a80*/  FMUL.FTZ R66, R61, R66 ;  /* 0x000000423d427220 */ /* 0x000fe20000410000 */
[----:B------:R-:W-:Y:S01]  /*0a90*/  FMUL.FTZ R62, R62, R47 ;  /* 0x0000002f3e3e7220 */ /* 0x000fe20000410000 */
[-C--:B------:R-:W-:Y:S01]  /*0aa0*/  FMUL.FTZ R64, R64, R43.reuse ;  /* 0x0000002b40407220 */ /* 0x080fe20000410000 */
        /* <DEDUP_REMOVED lines=8> */
[----:B0-----:R-:W-:Y:S02]  /*0b30*/  HADD2.F32 R44, -RZ, R68.H0_H0 ;  /* 0x20000044ff2c7230 */ /* 0x001fe40000004100 */
[----:B------:R-:W-:Y:S01]  /*0b40*/  FADD.FTZ R68, -R46, R43 ;  /* 0x0000002b2e447221 */ /* 0x000fe20000010100 */
[----:B------:R-:W-:Y:S02]  /*0b50*/  HADD2.F32 R67, -RZ, R98.H1_H1 ;  /* 0x30000062ff437230 */ /* 0x000fe40000004100 */
        /* <DEDUP_REMOVED lines=12> */
.L_x_774:
[----:B------:R-:W-:Y:S05]  /*0c20*/  BSYNC.RECONVERGENT B0 ;  /* 0x0000000000007941 */ /* 0x000fea0003800200 */
.L_x_773:
        /* <DEDUP_REMOVED lines=9> */
[----:B------:R-:W-:Y:S01]  /*0cc0*/  ISETP.NE.AND.EX P1, PT, RZ, UR11, PT, P1 ;  /* 0x0000000bff007c0c */ /* 0x000fe2000bf25310 */
[----:B------:R-:W-:-:S12]  /*0cd0*/  HADD2.F32 R70, -RZ, R85.H0_H0 ;  /* 0x20000055ff467230 */ /* 0x000fd80000004100 */
[----:B------:R-:W0:Y:S01]  /*0ce0*/  @P1 LDC.64 R42, c[0x0][0x438] ;  /* 0x00010e00ff2a1b82 */ /* 0x000e220000000a00 */
[----:B------:R-:W-:Y:S02]  /*0cf0*/  HADD2.F32 R72, -RZ, R90.H0_H0 ;  /* 0x2000005aff487230 */ /* 0x000fe40000004100 */
[----:B0-----:R-:W-:-:S05]  /*0d00*/  @P1 IMAD.WIDE.U32 R42, R87, 0x8, R42 ;  /* 0x00000008572a1825 */ /* 0x001fca00078e002a */
[----:B------:R0:W5:Y:S01]  /*0d10*/  @P1 LDG.E.64 R54, desc[UR8][R42.64] ;  /* 0x000000082a361981 */ /* 0x000162000c1e1b00 */
[----:B------:R-:W-:Y:S02]  /*0d20*/  IADD3 R87, PT, PT, R87, 0x80, RZ ;  /* 0x0000008057577810 */ /* 0x000fe40007ffe0ff */
[--C-:B--2---:R-:W-:Y:S02]  /*0d30*/  SHF.R.U64 R75, R44, 0x10, R45.reuse ;  /* 0x000000102c4b7819 */ /* 0x104fe4000000122d */
[----:B------:R-:W-:Y:S02]  /*0d40*/  MOV R73, R45 ;  /* 0x0000002d00497202 */ /* 0x000fe40000000f00 */
[----:B------:R-:W-:Y:S01]  /*0d50*/  SHF.R.U32.HI R76, RZ, 0x10, R45 ;  /* 0x00000010ff4c7819 */ /* 0x000fe2000001162d */
[----:B---3--:R-:W-:Y:S01]  /*0d60*/  HADD2.F32 R45, -RZ, R40.H0_H0 ;  /* 0x20000028ff2d7230 */ /* 0x008fe20000004100 */
[----:B------:R-:W-:Y:S02]  /*0d70*/  MOV R69, R44 ;  /* 0x0000002c00457202 */ /* 0x000fe40000000f00 */
[----:B------:R-:W-:-:S02]  /*0d80*/  SHF.R.U64 R44, R40, 0x10, R41 ;  /* 0x00000010282c7819 */ /* 0x000fc40000001229 */
[C---:B------:R-:W-:Y:S01]  /*0d90*/  FADD.FTZ R40, -R46.reuse, R45 ;  /* 0x0000002d2e287221 */ /* 0x040fe20000010100 */
[----:B------:R-:W-:Y:S01]  /*0da0*/  SHF.R.U32.HI R89, RZ, 0x10, R41 ;  /* 0x00000010ff597819 */ /* 0x000fe20000011629 */
[----:B------:R-:W-:Y:S02]  /*0db0*/  HADD2.F32 R71, -RZ, R41.H0_H0 ;  /* 0x20000029ff477230 */ /* 0x000fe40000004100 */
[----:B------:R-:W-:Y:S02]  /*0dc0*/  HADD2.F32 R41, -RZ, R69.H0_H0 ;  /* 0x20000045ff297230 */ /* 0x000fe40000004100 */
[----:B-----5:R-:W-:Y:S01]  /*0dd0*/  FMUL.FTZ R69, R61, R40 ;  /* 0x000000283d457220 */ /* 0x020fe20000410000 */
[----:B------:R-:W-:Y:S02]  /*0de0*/  FADD.FTZ R40, -R46, R71 ;  /* 0x000000472e287221 */ /* 0x000fe40000010100 */
[-C--:B------:R-:W-:Y:S01]  /*0df0*/  FMUL.FTZ R70, R70, R41.reuse ;  /* 0x0000002946467220 */ /* 0x080fe20000410000 */
[----:B------:R-:W-:Y:S01]  /*0e00*/  FADD.FTZ R20, R20, R41 ;  /* 0x0000002914147221 */ /* 0x000fe20000010000 */
[----:B------:R-:W-:Y:S01]  /*0e10*/  FFMA.FTZ R32, R69, R41, R32 ;  /* 0x0000002945207223 */ /* 0x000fe20000010020 */
[----:B------:R-:W-:-:S02]  /*0e20*/  HADD2.F32 R41, -RZ, R44.H0_H0 ;  /* 0x2000002cff297230 */ /* 0x000fc40000004100 */
[----:B------:R-:W-:Y:S01]  /*0e30*/  FMUL.FTZ R71, R61, R40 ;  /* 0x000000283d477220 */ /* 0x000fe20000410000 */
[----:B------:R-:W-:Y:S02]  /*0e40*/  HADD2.F32 R73, -RZ, R73.H0_H0 ;  /* 0x20000049ff497230 */ /* 0x000fe40000004100 */
[----:B------:R-:W-:Y:S01]  /*0e50*/  FADD.FTZ R74, -R46, R41 ;  /* 0x000000292e4a7221 */ /* 0x000fe20000010100 */
[----:B------:R-:W-:Y:S02]  /*0e60*/  HADD2.F32 R40, -RZ, R75.H0_H0 ;  /* 0x2000004bff287230 */ /* 0x000fe40000004100 */
[-C--:B------:R-:W-:Y:S01]  /*0e70*/  FMUL.FTZ R72, R72, R73.reuse ;  /* 0x0000004948487220 */ /* 0x080fe20000410000 */
[----:B------:R-:W-:Y:S01]  /*0e80*/  FADD.FTZ R22, R22, R73 ;  /* 0x0000004916167221 */ /* 0x000fe20000010000 */
[----:B------:R-:W-:Y:S01]  /*0e90*/  FFMA.FTZ R34, R71, R73, R34 ;  /* 0x0000004947227223 */ /* 0x000fe20000010022 */
[----:B------:R-:W-:Y:S02]  /*0ea0*/  HADD2.F32 R73, -RZ, R85.H1_H1 ;  /* 0x30000055ff497230 */ /* 0x000fe40000004100 */
[----:B------:R-:W-:Y:S01]  /*0eb0*/  FMUL.FTZ R74, R61, R74 ;  /* 0x0000004a3d4a7220 */ /* 0x000fe20000410000 */
[----:B0-----:R-:W-:-:S02]  /*0ec0*/  HADD2.F32 R43, -RZ, R89.H0_H0 ;  /* 0x20000059ff2b7230 */ /* 0x001fc40000004100 */
[----:B------:R-:W-:Y:S01]  /*0ed0*/  FADD.FTZ R21, R21, R40 ;  /* 0x0000002815157221 */ /* 0x000fe20000010000 */
[-C--:B------:R-:W-:Y:S01]  /*0ee0*/  FMUL.FTZ R73, R73, R40.reuse ;  /* 0x0000002849497220 */ /* 0x080fe20000410000 */
[----:B------:R-:W-:Y:S01]  /*0ef0*/  FFMA.FTZ R33, R74, R40, R33 ;  /* 0x000000284a217223 */ /* 0x000fe20000010021 */
[----:B------:R-:W-:Y:S01]  /*0f00*/  FADD.FTZ R40, R47, R70 ;  /* 0x000000462f287221 */ /* 0x000fe20000010000 */
[----:B------:R-:W-:Y:S01]  /*0f10*/  FFMA.FTZ R41, R69, R70, R88 ;  /* 0x0000004645297223 */ /* 0x000fe20000010058 */
[----:B------:R-:W-:Y:S02]  /*0f20*/  HADD2.F32 R44, -RZ, R76.H0_H0 ;  /* 0x2000004cff2c7230 */ /* 0x000fe40000004100 */
        /* <DEDUP_REMOVED lines=12> */
.L_x_776:
[----:B------:R-:W-:Y:S05]  /*0ff0*/  BSYNC.RECONVERGENT B0 ;  /* 0x0000000000007941 */ /* 0x000fea0003800200 */
.L_x_775:
        /* <DEDUP_REMOVED lines=12> */
[----:B------:R-:W-:Y:S02]  /*10c0*/  HADD2.F32 R80, -RZ, R93.H0_H0 ;  /* 0x2000005dff507230 */ /* 0x000fe40000004100 */
[----:B0-----:R-:W-:-:S05]  /*10d0*/  @P1 IMAD.WIDE.U32 R42, R87, 0x8, R42 ;  /* 0x00000008572a1825 */ /* 0x001fca00078e002a */
[----:B------:R0:W5:Y:S01]  /*10e0*/  @P1 LDG.E.64 R56, desc[UR8][R42.64] ;  /* 0x000000082a381981 */ /* 0x000162000c1e1b00 */
[----:B--2---:R-:W-:Y:S01]  /*10f0*/  SHF.R.U64 R79, R40, 0x10, R41 ;  /* 0x00000010284f7819 */ /* 0x004fe20000001229 */
[----:B------:R-:W-:-:S04]  /*1100*/  HADD2.F32 R81, -RZ, R41.H0_H0 ;  /* 0x20000029ff517230 */ /* 0x000fc80000004100 */
[----:B------:R-:W-:Y:S01]  /*1110*/  HADD2.F32 R79, -RZ, R79.H0_H0 ;  /* 0x2000004fff4f7230 */ /* 0x000fe20000004100 */
[----:B---3--:R-:W-:Y:S02]  /*1120*/  MOV R77, R44 ;  /* 0x0000002c004d7202 */ /* 0x008fe40000000f00 */
[--C-:B------:R-:W-:Y:S02]  /*1130*/  SHF.R.U64 R89, R44, 0x10, R45.reuse ;  /* 0x000000102c597819 */ /* 0x100fe4000000122d */
[----:B------:R-:W-:Y:S02]  /*1140*/  MOV R83, R45 ;  /* 0x0000002d00537202 */ /* 0x000fe40000000f00 */
[----:B------:R-:W-:Y:S01]  /*1150*/  SHF.R.U32.HI R87, RZ, 0x10, R45 ;  /* 0x00000010ff577819 */ /* 0x000fe2000001162d */
[----:B------:R-:W-:Y:S01]  /*1160*/  HADD2.F32 R45, -RZ, R40.H0_H0 ;  /* 0x20000028ff2d7230 */ /* 0x000fe20000004100 */
[----:B------:R-:W-:Y:S01]  /*1170*/  SHF.R.U32.HI R44, RZ, 0x10, R41 ;  /* 0x00000010ff2c7819 */ /* 0x000fe20000011629 */
[----:B0-----:R-:W-:Y:S01]  /*1180*/  FADD.FTZ R42, -R46, R81 ;  /* 0x000000512e2a7221 */ /* 0x001fe20000010100 */
[----:B------:R-:W-:-:S02]  /*1190*/  HADD2.F32 R41, -RZ, R77.H0_H0 ;  /* 0x2000004dff297230 */ /* 0x000fc40000004100 */
[C---:B------:R-:W-:Y:S01]  /*11a0*/  FADD.FTZ R82, -R46.reuse, R79 ;  /* 0x0000004f2e527221 */ /* 0x040fe20000010100 */
[----:B------:R-:W-:Y:S01]  /*11b0*/  FADD.FTZ R40, -R46, R45 ;  /* 0x0000002d2e287221 */ /* 0x000fe20000010100 */
[C---:B-----5:R-:W-:Y:S01]  /*11c0*/  FMUL.FTZ R79, R61.reuse, R42 ;  /* 0x0000002a3d4f7220 */ /* 0x060fe20000410000 */
[----:B------:R-:W-:Y:S02]  /*11d0*/  HADD2.F32 R81, -RZ, R92.H1_H1 ;  /* 0x3000005cff517230 */ /* 0x000fe40000004100 */
[----:B------:R-:W-:Y:S01]  /*11e0*/  FMUL.FTZ R78, R78, R41 ;  /* 0x000000294e4e7220 */ /* 0x000fe20000410000 */
[----:B------:R-:W-:Y:S02]  /*11f0*/  HADD2.F32 R42, -RZ, R89.H0_H0 ;  /* 0x20000059ff2a7230 */ /* 0x000fe40000004100 */
[C---:B------:R-:W-:Y:S01]  /*1200*/  FMUL.FTZ R77, R61.reuse, R40 ;  /* 0x000000283d4d7220 */ /* 0x040fe20000410000 */
[----:B------:R-:W-:Y:S02]  /*1210*/  HADD2.F32 R83, -RZ, R83.H0_H0 ;  /* 0x20000053ff537230 */ /* 0x000fe40000004100 */
[----:B------:R-:W-:Y:S01]  /*1220*/  FMUL.FTZ R82, R61, R82 ;  /* 0x000000523d527220 */ /* 0x000fe20000410000 */
[----:B------:R-:W-:-:S02]  /*1230*/  HADD2.F32 R43, -RZ, R44.H0_H0 ;  /* 0x2000002cff2b7230 */ /* 0x000fc40000004100 */
[----:B------:R-:W-:Y:S01]  /*1240*/  FMUL.FTZ R81, R81, R42 ;  /* 0x0000002a51517220 */ /* 0x000fe20000410000 */
[----:B------:R-:W-:Y:S01]  /*1250*/  FADD.FTZ R40, R47, R78 ;  /* 0x0000004e2f287221 */ /* 0x000fe20000010000 */
[----:B------:R-:W-:Y:S01]  /*1260*/  FFMA.FTZ R88, R77, R78, R88 ;  /* 0x0000004e4d587223 */ /* 0x000fe20000010058 */
[-C--:B------:R-:W-:Y:S01]  /*1270*/  FMUL.FTZ R80, R80, R83.reuse ;  /* 0x0000005350507220 */ /* 0x080fe20000410000 */
[----:B------:R-:W-:Y:S01]  /*1280*/  FADD.FTZ R18, R18, R83 ;  /* 0x0000005312127221 */ /* 0x000fe20000010000 */
[----:B------:R-:W-:Y:S01]  /*1290*/  FFMA.FTZ R30, R79, R83, R30 ;  /* 0x000000534f1e7223 */ /* 0x000fe2000001001e */
[----:B------:R-:W-:Y:S01]  /*12a0*/  FADD.FTZ R16, R16, R41 ;  /* 0x0000002910107221 */ /* 0x000fe20000010000 */
[----:B------:R-:W-:Y:S01]  /*12b0*/  FFMA.FTZ R28, R77, R41, R28 ;  /* 0x000000294d1c7223 */ /* 0x000fe2000001001c */
[----:B------:R-:W-:Y:S02]  /*12c0*/  HADD2.F32 R83, -RZ, R93.H1_H1 ;  /* 0x3000005dff537230 */ /* 0x000fe40000004100 */
[----:B------:R-:W-:Y:S01]  /*12d0*/  FADD.FTZ R84, -R46, R43 ;  /* 0x0000002b2e547221 */ /* 0x000fe20000010100 */
[----:B------:R-:W-:-:S02]  /*12e0*/  HADD2.F32 R44, -RZ, R87.H0_H0 ;  /* 0x20000057ff2c7230 */ /* 0x000fc40000004100 */
[----:B------:R-:W-:Y:S01]  /*12f0*/  FADD.FTZ R41, R40, R81 ;  /* 0x0000005128297221 */ /* 0x000fe20000010000 */
[C---:B------:R-:W-:Y:S01]  /*1300*/  FFMA.FTZ R88, R82.reuse, R81, R88 ;  /* 0x0000005152587223 */ /* 0x040fe20000010058 */
        /* <DEDUP_REMOVED lines=10> */
.L_x_778:
[----:B------:R-:W-:Y:S05]  /*13b0*/  BSYNC.RECONVERGENT B0 ;  /* 0x0000000000007941 */ /* 0x000fea0003800200 */
.L_x_777:
        /* <DEDUP_REMOVED lines=32> */
.L_x_780:
[----:B------:R-:W-:Y:S05]  /*15c0*/  BSYNC.RECONVERGENT B0 ;  /* 0x0000000000007941 */ /* 0x000fea0003800200 */
.L_x_779:
[----:B------:R-:W1:Y:S08]  /*15d0*/  S2UR UR5, SR_CgaCtaId ;  /* 0x00000000000579c3 */ /* 0x000e700000008800 */
[----:B------:R-:W-:Y:S01]  /*15e0*/  BAR.SYNC.DEFER_BLOCKING 0x0 ;  /* 0x0000000000007b1d */ /* 0x000fe20000010000 */
[----:B------:R-:W-:Y:S01]  /*15f0*/  UISETP.NE.U32.AND UP0, UPT, UR10, URZ, UPT ;  /* 0x000000ff0a00728c */ /* 0x000fe2000bf05070 */
[----:B------:R-:W-:-:S02]  /*1600*/  HFMA2 R89, -RZ, RZ, 1.875, 0 ;  /* 0x3f800000ff597431 */ /* 0x000fc400000001ff */
[----:B-----5:R-:W-:Y:S01]  /*1610*/  @P0 HADD2.F32 R89, -RZ, R86.H0_H0 ;  /* 0x20000056ff590230 */ /* 0x020fe20000004100 */
        /* <DEDUP_REMOVED lines=32> */
[----:B------:R-:W-:Y:S02]  /*1820*/  HADD2.F32 R44, -RZ, R51.H0_H0 ;  /* 0x20000033ff2c7230 */ /* 0x000fe40000004100 */
[----:B------:R-:W-:Y:S01]  /*1830*/  FADD.FTZ R42, R64, -R43 ;  /* 0x8000002b402a7221 */ /* 0x000fe20000010000 */
[----:B------:R-:W-:Y:S01]  /*1840*/  FADD.FTZ R46, R67, -R46 ;  /* 0x8000002e432e7221 */ /* 0x000fe20000010000 */
[----:B------:R-:W-:Y:S01]  /*1850*/  FFMA.FTZ R43, R3, R91, R88 ;  /* 0x0000005b032b7223 */ /* 0x000fe20000010058 */
[----:B------:R-:W-:Y:S02]  /*1860*/  HADD2.F32 R87, -RZ, R99.H1_H1 ;  /* 0x30000063ff577230 */ /* 0x000fe40000004100 */
[C---:B------:R-:W-:Y:S01]  /*1870*/  FMUL.FTZ R42, R61.reuse, R42 ;  /* 0x0000002a3d2a7220 */ /* 0x040fe20000410000 */
[----:B------:R-:W-:Y:S01]  /*1880*/  FMUL.FTZ R46, R61, R46 ;  /* 0x0000002e3d2e7220 */ /* 0x000fe20000410000 */
[----:B------:R-:W-:-:S02]  /*1890*/  HADD2.F32 R100, -RZ, R50.H0_H0 ;  /* 0x20000032ff647230 */ /* 0x000fc40000004100 */
[----:B------:R-:W-:Y:S01]  /*18a0*/  FMUL.FTZ R47, R42, R89 ;  /* 0x000000592a2f7220 */ /* 0x000fe20000410000 */
[----:B------:R-:W-:Y:S01]  /*18b0*/  FFMA.FTZ R42, R66, R91, R88 ;  /* 0x0000005b422a7223 */ /* 0x000fe20000010058 */
[----:B------:R-:W-:Y:S02]  /*18c0*/  FMUL.FTZ R46, R46, R89 ;  /* 0x000000592e2e7220 */ /* 0x000fe40000410000 */
[----:B------:R-:W-:Y:S01]  /*18d0*/  FMUL.FTZ R45, R47, R44 ;  /* 0x0000002c2f2d7220 */ /* 0x000fe20000410000 */
[----:B------:R-:W-:Y:S01]  /*18e0*/  FADD.FTZ R42, R65, -R42 ;  /* 0x8000002a412a7221 */ /* 0x000fe20000010000 */
[----:B------:R-:W-:Y:S02]  /*18f0*/  FMUL.FTZ R104, R46, R87 ;  /* 0x000000572e687220 */ /* 0x000fe40000410000 */
[----:B------:R-:W-:Y:S01]  /*1900*/  F2F.F16.F32 R103, R45 ;  /* 0x0000002d00677304 */ /* 0x000fe20000200800 */
[----:B------:R-:W-:Y:S01]  /*1910*/  FMUL.FTZ R86, R61, R42 ;  /* 0x0000002a3d567220 */ /* 0x000fe20000410000 */
[----:B------:R-:W-:Y:S01]  /*1920*/  FADD.FTZ R42, R62, -R43 ;  /* 0x8000002b3e2a7221 */ /* 0x000fe20000010000 */
[----:B------:R-:W-:-:S02]  /*1930*/  HADD2.F32 R43, -RZ, R99.H0_H0 ;  /* 0x20000063ff2b7230 */ /* 0x000fc40000004100 */
[----:B------:R-:W-:Y:S01]  /*1940*/  FMUL.FTZ R86, R86, R89 ;  /* 0x0000005956567220 */ /* 0x000fe20000410000 */
[----:B------:R-:W-:Y:S02]  /*1950*/  FMUL.FTZ R44, R61, R42 ;  /* 0x0000002a3d2c7220 */ /* 0x000fe40000410000 */
[----:B------:R-:W0:Y:S01]  /*1960*/  F2F.F16.F32 R104, R104 ;  /* 0x0000006800687304 */ /* 0x000e220000200800 */
[----:B------:R-:W-:Y:S01]  /*1970*/  FMUL.FTZ R102, R86, R43 ;  /* 0x0000002b56667220 */ /* 0x000fe20000410000 */
[----:B------:R-:W-:Y:S01]  /*1980*/  FMUL.FTZ R87, R44, R89 ;  /* 0x000000592c577220 */ /* 0x000fe20000410000 */
[----:B------:R-:W1:Y:S03]  /*1990*/  LDC.64 R42, c[0x0][0x468] ;  /* 0x00011a00ff2a7b82 */ /* 0x000e660000000a00 */
[----:B------:R-:W-:Y:S02]  /*19a0*/  FMUL.FTZ R100, R87, R100 ;  /* 0x0000006457647220 */ /* 0x000fe40000410000 */
[----:B------:R-:W3:Y:S01]  /*19b0*/  F2F.F16.F32 R44, R102 ;  /* 0x00000066002c7304 */ /* 0x000ee20000200800 */
[----:B0-----:R-:W-:-:S07]  /*19c0*/  PRMT R103, R103, 0x5410, R104 ;  /* 0x0000541067677816 */ /* 0x001fce0000000068 */
[----:B------:R-:W0:Y:S01]  /*19d0*/  F2F.F16.F32 R101, R100 ;  /* 0x0000006400657304 */ /* 0x000e220000200800 */
[----:B---3--:R-:W-:-:S04]  /*19e0*/  IMAD.WIDE.U32 R44, R44, 0x10000, RZ ;  /* 0x000100002c2c7825 */ /* 0x008fc800078e00ff */
[C---:B-1----:R-:W-:Y:S01]  /*19f0*/  IMAD.WIDE.U32 R42, R60.reuse, 0x8, R42 ;  /* 0x000000083c2a7825 */ /* 0x042fe200078e002a */
[----:B------:R-:W-:Y:S02]  /*1a00*/  LOP3.LUT R45, R103, R45, RZ, 0xfc, !PT ;  /* 0x0000002d672d7212 */ /* 0x000fe400078efcff */
[----:B------:R-:W-:Y:S02]  /*1a10*/  IADD3 R60, PT, PT, R60, 0x80, RZ ;  /* 0x000000803c3c7810 */ /* 0x000fe40007ffe0ff */
[----:B0-----:R-:W-:-:S05]  /*1a20*/  LOP3.LUT R44, R44, R101, RZ, 0xfc, !PT ;  /* 0x000000652c2c7212 */ /* 0x001fca00078efcff */
[----:B------:R0:W-:Y:S01]  /*1a30*/  STG.E.64 desc[UR8][R42.64], R44 ;  /* 0x0000002c2a007986 */ /* 0x0001e2000c101b08 */
[--C-:B--2---:R-:W-:Y:S01]  /*1a40*/  SHF.R.U32.HI R103, RZ, 0x10, R41.reuse ;  /* 0x00000010ff677819 */ /* 0x104fe20000011629 */
[----:B------:R-:W-:Y:S01]  /*1a50*/  HADD2.F32 R101, -RZ, R41.H0_H0 ;  /* 0x20000029ff657230 */ /* 0x000fe20000004100 */
[----:B------:R-:W-:Y:S01]  /*1a60*/  SHF.R.U64 R104, R40, 0x10, R41 ;  /* 0x0000001028687819 */ /* 0x000fe20000001229 */
[----:B------:R-:W-:Y:S02]  /*1a70*/  HADD2.F32 R40, -RZ, R40.H0_H0 ;  /* 0x20000028ff287230 */ /* 0x000fe40000004100 */
[----:B------:R-:W-:Y:S02]  /*1a80*/  HADD2.F32 R100, -RZ, R103.H0_H0 ;  /* 0x20000067ff647230 */ /* 0x000fe40000004100 */
[----:B------:R-:W-:Y:S01]  /*1a90*/  FFMA.FTZ R14, R47, R101, R14 ;  /* 0x000000652f0e7223 */ /* 0x000fe2000001000e */
[----:B------:R-:W-:Y:S02]  /*1aa0*/  HADD2.F32 R41, -RZ, R104.H0_H0 ;  /* 0x20000068ff297230 */ /* 0x000fe40000004100 */
[----:B------:R-:W-:Y:S01]  /*1ab0*/  FFMA.FTZ R12, R87, R40, R12 ;  /* 0x00000028570c7223 */ /* 0x000fe2000001000c */
[----:B------:R-:W-:-:S02]  /*1ac0*/  FFMA.FTZ R15, R46, R100, R15 ;  /* 0x000000642e0f7223 */ /* 0x000fc4000001000f */
[----:B0-----:R-:W-:-:S07]  /*1ad0*/  FFMA.FTZ R13, R86, R41, R13 ;  /* 0x00000029560d7223 */ /* 0x001fce000001000d */
.L_x_785:
[----:B------:R-:W-:Y:S05]  /*1ae0*/  BSYNC.RECONVERGENT B1 ;  /* 0x0000000000017941 */ /* 0x000fea0003800200 */
.L_x_784:
[----:B------:R-:W-:Y:S04]  /*1af0*/  BSSY.RECONVERGENT B1, `(.L_x_786) ;  /* 0x0000033000017945 */ /* 0x000fe80003800200 */
[----:B------:R-:W-:Y:S05]  /*1b00*/  @!P2 BRA `(.L_x_787) ;  /* 0x0000000000c4a947 */ /* 0x000fea0003800000 */
[----:B------:R-:W0:Y:S02]  /*1b10*/  LDC.64 R40, c[0x0][0x390] ;  /* 0x0000e400ff287b82 */ /* 0x000e240000000a00 */
[----:B0-----:R-:W-:-:S06]  /*1b20*/  IMAD.WIDE.U32 R40, R60, 0x8, R40 ;  /* 0x000000083c287825 */ /* 0x001fcc00078e0028 */
[----:B------:R-:W2:Y:S01]  /*1b30*/  LDG.E.64 R40, desc[UR8][R40.64] ;  /* 0x0000000828287981 */ /* 0x000ea2000c1e1b00 */
[-CC-:B------:R-:W-:Y:S01]  /*1b40*/  FFMA.FTZ R43, R71, R91.reuse, R88.reuse ;  /* 0x0000005b472b7223 */ /* 0x180fe20000010058 */
[-C--:B------:R-:W-:Y:S01]  /*1b50*/  FFMA.FTZ R46, R76, R91.reuse, R88 ;  /* 0x0000005b4c2e7223 */ /* 0x080fe20000010058 */
[--C-:B------:R-:W-:Y:S02]  /*1b60*/  HADD2.F32 R44, -RZ, R95.reuse.H0_H0 ;  /* 0x2000005fff2c7230 */ /* 0x100fe40000004100 */
        /* <DEDUP_REMOVED lines=16> */
[----:B------:R-:W-:-:S02]  /*1c70*/  HADD2.F32 R43, -RZ, R94.H1_H1 ;  /* 0x3000005eff2b7230 */ /* 0x000fc40000004100 */
        /* <DEDUP_REMOVED lines=26> */
.L_x_787:
[----:B------:R-:W-:Y:S05]  /*1e20*/  BSYNC.RECONVERGENT B1 ;  /* 0x0000000000017941 */ /* 0x000fea0003800200 */
.L_x_786:
[----:B------:R-:W-:Y:S05]  /*1e30*/  @!P3 BRA `(.L_x_788) ;  /* 0x0000002400ccb947 */ /* 0x000fea0003800000 */
[----:B------:R-:W0:Y:S02]  /*1e40*/  LDC.64 R40, c[0x0][0x390] ;  /* 0x0000e400ff287b82 */ /* 0x000e240000000a00 */
[----:B0-----:R-:W-:-:S06]  /*1e50*/  IMAD.WIDE.U32 R40, R60, 0x8, R40 ;  /* 0x000000083c287825 */ /* 0x001fcc00078e0028 */
[----:B------:R-:W2:Y:S01]  /*1e60*/  LDG.E.64 R40, desc[UR8][R40.64] ;  /* 0x0000000828287981 */ /* 0x000ea2000c1e1b00 */
[-CC-:B------:R-:W-:Y:S01]  /*1e70*/  FFMA.FTZ R43, R79, R91.reuse, R88.reuse ;  /* 0x0000005b4f2b7223 */ /* 0x180fe20000010058 */
[-CC-:B------:R-:W-:Y:S01]  /*1e80*/  FFMA.FTZ R46, R84, R91.reuse, R88.reuse ;  /* 0x0000005b542e7223 */ /* 0x180fe20000010058 */
[--C-:B------:R-:W-:Y:S02]  /*1e90*/  HADD2.F32 R44, -RZ, R97.reuse.H0_H0 ;  /* 0x20000061ff2c7230 */ /* 0x100fe40000004100 */
[----:B------:R-:W-:Y:S01]  /*1ea0*/  FADD.FTZ R42, R80, -R43 ;  /* 0x8000002b502a7221 */ /* 0x000fe20000010000 */
[-CC-:B------:R-:W-:Y:S01]  /*1eb0*/  FFMA.FTZ R43, R77, R91.reuse, R88.reuse ;  /* 0x0000005b4d2b7223 */ /* 0x180fe20000010058 */
[----:B------:R-:W-:Y:S01]  /*1ec0*/  FFMA.FTZ R88, R82, R91, R88 ;  /* 0x0000005b52587223 */ /* 0x000fe20000010058 */
[----:B------:R-:W-:Y:S01]  /*1ed0*/  FADD.FTZ R46, R83, -R46 ;  /* 0x8000002e532e7221 */ /* 0x000fe20000010000 */
[----:B------:R-:W-:Y:S01]  /*1ee0*/  FMUL.FTZ R42, R61, R42 ;  /* 0x0000002a3d2a7220 */ /* 0x000fe20000410000 */
[----:B------:R-:W-:-:S02]  /*1ef0*/  HADD2.F32 R87, -RZ, R97.H1_H1 ;  /* 0x30000061ff577230 */ /* 0x000fc40000004100 */
[----:B------:R-:W-:Y:S01]  /*1f00*/  FADD.FTZ R88, R81, -R88 ;  /* 0x8000005851587221 */ /* 0x000fe20000010000 */
[C---:B------:R-:W-:Y:S01]  /*1f10*/  FMUL.FTZ R46, R61.reuse, R46 ;  /* 0x0000002e3d2e7220 */ /* 0x040fe20000410000 */
[-C--:B------:R-:W-:Y:S01]  /*1f20*/  FMUL.FTZ R47, R42, R89.reuse ;  /* 0x000000592a2f7220 */ /* 0x080fe20000410000 */
[----:B------:R-:W-:Y:S01]  /*1f30*/  FADD.FTZ R42, R78, -R43 ;  /* 0x8000002b4e2a7221 */ /* 0x000fe20000010000 */
[C---:B------:R-:W-:Y:S01]  /*1f40*/  FMUL.FTZ R86, R61.reuse, R88 ;  /* 0x000000583d567220 */ /* 0x040fe20000410000 */
[-C--:B------:R-:W-:Y:S01]  /*1f50*/  FMUL.FTZ R46, R46, R89.reuse ;  /* 0x000000592e2e7220 */ /* 0x080fe20000410000 */
[--C-:B------:R-:W-:Y:S02]  /*1f60*/  HADD2.F32 R43, -RZ, R96.reuse.H1_H1 ;  /* 0x30000060ff2b7230 */ /* 0x100fe40000004100 */
[----:B------:R-:W-:Y:S01]  /*1f70*/  FMUL.FTZ R42, R61, R42 ;  /* 0x0000002a3d2a7220 */ /* 0x000fe20000410000 */
[----:B------:R-:W-:Y:S01]  /*1f80*/  FMUL.FTZ R86, R86, R89 ;  /* 0x0000005956567220 */ /* 0x000fe20000410000 */
[----:B------:R-:W-:Y:S01]  /*1f90*/  FMUL.FTZ R45, R47, R44 ;  /* 0x0000002c2f2d7220 */ /* 0x000fe20000410000 */
[----:B------:R-:W-:Y:S01]  /*1fa0*/  FMUL.FTZ R88, R46, R87 ;  /* 0x000000572e587220 */ /* 0x000fe20000410000 */
[----:B------:R-:W-:-:S02]  /*1fb0*/  HADD2.F32 R44, -RZ, R96.H0_H0 ;  /* 0x20000060ff2c7230 */ /* 0x000fc40000004100 */
[----:B------:R-:W-:Y:S01]  /*1fc0*/  FMUL.FTZ R89, R42, R89 ;  /* 0x000000592a597220 */ /* 0x000fe20000410000 */
[----:B------:R-:W-:Y:S01]  /*1fd0*/  FMUL.FTZ R87, R86, R43 ;  /* 0x0000002b56577220 */ /* 0x000fe20000410000 */
[----:B------:R-:W-:Y:S01]  /*1fe0*/  F2F.F16.F32 R91, R45 ;  /* 0x0000002d005b7304 */ /* 0x000fe20000200800 */
[----:B------:R-:W0:Y:S01]  /*1ff0*/  LDC.64 R42, c[0x0][0x468] ;  /* 0x00011a00ff2a7b82 */ /* 0x000e220000000a00 */
[----:B------:R-:W-:-:S06]  /*2000*/  FMUL.FTZ R61, R89, R44 ;  /* 0x0000002c593d7220 */ /* 0x000fcc0000410000 */
[----:B------:R-:W1:Y:S08]  /*2010*/  F2F.F16.F32 R45, R87 ;  /* 0x00000057002d7304 */ /* 0x000e700000200800 */
[----:B------:R-:W3:Y:S01]  /*2020*/  F2F.F16.F32 R88, R88 ;  /* 0x0000005800587304 */ /* 0x000ee20000200800 */
[----:B-1----:R-:W-:-:S07]  /*2030*/  IMAD.WIDE.U32 R44, R45, 0x10000, RZ ;  /* 0x000100002d2c7825 */ /* 0x002fce00078e00ff */
[----:B------:R-:W1:Y:S01]  /*2040*/  F2F.F16.F32 R61, R61 ;  /* 0x0000003d003d7304 */ /* 0x000e620000200800 */
[----:B0-----:R-:W-:Y:S01]  /*2050*/  IMAD.WIDE.U32 R42, R60, 0x8, R42 ;  /* 0x000000083c2a7825 */ /* 0x001fe200078e002a */
[----:B---3--:R-:W-:-:S04]  /*2060*/  PRMT R91, R91, 0x5410, R88 ;  /* 0x000054105b5b7816 */ /* 0x008fc80000000058 */
[----:B------:R-:W-:Y:S02]  /*2070*/  LOP3.LUT R45, R91, R45, RZ, 0xfc, !PT ;  /* 0x0000002d5b2d7212 */ /* 0x000fe400078efcff */
[----:B-1----:R-:W-:-:S05]  /*2080*/  LOP3.LUT R44, R44, R61, RZ, 0xfc, !PT ;  /* 0x0000003d2c2c7212 */ /* 0x002fca00078efcff */
[----:B------:R0:W-:Y:S01]  /*2090*/  STG.E.64 desc[UR8][R42.64], R44 ;  /* 0x0000002c2a007986 */ /* 0x0001e2000c101b08 */
[--C-:B--2---:R-:W-:Y:S01]  /*20a0*/  SHF.R.U64 R91, R40, 0x10, R41.reuse ;  /* 0x00000010285b7819 */ /* 0x104fe20000001229 */
[----:B------:R-:W-:Y:S01]  /*20b0*/  HADD2.F32 R60, -RZ, R41.H0_H0 ;  /* 0x20000029ff3c7230 */ /* 0x000fe20000004100 */
[----:B------:R-:W-:Y:S01]  /*20c0*/  SHF.R.U32.HI R88, RZ, 0x10, R41 ;  /* 0x00000010ff587819 */ /* 0x000fe20000011629 */
[----:B------:R-:W-:Y:S02]  /*20d0*/  HADD2.F32 R40, -RZ, R40.H0_H0 ;  /* 0x20000028ff287230 */ /* 0x000fe40000004100 */
[----:B------:R-:W-:Y:S02]  /*20e0*/  HADD2.F32 R41, -RZ, R91.H0_H0 ;  /* 0x2000005bff297230 */ /* 0x000fe40000004100 */
[----:B------:R-:W-:Y:S01]  /*20f0*/  FFMA.FTZ R6, R47, R60, R6 ;  /* 0x0000003c2f067223 */ /* 0x000fe20000010006 */
[----:B------:R-:W-:Y:S02]  /*2100*/  HADD2.F32 R61, -RZ, R88.H0_H0 ;  /* 0x20000058ff3d7230 */ /* 0x000fe40000004100 */
[----:B------:R-:W-:Y:S01]  /*2110*/  FFMA.FTZ R4, R89, R40, R4 ;  /* 0x0000002859047223 */ /* 0x000fe20000010004 */
[----:B------:R-:W-:-:S02]  /*2120*/  FFMA.FTZ R5, R86, R41, R5 ;  /* 0x0000002956057223 */ /* 0x000fc40000010005 */
[----:B------:R-:W-:Y:S01]  /*2130*/  FFMA.FTZ R7, R46, R61, R7 ;  /* 0x0000003d2e077223 */ /* 0x000fe20000010007 */
[----:B0-----:R-:W-:Y:S06]  /*2140*/  BRA `(.L_x_788) ;  /* 0x0000002400087947 */ /* 0x001fec0003800000 */
.L_x_783:
[----:B------:R-:W-:Y:S04]  /*2150*/  BSSY.RECONVERGENT B1, `(.L_x_789) ;  /* 0x000003e000017945 */ /* 0x000fe80003800200 */
[----:B------:R-:W-:Y:S05]  /*2160*/  @!P4 BRA `(.L_x_790) ;  /* 0x0000000000f0c947 */ /* 0x000fea0003800000 */
[----:B------:R-:W0:Y:S02]  /*2170*/  LDC.64 R40, c[0x0][0x390] ;  /* 0x0000e400ff287b82 */ /* 0x000e240000000a00 */
[----:B0-----:R-:W-:-:S06]  /*2180*/  IMAD.WIDE.U32 R40, R60, 0x8, R40 ;  /* 0x000000083c287825 */ /* 0x001fcc00078e0028 */
[----:B------:R-:W2:Y:S01]  /*2190*/  LDG.E.64 R40, desc[UR8][R40.64] ;  /* 0x0000000828287981 */ /* 0x000ea2000c1e1b00 */
[-CC-:B------:R-:W-:Y:S01]  /*21a0*/  FFMA.FTZ R42, R68, R91.reuse, R88.reuse ;  /* 0x0000005b442a7223 */ /* 0x180fe20000010058 */
[----:B------:R-:W-:Y:S01]  /*21b0*/  FFMA.FTZ R43, R63, R91, R88 ;  /* 0x0000005b3f2b7223 */ /* 0x000fe20000010058 */
[----:B------:R-:W-:Y:S02]  /*21c0*/  HADD2.F32 R100, -RZ, R51.H0_H0 ;  /* 0x20000033ff647230 */ /* 0x000fe40000004100 */
[----:B------:R-:W-:Y:S01]  /*21d0*/  FADD.FTZ R42, R67, -R42 ;  /* 0x8000002a432a7221 */ /* 0x000fe20000010000 */
[----:B------:R-:W-:-:S03]  /*21e0*/  HADD2.F32 R108, -RZ, R50.H0_H0 ;  /* 0x20000032ff6c7230 */ /* 0x000fc60000004100 */
[----:B------:R-:W-:Y:S01]  /*21f0*/  FMUL.FTZ R102, R61, R42 ;  /* 0x0000002a3d667220 */ /* 0x000fe20000410000 */
[----:B------:R-:W-:Y:S01]  /*2200*/  FADD.FTZ R42, R64, -R43 ;  /* 0x8000002b402a7221 */ /* 0x000fe20000010000 */
[-CC-:B------:R-:W-:Y:S02]  /*2210*/  FFMA.FTZ R43, R3, R91.reuse, R88.reuse ;  /* 0x0000005b032b7223 */ /* 0x180fe40000010058 */
[----:B------:R0:W-:Y:S01]  /*2220*/  F2F.F16.F32 R44, R102 ;  /* 0x00000066002c7304 */ /* 0x0001e20000200800 */
[----:B------:R-:W-:Y:S01]  /*2230*/  FMUL.FTZ R86, R61, R42 ;  /* 0x0000002a3d567220 */ /* 0x000fe20000410000 */
[----:B------:R-:W-:Y:S01]  /*2240*/  FFMA.FTZ R42, R66, R91, R88 ;  /* 0x0000005b422a7223 */ /* 0x000fe20000010058 */
[----:B------:R-:W-:Y:S01]  /*2250*/  FADD.FTZ R106, R62, -R43 ;  /* 0x8000002b3e6a7221 */ /* 0x000fe20000010000 */
[----:B------:R-:W-:Y:S02]  /*2260*/  HADD2.F32 R43, -RZ, R99.H1_H1 ;  /* 0x30000063ff2b7230 */ /* 0x000fe40000004100 */
[-C--:B------:R-:W-:Y:S01]  /*2270*/  FMUL.FTZ R101, R86, R89.reuse ;  /* 0x0000005956657220 */ /* 0x080fe20000410000 */
[----:B------:R-:W-:Y:S01]  /*2280*/  FADD.FTZ R42, R65, -R42 ;  /* 0x8000002a412a7221 */ /* 0x000fe20000010000 */
[----:B------:R-:W-:Y:S01]  /*2290*/  FMUL.FTZ R106, R61, R106 ;  /* 0x0000006a3d6a7220 */ /* 0x000fe20000410000 */
[----:B------:R1:W3:Y:S01]  /*22a0*/  F2F.F16.F32 R45, R86 ;  /* 0x00000056002d7304 */ /* 0x0002e20000200800 */
[----:B------:R-:W-:Y:S01]  /*22b0*/  FMUL.FTZ R104, R101, R100 ;  /* 0x0000006465687220 */ /* 0x000fe20000410000 */
[-C--:B------:R-:W-:Y:S01]  /*22c0*/  FMUL.FTZ R100, R102, R89.reuse ;  /* 0x0000005966647220 */ /* 0x080fe20000410000 */
[----:B------:R-:W-:Y:S01]  /*22d0*/  FMUL.FTZ R42, R61, R42 ;  /* 0x0000002a3d2a7220 */ /* 0x000fe20000410000 */
[----:B------:R-:W-:-:S02]  /*22e0*/  FMUL.FTZ R103, R106, R89 ;  /* 0x000000596a677220 */ /* 0x000fc40000410000 */
[----:B------:R-:W-:Y:S01]  /*22f0*/  FMUL.FTZ R109, R100, R43 ;  /* 0x0000002b646d7220 */ /* 0x000fe20000410000 */
[----:B------:R-:W-:Y:S02]  /*2300*/  HADD2.F32 R43, -RZ, R99.H0_H0 ;  /* 0x20000063ff2b7230 */ /* 0x000fe40000004100 */
[----:B0-----:R-:W-:Y:S01]  /*2310*/  FMUL.FTZ R102, R42, R89 ;  /* 0x000000592a667220 */ /* 0x001fe20000410000 */
[----:B------:R0:W4:Y:S01]  /*2320*/  F2F.F16.F32 R46, R42 ;  /* 0x0000002a002e7304 */ /* 0x0001220000200800 */
[----:B-1----:R-:W1:Y:S01]  /*2330*/  LDC.64 R86, c[0x0][0x478] ;  /* 0x00011e00ff567b82 */ /* 0x002e620000000a00 */
[----:B------:R-:W-:Y:S01]  /*2340*/  FMUL.FTZ R105, R103, R108 ;  /* 0x0000006c67697220 */ /* 0x000fe20000410000 */
[----:B------:R-:W-:Y:S01]  /*2350*/  FMUL.FTZ R110, R102, R43 ;  /* 0x0000002b666e7220 */ /* 0x000fe20000410000 */
[----:B---3--:R-:W-:-:S04]  /*2360*/  PRMT R111, R45, 0x5410, R44 ;  /* 0x000054102d6f7816 */ /* 0x008fc8000000002c */
[----:B------:R-:W-:Y:S01]  /*2370*/  F2F.F16.F32 R104, R104 ;  /* 0x0000006800687304 */ /* 0x000fe20000200800 */
[----:B0-----:R-:W0:Y:S01]  /*2380*/  LDC.64 R42, c[0x0][0x468] ;  /* 0x00011a00ff2a7b82 */ /* 0x001e220000000a00 */
[----:B----4-:R-:W-:-:S06]  /*2390*/  IMAD.WIDE.U32 R46, R46, 0x10000, RZ ;  /* 0x000100002e2e7825 */ /* 0x010fcc00078e00ff */
[----:B------:R-:W3:Y:S01]  /*23a0*/  F2F.F16.F32 R110, R110 ;  /* 0x0000006e006e7304 */ /* 0x000ee20000200800 */
[----:B------:R-:W-:-:S07]  /*23b0*/  LOP3.LUT R47, R111, R47, RZ, 0xfc, !PT ;  /* 0x0000002f6f2f7212 */ /* 0x000fce00078efcff */
[----:B------:R-:W4:Y:S01]  /*23c0*/  F2F.F16.F32 R109, R109 ;  /* 0x0000006d006d7304 */ /* 0x000f220000200800 */
[----:B-1----:R-:W-:-:S04]  /*23d0*/  IMAD.WIDE.U32 R86, R60, 0x8, R86 ;  /* 0x000000083c567825 */ /* 0x002fc800078e0056 */
[----:B---3--:R-:W-:-:S03]  /*23e0*/  IMAD.WIDE.U32 R44, R110, 0x10000, RZ ;  /* 0x000100006e2c7825 */ /* 0x008fc600078e00ff */
[----:B------:R-:W1:Y:S01]  /*23f0*/  F2F.F16.F32 R107, R106 ;  /* 0x0000006a006b7304 */ /* 0x000e620000200800 */
[C---:B0-----:R-:W-:Y:S01]  /*2400*/  IMAD.WIDE.U32 R42, R60.reuse, 0x8, R42 ;  /* 0x000000083c2a7825 */ /* 0x041fe200078e002a */
[----:B------:R-:W-:Y:S02]  /*2410*/  IADD3 R60, PT, PT, R60, 0x80, RZ ;  /* 0x000000803c3c7810 */ /* 0x000fe40007ffe0ff */
[----:B----4-:R-:W-:-:S04]  /*2420*/  PRMT R109, R104, 0x5410, R109 ;  /* 0x00005410686d7816 */ /* 0x010fc8000000006d */
[----:B------:R-:W0:Y:S01]  /*2430*/  F2F.F16.F32 R105, R105 ;  /* 0x0000006900697304 */ /* 0x000e220000200800 */
[----:B------:R-:W-:Y:S02]  /*2440*/  LOP3.LUT R45, R109, R45, RZ, 0xfc, !PT ;  /* 0x0000002d6d2d7212 */ /* 0x000fe400078efcff */
[----:B-1----:R-:W-:-:S05]  /*2450*/  LOP3.LUT R46, R46, R107, RZ, 0xfc, !PT ;  /* 0x0000006b2e2e7212 */ /* 0x002fca00078efcff */
[----:B------:R1:W-:Y:S01]  /*2460*/  STG.E.64 desc[UR8][R86.64], R46 ;  /* 0x0000002e56007986 */ /* 0x0003e2000c101b08 */
        /* <DEDUP_REMOVED lines=11> */
[----:B-1----:R-:W-:-:S07]  /*2520*/  FFMA.FTZ R13, R102, R41, R13 ;  /* 0x00000029660d7223 */ /* 0x002fce000001000d */
.L_x_790:
[----:B------:R-:W-:Y:S05]  /*2530*/  BSYNC.RECONVERGENT B1 ;  /* 0x0000000000017941 */ /* 0x000fea0003800200 */
.L_x_789:
        /* <DEDUP_REMOVED lines=27> */
[----:B------:R-:W-:Y:S02]  /*26f0*/  HADD2.F32 R43, -RZ, R94.H1_H1 ;  /* 0x3000005eff2b7230 */ /* 0x000fe40000004100 */
        /* <DEDUP_REMOVED lines=34> */
.L_x_792:
[----:B------:R-:W-:Y:S05]  /*2920*/  BSYNC.RECONVERGENT B1 ;  /* 0x0000000000017941 */ /* 0x000fea0003800200 */
.L_x_791:
[----:B------:R-:W-:Y:S05]  /*2930*/  @!P3 BRA `(.L_x_788) ;  /* 0x0000001c000cb947 */ /* 0x000fea0003800000 */
[----:B------:R-:W0:Y:S02]  /*2940*/  LDC.64 R40, c[0x0][0x390] ;  /* 0x0000e400ff287b82 */ /* 0x000e240000000a00 */
[----:B0-----:R-:W-:-:S06]  /*2950*/  IMAD.WIDE.U32 R40, R60, 0x8, R40 ;  /* 0x000000083c287825 */ /* 0x001fcc00078e0028 */
[----:B------:R-:W2:Y:S01]  /*2960*/  LDG.E.64 R40, desc[UR8][R40.64] ;  /* 0x0000000828287981 */ /* 0x000ea2000c1e1b00 */
[-CC-:B------:R-:W-:Y:S01]  /*2970*/  FFMA.FTZ R43, R79, R91.reuse, R88.reuse ;  /* 0x0000005b4f2b7223 */ /* 0x180fe20000010058 */
[-CC-:B------:R-:W-:Y:S01]  /*2980*/  FFMA.FTZ R44, R84, R91.reuse, R88.reuse ;  /* 0x0000005b542c7223 */ /* 0x180fe20000010058 */
[--C-:B------:R-:W-:Y:S02]  /*2990*/  HADD2.F32 R45, -RZ, R97.reuse.H1_H1 ;  /* 0x30000061ff2d7230 */ /* 0x100fe40000004100 */
[----:B------:R-:W-:Y:S01]  /*29a0*/  FADD.FTZ R42, R80, -R43 ;  /* 0x8000002b502a7221 */ /* 0x000fe20000010000 */
[-CC-:B------:R-:W-:Y:S01]  /*29b0*/  FFMA.FTZ R43, R77, R91.reuse, R88.reuse ;  /* 0x0000005b4d2b7223 */ /* 0x180fe20000010058 */
[----:B------:R-:W-:Y:S01]  /*29c0*/  FFMA.FTZ R88, R82, R91, R88 ;  /* 0x0000005b52587223 */ /* 0x000fe20000010058 */
[----:B------:R-:W-:Y:S01]  /*29d0*/  FADD.FTZ R44, R83, -R44 ;  /* 0x8000002c532c7221 */ /* 0x000fe20000010000 */
[----:B------:R-:W-:Y:S01]  /*29e0*/  FMUL.FTZ R46, R61, R42 ;  /* 0x0000002a3d2e7220 */ /* 0x000fe20000410000 */
[----:B------:R-:W-:-:S02]  /*29f0*/  HADD2.F32 R86, -RZ, R97.H0_H0 ;  /* 0x20000061ff567230 */ /* 0x000fc40000004100 */
[----:B------:R-:W-:Y:S01]  /*2a00*/  FADD.FTZ R88, R81, -R88 ;  /* 0x8000005851587221 */ /* 0x000fe20000010000 */
[C---:B------:R-:W-:Y:S01]  /*2a10*/  FMUL.FTZ R100, R61.reuse, R44 ;  /* 0x0000002c3d647220 */ /* 0x040fe20000410000 */
[----:B------:R-:W-:Y:S01]  /*2a20*/  FADD.FTZ R44, R78, -R43 ;  /* 0x8000002b4e2c7221 */ /* 0x000fe20000010000 */
[----:B------:R-:W-:Y:S01]  /*2a30*/  F2F.F16.F32 R42, R46 ;  /* 0x0000002e002a7304 */ /* 0x000fe20000200800 */
[C---:B------:R-:W-:Y:S01]  /*2a40*/  FMUL.FTZ R102, R61.reuse, R88 ;  /* 0x000000583d667220 */ /* 0x040fe20000410000 */
[-C--:B------:R-:W-:Y:S01]  /*2a50*/  FMUL.FTZ R88, R100, R89.reuse ;  /* 0x0000005964587220 */ /* 0x080fe20000410000 */
[----:B------:R-:W-:Y:S01]  /*2a60*/  FMUL.FTZ R44, R61, R44 ;  /* 0x0000002c3d2c7220 */ /* 0x000fe20000410000 */
[----:B------:R-:W-:Y:S02]  /*2a70*/  FMUL.FTZ R61, R46, R89 ;  /* 0x000000592e3d7220 */ /* 0x000fe40000410000 */
[----:B------:R-:W-:Y:S01]  /*2a80*/  FMUL.FTZ R106, R88, R45 ;  /* 0x0000002d586a7220 */ /* 0x000fe20000410000 */
[----:B------:R-:W-:Y:S01]  /*2a90*/  HADD2.F32 R45, -RZ, R96.H1_H1 ;  /* 0x30000060ff2d7230 */ /* 0x000fe20000004100 */
[----:B------:R0:W1:Y:S01]  /*2aa0*/  F2F.F16.F32 R43, R100 ;  /* 0x00000064002b7304 */ /* 0x0000620000200800 */
[----:B------:R-:W-:-:S02]  /*2ab0*/  FMUL.FTZ R101, R61, R86 ;  /* 0x000000563d657220 */ /* 0x000fc40000410000 */
[----:B------:R-:W3:Y:S05]  /*2ac0*/  LDC.64 R86, c[0x0][0x478] ;  /* 0x00011e00ff567b82 */ /* 0x000eea0000000a00 */
[----:B------:R4:W-:Y:S01]  /*2ad0*/  F2F.F16.F32 R91, R44 ;  /* 0x0000002c005b7304 */ /* 0x0009e20000200800 */
[-C--:B0-----:R-:W-:Y:S01]  /*2ae0*/  FMUL.FTZ R100, R102, R89.reuse ;  /* 0x0000005966647220 */ /* 0x081fe20000410000 */
[----:B------:R-:W-:-:S03]  /*2af0*/  FMUL.FTZ R89, R44, R89 ;  /* 0x000000592c597220 */ /* 0x000fc60000410000 */
[----:B------:R-:W-:Y:S01]  /*2b00*/  FMUL.FTZ R104, R100, R45 ;  /* 0x0000002d64687220 */ /* 0x000fe20000410000 */
[----:B-1----:R-:W-:Y:S02]  /*2b10*/  PRMT R103, R42, 0x5410, R43 ;  /* 0x000054102a677816 */ /* 0x002fe4000000002b */
[----:B------:R0:W1:Y:S01]  /*2b20*/  F2F.F16.F32 R46, R102 ;  /* 0x00000066002e7304 */ /* 0x0000620000200800 */
[----:B----4-:R-:W4:Y:S07]  /*2b30*/  LDC.64 R44, c[0x0][0x468] ;  /* 0x00011a00ff2c7b82 */ /* 0x010f2e0000000a00 */
[----:B------:R-:W5:Y:S01]  /*2b40*/  F2F.F16.F32 R104, R104 ;  /* 0x0000006800687304 */ /* 0x000f620000200800 */
[----:B0-----:R-:W-:-:S02]  /*2b50*/  HADD2.F32 R102, -RZ, R96.H0_H0 ;  /* 0x20000060ff667230 */ /* 0x001fc40000004100 */
[----:B---3--:R-:W-:-:S04]  /*2b60*/  IMAD.WIDE.U32 R86, R60, 0x8, R86 ;  /* 0x000000083c567825 */ /* 0x008fc800078e0056 */
[----:B------:R-:W-:Y:S01]  /*2b70*/  FMUL.FTZ R102, R89, R102 ;  /* 0x0000006659667220 */ /* 0x000fe20000410000 */
[----:B-1----:R-:W-:Y:S01]  /*2b80*/  IMAD.WIDE.U32 R46, R46, 0x10000, RZ ;  /* 0x000100002e2e7825 */ /* 0x002fe200078e00ff */
[----:B------:R-:W-:Y:S04]  /*2b90*/  F2F.F16.F32 R101, R101 ;  /* 0x0000006500657304 */ /* 0x000fe80000200800 */
[----:B------:R-:W-:Y:S02]  /*2ba0*/  LOP3.LUT R47, R103, R47, RZ, 0xfc, !PT ;  /* 0x0000002f672f7212 */ /* 0x000fe400078efcff */
[----:B------:R-:W-:Y:S01]  /*2bb0*/  LOP3.LUT R46, R46, R91, RZ, 0xfc, !PT ;  /* 0x0000005b2e2e7212 */ /* 0x000fe200078efcff */
[----:B-----5:R-:W-:Y:S01]  /*2bc0*/  IMAD.WIDE.U32 R42, R104, 0x10000, RZ ;  /* 0x00010000682a7825 */ /* 0x020fe200078e00ff */
[----:B------:R-:W0:Y:S03]  /*2bd0*/  F2F.F16.F32 R106, R106 ;  /* 0x0000006a006a7304 */ /* 0x000e260000200800 */
[----:B----4-:R-:W-:Y:S01]  /*2be0*/  IMAD.WIDE.U32 R44, R60, 0x8, R44 ;  /* 0x000000083c2c7825 */ /* 0x010fe200078e002c */
[----:B------:R1:W-:Y:S04]  /*2bf0*/  STG.E.64 desc[UR8][R86.64], R46 ;  /* 0x0000002e56007986 */ /* 0x0003e8000c101b08 */
[----:B------:R-:W3:Y:S01]  /*2c00*/  F2F.F16.F32 R105, R102 ;  /* 0x0000006600697304 */ /* 0x000ee20000200800 */
[----:B0-----:R-:W-:-:S04]  /*2c10*/  PRMT R101, R101, 0x5410, R106 ;  /* 0x0000541065657816 */ /* 0x001fc8000000006a */
[----:B------:R-:W-:Y:S02]  /*2c20*/  LOP3.LUT R43, R101, R43, RZ, 0xfc, !PT ;  /* 0x0000002b652b7212 */ /* 0x000fe400078efcff */
[----:B---3--:R-:W-:-:S05]  /*2c30*/  LOP3.LUT R42, R42, R105, RZ, 0xfc, !PT ;  /* 0x000000692a2a7212 */ /* 0x008fca00078efcff */
        /* <DEDUP_REMOVED lines=11> */
[----:B-1----:R-:W-:Y:S06]  /*2cf0*/  BRA `(.L_x_788) ;  /* 0x00000018001c7947 */ /* 0x002fec0003800000 */
.L_x_782:
        /* <DEDUP_REMOVED lines=8> */
[----:B------:R-:W-:Y:S01]  /*2d80*/  SHF.R.U32.HI R44, RZ, 0x10, R53 ;  /* 0x00000010ff2c7819 */ /* 0x000fe20000011635 */
[--C-:B------:R-:W-:Y:S01]  /*2d90*/  FFMA.FTZ R46, R68, R91, R88.reuse ;  /* 0x0000005b442e7223 */ /* 0x100fe20000010058 */
[----:B------:R-:W-:Y:S01]  /*2da0*/  MOV R42, R53 ;  /* 0x00000035002a7202 */ /* 0x000fe20000000f00 */
[-CC-:B------:R-:W-:Y:S01]  /*2db0*/  FFMA.FTZ R43, R63, R91.reuse, R88.reuse ;  /* 0x0000005b3f2b7223 */ /* 0x180fe20000010058 */
[----:B------:R-:W-:Y:S01]  /*2dc0*/  FFMA.FTZ R86, R66, R91, R88 ;  /* 0x0000005b42567223 */ /* 0x000fe20000010058 */
[----:B------:R-:W-:Y:S02]  /*2dd0*/  HADD2.F32 R44, -RZ, R44.H0_H0 ;  /* 0x2000002cff2c7230 */ /* 0x000fe40000004100 */
[----:B------:R-:W-:Y:S01]  /*2de0*/  FADD.FTZ R45, R67, -R46 ;  /* 0x8000002e432d7221 */ /* 0x000fe20000010000 */
[----:B------:R-:W-:Y:S02]  /*2df0*/  HADD2.F32 R42, -RZ, R42.H0_H0 ;  /* 0x2000002aff2a7230 */ /* 0x000fe40000004100 */
[----:B------:R-:W-:Y:S01]  /*2e00*/  FADD.FTZ R43, R64, -R43 ;  /* 0x8000002b402b7221 */ /* 0x000fe20000010000 */
[----:B------:R-:W-:Y:S01]  /*2e10*/  FADD.FTZ R86, R65, -R86 ;  /* 0x8000005641567221 */ /* 0x000fe20000010000 */
[C---:B------:R-:W-:Y:S01]  /*2e20*/  FFMA.FTZ R46, R61.reuse, R45, R44 ;  /* 0x0000002d3d2e7223 */ /* 0x040fe2000001002c */
[----:B------:R-:W-:Y:S01]  /*2e30*/  SHF.R.U64 R44, R52, 0x10, R53 ;  /* 0x00000010342c7819 */ /* 0x000fe20000001235 */
[----:B------:R-:W-:Y:S01]  /*2e40*/  FFMA.FTZ R42, R61, R43, R42 ;  /* 0x0000002b3d2a7223 */ /* 0x000fe2000001002a */
[----:B------:R-:W-:Y:S01]  /*2e50*/  FFMA.FTZ R43, R3, R91, R88 ;  /* 0x0000005b032b7223 */ /* 0x000fe20000010058 */
[----:B------:R-:W-:-:S02]  /*2e60*/  HADD2.F32 R100, -RZ, R51.H0_H0 ;  /* 0x20000033ff647230 */ /* 0x000fc40000004100 */
[-C--:B------:R-:W-:Y:S01]  /*2e70*/  FMUL.FTZ R46, R46, R89.reuse ;  /* 0x000000592e2e7220 */ /* 0x080fe20000410000 */
[----:B------:R-:W-:Y:S01]  /*2e80*/  FMUL.FTZ R47, R42, R89 ;  /* 0x000000592a2f7220 */ /* 0x000fe20000410000 */
[----:B------:R-:W-:Y:S01]  /*2e90*/  MOV R42, R52 ;  /* 0x00000034002a7202 */ /* 0x000fe20000000f00 */
[----:B------:R-:W-:Y:S02]  /*2ea0*/  HADD2.F32 R44, -RZ, R44.H0_H0 ;  /* 0x2000002cff2c7230 */ /* 0x000fe40000004100 */
[----:B------:R-:W-:Y:S01]  /*2eb0*/  FADD.FTZ R43, R62, -R43 ;  /* 0x8000002b3e2b7221 */ /* 0x000fe20000010000 */
[--C-:B------:R-:W-:Y:S02]  /*2ec0*/  HADD2.F32 R103, -RZ, R99.reuse.H1_H1 ;  /* 0x30000063ff677230 */ /* 0x100fe40000004100 */
[----:B------:R-:W-:Y:S01]  /*2ed0*/  FMUL.FTZ R100, R100, R47 ;  /* 0x0000002f64647220 */ /* 0x000fe20000410000 */
[----:B------:R-:W-:Y:S02]  /*2ee0*/  HADD2.F32 R42, -RZ, R42.H0_H0 ;  /* 0x2000002aff2a7230 */ /* 0x000fe40000004100 */
[----:B------:R-:W-:Y:S01]  /*2ef0*/  FFMA.FTZ R44, R61, R86, R44 ;  /* 0x000000563d2c7223 */ /* 0x000fe2000001002c */
[----:B------:R-:W-:-:S02]  /*2f00*/  HADD2.F32 R45, -RZ, R99.H0_H0 ;  /* 0x20000063ff2d7230 */ /* 0x000fc40000004100 */
[----:B------:R-:W-:Y:S01]  /*2f10*/  FMUL.FTZ R103, R103, R46 ;  /* 0x0000002e67677220 */ /* 0x000fe20000410000 */
[----:B------:R-:W-:Y:S02]  /*2f20*/  HADD2.F32 R104, -RZ, R50.H0_H0 ;  /* 0x20000032ff687230 */ /* 0x000fe40000004100 */
[----:B------:R-:W-:Y:S01]  /*2f30*/  FMUL.FTZ R86, R44, R89 ;  /* 0x000000592c567220 */ /* 0x000fe20000410000 */
[----:B------:R-:W-:Y:S01]  /*2f40*/  FFMA.FTZ R44, R61, R43, R42 ;  /* 0x0000002b3d2c7223 */ /* 0x000fe2000001002a */
[----:B------:R-:W-:Y:S01]  /*2f50*/  F2F.F16.F32 R100, R100 ;  /* 0x0000006400647304 */ /* 0x000fe20000200800 */
[----:B------:R-:W0:Y:S01]  /*2f60*/  LDC.64 R42, c[0x0][0x468] ;  /* 0x00011a00ff2a7b82 */ /* 0x000e220000000a00 */
[----:B------:R-:W-:Y:S01]  /*2f70*/  FMUL.FTZ R102, R45, R86 ;  /* 0x000000562d667220 */ /* 0x000fe20000410000 */
[----:B------:R-:W-:-:S04]  /*2f80*/  FMUL.FTZ R87, R44, R89 ;  /* 0x000000592c577220 */ /* 0x000fc80000410000 */
[----:B------:R-:W-:Y:S01]  /*2f90*/  FMUL.FTZ R101, R104, R87 ;  /* 0x0000005768657220 */ /* 0x000fe20000410000 */
[----:B------:R-:W1:Y:S08]  /*2fa0*/  F2F.F16.F32 R44, R102 ;  /* 0x00000066002c7304 */ /* 0x000e700000200800 */
[----:B------:R-:W3:Y:S01]  /*2fb0*/  F2F.F16.F32 R103, R103 ;  /* 0x0000006700677304 */ /* 0x000ee20000200800 */
[----:B-1----:R-:W-:-:S07]  /*2fc0*/  IMAD.WIDE.U32 R44, R44, 0x10000, RZ ;  /* 0x000100002c2c7825 */ /* 0x002fce00078e00ff */
[----:B------:R-:W1:Y:S01]  /*2fd0*/  F2F.F16.F32 R101, R101 ;  /* 0x0000006500657304 */ /* 0x000e620000200800 */
[C---:B0-----:R-:W-:Y:S01]  /*2fe0*/  IMAD.WIDE.U32 R42, R60.reuse, 0x8, R42 ;  /* 0x000000083c2a7825 */ /* 0x041fe200078e002a */
[----:B------:R-:W-:Y:S02]  /*2ff0*/  IADD3 R60, PT, PT, R60, 0x80, RZ ;  /* 0x000000803c3c7810 */ /* 0x000fe40007ffe0ff */
        /* <DEDUP_REMOVED lines=13> */
[----:B0-----:R-:W-:-:S07]  /*30d0*/  FFMA.FTZ R15, R46, R101, R15 ;  /* 0x000000652e0f7223 */ /* 0x001fce000001000f */
.L_x_795:
[----:B------:R-:W-:Y:S05]  /*30e0*/  BSYNC.RECONVERGENT B1 ;  /* 0x0000000000017941 */ /* 0x000fea0003800200 */
.L_x_794:
        /* <DEDUP_REMOVED lines=25> */
[----:B------:R-:W-:Y:S02]  /*3280*/  HADD2.F32 R103, -RZ, R95.H1_H1 ;  /* 0x3000005fff677230 */ /* 0x000fe40000004100 */
[----:B------:R-:W-:Y:S01]  /*3290*/  FMUL.FTZ R100, R100, R47 ;  /* 0x0000002f64647220 */ /* 0x000fe20000410000 */
[----:B------:R-:W-:Y:S02]  /*32a0*/  HADD2.F32 R42, -RZ, R42.H0_H0 ;  /* 0x2000002aff2a7230 */ /* 0x000fe40000004100 */
[----:B------:R-:W-:Y:S01]  /*32b0*/  FFMA.FTZ R44, R61, R86, R44 ;  /* 0x000000563d2c7223 */ /* 0x000fe2000001002c */
[----:B------:R-:W-:-:S02]  /*32c0*/  HADD2.F32 R45, -RZ, R94.H1_H1 ;  /* 0x3000005eff2d7230 */ /* 0x000fc40000004100 */
        /* <DEDUP_REMOVED lines=29> */
.L_x_797:
[----:B------:R-:W-:Y:S05]  /*34a0*/  BSYNC.RECONVERGENT B1 ;  /* 0x0000000000017941 */ /* 0x000fea0003800200 */
.L_x_796:
[----:B------:R-:W-:Y:S05]  /*34b0*/  @!P3 BRA `(.L_x_788) ;  /* 0x00000010002cb947 */ /* 0x000fea0003800000 */
[----:B------:R-:W0:Y:S02]  /*34c0*/  LDC.64 R40, c[0x0][0x390] ;  /* 0x0000e400ff287b82 */ /* 0x000e240000000a00 */
[----:B0-----:R-:W-:-:S06]  /*34d0*/  IMAD.WIDE.U32 R40, R60, 0x8, R40 ;  /* 0x000000083c287825 */ /* 0x001fcc00078e0028 */
[----:B------:R-:W2:Y:S01]  /*34e0*/  LDG.E.64 R40, desc[UR8][R40.64] ;  /* 0x0000000828287981 */ /* 0x000ea2000c1e1b00 */
[----:B------:R-:W-:Y:S01]  /*34f0*/  MOV R42, R57 ;  /* 0x00000039002a7202 */ /* 0x000fe20000000f00 */
[-CC-:B------:R-:W-:Y:S01]  /*3500*/  FFMA.FTZ R43, R79, R91.reuse, R88.reuse ;  /* 0x0000005b4f2b7223 */ /* 0x180fe20000010058 */
[-CC-:B------:R-:W-:Y:S01]  /*3510*/  FFMA.FTZ R44, R84, R91.reuse, R88.reuse ;  /* 0x0000005b542c7223 */ /* 0x180fe20000010058 */
[----:B------:R-:W-:Y:S01]  /*3520*/  SHF.R.U32.HI R46, RZ, 0x10, R57 ;  /* 0x00000010ff2e7819 */ /* 0x000fe20000011639 */
[-C--:B------:R-:W-:Y:S01]  /*3530*/  FFMA.FTZ R87, R77, R91.reuse, R88 ;  /* 0x0000005b4d577223 */ /* 0x080fe20000010058 */
[----:B------:R-:W-:Y:S02]  /*3540*/  HADD2.F32 R42, -RZ, R42.H0_H0 ;  /* 0x2000002aff2a7230 */ /* 0x000fe40000004100 */
[----:B------:R-:W-:Y:S01]  /*3550*/  FADD.FTZ R43, R80, -R43 ;  /* 0x8000002b502b7221 */ /* 0x000fe20000010000 */
[----:B------:R-:W-:Y:S01]  /*3560*/  FADD.FTZ R45, R83, -R44 ;  /* 0x8000002c532d7221 */ /* 0x000fe20000010000 */
[----:B------:R-:W-:Y:S01]  /*3570*/  FFMA.FTZ R88, R82, R91, R88 ;  /* 0x0000005b52587223 */ /* 0x000fe20000010058 */
[----:B------:R-:W-:-:S02]  /*3580*/  HADD2.F32 R46, -RZ, R46.H0_H0 ;  /* 0x2000002eff2e7230 */ /* 0x000fc40000004100 */
[----:B------:R-:W-:Y:S01]  /*3590*/  FFMA.FTZ R44, R61, R43, R42 ;  /* 0x0000002b3d2c7223 */ /* 0x000fe2000001002a */
[----:B------:R-:W-:Y:S01]  /*35a0*/  SHF.R.U64 R43, R56, 0x10, R57 ;  /* 0x00000010382b7819 */ /* 0x000fe20000001239 */
[----:B------:R-:W-:Y:S01]  /*35b0*/  HADD2.F32 R86, -RZ, R97.H0_H0 ;  /* 0x20000061ff567230 */ /* 0x000fe20000004100 */
[----:B------:R-:W-:Y:S01]  /*35c0*/  MOV R42, R56 ;  /* 0x00000038002a7202 */ /* 0x000fe20000000f00 */
[----:B------:R-:W-:Y:S01]  /*35d0*/  FMUL.FTZ R47, R44, R89 ;  /* 0x000000592c2f7220 */ /* 0x000fe20000410000 */
[----:B------:R-:W-:Y:S01]  /*35e0*/  FADD.FTZ R87, R78, -R87 ;  /* 0x800000574e577221 */ /* 0x000fe20000010000 */
[----:B------:R-:W-:Y:S02]  /*35f0*/  HADD2.F32 R44, -RZ, R43.H0_H0 ;  /* 0x2000002bff2c7230 */ /* 0x000fe40000004100 */
[----:B------:R-:W-:Y:S01]  /*3600*/  FADD.FTZ R43, R81, -R88 ;  /* 0x80000058512b7221 */ /* 0x000fe20000010000 */
[----:B------:R-:W-:Y:S02]  /*3610*/  HADD2.F32 R42, -RZ, R42.H0_H0 ;  /* 0x2000002aff2a7230 */ /* 0x000fe40000004100 */
[----:B------:R-:W-:Y:S01]  /*3620*/  FFMA.FTZ R46, R61, R45, R46 ;  /* 0x0000002d3d2e7223 */ /* 0x000fe2000001002e */
[----:B------:R-:W-:-:S02]  /*3630*/  HADD2.F32 R91, -RZ, R97.H1_H1 ;  /* 0x30000061ff5b7230 */ /* 0x000fc40000004100 */
[C---:B------:R-:W-:Y:S01]  /*3640*/  FFMA.FTZ R44, R61.reuse, R43, R44 ;  /* 0x0000002b3d2c7223 */ /* 0x040fe2000001002c */
[----:B------:R-:W-:Y:S01]  /*3650*/  FMUL.FTZ R45, R86, R47 ;  /* 0x0000002f562d7220 */ /* 0x000fe20000410000 */
[----:B------:R-:W-:Y:S01]  /*3660*/  FFMA.FTZ R42, R61, R87, R42 ;  /* 0x000000573d2a7223 */ /* 0x000fe2000001002a */
[-C--:B------:R-:W-:Y:S01]  /*3670*/  FMUL.FTZ R46, R46, R89.reuse ;  /* 0x000000592e2e7220 */ /* 0x080fe20000410000 */
[--C-:B------:R-:W-:Y:S02]  /*3680*/  HADD2.F32 R87, -RZ, R96.reuse.H1_H1 ;  /* 0x30000060ff577230 */ /* 0x100fe40000004100 */
[-C--:B------:R-:W-:Y:S01]  /*3690*/  FMUL.FTZ R86, R44, R89.reuse ;  /* 0x000000592c567220 */ /* 0x080fe20000410000 */
[----:B------:R-:W-:Y:S02]  /*36a0*/  HADD2.F32 R100, -RZ, R96.H0_H0 ;  /* 0x20000060ff647230 */ /* 0x000fe40000004100 */
[----:B------:R-:W-:Y:S01]  /*36b0*/  FMUL.FTZ R91, R91, R46 ;  /* 0x0000002e5b5b7220 */ /* 0x000fe20000410000 */
[----:B------:R-:W-:Y:S01]  /*36c0*/  FMUL.FTZ R89, R42, R89 ;  /* 0x000000592a597220 */ /* 0x000fe20000410000 */
[----:B------:R-:W-:Y:S01]  /*36d0*/  FMUL.FTZ R87, R87, R86 ;  /* 0x0000005657577220 */ /* 0x000fe20000410000 */
[----:B------:R-:W0:Y:S01]  /*36e0*/  LDC.64 R42, c[0x0][0x468] ;  /* 0x00011a00ff2a7b82 */ /* 0x000e220000000a00 */
[----:B------:R-:W-:Y:S01]  /*36f0*/  F2F.F16.F32 R88, R45 ;  /* 0x0000002d00587304 */ /* 0x000fe20000200800 */
[----:B------:R-:W-:-:S07]  /*3700*/  FMUL.FTZ R61, R100, R89 ;  /* 0x00000059643d7220 */ /* 0x000fce0000410000 */
        /* <DEDUP_REMOVED lines=20> */
.L_x_793:
[----:B------:R-:W-:Y:S04]  /*3850*/  BSSY.RECONVERGENT B1, `(.L_x_798) ;  /* 0x0000046000017945 */ /* 0x000fe80003800200 */
[----:B------:R-:W-:Y:S05]  /*3860*/  @!P4 BRA `(.L_x_799) ;  /* 0x000000040010c947 */ /* 0x000fea0003800000 */
[----:B------:R-:W0:Y:S02]  /*3870*/  LDC.64 R40, c[0x0][0x390] ;  /* 0x0000e400ff287b82 */ /* 0x000e240000000a00 */
[----:B0-----:R-:W-:-:S06]  /*3880*/  IMAD.WIDE.U32 R40, R60, 0x8, R40 ;  /* 0x000000083c287825 */ /* 0x001fcc00078e0028 */
[----:B------:R-:W2:Y:S01]  /*3890*/  LDG.E.64 R40, desc[UR8][R40.64] ;  /* 0x0000000828287981 */ /* 0x000ea2000c1e1b00 */
[----:B------:R-:W-:Y:S01]  /*38a0*/  MOV R42, R53 ;  /* 0x00000035002a7202 */ /* 0x000fe20000000f00 */
[-CC-:B------:R-:W-:Y:S01]  /*38b0*/  FFMA.FTZ R43, R63, R91.reuse, R88.reuse ;  /* 0x0000005b3f2b7223 */ /* 0x180fe20000010058 */
[----:B------:R-:W-:Y:S01]  /*38c0*/  FFMA.FTZ R46, R68, R91, R88 ;  /* 0x0000005b442e7223 */ /* 0x000fe20000010058 */
[----:B------:R-:W-:Y:S01]  /*38d0*/  SHF.R.U64 R47, R52, 0x10, R53 ;  /* 0x00000010342f7819 */ /* 0x000fe20000001235 */
[----:B------:R-:W-:Y:S02]  /*38e0*/  HADD2.F32 R106, -RZ, R50.H0_H0 ;  /* 0x20000032ff6a7230 */ /* 0x000fe40000004100 */
[----:B------:R-:W-:Y:S02]  /*38f0*/  HADD2.F32 R44, -RZ, R42.H0_H0 ;  /* 0x2000002aff2c7230 */ /* 0x000fe40000004100 */
[----:B------:R-:W-:Y:S01]  /*3900*/  FADD.FTZ R42, R64, -R43 ;  /* 0x8000002b402a7221 */ /* 0x000fe20000010000 */
[----:B------:R-:W-:Y:S01]  /*3910*/  SHF.R.U32.HI R43, RZ, 0x10, R53 ;  /* 0x00000010ff2b7819 */ /* 0x000fe20000011635 */
[----:B------:R-:W-:-:S02]  /*3920*/  FADD.FTZ R46, R67, -R46 ;  /* 0x8000002e432e7221 */ /* 0x000fc40000010000 */
[----:B------:R-:W-:Y:S01]  /*3930*/  FFMA.FTZ R100, R61, R42, R44 ;  /* 0x0000002a3d647223 */ /* 0x000fe2000001002c */
[----:B------:R-:W-:Y:S01]  /*3940*/  MOV R42, R52 ;  /* 0x00000034002a7202 */ /* 0x000fe20000000f00 */
[----:B------:R-:W-:Y:S02]  /*3950*/  HADD2.F32 R86, -RZ, R43.H0_H0 ;  /* 0x2000002bff567230 */ /* 0x000fe40000004100 */
[----:B------:R-:W-:Y:S01]  /*3960*/  FFMA.FTZ R43, R3, R91, R88 ;  /* 0x0000005b032b7223 */ /* 0x000fe20000010058 */
[----:B------:R0:W-:Y:S01]  /*3970*/  F2F.F16.F32 R44, R100 ;  /* 0x00000064002c7304 */ /* 0x0001e20000200800 */
[----:B------:R-:W-:Y:S01]  /*3980*/  FMUL.FTZ R101, R100, R89 ;  /* 0x0000005964657220 */ /* 0x000fe20000410000 */
[----:B------:R-:W-:Y:S02]  /*3990*/  HADD2.F32 R42, -RZ, R42.H0_H0 ;  /* 0x2000002aff2a7230 */ /* 0x000fe40000004100 */
[----:B------:R-:W-:Y:S01]  /*39a0*/  FFMA.FTZ R102, R61, R46, R86 ;  /* 0x0000002e3d667223 */ /* 0x000fe20000010056 */
[----:B------:R-:W-:Y:S01]  /*39b0*/  FADD.FTZ R46, R62, -R43 ;  /* 0x8000002b3e2e7221 */ /* 0x000fe20000010000 */
[----:B------:R-:W-:Y:S01]  /*39c0*/  FFMA.FTZ R86, R66, R91, R88 ;  /* 0x0000005b42567223 */ /* 0x000fe20000010058 */
[----:B------:R-:W-:-:S02]  /*39d0*/  HADD2.F32 R43, -RZ, R99.H1_H1 ;  /* 0x30000063ff2b7230 */ /* 0x000fc40000004100 */
[----:B------:R-:W-:Y:S01]  /*39e0*/  FFMA.FTZ R46, R61, R46, R42 ;  /* 0x0000002e3d2e7223 */ /* 0x000fe2000001002a */
[----:B------:R-:W-:Y:S02]  /*39f0*/  HADD2.F32 R42, -RZ, R47.H0_H0 ;  /* 0x2000002fff2a7230 */ /* 0x000fe40000004100 */
[----:B------:R-:W-:Y:S01]  /*3a00*/  FADD.FTZ R86, R65, -R86 ;  /* 0x8000005641567221 */ /* 0x000fe20000010000 */
[-C--:B0-----:R-:W-:Y:S01]  /*3a10*/  FMUL.FTZ R100, R102, R89.reuse ;  /* 0x0000005966647220 */ /* 0x081fe20000410000 */
[----:B------:R0:W1:Y:S01]  /*3a20*/  F2F.F16.F32 R45, R102 ;  /* 0x00000066002d7304 */ /* 0x0000620000200800 */
[----:B------:R-:W-:Y:S01]  /*3a30*/  FMUL.FTZ R103, R46, R89 ;  /* 0x000000592e677220 */ /* 0x000fe20000410000 */
[----:B------:R-:W-:Y:S01]  /*3a40*/  FFMA.FTZ R42, R61, R86, R42 ;  /* 0x000000563d2a7223 */ /* 0x000fe2000001002a */
[----:B------:R-:W-:Y:S01]  /*3a50*/  FMUL.FTZ R109, R43, R100 ;  /* 0x000000642b6d7220 */ /* 0x000fe20000410000 */
[----:B------:R-:W-:Y:S02]  /*3a60*/  HADD2.F32 R86, -RZ, R51.H0_H0 ;  /* 0x20000033ff567230 */ /* 0x000fe40000004100 */
[----:B------:R-:W-:Y:S01]  /*3a70*/  FMUL.FTZ R105, R106, R103 ;  /* 0x000000676a697220 */ /* 0x000fe20000410000 */
[----:B------:R-:W-:Y:S01]  /*3a80*/  HADD2.F32 R43, -RZ, R99.H0_H0 ;  /* 0x20000063ff2b7230 */ /* 0x000fe20000004100 */
[----:B------:R3:W-:Y:S01]  /*3a90*/  F2F.F16.F32 R47, R42 ;  /* 0x0000002a002f7304 */ /* 0x0007e20000200800 */
[----:B0-----:R-:W-:Y:S01]  /*3aa0*/  FMUL.FTZ R102, R42, R89 ;  /* 0x000000592a667220 */ /* 0x001fe20000410000 */
[----:B------:R-:W-:-:S02]  /*3ab0*/  FMUL.FTZ R104, R86, R101 ;  /* 0x0000006556687220 */ /* 0x000fc40000410000 */
[----:B------:R-:W0:Y:S01]  /*3ac0*/  LDC.64 R86, c[0x0][0x478] ;  /* 0x00011e00ff567b82 */ /* 0x000e220000000a00 */
[----:B------:R-:W-:Y:S01]  /*3ad0*/  FMUL.FTZ R108, R43, R102 ;  /* 0x000000662b6c7220 */ /* 0x000fe20000410000 */
[----:B-1----:R-:W-:Y:S02]  /*3ae0*/  PRMT R111, R44, 0x5410, R45 ;  /* 0x000054102c6f7816 */ /* 0x002fe4000000002d */
[----:B------:R-:W-:Y:S04]  /*3af0*/  F2F.F16.F32 R104, R104 ;  /* 0x0000006800687304 */ /* 0x000fe80000200800 */
[----:B---3--:R-:W1:Y:S04]  /*3b00*/  LDC.64 R42, c[0x0][0x468] ;  /* 0x00011a00ff2a7b82 */ /* 0x008e680000000a00 */
[----:B------:R-:W3:Y:S08]  /*3b10*/  F2F.F16.F32 R108, R108 ;  /* 0x0000006c006c7304 */ /* 0x000ef00000200800 */
[----:B------:R-:W4:Y:S01]  /*3b20*/  F2F.F16.F32 R109, R109 ;  /* 0x0000006d006d7304 */ /* 0x000f220000200800 */
[----:B0-----:R-:W-:-:S07]  /*3b30*/  IMAD.WIDE.U32 R86, R60, 0x8, R86 ;  /* 0x000000083c567825 */ /* 0x001fce00078e0056 */
[----:B------:R0:W5:Y:S01]  /*3b40*/  F2F.F16.F32 R107, R46 ;  /* 0x0000002e006b7304 */ /* 0x0001620000200800 */
[----:B---3--:R-:W-:-:S04]  /*3b50*/  IMAD.WIDE.U32 R44, R108, 0x10000, RZ ;  /* 0x000100006c2c7825 */ /* 0x008fc800078e00ff */
[C---:B-1----:R-:W-:Y:S01]  /*3b60*/  IMAD.WIDE.U32 R42, R60.reuse, 0x8, R42 ;  /* 0x000000083c2a7825 */ /* 0x042fe200078e002a */
[----:B------:R-:W-:Y:S02]  /*3b70*/  IADD3 R60, PT, PT, R60, 0x80, RZ ;  /* 0x000000803c3c7810 */ /* 0x000fe40007ffe0ff */
[----:B------:R-:W1:Y:S01]  /*3b80*/  F2F.F16.F32 R105, R105 ;  /* 0x0000006900697304 */ /* 0x000e620000200800 */
[----:B0-----:R-:W-:Y:S01]  /*3b90*/  IMAD.WIDE.U32 R46, R47, 0x10000, RZ ;  /* 0x000100002f2e7825 */ /* 0x001fe200078e00ff */
[----:B----4-:R-:W-:-:S04]  /*3ba0*/  PRMT R109, R104, 0x5410, R109 ;  /* 0x00005410686d7816 */ /* 0x010fc8000000006d */
[----:B------:R-:W-:Y:S02]  /*3bb0*/  LOP3.LUT R47, R111, R47, RZ, 0xfc, !PT ;  /* 0x0000002f6f2f7212 */ /* 0x000fe400078efcff */
[----:B-----5:R-:W-:Y:S02]  /*3bc0*/  LOP3.LUT R46, R46, R107, RZ, 0xfc, !PT ;  /* 0x0000006b2e2e7212 */ /* 0x020fe400078efcff */
[----:B------:R-:W-:-:S03]  /*3bd0*/  LOP3.LUT R45, R109, R45, RZ, 0xfc, !PT ;  /* 0x0000002d6d2d7212 */ /* 0x000fc600078efcff */
[----:B------:R0:W-:Y:S01]  /*3be0*/  STG.E.64 desc[UR8][R86.64], R46 ;  /* 0x0000002e56007986 */ /* 0x0001e2000c101b08 */
        /* <DEDUP_REMOVED lines=12> */
.L_x_799:
[----:B------:R-:W-:Y:S05]  /*3cb0*/  BSYNC.RECONVERGENT B1 ;  /* 0x0000000000017941 */ /* 0x000fea0003800200 */
.L_x_798:
        /* <DEDUP_REMOVED lines=35> */
[----:B------:R-:W-:Y:S01]  /*3ef0*/  HADD2.F32 R43, -RZ, R94.H1_H1 ;  /* 0x3000005eff2b7230 */ /* 0x000fe20000004100 */
        /* <DEDUP_REMOVED lines=34> */
.L_x_801:
[----:B------:R-:W-:Y:S05]  /*4120*/  BSYNC.RECONVERGENT B1 ;  /* 0x0000000000017941 */ /* 0x000fea0003800200 */
.L_x_800:
[----:B------:R-:W-:Y:S05]  /*4130*/  @!P3 BRA `(.L_x_788) ;  /* 0x00000004000cb947 */ /* 0x000fea0003800000 */
[----:B------:R-:W0:Y:S02]  /*4140*/  LDC.64 R40, c[0x0][0x390] ;  /* 0x0000e400ff287b82 */ /* 0x000e240000000a00 */
[----:B0-----:R-:W-:-:S06]  /*4150*/  IMAD.WIDE.U32 R40, R60, 0x8, R40 ;  /* 0x000000083c287825 */ /* 0x001fcc00078e0028 */
[----:B------:R-:W2:Y:S01]  /*4160*/  LDG.E.64 R40, desc[UR8][R40.64] ;  /* 0x0000000828287981 */ /* 0x000ea2000c1e1b00 */
[----:B------:R-:W-:Y:S01]  /*4170*/  MOV R42, R57 ;  /* 0x00000039002a7202 */ /* 0x000fe20000000f00 */
[-CC-:B------:R-:W-:Y:S01]  /*4180*/  FFMA.FTZ R43, R79, R91.reuse, R88.reuse ;  /* 0x0000005b4f2b7223 */ /* 0x180fe20000010058 */
[----:B------:R-:W-:Y:S01]  /*4190*/  FFMA.FTZ R46, R84, R91, R88 ;  /* 0x0000005b542e7223 */ /* 0x000fe20000010058 */
[----:B------:R-:W-:Y:S02]  /*41a0*/  SHF.R.U64 R47, R56, 0x10, R57 ;  /* 0x00000010382f7819 */ /* 0x000fe40000001239 */
[----:B------:R-:W-:Y:S02]  /*41b0*/  HADD2.F32 R44, -RZ, R42.H0_H0 ;  /* 0x2000002aff2c7230 */ /* 0x000fe40000004100 */
[----:B------:R-:W-:Y:S01]  /*41c0*/  FADD.FTZ R42, R80, -R43 ;  /* 0x8000002b502a7221 */ /* 0x000fe20000010000 */
[----:B------:R-:W-:Y:S01]  /*41d0*/  SHF.R.U32.HI R43, RZ, 0x10, R57 ;  /* 0x00000010ff2b7819 */ /* 0x000fe20000011639 */
[----:B------:R-:W-:-:S02]  /*41e0*/  FADD.FTZ R46, R83, -R46 ;  /* 0x8000002e532e7221 */ /* 0x000fc40000010000 */
[----:B------:R-:W-:Y:S01]  /*41f0*/  FFMA.FTZ R86, R61, R42, R44 ;  /* 0x0000002a3d567223 */ /* 0x000fe2000001002c */
[----:B------:R-:W-:Y:S01]  /*4200*/  MOV R42, R56 ;  /* 0x00000038002a7202 */ /* 0x000fe20000000f00 */
[----:B------:R-:W-:Y:S02]  /*4210*/  HADD2.F32 R100, -RZ, R43.H0_H0 ;  /* 0x2000002bff647230 */ /* 0x000fe40000004100 */
[-CC-:B------:R-:W-:Y:S01]  /*4220*/  FFMA.FTZ R43, R77, R91.reuse, R88.reuse ;  /* 0x0000005b4d2b7223 */ /* 0x180fe20000010058 */
[----:B------:R-:W-:Y:S01]  /*4230*/  FFMA.FTZ R88, R82, R91, R88 ;  /* 0x0000005b52587223 */ /* 0x000fe20000010058 */
[----:B------:R0:W-:Y:S01]  /*4240*/  F2F.F16.F32 R44, R86 ;  /* 0x00000056002c7304 */ /* 0x0001e20000200800 */
[----:B------:R-:W-:Y:S01]  /*4250*/  FFMA.FTZ R100, R61, R46, R100 ;  /* 0x0000002e3d647223 */ /* 0x000fe20000010064 */
[----:B------:R-:W-:Y:S02]  /*4260*/  HADD2.F32 R46, -RZ, R42.H0_H0 ;  /* 0x2000002aff2e7230 */ /* 0x000fe40000004100 */
[----:B------:R-:W-:Y:S01]  /*4270*/  FADD.FTZ R42, R78, -R43 ;  /* 0x8000002b4e2a7221 */ /* 0x000fe20000010000 */
[----:B------:R-:W-:Y:S01]  /*4280*/  FADD.FTZ R88, R81, -R88 ;  /* 0x8000005851587221 */ /* 0x000fe20000010000 */
[----:B------:R-:W-:-:S02]  /*4290*/  HADD2.F32 R43, -RZ, R97.H1_H1 ;  /* 0x30000061ff2b7230 */ /* 0x000fc40000004100 */
[C---:B------:R-:W-:Y:S01]  /*42a0*/  FFMA.FTZ R42, R61.reuse, R42, R46 ;  /* 0x0000002a3d2a7223 */ /* 0x040fe2000001002e */
[----:B------:R-:W-:Y:S01]  /*42b0*/  HADD2.F32 R46, -RZ, R47.H0_H0 ;  /* 0x2000002fff2e7230 */ /* 0x000fe20000004100 */
[----:B------:R1:W3:Y:S04]  /*42c0*/  F2F.F16.F32 R45, R100 ;  /* 0x00000064002d7304 */ /* 0x0002e80000200800 */
[----:B------:R-:W-:Y:S01]  /*42d0*/  FFMA.FTZ R102, R61, R88, R46 ;  /* 0x000000583d667223 */ /* 0x000fe2000001002e */
[----:B------:R-:W-:Y:S02]  /*42e0*/  HADD2.F32 R88, -RZ, R97.H0_H0 ;  /* 0x20000061ff587230 */ /* 0x000fe40000004100 */
[----:B------:R-:W-:Y:S01]  /*42f0*/  FMUL.FTZ R61, R86, R89 ;  /* 0x00000059563d7220 */ /* 0x000fe20000410000 */
[----:B------:R4:W-:Y:S01]  /*4300*/  F2F.F16.F32 R91, R42 ;  /* 0x0000002a005b7304 */ /* 0x0009e20000200800 */
[----:B0-----:R-:W0:Y:S02]  /*4310*/  LDC.64 R86, c[0x0][0x478] ;  /* 0x00011e00ff567b82 */ /* 0x001e240000000a00 */
[----:B------:R-:W-:Y:S01]  /*4320*/  FMUL.FTZ R101, R88, R61 ;  /* 0x0000003d58657220 */ /* 0x000fe20000410000 */
[-C--:B------:R-:W-:Y:S01]  /*4330*/  FMUL.FTZ R88, R100, R89.reuse ;  /* 0x0000005964587220 */ /* 0x080fe20000410000 */
[-C--:B-1----:R-:W-:Y:S01]  /*4340*/  FMUL.FTZ R100, R102, R89.reuse ;  /* 0x0000005966647220 */ /* 0x082fe20000410000 */
[----:B------:R-:W-:-:S02]  /*4350*/  FMUL.FTZ R89, R42, R89 ;  /* 0x000000592a597220 */ /* 0x000fc40000410000 */
[----:B------:R-:W-:Y:S01]  /*4360*/  FMUL.FTZ R106, R43, R88 ;  /* 0x000000582b6a7220 */ /* 0x000fe20000410000 */
[----:B------:R-:W-:Y:S01]  /*4370*/  HADD2.F32 R43, -RZ, R96.H1_H1 ;  /* 0x30000060ff2b7230 */ /* 0x000fe20000004100 */
[----:B------:R1:W5:Y:S01]  /*4380*/  F2F.F16.F32 R46, R102 ;  /* 0x00000066002e7304 */ /* 0x0003620000200800 */
[----:B---3--:R-:W-:-:S03]  /*4390*/  PRMT R103, R44, 0x5410, R45 ;  /* 0x000054102c677816 */ /* 0x008fc6000000002d */
[----:B------:R-:W-:Y:S02]  /*43a0*/  FMUL.FTZ R104, R43, R100 ;  /* 0x000000642b687220 */ /* 0x000fe40000410000 */
[----:B----4-:R-:W3:Y:S02]  /*43b0*/  LDC.64 R42, c[0x0][0x468] ;  /* 0x00011a00ff2a7b82 */ /* 0x010ee40000000a00 */
[----:B------:R-:W-:Y:S01]  /*43c0*/  F2F.F16.F32 R101, R101 ;  /* 0x0000006500657304 */ /* 0x000fe20000200800 */
[----:B-1----:R-:W-:-:S05]  /*43d0*/  HADD2.F32 R102, -RZ, R96.H0_H0 ;  /* 0x20000060ff667230 */ /* 0x002fca0000004100 */
[----:B------:R-:W-:Y:S01]  /*43e0*/  FMUL.FTZ R102, R102, R89 ;  /* 0x0000005966667220 */ /* 0x000fe20000410000 */
[----:B-----5:R-:W-:Y:S01]  /*43f0*/  IMAD.WIDE.U32 R46, R46, 0x10000, RZ ;  /* 0x000100002e2e7825 */ /* 0x020fe200078e00ff */
[----:B------:R-:W1:Y:S03]  /*4400*/  F2F.F16.F32 R104, R104 ;  /* 0x0000006800687304 */ /* 0x000e660000200800 */
[----:B0-----:R-:W-:Y:S01]  /*4410*/  IMAD.WIDE.U32 R86, R60, 0x8, R86 ;  /* 0x000000083c567825 */ /* 0x001fe200078e0056 */
[----:B------:R-:W-:Y:S02]  /*4420*/  LOP3.LUT R47, R103, R47, RZ, 0xfc, !PT ;  /* 0x0000002f672f7212 */ /* 0x000fe400078efcff */
[----:B------:R-:W-:Y:S02]  /*4430*/  LOP3.LUT R46, R46, R91, RZ, 0xfc, !PT ;  /* 0x0000005b2e2e7212 */ /* 0x000fe400078efcff */
[----:B------:R-:W0:Y:S03]  /*4440*/  F2F.F16.F32 R106, R106 ;  /* 0x0000006a006a7304 */ /* 0x000e260000200800 */
[----:B------:R4:W-:Y:S01]  /*4450*/  STG.E.64 desc[UR8][R86.64], R46 ;  /* 0x0000002e56007986 */ /* 0x0009e2000c101b08 */
[----:B---3--:R-:W-:-:S04]  /*4460*/  IMAD.WIDE.U32 R42, R60, 0x8, R42 ;  /* 0x000000083c2a7825 */ /* 0x008fc800078e002a */
[----:B------:R-:W3:Y:S01]  /*4470*/  F2F.F16.F32 R105, R102 ;  /* 0x0000006600697304 */ /* 0x000ee20000200800 */
[----:B-1----:R-:W-:Y:S01]  /*4480*/  IMAD.WIDE.U32 R44, R104, 0x10000, RZ ;  /* 0x00010000682c7825 */ /* 0x002fe200078e00ff */
        /* <DEDUP_REMOVED lines=13> */
[----:B----4-:R-:W-:-:S07]  /*4560*/  FFMA.FTZ R7, R88, R91, R7 ;  /* 0x0000005b58077223 */ /* 0x010fce0000010007 */
.L_x_788:
[----:B------:R-:W-:Y:S05]  /*4570*/  BSYNC.RECONVERGENT B0 ;  /* 0x0000000000007941 */ /* 0x000fea0003800200 */
.L_x_781:
[----:B------:R-:W0:Y:S01]  /*4580*/  LDC.64 R40, c[0x0][0x380] ;  /* 0x0000e000ff287b82 */ /* 0x000e220000000a00 */
[----:B------:R-:W-:Y:S01]  /*4590*/  UPLOP3.LUT UP1, UPT, UPT, UPT, UP1, 0x40, 0x4 ;  /* 0x000000000004789c */ /* 0x000fe20003f2e810 */
[----:B0-----:R-:W-:-:S04]  /*45a0*/  IADD3 R59, PT, PT, R59, R40, RZ ;  /* 0x000000283b3b7210 */ /* 0x001fc80007ffe0ff */
[----:B------:R-:W-:-:S13]  /*45b0*/  ISETP.GE.AND P1, PT, R59, R41, PT ;  /* 0x000000293b00720c */ /* 0x000fda0003f26270 */
[----:B------:R-:W-:Y:S05]  /*45c0*/  @!P1 BRA `(.L_x_802) ;  /* 0xffffffc0004c9947 */ /* 0x000fea000383ffff */
.L_x_772:
[----:B------:R-:W0:Y:S01]  /*45d0*/  S2UR UR4, SR_CTAID.X ;  /* 0x00000000000479c3 */ /* 0x000e220000002500 */
[----:B------:R-:W-:Y:S01]  /*45e0*/  BSSY.RECONVERGENT B0, `(.L_x_803) ;  /* 0x000000e000007945 */ /* 0x000fe20003800200 */
[----:B0-----:R-:W-:-:S05]  /*45f0*/  IMAD R3, R2, UR4, RZ ;  /* 0x0000000402037c24 */ /* 0x001fca000f8e02ff */
[----:B-----5:R-:W-:Y:S01]  /*4600*/  LEA.HI R45, R3, R0, RZ, 0x1e ;  /* 0x00000000032d7211 */ /* 0x020fe200078ff0ff */
        /* <DEDUP_REMOVED lines=11> */
.L_x_804:
[----:B------:R-:W-:Y:S05]  /*46c0*/  BSYNC.RECONVERGENT B0 ;  /* 0x0000000000007941 */ /* 0x000fea0003800200 */
.L_x_803:
        /* <DEDUP_REMOVED lines=12> */
.L_x_806:
[----:B------:R-:W-:Y:S05]  /*4790*/  BSYNC.RECONVERGENT B0 ;  /* 0x0000000000007941 */ /* 0x000fea0003800200 */
.L_x_805:
        /* <DEDUP_REMOVED lines=11> */
.L_x_807:
        /* <DEDUP_REMOVED lines=11> */
.L_x_6676:


//--------------------- .text._ZN10layer_norm13ln_bwd_kernelINS_13Kernel_traitsI6__halfS2_S2_S2_fjLj1536ELj1ELj1ELj4ELj8ENS_18Kernel_traits_baseILj1536ES2_S2_S2_S2_fjLj128EEEEELb0ELb1ELb0ELb1EEEvNS_9BwdParamsE --------------------------
	.section	.text._ZN10layer_norm13ln_bwd_kernelINS_13Kernel_traitsI6__halfS2_S2_S2_fjLj1536ELj1ELj1ELj4ELj8ENS_18Kernel_traits_baseILj1536ES2_S2_S2_S2_fjLj128EEEEELb0ELb1ELb0ELb1EEEvNS_9BwdParamsE,"ax",@progbits
	.align	128
        .global         _ZN10layer_norm13ln_bwd_kernelINS_13Kernel_traitsI6__halfS2_S2_S2_fjLj1536ELj1ELj1ELj4ELj8ENS_18Kernel_traits_baseILj1536ES2_S2_S2_S2_fjLj128EEEEELb0ELb1ELb0ELb1EEEvNS_9BwdParamsE
        .type           _ZN10layer_norm13ln_bwd_kernelINS_13Kernel_traitsI6__halfS2_S2_S2_fjLj1536ELj1ELj1ELj4ELj8ENS_18Kernel_traits_baseILj1536ES2_S2_S2_S2_fjLj128EEEEELb0ELb1ELb0ELb1EEEvNS_9BwdParamsE,@function
        .size           _ZN10layer_norm13ln_bwd_kernelINS_13Kernel_traitsI6__halfS2_S2_S2_fjLj1536ELj1ELj1ELj4ELj8ENS_18Kernel_traits_baseILj1536ES2_S2_S2_S2_fjLj128EEEEELb0ELb1ELb0ELb1EEEvNS_9BwdParamsE,(.L_x_6677 - _ZN10layer_norm13ln_bwd_kernelINS_13Kernel_traitsI6__halfS2_S2_S2_fjLj1536ELj1ELj1ELj4ELj8ENS_18Kernel_traits_baseILj1536ES2_S2_S2_S2_fjLj128EEEEELb0ELb1ELb0ELb1EEEvNS_9BwdParamsE)
        .other          _ZN10layer_norm13ln_bwd_kernelINS_13Kernel_traitsI6__halfS2_S2_S2_fjLj1536ELj1ELj1ELj4ELj8ENS_18Kernel_traits_baseILj1536ES2_S2_S2_S2_fjLj128EEEEELb0ELb1ELb0ELb1EEEvNS_9BwdParamsE,@"STO_CUDA_ENTRY STV_DEFAULT"
_ZN10layer_norm13ln_bwd_kernelINS_13Kernel_traitsI6__halfS2_S2_S2_fjLj1536ELj1ELj1ELj4ELj8ENS_18Kernel_traits_baseILj1536ES2_S2_S2_S2_fjLj128EEEEELb0ELb1ELb0ELb1EEEvNS_9BwdParamsE:
.text._ZN10layer_norm13ln_bwd_kernelINS_13Kernel_traitsI6__halfS2_S2_S2_fjLj1536ELj1ELj1ELj4ELj8ENS_18Kernel_traits_baseILj1536ES2_S2_S2_S2_fjLj128EEEEELb0ELb1ELb0ELb1EEEvNS_9BwdParamsE:
        /* <DEDUP_REMOVED lines=42> */
[C---:B0-----:R-:W-:Y:S01]  /*02a0*/  IMAD.WIDE.U32 R2, R47.reuse, 0x8, R2 ;  /* 0x000000082f027825 */ /* 0x041fe200078e0002 */
[----:B------:R-:W-:Y:S01]  /*02b0*/  CS2R R8, SRZ ;  /* 0x0000000000087805 */ /* 0x000fe2000001ff00 */
[----:B------:R-:W-:Y:S01]  /*02c0*/  UPLOP3.LUT UP1, UPT, UPT, UPT, UPT, 0x40, 0x4 ;  /* 0x000000000004789c */ /* 0x000fe20003f2e870 */
[----:B------:R-:W0:Y:S02]  /*02d0*/  LDCU UR11, c[0x0][0x388] ;  /* 0x00007100ff0b77ac */ /* 0x000e240008000800 */
[----:B-1----:R-:W4:Y:S01]  /*02e0*/  LDG.E.64 R54, desc[UR8][R2.64+0x800] ;  /* 0x0008000802367981 */ /* 0x002f22000c1e1b00 */
[C---:B--2---:R-:W-:Y:S01]  /*02f0*/  IMAD.WIDE.U32 R4, R47.reuse, 0x8, R4 ;  /* 0x000000082f047825 */ /* 0x044fe200078e0004 */
[----:B------:R-:W-:Y:S01]  /*0300*/  LOP3.LUT R46, R47, 0x60, RZ, 0xc0, !PT ;  /* 0x000000602f2e7812 */ /* 0x000fe200078ec0ff */
[----:B------:R-:W1:Y:S01]  /*0310*/  LDCU.U8 UR10, c[0x0][0x410] ;  /* 0x00008200ff0a77ac */ /* 0x000e620008000000 */
[----:B---3--:R-:W-:Y:S01]  /*0320*/  ISETP.NE.U32.AND P0, PT, R6, RZ, PT ;  /* 0x000000ff0600720c */ /* 0x008fe20003f05070 */
[----:B------:R-:W5:Y:S01]  /*0330*/  LDG.E.64 R56, desc[UR8][R2.64+0x400] ;  /* 0x0004000802387981 */ /* 0x000f62000c1e1b00 */
[----:B------:R-:W-:Y:S01]  /*0340*/  LOP3.LUT R46, R46, 0x1f, R47, 0xf8, !PT ;  /* 0x0000001f2e2e7812 */ /* 0x000fe200078ef82f */
[----:B------:R-:W2:Y:S01]  /*0350*/  LDCU UR14, c[0x0][0x400] ;  /* 0x00008000ff0e77ac */ /* 0x000ea20008000800 */
[----:B------:R-:W-:Y:S01]  /*0360*/  ISETP.NE.AND.EX P0, PT, R7, RZ, PT, P0 ;  /* 0x000000ff0700720c */ /* 0x000fe20003f05300 */
[----:B------:R3:W5:Y:S01]  /*0370*/  LDG.E.64 R58, desc[UR8][R2.64] ;  /* 0x00000008023a7981 */ /* 0x000762000c1e1b00 */
[----:B------:R-:W-:-:S02]  /*0380*/  CS2R R6, SRZ ;  /* 0x0000000000067805 */ /* 0x000fc4000001ff00 */
[----:B------:R-:W-:Y:S01]  /*0390*/  MOV R0, RZ ;  /* 0x000000ff00007202 */ /* 0x000fe20000000f00 */
[----:B------:R-:W0:Y:S01]  /*03a0*/  LDCU.64 UR16, c[0x0][0x478] ;  /* 0x00008f00ff1077ac */ /* 0x000e220008000a00 */
[----:B------:R-:W5:Y:S01]  /*03b0*/  LDG.E.64 R60, desc[UR8][R4.64+0x800] ;  /* 0x00080008043c7981 */ /* 0x000f62000c1e1b00 */
[----:B------:R-:W-:Y:S02]  /*03c0*/  MOV R45, UR7 ;  /* 0x00000007002d7c02 */ /* 0x000fe40008000f00 */
[----:B------:R-:W-:Y:S01]  /*03d0*/  LOP3.LUT R47, R47, 0x1f, RZ, 0xc0, !PT ;  /* 0x0000001f2f2f7812 */ /* 0x000fe200078ec0ff */
[----:B------:R-:W5:Y:S01]  /*03e0*/  LDG.E.64 R62, desc[UR8][R4.64+0x400] ;  /* 0x00040008043e7981 */ /* 0x000f62000c1e1b00 */
[----:B------:R-:W0:Y:S01]  /*03f0*/  LDCU.64 UR12, c[0x0][0x438] ;  /* 0x00008700ff0c77ac */ /* 0x000e220008000a00 */
[----:B---3--:R-:W-:Y:S02]  /*0400*/  CS2R R2, SRZ ;  /* 0x0000000000027805 */ /* 0x008fe4000001ff00 */
[----:B------:R3:W5:Y:S02]  /*0410*/  LDG.E.64 R64, desc[UR8][R4.64] ;  /* 0x0000000804407981 */ /* 0x000764000c1e1b00 */
[----:B---3--:R-:W-:-:S02]  /*0420*/  CS2R R4, SRZ ;  /* 0x0000000000047805 */ /* 0x008fc4000001ff00 */
[----:B012-4-:R-:W-:-:S07]  /*0430*/  SHF.R.U32.HI R106, RZ, 0x10, R55 ;  /* 0x00000010ff6a7819 */ /* 0x017fce0000011637 */
.L_x_817:
        /* <DEDUP_REMOVED lines=25> */
[----:B------:R-:W-:Y:S02]  /*05d0*/  IMAD.WIDE.U32 R50, R95, 0x8, R38 ;  /* 0x000000085f327825 */ /* 0x000fe400078e0026 */
[----:B------:R-:W2:Y:S02]  /*05e0*/  LDG.E.64 R52, desc[UR8][R52.64] ;  /* 0x0000000834347981 */ /* 0x000ea4000c1e1b00 */
[--C-:B-1----:R-:W-:Y:S02]  /*05f0*/  IMAD.WIDE.U32 R34, R87, 0x8, R32.reuse ;  /* 0x0000000857227825 */ /* 0x102fe400078e0020 */
[----:B------:R-:W3:Y:S02]  /*0600*/  LDG.E.64 R50, desc[UR8][R50.64] ;  /* 0x0000000832327981 */ /* 0x000ee4000c1e1b00 */
[----:B------:R-:W-:Y:S02]  /*0610*/  IMAD.WIDE.U32 R36, R85, 0x8, R32 ;  /* 0x0000000855247825 */ /* 0x000fe400078e0020 */
[----:B------:R-:W4:Y:S02]  /*0620*/  LDG.E.64 R34, desc[UR8][R34.64] ;  /* 0x0000000822227981 */ /* 0x000f24000c1e1b00 */
[----:B------:R-:W-:-:S02]  /*0630*/  IMAD.WIDE.U32 R38, R87, 0x8, R38 ;  /* 0x0000000857267825 */ /* 0x000fc400078e0026 */
[----:B------:R-:W4:Y:S04]  /*0640*/  LDG.E.64 R36, desc[UR8][R36.64] ;  /* 0x0000000824247981 */ /* 0x000f28000c1e1b00 */
[----:B------:R-:W4:Y:S01]  /*0650*/  LDG.E.64 R38, desc[UR8][R38.64] ;  /* 0x0000000826267981 */ /* 0x000f22000c1e1b00 */
[----:B------:R-:W-:-:S05]  /*0660*/  IMAD.WIDE.U32 R72, R95, 0x8, R32 ;  /* 0x000000085f487825 */ /* 0x000fca00078e0020 */
[----:B------:R0:W4:Y:S01]  /*0670*/  LDG.E.64 R32, desc[UR8][R72.64] ;  /* 0x0000000848207981 */ /* 0x000122000c1e1b00 */
[----:B------:R-:W-:Y:S01]  /*0680*/  HADD2.F32 R92, -RZ, R59.H0_H0 ;  /* 0x2000003bff5c7230 */ /* 0x000fe20000004100 */
[--C-:B--2---:R-:W-:Y:S01]  /*0690*/  SHF.R.U64 R97, R52, 0x10, R53.reuse ;  /* 0x0000001034617819 */ /* 0x104fe20000001235 */
[----:B------:R-:W-:Y:S01]  /*06a0*/  HADD2.F32 R75, -RZ, R52.H0_H0 ;  /* 0x20000034ff4b7230 */ /* 0x000fe20000004100 */
[----:B------:R-:W-:Y:S02]  /*06b0*/  SHF.R.U32.HI R101, RZ, 0x10, R53 ;  /* 0x00000010ff657819 */ /* 0x000fe40000011635 */
[--C-:B---3--:R-:W-:Y:S01]  /*06c0*/  SHF.R.U64 R117, R50, 0x10, R51.reuse ;  /* 0x0000001032757819 */ /* 0x108fe20000001233 */
[----:B------:R-:W-:Y:S01]  /*06d0*/  HADD2.F32 R79, -RZ, R50.H0_H0 ;  /* 0x20000032ff4f7230 */ /* 0x000fe20000004100 */
[----:B------:R-:W-:Y:S01]  /*06e0*/  SHF.R.U32.HI R115, RZ, 0x10, R51 ;  /* 0x00000010ff737819 */ /* 0x000fe20000011633 */
[----:B------:R-:W-:Y:S01]  /*06f0*/  HADD2.F32 R89, -RZ, R51.H0_H0 ;  /* 0x20000033ff597230 */ /* 0x000fe20000004100 */
[--C-:B----4-:R-:W-:Y:S01]  /*0700*/  SHF.R.U64 R107, R34, 0x10, R35.reuse ;  /* 0x00000010226b7819 */ /* 0x110fe20000001223 */
[----:B------:R-:W-:Y:S01]  /*0710*/  HADD2.F32 R113, -RZ, R35.H0_H0 ;  /* 0x20000023ff717230 */ /* 0x000fe20000004100 */
[----:B------:R-:W-:-:S02]  /*0720*/  SHF.R.U32.HI R94, RZ, 0x10, R35 ;  /* 0x00000010ff5e7819 */ /* 0x000fc40000011623 */
[----:B------:R-:W-:Y:S01]  /*0730*/  SHF.R.U64 R98, R36, 0x10, R37 ;  /* 0x0000001024627819 */ /* 0x000fe20000001225 */
[----:B------:R-:W-:Y:S01]  /*0740*/  HADD2.F32 R81, -RZ, R36.H0_H0 ;  /* 0x20000024ff517230 */ /* 0x000fe20000004100 */
[----:B------:R-:W-:Y:S01]  /*0750*/  SHF.R.U64 R35, R58, 0x10, R59 ;  /* 0x000000103a237819 */ /* 0x000fe2000000123b */
[----:B------:R-:W-:Y:S01]  /*0760*/  HADD2.F32 R36, -RZ, R58.H0_H0 ;  /* 0x2000003aff247230 */ /* 0x000fe20000004100 */
[--C-:B------:R-:W-:Y:S02]  /*0770*/  SHF.R.U64 R50, R38, 0x10, R39.reuse ;  /* 0x0000001026327819 */ /* 0x100fe40000001227 */
[----:B------:R-:W-:Y:S01]  /*0780*/  SHF.R.U32.HI R51, RZ, 0x10, R39 ;  /* 0x00000010ff337819 */ /* 0x000fe20000011627 */
[----:B------:R-:W-:Y:S02]  /*0790*/  HADD2.F32 R97, -RZ, R97.H0_H0 ;  /* 0x20000061ff617230 */ /* 0x000fe40000004100 */
[----:B0-----:R-:W-:Y:S01]  /*07a0*/  FADD.FTZ R73, -R48, R75 ;  /* 0x0000004b30497221 */ /* 0x001fe20000010100 */
[----:B------:R-:W-:-:S02]  /*07b0*/  HADD2.F32 R119, -RZ, R39.H0_H0 ;  /* 0x20000027ff777230 */ /* 0x000fc40000004100 */
[----:B------:R-:W-:Y:S02]  /*07c0*/  HADD2.F32 R35, -RZ, R35.H0_H0 ;  /* 0x20000023ff237230 */ /* 0x000fe40000004100 */
[----:B------:R-:W-:Y:S02]  /*07d0*/  HADD2.F32 R98, -RZ, R98.H0_H0 ;  /* 0x20000062ff627230 */ /* 0x000fe40000004100 */
[----:B------:R-:W-:Y:S01]  /*07e0*/  FMUL.FTZ R83, R36, R81 ;  /* 0x0000005124537220 */ /* 0x000fe20000410000 */
[----:B------:R-:W-:Y:S02]  /*07f0*/  HADD2.F32 R99, -RZ, R53.H0_H0 ;  /* 0x20000035ff637230 */ /* 0x000fe40000004100 */
[----:B------:R-:W-:Y:S02]  /*0800*/  HADD2.F32 R91, -RZ, R38.H0_H0 ;  /* 0x20000026ff5b7230 */ /* 0x000fe40000004100 */
[----:B------:R-:W-:Y:S02]  /*0810*/  HADD2.F32 R101, -RZ, R101.H0_H0 ;  /* 0x20000065ff657230 */ /* 0x000fe40000004100 */
[----:B------:R-:W-:-:S02]  /*0820*/  HADD2.F32 R117, -RZ, R117.H0_H0 ;  /* 0x20000075ff757230 */ /* 0x000fc40000004100 */
[----:B------:R-:W-:Y:S02]  /*0830*/  HADD2.F32 R115, -RZ, R115.H0_H0 ;  /* 0x20000073ff737230 */ /* 0x000fe40000004100 */
[----:B------:R-:W-:Y:S02]  /*0840*/  HADD2.F32 R39, -RZ, R50.H0_H0 ;  /* 0x20000032ff277230 */ /* 0x000fe40000004100 */
[----:B------:R-:W-:Y:S02]  /*0850*/  HADD2.F32 R51, -RZ, R51.H0_H0 ;  /* 0x20000033ff337230 */ /* 0x000fe40000004100 */
[----:B------:R-:W-:Y:S01]  /*0860*/  FADD.FTZ R97, -R48, R97 ;  /* 0x0000006130617221 */ /* 0x000fe20000010100 */
[----:B------:R-:W-:Y:S01]  /*0870*/  SHF.R.U32.HI R96, RZ, 0x10, R37 ;  /* 0x00000010ff607819 */ /* 0x000fe20000011625 */
[----:B------:R-:W-:Y:S02]  /*0880*/  HADD2.F32 R93, -RZ, R37.H0_H0 ;  /* 0x20000025ff5d7230 */ /* 0x000fe40000004100 */
[----:B-----5:R-:W-:Y:S01]  /*0890*/  FMUL.FTZ R72, R88, R73 ;  /* 0x0000004958487220 */ /* 0x020fe20000410000 */
[----:B------:R-:W-:Y:S01]  /*08a0*/  SHF.R.U32.HI R37, RZ, 0x10, R59 ;  /* 0x00000010ff257819 */ /* 0x000fe2000001163b */
[----:B------:R-:W-:Y:S01]  /*08b0*/  FMUL.FTZ R80, R35, R98 ;  /* 0x0000006223507220 */ /* 0x000fe20000410000 */
        /* <DEDUP_REMOVED lines=10> */
[----:B------:R-:W-:Y:S01]  /*0960*/  SHF.R.U64 R111, R32, 0x10, R33 ;  /* 0x00000010206f7819 */ /* 0x000fe20000001221 */
[----:B------:R-:W-:-:S02]  /*0970*/  HADD2.F32 R103, -RZ, R32.H0_H0 ;  /* 0x20000020ff677230 */ /* 0x000fc40000004100 */
[----:B------:R-:W-:Y:S01]  /*0980*/  FADD.FTZ R35, RZ, R83 ;  /* 0x00000053ff237221 */ /* 0x000fe20000010000 */
[----:B------:R-:W-:Y:S01]  /*0990*/  SHF.R.U64 R48, R56, 0x10, R57 ;  /* 0x0000001038307819 */ /* 0x000fe20000001239 */
[----:B------:R-:W-:Y:S01]  /*09a0*/  FMUL.FTZ R97, R88, R97 ;  /* 0x0000006158617220 */ /* 0x000fe20000410000 */
[----:B------:R-:W-:Y:S01]  /*09b0*/  SHF.R.U64 R32, R54, 0x10, R55 ;  /* 0x0000001036207819 */ /* 0x000fe20000001237 */
[----:B------:R-:W-:Y:S01]  /*09c0*/  FFMA.FTZ R36, R72, R83, RZ ;  /* 0x0000005348247223 */ /* 0x000fe200000100ff */
[----:B------:R-:W-:Y:S02]  /*09d0*/  HADD2.F32 R37, -RZ, R37.H0_H0 ;  /* 0x20000025ff257230 */ /* 0x000fe40000004100 */
[----:B------:R-:W-:Y:S01]  /*09e0*/  FMUL.FTZ R92, R92, R93 ;  /* 0x0000005d5c5c7220 */ /* 0x000fe20000410000 */
[----:B------:R-:W-:Y:S02]  /*09f0*/  HADD2.F32 R96, -RZ, R96.H0_H0 ;  /* 0x20000060ff607230 */ /* 0x000fe40000004100 */
[----:B------:R-:W-:Y:S01]  /*0a00*/  FADD.FTZ R35, R35, R80 ;  /* 0x0000005023237221 */ /* 0x000fe20000010000 */
[----:B------:R-:W-:Y:S01]  /*0a10*/  FMUL.FTZ R99, R88, R99 ;  /* 0x0000006358637220 */ /* 0x000fe20000410000 */
[----:B------:R-:W-:Y:S01]  /*0a20*/  FFMA.FTZ R36, R97, R80, R36 ;  /* 0x0000005061247223 */ /* 0x000fe20000010024 */
[----:B------:R-:W-:Y:S01]  /*0a30*/  SHF.R.U32.HI R109, RZ, 0x10, R33 ;  /* 0x00000010ff6d7819 */ /* 0x000fe20000011621 */
[----:B------:R-:W-:-:S02]  /*0a40*/  HADD2.F32 R105, -RZ, R33.H0_H0 ;  /* 0x20000021ff697230 */ /* 0x000fc40000004100 */
[----:B------:R-:W-:Y:S02]  /*0a50*/  HADD2.F32 R48, -RZ, R48.H0_H0 ;  /* 0x20000030ff307230 */ /* 0x000fe40000004100 */
[----:B------:R-:W-:Y:S02]  /*0a60*/  HADD2.F32 R32, -RZ, R32.H0_H0 ;  /* 0x20000020ff207230 */ /* 0x000fe40000004100 */
[----:B------:R-:W-:Y:S02]  /*0a70*/  HADD2.F32 R111, -RZ, R111.H0_H0 ;  /* 0x2000006fff6f7230 */ /* 0x000fe40000004100 */
[----:B------:R-:W-:Y:S02]  /*0a80*/  HADD2.F32 R107, -RZ, R107.H0_H0 ;  /* 0x2000006bff6b7230 */ /* 0x000fe40000004100 */
[----:B------:R-:W-:Y:S01]  /*0a90*/  FMUL.FTZ R82, R37, R96 ;  /* 0x0000006025527220 */ /* 0x000fe20000410000 */
[----:B------:R-:W-:Y:S02]  /*0aa0*/  HADD2.F32 R38, -RZ, R56.H0_H0 ;  /* 0x20000038ff267230 */ /* 0x000fe40000004100 */
[----:B------:R-:W-:Y:S01]  /*0ab0*/  FADD.FTZ R35, R35, R92 ;  /* 0x0000005c23237221 */ /* 0x000fe20000010000 */
[----:B------:R-:W-:-:S02]  /*0ac0*/  HADD2.F32 R33, -RZ, R106.H0_H0 ;  /* 0x2000006aff217230 */ /* 0x000fc40000004100 */
[----:B------:R-:W-:Y:S02]  /*0ad0*/  HADD2.F32 R94, -RZ, R94.H0_H0 ;  /* 0x2000005eff5e7230 */ /* 0x000fe40000004100 */
[C---:B------:R-:W-:Y:S01]  /*0ae0*/  FMUL.FTZ R78, R88.reuse, R89 ;  /* 0x00000059584e7220 */ /* 0x040fe20000410000 */
[C---:B------:R-:W-:Y:S01]  /*0af0*/  FMUL.FTZ R101, R88.reuse, R101 ;  /* 0x0000006558657220 */ /* 0x040fe20000410000 */
[----:B------:R-:W-:Y:S01]  /*0b00*/  FFMA.FTZ R36, R99, R92, R36 ;  /* 0x0000005c63247223 */ /* 0x000fe20000010024 */
[C---:B------:R-:W-:Y:S01]  /*0b10*/  FMUL.FTZ R76, R88.reuse, R79 ;  /* 0x0000004f584c7220 */ /* 0x040fe20000410000 */
[----:B------:R-:W-:Y:S01]  /*0b20*/  FMUL.FTZ R89, R88, R91 ;  /* 0x0000005b58597220 */ /* 0x000fe20000410000 */
[----:B------:R-:W-:Y:S01]  /*0b30*/  FMUL.FTZ R79, R48, R111 ;  /* 0x0000006f304f7220 */ /* 0x000fe20000410000 */
[----:B------:R-:W-:Y:S01]  /*0b40*/  FMUL.FTZ R91, R32, R107 ;  /* 0x0000006b205b7220 */ /* 0x000fe20000410000 */
[----:B------:R-:W-:Y:S01]  /*0b50*/  FMUL.FTZ R75, R38, R103 ;  /* 0x00000067264b7220 */ /* 0x000fe20000410000 */
[----:B------:R-:W-:Y:S01]  /*0b60*/  FMUL.FTZ R48, R33, R94 ;  /* 0x0000005e21307220 */ /* 0x000fe20000410000 */
[----:B------:R-:W-:Y:S01]  /*0b70*/  FADD.FTZ R32, R35, R82 ;  /* 0x0000005223207221 */ /* 0x000fe20000010000 */
[----:B------:R-:W-:-:S02]  /*0b80*/  HADD2.F32 R90, -RZ, R34.H0_H0 ;  /* 0x20000022ff5a7230 */ /* 0x000fc40000004100 */
[----:B------:R-:W-:Y:S01]  /*0b90*/  FFMA.FTZ R33, R101, R82, R36 ;  /* 0x0000005265217223 */ /* 0x000fe20000010024 */
[----:B------:R-:W-:Y:S01]  /*0ba0*/  SHF.R.U32.HI R34, RZ, 0x10, R57 ;  /* 0x00000010ff227819 */ /* 0x000fe20000011639 */
[----:B------:R-:W-:Y:S02]  /*0bb0*/  HADD2.F32 R50, -RZ, R57.H0_H0 ;  /* 0x20000039ff327230 */ /* 0x000fe40000004100 */
[----:B------:R-:W-:Y:S01]  /*0bc0*/  FADD.FTZ R32, R32, R75 ;  /* 0x0000004b20207221 */ /* 0x000fe20000010000 */
[----:B------:R-:W-:Y:S01]  /*0bd0*/  FMUL.FTZ R84, R88, R117 ;  /* 0x0000007558547220 */ /* 0x000fe20000410000 */
[----:B------:R-:W-:Y:S01]  /*0be0*/  FFMA.FTZ R33, R76, R75, R33 ;  /* 0x0000004b4c217223 */ /* 0x000fe20000010021 */
[----:B------:R-:W-:Y:S02]  /*0bf0*/  HADD2.F32 R34, -RZ, R34.H0_H0 ;  /* 0x20000022ff227230 */ /* 0x000fe40000004100 */
[----:B------:R-:W-:Y:S01]  /*0c00*/  FMUL.FTZ R77, R50, R105 ;  /* 0x00000069324d7220 */ /* 0x000fe20000410000 */
[----:B------:R-:W-:-:S02]  /*0c10*/  HADD2.F32 R109, -RZ, R109.H0_H0 ;  /* 0x2000006dff6d7230 */ /* 0x000fc40000004100 */
[----:B------:R-:W-:Y:S01]  /*0c20*/  FADD.FTZ R32, R32, R79 ;  /* 0x0000004f20207221 */ /* 0x000fe20000010000 */
[----:B------:R-:W-:Y:S01]  /*0c30*/  FFMA.FTZ R33, R84, R79, R33 ;  /* 0x0000004f54217223 */ /* 0x000fe20000010021 */
[----:B------:R-:W-:Y:S02]  /*0c40*/  HADD2.F32 R53, -RZ, R54.H0_H0 ;  /* 0x20000036ff357230 */ /* 0x000fe40000004100 */
[----:B------:R-:W-:Y:S01]  /*0c50*/  FMUL.FTZ R74, R88, R115 ;  /* 0x00000073584a7220 */ /* 0x000fe20000410000 */
[----:B------:R-:W-:Y:S01]  /*0c60*/  FMUL.FTZ R73, R34, R109 ;  /* 0x0000006d22497220 */ /* 0x000fe20000410000 */
[----:B------:R-:W-:Y:S01]  /*0c70*/  FADD.FTZ R32, R32, R77 ;  /* 0x0000004d20207221 */ /* 0x000fe20000010000 */
[----:B------:R-:W-:Y:S01]  /*0c80*/  FFMA.FTZ R33, R78, R77, R33 ;  /* 0x0000004d4e217223 */ /* 0x000fe20000010021 */
[----:B------:R-:W-:Y:S02]  /*0c90*/  FMUL.FTZ R86, R53, R90 ;  /* 0x0000005a35567220 */ /* 0x000fe40000410000 */
        /* <DEDUP_REMOVED lines=28> */
.L_x_809:
        /* <DEDUP_REMOVED lines=8> */
[C---:B------:R-:W-:Y:S02]  /*0ee0*/  IMAD.WIDE.U32 R38, R87.reuse, 0x8, R34 ;  /* 0x0000000857267825 */ /* 0x040fe400078e0022 */
[----:B------:R-:W4:Y:S02]  /*0ef0*/  LDG.E.64 R50, desc[UR8][R50.64] ;  /* 0x0000000832327981 */ /* 0x000f24000c1e1b00 */
[--C-:B-1----:R-:W-:Y:S02]  /*0f00*/  IMAD.WIDE.U32 R34, R87, 0x8, R32.reuse ;  /* 0x0000000857227825 */ /* 0x102fe400078e0020 */
[----:B------:R-:W4:Y:S02]  /*0f10*/  LDG.E.64 R38, desc[UR8][R38.64] ;  /* 0x0000000826267981 */ /* 0x000f24000c1e1b00 */
[----:B------:R-:W-:-:S02]  /*0f20*/  IMAD.WIDE.U32 R36, R85, 0x8, R32 ;  /* 0x0000000855247825 */ /* 0x000fc400078e0020 */
[----:B------:R-:W4:Y:S02]  /*0f30*/  LDG.E.64 R34, desc[UR8][R34.64] ;  /* 0x0000000822227981 */ /* 0x000f24000c1e1b00 */
[----:B------:R-:W-:Y:S02]  /*0f40*/  IMAD.WIDE.U32 R72, R95, 0x8, R32 ;  /* 0x000000085f487825 */ /* 0x000fe400078e0020 */
[----:B------:R-:W4:Y:S04]  /*0f50*/  LDG.E.64 R36, desc[UR8][R36.64] ;  /* 0x0000000824247981 */ /* 0x000f28000c1e1b00 */
[----:B------:R0:W4:Y:S01]  /*0f60*/  LDG.E.64 R32, desc[UR8][R72.64] ;  /* 0x0000000848207981 */ /* 0x000122000c1e1b00 */
[----:B--2---:R-:W-:-:S04]  /*0f70*/  IMAD.WIDE.U32 R66, R85, 0x8, R70 ;  /* 0x0000000855427825 */ /* 0x004fc800078e0046 */
[--C-:B------:R-:W-:Y:S02]  /*0f80*/  IMAD.WIDE.U32 R68, R95, 0x8, R70.reuse ;  /* 0x000000085f447825 */ /* 0x100fe400078e0046 */
[----:B------:R-:W5:Y:S02]  /*0f90*/  LDG.E.64 R66, desc[UR8][R66.64] ;  /* 0x0000000842427981 */ /* 0x000f64000c1e1b00 */
[----:B------:R-:W-:Y:S02]  /*0fa0*/  IMAD.WIDE.U32 R70, R87, 0x8, R70 ;  /* 0x0000000857467825 */ /* 0x000fe400078e0046 */
[----:B------:R-:W5:Y:S04]  /*0fb0*/  LDG.E.64 R68, desc[UR8][R68.64] ;  /* 0x0000000844447981 */ /* 0x000f68000c1e1b00 */
[----:B------:R-:W5:Y:S01]  /*0fc0*/  LDG.E.64 R70, desc[UR8][R70.64] ;  /* 0x0000000846467981 */ /* 0x000f62000c1e1b00 */
        /* <DEDUP_REMOVED lines=11> */
[----:B------:R-:W-:-:S02]  /*1080*/  SHF.R.U32.HI R38, RZ, 0x10, R39 ;  /* 0x00000010ff267819 */ /* 0x000fc40000011627 */
[--C-:B------:R-:W-:Y:S01]  /*1090*/  SHF.R.U64 R107, R34, 0x10, R35.reuse ;  /* 0x00000010226b7819 */ /* 0x100fe20000001223 */
[----:B------:R-:W-:Y:S01]  /*10a0*/  HADD2.F32 R113, -RZ, R35.H0_H0 ;  /* 0x20000023ff717230 */ /* 0x000fe20000004100 */
[----:B------:R-:W-:Y:S02]  /*10b0*/  SHF.R.U32.HI R94, RZ, 0x10, R35 ;  /* 0x00000010ff5e7819 */ /* 0x000fe40000011623 */
[----:B------:R-:W-:Y:S01]  /*10c0*/  SHF.R.U64 R98, R36, 0x10, R37 ;  /* 0x0000001024627819 */ /* 0x000fe20000001225 */
[----:B------:R-:W-:Y:S01]  /*10d0*/  HADD2.F32 R81, -RZ, R36.H0_H0 ;  /* 0x20000024ff517230 */ /* 0x000fe20000004100 */
[----:B------:R-:W-:Y:S01]  /*10e0*/  SHF.R.U64 R35, R58, 0x10, R59 ;  /* 0x000000103a237819 */ /* 0x000fe2000000123b */
[----:B------:R-:W-:Y:S02]  /*10f0*/  HADD2.F32 R36, -RZ, R58.H0_H0 ;  /* 0x2000003aff247230 */ /* 0x000fe40000004100 */
[----:B0-----:R-:W-:Y:S01]  /*1100*/  FADD.FTZ R73, -R48, R75 ;  /* 0x0000004b30497221 */ /* 0x001fe20000010100 */
[----:B------:R-:W-:-:S02]  /*1110*/  HADD2.F32 R97, -RZ, R74.H0_H0 ;  /* 0x2000004aff617230 */ /* 0x000fc40000004100 */
[----:B------:R-:W-:Y:S02]  /*1120*/  HADD2.F32 R119, -RZ, R39.H0_H0 ;  /* 0x20000027ff777230 */ /* 0x000fe40000004100 */
[----:B------:R-:W-:Y:S02]  /*1130*/  HADD2.F32 R39, -RZ, R51.H0_H0 ;  /* 0x20000033ff277230 */ /* 0x000fe40000004100 */
[----:B------:R-:W-:Y:S02]  /*1140*/  HADD2.F32 R35, -RZ, R35.H0_H0 ;  /* 0x20000023ff237230 */ /* 0x000fe40000004100 */
[----:B------:R-:W-:Y:S02]  /*1150*/  HADD2.F32 R98, -RZ, R98.H0_H0 ;  /* 0x20000062ff627230 */ /* 0x000fe40000004100 */
[----:B------:R-:W-:Y:S01]  /*1160*/  FMUL.FTZ R83, R36, R81 ;  /* 0x0000005124537220 */ /* 0x000fe20000410000 */
[----:B------:R-:W-:Y:S02]  /*1170*/  HADD2.F32 R101, -RZ, R52.H0_H0 ;  /* 0x20000034ff657230 */ /* 0x000fe40000004100 */
[----:B------:R-:W-:-:S02]  /*1180*/  HADD2.F32 R53, -RZ, R53.H0_H0 ;  /* 0x20000035ff357230 */ /* 0x000fc40000004100 */
        /* <DEDUP_REMOVED lines=97> */
.L_x_810:
        /* <DEDUP_REMOVED lines=32> */
.L_x_812:
[----:B------:R-:W-:Y:S05]  /*19a0*/  BSYNC.RECONVERGENT B0 ;  /* 0x0000000000007941 */ /* 0x000fea0003800200 */
.L_x_811:
[----:B------:R-:W1:Y:S08]  /*19b0*/  S2UR UR5, SR_CgaCtaId ;  /* 0x00000000000579c3 */ /* 0x000e700000008800 */
[----:B------:R-:W-:Y:S01]  /*19c0*/  BAR.SYNC.DEFER_BLOCKING 0x0 ;  /* 0x0000000000007b1d */ /* 0x000fe20000010000 */
[----:B------:R-:W-:Y:S01]  /*19d0*/  FADD.FTZ R0, R37, R0 ;  /* 0x0000000025007221 */ /* 0x000fe20000010000 */
[----:B------:R-:W-:Y:S01]  /*19e0*/  FADD.FTZ R2, R39, R2 ;  /* 0x0000000227027221 */ /* 0x000fe20000010000 */
[----:B------:R-:W-:Y:S01]  /*19f0*/  FADD.FTZ R22, R81, R22 ;  /* 0x0000001651167221 */ /* 0x000fe20000010000 */
[----:B------:R-:W-:Y:S01]  /*1a00*/  FADD.FTZ R14, R90, R14 ;  /* 0x0000000e5a0e7221 */ /* 0x000fe20000010000 */
[----:B------:R-:W-:Y:S01]  /*1a10*/  SHF.R.U64 R90, R60, 0x10, R61 ;  /* 0x000000103c5a7819 */ /* 0x000fe2000000123d */
[----:B------:R-:W-:Y:S01]  /*1a20*/  UMOV UR4, 0x400 ;  /* 0x0000040000047882 */ /* 0x000fe20000000000 */
[----:B------:R-:W-:Y:S01]  /*1a30*/  FADD.FTZ R13, R107, R13 ;  /* 0x0000000d6b0d7221 */ /* 0x000fe20000010000 */
[----:B------:R-:W-:Y:S01]  /*1a40*/  FADD.FTZ R20, R93, R20 ;  /* 0x000000145d147221 */ /* 0x000fe20000010000 */
[----:B------:R-:W-:Y:S01]  /*1a50*/  PRMT R106, R106, 0x5410, R90 ;  /* 0x000054106a6a7816 */ /* 0x000fe2000000005a */
        /* <DEDUP_REMOVED lines=18> */
[----:B------:R-:W-:Y:S01]  /*1b80*/  FADD.FTZ R27, R104, R27 ;  /* 0x0000001b681b7221 */ /* 0x000fe20000010000 */
[----:B------:R-:W-:Y:S01]  /*1b90*/  @!UP1 UIADD3 UR5, UPT, UPT, UR4, 0x1800, URZ ;  /* 0x0000180004059890 */ /* 0x000fe2000fffe0ff */
[----:B------:R-:W-:Y:S01]  /*1ba0*/  FADD.FTZ R28, R115, R28 ;  /* 0x0000001c731c7221 */ /* 0x000fe20000010000 */
[----:B------:R-:W-:Y:S01]  /*1bb0*/  UIADD3 UR6, UPT, UPT, UR4, 0x1830, URZ ;  /* 0x0000183004067890 */ /* 0x000fe2000fffe0ff */
[----:B------:R-:W-:Y:S01]  /*1bc0*/  SHF.R.U32.HI R107, RZ, 0x10, R61 ;  /* 0x00000010ff6b7819 */ /* 0x000fe2000001163d */
        /* <DEDUP_REMOVED lines=10> */
[C---:B------:R-:W-:Y:S01]  /*1c70*/  FADD.FTZ R34, R32.reuse, R37 ;  /* 0x0000002520227221 */ /* 0x040fe20000010000 */
[----:B------:R-:W-:Y:S02]  /*1c80*/  PRMT R32, R32, 0x5410, R33 ;  /* 0x0000541020207816 */ /* 0x000fe40000000021 */
[----:B------:R-:W-:Y:S01]  /*1c90*/  FADD.FTZ R38, R38, R81 ;  /* 0x0000005126267221 */ /* 0x000fe20000010000 */
[--C-:B------:R-:W-:Y:S01]  /*1ca0*/  SHF.R.U64 R33, R62, 0x10, R63.reuse ;  /* 0x000000103e217819 */ /* 0x100fe2000000123f */
[----:B------:R-:W-:Y:S01]  /*1cb0*/  FADD.FTZ R34, R39, R34 ;  /* 0x0000002227227221 */ /* 0x000fe20000010000 */
[----:B------:R-:W-:Y:S01]  /*1cc0*/  SHF.R.U32.HI R36, RZ, 0x10, R63 ;  /* 0x00000010ff247819 */ /* 0x000fe2000001163f */
[----:B------:R-:W-:Y:S01]  /*1cd0*/  FMUL.FTZ R90, R38, UR14 ;  /* 0x0000000e265a7c20 */ /* 0x000fe20008410000 */
[----:B------:R-:W-:Y:S01]  /*1ce0*/  PRMT R38, R33, 0x7610, R38 ;  /* 0x0000761021267816 */ /* 0x000fe20000000026 */
[----:B------:R-:W-:Y:S01]  /*1cf0*/  FMUL.FTZ R93, R34, UR14 ;  /* 0x0000000e225d7c20 */ /* 0x000fe20008410000 */
[----:B------:R-:W-:-:S02]  /*1d00*/  PRMT R33, R35, 0x7610, R33 ;  /* 0x0000761023217816 */ /* 0x000fc40000000021 */
[----:B------:R-:W-:Y:S02]  /*1d10*/  PRMT R32, R36, 0x7610, R32 ;  /* 0x0000761024207816 */ /* 0x000fe40000000020 */
[----:B------:R-:W-:Y:S01]  /*1d20*/  FSEL R90, R90, RZ, !P1 ;  /* 0x000000ff5a5a7208 */ /* 0x000fe20004800000 */
[----:B------:R-:W-:Y:S06]  /*1d30*/  BRA.U UP0, `(.L_x_813) ;  /* 0x0000001100f07547 */ /* 0x000fec000b800000 */
[----:B------:R-:W-:-:S04]  /*1d40*/  UISETP.NE.U32.AND UP0, UPT, UR16, URZ, UPT ;  /* 0x000000ff1000728c */ /* 0x000fc8000bf05070 */
[----:B------:R-:W-:-:S09]  /*1d50*/  UISETP.NE.AND.EX UP0, UPT, UR17, URZ, UPT, UP0 ;  /* 0x000000ff1100728c */ /* 0x000fd2000bf05300 */
[----:B------:R-:W-:Y:S05]  /*1d60*/  BRA.U UP0, `(.L_x_814) ;  /* 0x0000000900347547 */ /* 0x000fea000b800000 */
[C-C-:B------:R-:W-:Y:S01]  /*1d70*/  FFMA.FTZ R97, R93.reuse, R97, R90.reuse ;  /* 0x000000615d617223 */ /* 0x140fe2000001005a */
[C-C-:B------:R-:W-:Y:S01]  /*1d80*/  FFMA.FTZ R101, R93.reuse, R101, R90.reuse ;  /* 0x000000655d657223 */ /* 0x140fe2000001005a */
[----:B------:R-:W-:Y:S01]  /*1d90*/  FFMA.FTZ R99, R93, R99, R90 ;  /* 0x000000635d637223 */ /* 0x000fe2000001005a */
[----:B------:R-:W-:Y:S02]  /*1da0*/  HADD2.F32 R33, -RZ, R33.H0_H0 ;  /* 0x20000021ff217230 */ /* 0x000fe40000004100 */
[----:B------:R-:W-:Y:S01]  /*1db0*/  FADD.FTZ R97, -R97, R80 ;  /* 0x0000005061617221 */ /* 0x000fe20000010100 */
[----:B------:R-:W-:Y:S01]  /*1dc0*/  FADD.FTZ R101, -R101, R82 ;  /* 0x0000005265657221 */ /* 0x000fe20000010100 */
[----:B------:R-:W-:Y:S01]  /*1dd0*/  FADD.FTZ R99, -R99, R92 ;  /* 0x0000005c63637221 */ /* 0x000fe20000010100 */
[----:B------:R-:W-:Y:S01]  /*1de0*/  FFMA.FTZ R92, R93, R84, R90 ;  /* 0x000000545d5c7223 */ /* 0x000fe2000001005a */
[C---:B------:R-:W-:Y:S01]  /*1df0*/  FMUL.FTZ R80, R88.reuse, R97 ;  /* 0x0000006158507220 */ /* 0x040fe20000410000 */
[----:B------:R-:W-:Y:S01]  /*1e00*/  FMUL.FTZ R36, R88, R101 ;  /* 0x0000006558247220 */ /* 0x000fe20000410000 */
[----:B------:R-:W-:-:S02]  /*1e10*/  HADD2.F32 R84, -RZ, R32.H1_H1 ;  /* 0x30000020ff547230 */ /* 0x000fc40000004100 */
[--C-:B------:R-:W-:Y:S01]  /*1e20*/  FFMA.FTZ R72, R93, R72, R90.reuse ;  /* 0x000000485d487223 */ /* 0x100fe2000001005a */
[-C--:B------:R-:W-:Y:S01]  /*1e30*/  FMUL.FTZ R80, R80, R49.reuse ;  /* 0x0000003150507220 */ /* 0x080fe20000410000 */
[----:B------:R-:W-:Y:S01]  /*1e40*/  FMUL.FTZ R81, R36, R49 ;  /* 0x0000003124517220 */ /* 0x000fe20000410000 */
[----:B------:R-:W-:Y:S01]  /*1e50*/  FADD.FTZ R39, -R92, R79 ;  /* 0x0000004f5c277221 */ /* 0x000fe20000010100 */
[----:B------:R-:W-:Y:S01]  /*1e60*/  FMUL.FTZ R82, R88, R99 ;  /* 0x0000006358527220 */ /* 0x000fe20000410000 */
[----:B------:R-:W-:Y:S01]  /*1e70*/  FMUL.FTZ R33, R80, R33 ;  /* 0x0000002150217220 */ /* 0x000fe20000410000 */
[----:B------:R-:W-:Y:S01]  /*1e80*/  FMUL.FTZ R79, R81, R84 ;  /* 0x00000054514f7220 */ /* 0x000fe20000410000 */
[----:B------:R-:W-:Y:S01]  /*1e90*/  FADD.FTZ R83, -R72, R83 ;  /* 0x0000005348537221 */ /* 0x000fe20000010100 */
[C-C-:B------:R-:W-:Y:S01]  /*1ea0*/  FFMA.FTZ R84, R93.reuse, R78, R90.reuse ;  /* 0x0000004e5d547223 */ /* 0x140fe2000001005a */
[----:B------:R-:W-:Y:S01]  /*1eb0*/  HADD2.F32 R35, -RZ, R65.H0_H0 ;  /* 0x20000041ff237230 */ /* 0x000fe20000004100 */
[----:B------:R0:W1:Y:S01]  /*1ec0*/  F2F.F16.F32 R34, R33 ;  /* 0x0000002100227304 */ /* 0x0000620000200800 */
[----:B------:R-:W-:Y:S01]  /*1ed0*/  FMUL.FTZ R82, R82, R49 ;  /* 0x0000003152527220 */ /* 0x000fe20000410000 */
[----:B------:R-:W-:Y:S01]  /*1ee0*/  FMUL.FTZ R36, R88, R83 ;  /* 0x0000005358247220 */ /* 0x000fe20000410000 */
[----:B------:R-:W-:Y:S01]  /*1ef0*/  FFMA.FTZ R74, R93, R74, R90 ;  /* 0x0000004a5d4a7223 */ /* 0x000fe2000001005a */
[----:B------:R-:W-:-:S02]  /*1f00*/  HADD2.F32 R38, -RZ, R38.H0_H0 ;  /* 0x20000026ff267230 */ /* 0x000fc40000004100 */
[----:B------:R-:W-:Y:S01]  /*1f10*/  FMUL.FTZ R35, R82, R35 ;  /* 0x0000002352237220 */ /* 0x000fe20000410000 */
[----:B------:R-:W-:Y:S01]  /*1f20*/  FMUL.FTZ R105, R36, R49 ;  /* 0x0000003124697220 */ /* 0x000fe20000410000 */
[----:B------:R-:W-:Y:S01]  /*1f30*/  FADD.FTZ R73, -R74, R73 ;  /* 0x000000494a497221 */ /* 0x000fe20000010100 */
[----:B------:R-:W2:Y:S01]  /*1f40*/  LDC.64 R36, c[0x0][0x390] ;  /* 0x0000e400ff247b82 */ /* 0x000ea20000000a00 */
[----:B0-----:R-:W-:Y:S01]  /*1f50*/  FADD.FTZ R33, -R84, R77 ;  /* 0x0000004d54217221 */ /* 0x001fe20000010100 */
[----:B------:R-:W-:Y:S01]  /*1f60*/  FMUL.FTZ R84, R88, R39 ;  /* 0x0000002758547220 */ /* 0x000fe20000410000 */
[----:B------:R0:W-:Y:S01]  /*1f70*/  F2F.F16.F32 R72, R35 ;  /* 0x0000002300487304 */ /* 0x0001e20000200800 */
[----:B------:R-:W-:Y:S01]  /*1f80*/  FFMA.FTZ R76, R93, R76, R90 ;  /* 0x0000004c5d4c7223 */ /* 0x000fe2000001005a */
[----:B------:R-:W-:Y:S02]  /*1f90*/  HADD2.F32 R78, -RZ, R64.H0_H0 ;  /* 0x20000040ff4e7230 */ /* 0x000fe40000004100 */
[----:B------:R-:W-:Y:S01]  /*1fa0*/  FMUL.FTZ R83, R84, R49 ;  /* 0x0000003154537220 */ /* 0x000fe20000410000 */
[C---:B------:R-:W-:Y:S01]  /*1fb0*/  FMUL.FTZ R84, R88.reuse, R33 ;  /* 0x0000002158547220 */ /* 0x040fe20000410000 */
[----:B------:R-:W-:Y:S01]  /*1fc0*/  FMUL.FTZ R92, R88, R73 ;  /* 0x00000049585c7220 */ /* 0x000fe20000410000 */
[----:B------:R-:W-:Y:S01]  /*1fd0*/  FADD.FTZ R75, -R76, R75 ;  /* 0x0000004b4c4b7221 */ /* 0x000fe20000010100 */
[----:B------:R-:W-:Y:S01]  /*1fe0*/  FMUL.FTZ R33, R83, R38 ;  /* 0x0000002653217220 */ /* 0x000fe20000410000 */
[-C--:B------:R-:W-:Y:S01]  /*1ff0*/  FMUL.FTZ R84, R84, R49.reuse ;  /* 0x0000003154547220 */ /* 0x080fe20000410000 */
[----:B0-----:R-:W-:Y:S01]  /*2000*/  HADD2.F32 R35, -RZ, R63.H0_H0 ;  /* 0x2000003fff237230 */ /* 0x001fe20000004100 */
[----:B------:R-:W0:Y:S01]  /*2010*/  LDC.64 R38, c[0x0][0x468] ;  /* 0x00011a00ff267b82 */ /* 0x000e220000000a00 */
[----:B------:R-:W3:Y:S01]  /*2020*/  F2F.F16.F32 R79, R79 ;  /* 0x0000004f004f7304 */ /* 0x000ee20000200800 */
[----:B------:R-:W-:Y:S01]  /*2030*/  FMUL.FTZ R92, R92, R49 ;  /* 0x000000315c5c7220 */ /* 0x000fe20000410000 */
[----:B------:R-:W-:Y:S01]  /*2040*/  FMUL.FTZ R78, R105, R78 ;  /* 0x0000004e694e7220 */ /* 0x000fe20000410000 */
[----:B------:R-:W-:Y:S01]  /*2050*/  FMUL.FTZ R73, R84, R35 ;  /* 0x0000002354497220 */ /* 0x000fe20000410000 */
[----:B------:R-:W-:-:S02]  /*2060*/  HADD2.F32 R35, -RZ, R32.H0_H0 ;  /* 0x20000020ff237230 */ /* 0x000fc40000004100 */
[----:B------:R-:W-:Y:S02]  /*2070*/  FMUL.FTZ R94, R88, R75 ;  /* 0x0000004b585e7220 */ /* 0x000fe40000410000 */
[----:B------:R4:W5:Y:S01]  /*2080*/  F2F.F16.F32 R77, R78 ;  /* 0x0000004e004d7304 */ /* 0x0009620000200800 */
[----:B------:R-:W-:Y:S01]  /*2090*/  FMUL.FTZ R75, R92, R35 ;  /* 0x000000235c4b7220 */ /* 0x000fe20000410000 */
[----:B------:R-:W-:Y:S02]  /*20a0*/  HADD2.F32 R35, -RZ, R62.H0_H0 ;  /* 0x2000003eff237230 */ /* 0x000fe40000004100 */
[----:B------:R-:W-:-:S04]  /*20b0*/  FMUL.FTZ R94, R94, R49 ;  /* 0x000000315e5e7220 */ /* 0x000fc80000410000 */
[----:B------:R5:W-:Y:S01]  /*20c0*/  F2F.F16.F32 R96, R73 ;  /* 0x0000004900607304 */ /* 0x000be20000200800 */
[----:B----4-:R-:W-:Y:S01]  /*20d0*/  FMUL.FTZ R78, R94, R35 ;  /* 0x000000235e4e7220 */ /* 0x010fe20000410000 */
[----:B-1----:R-:W-:Y:S01]  /*20e0*/  IMAD.WIDE.U32 R34, R34, 0x10000, RZ ;  /* 0x0001000022227825 */ /* 0x002fe200078e00ff */
[----:B---3--:R-:W-:-:S05]  /*20f0*/  PRMT R97, R72, 0x5410, R79 ;  /* 0x0000541048617816 */ /* 0x008fca000000004f */
[----:B------:R-:W1:Y:S08]  /*2100*/  F2F.F16.F32 R75, R75 ;  /* 0x0000004b004b7304 */ /* 0x000e700000200800 */
[----:B------:R2:W3:Y:S01]  /*2110*/  F2F.F16.F32 R74, R33 ;  /* 0x00000021004a7304 */ /* 0x0004e20000200800 */
[----:B-----5:R-:W-:Y:S02]  /*2120*/  LOP3.LUT R73, R97, R35, RZ, 0xfc, !PT ;  /* 0x0000002361497212 */ /* 0x020fe400078efcff */
[----:B------:R-:W-:Y:S01]  /*2130*/  LOP3.LUT R72, R34, R77, RZ, 0xfc, !PT ;  /* 0x0000004d22487212 */ /* 0x000fe200078efcff */
[----:B--2---:R-:W-:-:S04]  /*2140*/  IMAD.WIDE.U32 R32, R85, 0x8, R36 ;  /* 0x0000000855207825 */ /* 0x004fc800078e0024 */
[----:B------:R-:W2:Y:S01]  /*2150*/  F2F.F16.F32 R79, R78 ;  /* 0x0000004e004f7304 */ /* 0x000ea20000200800 */
[----:B0-----:R-:W-:Y:S01]  /*2160*/  IMAD.WIDE.U32 R76, R85, 0x8, R38 ;  /* 0x00000008554c7825 */ /* 0x001fe200078e0026 */
[----:B------:R-:W4:Y:S01]  /*2170*/  LDG.E.64 R32, desc[UR8][R32.64] ;  /* 0x0000000820207981 */ /* 0x000f22000c1e1b00 */
[----:B-1----:R-:W-:Y:S02]  /*2180*/  PRMT R85, R96, 0x5410, R75 ;  /* 0x0000541060557816 */ /* 0x002fe4000000004b */
[--C-:B------:R-:W-:Y:S01]  /*2190*/  IMAD.WIDE.U32 R34, R95, 0x8, R36.reuse ;  /* 0x000000085f227825 */ /* 0x100fe200078e0024 */
[----:B------:R0:W-:Y:S03]  /*21a0*/  STG.E.64 desc[UR8][R76.64], R72 ;  /* 0x000000484c007986 */ /* 0x0001e6000c101b08 */
[----:B---3--:R-:W-:Y:S02]  /*21b0*/  IMAD.WIDE.U32 R74, R74, 0x10000, RZ ;  /* 0x000100004a4a7825 */ /* 0x008fe400078e00ff */
[----:B------:R-:W3:Y:S02]  /*21c0*/  LDG.E.64 R34, desc[UR8][R34.64] ;  /* 0x0000000822227981 */ /* 0x000ee4000c1e1b00 */
[----:B------:R-:W-:Y:S01]  /*21d0*/  IMAD.WIDE.U32 R36, R87, 0x8, R36 ;  /* 0x0000000857247825 */ /* 0x000fe200078e0024 */
[----:B--2---:R-:W-:-:S02]  /*21e0*/  LOP3.LUT R74, R74, R79, RZ, 0xfc, !PT ;  /* 0x0000004f4a4a7212 */ /* 0x004fc400078efcff */
[----:B------:R-:W-:Y:S01]  /*21f0*/  LOP3.LUT R75, R85, R75, RZ, 0xfc, !PT ;  /* 0x0000004b554b7212 */ /* 0x000fe200078efcff */
[----:B------:R-:W-:-:S05]  /*2200*/  IMAD.WIDE.U32 R78, R95, 0x8, R38 ;  /* 0x000000085f4e7825 */ /* 0x000fca00078e0026 */
[----:B------:R1:W-:Y:S04]  /*2210*/  STG.E.64 desc[UR8][R78.64], R74 ;  /* 0x0000004a4e007986 */ /* 0x0003e8000c101b08 */
[----:B------:R-:W2:Y:S01]  /*2220*/  LDG.E.64 R36, desc[UR8][R36.64] ;  /* 0x0000000824247981 */ /* 0x000ea2000c1e1b00 */
[C-C-:B------:R-:W-:Y:S01]  /*2230*/  FFMA.FTZ R50, R93.reuse, R50, R90.reuse ;  /* 0x000000325d327223 */ /* 0x140fe2000001005a */
[C-C-:B------:R-:W-:Y:S01]  /*2240*/  FFMA.FTZ R51, R93.reuse, R51, R90.reuse ;  /* 0x000000335d337223 */ /* 0x140fe2000001005a */
[C-C-:B------:R-:W-:Y:S01]  /*2250*/  FFMA.FTZ R52, R93.reuse, R52, R90.reuse ;  /* 0x000000345d347223 */ /* 0x140fe2000001005a */
[----:B------:R-:W-:Y:S01]  /*2260*/  FFMA.FTZ R89, R93, R89, R90 ;  /* 0x000000595d597223 */ /* 0x000fe2000001005a */
[----:B------:R-:W-:Y:S01]  /*2270*/  FADD.FTZ R91, -R50, R91 ;  /* 0x0000005b325b7221 */ /* 0x000fe20000010100 */
[----:B0-----:R-:W-:Y:S01]  /*2280*/  FADD.FTZ R73, -R51, R48 ;  /* 0x0000003033497221 */ /* 0x001fe20000010100 */
[----:B------:R-:W-:-:S02]  /*2290*/  HADD2.F32 R51, -RZ, R106.H1_H1 ;  /* 0x3000006aff337230 */ /* 0x000fc40000004100 */
[----:B------:R-:W-:Y:S01]  /*22a0*/  FADD.FTZ R53, -R52, R53 ;  /* 0x0000003534357221 */ /* 0x000fe20000010100 */
[C---:B------:R-:W-:Y:S01]  /*22b0*/  FMUL.FTZ R50, R88.reuse, R91 ;  /* 0x0000005b58327220 */ /* 0x040fe20000410000 */
[----:B------:R-:W-:Y:S01]  /*22c0*/  FMUL.FTZ R72, R88, R73 ;  /* 0x0000004958487220 */ /* 0x000fe20000410000 */
[----:B------:R-:W-:Y:S01]  /*22d0*/  FADD.FTZ R89, -R89, R86 ;  /* 0x0000005659597221 */ /* 0x000fe20000010100 */
[----:B------:R-:W-:Y:S02]  /*22e0*/  HADD2.F32 R73, -RZ, R61.H0_H0 ;  /* 0x2000003dff497230 */ /* 0x000fe40000004100 */
[----:B------:R-:W-:Y:S01]  /*22f0*/  FMUL.FTZ R50, R50, R49 ;  /* 0x0000003132327220 */ /* 0x000fe20000410000 */
[----:B------:R-:W-:Y:S02]  /*2300*/  HADD2.F32 R52, -RZ, R107.H0_H0 ;  /* 0x2000006bff347230 */ /* 0x000fe40000004100 */
[----:B------:R-:W-:-:S04]  /*2310*/  IMAD.WIDE.U32 R38, R87, 0x8, R38 ;  /* 0x0000000857267825 */ /* 0x000fc800078e0026 */
[----:B------:R-:W-:Y:S01]  /*2320*/  FMUL.FTZ R48, R50, R51 ;  /* 0x0000003332307220 */ /* 0x000fe20000410000 */
[----:B------:R-:W-:Y:S01]  /*2330*/  FMUL.FTZ R51, R72, R49 ;  /* 0x0000003148337220 */ /* 0x000fe20000410000 */
[C---:B------:R-:W-:Y:S01]  /*2340*/  FMUL.FTZ R72, R88.reuse, R53 ;  /* 0x0000003558487220 */ /* 0x040fe20000410000 */
[----:B------:R-:W-:Y:S01]  /*2350*/  FMUL.FTZ R88, R88, R89 ;  /* 0x0000005958587220 */ /* 0x000fe20000410000 */
[----:B------:R-:W-:Y:S02]  /*2360*/  HADD2.F32 R53, -RZ, R60.H0_H0 ;  /* 0x2000003cff357230 */ /* 0x000fe40000004100 */
[----:B------:R-:W-:Y:S01]  /*2370*/  FMUL.FTZ R76, R51, R52 ;  /* 0x00000034334c7220 */ /* 0x000fe20000410000 */
[-C--:B------:R-:W-:Y:S01]  /*2380*/  FMUL.FTZ R72, R72, R49.reuse ;  /* 0x0000003148487220 */ /* 0x080fe20000410000 */
[----:B------:R-:W-:Y:S01]  /*2390*/  FMUL.FTZ R88, R88, R49 ;  /* 0x0000003158587220 */ /* 0x000fe20000410000 */
[----:B------:R-:W0:Y:S02]  /*23a0*/  F2F.F16.F32 R48, R48 ;  /* 0x0000003000307304 */ /* 0x000e240000200800 */
[----:B-1----:R-:W-:Y:S01]  /*23b0*/  FMUL.FTZ R74, R72, R73 ;  /* 0x00000049484a7220 */ /* 0x002fe20000410000 */
[----:B------:R-:W-:-:S05]  /*23c0*/  FMUL.FTZ R52, R88, R53 ;  /* 0x0000003558347220 */ /* 0x000fca0000410000 */
[----:B------:R-:W-:Y:S01]  /*23d0*/  F2F.F16.F32 R77, R76 ;  /* 0x0000004c004d7304 */ /* 0x000fe20000200800 */
[----:B0-----:R-:W-:-:S07]  /*23e0*/  IMAD.WIDE.U32 R48, R48, 0x10000, RZ ;  /* 0x0001000030307825 */ /* 0x001fce00078e00ff */
[----:B------:R-:W0:Y:S08]  /*23f0*/  F2F.F16.F32 R74, R74 ;  /* 0x0000004a004a7304 */ /* 0x000e300000200800 */
[----:B------:R-:W1:Y:S01]  /*2400*/  F2F.F16.F32 R75, R52 ;  /* 0x00000034004b7304 */ /* 0x000e620000200800 */
[----:B0-----:R-:W-:-:S04]  /*2410*/  PRMT R77, R74, 0x5410, R77 ;  /* 0x000054104a4d7816 */ /* 0x001fc8000000004d */
[----:B------:R-:W-:Y:S02]  /*2420*/  LOP3.LUT R49, R77, R49, RZ, 0xfc, !PT ;  /* 0x000000314d317212 */ /* 0x000fe400078efcff */
[----:B-1----:R-:W-:-:S05]  /*2430*/  LOP3.LUT R48, R48, R75, RZ, 0xfc, !PT ;  /* 0x0000004b30307212 */ /* 0x002fca00078efcff */
[----:B------:R0:W-:Y:S01]  /*2440*/  STG.E.64 desc[UR8][R38.64], R48 ;  /* 0x0000003026007986 */ /* 0x0001e2000c101b08 */
[--C-:B----4-:R-:W-:Y:S01]  /*2450*/  SHF.R.U64 R73, R32, 0x10, R33.reuse ;  /* 0x0000001020497819 */ /* 0x110fe20000001221 */
[----:B------:R-:W-:Y:S01]  /*2460*/  HADD2.F32 R32, -RZ, R32.H0_H0 ;  /* 0x20000020ff207230 */ /* 0x000fe20000004100 */
[----:B------:R-:W-:Y:S01]  /*2470*/  SHF.R.U32.HI R102, RZ, 0x10, R33 ;  /* 0x00000010ff667819 */ /* 0x000fe20000011621 */
[----:B------:R-:W-:Y:S02]  /*2480*/  HADD2.F32 R53, -RZ, R33.H0_H0 ;  /* 0x20000021ff357230 */ /* 0x000fe40000004100 */
[----:B------:R-:W-:Y:S02]  /*2490*/  HADD2.F32 R73, -RZ, R73.H0_H0 ;  /* 0x20000049ff497230 */ /* 0x000fe40000004100 */
[----:B------:R-:W-:Y:S01]  /*24a0*/  FMUL.FTZ R105, R105, R32 ;  /* 0x0000002069697220 */ /* 0x000fe20000410000 */
[----:B------:R-:W-:Y:S01]  /*24b0*/  HADD2.F32 R102, -RZ, R102.H0_H0 ;  /* 0x20000066ff667230 */ /* 0x000fe20000004100 */
[--C-:B---3--:R-:W-:Y:S01]  /*24c0*/  SHF.R.U64 R32, R34, 0x10, R35.reuse ;  /* 0x0000001022207819 */ /* 0x108fe20000001223 */
[----:B------:R-:W-:Y:S01]  /*24d0*/  HADD2.F32 R99, -RZ, R34.H0_H0 ;  /* 0x20000022ff637230 */ /* 0x000fe20000004100 */
[----:B------:R-:W-:Y:S01]  /*24e0*/  SHF.R.U32.HI R33, RZ, 0x10, R35 ;  /* 0x00000010ff217819 */ /* 0x000fe20000011623 */
[----:B------:R-:W-:-:S02]  /*24f0*/  HADD2.F32 R75, -RZ, R35.H0_H0 ;  /* 0x20000023ff4b7230 */ /* 0x000fc40000004100 */
[----:B------:R-:W-:Y:S01]  /*2500*/  FMUL.FTZ R53, R82, R53 ;  /* 0x0000003552357220 */ /* 0x000fe20000410000 */
[----:B------:R-:W-:Y:S02]  /*2510*/  HADD2.F32 R32, -RZ, R32.H0_H0 ;  /* 0x20000020ff207230 */ /* 0x000fe40000004100 */
[----:B------:R-:W-:Y:S01]  /*2520*/  FMUL.FTZ R99, R94, R99 ;  /* 0x000000635e637220 */ /* 0x000fe20000410000 */
[----:B------:R-:W-:Y:S02]  /*2530*/  HADD2.F32 R33, -RZ, R33.H0_H0 ;  /* 0x20000021ff217230 */ /* 0x000fe40000004100 */
[----:B------:R-:W-:Y:S01]  /*2540*/  FMUL.FTZ R52, R80, R73 ;  /* 0x0000004950347220 */ /* 0x000fe20000410000 */
[----:B------:R-:W-:Y:S01]  /*2550*/  FMUL.FTZ R102, R81, R102 ;  /* 0x0000006651667220 */ /* 0x000fe20000410000 */
[----:B------:R-:W-:Y:S01]  /*2560*/  FMUL.FTZ R94, R83, R32 ;  /* 0x00000020535e7220 */ /* 0x000fe20000410000 */
[----:B------:R-:W-:Y:S01]  /*2570*/  FMUL.FTZ R75, R84, R75 ;  /* 0x0000004b544b7220 */ /* 0x000fe20000410000 */
[----:B------:R-:W-:Y:S01]  /*2580*/  FMUL.FTZ R92, R92, R33 ;  /* 0x000000215c5c7220 */ /* 0x000fe20000410000 */
[--C-:B--2---:R-:W-:Y:S01]  /*2590*/  SHF.R.U64 R34, R36, 0x10, R37.reuse ;  /* 0x0000001024227819 */ /* 0x104fe20000001225 */
[----:B0-----:R-:W-:Y:S01]  /*25a0*/  HADD2.F32 R39, -RZ, R37.H0_H0 ;  /* 0x20000025ff277230 */ /* 0x001fe20000004100 */
[----:B------:R-:W-:Y:S01]  /*25b0*/  SHF.R.U32.HI R32, RZ, 0x10, R37 ;  /* 0x00000010ff207819 */ /* 0x000fe20000011625 */
[----:B------:R-:W-:-:S02]  /*25c0*/  HADD2.F32 R35, -RZ, R36.H0_H0 ;  /* 0x20000024ff237230 */ /* 0x000fc40000004100 */
[----:B------:R-:W-:Y:S02]  /*25d0*/  HADD2.F32 R37, -RZ, R34.H0_H0 ;  /* 0x20000022ff257230 */ /* 0x000fe40000004100 */
[----:B------:R-:W-:Y:S01]  /*25e0*/  FMUL.FTZ R39, R72, R39 ;  /* 0x0000002748277220 */ /* 0x000fe20000410000 */
[----:B------:R-:W-:Y:S02]  /*25f0*/  HADD2.F32 R32, -RZ, R32.H0_H0 ;  /* 0x20000020ff207230 */ /* 0x000fe40000004100 */
[----:B------:R-:W-:Y:S01]  /*2600*/  FMUL.FTZ R35, R88, R35 ;  /* 0x0000002358237220 */ /* 0x000fe20000410000 */
[----:B------:R-:W-:Y:S02]  /*2610*/  FMUL.FTZ R50, R50, R37 ;  /* 0x0000002532327220 */ /* 0x000fe40000410000 */
[----:B------:R-:W-:Y:S01]  /*2620*/  FMUL.FTZ R32, R51, R32 ;  /* 0x0000002033207220 */ /* 0x000fe20000410000 */
[----:B------:R-:W-:Y:S06]  /*2630*/  BRA `(.L_x_815) ;  /* 0x00000020005c7947 */ /* 0x000fec0003800000 */
.L_x_814:
        /* <DEDUP_REMOVED lines=9> */
[----:B------:R-:W-:Y:S01]  /*26d0*/  FMUL.FTZ R100, R88, R101 ;  /* 0x0000006558647220 */ /* 0x000fe20000410000 */
[----:B------:R-:W-:Y:S01]  /*26e0*/  FADD.FTZ R77, -R78, R77 ;  /* 0x0000004d4e4d7221 */ /* 0x000fe20000010100 */
[C-C-:B------:R-:W-:Y:S01]  /*26f0*/  FFMA.FTZ R72, R93.reuse, R72, R90.reuse ;  /* 0x000000485d487223 */ /* 0x140fe2000001005a */
[----:B------:R-:W-:Y:S01]  /*2700*/  FFMA.FTZ R84, R93, R84, R90 ;  /* 0x000000545d547223 */ /* 0x000fe2000001005a */
[----:B------:R-:W-:Y:S01]  /*2710*/  FADD.FTZ R97, -R97, R80 ;  /* 0x0000005061617221 */ /* 0x000fe20000010100 */
[C---:B------:R-:W-:Y:S01]  /*2720*/  FMUL.FTZ R92, R88.reuse, R73 ;  /* 0x00000049585c7220 */ /* 0x040fe20000410000 */
[----:B------:R0:W-:Y:S01]  /*2730*/  F2F.F16.F32 R36, R102 ;  /* 0x0000006600247304 */ /* 0x0001e20000200800 */
[----:B------:R-:W-:Y:S01]  /*2740*/  FMUL.FTZ R98, R88, R77 ;  /* 0x0000004d58627220 */ /* 0x000fe20000410000 */
[----:B------:R-:W-:Y:S01]  /*2750*/  FADD.FTZ R83, -R72, R83 ;  /* 0x0000005348537221 */ /* 0x000fe20000010100 */
[----:B------:R-:W-:Y:S01]  /*2760*/  FADD.FTZ R35, -R84, R79 ;  /* 0x0000004f54237221 */ /* 0x000fe20000010100 */
[----:B------:R-:W-:Y:S01]  /*2770*/  FMUL.FTZ R72, R88, R97 ;  /* 0x0000006158487220 */ /* 0x000fe20000410000 */
[----:B------:R-:W-:-:S02]  /*2780*/  HADD2.F32 R80, -RZ, R33.H0_H0 ;  /* 0x20000021ff507230 */ /* 0x000fc40000004100 */
[----:B------:R-:W-:Y:S01]  /*2790*/  FFMA.FTZ R76, R93, R76, R90 ;  /* 0x0000004c5d4c7223 */ /* 0x000fe2000001005a */
[--C-:B------:R-:W-:Y:S01]  /*27a0*/  HADD2.F32 R81, -RZ, R32.reuse.H0_H0 ;  /* 0x20000020ff517230 */ /* 0x100fe20000004100 */
[----:B------:R1:W2:Y:S01]  /*27b0*/  F2F.F16.F32 R37, R100 ;  /* 0x0000006400257304 */ /* 0x0002a20000200800 */
[----:B------:R-:W-:Y:S02]  /*27c0*/  HADD2.F32 R33, -RZ, R65.H0_H0 ;  /* 0x20000041ff217230 */ /* 0x000fe40000004100 */
[----:B0-----:R-:W-:Y:S01]  /*27d0*/  FMUL.FTZ R102, R102, R49 ;  /* 0x0000003166667220 */ /* 0x001fe20000410000 */
[----:B------:R-:W-:Y:S01]  /*27e0*/  FMUL.FTZ R94, R88, R35 ;  /* 0x00000023585e7220 */ /* 0x000fe20000410000 */
[----:B------:R-:W-:Y:S02]  /*27f0*/  HADD2.F32 R35, -RZ, R32.H1_H1 ;  /* 0x30000020ff237230 */ /* 0x000fe40000004100 */
[----:B------:R-:W-:Y:S01]  /*2800*/  FMUL.FTZ R101, R72, R49 ;  /* 0x0000003148657220 */ /* 0x000fe20000410000 */
[----:B------:R-:W-:Y:S01]  /*2810*/  FADD.FTZ R75, -R76, R75 ;  /* 0x0000004b4c4b7221 */ /* 0x000fe20000010100 */
[----:B------:R-:W-:Y:S01]  /*2820*/  FMUL.FTZ R33, R102, R33 ;  /* 0x0000002166217220 */ /* 0x000fe20000410000 */
[----:B------:R0:W-:Y:S01]  /*2830*/  F2F.F16.F32 R78, R92 ;  /* 0x0000005c004e7304 */ /* 0x0001e20000200800 */
[----:B-1----:R-:W-:Y:S01]  /*2840*/  FMUL.FTZ R100, R100, R49 ;  /* 0x0000003164647220 */ /* 0x002fe20000410000 */
[C---:B------:R-:W-:Y:S01]  /*2850*/  FMUL.FTZ R34, R88.reuse, R83 ;  /* 0x0000005358227220 */ /* 0x040fe20000410000 */
[----:B------:R-:W-:Y:S01]  /*2860*/  FMUL.FTZ R74, R88, R75 ;  /* 0x0000004b584a7220 */ /* 0x000fe20000410000 */
[----:B------:R-:W-:Y:S01]  /*2870*/  FMUL.FTZ R75, R101, R80 ;  /* 0x00000050654b7220 */ /* 0x000fe20000410000 */
[----:B------:R-:W-:Y:S01]  /*2880*/  FMUL.FTZ R35, R100, R35 ;  /* 0x0000002364237220 */ /* 0x000fe20000410000 */
[----:B------:R-:W-:-:S02]  /*2890*/  HADD2.F32 R80, -RZ, R64.H0_H0 ;  /* 0x20000040ff507230 */ /* 0x000fc40000004100 */
[-C--:B------:R-:W-:Y:S01]  /*28a0*/  FMUL.FTZ R103, R34, R49.reuse ;  /* 0x0000003122677220 */ /* 0x080fe20000410000 */
[----:B------:R1:W3:Y:S01]  /*28b0*/  F2F.F16.F32 R77, R98 ;  /* 0x00000062004d7304 */ /* 0x0002e20000200800 */
[-C--:B0-----:R-:W-:Y:S01]  /*28c0*/  FMUL.FTZ R92, R92, R49.reuse ;  /* 0x000000315c5c7220 */ /* 0x081fe20000410000 */
[----:B------:R-:W-:Y:S01]  /*28d0*/  FMUL.FTZ R99, R74, R49 ;  /* 0x000000314a637220 */ /* 0x000fe20000410000 */
[----:B------:R-:W-:Y:S02]  /*28e0*/  FMUL.FTZ R111, R103, R80 ;  /* 0x00000050676f7220 */ /* 0x000fe40000410000 */
[----:B------:R-:W-:Y:S01]  /*28f0*/  FMUL.FTZ R82, R92, R81 ;  /* 0x000000515c527220 */ /* 0x000fe20000410000 */
[----:B------:R-:W-:Y:S02]  /*2900*/  HADD2.F32 R81, -RZ, R63.H0_H0 ;  /* 0x2000003fff517230 */ /* 0x000fe40000004100 */
[----:B------:R0:W4:Y:S01]  /*2910*/  F2F.F16.F32 R39, R72 ;  /* 0x0000004800277304 */ /* 0x0001220000200800 */
[----:B-1----:R-:W-:-:S04]  /*2920*/  FMUL.FTZ R98, R98, R49 ;  /* 0x0000003162627220 */ /* 0x002fc80000410000 */
[----:B------:R-:W-:Y:S01]  /*2930*/  FMUL.FTZ R97, R98, R81 ;  /* 0x0000005162617220 */ /* 0x000fe20000410000 */
[----:B--2---:R-:W-:Y:S01]  /*2940*/  PRMT R81, R36, 0x5410, R37 ;  /* 0x0000541024517816 */ /* 0x004fe20000000025 */
[----:B------:R-:W-:Y:S01]  /*2950*/  HADD2.F32 R37, -RZ, R38.H0_H0 ;  /* 0x20000026ff257230 */ /* 0x000fe20000004100 */
[----:B------:R1:W-:Y:S01]  /*2960*/  F2F.F16.F32 R84, R33 ;  /* 0x0000002100547304 */ /* 0x0003e20000200800 */
[----:B0-----:R-:W0:Y:S01]  /*2970*/  LDC.64 R72, c[0x0][0x390] ;  /* 0x0000e400ff487b82 */ /* 0x001e220000000a00 */
[----:B---3--:R-:W-:Y:S01]  /*2980*/  PRMT R105, R77, 0x5410, R78 ;  /* 0x000054104d697816 */ /* 0x008fe2000000004e */
[----:B------:R-:W-:Y:S02]  /*2990*/  HADD2.F32 R78, -RZ, R62.H0_H0 ;  /* 0x2000003eff4e7230 */ /* 0x000fe40000004100 */
[----:B----4-:R-:W-:-:S03]  /*29a0*/  IMAD.WIDE.U32 R38, R39, 0x10000, RZ ;  /* 0x0001000027267825 */ /* 0x010fc600078e00ff */
[----:B------:R2:W-:Y:S01]  /*29b0*/  F2F.F16.F32 R76, R94 ;  /* 0x0000005e004c7304 */ /* 0x0005e20000200800 */
[----:B-1----:R-:W1:Y:S01]  /*29c0*/  LDC.64 R32, c[0x0][0x478] ;  /* 0x00011e00ff207b82 */ /* 0x002e620000000a00 */
[----:B------:R-:W-:Y:S01]  /*29d0*/  FMUL.FTZ R78, R99, R78 ;  /* 0x0000004e634e7220 */ /* 0x000fe20000410000 */
[----:B------:R-:W-:-:S05]  /*29e0*/  LOP3.LUT R81, R81, R39, RZ, 0xfc, !PT ;  /* 0x0000002751517212 */ /* 0x000fca00078efcff */
[----:B------:R-:W3:Y:S01]  /*29f0*/  F2F.F16.F32 R83, R34 ;  /* 0x0000002200537304 */ /* 0x000ee20000200800 */
[----:B--2---:R-:W-:-:S04]  /*2a00*/  FMUL.FTZ R94, R94, R49 ;  /* 0x000000315e5e7220 */ /* 0x004fc80000410000 */
[----:B------:R-:W-:-:S03]  /*2a10*/  FMUL.FTZ R77, R94, R37 ;  /* 0x000000255e4d7220 */ /* 0x000fc60000410000 */
[----:B------:R2:W4:Y:S01]  /*2a20*/  F2F.F16.F32 R109, R35 ;  /* 0x00000023006d7304 */ /* 0x0005220000200800 */
[----:B0-----:R-:W-:Y:S01]  /*2a30*/  IMAD.WIDE.U32 R36, R85, 0x8, R72 ;  /* 0x0000000855247825 */ /* 0x001fe200078e0048 */
[----:B---3--:R-:W-:-:S06]  /*2a40*/  LOP3.LUT R80, R38, R83, RZ, 0xfc, !PT ;  /* 0x0000005326507212 */ /* 0x008fcc00078efcff */
[----:B------:R-:W0:Y:S01]  /*2a50*/  F2F.F16.F32 R75, R75 ;  /* 0x0000004b004b7304 */ /* 0x000e220000200800 */
[----:B--2---:R-:W2:Y:S01]  /*2a60*/  LDC.64 R34, c[0x0][0x468] ;  /* 0x00011a00ff227b82 */ /* 0x004ea20000000a00 */
[----:B------:R-:W3:Y:S01]  /*2a70*/  LDG.E.64 R36, desc[UR8][R36.64] ;  /* 0x0000000824247981 */ /* 0x000ee2000c1e1b00 */
[----:B----4-:R-:W-:-:S05]  /*2a80*/  PRMT R109, R84, 0x5410, R109 ;  /* 0x00005410546d7816 */ /* 0x010fca000000006d */
[----:B------:R-:W-:Y:S01]  /*2a90*/  F2F.F16.F32 R82, R82 ;  /* 0x0000005200527304 */ /* 0x000fe20000200800 */
[----:B0-----:R-:W-:-:S07]  /*2aa0*/  IMAD.WIDE.U32 R38, R75, 0x10000, RZ ;  /* 0x000100004b267825 */ /* 0x001fce00078e00ff */
[----:B------:R-:W0:Y:S08]  /*2ab0*/  F2F.F16.F32 R97, R97 ;  /* 0x0000006100617304 */ /* 0x000e300000200800 */
[----:B------:R-:W-:Y:S08]  /*2ac0*/  F2F.F16.F32 R79, R74 ;  /* 0x0000004a004f7304 */ /* 0x000ff00000200800 */
[----:B------:R4:W-:Y:S08]  /*2ad0*/  F2F.F16.F32 R74, R77 ;  /* 0x0000004d004a7304 */ /* 0x0009f00000200800 */
[----:B------:R-:W5:Y:S08]  /*2ae0*/  F2F.F16.F32 R111, R111 ;  /* 0x0000006f006f7304 */ /* 0x000f700000200800 */
[----:B------:R-:W2:Y:S01]  /*2af0*/  F2F.F16.F32 R113, R78 ;  /* 0x0000004e00717304 */ /* 0x000ea20000200800 */
[----:B0-----:R-:W-:Y:S01]  /*2b00*/  PRMT R115, R97, 0x5410, R82 ;  /* 0x0000541061737816 */ /* 0x001fe20000000052 */
[----:B----4-:R-:W-:Y:S01]  /*2b10*/  IMAD.WIDE.U32 R76, R76, 0x10000, RZ ;  /* 0x000100004c4c7825 */ /* 0x010fe200078e00ff */
[----:B------:R-:W-:-:S03]  /*2b20*/  LOP3.LUT R83, R109, R39, RZ, 0xfc, !PT ;  /* 0x000000276d537212 */ /* 0x000fc600078efcff */
[----:B-1----:R-:W-:Y:S01]  /*2b30*/  IMAD.WIDE.U32 R96, R85, 0x8, R32 ;  /* 0x0000000855607825 */ /* 0x002fe200078e0020 */
[----:B-----5:R-:W-:-:S03]  /*2b40*/  LOP3.LUT R82, R38, R111, RZ, 0xfc, !PT ;  /* 0x0000006f26527212 */ /* 0x020fc600078efcff */
[----:B------:R-:W-:Y:S01]  /*2b50*/  IMAD.WIDE.U32 R74, R74, 0x10000, RZ ;  /* 0x000100004a4a7825 */ /* 0x000fe200078e00ff */
[----:B------:R-:W-:Y:S01]  /*2b60*/  LOP3.LUT R76, R76, R79, RZ, 0xfc, !PT ;  /* 0x0000004f4c4c7212 */ /* 0x000fe200078efcff */
[----:B------:R0:W-:Y:S02]  /*2b70*/  STG.E.64 desc[UR8][R96.64], R80 ;  /* 0x0000005060007986 */ /* 0x0001e4000c101b08 */
[----:B--2---:R-:W-:Y:S01]  /*2b80*/  IMAD.WIDE.U32 R84, R85, 0x8, R34 ;  /* 0x0000000855547825 */ /* 0x004fe200078e0022 */
[----:B------:R-:W-:-:S03]  /*2b90*/  LOP3.LUT R77, R105, R77, RZ, 0xfc, !PT ;  /* 0x0000004d694d7212 */ /* 0x000fc600078efcff */
[----:B------:R-:W-:Y:S01]  /*2ba0*/  IMAD.WIDE.U32 R38, R95, 0x8, R72 ;  /* 0x000000085f267825 */ /* 0x000fe200078e0048 */
[----:B------:R-:W-:Y:S02]  /*2bb0*/  LOP3.LUT R75, R115, R75, RZ, 0xfc, !PT ;  /* 0x0000004b734b7212 */ /* 0x000fe400078efcff */
[----:B------:R-:W-:Y:S01]  /*2bc0*/  LOP3.LUT R74, R74, R113, RZ, 0xfc, !PT ;  /* 0x000000714a4a7212 */ /* 0x000fe200078efcff */
[C---:B------:R-:W-:Y:S01]  /*2bd0*/  IMAD.WIDE.U32 R78, R95.reuse, 0x8, R32 ;  /* 0x000000085f4e7825 */ /* 0x040fe200078e0020 */
[----:B------:R1:W-:Y:S03]  /*2be0*/  STG.E.64 desc[UR8][R84.64], R82 ;  /* 0x0000005254007986 */ /* 0x0003e6000c101b08 */
[----:B0-----:R-:W-:Y:S01]  /*2bf0*/  IMAD.WIDE.U32 R80, R95, 0x8, R34 ;  /* 0x000000085f507825 */ /* 0x001fe200078e0022 */
[----:B------:R-:W2:Y:S03]  /*2c00*/  LDG.E.64 R38, desc[UR8][R38.64] ;  /* 0x0000000826267981 */ /* 0x000ea6000c1e1b00 */
[----:B------:R-:W-:Y:S01]  /*2c10*/  IMAD.WIDE.U32 R72, R87, 0x8, R72 ;  /* 0x0000000857487825 */ /* 0x000fe200078e0048 */
[----:B------:R-:W-:Y:S04]  /*2c20*/  STG.E.64 desc[UR8][R78.64], R76 ;  /* 0x0000004c4e007986 */ /* 0x000fe8000c101b08 */
[----:B------:R0:W-:Y:S04]  /*2c30*/  STG.E.64 desc[UR8][R80.64], R74 ;  /* 0x0000004a50007986 */ /* 0x0001e8000c101b08 */
[----:B------:R-:W4:Y:S01]  /*2c40*/  LDG.E.64 R72, desc[UR8][R72.64] ;  /* 0x0000000848487981 */ /* 0x000f22000c1e1b00 */
[C-C-:B------:R-:W-:Y:S01]  /*2c50*/  FFMA.FTZ R52, R93.reuse, R52, R90.reuse ;  /* 0x000000345d347223 */ /* 0x140fe2000001005a */
[C-C-:B------:R-:W-:Y:S01]  /*2c60*/  FFMA.FTZ R50, R93.reuse, R50, R90.reuse ;  /* 0x000000325d327223 */ /* 0x140fe2000001005a */
[----:B------:R-:W-:-:S02]  /*2c70*/  FFMA.FTZ R51, R93, R51, R90 ;  /* 0x000000335d337223 */ /* 0x000fc4000001005a */
[----:B------:R-:W-:Y:S01]  /*2c80*/  FADD.FTZ R53, -R52, R53 ;  /* 0x0000003534357221 */ /* 0x000fe20000010100 */
[----:B------:R-:W-:Y:S01]  /*2c90*/  FADD.FTZ R91, -R50, R91 ;  /* 0x0000005b325b7221 */ /* 0x000fe20000010100 */
[----:B------:R-:W-:Y:S02]  /*2ca0*/  FFMA.FTZ R89, R93, R89, R90 ;  /* 0x000000595d597223 */ /* 0x000fe4000001005a */
[C---:B-1----:R-:W-:Y:S01]  /*2cb0*/  FMUL.FTZ R82, R88.reuse, R53 ;  /* 0x0000003558527220 */ /* 0x042fe20000410000 */
[----:B------:R-:W-:Y:S01]  /*2cc0*/  FADD.FTZ R53, -R51, R48 ;  /* 0x0000003033357221 */ /* 0x000fe20000010100 */
[C---:B------:R-:W-:Y:S01]  /*2cd0*/  FMUL.FTZ R52, R88.reuse, R91 ;  /* 0x0000005b58347220 */ /* 0x040fe20000410000 */
[----:B------:R-:W-:Y:S01]  /*2ce0*/  FADD.FTZ R89, -R89, R86 ;  /* 0x0000005659597221 */ /* 0x000fe20000010100 */
[----:B0-----:R-:W-:Y:S02]  /*2cf0*/  HADD2.F32 R75, -RZ, R106.H1_H1 ;  /* 0x3000006aff4b7230 */ /* 0x001fe40000004100 */
[----:B------:R-:W-:Y:S01]  /*2d00*/  FMUL.FTZ R84, R88, R53 ;  /* 0x0000003558547220 */ /* 0x000fe20000410000 */
[----:B------:R-:W0:Y:S01]  /*2d10*/  F2F.F16.F32 R48, R52 ;  /* 0x0000003400307304 */ /* 0x000e220000200800 */
[----:B------:R-:W-:Y:S01]  /*2d20*/  FMUL.FTZ R76, R52, R49 ;  /* 0x00000031344c7220 */ /* 0x000fe20000410000 */
[----:B------:R-:W-:Y:S01]  /*2d30*/  FMUL.FTZ R78, R88, R89 ;  /* 0x00000059584e7220 */ /* 0x000fe20000410000 */
[----:B------:R-:W-:-:S02]  /*2d40*/  HADD2.F32 R107, -RZ, R107.H0_H0 ;  /* 0x2000006bff6b7230 */ /* 0x000fc40000004100 */
[-C--:B------:R-:W-:Y:S01]  /*2d50*/  FMUL.FTZ R74, R84, R49.reuse ;  /* 0x00000031544a7220 */ /* 0x080fe20000410000 */
[----:B------:R-:W-:Y:S02]  /*2d60*/  HADD2.F32 R80, -RZ, R61.H0_H0 ;  /* 0x2000003dff507230 */ /* 0x000fe40000004100 */
[----:B------:R-:W-:Y:S01]  /*2d70*/  FMUL.FTZ R77, R82, R49 ;  /* 0x00000031524d7220 */ /* 0x000fe20000410000 */
[----:B------:R-:W-:Y:S01]  /*2d80*/  FMUL.FTZ R79, R76, R75 ;  /* 0x0000004b4c4f7220 */ /* 0x000fe20000410000 */
[----:B------:R-:W-:Y:S01]  /*2d90*/  F2F.F16.F32 R51, R82 ;  /* 0x0000005200337304 */ /* 0x000fe20000200800 */
[----:B------:R-:W-:Y:S02]  /*2da0*/  HADD2.F32 R75, -RZ, R60.H0_H0 ;  /* 0x2000003cff4b7230 */ /* 0x000fe40000004100 */
[----:B------:R-:W-:Y:S01]  /*2db0*/  FMUL.FTZ R107, R74, R107 ;  /* 0x0000006b4a6b7220 */ /* 0x000fe20000410000 */
[----:B------:R-:W-:-:S04]  /*2dc0*/  FMUL.FTZ R80, R77, R80 ;  /* 0x000000504d507220 */ /* 0x000fc80000410000 */
[----:B------:R-:W1:Y:S08]  /*2dd0*/  F2F.F16.F32 R50, R84 ;  /* 0x0000005400327304 */ /* 0x000e700000200800 */
[----:B------:R5:W1:Y:S02]  /*2de0*/  F2F.F16.F32 R53, R78 ;  /* 0x0000004e00357304 */ /* 0x000a640000200800 */
[----:B-----5:R-:W-:-:S06]  /*2df0*/  FMUL.FTZ R78, R78, R49 ;  /* 0x000000314e4e7220 */ /* 0x020fcc0000410000 */
[----:B------:R-:W5:Y:S01]  /*2e00*/  F2F.F16.F32 R79, R79 ;  /* 0x0000004f004f7304 */ /* 0x000f620000200800 */
[----:B------:R-:W-:Y:S01]  /*2e10*/  FMUL.FTZ R75, R78, R75 ;  /* 0x0000004b4e4b7220 */ /* 0x000fe20000410000 */
[----:B0-----:R-:W-:-:S06]  /*2e20*/  IMAD.WIDE.U32 R48, R48, 0x10000, RZ ;  /* 0x0001000030307825 */ /* 0x001fcc00078e00ff */
[----:B------:R-:W-:Y:S01]  /*2e30*/  F2F.F16.F32 R107, R107 ;  /* 0x0000006b006b7304 */ /* 0x000fe20000200800 */
[----:B-1----:R-:W-:-:S07]  /*2e40*/  PRMT R51, R51, 0x5410, R50 ;  /* 0x0000541033337816 */ /* 0x002fce0000000032 */
[----:B------:R-:W0:Y:S01]  /*2e50*/  F2F.F16.F32 R80, R80 ;  /* 0x0000005000507304 */ /* 0x000e220000200800 */
[----:B------:R-:W-:-:S07]  /*2e60*/  LOP3.LUT R50, R48, R53, RZ, 0xfc, !PT ;  /* 0x0000003530327212 */ /* 0x000fce00078efcff */
[----:B------:R-:W1:Y:S01]  /*2e70*/  F2F.F16.F32 R75, R75 ;  /* 0x0000004b004b7304 */ /* 0x000e620000200800 */
[----:B------:R-:W-:Y:S01]  /*2e80*/  LOP3.LUT R51, R51, R49, RZ, 0xfc, !PT ;  /* 0x0000003133337212 */ /* 0x000fe200078efcff */
[----:B-----5:R-:W-:Y:S01]  /*2e90*/  IMAD.WIDE.U32 R48, R79, 0x10000, RZ ;  /* 0x000100004f307825 */ /* 0x020fe200078e00ff */
[----:B0-----:R-:W-:-:S03]  /*2ea0*/  PRMT R107, R80, 0x5410, R107 ;  /* 0x00005410506b7816 */ /* 0x001fc6000000006b */
[----:B------:R-:W-:Y:S01]  /*2eb0*/  IMAD.WIDE.U32 R32, R87, 0x8, R32 ;  /* 0x0000000857207825 */ /* 0x000fe200078e0020 */
[----:B------:R-:W-:-:S03]  /*2ec0*/  LOP3.LUT R49, R107, R49, RZ, 0xfc, !PT ;  /* 0x000000316b317212 */ /* 0x000fc600078efcff */
[----:B------:R-:W-:Y:S01]  /*2ed0*/  IMAD.WIDE.U32 R34, R87, 0x8, R34 ;  /* 0x0000000857227825 */ /* 0x000fe200078e0022 */
[----:B-1----:R-:W-:Y:S01]  /*2ee0*/  LOP3.LUT R48, R48, R75, RZ, 0xfc, !PT ;  /* 0x0000004b30307212 */ /* 0x002fe200078efcff */
[----:B------:R0:W-:Y:S04]  /*2ef0*/  STG.E.64 desc[UR8][R32.64], R50 ;  /* 0x0000003220007986 */ /* 0x0001e8000c101b08 */
[----:B------:R1:W-:Y:S01]  /*2f00*/  STG.E.64 desc[UR8][R34.64], R48 ;  /* 0x0000003022007986 */ /* 0x0003e2000c101b08 */
[--C-:B---3--:R-:W-:Y:S01]  /*2f10*/  SHF.R.U64 R52, R36, 0x10, R37.reuse ;  /* 0x0000001024347819 */ /* 0x108fe20000001225 */
[----:B------:R-:W-:Y:S01]  /*2f20*/  HADD2.F32 R53, -RZ, R37.H0_H0 ;  /* 0x20000025ff357230 */ /* 0x000fe20000004100 */
[----:B------:R-:W-:Y:S01]  /*2f30*/  SHF.R.U32.HI R37, RZ, 0x10, R37 ;  /* 0x00000010ff257819 */ /* 0x000fe20000011625 */
[----:B------:R-:W-:-:S04]  /*2f40*/  HADD2.F32 R36, -RZ, R36.H0_H0 ;  /* 0x20000024ff247230 */ /* 0x000fc80000004100 */
[----:B------:R-:W-:Y:S02]  /*2f50*/  HADD2.F32 R37, -RZ, R37.H0_H0 ;  /* 0x20000025ff257230 */ /* 0x000fe40000004100 */
[----:B------:R-:W-:Y:S01]  /*2f60*/  FMUL.FTZ R53, R102, R53 ;  /* 0x0000003566357220 */ /* 0x000fe20000410000 */
[----:B------:R-:W-:Y:S02]  /*2f70*/  FMUL.FTZ R105, R103, R36 ;  /* 0x0000002467697220 */ /* 0x000fe40000410000 */
[----:B------:R-:W-:Y:S01]  /*2f80*/  FMUL.FTZ R102, R100, R37 ;  /* 0x0000002564667220 */ /* 0x000fe20000410000 */
[----:B------:R-:W-:-:S05]  /*2f90*/  HADD2.F32 R52, -RZ, R52.H0_H0 ;  /* 0x20000034ff347230 */ /* 0x000fca0000004100 */
[----:B------:R-:W-:Y:S01]  /*2fa0*/  FMUL.FTZ R52, R101, R52 ;  /* 0x0000003465347220 */ /* 0x000fe20000410000 */
[--C-:B--2---:R-:W-:Y:S01]  /*2fb0*/  SHF.R.U64 R79, R38, 0x10, R39.reuse ;  /* 0x00000010264f7819 */ /* 0x104fe20000001227 */
[----:B------:R-:W-:Y:S01]  /*2fc0*/  HADD2.F32 R75, -RZ, R39.H0_H0 ;  /* 0x20000027ff4b7230 */ /* 0x000fe20000004100 */
[----:B------:R-:W-:Y:S01]  /*2fd0*/  SHF.R.U32.HI R39, RZ, 0x10, R39 ;  /* 0x00000010ff277819 */ /* 0x000fe20000011627 */
[----:B------:R-:W-:Y:S02]  /*2fe0*/  HADD2.F32 R38, -RZ, R38.H0_H0 ;  /* 0x20000026ff267230 */ /* 0x000fe40000004100 */
[----:B------:R-:W-:Y:S02]  /*2ff0*/  HADD2.F32 R79, -RZ, R79.H0_H0 ;  /* 0x2000004fff4f7230 */ /* 0x000fe40000004100 */
[----:B0-----:R-:W-:Y:S01]  /*3000*/  HADD2.F32 R33, -RZ, R39.H0_H0 ;  /* 0x20000027ff217230 */ /* 0x001fe20000004100 */
[--C-:B----4-:R-:W-:Y:S02]  /*3010*/  SHF.R.U64 R37, R72, 0x10, R73.reuse ;  /* 0x0000001048257819 */ /* 0x110fe40000001249 */
[----:B------:R-:W-:Y:S01]  /*3020*/  SHF.R.U32.HI R36, RZ, 0x10, R73 ;  /* 0x00000010ff247819 */ /* 0x000fe20000011649 */
[----:B------:R-:W-:-:S02]  /*3030*/  HADD2.F32 R32, -RZ, R73.H0_H0 ;  /* 0x20000049ff207230 */ /* 0x000fc40000004100 */
[----:B-1----:R-:W-:Y:S02]  /*3040*/  HADD2.F32 R35, -RZ, R72.H0_H0 ;  /* 0x20000048ff237230 */ /* 0x002fe40000004100 */
[----:B------:R-:W-:Y:S02]  /*3050*/  HADD2.F32 R37, -RZ, R37.H0_H0 ;  /* 0x20000025ff257230 */ /* 0x000fe40000004100 */
[----:B------:R-:W-:Y:S02]  /*3060*/  HADD2.F32 R49, -RZ, R36.H0_H0 ;  /* 0x20000024ff317230 */ /* 0x000fe40000004100 */
        /* <DEDUP_REMOVED lines=9> */
.L_x_813:
[----:B------:R-:W-:-:S04]  /*3100*/  UISETP.NE.U32.AND UP0, UPT, UR16, URZ, UPT ;  /* 0x000000ff1000728c */ /* 0x000fc8000bf05070 */
[----:B------:R-:W-:-:S09]  /*3110*/  UISETP.NE.AND.EX UP0, UPT, UR17, URZ, UPT, UP0 ;  /* 0x000000ff1100728c */ /* 0x000fd2000bf05300 */
[----:B------:R-:W-:Y:S05]  /*3120*/  BRA.U UP0, `(.L_x_816) ;  /* 0x0000000900947547 */ /* 0x000fea000b800000 */
[--C-:B------:R-:W-:Y:S01]  /*3130*/  SHF.R.U64 R35, R66, 0x10, R67.reuse ;  /* 0x0000001042237819 */ /* 0x100fe20000001243 */
[----:B------:R-:W-:Y:S01]  /*3140*/  FFMA.FTZ R97, R93, R97, R90 ;  /* 0x000000615d617223 */ /* 0x000fe2000001005a */
[----:B------:R-:W-:Y:S01]  /*3150*/  MOV R34, R67 ;  /* 0x0000004300227202 */ /* 0x000fe20000000f00 */
[----:B------:R-:W-:Y:S01]  /*3160*/  HADD2.F32 R33, -RZ, R33.H0_H0 ;  /* 0x20000021ff217230 */ /* 0x000fe20000004100 */
[----:B------:R-:W-:Y:S01]  /*3170*/  SHF.R.U32.HI R37, RZ, 0x10, R67 ;  /* 0x00000010ff257819 */ /* 0x000fe20000011643 */
[----:B------:R-:W-:Y:S02]  /*3180*/  HADD2.F32 R35, -RZ, R35.H0_H0 ;  /* 0x20000023ff237230 */ /* 0x000fe40000004100 */
[----:B------:R-:W-:Y:S01]  /*3190*/  FADD.FTZ R80, -R97, R80 ;  /* 0x0000005061507221 */ /* 0x000fe20000010100 */
[C-C-:B------:R-:W-:Y:S01]  /*31a0*/  FFMA.FTZ R101, R93.reuse, R101, R90.reuse ;  /* 0x000000655d657223 */ /* 0x140fe2000001005a */
[----:B------:R-:W-:Y:S01]  /*31b0*/  FFMA.FTZ R72, R93, R72, R90 ;  /* 0x000000485d487223 */ /* 0x000fe2000001005a */
[----:B------:R-:W-:-:S02]  /*31c0*/  HADD2.F32 R37, -RZ, R37.H0_H0 ;  /* 0x20000025ff257230 */ /* 0x000fc40000004100 */
[----:B------:R-:W-:Y:S01]  /*31d0*/  FFMA.FTZ R80, R88, R80, R35 ;  /* 0x0000005058507223 */ /* 0x000fe20000010023 */
[----:B------:R-:W-:Y:S02]  /*31e0*/  HADD2.F32 R35, -RZ, R34.H0_H0 ;  /* 0x20000022ff237230 */ /* 0x000fe40000004100 */
[----:B------:R-:W-:Y:S01]  /*31f0*/  FADD.FTZ R36, -R101, R82 ;  /* 0x0000005265247221 */ /* 0x000fe20000010100 */
[C-C-:B------:R-:W-:Y:S01]  /*3200*/  FFMA.FTZ R99, R93.reuse, R99, R90.reuse ;  /* 0x000000635d637223 */ /* 0x140fe2000001005a */
[-C--:B------:R-:W-:Y:S01]  /*3210*/  FMUL.FTZ R80, R80, R49.reuse ;  /* 0x0000003150507220 */ /* 0x080fe20000410000 */
[----:B------:R-:W-:Y:S01]  /*3220*/  FADD.FTZ R83, -R72, R83 ;  /* 0x0000005348537221 */ /* 0x000fe20000010100 */
[----:B------:R-:W-:Y:S01]  /*3230*/  FFMA.FTZ R36, R88, R36, R37 ;  /* 0x0000002458247223 */ /* 0x000fe20000010025 */
[----:B------:R-:W-:Y:S01]  /*3240*/  FFMA.FTZ R76, R93, R76, R90 ;  /* 0x0000004c5d4c7223 */ /* 0x000fe2000001005a */
[----:B------:R-:W-:Y:S01]  /*3250*/  FMUL.FTZ R34, R33, R80 ;  /* 0x0000005021227220 */ /* 0x000fe20000410000 */
[----:B------:R-:W-:Y:S01]  /*3260*/  MOV R33, R66 ;  /* 0x0000004200217202 */ /* 0x000fe20000000f00 */
[----:B------:R-:W-:Y:S01]  /*3270*/  FADD.FTZ R92, -R99, R92 ;  /* 0x0000005c635c7221 */ /* 0x000fe20000010100 */
[----:B------:R-:W-:Y:S01]  /*3280*/  FMUL.FTZ R81, R36, R49 ;  /* 0x0000003124517220 */ /* 0x000fe20000410000 */
[----:B------:R-:W-:Y:S01]  /*3290*/  FADD.FTZ R75, -R76, R75 ;  /* 0x0000004b4c4b7221 */ /* 0x000fe20000010100 */
[----:B------:R-:W-:Y:S01]  /*32a0*/  FFMA.FTZ R78, R93, R78, R90 ;  /* 0x0000004e5d4e7223 */ /* 0x000fe2000001005a */
[----:B------:R-:W-:-:S02]  /*32b0*/  HADD2.F32 R33, -RZ, R33.H0_H0 ;  /* 0x20000021ff217230 */ /* 0x000fc40000004100 */
[----:B------:R-:W-:Y:S01]  /*32c0*/  FFMA.FTZ R92, R88, R92, R35 ;  /* 0x0000005c585c7223 */ /* 0x000fe20000010023 */
[----:B------:R-:W-:Y:S01]  /*32d0*/  HADD2.F32 R76, -RZ, R32.H1_H1 ;  /* 0x30000020ff4c7230 */ /* 0x000fe20000004100 */
[----:B------:R-:W-:Y:S01]  /*32e0*/  SHF.R.U64 R35, R68, 0x10, R69 ;  /* 0x0000001044237819 */ /* 0x000fe20000001245 */
[C-C-:B------:R-:W-:Y:S01]  /*32f0*/  FFMA.FTZ R84, R93.reuse, R84, R90.reuse ;  /* 0x000000545d547223 */ /* 0x140fe2000001005a */
[----:B------:R-:W-:Y:S01]  /*3300*/  FFMA.FTZ R36, R88, R83, R33 ;  /* 0x0000005358247223 */ /* 0x000fe20000010021 */
[----:B------:R-:W-:Y:S01]  /*3310*/  MOV R33, R69 ;  /* 0x0000004500217202 */ /* 0x000fe20000000f00 */
[----:B------:R-:W-:Y:S01]  /*3320*/  FADD.FTZ R78, -R78, R77 ;  /* 0x0000004d4e4e7221 */ /* 0x000fe20000010100 */
[----:B------:R-:W-:Y:S01]  /*3330*/  SHF.R.U32.HI R39, RZ, 0x10, R69 ;  /* 0x00000010ff277819 */ /* 0x000fe20000011645 */
[----:B------:R-:W-:Y:S01]  /*3340*/  FFMA.FTZ R74, R93, R74, R90 ;  /* 0x0000004a5d4a7223 */ /* 0x000fe2000001005a */
[----:B------:R-:W-:Y:S02]  /*3350*/  HADD2.F32 R37, -RZ, R65.H0_H0 ;  /* 0x20000041ff257230 */ /* 0x000fe40000004100 */
[----:B------:R-:W-:Y:S01]  /*3360*/  FMUL.FTZ R77, R76, R81 ;  /* 0x000000514c4d7220 */ /* 0x000fe20000410000 */
[----:B------:R-:W-:-:S02]  /*3370*/  HADD2.F32 R33, -RZ, R33.H0_H0 ;  /* 0x20000021ff217230 */ /* 0x000fc40000004100 */
[-C--:B------:R-:W-:Y:S01]  /*3380*/  FMUL.FTZ R92, R92, R49.reuse ;  /* 0x000000315c5c7220 */ /* 0x080fe20000410000 */
[----:B------:R-:W-:Y:S02]  /*3390*/  HADD2.F32 R35, -RZ, R35.H0_H0 ;  /* 0x20000023ff237230 */ /* 0x000fe40000004100 */
[----:B------:R-:W-:Y:S01]  /*33a0*/  FADD.FTZ R82, -R84, R79 ;  /* 0x0000004f54527221 */ /* 0x000fe20000010100 */
[----:B------:R-:W-:Y:S02]  /*33b0*/  HADD2.F32 R76, -RZ, R64.H0_H0 ;  /* 0x20000040ff4c7230 */ /* 0x000fe40000004100 */
[----:B------:R-:W-:Y:S01]  /*33c0*/  FMUL.FTZ R105, R36, R49 ;  /* 0x0000003124697220 */ /* 0x000fe20000410000 */
[----:B------:R-:W-:Y:S02]  /*33d0*/  HADD2.F32 R39, -RZ, R39.H0_H0 ;  /* 0x20000027ff277230 */ /* 0x000fe40000004100 */
[----:B------:R-:W-:Y:S01]  /*33e0*/  FADD.FTZ R74, -R74, R73 ;  /* 0x000000494a4a7221 */ /* 0x000fe20000010100 */
[----:B------:R-:W-:Y:S01]  /*33f0*/  FMUL.FTZ R72, R37, R92 ;  /* 0x0000005c25487220 */ /* 0x000fe20000410000 */
[C---:B------:R-:W-:Y:S01]  /*3400*/  FFMA.FTZ R84, R88.reuse, R78, R33 ;  /* 0x0000004e58547223 */ /* 0x040fe20000010021 */
[----:B------:R-:W-:Y:S01]  /*3410*/  FFMA.FTZ R82, R88, R82, R35 ;  /* 0x0000005258527223 */ /* 0x000fe20000010023 */
[----:B------:R-:W0:Y:S01]  /*3420*/  LDC.64 R36, c[0x0][0x390] ;  /* 0x0000e400ff247b82 */ /* 0x000e220000000a00 */
[----:B------:R-:W-:Y:S01]  /*3430*/  FMUL.FTZ R79, R76, R105 ;  /* 0x000000694c4f7220 */ /* 0x000fe20000410000 */
[----:B------:R-:W-:Y:S01]  /*3440*/  MOV R33, R68 ;  /* 0x0000004400217202 */ /* 0x000fe20000000f00 */
[----:B------:R-:W-:-:S02]  /*3450*/  HADD2.F32 R35, -RZ, R38.H0_H0 ;  /* 0x20000026ff237230 */ /* 0x000fc40000004100 */
[----:B------:R-:W-:Y:S01]  /*3460*/  FFMA.FTZ R76, R88, R74, R39 ;  /* 0x0000004a584c7223 */ /* 0x000fe20000010027 */
[----:B------:R-:W-:Y:S01]  /*3470*/  HADD2.F32 R83, -RZ, R63.H0_H0 ;  /* 0x2000003fff537230 */ /* 0x000fe20000004100 */
[----:B------:R-:W-:Y:S01]  /*3480*/  F2F.F16.F32 R34, R34 ;  /* 0x0000002200227304 */ /* 0x000fe20000200800 */
[-C--:B------:R-:W-:Y:S01]  /*3490*/  FMUL.FTZ R84, R84, R49.reuse ;  /* 0x0000003154547220 */ /* 0x080fe20000410000 */
[----:B------:R-:W1:Y:S01]  /*34a0*/  LDC.64 R38, c[0x0][0x468] ;  /* 0x00011a00ff267b82 */ /* 0x000e620000000a00 */
[----:B------:R-:W-:Y:S02]  /*34b0*/  HADD2.F32 R33, -RZ, R33.H0_H0 ;  /* 0x20000021ff217230 */ /* 0x000fe40000004100 */
[-C--:B------:R-:W-:Y:S01]  /*34c0*/  FMUL.FTZ R82, R82, R49.reuse ;  /* 0x0000003152527220 */ /* 0x080fe20000410000 */
[----:B------:R-:W-:Y:S01]  /*34d0*/  FMUL.FTZ R74, R83, R84 ;  /* 0x00000054534a7220 */ /* 0x000fe20000410000 */
[----:B------:R-:W-:Y:S02]  /*34e0*/  HADD2.F32 R98, -RZ, R32.H0_H0 ;  /* 0x20000020ff627230 */ /* 0x000fe40000004100 */
[----:B------:R-:W-:Y:S01]  /*34f0*/  FMUL.FTZ R83, R76, R49 ;  /* 0x000000314c537220 */ /* 0x000fe20000410000 */
[----:B------:R-:W-:Y:S01]  /*3500*/  F2F.F16.F32 R72, R72 ;  /* 0x0000004800487304 */ /* 0x000fe20000200800 */
[----:B------:R-:W-:Y:S01]  /*3510*/  FFMA.FTZ R94, R88, R75, R33 ;  /* 0x0000004b585e7223 */ /* 0x000fe20000010021 */
[----:B------:R-:W-:Y:S01]  /*3520*/  FMUL.FTZ R35, R35, R82 ;  /* 0x0000005223237220 */ /* 0x000fe20000410000 */
[----:B------:R-:W-:-:S02]  /*3530*/  HADD2.F32 R75, -RZ, R62.H0_H0 ;  /* 0x2000003eff4b7230 */ /* 0x000fc40000004100 */
[----:B------:R-:W-:Y:S01]  /*3540*/  FMUL.FTZ R98, R98, R83 ;  /* 0x0000005362627220 */ /* 0x000fe20000410000 */
[----:B------:R-:W-:Y:S02]  /*3550*/  FMUL.FTZ R94, R94, R49 ;  /* 0x000000315e5e7220 */ /* 0x000fe40000410000 */
[----:B------:R-:W2:Y:S02]  /*3560*/  F2F.F16.F32 R77, R77 ;  /* 0x0000004d004d7304 */ /* 0x000ea40000200800 */
[----:B------:R-:W-:Y:S01]  /*3570*/  FMUL.FTZ R78, R75, R94 ;  /* 0x0000005e4b4e7220 */ /* 0x000fe20000410000 */
[----:B0-----:R-:W-:-:S05]  /*3580*/  IMAD.WIDE.U32 R32, R85, 0x8, R36 ;  /* 0x0000000855207825 */ /* 0x001fca00078e0024 */
[----:B------:R-:W0:Y:S01]  /*3590*/  F2F.F16.F32 R79, R79 ;  /* 0x0000004f004f7304 */ /* 0x000e220000200800 */
[----:B------:R-:W3:Y:S07]  /*35a0*/  LDG.E.64 R32, desc[UR8][R32.64] ;  /* 0x0000000820207981 */ /* 0x000eee000c1e1b00 */
[----:B------:R4:W5:Y:S01]  /*35b0*/  F2F.F16.F32 R73, R35 ;  /* 0x0000002300497304 */ /* 0x0009620000200800 */
[----:B--2---:R-:W-:-:S07]  /*35c0*/  PRMT R77, R72, 0x5410, R77 ;  /* 0x00005410484d7816 */ /* 0x004fce000000004d */
[----:B------:R1:W-:Y:S01]  /*35d0*/  F2F.F16.F32 R96, R74 ;  /* 0x0000004a00607304 */ /* 0x0003e20000200800 */
[----:B----4-:R-:W-:-:S07]  /*35e0*/  IMAD.WIDE.U32 R34, R34, 0x10000, RZ ;  /* 0x0001000022227825 */ /* 0x010fce00078e00ff */
[----:B------:R-:W2:Y:S01]  /*35f0*/  F2F.F16.F32 R99, R98 ;  /* 0x0000006200637304 */ /* 0x000ea20000200800 */
[----:B------:R-:W-:Y:S01]  /*3600*/  LOP3.LUT R77, R77, R35, RZ, 0xfc, !PT ;  /* 0x000000234d4d7212 */ /* 0x000fe200078efcff */
[----:B-1----:R-:W-:Y:S01]  /*3610*/  IMAD.WIDE.U32 R74, R85, 0x8, R38 ;  /* 0x00000008554a7825 */ /* 0x002fe200078e0026 */
[----:B0-----:R-:W-:-:S05]  /*3620*/  LOP3.LUT R76, R34, R79, RZ, 0xfc, !PT ;  /* 0x0000004f224c7212 */ /* 0x001fca00078efcff */
[----:B------:R0:W1:Y:S01]  /*3630*/  F2F.F16.F32 R97, R78 ;  /* 0x0000004e00617304 */ /* 0x0000620000200800 */
[----:B------:R-:W-:Y:S01]  /*3640*/  IMAD.WIDE.U32 R34, R95, 0x8, R36 ;  /* 0x000000085f227825 */ /* 0x000fe200078e0024 */
[----:B------:R4:W-:Y:S03]  /*3650*/  STG.E.64 desc[UR8][R74.64], R76 ;  /* 0x0000004c4a007986 */ /* 0x0009e6000c101b08 */
[----:B-----5:R-:W-:Y:S02]  /*3660*/  IMAD.WIDE.U32 R72, R73, 0x10000, RZ ;  /* 0x0001000049487825 */ /* 0x020fe400078e00ff */
[----:B------:R-:W5:Y:S01]  /*3670*/  LDG.E.64 R34, desc[UR8][R34.64] ;  /* 0x0000000822227981 */ /* 0x000f62000c1e1b00 */
[----:B--2---:R-:W-:Y:S01]  /*3680*/  PRMT R99, R96, 0x5410, R99 ;  /* 0x0000541060637816 */ /* 0x004fe20000000063 */
[----:B0-----:R-:W-:-:S03]  /*3690*/  IMAD.WIDE.U32 R78, R95, 0x8, R38 ;  /* 0x000000085f4e7825 */ /* 0x001fc600078e0026 */
[----:B------:R-:W-:Y:S01]  /*36a0*/  LOP3.LUT R73, R99, R73, RZ, 0xfc, !PT ;  /* 0x0000004963497212 */ /* 0x000fe200078efcff */
[----:B------:R-:W-:Y:S01]  /*36b0*/  IMAD.WIDE.U32 R36, R87, 0x8, R36 ;  /* 0x0000000857247825 */ /* 0x000fe200078e0024 */
[----:B-1----:R-:W-:-:S05]  /*36c0*/  LOP3.LUT R72, R72, R97, RZ, 0xfc, !PT ;  /* 0x0000006148487212 */ /* 0x002fca00078efcff */
[----:B------:R0:W-:Y:S04]  /*36d0*/  STG.E.64 desc[UR8][R78.64], R72 ;  /* 0x000000484e007986 */ /* 0x0001e8000c101b08 */
[----:B------:R-:W2:Y:S01]  /*36e0*/  LDG.E.64 R36, desc[UR8][R36.64] ;  /* 0x0000000824247981 */ /* 0x000ea2000c1e1b00 */
[--C-:B------:R-:W-:Y:S01]  /*36f0*/  SHF.R.U64 R85, R70, 0x10, R71.reuse ;  /* 0x0000001046557819 */ /* 0x100fe20000001247 */
[C-C-:B------:R-:W-:Y:S01]  /*3700*/  FFMA.FTZ R50, R93.reuse, R50, R90.reuse ;  /* 0x000000325d327223 */ /* 0x140fe2000001005a */
[----:B------:R-:W-:Y:S01]  /*3710*/  FFMA.FTZ R95, R93, R51, R90 ;  /* 0x000000335d5f7223 */ /* 0x000fe2000001005a */
[----:B----4-:R-:W-:Y:S02]  /*3720*/  SHF.R.U32.HI R74, RZ, 0x10, R71 ;  /* 0x00000010ff4a7819 */ /* 0x010fe40000011647 */
[----:B------:R-:W-:-:S02]  /*3730*/  HADD2.F32 R51, -RZ, R85.H0_H0 ;  /* 0x20000055ff337230 */ /* 0x000fc40000004100 */
[----:B------:R-:W-:Y:S01]  /*3740*/  FADD.FTZ R50, -R50, R91 ;  /* 0x0000005b32327221 */ /* 0x000fe20000010100 */
[----:B------:R-:W-:Y:S01]  /*3750*/  FADD.FTZ R95, -R95, R48 ;  /* 0x000000305f5f7221 */ /* 0x000fe20000010100 */
[C-C-:B------:R-:W-:Y:S01]  /*3760*/  FFMA.FTZ R52, R93.reuse, R52, R90.reuse ;  /* 0x000000345d347223 */ /* 0x140fe2000001005a */
[----:B------:R-:W-:Y:S01]  /*3770*/  MOV R48, R71 ;  /* 0x0000004700307202 */ /* 0x000fe20000000f00 */
[----:B------:R-:W-:Y:S01]  /*3780*/  FFMA.FTZ R50, R88, R50, R51 ;  /* 0x0000003258327223 */ /* 0x000fe20000010033 */
[----:B------:R-:W-:Y:S02]  /*3790*/  HADD2.F32 R51, -RZ, R74.H0_H0 ;  /* 0x2000004aff337230 */ /* 0x000fe40000004100 */
[----:B------:R-:W-:Y:S01]  /*37a0*/  FADD.FTZ R74, -R52, R53 ;  /* 0x00000035344a7221 */ /* 0x000fe20000010100 */
[----:B------:R-:W-:Y:S01]  /*37b0*/  HADD2.F32 R53, -RZ, R48.H0_H0 ;  /* 0x20000030ff357230 */ /* 0x000fe20000004100 */
[----:B------:R-:W-:Y:S01]  /*37c0*/  MOV R48, R70 ;  /* 0x0000004600307202 */ /* 0x000fe20000000f00 */
[----:B0-----:R-:W-:Y:S01]  /*37d0*/  FFMA.FTZ R72, R88, R95, R51 ;  /* 0x0000005f58487223 */ /* 0x001fe20000010033 */
[----:B------:R-:W-:-:S03]  /*37e0*/  FFMA.FTZ R89, R93, R89, R90 ;  /* 0x000000595d597223 */ /* 0x000fc6000001005a */
[-C--:B------:R-:W-:Y:S01]  /*37f0*/  FMUL.FTZ R51, R72, R49.reuse ;  /* 0x0000003148337220 */ /* 0x080fe20000410000 */
[----:B------:R-:W-:Y:S01]  /*3800*/  FFMA.FTZ R72, R88, R74, R53 ;  /* 0x0000004a58487223 */ /* 0x000fe20000010035 */
[----:B------:R-:W-:Y:S02]  /*3810*/  HADD2.F32 R53, -RZ, R48.H0_H0 ;  /* 0x20000030ff357230 */ /* 0x000fe40000004100 */
[----:B------:R-:W-:Y:S01]  /*3820*/  FADD.FTZ R89, -R89, R86 ;  /* 0x0000005659597221 */ /* 0x000fe20000010100 */
[----:B------:R-:W-:Y:S02]  /*3830*/  HADD2.F32 R73, -RZ, R106.H1_H1 ;  /* 0x3000006aff497230 */ /* 0x000fe40000004100 */
[-C--:B------:R-:W-:Y:S01]  /*3840*/  FMUL.FTZ R50, R50, R49.reuse ;  /* 0x0000003132327220 */ /* 0x080fe20000410000 */
[----:B------:R-:W-:Y:S02]  /*3850*/  HADD2.F32 R75, -RZ, R61.H0_H0 ;  /* 0x2000003dff4b7230 */ /* 0x000fe40000004100 */
[----:B------:R-:W-:Y:S01]  /*3860*/  FMUL.FTZ R72, R72, R49 ;  /* 0x0000003148487220 */ /* 0x000fe20000410000 */
[----:B------:R-:W-:-:S02]  /*3870*/  HADD2.F32 R76, -RZ, R107.H0_H0 ;  /* 0x2000006bff4c7230 */ /* 0x000fc40000004100 */
[----:B------:R-:W-:Y:S01]  /*3880*/  FFMA.FTZ R88, R88, R89, R53 ;  /* 0x0000005958587223 */ /* 0x000fe20000010035 */
[----:B------:R-:W-:Y:S01]  /*3890*/  FMUL.FTZ R52, R73, R50 ;  /* 0x0000003249347220 */ /* 0x000fe20000410000 */
[----:B------:R-:W-:Y:S02]  /*38a0*/  HADD2.F32 R53, -RZ, R60.H0_H0 ;  /* 0x2000003cff357230 */ /* 0x000fe40000004100 */
[----:B------:R-:W-:Y:S01]  /*38b0*/  FMUL.FTZ R74, R75, R72 ;  /* 0x000000484b4a7220 */ /* 0x000fe20000410000 */
[----:B------:R-:W-:Y:S01]  /*38c0*/  FMUL.FTZ R88, R88, R49 ;  /* 0x0000003158587220 */ /* 0x000fe20000410000 */
[----:B------:R-:W-:Y:S01]  /*38d0*/  FMUL.FTZ R76, R76, R51 ;  /* 0x000000334c4c7220 */ /* 0x000fe20000410000 */
[----:B------:R0:W1:Y:S08]  /*38e0*/  F2F.F16.F32 R73, R52 ;  /* 0x0000003400497304 */ /* 0x0000700000200800 */
[----:B------:R-:W-:Y:S01]  /*38f0*/  F2F.F16.F32 R77, R76 ;  /* 0x0000004c004d7304 */ /* 0x000fe20000200800 */
[----:B0-----:R-:W-:-:S07]  /*3900*/  FMUL.FTZ R52, R53, R88 ;  /* 0x0000005835347220 */ /* 0x001fce0000410000 */
[----:B------:R-:W0:Y:S08]  /*3910*/  F2F.F16.F32 R74, R74 ;  /* 0x0000004a004a7304 */ /* 0x000e300000200800 */
[----:B------:R-:W4:Y:S01]  /*3920*/  F2F.F16.F32 R75, R52 ;  /* 0x00000034004b7304 */ /* 0x000f220000200800 */
[----:B-1----:R-:W-:Y:S01]  /*3930*/  IMAD.WIDE.U32 R48, R73, 0x10000, RZ ;  /* 0x0001000049307825 */ /* 0x002fe200078e00ff */
[----:B0-----:R-:W-:-:S03]  /*3940*/  PRMT R77, R74, 0x5410, R77 ;  /* 0x000054104a4d7816 */ /* 0x001fc6000000004d */
[----:B------:R-:W-:Y:S01]  /*3950*/  IMAD.WIDE.U32 R38, R87, 0x8, R38 ;  /* 0x0000000857267825 */ /* 0x000fe200078e0026 */
[----:B------:R-:W-:Y:S02]  /*3960*/  LOP3.LUT R49, R77, R49, RZ, 0xfc, !PT ;  /* 0x000000314d317212 */ /* 0x000fe400078efcff */
[----:B----4-:R-:W-:-:S05]  /*3970*/  LOP3.LUT R48, R48, R75, RZ, 0xfc, !PT ;  /* 0x0000004b30307212 */ /* 0x010fca00078efcff */
[----:B------:R0:W-:Y:S01]  /*3980*/  STG.E.64 desc[UR8][R38.64], R48 ;  /* 0x0000003026007986 */ /* 0x0001e2000c101b08 */
[--C-:B---3--:R-:W-:Y:S01]  /*3990*/  SHF.R.U64 R78, R32, 0x10, R33.reuse ;  /* 0x00000010204e7819 */ /* 0x108fe20000001221 */
[----:B------:R-:W-:Y:S01]  /*39a0*/  HADD2.F32 R53, -RZ, R33.H0_H0 ;  /* 0x20000021ff357230 */ /* 0x000fe20000004100 */
[----:B------:R-:W-:Y:S01]  /*39b0*/  SHF.R.U32.HI R102, RZ, 0x10, R33 ;  /* 0x00000010ff667819 */ /* 0x000fe20000011621 */
[----:B------:R-:W-:-:S03]  /*39c0*/  HADD2.F32 R32, -RZ, R32.H0_H0 ;  /* 0x20000020ff207230 */ /* 0x000fc60000004100 */
[----:B------:R-:W-:Y:S02]  /*39d0*/  FMUL.FTZ R53, R92, R53 ;  /* 0x000000355c357220 */ /* 0x000fe40000410000 */
[----:B------:R-:W-:Y:S01]  /*39e0*/  FMUL.FTZ R105, R105, R32 ;  /* 0x0000002069697220 */ /* 0x000fe20000410000 */
[----:B------:R-:W-:Y:S02]  /*39f0*/  HADD2.F32 R73, -RZ, R78.H0_H0 ;  /* 0x2000004eff497230 */ /* 0x000fe40000004100 */
[----:B------:R-:W-:-:S03]  /*3a00*/  HADD2.F32 R102, -RZ, R102.H0_H0 ;  /* 0x20000066ff667230 */ /* 0x000fc60000004100 */
[----:B------:R-:W-:Y:S02]  /*3a10*/  FMUL.FTZ R52, R80, R73 ;  /* 0x0000004950347220 */ /* 0x000fe40000410000 */
[----:B------:R-:W-:Y:S01]  /*3a20*/  FMUL.FTZ R102, R81, R102 ;  /* 0x0000006651667220 */ /* 0x000fe20000410000 */
[----:B-----5:R-:W-:Y:S01]  /*3a30*/  SHF.R.U64 R33, R34, 0x10, R35 ;  /* 0x0000001022217819 */ /* 0x020fe20000001223 */
[----:B------:R-:W-:-:S04]  /*3a40*/  HADD2.F32 R99, -RZ, R34.H0_H0 ;  /* 0x20000022ff637230 */ /* 0x000fc80000004100 */
[----:B------:R-:W-:Y:S02]  /*3a50*/  HADD2.F32 R33, -RZ, R33.H0_H0 ;  /* 0x20000021ff217230 */ /* 0x000fe40000004100 */
[----:B------:R-:W-:Y:S01]  /*3a60*/  FMUL.FTZ R99, R94, R99 ;  /* 0x000000635e637220 */ /* 0x000fe20000410000 */
[----:B------:R-:W-:Y:S02]  /*3a70*/  SHF.R.U32.HI R92, RZ, 0x10, R35 ;  /* 0x00000010ff5c7819 */ /* 0x000fe40000011623 */
[----:B------:R-:W-:Y:S01]  /*3a80*/  FMUL.FTZ R94, R82, R33 ;  /* 0x00000021525e7220 */ /* 0x000fe20000410000 */
[----:B------:R-:W-:Y:S01]  /*3a90*/  HADD2.F32 R75, -RZ, R35.H0_H0 ;  /* 0x20000023ff4b7230 */ /* 0x000fe20000004100 */
[--C-:B--2---:R-:W-:Y:S02]  /*3aa0*/  SHF.R.U64 R33, R36, 0x10, R37.reuse ;  /* 0x0000001024217819 */ /* 0x104fe40000001225 */
[----:B------:R-:W-:Y:S01]  /*3ab0*/  SHF.R.U32.HI R32, RZ, 0x10, R37 ;  /* 0x00000010ff207819 */ /* 0x000fe20000011625 */
[----:B------:R-:W-:-:S02]  /*3ac0*/  HADD2.F32 R92, -RZ, R92.H0_H0 ;  /* 0x2000005cff5c7230 */ /* 0x000fc40000004100 */
[----:B------:R-:W-:Y:S02]  /*3ad0*/  HADD2.F32 R35, -RZ, R36.H0_H0 ;  /* 0x20000024ff237230 */ /* 0x000fe40000004100 */
[----:B------:R-:W-:Y:S02]  /*3ae0*/  HADD2.F32 R37, -RZ, R37.H0_H0 ;  /* 0x20000025ff257230 */ /* 0x000fe40000004100 */
[----:B------:R-:W-:Y:S02]  /*3af0*/  HADD2.F32 R33, -RZ, R33.H0_H0 ;  /* 0x20000021ff217230 */ /* 0x000fe40000004100 */
[----:B------:R-:W-:Y:S02]  /*3b00*/  HADD2.F32 R32, -RZ, R32.H0_H0 ;  /* 0x20000020ff207230 */ /* 0x000fe40000004100 */
[----:B------:R-:W-:Y:S01]  /*3b10*/  FMUL.FTZ R75, R84, R75 ;  /* 0x0000004b544b7220 */ /* 0x000fe20000410000 */
[----:B------:R-:W-:Y:S01]  /*3b20*/  FMUL.FTZ R92, R83, R92 ;  /* 0x0000005c535c7220 */ /* 0x000fe20000410000 */
[----:B------:R-:W-:Y:S01]  /*3b30*/  FMUL.FTZ R35, R88, R35 ;  /* 0x0000002358237220 */ /* 0x000fe20000410000 */
[----:B0-----:R-:W-:Y:S01]  /*3b40*/  FMUL.FTZ R39, R72, R37 ;  /* 0x0000002548277220 */ /* 0x001fe20000410000 */
[----:B------:R-:W-:Y:S01]  /*3b50*/  FMUL.FTZ R50, R50, R33 ;  /* 0x0000002132327220 */ /* 0x000fe20000410000 */
[----:B------:R-:W-:Y:S01]  /*3b60*/  FMUL.FTZ R32, R51, R32 ;  /* 0x0000002033207220 */ /* 0x000fe20000410000 */
[----:B------:R-:W-:Y:S06]  /*3b70*/  BRA `(.L_x_815) ;  /* 0x0000000c000c7947 */ /* 0x000fec0003800000 */
.L_x_816:
[----:B------:R-:W-:Y:S01]  /*3b80*/  MOV R34, R67 ;  /* 0x0000004300227202 */ /* 0x000fe20000000f00 */
[C-C-:B------:R-:W-:Y:S01]  /*3b90*/  FFMA.FTZ R99, R93.reuse, R99, R90.reuse ;  /* 0x000000635d637223 */ /* 0x140fe2000001005a */
[C-C-:B------:R-:W-:Y:S01]  /*3ba0*/  FFMA.FTZ R101, R93.reuse, R101, R90.reuse ;  /* 0x000000655d657223 */ /* 0x140fe2000001005a */
[C-C-:B------:R-:W-:Y:S01]  /*3bb0*/  FFMA.FTZ R72, R93.reuse, R72, R90.reuse ;  /* 0x000000485d487223 */ /* 0x140fe2000001005a */
[----:B------:R-:W-:Y:S01]  /*3bc0*/  FFMA.FTZ R97, R93, R97, R90 ;  /* 0x000000615d617223 */ /* 0x000fe2000001005a */
[----:B------:R-:W-:Y:S02]  /*3bd0*/  HADD2.F32 R35, -RZ, R34.H0_H0 ;  /* 0x20000022ff237230 */ /* 0x000fe40000004100 */
[----:B------:R-:W-:Y:S01]  /*3be0*/  FADD.FTZ R99, -R99, R92 ;  /* 0x0000005c63637221 */ /* 0x000fe20000010100 */
[----:B------:R-:W-:Y:S01]  /*3bf0*/  SHF.R.U32.HI R34, RZ, 0x10, R67 ;  /* 0x00000010ff227819 */ /* 0x000fe20000011643 */
[----:B------:R-:W-:Y:S01]  /*3c00*/  FADD.FTZ R101, -R101, R82 ;  /* 0x0000005265657221 */ /* 0x000fe20000010100 */
[----:B------:R-:W-:Y:S01]  /*3c10*/  FADD.FTZ R83, -R72, R83 ;  /* 0x0000005348537221 */ /* 0x000fe20000010100 */
[----:B------:R-:W-:Y:S01]  /*3c20*/  FFMA.FTZ R104, R88, R99, R35 ;  /* 0x0000006358687223 */ /* 0x000fe20000010023 */
[----:B------:R-:W-:Y:S01]  /*3c30*/  FFMA.FTZ R72, R93, R78, R90 ;  /* 0x0000004e5d487223 */ /* 0x000fe2000001005a */
[----:B------:R-:W-:Y:S01]  /*3c40*/  HADD2.F32 R35, -RZ, R34.H0_H0 ;  /* 0x20000022ff237230 */ /* 0x000fe20000004100 */
[----:B------:R-:W-:Y:S01]  /*3c50*/  MOV R34, R66 ;  /* 0x0000004200227202 */ /* 0x000fe20000000f00 */
[----:B------:R-:W-:Y:S01]  /*3c60*/  FADD.FTZ R97, -R97, R80 ;  /* 0x0000005061617221 */ /* 0x000fe20000010100 */
[----:B------:R-:W-:Y:S01]  /*3c70*/  FADD.FTZ R77, -R72, R77 ;  /* 0x0000004d484d7221 */ /* 0x000fe20000010100 */
[C-C-:B------:R-:W-:Y:S01]  /*3c80*/  FFMA.FTZ R74, R93.reuse, R74, R90.reuse ;  /* 0x0000004a5d4a7223 */ /* 0x140fe2000001005a */
[----:B------:R-:W-:Y:S01]  /*3c90*/  FFMA.FTZ R102, R88, R101, R35 ;  /* 0x0000006558667223 */ /* 0x000fe20000010023 */
[----:B------:R-:W-:Y:S01]  /*3ca0*/  HADD2.F32 R35, -RZ, R34.H0_H0 ;  /* 0x20000022ff237230 */ /* 0x000fe20000004100 */
[----:B------:R-:W-:Y:S01]  /*3cb0*/  SHF.R.U32.HI R80, RZ, 0x10, R69 ;  /* 0x00000010ff507819 */ /* 0x000fe20000011645 */
[C-C-:B------:R-:W-:Y:S01]  /*3cc0*/  FFMA.FTZ R72, R93.reuse, R76, R90.reuse ;  /* 0x0000004c5d487223 */ /* 0x140fe2000001005a */
[----:B------:R-:W-:Y:S01]  /*3cd0*/  SHF.R.U64 R39, R66, 0x10, R67 ;  /* 0x0000001042277819 */ /* 0x000fe20000001243 */
[----:B------:R-:W-:Y:S01]  /*3ce0*/  FFMA.FTZ R84, R93, R84, R90 ;  /* 0x000000545d547223 */ /* 0x000fe2000001005a */
[----:B------:R-:W-:Y:S01]  /*3cf0*/  FFMA.FTZ R34, R88, R83, R35 ;  /* 0x0000005358227223 */ /* 0x000fe20000010023 */
[----:B------:R-:W-:Y:S01]  /*3d00*/  MOV R35, R69 ;  /* 0x0000004500237202 */ /* 0x000fe20000000f00 */
[----:B------:R0:W-:Y:S01]  /*3d10*/  F2F.F16.F32 R36, R104 ;  /* 0x0000006800247304 */ /* 0x0001e20000200800 */
[----:B------:R-:W-:-:S02]  /*3d20*/  HADD2.F32 R39, -RZ, R39.H0_H0 ;  /* 0x20000027ff277230 */ /* 0x000fc40000004100 */
[----:B------:R-:W-:Y:S01]  /*3d30*/  FMUL.FTZ R105, R34, R49 ;  /* 0x0000003122697220 */ /* 0x000fe20000410000 */
[----:B------:R-:W-:Y:S02]  /*3d40*/  HADD2.F32 R35, -RZ, R35.H0_H0 ;  /* 0x20000023ff237230 */ /* 0x000fe40000004100 */
[C---:B------:R-:W-:Y:S02]  /*3d50*/  FFMA.FTZ R78, R88.reuse, R97, R39 ;  /* 0x00000061584e7223 */ /* 0x040fe40000010027 */
[----:B------:R1:W2:Y:S01]  /*3d60*/  F2F.F16.F32 R37, R102 ;  /* 0x0000006600257304 */ /* 0x0002a20000200800 */
[----:B------:R-:W-:Y:S01]  /*3d70*/  FFMA.FTZ R100, R88, R77, R35 ;  /* 0x0000004d58647223 */ /* 0x000fe20000010023 */
[----:B------:R-:W-:Y:S01]  /*3d80*/  FADD.FTZ R35, -R74, R73 ;  /* 0x000000494a237221 */ /* 0x000fe20000010100 */
[----:B------:R-:W-:Y:S01]  /*3d90*/  HADD2.F32 R77, -RZ, R80.H0_H0 ;  /* 0x20000050ff4d7230 */ /* 0x000fe20000004100 */
[----:B------:R-:W-:Y:S01]  /*3da0*/  MOV R73, R68 ;  /* 0x0000004400497202 */ /* 0x000fe20000000f00 */
[----:B------:R-:W-:Y:S01]  /*3db0*/  HADD2.F32 R80, -RZ, R33.H0_H0 ;  /* 0x20000021ff507230 */ /* 0x000fe20000004100 */
[----:B------:R-:W-:Y:S01]  /*3dc0*/  SHF.R.U64 R74, R68, 0x10, R69 ;  /* 0x00000010444a7819 */ /* 0x000fe20000001245 */
[----:B------:R-:W-:Y:S01]  /*3dd0*/  FMUL.FTZ R103, R78, R49 ;  /* 0x000000314e677220 */ /* 0x000fe20000410000 */
[----:B------:R-:W-:Y:S01]  /*3de0*/  FFMA.FTZ R92, R88, R35, R77 ;  /* 0x00000023585c7223 */ /* 0x000fe2000001004d */
[----:B------:R-:W-:-:S02]  /*3df0*/  HADD2.F32 R73, -RZ, R73.H0_H0 ;  /* 0x20000049ff497230 */ /* 0x000fc40000004100 */
[----:B------:R-:W-:Y:S01]  /*3e00*/  FADD.FTZ R35, -R72, R75 ;  /* 0x0000004b48237221 */ /* 0x000fe20000010100 */
[----:B------:R3:W-:Y:S01]  /*3e10*/  F2F.F16.F32 R76, R100 ;  /* 0x00000064004c7304 */ /* 0x0007e20000200800 */
[----:B------:R-:W-:Y:S02]  /*3e20*/  HADD2.F32 R33, -RZ, R65.H0_H0 ;  /* 0x20000041ff217230 */ /* 0x000fe40000004100 */
[----:B0-----:R-:W-:Y:S01]  /*3e30*/  FMUL.FTZ R104, R104, R49 ;  /* 0x0000003168687220 */ /* 0x001fe20000410000 */
[----:B------:R-:W-:Y:S01]  /*3e40*/  FFMA.FTZ R72, R88, R35, R73 ;  /* 0x0000002358487223 */ /* 0x000fe20000010049 */
[----:B------:R-:W-:Y:S02]  /*3e50*/  HADD2.F32 R73, -RZ, R74.H0_H0 ;  /* 0x2000004aff497230 */ /* 0x000fe40000004100 */
[----:B------:R-:W-:Y:S01]  /*3e60*/  FADD.FTZ R35, -R84, R79 ;  /* 0x0000004f54237221 */ /* 0x000fe20000010100 */
[----:B-1----:R-:W-:Y:S01]  /*3e70*/  FMUL.FTZ R102, R102, R49 ;  /* 0x0000003166667220 */ /* 0x002fe20000410000 */
[--C-:B------:R-:W-:Y:S01]  /*3e80*/  HADD2.F32 R77, -RZ, R32.reuse.H0_H0 ;  /* 0x20000020ff4d7230 */ /* 0x100fe20000004100 */
[----:B------:R0:W1:Y:S01]  /*3e90*/  F2F.F16.F32 R75, R92 ;  /* 0x0000005c004b7304 */ /* 0x0000620000200800 */
[----:B------:R-:W-:Y:S01]  /*3ea0*/  FFMA.FTZ R94, R88, R35, R73 ;  /* 0x00000023585e7223 */ /* 0x000fe20000010049 */
[----:B------:R-:W-:-:S02]  /*3eb0*/  HADD2.F32 R35, -RZ, R32.H1_H1 ;  /* 0x30000020ff237230 */ /* 0x000fc40000004100 */
[----:B------:R-:W-:Y:S01]  /*3ec0*/  FMUL.FTZ R73, R80, R103 ;  /* 0x0000006750497220 */ /* 0x000fe20000410000 */
[----:B------:R-:W-:Y:S01]  /*3ed0*/  FMUL.FTZ R33, R33, R104 ;  /* 0x0000006821217220 */ /* 0x000fe20000410000 */
[----:B------:R-:W4:Y:S01]  /*3ee0*/  LDC.64 R80, c[0x0][0x390] ;  /* 0x0000e400ff507b82 */ /* 0x000f220000000a00 */
[-C--:B---3--:R-:W-:Y:S01]  /*3ef0*/  FMUL.FTZ R100, R100, R49.reuse ;  /* 0x0000003164647220 */ /* 0x088fe20000410000 */
[----:B------:R-:W-:Y:S01]  /*3f00*/  FMUL.FTZ R35, R35, R102 ;  /* 0x0000006623237220 */ /* 0x000fe20000410000 */
[----:B------:R3:W5:Y:S01]  /*3f10*/  F2F.F16.F32 R39, R78 ;  /* 0x0000004e00277304 */ /* 0x0007620000200800 */
[-C--:B0-----:R-:W-:Y:S01]  /*3f20*/  FMUL.FTZ R92, R92, R49.reuse ;  /* 0x000000315c5c7220 */ /* 0x081fe20000410000 */
[----:B--2---:R-:W-:Y:S01]  /*3f30*/  PRMT R99, R36, 0x5410, R37 ;  /* 0x0000541024637816 */ /* 0x004fe20000000025 */
[----:B------:R-:W-:Y:S02]  /*3f40*/  HADD2.F32 R37, -RZ, R38.H0_H0 ;  /* 0x20000026ff257230 */ /* 0x000fe40000004100 */
[----:B------:R-:W-:Y:S01]  /*3f50*/  FMUL.FTZ R101, R72, R49 ;  /* 0x0000003148657220 */ /* 0x000fe20000410000 */
[----:B------:R-:W-:-:S02]  /*3f60*/  HADD2.F32 R84, -RZ, R64.H0_H0 ;  /* 0x20000040ff547230 */ /* 0x000fc40000004100 */
[----:B------:R0:W-:Y:S01]  /*3f70*/  F2F.F16.F32 R74, R94 ;  /* 0x0000005e004a7304 */ /* 0x0001e20000200800 */
[----:B---3--:R-:W-:Y:S01]  /*3f80*/  FMUL.FTZ R78, R77, R92 ;  /* 0x0000005c4d4e7220 */ /* 0x008fe20000410000 */
[----:B------:R-:W-:Y:S02]  /*3f90*/  HADD2.F32 R77, -RZ, R63.H0_H0 ;  /* 0x2000003fff4d7230 */ /* 0x000fe40000004100 */
[----:B------:R-:W-:-:S03]  /*3fa0*/  FMUL.FTZ R84, R84, R105 ;  /* 0x0000006954547220 */ /* 0x000fc60000410000 */
[----:B------:R-:W-:Y:S01]  /*3fb0*/  FMUL.FTZ R97, R77, R100 ;  /* 0x000000644d617220 */ /* 0x000fe20000410000 */
[----:B------:R2:W-:Y:S01]  /*3fc0*/  F2F.F16.F32 R82, R33 ;  /* 0x0000002100527304 */ /* 0x0005e20000200800 */
[----:B0-----:R-:W-:Y:S01]  /*3fd0*/  FMUL.FTZ R94, R94, R49 ;  /* 0x000000315e5e7220 */ /* 0x001fe20000410000 */
[----:B-1----:R-:W-:Y:S01]  /*3fe0*/  PRMT R77, R76, 0x5410, R75 ;  /* 0x000054104c4d7816 */ /* 0x002fe2000000004b */
[----:B------:R-:W-:Y:S02]  /*3ff0*/  HADD2.F32 R76, -RZ, R62.H0_H0 ;  /* 0x2000003eff4c7230 */ /* 0x000fe40000004100 */
[----:B------:R-:W-:Y:S01]  /*4000*/  FMUL.FTZ R75, R37, R94 ;  /* 0x0000005e254b7220 */ /* 0x000fe20000410000 */
[----:B-----5:R-:W-:Y:S02]  /*4010*/  IMAD.WIDE.U32 R38, R39, 0x10000, RZ ;  /* 0x0001000027267825 */ /* 0x020fe400078e00ff */
[----:B------:R-:W0:Y:S01]  /*4020*/  F2F.F16.F32 R83, R34 ;  /* 0x0000002200537304 */ /* 0x000e220000200800 */
[----:B--2---:R-:W1:Y:S01]  /*4030*/  LDC.64 R32, c[0x0][0x478] ;  /* 0x00011e00ff207b82 */ /* 0x004e620000000a00 */
[----:B------:R-:W-:Y:S01]  /*4040*/  FMUL.FTZ R108, R76, R101 ;  /* 0x000000654c6c7220 */ /* 0x000fe20000410000 */
[----:B----4-:R-:W-:Y:S01]  /*4050*/  IMAD.WIDE.U32 R36, R85, 0x8, R80 ;  /* 0x0000000855247825 */ /* 0x010fe200078e0050 */
[----:B------:R-:W-:-:S04]  /*4060*/  LOP3.LUT R99, R99, R39, RZ, 0xfc, !PT ;  /* 0x0000002763637212 */ /* 0x000fc800078efcff */
[----:B------:R2:W3:Y:S01]  /*4070*/  F2F.F16.F32 R109, R35 ;  /* 0x00000023006d7304 */ /* 0x0004e20000200800 */
[----:B------:R-:W4:Y:S01]  /*4080*/  LDG.E.64 R36, desc[UR8][R36.64] ;  /* 0x0000000824247981 */ /* 0x000f22000c1e1b00 */
[----:B0-----:R-:W-:-:S06]  /*4090*/  LOP3.LUT R98, R38, R83, RZ, 0xfc, !PT ;  /* 0x0000005326627212 */ /* 0x001fcc00078efcff */
[----:B------:R-:W0:Y:S01]  /*40a0*/  F2F.F16.F32 R73, R73 ;  /* 0x0000004900497304 */ /* 0x000e220000200800 */
[----:B--2---:R-:W2:Y:S01]  /*40b0*/  LDC.64 R34, c[0x0][0x468] ;  /* 0x00011a00ff227b82 */ /* 0x004ea20000000a00 */
[----:B---3--:R-:W-:-:S06]  /*40c0*/  PRMT R109, R82, 0x5410, R109 ;  /* 0x00005410526d7816 */ /* 0x008fcc000000006d */
[----:B------:R-:W-:Y:S01]  /*40d0*/  F2F.F16.F32 R79, R72 ;  /* 0x00000048004f7304 */ /* 0x000fe20000200800 */
[----:B0-----:R-:W-:-:S07]  /*40e0*/  IMAD.WIDE.U32 R38, R73, 0x10000, RZ ;  /* 0x0001000049267825 */ /* 0x001fce00078e00ff */
[----:B------:R-:W-:Y:S08]  /*40f0*/  F2F.F16.F32 R78, R78 ;  /* 0x0000004e004e7304 */ /* 0x000ff00000200800 */
[----:B------:R-:W0:Y:S08]  /*4100*/  F2F.F16.F32 R97, R97 ;  /* 0x0000006100617304 */ /* 0x000e300000200800 */
[----:B------:R3:W5:Y:S08]  /*4110*/  F2F.F16.F32 R72, R75 ;  /* 0x0000004b00487304 */ /* 0x0007700000200800 */
[----:B------:R-:W1:Y:S08]  /*4120*/  F2F.F16.F32 R111, R84 ;  /* 0x00000054006f7304 */ /* 0x000e700000200800 */
[----:B------:R-:W2:Y:S01]  /*4130*/  F2F.F16.F32 R113, R108 ;  /* 0x0000006c00717304 */ /* 0x000ea20000200800 */
[----:B---3--:R-:W-:Y:S01]  /*4140*/  IMAD.WIDE.U32 R74, R74, 0x10000, RZ ;  /* 0x000100004a4a7825 */ /* 0x008fe200078e00ff */
[----:B0-----:R-:W-:-:S02]  /*4150*/  PRMT R115, R97, 0x5410, R78 ;  /* 0x0000541061737816 */ /* 0x001fc4000000004e */
[----:B------:R-:W-:Y:S01]  /*4160*/  LOP3.LUT R83, R109, R39, RZ, 0xfc, !PT ;  /* 0x000000276d537212 */ /* 0x000fe200078efcff */
[----:B-----5:R-:W-:Y:S01]  /*4170*/  IMAD.WIDE.U32 R72, R72, 0x10000, RZ ;  /* 0x0001000048487825 */ /* 0x020fe200078e00ff */
[----:B-1----:R-:W-:-:S03]  /*4180*/  LOP3.LUT R82, R38, R111, RZ, 0xfc, !PT ;  /* 0x0000006f26527212 */ /* 0x002fc600078efcff */
[----:B------:R-:W-:Y:S01]  /*4190*/  IMAD.WIDE.U32 R96, R85, 0x8, R32 ;  /* 0x0000000855607825 */ /* 0x000fe200078e0020 */
[----:B------:R-:W-:-:S03]  /*41a0*/  LOP3.LUT R76, R74, R79, RZ, 0xfc, !PT ;  /* 0x0000004f4a4c7212 */ /* 0x000fc600078efcff */
[----:B--2---:R-:W-:Y:S01]  /*41b0*/  IMAD.WIDE.U32 R84, R85, 0x8, R34 ;  /* 0x0000000855547825 */ /* 0x004fe200078e0022 */
[----:B------:R-:W-:-:S03]  /*41c0*/  LOP3.LUT R77, R77, R75, RZ, 0xfc, !PT ;  /* 0x0000004b4d4d7212 */ /* 0x000fc600078efcff */
[----:B------:R-:W-:Y:S01]  /*41d0*/  IMAD.WIDE.U32 R38, R95, 0x8, R80 ;  /* 0x000000085f267825 */ /* 0x000fe200078e0050 */
[----:B------:R-:W-:Y:S01]  /*41e0*/  LOP3.LUT R73, R115, R73, RZ, 0xfc, !PT ;  /* 0x0000004973497212 */ /* 0x000fe200078efcff */
[----:B------:R-:W-:Y:S01]  /*41f0*/  STG.E.64 desc[UR8][R96.64], R98 ;  /* 0x0000006260007986 */ /* 0x000fe2000c101b08 */
[----:B------:R-:W-:Y:S01]  /*4200*/  LOP3.LUT R72, R72, R113, RZ, 0xfc, !PT ;  /* 0x0000007148487212 */ /* 0x000fe200078efcff */
[C---:B------:R-:W-:Y:S02]  /*4210*/  IMAD.WIDE.U32 R78, R95.reuse, 0x8, R32 ;  /* 0x000000085f4e7825 */ /* 0x040fe400078e0020 */
[----:B------:R0:W-:Y:S02]  /*4220*/  STG.E.64 desc[UR8][R84.64], R82 ;  /* 0x0000005254007986 */ /* 0x0001e4000c101b08 */
[----:B------:R-:W-:Y:S02]  /*4230*/  IMAD.WIDE.U32 R74, R95, 0x8, R34 ;  /* 0x000000085f4a7825 */ /* 0x000fe400078e0022 */
[----:B------:R-:W2:Y:S02]  /*4240*/  LDG.E.64 R38, desc[UR8][R38.64] ;  /* 0x0000000826267981 */ /* 0x000ea4000c1e1b00 */
[----:B------:R-:W-:-:S02]  /*4250*/  IMAD.WIDE.U32 R80, R87, 0x8, R80 ;  /* 0x0000000857507825 */ /* 0x000fc400078e0050 */
[----:B------:R-:W-:Y:S04]  /*4260*/  STG.E.64 desc[UR8][R78.64], R76 ;  /* 0x0000004c4e007986 */ /* 0x000fe8000c101b08 */
[----:B------:R1:W-:Y:S04]  /*4270*/  STG.E.64 desc[UR8][R74.64], R72 ;  /* 0x000000484a007986 */ /* 0x0003e8000c101b08 */
[----:B------:R-:W3:Y:S01]  /*4280*/  LDG.E.64 R80, desc[UR8][R80.64] ;  /* 0x0000000850507981 */ /* 0x000ee2000c1e1b00 */
[----:B0-----:R-:W-:Y:S01]  /*4290*/  MOV R82, R71 ;  /* 0x0000004700527202 */ /* 0x001fe20000000f00 */
[C-C-:B------:R-:W-:Y:S01]  /*42a0*/  FFMA.FTZ R52, R93.reuse, R52, R90.reuse ;  /* 0x000000345d347223 */ /* 0x140fe2000001005a */
[----:B------:R-:W-:-:S03]  /*42b0*/  FFMA.FTZ R51, R93, R51, R90 ;  /* 0x000000335d337223 */ /* 0x000fc6000001005a */
[----:B------:R-:W-:Y:S02]  /*42c0*/  HADD2.F32 R83, -RZ, R82.H0_H0 ;  /* 0x20000052ff537230 */ /* 0x000fe40000004100 */
[----:B------:R-:W-:Y:S01]  /*42d0*/  FADD.FTZ R53, -R52, R53 ;  /* 0x0000003534357221 */ /* 0x000fe20000010100 */
[----:B------:R-:W-:-:S03]  /*42e0*/  SHF.R.U32.HI R52, RZ, 0x10, R71 ;  /* 0x00000010ff347819 */ /* 0x000fc60000011647 */
[----:B------:R-:W-:Y:S01]  /*42f0*/  FFMA.FTZ R82, R88, R53, R83 ;  /* 0x0000003558527223 */ /* 0x000fe20000010053 */
[----:B------:R-:W-:Y:S01]  /*4300*/  FADD.FTZ R53, -R51, R48 ;  /* 0x0000003033357221 */ /* 0x000fe20000010100 */
[----:B-1----:R-:W-:Y:S01]  /*4310*/  HADD2.F32 R73, -RZ, R52.H0_H0 ;  /* 0x20000034ff497230 */ /* 0x002fe20000004100 */
[----:B------:R-:W-:Y:S01]  /*4320*/  SHF.R.U64 R51, R70, 0x10, R71 ;  /* 0x0000001046337819 */ /* 0x000fe20000001247 */
[----:B------:R-:W-:-:S03]  /*4330*/  FFMA.FTZ R48, R93, R50, R90 ;  /* 0x000000325d307223 */ /* 0x000fc6000001005a */
[----:B------:R-:W-:Y:S01]  /*4340*/  FFMA.FTZ R74, R88, R53, R73 ;  /* 0x00000035584a7223 */ /* 0x000fe20000010049 */
[----:B------:R-:W-:Y:S02]  /*4350*/  HADD2.F32 R53, -RZ, R51.H0_H0 ;  /* 0x20000033ff357230 */ /* 0x000fe40000004100 */
[----:B------:R-:W-:Y:S01]  /*4360*/  FADD.FTZ R91, -R48, R91 ;  /* 0x0000005b305b7221 */ /* 0x000fe20000010100 */
[----:B------:R-:W-:-:S03]  /*4370*/  HADD2.F32 R72, -RZ, R106.H1_H1 ;  /* 0x3000006aff487230 */ /* 0x000fc60000004100 */
[----:B------:R-:W-:Y:S01]  /*4380*/  FFMA.FTZ R52, R88, R91, R53 ;  /* 0x0000005b58347223 */ /* 0x000fe20000010035 */
[----:B------:R-:W-:Y:S01]  /*4390*/  MOV R48, R70 ;  /* 0x0000004600307202 */ /* 0x000fe20000000f00 */
[----:B------:R-:W-:Y:S02]  /*43a0*/  FFMA.FTZ R89, R93, R89, R90 ;  /* 0x000000595d597223 */ /* 0x000fe4000001005a */
[----:B------:R-:W-:Y:S01]  /*43b0*/  FMUL.FTZ R73, R52, R49 ;  /* 0x0000003134497220 */ /* 0x000fe20000410000 */
[----:B------:R0:W-:Y:S01]  /*43c0*/  F2F.F16.F32 R51, R74 ;  /* 0x0000004a00337304 */ /* 0x0001e20000200800 */
[----:B------:R-:W-:Y:S02]  /*43d0*/  HADD2.F32 R53, -RZ, R48.H0_H0 ;  /* 0x20000030ff357230 */ /* 0x000fe40000004100 */
[----:B------:R-:W-:Y:S01]  /*43e0*/  FMUL.FTZ R77, R72, R73 ;  /* 0x00000049484d7220 */ /* 0x000fe20000410000 */
[----:B------:R-:W-:Y:S01]  /*43f0*/  FMUL.FTZ R72, R74, R49 ;  /* 0x000000314a487220 */ /* 0x000fe20000410000 */
[----:B------:R-:W-:-:S02]  /*4400*/  HADD2.F32 R79, -RZ, R61.H0_H0 ;  /* 0x2000003dff4f7230 */ /* 0x000fc40000004100 */
[----:B------:R-:W-:Y:S01]  /*4410*/  FADD.FTZ R89, -R89, R86 ;  /* 0x0000005659597221 */ /* 0x000fe20000010100 */
[----:B------:R-:W-:Y:S02]  /*4420*/  HADD2.F32 R107, -RZ, R107.H0_H0 ;  /* 0x2000006bff6b7230 */ /* 0x000fe40000004100 */
[----:B0-----:R-:W-:Y:S01]  /*4430*/  FMUL.FTZ R74, R82, R49 ;  /* 0x00000031524a7220 */ /* 0x001fe20000410000 */
[----:B------:R-:W0:Y:S01]  /*4440*/  F2F.F16.F32 R48, R52 ;  /* 0x0000003400307304 */ /* 0x000e220000200800 */
[----:B------:R-:W-:Y:S02]  /*4450*/  FFMA.FTZ R76, R88, R89, R53 ;  /* 0x00000059584c7223 */ /* 0x000fe40000010035 */
[----:B------:R-:W-:Y:S01]  /*4460*/  FMUL.FTZ R79, R79, R74 ;  /* 0x0000004a4f4f7220 */ /* 0x000fe20000410000 */
[----:B------:R-:W-:-:S04]  /*4470*/  FMUL.FTZ R107, R107, R72 ;  /* 0x000000486b6b7220 */ /* 0x000fc80000410000 */
[----:B------:R-:W1:Y:S01]  /*4480*/  F2F.F16.F32 R50, R82 ;  /* 0x0000005200327304 */ /* 0x000e620000200800 */
[----:B------:R-:W-:-:S07]  /*4490*/  HADD2.F32 R75, -RZ, R60.H0_H0 ;  /* 0x2000003cff4b7230 */ /* 0x000fce0000004100 */
[----:B------:R5:W1:Y:S08]  /*44a0*/  F2F.F16.F32 R53, R76 ;  /* 0x0000004c00357304 */ /* 0x000a700000200800 */
[----:B------:R-:W1:Y:S01]  /*44b0*/  F2F.F16.F32 R77, R77 ;  /* 0x0000004d004d7304 */ /* 0x000e620000200800 */
[----:B-----5:R-:W-:-:S07]  /*44c0*/  FMUL.FTZ R76, R76, R49 ;  /* 0x000000314c4c7220 */ /* 0x020fce0000410000 */
[----:B------:R-:W-:Y:S01]  /*44d0*/  F2F.F16.F32 R52, R107 ;  /* 0x0000006b00347304 */ /* 0x000fe20000200800 */
[----:B------:R-:W-:-:S07]  /*44e0*/  FMUL.FTZ R75, R75, R76 ;  /* 0x0000004c4b4b7220 */ /* 0x000fce0000410000 */
[----:B------:R-:W5:Y:S01]  /*44f0*/  F2F.F16.F32 R79, R79 ;  /* 0x0000004f004f7304 */ /* 0x000f620000200800 */
[----:B0-----:R-:W-:Y:S01]  /*4500*/  IMAD.WIDE.U32 R48, R48, 0x10000, RZ ;  /* 0x0001000030307825 */ /* 0x001fe200078e00ff */
[----:B-1----:R-:W-:-:S06]  /*4510*/  PRMT R51, R50, 0x5410, R51 ;  /* 0x0000541032337816 */ /* 0x002fcc0000000033 */
[----:B------:R-:W0:Y:S01]  /*4520*/  F2F.F16.F32 R75, R75 ;  /* 0x0000004b004b7304 */ /* 0x000e220000200800 */
[----:B------:R-:W-:Y:S02]  /*4530*/  LOP3.LUT R51, R51, R49, RZ, 0xfc, !PT ;  /* 0x0000003133337212 */ /* 0x000fe400078efcff */
[----:B------:R-:W-:Y:S01]  /*4540*/  LOP3.LUT R50, R48, R53, RZ, 0xfc, !PT ;  /* 0x0000003530327212 */ /* 0x000fe200078efcff */
[----:B------:R-:W-:Y:S01]  /*4550*/  IMAD.WIDE.U32 R48, R77, 0x10000, RZ ;  /* 0x000100004d307825 */ /* 0x000fe200078e00ff */
[----:B-----5:R-:W-:-:S03]  /*4560*/  PRMT R77, R79, 0x5410, R52 ;  /* 0x000054104f4d7816 */ /* 0x020fc60000000034 */
[----:B------:R-:W-:Y:S01]  /*4570*/  IMAD.WIDE.U32 R32, R87, 0x8, R32 ;  /* 0x0000000857207825 */ /* 0x000fe200078e0020 */
[----:B------:R-:W-:-:S03]  /*4580*/  LOP3.LUT R49, R77, R49, RZ, 0xfc, !PT ;  /* 0x000000314d317212 */ /* 0x000fc600078efcff */
[----:B------:R-:W-:Y:S01]  /*4590*/  IMAD.WIDE.U32 R34, R87, 0x8, R34 ;  /* 0x0000000857227825 */ /* 0x000fe200078e0022 */
[----:B------:R1:W-:Y:S01]  /*45a0*/  STG.E.64 desc[UR8][R32.64], R50 ;  /* 0x0000003220007986 */ /* 0x0003e2000c101b08 */
[----:B0-----:R-:W-:-:S05]  /*45b0*/  LOP3.LUT R48, R48, R75, RZ, 0xfc, !PT ;  /* 0x0000004b30307212 */ /* 0x001fca00078efcff */
[----:B------:R0:W-:Y:S01]  /*45c0*/  STG.E.64 desc[UR8][R34.64], R48 ;  /* 0x0000003022007986 */ /* 0x0001e2000c101b08 */
[--C-:B----4-:R-:W-:Y:S01]  /*45d0*/  SHF.R.U64 R52, R36, 0x10, R37.reuse ;  /* 0x0000001024347819 */ /* 0x110fe20000001225 */
[----:B------:R-:W-:Y:S01]  /*45e0*/  HADD2.F32 R53, -RZ, R37.H0_H0 ;  /* 0x20000025ff357230 */ /* 0x000fe20000004100 */
[----:B------:R-:W-:-:S05]  /*45f0*/  SHF.R.U32.HI R37, RZ, 0x10, R37 ;  /* 0x00000010ff257819 */ /* 0x000fca0000011625 */
[----:B------:R-:W-:-:S05]  /*4600*/  HADD2.F32 R37, -RZ, R37.H0_H0 ;  /* 0x20000025ff257230 */ /* 0x000fca0000004100 */
[----:B------:R-:W-:Y:S01]  /*4610*/  FMUL.FTZ R102, R102, R37 ;  /* 0x0000002566667220 */ /* 0x000fe20000410000 */
[----:B------:R-:W-:Y:S02]  /*4620*/  HADD2.F32 R36, -RZ, R36.H0_H0 ;  /* 0x20000024ff247230 */ /* 0x000fe40000004100 */
[----:B------:R-:W-:Y:S02]  /*4630*/  HADD2.F32 R52, -RZ, R52.H0_H0 ;  /* 0x20000034ff347230 */ /* 0x000fe40000004100 */
[----:B------:R-:W-:Y:S01]  /*4640*/  FMUL.FTZ R53, R104, R53 ;  /* 0x0000003568357220 */ /* 0x000fe20000410000 */
[----:B------:R-:W-:Y:S02]  /*4650*/  FMUL.FTZ R105, R105, R36 ;  /* 0x0000002469697220 */ /* 0x000fe40000410000 */
[----:B------:R-:W-:Y:S01]  /*4660*/  FMUL.FTZ R52, R103, R52 ;  /* 0x0000003467347220 */ /* 0x000fe20000410000 */
[--C-:B--2---:R-:W-:Y:S01]  /*4670*/  SHF.R.U64 R77, R38, 0x10, R39.reuse ;  /* 0x00000010264d7819 */ /* 0x104fe20000001227 */
[----:B------:R-:W-:Y:S01]  /*4680*/  HADD2.F32 R75, -RZ, R39.H0_H0 ;  /* 0x20000027ff4b7230 */ /* 0x000fe20000004100 */
[----:B------:R-:W-:Y:S01]  /*4690*/  SHF.R.U32.HI R39, RZ, 0x10, R39 ;  /* 0x00000010ff277819 */ /* 0x000fe20000011627 */
[----:B------:R-:W-:-:S02]  /*46a0*/  HADD2.F32 R38, -RZ, R38.H0_H0 ;  /* 0x20000026ff267230 */ /* 0x000fc40000004100 */
[----:B------:R-:W-:Y:S02]  /*46b0*/  HADD2.F32 R77, -RZ, R77.H0_H0 ;  /* 0x2000004dff4d7230 */ /* 0x000fe40000004100 */
[----:B-1----:R-:W-:Y:S01]  /*46c0*/  HADD2.F32 R33, -RZ, R39.H0_H0 ;  /* 0x20000027ff217230 */ /* 0x002fe20000004100 */
[--C-:B---3--:R-:W-:Y:S02]  /*46d0*/  SHF.R.U64 R50, R80, 0x10, R81.reuse ;  /* 0x0000001050327819 */ /* 0x108fe40000001251 */
[----:B------:R-:W-:Y:S01]  /*46e0*/  SHF.R.U32.HI R37, RZ, 0x10, R81 ;  /* 0x00000010ff257819 */ /* 0x000fe20000011651 */
[----:B0-----:R-:W-:Y:S02]  /*46f0*/  HADD2.F32 R35, -RZ, R80.H0_H0 ;  /* 0x20000050ff237230 */ /* 0x001fe40000004100 */
[----:B------:R-:W-:Y:S02]  /*4700*/  HADD2.F32 R39, -RZ, R81.H0_H0 ;  /* 0x20000051ff277230 */ /* 0x000fe40000004100 */
[----:B------:R-:W-:-:S02]  /*4710*/  HADD2.F32 R50, -RZ, R50.H0_H0 ;  /* 0x20000032ff327230 */ /* 0x000fc40000004100 */
        /* <DEDUP_REMOVED lines=8> */
[----:B------:R-:W-:-:S07]  /*47a0*/  FMUL.FTZ R32, R72, R37 ;  /* 0x0000002548207220 */ /* 0x000fce0000410000 */
.L_x_815:
        /* <DEDUP_REMOVED lines=52> */
.L_x_808:
        /* <DEDUP_REMOVED lines=20> */
.L_x_818:
        /* <DEDUP_REMOVED lines=13> */
.L_x_6677:


//--------------------- .text._ZN10layer_norm13ln_bwd_kernelINS_13Kernel_traitsI6__halfS2_S2_S2_fjLj1536ELj1ELj1ELj4ELj8ENS_18Kernel_traits_baseILj1536ES2_S2_S2_S2_fjLj128EEEEELb0ELb1ELb1ELb0EEEvNS_9BwdParamsE --------------------------
	.section	.text._ZN10layer_norm13ln_bwd_kernelINS_13Kernel_traitsI6__halfS2_S2_S2_fjLj1536ELj1ELj1ELj4ELj8ENS_18Kernel_traits_baseILj1536ES2_S2_S2_S2_fjLj128EEEEELb0ELb1ELb1ELb0EEEvNS_9BwdParamsE,"ax",@progbits
	.align	128
        .global         _ZN10layer_norm13ln_bwd_kernelINS_13Kernel_traitsI6__halfS2_S2_S2_fjLj1536ELj1ELj1ELj4ELj8ENS_18Kernel_traits_baseILj1536ES2_S2_S2_S2_fjLj128EEEEELb0ELb1ELb1ELb0EEEvNS_9BwdParamsE
        .type           _ZN10layer_norm13ln_bwd_kernelINS_13Kernel_traitsI6__halfS2_S2_S2_fjLj1536ELj1ELj1ELj4ELj8ENS_18Kernel_traits_baseILj1536ES2_S2_S2_S2_fjLj128EEEEELb0ELb1ELb1ELb0EEEvNS_9BwdParamsE,@function
        .size           _ZN10layer_norm13ln_bwd_kernelINS_13Kernel_traitsI6__halfS2_S2_S2_fjLj1536ELj1ELj1ELj4ELj8ENS_18Kernel_traits_baseILj1536ES2_S2_S2_S2_fjLj128EEEEELb0ELb1ELb1ELb0EEEvNS_9BwdParamsE,(.L_x_6678 - _ZN10layer_norm13ln_bwd_kernelINS_13Kernel_traitsI6__halfS2_S2_S2_fjLj1536ELj1ELj1ELj4ELj8ENS_18Kernel_traits_baseILj1536ES2_S2_S2_S2_fjLj128EEEEELb0ELb1ELb1ELb0EEEvNS_9BwdParamsE)
        .other          _ZN10layer_norm13ln_bwd_kernelINS_13Kernel_traitsI6__halfS2_S2_S2_fjLj1536ELj1ELj1ELj4ELj8ENS_18Kernel_traits_baseILj1536ES2_S2_S2_S2_fjLj128EEEEELb0ELb1ELb1ELb0EEEvNS_9BwdParamsE,@"STO_CUDA_ENTRY STV_DEFAULT"
_ZN10layer_norm13ln_bwd_kernelINS_13Kernel_traitsI6__halfS2_S2_S2_fjLj1536ELj1ELj1ELj4ELj8ENS_18Kernel_traits_baseILj1536ES2_S2_S2_S2_fjLj128EEEEELb0ELb1ELb1ELb0EEEvNS_9BwdParamsE:
.text._ZN10layer_norm13ln_bwd_kernelINS_13Kernel_traitsI6__halfS2_S2_S2_fjLj1536ELj1ELj1ELj4ELj8ENS_18Kernel_traits_baseILj1536ES2_S2_S2_S2_fjLj128EEEEELb0ELb1ELb1ELb0EEEvNS_9BwdParamsE:
        /* <DEDUP_REMOVED lines=15> */
[----:B------:R-:W1:Y:S04]  /*00f0*/  @P1 LDC.64 R4, c[0x0][0x3d0] ;  /* 0x0000f400ff041b82 */ /* 0x000e680000000a00 */
[----:B------:R-:W-:-:S04]  /*0100*/  @P0 LOP3.LUT R3, R0, 0x80, RZ, 0xfc, !PT ;  /* 0x0000008000030812 */ /* 0x000fc800078efcff */
[----:B------:R-:W3:Y:S08]  /*0110*/  @P1 LDC.64 R8, c[0x0][0x3e8] ;  /* 0x0000fa00ff081b82 */ /* 0x000ef00000000a00 */
[----:B------:R-:W4:Y:S08]  /*0120*/  @P2 LDC.64 R10, c[0x0][0x3d0] ;  /* 0x0000f400ff0a2b82 */ /* 0x000f300000000a00 */
[----:B------:R-:W4:Y:S01]  /*0130*/  @P2 LDC.64 R16, c[0x0][0x3e8] ;  /* 0x0000fa00ff102b82 */ /* 0x000f220000000a00 */
[----:B-1----:R-:W-:Y:S01]  /*0140*/  @P1 IMAD.WIDE.U32 R4, R3, 0x8, R4 ;  /* 0x0000000803041825 */ /* 0x002fe200078e0004 */
[----:B0-----:R-:W-:Y:S01]  /*0150*/  UISETP.GE.AND UP0, UPT, UR26, UR4, UPT ;  /* 0x000000041a00728c */ /* 0x001fe2000bf06270 */
[----:B------:R-:W-:-:S02]  /*0160*/  CS2R R6, SRZ ;  /* 0x0000000000067805 */ /* 0x000fc4000001ff00 */
[----:B------:R-:W-:Y:S02]  /*0170*/  CS2R R18, SRZ ;  /* 0x0000000000127805 */ /* 0x000fe4000001ff00 */
[----:B------:R-:W-:Y:S01]  /*0180*/  CS2R R20, SRZ ;  /* 0x0000000000147805 */ /* 0x000fe2000001ff00 */
[----:B--2---:R0:W5:Y:S01]  /*0190*/  @P1 LDG.E.64 R40, desc[UR16][R4.64] ;  /* 0x0000001004281981 */ /* 0x004162000c1e1b00 */
[----:B------:R-:W1:Y:S01]  /*01a0*/  @P0 LDC.64 R12, c[0x0][0x3d0] ;  /* 0x0000f400ff0c0b82 */ /* 0x000e620000000a00 */
[C---:B---3--:R-:W-:Y:S01]  /*01b0*/  @P1 IMAD.WIDE.U32 R8, R3.reuse, 0x8, R8 ;  /* 0x0000000803081825 */ /* 0x048fe200078e0008 */
[----:B------:R-:W-:Y:S02]  /*01c0*/  @P1 IADD3 R3, PT, PT, R3, 0x80, RZ ;  /* 0x0000008003031810 */ /* 0x000fe40007ffe0ff */
[----:B------:R-:W-:Y:S02]  /*01d0*/  CS2R R22, SRZ ;  /* 0x0000000000167805 */ /* 0x000fe4000001ff00 */
[----:B------:R-:W-:-:S02]  /*01e0*/  CS2R R24, SRZ ;  /* 0x0000000000187805 */ /* 0x000fc4000001ff00 */
[----:B------:R-:W-:Y:S01]  /*01f0*/  CS2R R26, SRZ ;  /* 0x00000000001a7805 */ /* 0x000fe2000001ff00 */
[----:B------:R2:W5:Y:S01]  /*0200*/  @P1 LDG.E.64 R42, desc[UR16][R8.64] ;  /* 0x00000010082a1981 */ /* 0x000562000c1e1b00 */
[----:B------:R-:W3:Y:S01]  /*0210*/  @P0 LDC.64 R14, c[0x0][0x3e8] ;  /* 0x0000fa00ff0e0b82 */ /* 0x000ee20000000a00 */
[C---:B----4-:R-:W-:Y:S01]  /*0220*/  @P2 IMAD.WIDE.U32 R10, R3.reuse, 0x8, R10 ;  /* 0x00000008030a2825 */ /* 0x050fe200078e000a */
[----:B0-----:R-:W-:Y:S02]  /*0230*/  CS2R R4, SRZ ;  /* 0x0000000000047805 */ /* 0x001fe4000001ff00 */
[----:B------:R-:W-:Y:S02]  /*0240*/  CS2R R28, SRZ ;  /* 0x00000000001c7805 */ /* 0x000fe4000001ff00 */
[----:B------:R-:W-:Y:S02]  /*0250*/  CS2R R30, SRZ ;  /* 0x00000000001e7805 */ /* 0x000fe4000001ff00 */
[----:B------:R-:W-:Y:S01]  /*0260*/  CS2R R32, SRZ ;  /* 0x0000000000207805 */ /* 0x000fe2000001ff00 */
[----:B------:R0:W5:Y:S01]  /*0270*/  @P2 LDG.E.64 R44, desc[UR16][R10.64] ;  /* 0x000000100a2c2981 */ /* 0x000162000c1e1b00 */
[----:B------:R-:W-:Y:S01]  /*0280*/  @P2 IMAD.WIDE.U32 R16, R3, 0x8, R16 ;  /* 0x0000000803102825 */ /* 0x000fe200078e0010 */
[----:B--2---:R-:W-:-:S02]  /*0290*/  CS2R R8, SRZ ;  /* 0x0000000000087805 */ /* 0x004fc4000001ff00 */
[----:B------:R-:W-:Y:S02]  /*02a0*/  CS2R R34, SRZ ;  /* 0x0000000000227805 */ /* 0x000fe4000001ff00 */
[----:B------:R-:W-:Y:S02]  /*02b0*/  CS2R R36, SRZ ;  /* 0x0000000000247805 */ /* 0x000fe4000001ff00 */
[----:B------:R-:W-:Y:S01]  /*02c0*/  CS2R R38, SRZ ;  /* 0x0000000000267805 */ /* 0x000fe2000001ff00 */
[----:B------:R2:W5:Y:S01]  /*02d0*/  @P2 LDG.E.64 R46, desc[UR16][R16.64] ;  /* 0x00000010102e2981 */ /* 0x000562000c1e1b00 */
[----:B-1----:R-:W-:Y:S01]  /*02e0*/  @P0 IMAD.WIDE.U32 R12, R0, 0x8, R12 ;  /* 0x00000008000c0825 */ /* 0x002fe200078e000c */
[----:B0-----:R-:W-:-:S04]  /*02f0*/  CS2R R10, SRZ ;  /* 0x00000000000a7805 */ /* 0x001fc8000001ff00 */
[----:B------:R0:W5:Y:S01]  /*0300*/  @P0 LDG.E.64 R56, desc[UR16][R12.64] ;  /* 0x000000100c380981 */ /* 0x000162000c1e1b00 */
[----:B---3--:R-:W-:Y:S01]  /*0310*/  @P0 IMAD.WIDE.U32 R14, R0, 0x8, R14 ;  /* 0x00000008000e0825 */ /* 0x008fe200078e000e */
[----:B--2---:R-:W-:-:S04]  /*0320*/  CS2R R16, SRZ ;  /* 0x0000000000107805 */ /* 0x004fc8000001ff00 */
[----:B------:R1:W5:Y:S01]  /*0330*/  @P0 LDG.E.64 R54, desc[UR16][R14.64] ;  /* 0x000000100e360981 */ /* 0x000362000c1e1b00 */
[----:B0-----:R-:W-:Y:S02]  /*0340*/  CS2R R12, SRZ ;  /* 0x00000000000c7805 */ /* 0x001fe4000001ff00 */
[----:B-1----:R-:W-:Y:S01]  /*0350*/  CS2R R14, SRZ ;  /* 0x00000000000e7805 */ /* 0x002fe2000001ff00 */
[----:B------:R-:W-:Y:S06]  /*0360*/  BRA.U UP0, `(.L_x_819) ;  /* 0x0000004900547547 */ /* 0x000fec000b800000 */
        /* <DEDUP_REMOVED lines=8> */
[----:B------:R-:W-:Y:S02]  /*03f0*/  PRMT R92, R92, 0x5410, R4 ;  /* 0x000054105c5c7816 */ /* 0x000fe40000000004 */
        /* <DEDUP_REMOVED lines=9> */
[----:B------:R-:W-:Y:S02]  /*0490*/  PRMT R90, R90, 0x5410, R3 ;  /* 0x000054105a5a7816 */ /* 0x000fe40000000003 */
        /* <DEDUP_REMOVED lines=13> */
[----:B------:R-:W-:Y:S01]  /*0570*/  MOV R85, R44 ;  /* 0x0000002c00557202 */ /* 0x000fe20000000f00 */
[----:B------:R-:W-:Y:S01]  /*0580*/  UPLOP3.LUT UP1, UPT, UPT, UPT, UPT, 0x40, 0x4 ;  /* 0x000000000004789c */ /* 0x000fe20003f2e870 */
[--C-:B------:R-:W-:Y:S01]  /*0590*/  SHF.R.U64 R86, R44, 0x10, R45.reuse ;  /* 0x000000102c567819 */ /* 0x100fe2000000122d */
[----:B------:R-:W0:Y:S01]  /*05a0*/  LDCU UR29, c[0x0][0x40c] ;  /* 0x00008180ff1d77ac */ /* 0x000e220008000800 */
[----:B------:R-:W-:Y:S02]  /*05b0*/  MOV R87, R45 ;  /* 0x0000002d00577202 */ /* 0x000fe40000000f00 */
[----:B------:R-:W-:Y:S01]  /*05c0*/  SHF.R.U32.HI R88, RZ, 0x10, R45 ;  /* 0x00000010ff587819 */ /* 0x000fe2000001162d */
[----:B------:R-:W1:Y:S01]  /*05d0*/  LDCU UR10, c[0x0][0x388] ;  /* 0x00007100ff0a77ac */ /* 0x000e620008000800 */
[----:B------:R-:W-:-:S02]  /*05e0*/  SHF.R.U64 R96, R56, 0x10, R57 ;  /* 0x0000001038607819 */ /* 0x000fc40000001239 */
[----:B------:R-:W-:Y:S01]  /*05f0*/  SHF.R.U32.HI R3, RZ, 0x10, R57 ;  /* 0x00000010ff037819 */ /* 0x000fe20000011639 */
[----:B------:R-:W2:Y:S01]  /*0600*/  LDCU.U8 UR27, c[0x0][0x410] ;  /* 0x00008200ff1b77ac */ /* 0x000ea20008000000 */
[----:B------:R-:W-:Y:S02]  /*0610*/  PRMT R94, R94, 0x5410, R5 ;  /* 0x000054105e5e7816 */ /* 0x000fe40000000005 */
[----:B------:R-:W-:Y:S02]  /*0620*/  PRMT R95, R95, 0x5410, R6 ;  /* 0x000054105f5f7816 */ /* 0x000fe40000000006 */
[----:B------:R-:W-:Y:S02]  /*0630*/  CS2R R6, SRZ ;  /* 0x0000000000067805 */ /* 0x000fe4000001ff00 */
[----:B------:R-:W-:Y:S02]  /*0640*/  PRMT R97, R97, 0x5410, R4 ;  /* 0x0000541061617816 */ /* 0x000fe40000000004 */
[----:B------:R-:W-:-:S02]  /*0650*/  CS2R R4, SRZ ;  /* 0x0000000000047805 */ /* 0x000fc4000001ff00 */
[----:B------:R-:W-:Y:S01]  /*0660*/  PRMT R81, R81, 0x5410, R81 ;  /* 0x0000541051517816 */ /* 0x000fe20000000051 */
[----:B------:R-:W3:Y:S01]  /*0670*/  LDCU.64 UR18, c[0x0][0x3c8] ;  /* 0x00007900ff1277ac */ /* 0x000ee20008000a00 */
[----:B------:R-:W-:Y:S02]  /*0680*/  PRMT R82, R82, 0x5410, R82 ;  /* 0x0000541052527816 */ /* 0x000fe40000000052 */
[----:B------:R-:W-:Y:S01]  /*0690*/  PRMT R83, R83, 0x5410, R83 ;  /* 0x0000541053537816 */ /* 0x000fe20000000053 */
[----:B------:R-:W4:Y:S01]  /*06a0*/  LDCU UR28, c[0x0][0x400] ;  /* 0x00008000ff1c77ac */ /* 0x000f220008000800 */
[----:B------:R-:W-:Y:S02]  /*06b0*/  PRMT R84, R84, 0x5410, R84 ;  /* 0x0000541054547816 */ /* 0x000fe40000000054 */
[----:B------:R-:W-:Y:S01]  /*06c0*/  PRMT R85, R85, 0x5410, R85 ;  /* 0x0000541055557816 */ /* 0x000fe20000000055 */
[----:B------:R-:W0:Y:S01]  /*06d0*/  LDCU.64 UR20, c[0x0][0x438] ;  /* 0x00008700ff1477ac */ /* 0x000e220008000a00 */
[----:B------:R-:W-:-:S02]  /*06e0*/  PRMT R86, R86, 0x5410, R86 ;  /* 0x0000541056567816 */ /* 0x000fc40000000056 */
[----:B------:R-:W-:Y:S01]  /*06f0*/  PRMT R87, R87, 0x5410, R87 ;  /* 0x0000541057577816 */ /* 0x000fe20000000057 */
[----:B------:R-:W0:Y:S01]  /*0700*/  LDCU.64 UR4, c[0x0][0x478] ;  /* 0x00008f00ff0477ac */ /* 0x000e220008000a00 */
[----:B------:R-:W-:Y:S02]  /*0710*/  PRMT R88, R88, 0x5410, R88 ;  /* 0x0000541058587816 */ /* 0x000fe40000000058 */
[----:B------:R-:W-:Y:S01]  /*0720*/  PRMT R96, R96, 0x5410, R3 ;  /* 0x0000541060607816 */ /* 0x000fe20000000003 */
[----:B------:R-:W0:Y:S01]  /*0730*/  LDCU.128 UR12, c[0x0][0x3f0] ;  /* 0x00007e00ff0c77ac */ /* 0x000e220008000c00 */
[----:B------:R-:W0:Y:S01]  /*0740*/  LDCU.64 UR22, c[0x0][0x3c0] ;  /* 0x00007800ff1677ac */ /* 0x000e220008000a00 */
[----:B-123--:R-:W0:Y:S04]  /*0750*/  LDCU.64 UR24, c[0x0][0x380] ;  /* 0x00007000ff1877ac */ /* 0x00ee280008000a00 */
.L_x_891:
[----:B0-----:R-:W-:Y:S02]  /*0760*/  UIMAD.WIDE UR6, UR26, 0x4, UR14 ;  /* 0x000000041a0678a5 */ /* 0x001fe4000f8e020e */
[----:B------:R-:W-:-:S04]  /*0770*/  UIMAD.WIDE UR8, UR26, 0x4, UR12 ;  /* 0x000000041a0878a5 */ /* 0x000fc8000f8e020c */
[----:B------:R-:W-:Y:S02]  /*0780*/  MOV R44, UR6 ;  /* 0x00000006002c7c02 */ /* 0x000fe40008000f00 */
[----:B------:R-:W-:Y:S01]  /*0790*/  MOV R45, UR7 ;  /* 0x00000007002d7c02 */ /* 0x000fe20008000f00 */
[----:B------:R-:W-:-:S04]  /*07a0*/  UIMAD.WIDE UR6, UR26, 0x4, UR18 ;  /* 0x000000041a0678a5 */ /* 0x000fc8000f8e0212 */
[----:B--2---:R-:W2:Y:S01]  /*07b0*/  LDG.E R44, desc[UR16][R44.64] ;  /* 0x000000102c2c7981 */ /* 0x004ea2000c1e1900 */
[----:B-1-34-:R-:W-:Y:S02]  /*07c0*/  MOV R42, UR8 ;  /* 0x00000008002a7c02 */ /* 0x01afe40008000f00 */
[----:B------:R-:W-:Y:S02]  /*07d0*/  MOV R40, UR6 ;  /* 0x0000000600287c02 */ /* 0x000fe40008000f00 */
[----:B------:R-:W-:Y:S02]  /*07e0*/  MOV R41, UR7 ;  /* 0x0000000700297c02 */ /* 0x000fe40008000f00 */
[----:B------:R-:W-:-:S03]  /*07f0*/  MOV R43, UR9 ;  /* 0x00000009002b7c02 */ /* 0x000fc60008000f00 */
[----:B------:R-:W3:Y:S04]  /*0800*/  LDG.E R40, desc[UR16][R40.64] ;  /* 0x0000001028287981 */ /* 0x000ee8000c1e1900 */
[----:B-----5:R-:W5:Y:S01]  /*0810*/  LDG.E R42, desc[UR16][R42.64] ;  /* 0x000000102a2a7981 */ /* 0x020f62000c1e1900 */
[----:B------:R-:W-:Y:S01]  /*0820*/  BSSY.RECONVERGENT B0, `(.L_x_820) ;  /* 0x00000ed000007945 */ /* 0x000fe20003800200 */
[----:B------:R-:W-:Y:S02]  /*0830*/  CS2R R46, SRZ ;  /* 0x00000000002e7805 */ /* 0x000fe4000001ff00 */
[----:B--2---:R-:W-:Y:S02]  /*0840*/  R2UR UR31, R44 ;  /* 0x000000002c1f72ca */ /* 0x004fe400000e0000 */
[----:B---3--:R-:W-:-:S11]  /*0850*/  R2UR UR30, R40 ;  /* 0x00000000281e72ca */ /* 0x008fd600000e0000 */
[----:B------:R-:W-:Y:S01]  /*0860*/  UISETP.GE.AND UP2, UPT, UR31, 0x1, UPT ;  /* 0x000000011f00788c */ /* 0x000fe2000bf46270 */
[----:B-----5:R-:W-:-:S08]  /*0870*/  R2UR UR11, R42 ;  /* 0x000000002a0b72ca */ /* 0x020fd000000e0000 */
        /* <DEDUP_REMOVED lines=9> */
[----:B------:R-:W-:Y:S01]  /*0910*/  UIMAD UR6, UR26, UR10, URZ ;  /* 0x0000000a1a0672a4 */ /* 0x000fe2000f8e02ff */
        /* <DEDUP_REMOVED lines=10> */
[----:B------:R-:W-:Y:S02]  /*09c0*/  MOV R89, UR7 ;  /* 0x0000000700597c02 */ /* 0x000fe40008000f00 */
[----:B------:R-:W-:Y:S02]  /*09d0*/  MOV R93, UR9 ;  /* 0x00000009005d7c02 */ /* 0x000fe40008000f00 */
        /* <DEDUP_REMOVED lines=16> */
[----:B------:R-:W-:Y:S02]  /*0ae0*/  HADD2.F32 R60, -RZ, R57.H0_H0 ;  /* 0x20000039ff3c7230 */ /* 0x000fe40000004100 */
[----:B------:R-:W-:Y:S02]  /*0af0*/  HADD2.F32 R58, -RZ, R56.H0_H0 ;  /* 0x20000038ff3a7230 */ /* 0x000fe40000004100 */
[--C-:B------:R-:W-:Y:S02]  /*0b00*/  HADD2.F32 R61, -RZ, R96.reuse.H0_H0 ;  /* 0x20000060ff3d7230 */ /* 0x100fe40000004100 */
[----:B------:R-:W-:Y:S01]  /*0b10*/  HADD2.F32 R63, -RZ, R96.H1_H1 ;  /* 0x30000060ff3f7230 */ /* 0x000fe20000004100 */
[----:B------:R-:W-:Y:S02]  /*0b20*/  IADD3 R93, PT, PT, R93, 0x80, RZ ;  /* 0x000000805d5d7810 */ /* 0x000fe40007ffe0ff */
[----:B------:R-:W-:-:S02]  /*0b30*/  IADD3 R91, PT, PT, R91, 0x80, RZ ;  /* 0x000000805b5b7810 */ /* 0x000fc40007ffe0ff */
[----:B--2---:R-:W-:Y:S02]  /*0b40*/  MOV R47, R42 ;  /* 0x0000002a002f7202 */ /* 0x004fe40000000f00 */
[----:B------:R-:W-:Y:S01]  /*0b50*/  SHF.R.U64 R62, R42, 0x10, R43 ;  /* 0x000000102a3e7819 */ /* 0x000fe2000000122b */
[----:B---3--:R-:W-:Y:S01]  /*0b60*/  HADD2.F32 R3, -RZ, R40.H0_H0 ;  /* 0x20000028ff037230 */ /* 0x008fe20000004100 */
[--C-:B------:R-:W-:Y:S02]  /*0b70*/  SHF.R.U64 R40, R40, 0x10, R41.reuse ;  /* 0x0000001028287819 */ /* 0x100fe40000001229 */
[----:B------:R-:W-:Y:S01]  /*0b80*/  SHF.R.U32.HI R42, RZ, 0x10, R41 ;  /* 0x00000010ff2a7819 */ /* 0x000fe20000011629 */
[----:B------:R-:W-:Y:S01]  /*0b90*/  HADD2.F32 R41, -RZ, R41.H0_H0 ;  /* 0x20000029ff297230 */ /* 0x000fe20000004100 */
[----:B------:R-:W-:Y:S02]  /*0ba0*/  MOV R59, R43 ;  /* 0x0000002b003b7202 */ /* 0x000fe40000000f00 */
[----:B------:R-:W-:-:S02]  /*0bb0*/  SHF.R.U32.HI R46, RZ, 0x10, R43 ;  /* 0x00000010ff2e7819 */ /* 0x000fc4000001162b */
[----:B------:R-:W-:Y:S01]  /*0bc0*/  FADD.FTZ R41, -R0, R41 ;  /* 0x0000002900297221 */ /* 0x000fe20000010100 */
[----:B------:R-:W-:-:S03]  /*0bd0*/  HADD2.F32 R43, -RZ, R59.H0_H0 ;  /* 0x2000003bff2b7230 */ /* 0x000fc60000004100 */
[----:B------:R-:W-:Y:S01]  /*0be0*/  FMUL.FTZ R59, R41, UR30 ;  /* 0x0000001e293b7c20 */ /* 0x000fe20008410000 */
[----:B------:R-:W-:Y:S02]  /*0bf0*/  HADD2.F32 R41, -RZ, R40.H0_H0 ;  /* 0x20000028ff297230 */ /* 0x000fe40000004100 */
[----:B------:R-:W-:Y:S02]  /*0c00*/  HADD2.F32 R47, -RZ, R47.H0_H0 ;  /* 0x2000002fff2f7230 */ /* 0x000fe40000004100 */
[C---:B------:R-:W-:Y:S01]  /*0c10*/  FADD.FTZ R3, -R0.reuse, R3 ;  /* 0x0000000300037221 */ /* 0x040fe20000010100 */
[----:B------:R-:W-:Y:S01]  /*0c20*/  FADD.FTZ R41, -R0, R41 ;  /* 0x0000002900297221 */ /* 0x000fe20000010100 */
[-C--:B------:R-:W-:Y:S01]  /*0c30*/  FMUL.FTZ R60, R60, R43.reuse ;  /* 0x0000002b3c3c7220 */ /* 0x080fe20000410000 */
[----:B------:R-:W-:Y:S01]  /*0c40*/  FADD.FTZ R18, R18, R43 ;  /* 0x0000002b12127221 */ /* 0x000fe20000010000 */
[----:B------:R-:W-:Y:S01]  /*0c50*/  FFMA.FTZ R6, R59, R43, R6 ;  /* 0x0000002b3b067223 */ /* 0x000fe20000010006 */
[----:B------:R-:W-:-:S02]  /*0c60*/  HADD2.F32 R40, -RZ, R62.H0_H0 ;  /* 0x2000003eff287230 */ /* 0x000fc40000004100 */
[----:B------:R-:W-:Y:S01]  /*0c70*/  FMUL.FTZ R62, R41, UR30 ;  /* 0x0000001e293e7c20 */ /* 0x000fe20008410000 */
[----:B------:R-:W-:Y:S02]  /*0c80*/  HADD2.F32 R43, -RZ, R42.H0_H0 ;  /* 0x2000002aff2b7230 */ /* 0x000fe40000004100 */
[----:B------:R-:W-:Y:S01]  /*0c90*/  FMUL.FTZ R58, R58, R47 ;  /* 0x0000002f3a3a7220 */ /* 0x000fe20000410000 */
[----:B------:R-:W-:Y:S01]  /*0ca0*/  FMUL.FTZ R3, R3, UR30 ;  /* 0x0000001e03037c20 */ /* 0x000fe20008410000 */
[-C--:B------:R-:W-:Y:S01]  /*0cb0*/  FMUL.FTZ R61, R61, R40.reuse ;  /* 0x000000283d3d7220 */ /* 0x080fe20000410000 */
[----:B------:R-:W-:Y:S01]  /*0cc0*/  FADD.FTZ R17, R17, R40 ;  /* 0x0000002811117221 */ /* 0x000fe20000010000 */
[----:B------:R-:W-:Y:S01]  /*0cd0*/  FFMA.FTZ R5, R62, R40, R5 ;  /* 0x000000283e057223 */ /* 0x000fe20000010005 */
[----:B------:R-:W-:Y:S01]  /*0ce0*/  FADD.FTZ R43, -R0, R43 ;  /* 0x0000002b002b7221 */ /* 0x000fe20000010100 */
[----:B------:R-:W-:Y:S01]  /*0cf0*/  FADD.FTZ R40, RZ, R58 ;  /* 0x0000003aff287221 */ /* 0x000fe20000010000 */
[----:B------:R-:W-:Y:S01]  /*0d00*/  FFMA.FTZ R41, R3, R58, RZ ;  /* 0x0000003a03297223 */ /* 0x000fe200000100ff */
[----:B------:R-:W-:-:S02]  /*0d10*/  HADD2.F32 R46, -RZ, R46.H0_H0 ;  /* 0x2000002eff2e7230 */ /* 0x000fc40000004100 */
        /* <DEDUP_REMOVED lines=12> */
.L_x_823:
[----:B----4-:R-:W-:Y:S05]  /*0de0*/  BSYNC.RECONVERGENT B1 ;  /* 0x0000000000017941 */ /* 0x010fea0003800200 */
.L_x_822:
[----:B------:R-:W-:Y:S04]  /*0df0*/  BSSY.RECONVERGENT B1, `(.L_x_824) ;  /* 0x000003d000017945 */ /* 0x000fe80003800200 */
[----:B------:R-:W-:Y:S05]  /*0e00*/  @!P2 BRA `(.L_x_825) ;  /* 0x0000000000eca947 */ /* 0x000fea0003800000 */
[----:B------:R-:W0:Y:S08]  /*0e10*/  LDC.64 R40, c[0x0][0x3a8] ;  /* 0x0000ea00ff287b82 */ /* 0x000e300000000a00 */
[----:B------:R-:W1:Y:S01]  /*0e20*/  LDC.64 R44, c[0x0][0x428] ;  /* 0x00010a00ff2c7b82 */ /* 0x000e620000000a00 */
[----:B0-----:R-:W-:-:S06]  /*0e30*/  IMAD.WIDE.U32 R42, R91, 0x8, R40 ;  /* 0x000000085b2a7825 */ /* 0x001fcc00078e0028 */
[----:B------:R-:W2:Y:S01]  /*0e40*/  LDG.E.64 R42, desc[UR16][R42.64] ;  /* 0x000000102a2a7981 */ /* 0x000ea2000c1e1b00 */
[----:B-1----:R-:W-:-:S05]  /*0e50*/  IMAD.WIDE.U32 R44, R93, 0x8, R44 ;  /* 0x000000085d2c7825 */ /* 0x002fca00078e002c */
[----:B------:R0:W3:Y:S01]  /*0e60*/  LDG.E.64 R40, desc[UR16][R44.64] ;  /* 0x000000102c287981 */ /* 0x0000e2000c1e1b00 */
[----:B------:R-:W-:-:S04]  /*0e70*/  ISETP.NE.U32.AND P0, PT, RZ, UR20, PT ;  /* 0x00000014ff007c0c */ /* 0x000fc8000bf05070 */
[----:B------:R-:W-:-:S13]  /*0e80*/  ISETP.NE.AND.EX P0, PT, RZ, UR21, PT, P0 ;  /* 0x00000015ff007c0c */ /* 0x000fda000bf05300 */
[----:B------:R-:W1:Y:S01]  /*0e90*/  @P0 LDC.64 R66, c[0x0][0x438] ;  /* 0x00010e00ff420b82 */ /* 0x000e620000000a00 */
[----:B------:R-:W-:Y:S02]  /*0ea0*/  HADD2.F32 R68, -RZ, R83.H1_H1 ;  /* 0x30000053ff447230 */ /* 0x000fe40000004100 */
[----:B-1----:R-:W-:-:S05]  /*0eb0*/  @P0 IMAD.WIDE.U32 R66, R91, 0x8, R66 ;  /* 0x000000085b420825 */ /* 0x002fca00078e0042 */
[----:B------:R1:W5:Y:S01]  /*0ec0*/  @P0 LDG.E.64 R50, desc[UR16][R66.64] ;  /* 0x0000001042320981 */ /* 0x000362000c1e1b00 */
[----:B------:R-:W-:Y:S02]  /*0ed0*/  IADD3 R93, PT, PT, R93, 0x80, RZ ;  /* 0x000000805d5d7810 */ /* 0x000fe40007ffe0ff */
[----:B------:R-:W-:Y:S01]  /*0ee0*/  IADD3 R91, PT, PT, R91, 0x80, RZ ;  /* 0x000000805b5b7810 */ /* 0x000fe20007ffe0ff */
[----:B--2---:R-:W-:Y:S01]  /*0ef0*/  HADD2.F32 R71, -RZ, R42.H0_H0 ;  /* 0x2000002aff477230 */ /* 0x004fe20000004100 */
[----:B0-----:R-:W-:-:S04]  /*0f00*/  SHF.R.U64 R44, R42, 0x10, R43 ;  /* 0x000000102a2c7819 */ /* 0x001fc8000000122b */
[----:B------:R-:W-:Y:S01]  /*0f10*/  FADD.FTZ R71, -R0, R71 ;  /* 0x0000004700477221 */ /* 0x000fe20000010100 */
[----:B---3--:R-:W-:Y:S02]  /*0f20*/  MOV R65, R40 ;  /* 0x0000002800417202 */ /* 0x008fe40000000f00 */
[--C-:B------:R-:W-:Y:S02]  /*0f30*/  SHF.R.U64 R69, R40, 0x10, R41.reuse ;  /* 0x0000001028457819 */ /* 0x100fe40000001229 */
[----:B------:R-:W-:Y:S01]  /*0f40*/  MOV R70, R41 ;  /* 0x0000002900467202 */ /* 0x000fe20000000f00 */
[----:B------:R-:W-:Y:S01]  /*0f50*/  HADD2.F32 R42, -RZ, R65.H0_H0 ;  /* 0x20000041ff2a7230 */ /* 0x000fe20000004100 */
[----:B------:R-:W-:Y:S01]  /*0f60*/  SHF.R.U32.HI R40, RZ, 0x10, R41 ;  /* 0x00000010ff287819 */ /* 0x000fe20000011629 */
[----:B------:R-:W-:Y:S02]  /*0f70*/  HADD2.F32 R41, -RZ, R81.H1_H1 ;  /* 0x30000051ff297230 */ /* 0x000fe40000004100 */
[----:B------:R-:W-:Y:S01]  /*0f80*/  FMUL.FTZ R65, R71, UR30 ;  /* 0x0000001e47417c20 */ /* 0x000fe20008410000 */
[----:B------:R-:W-:-:S02]  /*0f90*/  HADD2.F32 R101, -RZ, R43.H0_H0 ;  /* 0x2000002bff657230 */ /* 0x000fc40000004100 */
[----:B------:R-:W-:Y:S02]  /*0fa0*/  HADD2.F32 R71, -RZ, R44.H0_H0 ;  /* 0x2000002cff477230 */ /* 0x000fe40000004100 */
[-C--:B-1----:R-:W-:Y:S01]  /*0fb0*/  FMUL.FTZ R66, R41, R42.reuse ;  /* 0x0000002a29427220 */ /* 0x082fe20000410000 */
[----:B------:R-:W-:Y:S01]  /*0fc0*/  FADD.FTZ R20, R20, R42 ;  /* 0x0000002a14147221 */ /* 0x000fe20000010000 */
[----:B------:R-:W-:Y:S01]  /*0fd0*/  FFMA.FTZ R8, R65, R42, R8 ;  /* 0x0000002a41087223 */ /* 0x000fe20000010008 */
[----:B------:R-:W-:Y:S01]  /*0fe0*/  SHF.R.U32.HI R45, RZ, 0x10, R43 ;  /* 0x00000010ff2d7819 */ /* 0x000fe2000001162b */
[----:B------:R-:W-:Y:S01]  /*0ff0*/  FADD.FTZ R67, -R0, R101 ;  /* 0x0000006500437221 */ /* 0x000fe20000010100 */
[----:B------:R-:W-:Y:S02]  /*1000*/  HADD2.F32 R41, -RZ, R82.H1_H1 ;  /* 0x30000052ff297230 */ /* 0x000fe40000004100 */
[----:B------:R-:W-:Y:S02]  /*1010*/  HADD2.F32 R42, -RZ, R69.H0_H0 ;  /* 0x20000045ff2a7230 */ /* 0x000fe40000004100 */
[----:B------:R-:W-:-:S02]  /*1020*/  HADD2.F32 R43, -RZ, R70.H0_H0 ;  /* 0x20000046ff2b7230 */ /* 0x000fc40000004100 */
[----:B------:R-:W-:Y:S01]  /*1030*/  FADD.FTZ R70, -R0, R71 ;  /* 0x0000004700467221 */ /* 0x000fe20000010100 */
[----:B------:R-:W-:Y:S01]  /*1040*/  FMUL.FTZ R67, R67, UR30 ;  /* 0x0000001e43437c20 */ /* 0x000fe20008410000 */
[----:B------:R-:W-:Y:S02]  /*1050*/  HADD2.F32 R44, -RZ, R40.H0_H0 ;  /* 0x20000028ff2c7230 */ /* 0x000fe40000004100 */
[----:B------:R-:W-:Y:S01]  /*1060*/  FMUL.FTZ R69, R41, R42 ;  /* 0x0000002a29457220 */ /* 0x000fe20000410000 */
[----:B------:R-:W-:Y:S02]  /*1070*/  HADD2.F32 R45, -RZ, R45.H0_H0 ;  /* 0x2000002dff2d7230 */ /* 0x000fe40000004100 */
[----:B------:R-:W-:Y:S01]  /*1080*/  FADD.FTZ R40, R47, R66 ;  /* 0x000000422f287221 */ /* 0x000fe20000010000 */
[----:B------:R-:W-:Y:S01]  /*1090*/  FMUL.FTZ R70, R70, UR30 ;  /* 0x0000001e46467c20 */ /* 0x000fe20008410000 */
[----:B------:R-:W-:Y:S01]  /*10a0*/  FFMA.FTZ R41, R65, R66, R46 ;  /* 0x0000004241297223 */ /* 0x000fe2000001002e */
[-C--:B------:R-:W-:Y:S01]  /*10b0*/  FMUL.FTZ R68, R68, R43.reuse ;  /* 0x0000002b44447220 */ /* 0x080fe20000410000 */
[----:B------:R-:W-:Y:S01]  /*10c0*/  FADD.FTZ R22, R22, R43 ;  /* 0x0000002b16167221 */ /* 0x000fe20000010000 */
[----:B------:R-:W-:Y:S01]  /*10d0*/  FFMA.FTZ R10, R67, R43, R10 ;  /* 0x0000002b430a7223 */ /* 0x000fe2000001000a */
[----:B------:R-:W-:-:S02]  /*10e0*/  HADD2.F32 R71, -RZ, R84.H1_H1 ;  /* 0x30000054ff477230 */ /* 0x000fc40000004100 */
[----:B------:R-:W-:Y:S01]  /*10f0*/  FADD.FTZ R43, R40, R69 ;  /* 0x00000045282b7221 */ /* 0x000fe20000010000 */
[----:B------:R-:W-:Y:S01]  /*1100*/  FADD.FTZ R45, -R0, R45 ;  /* 0x0000002d002d7221 */ /* 0x000fe20000010100 */
        /* <DEDUP_REMOVED lines=11> */
.L_x_825:
[----:B------:R-:W-:Y:S05]  /*11c0*/  BSYNC.RECONVERGENT B1 ;  /* 0x0000000000017941 */ /* 0x000fea0003800200 */
.L_x_824:
[----:B------:R-:W-:Y:S05]  /*11d0*/  @!P1 BRA `(.L_x_826) ;  /* 0x0000000400449947 */ /* 0x000fea0003800000 */
[----:B------:R-:W0:Y:S08]  /*11e0*/  LDC.64 R44, c[0x0][0x428] ;  /* 0x00010a00ff2c7b82 */ /* 0x000e300000000a00 */
[----:B------:R-:W1:Y:S01]  /*11f0*/  LDC.64 R40, c[0x0][0x3a8] ;  /* 0x0000ea00ff287b82 */ /* 0x000e620000000a00 */
[----:B0-----:R-:W-:-:S04]  /*1200*/  IMAD.WIDE.U32 R44, R93, 0x8, R44 ;  /* 0x000000085d2c7825 */ /* 0x001fc800078e002c */
[----:B-1----:R-:W-:Y:S02]  /*1210*/  IMAD.WIDE.U32 R42, R91, 0x8, R40 ;  /* 0x000000085b2a7825 */ /* 0x002fe400078e0028 */
[----:B------:R-:W2:Y:S04]  /*1220*/  LDG.E.64 R40, desc[UR16][R44.64] ;  /* 0x000000102c287981 */ /* 0x000ea8000c1e1b00 */
[----:B------:R-:W3:Y:S01]  /*1230*/  LDG.E.64 R42, desc[UR16][R42.64] ;  /* 0x000000102a2a7981 */ /* 0x000ee2000c1e1b00 */
[----:B------:R-:W-:-:S04]  /*1240*/  ISETP.NE.U32.AND P0, PT, RZ, UR20, PT ;  /* 0x00000014ff007c0c */ /* 0x000fc8000bf05070 */
[----:B------:R-:W-:-:S13]  /*1250*/  ISETP.NE.AND.EX P0, PT, RZ, UR21, PT, P0 ;  /* 0x00000015ff007c0c */ /* 0x000fda000bf05300 */
[----:B------:R-:W0:Y:S01]  /*1260*/  @P0 LDC.64 R74, c[0x0][0x438] ;  /* 0x00010e00ff4a0b82 */ /* 0x000e220000000a00 */
[----:B------:R-:W-:Y:S02]  /*1270*/  HADD2.F32 R76, -RZ, R87.H1_H1 ;  /* 0x30000057ff4c7230 */ /* 0x000fe40000004100 */
[----:B0-----:R-:W-:-:S05]  /*1280*/  @P0 IMAD.WIDE.U32 R74, R91, 0x8, R74 ;  /* 0x000000085b4a0825 */ /* 0x001fca00078e004a */
[----:B------:R0:W5:Y:S01]  /*1290*/  @P0 LDG.E.64 R48, desc[UR16][R74.64] ;  /* 0x000000104a300981 */ /* 0x000162000c1e1b00 */
[----:B--2---:R-:W-:Y:S02]  /*12a0*/  MOV R73, R40 ;  /* 0x0000002800497202 */ /* 0x004fe40000000f00 */
[--C-:B------:R-:W-:Y:S02]  /*12b0*/  SHF.R.U64 R91, R40, 0x10, R41.reuse ;  /* 0x00000010285b7819 */ /* 0x100fe40000001229 */
[----:B------:R-:W-:Y:S01]  /*12c0*/  MOV R78, R41 ;  /* 0x00000029004e7202 */ /* 0x000fe20000000f00 */
[----:B---3--:R-:W-:Y:S01]  /*12d0*/  HADD2.F32 R77, -RZ, R43.H0_H0 ;  /* 0x2000002bff4d7230 */ /* 0x008fe20000004100 */
[----:B------:R-:W-:Y:S01]  /*12e0*/  SHF.R.U32.HI R40, RZ, 0x10, R41 ;  /* 0x00000010ff287819 */ /* 0x000fe20000011629 */
[----:B------:R-:W-:Y:S01]  /*12f0*/  HADD2.F32 R41, -RZ, R42.H0_H0 ;  /* 0x2000002aff297230 */ /* 0x000fe20000004100 */
[--C-:B------:R-:W-:Y:S01]  /*1300*/  SHF.R.U64 R45, R42, 0x10, R43.reuse ;  /* 0x000000102a2d7819 */ /* 0x100fe2000000122b */
[----:B------:R-:W-:Y:S01]  /*1310*/  HADD2.F32 R42, -RZ, R85.H1_H1 ;  /* 0x30000055ff2a7230 */ /* 0x000fe20000004100 */
[----:B------:R-:W-:Y:S01]  /*1320*/  SHF.R.U32.HI R79, RZ, 0x10, R43 ;  /* 0x00000010ff4f7819 */ /* 0x000fe2000001162b */
[----:B------:R-:W-:-:S02]  /*1330*/  HADD2.F32 R43, -RZ, R73.H0_H0 ;  /* 0x20000049ff2b7230 */ /* 0x000fc40000004100 */
[C---:B------:R-:W-:Y:S01]  /*1340*/  FADD.FTZ R41, -R0.reuse, R41 ;  /* 0x0000002900297221 */ /* 0x040fe20000010100 */
[----:B------:R-:W-:Y:S02]  /*1350*/  HADD2.F32 R45, -RZ, R45.H0_H0 ;  /* 0x2000002dff2d7230 */ /* 0x000fe40000004100 */
[----:B0-----:R-:W-:Y:S01]  /*1360*/  FADD.FTZ R75, -R0, R77 ;  /* 0x0000004d004b7221 */ /* 0x001fe20000010100 */
[----:B------:R-:W-:Y:S02]  /*1370*/  HADD2.F32 R79, -RZ, R79.H0_H0 ;  /* 0x2000004fff4f7230 */ /* 0x000fe40000004100 */
[----:B------:R-:W-:Y:S01]  /*1380*/  FMUL.FTZ R74, R42, R43 ;  /* 0x0000002b2a4a7220 */ /* 0x000fe20000410000 */
[----:B------:R-:W-:Y:S02]  /*1390*/  HADD2.F32 R77, -RZ, R86.H1_H1 ;  /* 0x30000056ff4d7230 */ /* 0x000fe40000004100 */
[----:B------:R-:W-:Y:S01]  /*13a0*/  FADD.FTZ R45, -R0, R45 ;  /* 0x0000002d002d7221 */ /* 0x000fe20000010100 */
[----:B------:R-:W-:-:S02]  /*13b0*/  HADD2.F32 R42, -RZ, R91.H0_H0 ;  /* 0x2000005bff2a7230 */ /* 0x000fc40000004100 */
[----:B------:R-:W-:Y:S01]  /*13c0*/  FMUL.FTZ R73, R41, UR30 ;  /* 0x0000001e29497c20 */ /* 0x000fe20008410000 */
[----:B------:R-:W-:Y:S02]  /*13d0*/  HADD2.F32 R41, -RZ, R78.H0_H0 ;  /* 0x2000004eff297230 */ /* 0x000fe40000004100 */
[----:B------:R-:W-:Y:S01]  /*13e0*/  FADD.FTZ R80, -R0, R79 ;  /* 0x0000004f00507221 */ /* 0x000fe20000010100 */
[----:B------:R-:W-:Y:S01]  /*13f0*/  FMUL.FTZ R75, R75, UR30 ;  /* 0x0000001e4b4b7c20 */ /* 0x000fe20008410000 */
[----:B------:R-:W-:Y:S01]  /*1400*/  FMUL.FTZ R77, R77, R42 ;  /* 0x0000002a4d4d7220 */ /* 0x000fe20000410000 */
[----:B------:R-:W-:Y:S01]  /*1410*/  FMUL.FTZ R78, R45, UR30 ;  /* 0x0000001e2d4e7c20 */ /* 0x000fe20008410000 */
[----:B------:R-:W-:Y:S01]  /*1420*/  FADD.FTZ R0, R47, R74 ;  /* 0x0000004a2f007221 */ /* 0x000fe20000010000 */
[----:B------:R-:W-:Y:S01]  /*1430*/  FFMA.FTZ R46, R73, R74, R46 ;  /* 0x0000004a492e7223 */ /* 0x000fe2000001002e */
[-C--:B------:R-:W-:Y:S01]  /*1440*/  FMUL.FTZ R76, R76, R41.reuse ;  /* 0x000000294c4c7220 */ /* 0x080fe20000410000 */
        /* <DEDUP_REMOVED lines=8> */
[----:B------:R-:W-:Y:S01]  /*14d0*/  FADD.FTZ R24, R24, R43 ;  /* 0x0000002b18187221 */ /* 0x000fe20000010000 */
[----:B------:R-:W-:Y:S01]  /*14e0*/  FMUL.FTZ R79, R79, R40 ;  /* 0x000000284f4f7220 */ /* 0x000fe20000410000 */
[----:B------:R-:W-:Y:S01]  /*14f0*/  FFMA.FTZ R46, R75, R76, R46 ;  /* 0x0000004c4b2e7223 */ /* 0x000fe2000001002e */
        /* <DEDUP_REMOVED lines=8> */
.L_x_821:
[----:B------:R-:W-:Y:S02]  /*1580*/  UIMAD UR6, UR26, UR10, URZ ;  /* 0x0000000a1a0672a4 */ /* 0x000fe4000f8e02ff */
        /* <DEDUP_REMOVED lines=22> */
.L_x_826:
[----:B----4-:R-:W-:Y:S05]  /*16f0*/  BSYNC.RECONVERGENT B0 ;  /* 0x0000000000007941 */ /* 0x010fea0003800200 */
.L_x_820:
[----:B------:R-:W1:Y:S01]  /*1700*/  SHFL.DOWN PT, R0, R47, 0x10, 0x1f ;  /* 0x0a001f002f007f89 */ /* 0x000e6200000e0000 */
[----:B------:R-:W-:Y:S03]  /*1710*/  BSSY.RECONVERGENT B0, `(.L_x_827) ;  /* 0x000001f000007945 */ /* 0x000fe60003800200 */
[----:B0-----:R-:W0:Y:S01]  /*1720*/  SHFL.DOWN PT, R41, R46, 0x10, 0x1f ;  /* 0x0a001f002e297f89 */ /* 0x001e2200000e0000 */
        /* <DEDUP_REMOVED lines=29> */
.L_x_828:
[----:B------:R-:W-:Y:S05]  /*1900*/  BSYNC.RECONVERGENT B0 ;  /* 0x0000000000007941 */ /* 0x000fea0003800200 */
.L_x_827:
        /* <DEDUP_REMOVED lines=37> */
[----:B------:R-:W-:Y:S01]  /*1b60*/  UISETP.NE.AND.EX UP0, UPT, UR21, URZ, UPT, UP0 ;  /* 0x000000ff1500728c */ /* 0x000fe2000bf05300 */
[----:B------:R-:W-:Y:S10]  /*1b70*/  BRA.U !UP3, `(.L_x_831) ;  /* 0x000000010b1c7547 */ /* 0x000ff4000b800000 */
[----:B------:R-:W0:Y:S02]  /*1b80*/  LDC.64 R40, c[0x0][0x390] ;  /* 0x0000e400ff287b82 */ /* 0x000e240000000a00 */
[----:B0-----:R-:W-:-:S06]  /*1b90*/  IMAD.WIDE.U32 R40, R45, 0x8, R40 ;  /* 0x000000082d287825 */ /* 0x001fcc00078e0028 */
[----:B------:R-:W2:Y:S02]  /*1ba0*/  LDG.E.64 R40, desc[UR16][R40.64] ;  /* 0x0000001028287981 */ /* 0x000ea4000c1e1b00 */
[C-C-:B--2---:R-:W-:Y:S02]  /*1bb0*/  SHF.R.U64 R99, R40.reuse, 0x10, R41.reuse ;  /* 0x0000001028637819 */ /* 0x144fe40000001229 */
[--C-:B------:R-:W-:Y:S02]  /*1bc0*/  SHF.R.U32.HI R42, RZ, 0x10, R41.reuse ;  /* 0x00000010ff2a7819 */ /* 0x100fe40000011629 */
[----:B------:R-:W-:Y:S02]  /*1bd0*/  PRMT R98, R40, 0x5410, R41 ;  /* 0x0000541028627816 */ /* 0x000fe40000000029 */
[----:B------:R-:W-:-:S07]  /*1be0*/  PRMT R99, R99, 0x5410, R42 ;  /* 0x0000541063637816 */ /* 0x000fce000000002a */
.L_x_831:
[----:B------:R-:W-:Y:S05]  /*1bf0*/  BRA.U UP0, `(.L_x_832) ;  /* 0x0000000500c87547 */ /* 0x000fea000b800000 */
[----:B------:R-:W-:-:S04]  /*1c00*/  UISETP.NE.U32.AND UP0, UPT, UR4, URZ, UPT ;  /* 0x000000ff0400728c */ /* 0x000fc8000bf05070 */
[----:B------:R-:W-:-:S09]  /*1c10*/  UISETP.NE.AND.EX UP0, UPT, UR5, URZ, UPT, UP0 ;  /* 0x000000ff0500728c */ /* 0x000fd2000bf05300 */
[----:B------:R-:W-:Y:S05]  /*1c20*/  BRA.U UP0, `(.L_x_833) ;  /* 0x0000000100d47547 */ /* 0x000fea000b800000 */
[----:B------:R-:W-:Y:S05]  /*1c30*/  BRA.U !UP3, `(.L_x_834) ;  /* 0x000000010b307547 */ /* 0x000fea000b800000 */
[----:B------:R-:W-:Y:S01]  /*1c40*/  FFMA.FTZ R41, R3, UR6, R44 ;  /* 0x0000000603297c23 */ /* 0x000fe2000801002c */
[----:B------:R-:W-:Y:S01]  /*1c50*/  ISETP.LT.AND P1, PT, RZ, UR31, PT ;  /* 0x0000001fff007c0c */ /* 0x000fe2000bf21270 */
[----:B------:R-:W-:Y:S02]  /*1c60*/  HADD2.F32 R40, -RZ, R54.H0_H0 ;  /* 0x20000036ff287230 */ /* 0x000fe40000004100 */
[----:B------:R-:W-:-:S04]  /*1c70*/  FADD.FTZ R41, R58, -R41 ;  /* 0x800000293a297221 */ /* 0x000fc80000010000 */
[----:B------:R-:W-:-:S05]  /*1c80*/  FMUL.FTZ R41, R41, UR30 ;  /* 0x0000001e29297c20 */ /* 0x000fca0008410000 */
[----:B------:R-:W-:-:S05]  /*1c90*/  FSEL R41, R41, RZ, P1 ;  /* 0x000000ff29297208 */ /* 0x000fca0000800000 */
[----:B------:R-:W-:-:S04]  /*1ca0*/  FMUL.FTZ R41, R41, UR29 ;  /* 0x0000001d29297c20 */ /* 0x000fc80008410000 */
[----:B------:R-:W-:Y:S01]  /*1cb0*/  FMUL.FTZ R42, R41, R40 ;  /* 0x00000028292a7220 */ /* 0x000fe20000410000 */
[----:B------:R-:W-:-:S04]  /*1cc0*/  HADD2.F32 R40, -RZ, R98.H0_H0 ;  /* 0x20000062ff287230 */ /* 0x000fc80000004100 */
[----:B------:R-:W-:Y:S01]  /*1cd0*/  F2FP.F16.F32.PACK_AB R42, RZ, R42 ;  /* 0x0000002aff2a723e */ /* 0x000fe200000000ff */
[----:B------:R-:W-:-:S03]  /*1ce0*/  FFMA.FTZ R28, R41, R40, R28 ;  /* 0x00000028291c7223 */ /* 0x000fc6000001001c */
[----:B------:R-:W-:-:S07]  /*1cf0*/  PRMT R81, R42, 0x7610, R81 ;  /* 0x000076102a517816 */ /* 0x000fce0000000051 */
.L_x_834:
        /* <DEDUP_REMOVED lines=13> */
.L_x_835:
        /* <DEDUP_REMOVED lines=9> */
[----:B------:R-:W-:-:S04]  /*1e60*/  HADD2.F32 R40, -RZ, R98.H1_H1 ;  /* 0x30000062ff287230 */ /* 0x000fc80000004100 */
[----:B------:R-:W-:Y:S01]  /*1e70*/  F2FP.F16.F32.PACK_AB R42, RZ, R42 ;  /* 0x0000002aff2a723e */ /* 0x000fe200000000ff */
[----:B------:R-:W-:-:S03]  /*1e80*/  FFMA.FTZ R30, R41, R40, R30 ;  /* 0x00000028291e7223 */ /* 0x000fc6000001001e */
[----:B------:R-:W-:-:S07]  /*1e90*/  PRMT R83, R42, 0x7610, R83 ;  /* 0x000076102a537816 */ /* 0x000fce0000000053 */
.L_x_836:
[----:B------:R-:W-:Y:S05]  /*1ea0*/  BRA.U !UP3, `(.L_x_837) ;  /* 0x000000090be87547 */ /* 0x000fea000b800000 */
[----:B------:R-:W-:Y:S01]  /*1eb0*/  FFMA.FTZ R40, R64, UR6, R44 ;  /* 0x0000000640287c23 */ /* 0x000fe2000801002c */
[----:B------:R-:W-:Y:S01]  /*1ec0*/  ISETP.LT.AND P1, PT, RZ, UR31, PT ;  /* 0x0000001fff007c0c */ /* 0x000fe2000bf21270 */
[----:B------:R-:W-:Y:S02]  /*1ed0*/  HADD2.F32 R41, -RZ, R97.H1_H1 ;  /* 0x30000061ff297230 */ /* 0x000fe40000004100 */
        /* <DEDUP_REMOVED lines=8> */
[----:B------:R-:W-:Y:S01]  /*1f60*/  PRMT R84, R42, 0x7610, R84 ;  /* 0x000076102a547816 */ /* 0x000fe20000000054 */
[----:B------:R-:W-:Y:S06]  /*1f70*/  BRA `(.L_x_837) ;  /* 0x0000000800b47947 */ /* 0x000fec0003800000 */
.L_x_833:
        /* <DEDUP_REMOVED lines=13> */
[----:B------:R-:W-:Y:S02]  /*2050*/  HADD2.F32 R40, -RZ, R54.H0_H0 ;  /* 0x20000036ff287230 */ /* 0x000fe40000004100 */
[----:B------:R-:W-:Y:S01]  /*2060*/  FMUL.FTZ R41, R42, UR29 ;  /* 0x0000001d2a297c20 */ /* 0x000fe20008410000 */
[----:B------:R-:W-:-:S03]  /*2070*/  HADD2.F32 R43, -RZ, R98.H0_H0 ;  /* 0x20000062ff2b7230 */ /* 0x000fc60000004100 */
[-C--:B------:R-:W-:Y:S02]  /*2080*/  FMUL.FTZ R40, R40, R41.reuse ;  /* 0x0000002928287220 */ /* 0x080fe40000410000 */
[----:B------:R-:W-:-:S03]  /*2090*/  FFMA.FTZ R28, R43, R41, R28 ;  /* 0x000000292b1c7223 */ /* 0x000fc6000001001c */
[----:B------:R-:W-:-:S04]  /*20a0*/  F2FP.F16.F32.PACK_AB R40, RZ, R40 ;  /* 0x00000028ff28723e */ /* 0x000fc800000000ff */
[----:B------:R-:W-:-:S07]  /*20b0*/  PRMT R81, R40, 0x7610, R81 ;  /* 0x0000761028517816 */ /* 0x000fce0000000051 */
.L_x_838:
[----:B------:R-:W-:Y:S01]  /*20c0*/  F2FP.F16.F32.PACK_AB R93, RZ, R42 ;  /* 0x0000002aff5d723e */ /* 0x000fe200000000ff */
[----:B------:R-:W-:Y:S01]  /*20d0*/  FMUL.FTZ R89, R89, UR30 ;  /* 0x0000001e59597c20 */ /* 0x000fe20008410000 */
[----:B------:R-:W-:Y:S01]  /*20e0*/  FMUL.FTZ R43, R91, UR30 ;  /* 0x0000001e5b2b7c20 */ /* 0x000fe20008410000 */
        /* <DEDUP_REMOVED lines=9> */
.L_x_839:
[----:B------:R-:W-:Y:S02]  /*2180*/  F2FP.F16.F32.PACK_AB R46, RZ, R42 ;  /* 0x0000002aff2e723e */ /* 0x000fe400000000ff */
[----:B------:R-:W-:Y:S02]  /*2190*/  FSEL R43, R43, RZ, P1 ;  /* 0x000000ff2b2b7208 */ /* 0x000fe40000800000 */
[----:B------:R-:W-:Y:S01]  /*21a0*/  FSEL R42, R89, RZ, P1 ;  /* 0x000000ff592a7208 */ /* 0x000fe20000800000 */
[----:B------:R-:W-:Y:S06]  /*21b0*/  BRA.U !UP3, `(.L_x_840) ;  /* 0x000000010b1c7547 */ /* 0x000fec000b800000 */
[----:B------:R-:W-:Y:S02]  /*21c0*/  HADD2.F32 R40, -RZ, R55.H0_H0 ;  /* 0x20000037ff287230 */ /* 0x000fe40000004100 */
[----:B------:R-:W-:Y:S01]  /*21d0*/  FMUL.FTZ R41, R42, UR29 ;  /* 0x0000001d2a297c20 */ /* 0x000fe20008410000 */
[----:B------:R-:W-:-:S03]  /*21e0*/  HADD2.F32 R89, -RZ, R98.H1_H1 ;  /* 0x30000062ff597230 */ /* 0x000fc60000004100 */
[-C--:B------:R-:W-:Y:S02]  /*21f0*/  FMUL.FTZ R40, R40, R41.reuse ;  /* 0x0000002928287220 */ /* 0x080fe40000410000 */
[----:B------:R-:W-:-:S03]  /*2200*/  FFMA.FTZ R30, R89, R41, R30 ;  /* 0x00000029591e7223 */ /* 0x000fc6000001001e */
[----:B------:R-:W-:-:S04]  /*2210*/  F2FP.F16.F32.PACK_AB R40, RZ, R40 ;  /* 0x00000028ff28723e */ /* 0x000fc800000000ff */
[----:B------:R-:W-:-:S07]  /*2220*/  PRMT R83, R40, 0x7610, R83 ;  /* 0x0000761028537816 */ /* 0x000fce0000000053 */
.L_x_840:
[----:B------:R-:W-:Y:S02]  /*2230*/  F2FP.F16.F32.PACK_AB R42, RZ, R42 ;  /* 0x0000002aff2a723e */ /* 0x000fe400000000ff */
[----:B------:R-:W-:Y:S02]  /*2240*/  F2FP.F16.F32.PACK_AB R40, RZ, R43 ;  /* 0x0000002bff28723e */ /* 0x000fe400000000ff */
[----:B------:R-:W-:Y:S02]  /*2250*/  PRMT R85, R93, 0x7610, R85 ;  /* 0x000076105d557816 */ /* 0x000fe40000000055 */
[----:B------:R-:W-:Y:S02]  /*2260*/  PRMT R86, R46, 0x7610, R86 ;  /* 0x000076102e567816 */ /* 0x000fe40000000056 */
[----:B------:R-:W-:Y:S02]  /*2270*/  PRMT R87, R42, 0x7610, R87 ;  /* 0x000076102a577816 */ /* 0x000fe40000000057 */
[----:B------:R-:W-:Y:S01]  /*2280*/  PRMT R88, R40, 0x7610, R88 ;  /* 0x0000761028587816 */ /* 0x000fe20000000058 */
[----:B------:R-:W-:Y:S06]  /*2290*/  BRA.U !UP3, `(.L_x_837) ;  /* 0x000000050bec7547 */ /* 0x000fec000b800000 */
[----:B------:R-:W-:Y:S02]  /*22a0*/  HADD2.F32 R41, -RZ, R97.H1_H1 ;  /* 0x30000061ff297230 */ /* 0x000fe40000004100 */
[----:B------:R-:W-:Y:S01]  /*22b0*/  FMUL.FTZ R40, R43, UR29 ;  /* 0x0000001d2b287c20 */ /* 0x000fe20008410000 */
[----:B------:R-:W-:-:S03]  /*22c0*/  HADD2.F32 R42, -RZ, R99.H1_H1 ;  /* 0x30000063ff2a7230 */ /* 0x000fc60000004100 */
[-C--:B------:R-:W-:Y:S02]  /*22d0*/  FMUL.FTZ R41, R41, R40.reuse ;  /* 0x0000002829297220 */ /* 0x080fe40000410000 */
[----:B------:R-:W-:-:S03]  /*22e0*/  FFMA.FTZ R31, R42, R40, R31 ;  /* 0x000000282a1f7223 */ /* 0x000fc6000001001f */
[----:B------:R-:W-:-:S04]  /*22f0*/  F2FP.F16.F32.PACK_AB R41, RZ, R41 ;  /* 0x00000029ff29723e */ /* 0x000fc800000000ff */
[----:B------:R-:W-:Y:S01]  /*2300*/  PRMT R84, R41, 0x7610, R84 ;  /* 0x0000761029547816 */ /* 0x000fe20000000054 */
[----:B------:R-:W-:Y:S06]  /*2310*/  BRA `(.L_x_837) ;  /* 0x0000000400cc7947 */ /* 0x000fec0003800000 */
.L_x_832:
[----:B------:R-:W-:-:S04]  /*2320*/  UISETP.NE.U32.AND UP0, UPT, UR4, URZ, UPT ;  /* 0x000000ff0400728c */ /* 0x000fc8000bf05070 */
[----:B------:R-:W-:-:S09]  /*2330*/  UISETP.NE.AND.EX UP0, UPT, UR5, URZ, UPT, UP0 ;  /* 0x000000ff0500728c */ /* 0x000fd2000bf05300 */
[----:B------:R-:W-:Y:S05]  /*2340*/  BRA.U UP0, `(.L_x_841) ;  /* 0x0000000100d07547 */ /* 0x000fea000b800000 */
[----:B------:R-:W-:Y:S01]  /*2350*/  ISETP.LT.AND P1, PT, RZ, UR31, PT ;  /* 0x0000001fff007c0c */ /* 0x000fe2000bf21270 */
[----:B------:R-:W-:-:S12]  /*2360*/  BRA.U !UP3, `(.L_x_842) ;  /* 0x000000010b2c7547 */ /* 0x000fd8000b800000 */
[----:B------:R-:W-:Y:S01]  /*2370*/  @P1 FFMA.FTZ R41, R3, UR6, R44 ;  /* 0x0000000603291c23 */ /* 0x000fe2000801002c */
[----:B-----5:R-:W-:Y:S02]  /*2380*/  HADD2.F32 R40, -RZ, R52.H0_H0 ;  /* 0x20000034ff287230 */ /* 0x020fe40000004100 */
[----:B------:R-:W-:Y:S02]  /*2390*/  HADD2.F32 R42, -RZ, R54.H0_H0 ;  /* 0x20000036ff2a7230 */ /* 0x000fe40000004100 */
[----:B------:R-:W-:Y:S01]  /*23a0*/  @P1 FADD.FTZ R41, R58, -R41 ;  /* 0x800000293a291221 */ /* 0x000fe20000010000 */
[----:B------:R-:W-:-:S03]  /*23b0*/  HADD2.F32 R43, -RZ, R98.H0_H0 ;  /* 0x20000062ff2b7230 */ /* 0x000fc60000004100 */
[----:B------:R-:W-:-:S04]  /*23c0*/  @P1 FFMA.FTZ R40, R41, UR30, R40 ;  /* 0x0000001e29281c23 */ /* 0x000fc80008010028 */
[----:B------:R-:W-:-:S04]  /*23d0*/  FMUL.FTZ R41, R40, UR29 ;  /* 0x0000001d28297c20 */ /* 0x000fc80008410000 */
[-C--:B------:R-:W-:Y:S01]  /*23e0*/  FMUL.FTZ R40, R42, R41.reuse ;  /* 0x000000292a287220 */ /* 0x080fe20000410000 */
[----:B------:R-:W-:-:S04]  /*23f0*/  FFMA.FTZ R28, R43, R41, R28 ;  /* 0x000000292b1c7223 */ /* 0x000fc8000001001c */
[----:B------:R-:W-:-:S04]  /*2400*/  F2FP.F16.F32.PACK_AB R40, RZ, R40 ;  /* 0x00000028ff28723e */ /* 0x000fc800000000ff */
[----:B------:R-:W-:-:S07]  /*2410*/  PRMT R81, R40, 0x7610, R81 ;  /* 0x0000761028517816 */ /* 0x000fce0000000051 */
.L_x_842:
[----:B------:R-:W-:Y:S05]  /*2420*/  BRA.U !UP3, `(.L_x_843) ;  /* 0x000000010b307547 */ /* 0x000fea000b800000 */
[----:B-----5:R-:W-:Y:S01]  /*2430*/  SHF.R.U64 R40, R52, 0x10, R53 ;  /* 0x0000001034287819 */ /* 0x020fe20000001235 */
[----:B------:R-:W-:-:S04]  /*2440*/  @P1 FFMA.FTZ R42, R62, UR6, R44 ;  /* 0x000000063e2a1c23 */ /* 0x000fc8000801002c */
[----:B------:R-:W-:Y:S02]  /*2450*/  HADD2.F32 R40, -RZ, R40.H0_H0 ;  /* 0x20000028ff287230 */ /* 0x000fe40000004100 */
[----:B------:R-:W-:Y:S01]  /*2460*/  @P1 FADD.FTZ R41, R61, -R42 ;  /* 0x8000002a3d291221 */ /* 0x000fe20000010000 */
[----:B------:R-:W-:-:S03]  /*2470*/  HADD2.F32 R42, -RZ, R99.H0_H0 ;  /* 0x20000063ff2a7230 */ /* 0x000fc60000004100 */
[----:B------:R-:W-:Y:S01]  /*2480*/  @P1 FFMA.FTZ R40, R41, UR30, R40 ;  /* 0x0000001e29281c23 */ /* 0x000fe20008010028 */
[----:B------:R-:W-:-:S03]  /*2490*/  HADD2.F32 R41, -RZ, R97.H0_H0 ;  /* 0x20000061ff297230 */ /* 0x000fc60000004100 */
[----:B------:R-:W-:-:S04]  /*24a0*/  FMUL.FTZ R40, R40, UR29 ;  /* 0x0000001d28287c20 */ /* 0x000fc80008410000 */
[-C--:B------:R-:W-:Y:S01]  /*24b0*/  FMUL.FTZ R41, R41, R40.reuse ;  /* 0x0000002829297220 */ /* 0x080fe20000410000 */
[----:B------:R-:W-:-:S04]  /*24c0*/  FFMA.FTZ R29, R42, R40, R29 ;  /* 0x000000282a1d7223 */ /* 0x000fc8000001001d */
[----:B------:R-:W-:-:S04]  /*24d0*/  F2FP.F16.F32.PACK_AB R41, RZ, R41 ;  /* 0x00000029ff29723e */ /* 0x000fc800000000ff */
[----:B------:R-:W-:-:S07]  /*24e0*/  PRMT R82, R41, 0x7610, R82 ;  /* 0x0000761029527816 */ /* 0x000fce0000000052 */
.L_x_843:
[----:B------:R-:W-:Y:S05]  /*24f0*/  BRA.U !UP3, `(.L_x_844) ;  /* 0x000000010b2c7547 */ /* 0x000fea000b800000 */
[----:B------:R-:W-:Y:S01]  /*2500*/  @P1 FFMA.FTZ R41, R59, UR6, R44 ;  /* 0x000000063b291c23 */ /* 0x000fe2000801002c */
[----:B-----5:R-:W-:Y:S02]  /*2510*/  HADD2.F32 R40, -RZ, R53.H0_H0 ;  /* 0x20000035ff287230 */ /* 0x020fe40000004100 */
[----:B------:R-:W-:Y:S02]  /*2520*/  HADD2.F32 R42, -RZ, R55.H0_H0 ;  /* 0x20000037ff2a7230 */ /* 0x000fe40000004100 */
[----:B------:R-:W-:Y:S01]  /*2530*/  @P1 FADD.FTZ R41, R60, -R41 ;  /* 0x800000293c291221 */ /* 0x000fe20000010000 */
[----:B------:R-:W-:-:S03]  /*2540*/  HADD2.F32 R43, -RZ, R98.H1_H1 ;  /* 0x30000062ff2b7230 */ /* 0x000fc60000004100 */
[----:B------:R-:W-:-:S04]  /*2550*/  @P1 FFMA.FTZ R40, R41, UR30, R40 ;  /* 0x0000001e29281c23 */ /* 0x000fc80008010028 */
[----:B------:R-:W-:-:S04]  /*2560*/  FMUL.FTZ R41, R40, UR29 ;  /* 0x0000001d28297c20 */ /* 0x000fc80008410000 */
[-C--:B------:R-:W-:Y:S01]  /*2570*/  FMUL.FTZ R40, R42, R41.reuse ;  /* 0x000000292a287220 */ /* 0x080fe20000410000 */
[----:B------:R-:W-:-:S04]  /*2580*/  FFMA.FTZ R30, R43, R41, R30 ;  /* 0x000000292b1e7223 */ /* 0x000fc8000001001e */
[----:B------:R-:W-:-:S04]  /*2590*/  F2FP.F16.F32.PACK_AB R40, RZ, R40 ;  /* 0x00000028ff28723e */ /* 0x000fc800000000ff */
[----:B------:R-:W-:-:S07]  /*25a0*/  PRMT R83, R40, 0x7610, R83 ;  /* 0x0000761028537816 */ /* 0x000fce0000000053 */
.L_x_844:
[----:B------:R-:W-:Y:S05]  /*25b0*/  BRA.U !UP3, `(.L_x_837) ;  /* 0x000000050b247547 */ /* 0x000fea000b800000 */
[----:B-----5:R-:W-:Y:S01]  /*25c0*/  SHF.R.U32.HI R40, RZ, 0x10, R53 ;  /* 0x00000010ff287819 */ /* 0x020fe20000011635 */
[----:B------:R-:W-:-:S04]  /*25d0*/  @P1 FFMA.FTZ R42, R64, UR6, R44 ;  /* 0x00000006402a1c23 */ /* 0x000fc8000801002c */
[----:B------:R-:W-:Y:S02]  /*25e0*/  HADD2.F32 R40, -RZ, R40.H0_H0 ;  /* 0x20000028ff287230 */ /* 0x000fe40000004100 */
[----:B------:R-:W-:Y:S01]  /*25f0*/  @P1 FADD.FTZ R41, R63, -R42 ;  /* 0x8000002a3f291221 */ /* 0x000fe20000010000 */
[----:B------:R-:W-:-:S03]  /*2600*/  HADD2.F32 R42, -RZ, R99.H1_H1 ;  /* 0x30000063ff2a7230 */ /* 0x000fc60000004100 */
[----:B------:R-:W-:Y:S01]  /*2610*/  @P1 FFMA.FTZ R40, R41, UR30, R40 ;  /* 0x0000001e29281c23 */ /* 0x000fe20008010028 */
[----:B------:R-:W-:-:S03]  /*2620*/  HADD2.F32 R41, -RZ, R97.H1_H1 ;  /* 0x30000061ff297230 */ /* 0x000fc60000004100 */
[----:B------:R-:W-:-:S04]  /*2630*/  FMUL.FTZ R40, R40, UR29 ;  /* 0x0000001d28287c20 */ /* 0x000fc80008410000 */
[-C--:B------:R-:W-:Y:S01]  /*2640*/  FMUL.FTZ R41, R41, R40.reuse ;  /* 0x0000002829297220 */ /* 0x080fe20000410000 */
[----:B------:R-:W-:-:S04]  /*2650*/  FFMA.FTZ R31, R42, R40, R31 ;  /* 0x000000282a1f7223 */ /* 0x000fc8000001001f */
[----:B------:R-:W-:-:S04]  /*2660*/  F2FP.F16.F32.PACK_AB R41, RZ, R41 ;  /* 0x00000029ff29723e */ /* 0x000fc800000000ff */
[----:B------:R-:W-:Y:S01]  /*2670*/  PRMT R84, R41, 0x7610, R84 ;  /* 0x0000761029547816 */ /* 0x000fe20000000054 */
[----:B------:R-:W-:Y:S06]  /*2680*/  BRA `(.L_x_837) ;  /* 0x0000000000f07947 */ /* 0x000fec0003800000 */
.L_x_841:
[----:B------:R-:W-:Y:S01]  /*2690*/  PLOP3.LUT P2, PT, PT, PT, UP2, 0x80, 0x8 ;  /* 0x000000000008781c */ /* 0x000fe20003f4f028 */
[----:B-----5:R-:W-:Y:S01]  /*26a0*/  HADD2.F32 R46, -RZ, R52.H0_H0 ;  /* 0x20000034ff2e7230 */ /* 0x020fe20000004100 */
[----:B------:R-:W-:Y:S02]  /*26b0*/  ISETP.LT.AND P1, PT, RZ, UR31, PT ;  /* 0x0000001fff007c0c */ /* 0x000fe4000bf21270 */
[--C-:B------:R-:W-:Y:S02]  /*26c0*/  SHF.R.U64 R91, R52, 0x10, R53.reuse ;  /* 0x00000010345b7819 */ /* 0x100fe40000001235 */
[----:B------:R-:W-:-:S03]  /*26d0*/  SHF.R.U32.HI R89, RZ, 0x10, R53 ;  /* 0x00000010ff597819 */ /* 0x000fc60000011635 */
[----:B------:R-:W-:-:S04]  /*26e0*/  HADD2.F32 R91, -RZ, R91.H0_H0 ;  /* 0x2000005bff5b7230 */ /* 0x000fc80000004100 */
[--C-:B------:R-:W-:Y:S02]  /*26f0*/  @P2 FFMA.FTZ R41, R3, UR6, R44.reuse ;  /* 0x0000000603292c23 */ /* 0x100fe4000801002c */
[--C-:B------:R-:W-:Y:S01]  /*2700*/  @P1 FFMA.FTZ R40, R62, UR6, R44.reuse ;  /* 0x000000063e281c23 */ /* 0x100fe2000801002c */
[--C-:B------:R-:W-:Y:S01]  /*2710*/  @P1 FFMA.FTZ R43, R59, UR6, R44.reuse ;  /* 0x000000063b2b1c23 */ /* 0x100fe2000801002c */
[----:B------:R-:W-:Y:S01]  /*2720*/  @P2 FADD.FTZ R41, R58, -R41 ;  /* 0x800000293a292221 */ /* 0x000fe20000010000 */
[----:B------:R-:W-:Y:S01]  /*2730*/  @P1 FFMA.FTZ R102, R64, UR6, R44 ;  /* 0x0000000640661c23 */ /* 0x000fe2000801002c */
[----:B------:R-:W-:Y:S01]  /*2740*/  @P1 FADD.FTZ R42, R61, -R40 ;  /* 0x800000283d2a1221 */ /* 0x000fe20000010000 */
[----:B------:R-:W-:Y:S02]  /*2750*/  HADD2.F32 R40, -RZ, R89.H0_H0 ;  /* 0x20000059ff287230 */ /* 0x000fe40000004100 */
[----:B------:R-:W-:Y:S01]  /*2760*/  @P2 FFMA.FTZ R46, R41, UR30, R46 ;  /* 0x0000001e292e2c23 */ /* 0x000fe2000801002e */
[----:B------:R-:W-:Y:S01]  /*2770*/  @P1 FADD.FTZ R100, R60, -R43 ;  /* 0x8000002b3c641221 */ /* 0x000fe20000010000 */
[----:B------:R-:W-:-:S02]  /*2780*/  HADD2.F32 R41, -RZ, R53.H0_H0 ;  /* 0x20000035ff297230 */ /* 0x000fc40000004100 */
[----:B------:R-:W-:Y:S01]  /*2790*/  @P1 FADD.FTZ R43, R63, -R102 ;  /* 0x800000663f2b1221 */ /* 0x000fe20000010000 */
[----:B------:R-:W-:-:S03]  /*27a0*/  @P1 FFMA.FTZ R91, R42, UR30, R91 ;  /* 0x0000001e2a5b1c23 */ /* 0x000fc6000801005b */
[----:B------:R-:W-:Y:S01]  /*27b0*/  @P1 FFMA.FTZ R40, R43, UR30, R40 ;  /* 0x0000001e2b281c23 */ /* 0x000fe20008010028 */
[----:B------:R-:W-:Y:S01]  /*27c0*/  @P1 FFMA.FTZ R41, R100, UR30, R41 ;  /* 0x0000001e64291c23 */ /* 0x000fe20008010029 */
[----:B------:R-:W-:Y:S02]  /*27d0*/  F2FP.F16.F32.PACK_AB R43, RZ, R46 ;  /* 0x0000002eff2b723e */ /* 0x000fe400000000ff */
[----:B------:R-:W-:Y:S01]  /*27e0*/  F2FP.F16.F32.PACK_AB R42, RZ, R91 ;  /* 0x0000005bff2a723e */ /* 0x000fe200000000ff */
        /* <DEDUP_REMOVED lines=8> */
.L_x_845:
[----:B------:R-:W-:Y:S05]  /*2870*/  BRA.U !UP3, `(.L_x_846) ;  /* 0x000000010b1c7547 */ /* 0x000fea000b800000 */
[----:B------:R-:W-:Y:S02]  /*2880*/  HADD2.F32 R89, -RZ, R97.H0_H0 ;  /* 0x20000061ff597230 */ /* 0x000fe40000004100 */
[----:B------:R-:W-:Y:S01]  /*2890*/  FMUL.FTZ R46, R91, UR29 ;  /* 0x0000001d5b2e7c20 */ /* 0x000fe20008410000 */
[----:B------:R-:W-:-:S03]  /*28a0*/  HADD2.F32 R100, -RZ, R99.H0_H0 ;  /* 0x20000063ff647230 */ /* 0x000fc60000004100 */
[-C--:B------:R-:W-:Y:S02]  /*28b0*/  FMUL.FTZ R89, R89, R46.reuse ;  /* 0x0000002e59597220 */ /* 0x080fe40000410000 */
[----:B------:R-:W-:-:S03]  /*28c0*/  FFMA.FTZ R29, R100, R46, R29 ;  /* 0x0000002e641d7223 */ /* 0x000fc6000001001d */
[----:B------:R-:W-:-:S04]  /*28d0*/  F2FP.F16.F32.PACK_AB R89, RZ, R89 ;  /* 0x00000059ff59723e */ /* 0x000fc800000000ff */
[----:B------:R-:W-:-:S07]  /*28e0*/  PRMT R82, R89, 0x7610, R82 ;  /* 0x0000761059527816 */ /* 0x000fce0000000052 */
.L_x_846:
[----:B------:R-:W-:Y:S05]  /*28f0*/  BRA.U !UP3, `(.L_x_847) ;  /* 0x000000010b1c7547 */ /* 0x000fea000b800000 */
[----:B------:R-:W-:Y:S02]  /*2900*/  HADD2.F32 R46, -RZ, R55.H0_H0 ;  /* 0x20000037ff2e7230 */ /* 0x000fe40000004100 */
[----:B------:R-:W-:Y:S01]  /*2910*/  FMUL.FTZ R89, R41, UR29 ;  /* 0x0000001d29597c20 */ /* 0x000fe20008410000 */
[----:B------:R-:W-:-:S03]  /*2920*/  HADD2.F32 R91, -RZ, R98.H1_H1 ;  /* 0x30000062ff5b7230 */ /* 0x000fc60000004100 */
[-C--:B------:R-:W-:Y:S02]  /*2930*/  FMUL.FTZ R46, R46, R89.reuse ;  /* 0x000000592e2e7220 */ /* 0x080fe40000410000 */
[----:B------:R-:W-:-:S03]  /*2940*/  FFMA.FTZ R30, R91, R89, R30 ;  /* 0x000000595b1e7223 */ /* 0x000fc6000001001e */
[----:B------:R-:W-:-:S04]  /*2950*/  F2FP.F16.F32.PACK_AB R46, RZ, R46 ;  /* 0x0000002eff2e723e */ /* 0x000fc800000000ff */
[----:B------:R-:W-:-:S07]  /*2960*/  PRMT R83, R46, 0x7610, R83 ;  /* 0x000076102e537816 */ /* 0x000fce0000000053 */
.L_x_847:
        /* <DEDUP_REMOVED lines=13> */
[----:B------:R-:W-:-:S07]  /*2a40*/  PRMT R84, R41, 0x7610, R84 ;  /* 0x0000761029547816 */ /* 0x000fce0000000054 */
.L_x_837:
        /* <DEDUP_REMOVED lines=11> */
.L_x_848:
        /* <DEDUP_REMOVED lines=9> */
.L_x_849:
[----:B------:R-:W-:Y:S02]  /*2b90*/  IADD3 R47, PT, PT, R47, 0x80, RZ ;  /* 0x000000802f2f7810 */ /* 0x000fe40007ffe0ff */
[----:B------:R-:W-:-:S07]  /*2ba0*/  IADD3 R45, PT, PT, R45, 0x80, RZ ;  /* 0x000000802d2d7810 */ /* 0x000fce0007ffe0ff */
.L_x_830:
[----:B------:R-:W-:Y:S05]  /*2bb0*/  BSYNC.RECONVERGENT B0 ;  /* 0x0000000000007941 */ /* 0x000fea0003800200 */
.L_x_829:
        /* <DEDUP_REMOVED lines=10> */
[--C-:B------:R-:W-:Y:S02]  /*2c60*/  SHF.R.U32.HI R42, RZ, 0x10, R41.reuse ;  /* 0x00000010ff2a7819 */ /* 0x100fe40000011629 */
[----:B------:R-:W-:Y:S02]  /*2c70*/  PRMT R98, R40, 0x5410, R41 ;  /* 0x0000541028627816 */ /* 0x000fe40000000029 */
[----:B------:R-:W-:-:S07]  /*2c80*/  PRMT R99, R99, 0x5410, R42 ;  /* 0x0000541063637816 */ /* 0x000fce000000002a */
.L_x_852:
[----:B------:R-:W-:Y:S05]  /*2c90*/  BRA.U !UP0, `(.L_x_853) ;  /* 0x0000000508cc7547 */ /* 0x000fea000b800000 */
[----:B------:R-:W-:-:S04]  /*2ca0*/  UISETP.NE.U32.AND UP0, UPT, UR4, URZ, UPT ;  /* 0x000000ff0400728c */ /* 0x000fc8000bf05070 */
[----:B------:R-:W-:-:S09]  /*2cb0*/  UISETP.NE.AND.EX UP0, UPT, UR5, URZ, UPT, UP0 ;  /* 0x000000ff0500728c */ /* 0x000fd2000bf05300 */
[----:B------:R-:W-:Y:S05]  /*2cc0*/  BRA.U !UP0, `(.L_x_854) ;  /* 0x0000000108f07547 */ /* 0x000fea000b800000 */
[----:B------:R-:W-:Y:S01]  /*2cd0*/  ISETP.LT.AND P2, PT, RZ, UR31, PT ;  /* 0x0000001fff007c0c */ /* 0x000fe2000bf41270 */
[----:B-----5:R-:W-:Y:S01]  /*2ce0*/  HADD2.F32 R46, -RZ, R50.H0_H0 ;  /* 0x20000032ff2e7230 */ /* 0x020fe20000004100 */
[--C-:B------:R-:W-:Y:S02]  /*2cf0*/  SHF.R.U64 R91, R50, 0x10, R51.reuse ;  /* 0x00000010325b7819 */ /* 0x100fe40000001233 */
[----:B------:R-:W-:-:S03]  /*2d00*/  SHF.R.U32.HI R89, RZ, 0x10, R51 ;  /* 0x00000010ff597819 */ /* 0x000fc60000011633 */
[----:B------:R-:W-:-:S06]  /*2d10*/  HADD2.F32 R91, -RZ, R91.H0_H0 ;  /* 0x2000005bff5b7230 */ /* 0x000fcc0000004100 */
[--C-:B01----:R-:W-:Y:S01]  /*2d20*/  @P2 FFMA.FTZ R41, R65, UR6, R44.reuse ;  /* 0x0000000641292c23 */ /* 0x103fe2000801002c */
[--C-:B------:R-:W-:Y:S01]  /*2d30*/  @P2 FFMA.FTZ R40, R70, UR6, R44.reuse ;  /* 0x0000000646282c23 */ /* 0x100fe2000801002c */
[----:B------:R-:W-:Y:S02]  /*2d40*/  @P2 FFMA.FTZ R102, R72, UR6, R44 ;  /* 0x0000000648662c23 */ /* 0x000fe4000801002c */
[----:B------:R-:W-:Y:S01]  /*2d50*/  @P2 FADD.FTZ R43, R66, -R41 ;  /* 0x80000029422b2221 */ /* 0x000fe20000010000 */
[----:B------:R-:W-:Y:S01]  /*2d60*/  @P2 FADD.FTZ R42, R69, -R40 ;  /* 0x80000028452a2221 */ /* 0x000fe20000010000 */
[----:B------:R-:W-:Y:S02]  /*2d70*/  HADD2.F32 R40, -RZ, R89.H0_H0 ;  /* 0x20000059ff287230 */ /* 0x000fe40000004100 */
[----:B------:R-:W-:Y:S01]  /*2d80*/  @P2 FFMA.FTZ R46, R43, UR30, R46 ;  /* 0x0000001e2b2e2c23 */ /* 0x000fe2000801002e */
[----:B------:R-:W-:Y:S01]  /*2d90*/  @P2 FFMA.FTZ R43, R67, UR6, R44 ;  /* 0x00000006432b2c23 */ /* 0x000fe2000801002c */
[----:B------:R-:W-:-:S02]  /*2da0*/  HADD2.F32 R41, -RZ, R51.H0_H0 ;  /* 0x20000033ff297230 */ /* 0x000fc40000004100 */
[----:B------:R-:W-:Y:S01]  /*2db0*/  @P2 FFMA.FTZ R91, R42, UR30, R91 ;  /* 0x0000001e2a5b2c23 */ /* 0x000fe2000801005b */
[----:B------:R-:W-:Y:S01]  /*2dc0*/  @P2 FADD.FTZ R100, R68, -R43 ;  /* 0x8000002b44642221 */ /* 0x000fe20000010000 */
[----:B------:R-:W-:-:S03]  /*2dd0*/  @P2 FADD.FTZ R43, R71, -R102 ;  /* 0x80000066472b2221 */ /* 0x000fc60000010000 */
[----:B------:R-:W-:Y:S01]  /*2de0*/  F2FP.F16.F32.PACK_AB R42, RZ, R91 ;  /* 0x0000005bff2a723e */ /* 0x000fe200000000ff */
[----:B------:R-:W-:Y:S01]  /*2df0*/  @P2 FFMA.FTZ R41, R100, UR30, R41 ;  /* 0x0000001e64292c23 */ /* 0x000fe20008010029 */
[----:B------:R-:W-:Y:S01]  /*2e00*/  @P2 FFMA.FTZ R40, R43, UR30, R40 ;  /* 0x0000001e2b282c23 */ /* 0x000fe20008010028 */
[----:B------:R-:W-:Y:S01]  /*2e10*/  F2FP.F16.F32.PACK_AB R43, RZ, R46 ;  /* 0x0000002eff2b723e */ /* 0x000fe200000000ff */
[----:B------:R-:W-:Y:S06]  /*2e20*/  BRA.U !UP3, `(.L_x_855) ;  /* 0x000000010b1c7547 */ /* 0x000fec000b800000 */
[----:B------:R-:W-:Y:S02]  /*2e30*/  HADD2.F32 R100, -RZ, R90.H0_H0 ;  /* 0x2000005aff647230 */ /* 0x000fe40000004100 */
[----:B------:R-:W-:Y:S01]  /*2e40*/  FMUL.FTZ R89, R46, UR29 ;  /* 0x0000001d2e597c20 */ /* 0x000fe20008410000 */
[----:B------:R-:W-:-:S03]  /*2e50*/  HADD2.F32 R93, -RZ, R98.H0_H0 ;  /* 0x20000062ff5d7230 */ /* 0x000fc60000004100 */
[----:B------:R-:W-:Y:S02]  /*2e60*/  FMUL.FTZ R100, R89, R100 ;  /* 0x0000006459647220 */ /* 0x000fe40000410000 */
[----:B------:R-:W-:-:S03]  /*2e70*/  FFMA.FTZ R32, R93, R89, R32 ;  /* 0x000000595d207223 */ /* 0x000fc60000010020 */
[----:B------:R-:W-:-:S04]  /*2e80*/  F2FP.F16.F32.PACK_AB R100, RZ, R100 ;  /* 0x00000064ff64723e */ /* 0x000fc800000000ff */
[----:B------:R-:W-:-:S07]  /*2e90*/  PRMT R81, R100, 0x7610, R81 ;  /* 0x0000761064517816 */ /* 0x000fce0000000051 */
.L_x_855:
[----:B------:R-:W-:Y:S05]  /*2ea0*/  BRA.U !UP3, `(.L_x_856) ;  /* 0x000000010b1c7547 */ /* 0x000fea000b800000 */
[----:B------:R-:W-:Y:S02]  /*2eb0*/  HADD2.F32 R89, -RZ, R90.H1_H1 ;  /* 0x3000005aff597230 */ /* 0x000fe40000004100 */
[----:B------:R-:W-:Y:S01]  /*2ec0*/  FMUL.FTZ R46, R91, UR29 ;  /* 0x0000001d5b2e7c20 */ /* 0x000fe20008410000 */
[----:B------:R-:W-:-:S03]  /*2ed0*/  HADD2.F32 R100, -RZ, R99.H0_H0 ;  /* 0x20000063ff647230 */ /* 0x000fc60000004100 */
[----:B------:R-:W-:Y:S02]  /*2ee0*/  FMUL.FTZ R89, R46, R89 ;  /* 0x000000592e597220 */ /* 0x000fe40000410000 */
[----:B------:R-:W-:-:S03]  /*2ef0*/  FFMA.FTZ R33, R100, R46, R33 ;  /* 0x0000002e64217223 */ /* 0x000fc60000010021 */
[----:B------:R-:W-:-:S04]  /*2f00*/  F2FP.F16.F32.PACK_AB R89, RZ, R89 ;  /* 0x00000059ff59723e */ /* 0x000fc800000000ff */
[----:B------:R-:W-:-:S07]  /*2f10*/  PRMT R82, R89, 0x7610, R82 ;  /* 0x0000761059527816 */ /* 0x000fce0000000052 */
.L_x_856:
[----:B------:R-:W-:Y:S05]  /*2f20*/  BRA.U !UP3, `(.L_x_857) ;  /* 0x000000010b1c7547 */ /* 0x000fea000b800000 */
[----:B------:R-:W-:Y:S02]  /*2f30*/  HADD2.F32 R46, -RZ, R92.H0_H0 ;  /* 0x2000005cff2e7230 */ /* 0x000fe40000004100 */
[----:B------:R-:W-:Y:S01]  /*2f40*/  FMUL.FTZ R89, R41, UR29 ;  /* 0x0000001d29597c20 */ /* 0x000fe20008410000 */
[----:B------:R-:W-:-:S03]  /*2f50*/  HADD2.F32 R91, -RZ, R98.H1_H1 ;  /* 0x30000062ff5b7230 */ /* 0x000fc60000004100 */
[----:B------:R-:W-:Y:S02]  /*2f60*/  FMUL.FTZ R46, R89, R46 ;  /* 0x0000002e592e7220 */ /* 0x000fe40000410000 */
[----:B------:R-:W-:-:S03]  /*2f70*/  FFMA.FTZ R34, R91, R89, R34 ;  /* 0x000000595b227223 */ /* 0x000fc60000010022 */
[----:B------:R-:W-:-:S04]  /*2f80*/  F2FP.F16.F32.PACK_AB R46, RZ, R46 ;  /* 0x0000002eff2e723e */ /* 0x000fc800000000ff */
[----:B------:R-:W-:-:S07]  /*2f90*/  PRMT R83, R46, 0x7610, R83 ;  /* 0x000076102e537816 */ /* 0x000fce0000000053 */
.L_x_857:
        /* <DEDUP_REMOVED lines=10> */
[----:B------:R-:W-:Y:S02]  /*3040*/  FMUL.FTZ R41, R40, R41 ;  /* 0x0000002928297220 */ /* 0x000fe40000410000 */
[----:B------:R-:W-:-:S03]  /*3050*/  FFMA.FTZ R35, R42, R40, R35 ;  /* 0x000000282a237223 */ /* 0x000fc60000010023 */
[----:B------:R-:W-:-:S04]  /*3060*/  F2FP.F16.F32.PACK_AB R41, RZ, R41 ;  /* 0x00000029ff29723e */ /* 0x000fc800000000ff */
[----:B------:R-:W-:Y:S01]  /*3070*/  PRMT R84, R41, 0x7610, R84 ;  /* 0x0000761029547816 */ /* 0x000fe20000000054 */
[----:B------:R-:W-:Y:S06]  /*3080*/  BRA `(.L_x_858) ;  /* 0x0000000800947947 */ /* 0x000fec0003800000 */
.L_x_854:
[----:B------:R-:W-:Y:S01]  /*3090*/  ISETP.LT.AND P2, PT, RZ, UR31, PT ;  /* 0x0000001fff007c0c */ /* 0x000fe2000bf41270 */
[----:B------:R-:W-:-:S12]  /*30a0*/  BRA.U !UP3, `(.L_x_859) ;  /* 0x000000010b2c7547 */ /* 0x000fd8000b800000 */
[----:B01----:R-:W-:Y:S01]  /*30b0*/  @P2 FFMA.FTZ R41, R65, UR6, R44 ;  /* 0x0000000641292c23 */ /* 0x003fe2000801002c */
        /* <DEDUP_REMOVED lines=10> */
.L_x_859:
[----:B------:R-:W-:Y:S05]  /*3160*/  BRA.U !UP3, `(.L_x_860) ;  /* 0x000000010b307547 */ /* 0x000fea000b800000 */
[----:B01---5:R-:W-:Y:S01]  /*3170*/  SHF.R.U64 R40, R50, 0x10, R51 ;  /* 0x0000001032287819 */ /* 0x023fe20000001233 */
[----:B------:R-:W-:-:S04]  /*3180*/  @P2 FFMA.FTZ R42, R70, UR6, R44 ;  /* 0x00000006462a2c23 */ /* 0x000fc8000801002c */
[----:B------:R-:W-:Y:S02]  /*3190*/  HADD2.F32 R40, -RZ, R40.H0_H0 ;  /* 0x20000028ff287230 */ /* 0x000fe40000004100 */
[----:B------:R-:W-:Y:S01]  /*31a0*/  @P2 FADD.FTZ R41, R69, -R42 ;  /* 0x8000002a45292221 */ /* 0x000fe20000010000 */
[----:B------:R-:W-:-:S03]  /*31b0*/  HADD2.F32 R42, -RZ, R99.H0_H0 ;  /* 0x20000063ff2a7230 */ /* 0x000fc60000004100 */
[----:B------:R-:W-:Y:S01]  /*31c0*/  @P2 FFMA.FTZ R40, R41, UR30, R40 ;  /* 0x0000001e29282c23 */ /* 0x000fe20008010028 */
[----:B------:R-:W-:-:S03]  /*31d0*/  HADD2.F32 R41, -RZ, R90.H1_H1 ;  /* 0x3000005aff297230 */ /* 0x000fc60000004100 */
[----:B------:R-:W-:-:S04]  /*31e0*/  FMUL.FTZ R40, R40, UR29 ;  /* 0x0000001d28287c20 */ /* 0x000fc80008410000 */
[-C--:B------:R-:W-:Y:S01]  /*31f0*/  FMUL.FTZ R41, R41, R40.reuse ;  /* 0x0000002829297220 */ /* 0x080fe20000410000 */
[----:B------:R-:W-:-:S04]  /*3200*/  FFMA.FTZ R33, R42, R40, R33 ;  /* 0x000000282a217223 */ /* 0x000fc80000010021 */
[----:B------:R-:W-:-:S04]  /*3210*/  F2FP.F16.F32.PACK_AB R41, RZ, R41 ;  /* 0x00000029ff29723e */ /* 0x000fc800000000ff */
[----:B------:R-:W-:-:S07]  /*3220*/  PRMT R82, R41, 0x7610, R82 ;  /* 0x0000761029527816 */ /* 0x000fce0000000052 */
.L_x_860:
[----:B------:R-:W-:Y:S05]  /*3230*/  BRA.U !UP3, `(.L_x_861) ;  /* 0x000000010b2c7547 */ /* 0x000fea000b800000 */
[----:B01----:R-:W-:Y:S01]  /*3240*/  @P2 FFMA.FTZ R41, R67, UR6, R44 ;  /* 0x0000000643292c23 */ /* 0x003fe2000801002c */
        /* <DEDUP_REMOVED lines=10> */
.L_x_861:
[----:B------:R-:W-:Y:S05]  /*32f0*/  BRA.U !UP3, `(.L_x_858) ;  /* 0x000000050bf87547 */ /* 0x000fea000b800000 */
[----:B01---5:R-:W-:Y:S01]  /*3300*/  SHF.R.U32.HI R40, RZ, 0x10, R51 ;  /* 0x00000010ff287819 */ /* 0x023fe20000011633 */
        /* <DEDUP_REMOVED lines=12> */
.L_x_853:
[----:B------:R-:W-:-:S04]  /*33d0*/  UISETP.NE.U32.AND UP0, UPT, UR4, URZ, UPT ;  /* 0x000000ff0400728c */ /* 0x000fc8000bf05070 */
[----:B------:R-:W-:-:S09]  /*33e0*/  UISETP.NE.AND.EX UP0, UPT, UR5, URZ, UPT, UP0 ;  /* 0x000000ff0500728c */ /* 0x000fd2000bf05300 */
        /* <DEDUP_REMOVED lines=21> */
.L_x_863:
[----:B------:R-:W-:Y:S01]  /*3540*/  F2FP.F16.F32.PACK_AB R91, RZ, R43 ;  /* 0x0000002bff5b723e */ /* 0x000fe200000000ff */
[----:B------:R-:W-:Y:S01]  /*3550*/  FMUL.FTZ R43, R46, UR30 ;  /* 0x0000001e2e2b7c20 */ /* 0x000fe20008410000 */
[----:B------:R-:W-:Y:S01]  /*3560*/  FMUL.FTZ R46, R100, UR30 ;  /* 0x0000001e642e7c20 */ /* 0x000fe20008410000 */
[----:B------:R-:W-:Y:S01]  /*3570*/  FSEL R42, R42, RZ, P2 ;  /* 0x000000ff2a2a7208 */ /* 0x000fe20001000000 */
[----:B------:R-:W-:Y:S06]  /*3580*/  BRA.U !UP3, `(.L_x_864) ;  /* 0x000000010b1c7547 */ /* 0x000fec000b800000 */
[----:B------:R-:W-:Y:S02]  /*3590*/  HADD2.F32 R41, -RZ, R90.H1_H1 ;  /* 0x3000005aff297230 */ /* 0x000fe40000004100 */
[----:B------:R-:W-:Y:S01]  /*35a0*/  FMUL.FTZ R40, R42, UR29 ;  /* 0x0000001d2a287c20 */ /* 0x000fe20008410000 */
[----:B------:R-:W-:-:S03]  /*35b0*/  HADD2.F32 R100, -RZ, R99.H0_H0 ;  /* 0x20000063ff647230 */ /* 0x000fc60000004100 */
[-C--:B------:R-:W-:Y:S02]  /*35c0*/  FMUL.FTZ R41, R41, R40.reuse ;  /* 0x0000002829297220 */ /* 0x080fe40000410000 */
[----:B------:R-:W-:-:S03]  /*35d0*/  FFMA.FTZ R33, R100, R40, R33 ;  /* 0x0000002864217223 */ /* 0x000fc60000010021 */
[----:B------:R-:W-:-:S04]  /*35e0*/  F2FP.F16.F32.PACK_AB R41, RZ, R41 ;  /* 0x00000029ff29723e */ /* 0x000fc800000000ff */
[----:B------:R-:W-:-:S07]  /*35f0*/  PRMT R82, R41, 0x7610, R82 ;  /* 0x0000761029527816 */ /* 0x000fce0000000052 */
.L_x_864:
        /* <DEDUP_REMOVED lines=11> */
.L_x_865:
        /* <DEDUP_REMOVED lines=15> */
.L_x_862:
[----:B------:R-:W-:Y:S05]  /*37a0*/  BRA.U !UP3, `(.L_x_866) ;  /* 0x000000010b307547 */ /* 0x000fea000b800000 */
[----:B01----:R-:W-:Y:S01]  /*37b0*/  FFMA.FTZ R41, R65, UR6, R44 ;  /* 0x0000000641297c23 */ /* 0x003fe2000801002c */
[----:B------:R-:W-:Y:S01]  /*37c0*/  ISETP.LT.AND P2, PT, RZ, UR31, PT ;  /* 0x0000001fff007c0c */ /* 0x000fe2000bf41270 */
[----:B------:R-:W-:Y:S02]  /*37d0*/  HADD2.F32 R42, -RZ, R90.H0_H0 ;  /* 0x2000005aff2a7230 */ /* 0x000fe40000004100 */
[----:B------:R-:W-:Y:S01]  /*37e0*/  FADD.FTZ R41, R66, -R41 ;  /* 0x8000002942297221 */ /* 0x000fe20000010000 */
[----:B------:R-:W-:-:S03]  /*37f0*/  HADD2.F32 R43, -RZ, R98.H0_H0 ;  /* 0x20000062ff2b7230 */ /* 0x000fc60000004100 */
[----:B------:R-:W-:-:S05]  /*3800*/  FMUL.FTZ R40, R41, UR30 ;  /* 0x0000001e29287c20 */ /* 0x000fca0008410000 */
[----:B------:R-:W-:-:S05]  /*3810*/  FSEL R40, R40, RZ, P2 ;  /* 0x000000ff28287208 */ /* 0x000fca0001000000 */
[----:B------:R-:W-:-:S04]  /*3820*/  FMUL.FTZ R41, R40, UR29 ;  /* 0x0000001d28297c20 */ /* 0x000fc80008410000 */
[-C--:B------:R-:W-:Y:S01]  /*3830*/  FMUL.FTZ R40, R42, R41.reuse ;  /* 0x000000292a287220 */ /* 0x080fe20000410000 */
[----:B------:R-:W-:-:S04]  /*3840*/  FFMA.FTZ R32, R43, R41, R32 ;  /* 0x000000292b207223 */ /* 0x000fc80000010020 */
[----:B------:R-:W-:-:S04]  /*3850*/  F2FP.F16.F32.PACK_AB R40, RZ, R40 ;  /* 0x00000028ff28723e */ /* 0x000fc800000000ff */
[----:B------:R-:W-:-:S07]  /*3860*/  PRMT R81, R40, 0x7610, R81 ;  /* 0x0000761028517816 */ /* 0x000fce0000000051 */
.L_x_866:
[----:B------:R-:W-:Y:S05]  /*3870*/  BRA.U !UP3, `(.L_x_867) ;  /* 0x000000010b307547 */ /* 0x000fea000b800000 */
[----:B01----:R-:W-:Y:S01]  /*3880*/  FFMA.FTZ R40, R70, UR6, R44 ;  /* 0x0000000646287c23 */ /* 0x003fe2000801002c */
[----:B------:R-:W-:Y:S01]  /*3890*/  ISETP.LT.AND P2, PT, RZ, UR31, PT ;  /* 0x0000001fff007c0c */ /* 0x000fe2000bf41270 */
[----:B------:R-:W-:Y:S02]  /*38a0*/  HADD2.F32 R41, -RZ, R90.H1_H1 ;  /* 0x3000005aff297230 */ /* 0x000fe40000004100 */
        /* <DEDUP_REMOVED lines=9> */
.L_x_867:
[----:B------:R-:W-:Y:S05]  /*3940*/  BRA.U !UP3, `(.L_x_868) ;  /* 0x000000010b307547 */ /* 0x000fea000b800000 */
[----:B01----:R-:W-:Y:S01]  /*3950*/  FFMA.FTZ R41, R67, UR6, R44 ;  /* 0x0000000643297c23 */ /* 0x003fe2000801002c */
[----:B------:R-:W-:Y:S01]  /*3960*/  ISETP.LT.AND P2, PT, RZ, UR31, PT ;  /* 0x0000001fff007c0c */ /* 0x000fe2000bf41270 */
[----:B------:R-:W-:Y:S02]  /*3970*/  HADD2.F32 R42, -RZ, R92.H0_H0 ;  /* 0x2000005cff2a7230 */ /* 0x000fe40000004100 */
[----:B------:R-:W-:Y:S01]  /*3980*/  FADD.FTZ R41, R68, -R41 ;  /* 0x8000002944297221 */ /* 0x000fe20000010000 */
[----:B------:R-:W-:-:S03]  /*3990*/  HADD2.F32 R43, -RZ, R98.H1_H1 ;  /* 0x30000062ff2b7230 */ /* 0x000fc60000004100 */
[----:B------:R-:W-:-:S05]  /*39a0*/  FMUL.FTZ R40, R41, UR30 ;  /* 0x0000001e29287c20 */ /* 0x000fca0008410000 */
[----:B------:R-:W-:-:S05]  /*39b0*/  FSEL R40, R40, RZ, P2 ;  /* 0x000000ff28287208 */ /* 0x000fca0001000000 */
[----:B------:R-:W-:-:S04]  /*39c0*/  FMUL.FTZ R41, R40, UR29 ;  /* 0x0000001d28297c20 */ /* 0x000fc80008410000 */
[-C--:B------:R-:W-:Y:S01]  /*39d0*/  FMUL.FTZ R40, R42, R41.reuse ;  /* 0x000000292a287220 */ /* 0x080fe20000410000 */
[----:B------:R-:W-:-:S04]  /*39e0*/  FFMA.FTZ R34, R43, R41, R34 ;  /* 0x000000292b227223 */ /* 0x000fc80000010022 */
[----:B------:R-:W-:-:S04]  /*39f0*/  F2FP.F16.F32.PACK_AB R40, RZ, R40 ;  /* 0x00000028ff28723e */ /* 0x000fc800000000ff */
[----:B------:R-:W-:-:S07]  /*3a00*/  PRMT R83, R40, 0x7610, R83 ;  /* 0x0000761028537816 */ /* 0x000fce0000000053 */
.L_x_868:
[----:B------:R-:W-:Y:S05]  /*3a10*/  BRA.U !UP3, `(.L_x_858) ;  /* 0x000000010b307547 */ /* 0x000fea000b800000 */
[----:B01----:R-:W-:Y:S01]  /*3a20*/  FFMA.FTZ R40, R72, UR6, R44 ;  /* 0x0000000648287c23 */ /* 0x003fe2000801002c */
[----:B------:R-:W-:Y:S01]  /*3a30*/  ISETP.LT.AND P2, PT, RZ, UR31, PT ;  /* 0x0000001fff007c0c */ /* 0x000fe2000bf41270 */
[----:B------:R-:W-:Y:S02]  /*3a40*/  HADD2.F32 R41, -RZ, R92.H1_H1 ;  /* 0x3000005cff297230 */ /* 0x000fe40000004100 */
        /* <DEDUP_REMOVED lines=9> */
.L_x_858:
        /* <DEDUP_REMOVED lines=9> */
.L_x_869:
        /* <DEDUP_REMOVED lines=9> */
.L_x_870:
[----:B------:R-:W-:Y:S02]  /*3c00*/  IADD3 R47, PT, PT, R47, 0x80, RZ ;  /* 0x000000802f2f7810 */ /* 0x000fe40007ffe0ff */
[----:B------:R-:W-:-:S07]  /*3c10*/  IADD3 R45, PT, PT, R45, 0x80, RZ ;  /* 0x000000802d2d7810 */ /* 0x000fce0007ffe0ff */
.L_x_851:
[----:B------:R-:W-:Y:S05]  /*3c20*/  BSYNC.RECONVERGENT B0 ;  /* 0x0000000000007941 */ /* 0x000fea0003800200 */
.L_x_850:
        /* <DEDUP_REMOVED lines=10> */
[--C-:B------:R-:W-:Y:S02]  /*3cd0*/  SHF.R.U32.HI R42, RZ, 0x10, R41.reuse ;  /* 0x00000010ff2a7819 */ /* 0x100fe40000011629 */
[----:B------:R-:W-:Y:S02]  /*3ce0*/  PRMT R98, R40, 0x5410, R41 ;  /* 0x0000541028627816 */ /* 0x000fe40000000029 */
[----:B------:R-:W-:-:S07]  /*3cf0*/  PRMT R99, R99, 0x5410, R42 ;  /* 0x0000541063637816 */ /* 0x000fce000000002a */
.L_x_873:
[----:B------:R-:W-:Y:S05]  /*3d00*/  BRA.U !UP0, `(.L_x_874) ;  /* 0x0000000508cc7547 */ /* 0x000fea000b800000 */
[----:B------:R-:W-:-:S04]  /*3d10*/  UISETP.NE.U32.AND UP0, UPT, UR4, URZ, UPT ;  /* 0x000000ff0400728c */ /* 0x000fc8000bf05070 */
[----:B------:R-:W-:-:S09]  /*3d20*/  UISETP.NE.AND.EX UP0, UPT, UR5, URZ, UPT, UP0 ;  /* 0x000000ff0500728c */ /* 0x000fd2000bf05300 */
[----:B------:R-:W-:Y:S05]  /*3d30*/  BRA.U !UP0, `(.L_x_875) ;  /* 0x0000000108f07547 */ /* 0x000fea000b800000 */
[----:B------:R-:W-:Y:S01]  /*3d40*/  ISETP.LT.AND P3, PT, RZ, UR31, PT ;  /* 0x0000001fff007c0c */ /* 0x000fe2000bf61270 */
[----:B0123-5:R-:W-:Y:S01]  /*3d50*/  HADD2.F32 R43, -RZ, R48.H0_H0 ;  /* 0x20000030ff2b7230 */ /* 0x02ffe20000004100 */
[--C-:B------:R-:W-:Y:S02]  /*3d60*/  SHF.R.U64 R46, R48, 0x10, R49.reuse ;  /* 0x00000010302e7819 */ /* 0x100fe40000001231 */
[----:B------:R-:W-:-:S03]  /*3d70*/  SHF.R.U32.HI R42, RZ, 0x10, R49 ;  /* 0x00000010ff2a7819 */ /* 0x000fc60000011631 */
[----:B------:R-:W-:-:S06]  /*3d80*/  HADD2.F32 R46, -RZ, R46.H0_H0 ;  /* 0x2000002eff2e7230 */ /* 0x000fcc0000004100 */
[--C-:B------:R-:W-:Y:S01]  /*3d90*/  @P3 FFMA.FTZ R41, R73, UR6, R44.reuse ;  /* 0x0000000649293c23 */ /* 0x100fe2000801002c */
[----:B------:R-:W-:-:S03]  /*3da0*/  @P3 FFMA.FTZ R91, R75, UR6, R44 ;  /* 0x000000064b5b3c23 */ /* 0x000fc6000801002c */
[----:B------:R-:W-:Y:S01]  /*3db0*/  @P3 FADD.FTZ R40, R74, -R41 ;  /* 0x800000294a283221 */ /* 0x000fe20000010000 */
[----:B------:R-:W-:-:S03]  /*3dc0*/  HADD2.F32 R41, -RZ, R49.H0_H0 ;  /* 0x20000031ff297230 */ /* 0x000fc60000004100 */
[----:B------:R-:W-:Y:S01]  /*3dd0*/  @P3 FFMA.FTZ R43, R40, UR30, R43 ;  /* 0x0000001e282b3c23 */ /* 0x000fe2000801002b */
[--C-:B------:R-:W-:Y:S01]  /*3de0*/  @P3 FFMA.FTZ R40, R78, UR6, R44.reuse ;  /* 0x000000064e283c23 */ /* 0x100fe2000801002c */
[----:B------:R-:W-:-:S03]  /*3df0*/  @P3 FFMA.FTZ R44, R80, UR6, R44 ;  /* 0x00000006502c3c23 */ /* 0x000fc6000801002c */
[----:B------:R-:W-:Y:S01]  /*3e00*/  @P3 FADD.FTZ R89, R77, -R40 ;  /* 0x800000284d593221 */ /* 0x000fe20000010000 */
[----:B------:R-:W-:Y:S02]  /*3e10*/  HADD2.F32 R40, -RZ, R42.H0_H0 ;  /* 0x2000002aff287230 */ /* 0x000fe40000004100 */
[----:B------:R-:W-:Y:S01]  /*3e20*/  @P3 FADD.FTZ R42, R76, -R91 ;  /* 0x8000005b4c2a3221 */ /* 0x000fe20000010000 */
[----:B------:R-:W-:Y:S01]  /*3e30*/  @P3 FADD.FTZ R91, R79, -R44 ;  /* 0x8000002c4f5b3221 */ /* 0x000fe20000010000 */
[----:B------:R-:W-:Y:S02]  /*3e40*/  @P3 FFMA.FTZ R46, R89, UR30, R46 ;  /* 0x0000001e592e3c23 */ /* 0x000fe4000801002e */
        /* <DEDUP_REMOVED lines=12> */
.L_x_876:
        /* <DEDUP_REMOVED lines=8> */
.L_x_877:
        /* <DEDUP_REMOVED lines=8> */
.L_x_878:
        /* <DEDUP_REMOVED lines=15> */
.L_x_875:
[----:B------:R-:W-:Y:S01]  /*4100*/  ISETP.LT.AND P3, PT, RZ, UR31, PT ;  /* 0x0000001fff007c0c */ /* 0x000fe2000bf61270 */
[----:B------:R-:W-:-:S12]  /*4110*/  BRA.U !UP3, `(.L_x_880) ;  /* 0x000000010b2c7547 */ /* 0x000fd8000b800000 */
[----:B0123--:R-:W-:Y:S01]  /*4120*/  @P3 FFMA.FTZ R41, R73, UR6, R44 ;  /* 0x0000000649293c23 */ /* 0x00ffe2000801002c */
        /* <DEDUP_REMOVED lines=10> */
.L_x_880:
[----:B------:R-:W-:Y:S05]  /*41d0*/  BRA.U !UP3, `(.L_x_881) ;  /* 0x000000010b307547 */ /* 0x000fea000b800000 */
[----:B0123-5:R-:W-:Y:S01]  /*41e0*/  SHF.R.U64 R40, R48, 0x10, R49 ;  /* 0x0000001030287819 */ /* 0x02ffe20000001231 */
        /* <DEDUP_REMOVED lines=11> */
.L_x_881:
[----:B------:R-:W-:Y:S05]  /*42a0*/  BRA.U !UP3, `(.L_x_882) ;  /* 0x000000010b2c7547 */ /* 0x000fea000b800000 */
[----:B0123--:R-:W-:Y:S01]  /*42b0*/  @P3 FFMA.FTZ R41, R75, UR6, R44 ;  /* 0x000000064b293c23 */ /* 0x00ffe2000801002c */
        /* <DEDUP_REMOVED lines=10> */
.L_x_882:
[----:B------:R-:W-:Y:S05]  /*4360*/  BRA.U !UP3, `(.L_x_879) ;  /* 0x000000050bf87547 */ /* 0x000fea000b800000 */
[----:B0123-5:R-:W-:Y:S01]  /*4370*/  SHF.R.U32.HI R40, RZ, 0x10, R49 ;  /* 0x00000010ff287819 */ /* 0x02ffe20000011631 */
[----:B------:R-:W-:Y:S01]  /*4380*/  @P3 FFMA.FTZ R44, R80, UR6, R44 ;  /* 0x00000006502c3c23 */ /* 0x000fe2000801002c */
[----:B------:R-:W-:-:S03]  /*4390*/  HADD2.F32 R42, -RZ, R99.H1_H1 ;  /* 0x30000063ff2a7230 */ /* 0x000fc60000004100 */
[----:B------:R-:W-:Y:S02]  /*43a0*/  HADD2.F32 R40, -RZ, R40.H0_H0 ;  /* 0x20000028ff287230 */ /* 0x000fe40000004100 */
[----:B------:R-:W-:-:S04]  /*43b0*/  @P3 FADD.FTZ R41, R79, -R44 ;  /* 0x8000002c4f293221 */ /* 0x000fc80000010000 */
        /* <DEDUP_REMOVED lines=8> */
.L_x_874:
        /* <DEDUP_REMOVED lines=23> */
.L_x_884:
        /* <DEDUP_REMOVED lines=12> */
.L_x_885:
        /* <DEDUP_REMOVED lines=11> */
.L_x_886:
        /* <DEDUP_REMOVED lines=15> */
.L_x_883:
[----:B------:R-:W-:Y:S05]  /*4810*/  BRA.U !UP3, `(.L_x_887) ;  /* 0x000000010b307547 */ /* 0x000fea000b800000 */
[----:B0123--:R-:W-:Y:S01]  /*4820*/  FFMA.FTZ R41, R73, UR6, R44 ;  /* 0x0000000649297c23 */ /* 0x00ffe2000801002c */
        /* <DEDUP_REMOVED lines=11> */
.L_x_887:
[----:B------:R-:W-:Y:S05]  /*48e0*/  BRA.U !UP3, `(.L_x_888) ;  /* 0x000000010b307547 */ /* 0x000fea000b800000 */
[----:B0123--:R-:W-:Y:S01]  /*48f0*/  FFMA.FTZ R40, R78, UR6, R44 ;  /* 0x000000064e287c23 */ /* 0x00ffe2000801002c */
        /* <DEDUP_REMOVED lines=11> */
.L_x_888:
[----:B------:R-:W-:Y:S05]  /*49b0*/  BRA.U !UP3, `(.L_x_889) ;  /* 0x000000010b307547 */ /* 0x000fea000b800000 */
[----:B0123--:R-:W-:Y:S01]  /*49c0*/  FFMA.FTZ R41, R75, UR6, R44 ;  /* 0x000000064b297c23 */ /* 0x00ffe2000801002c */
        /* <DEDUP_REMOVED lines=11> */
.L_x_889:
[----:B------:R-:W-:Y:S05]  /*4a80*/  BRA.U !UP3, `(.L_x_879) ;  /* 0x000000010b307547 */ /* 0x000fea000b800000 */
[----:B------:R-:W-:Y:S01]  /*4a90*/  FFMA.FTZ R44, R80, UR6, R44 ;  /* 0x00000006502c7c23 */ /* 0x000fe2000801002c */
[----:B------:R-:W-:Y:S01]  /*4aa0*/  ISETP.LT.AND P3, PT, RZ, UR31, PT ;  /* 0x0000001fff007c0c */ /* 0x000fe2000bf61270 */
[----:B0123--:R-:W-:Y:S02]  /*4ab0*/  HADD2.F32 R41, -RZ, R95.H1_H1 ;  /* 0x3000005fff297230 */ /* 0x00ffe40000004100 */
        /* <DEDUP_REMOVED lines=9> */
.L_x_879:
        /* <DEDUP_REMOVED lines=9> */
.L_x_890:
        /* <DEDUP_REMOVED lines=9> */
.L_x_872:
[----:B------:R-:W-:Y:S05]  /*4c70*/  BSYNC.RECONVERGENT B0 ;  /* 0x0000000000007941 */ /* 0x000fea0003800200 */
.L_x_871:
[----:B------:R-:W-:Y:S02]  /*4c80*/  UIADD3 UR26, UPT, UPT, UR26, UR24, URZ ;  /* 0x000000181a1a7290 */ /* 0x000fe4000fffe0ff */
[----:B------:R-:W-:Y:S02]  /*4c90*/  UPLOP3.LUT UP1, UPT, UPT, UPT, UP1, 0x40, 0x4 ;  /* 0x000000000004789c */ /* 0x000fe40003f2e810 */
[----:B------:R-:W-:-:S09]  /*4ca0*/  UISETP.GE.AND UP0, UPT, UR26, UR25, UPT ;  /* 0x000000191a00728c */ /* 0x000fd2000bf06270 */
[----:B------:R-:W-:Y:S05]  /*4cb0*/  BRA.U !UP0, `(.L_x_891) ;  /* 0xffffffb908a87547 */ /* 0x000fea000b83ffff */
.L_x_819:
[----:B------:R-:W0:Y:S01]  /*4cc0*/  S2UR UR4, SR_CTAID.X ;  /* 0x00000000000479c3 */ /* 0x000e220000002500 */
[----:B------:R-:W-:Y:S01]  /*4cd0*/  BSSY.RECONVERGENT B0, `(.L_x_892) ;  /* 0x000000f000007945 */ /* 0x000fe20003800200 */
[----:B0-----:R-:W-:-:S06]  /*4ce0*/  UIMAD UR4, UR4, UR10, URZ ;  /* 0x0000000a040472a4 */ /* 0x001fcc000f8e02ff */
[----:B-----5:R-:W-:-:S04]  /*4cf0*/  MOV R45, UR4 ;  /* 0x00000004002d7c02 */ /* 0x020fc80008000f00 */
[----:B------:R-:W-:Y:S01]  /*4d00*/  LEA.HI R45, R45, R0, RZ, 0x1e ;  /* 0x000000002d2d7211 */ /* 0x000fe200078ff0ff */
[----:B------:R-:W-:Y:S06]  /*4d10*/  @!P0 BRA `(.L_x_893) ;  /* 0x0000000000288947 */ /* 0x000fec0003800000 */
[----:B------:R-:W0:Y:S08]  /*4d20*/  LDC.64 R2, c[0x0][0x440] ;  /* 0x00011000ff027b82 */ /* 0x000e300000000a00 */
[----:B-1234-:R-:W1:Y:S08]  /*4d30*/  LDC.64 R40, c[0x0][0x448] ;  /* 0x00011200ff287b82 */ /* 0x01ee700000000a00 */
        /* <DEDUP_REMOVED lines=8> */
.L_x_893:
[----:B------:R-:W-:Y:S05]  /*4dc0*/  BSYNC.RECONVERGENT B0 ;  /* 0x0000000000007941 */ /* 0x000fea0003800200 */
.L_x_892:
        /* <DEDUP_REMOVED lines=12> */
.L_x_895:
[----:B------:R-:W-:Y:S05]  /*4e90*/  BSYNC.RECONVERGENT B0 ;  /* 0x0000000000007941 */ /* 0x000fea0003800200 */
.L_x_894:
        /* <DEDUP_REMOVED lines=11> */
.L_x_896:
        /* <DEDUP_REMOVED lines=11> */
.L_x_6678:


//--------------------- .text._ZN10layer_norm13ln_bwd_kernelINS_13Kernel_traitsI6__halfS2_S2_S2_fjLj1536ELj1ELj1ELj4ELj8ENS_18Kernel_traits_baseILj1536ES2_S2_S2_S2_fjLj128EEEEELb0ELb1ELb1ELb1EEEvNS_9BwdParamsE --------------------------
	.section	.text._ZN10layer_norm13ln_bwd_kernelINS_13Kernel_traitsI6__halfS2_S2_S2_fjLj1536ELj1ELj1ELj4ELj8ENS_18Kernel_traits_baseILj1536ES2_S2_S2_S2_fjLj128EEEEELb0ELb1ELb1ELb1EEEvNS_9BwdParamsE,"ax",@progbits
	.align	128
        .global         _ZN10layer_norm13ln_bwd_kernelINS_13Kernel_traitsI6__halfS2_S2_S2_fjLj1536ELj1ELj1ELj4ELj8ENS_18Kernel_traits_baseILj1536ES2_S2_S2_S2_fjLj128EEEEELb0ELb1ELb1ELb1EEEvNS_9BwdParamsE
        .type           _ZN10layer_norm13ln_bwd_kernelINS_13Kernel_traitsI6__halfS2_S2_S2_fjLj1536ELj1ELj1ELj4ELj8ENS_18Kernel_traits_baseILj1536ES2_S2_S2_S2_fjLj128EEEEELb0ELb1ELb1ELb1EEEvNS_9BwdParamsE,@function
        .size           _ZN10layer_norm13ln_bwd_kernelINS_13Kernel_traitsI6__halfS2_S2_S2_fjLj1536ELj1ELj1ELj4ELj8ENS_18Kernel_traits_baseILj1536ES2_S2_S2_S2_fjLj128EEEEELb0ELb1ELb1ELb1EEEvNS_9BwdParamsE,(.L_x_6679 - _ZN10layer_norm13ln_bwd_kernelINS_13Kernel_traitsI6__halfS2_S2_S2_fjLj1536ELj1ELj1ELj4ELj8ENS_18Kernel_traits_baseILj1536ES2_S2_S2_S2_fjLj128EEEEELb0ELb1ELb1ELb1EEEvNS_9BwdParamsE)
        .other          _ZN10layer_norm13ln_bwd_kernelINS_13Kernel_traitsI6__halfS2_S2_S2_fjLj1536ELj1ELj1ELj4ELj8ENS_18Kernel_traits_baseILj1536ES2_S2_S2_S2_fjLj128EEEEELb0ELb1ELb1ELb1EEEvNS_9BwdParamsE,@"STO_CUDA_ENTRY STV_DEFAULT"
_ZN10layer_norm13ln_bwd_kernelINS_13Kernel_traitsI6__halfS2_S2_S2_fjLj1536ELj1ELj1ELj4ELj8ENS_18Kernel_traits_baseILj1536ES2_S2_S2_S2_fjLj128EEEEELb0ELb1ELb1ELb1EEEvNS_9BwdParamsE:
.text._ZN10layer_norm13ln_bwd_kernelINS_13Kernel_traitsI6__halfS2_S2_S2_fjLj1536ELj1ELj1ELj4ELj8ENS_18Kernel_traits_baseILj1536ES2_S2_S2_S2_fjLj128EEEEELb0ELb1ELb1ELb1EEEvNS_9BwdParamsE:
        /* <DEDUP_REMOVED lines=27> */
[----:B------:R-:W3:Y:S06]  /*01b0*/  LDCU UR27, c[0x0][0x388] ;  /* 0x00007100ff1b77ac */ /* 0x000eec0008000800 */
[----:B------:R-:W4:Y:S01]  /*01c0*/  LDC.64 R4, c[0x0][0x3e8] ;  /* 0x0000fa00ff047b82 */ /* 0x000f220000000a00 */
[----:B------:R-:W0:Y:S01]  /*01d0*/  LDCU.U8 UR26, c[0x0][0x410] ;  /* 0x00008200ff1a77ac */ /* 0x000e220008000000 */
[----:B------:R-:W0:Y:S01]  /*01e0*/  LDCU.64 UR20, c[0x0][0x3c8] ;  /* 0x00007900ff1477ac */ /* 0x000e220008000a00 */
[----:B------:R-:W0:Y:S01]  /*01f0*/  LDCU UR28, c[0x0][0x400] ;  /* 0x00008000ff1c77ac */ /* 0x000e220008000800 */
[----:B------:R-:W0:Y:S02]  /*0200*/  LDCU.64 UR4, c[0x0][0x438] ;  /* 0x00008700ff0477ac */ /* 0x000e240008000a00 */
[C---:B0-----:R-:W-:Y:S01]  /*0210*/  IMAD.WIDE.U32 R2, R0.reuse, 0x8, R2 ;  /* 0x0000000800027825 */ /* 0x041fe200078e0002 */
[----:B------:R-:W0:Y:S04]  /*0220*/  LDCU.64 UR6, c[0x0][0x478] ;  /* 0x00008f00ff0677ac */ /* 0x000e280008000a00 */
[----:B--2---:R-:W2:Y:S01]  /*0230*/  LDG.E.64 R76, desc[UR18][R2.64+0x800] ;  /* 0x00080012024c7981 */ /* 0x004ea2000c1e1b00 */
[----:B------:R-:W0:Y:S01]  /*0240*/  LDCU.128 UR12, c[0x0][0x3f0] ;  /* 0x00007e00ff0c77ac */ /* 0x000e220008000c00 */
[----:B----4-:R-:W-:-:S02]  /*0250*/  IMAD.WIDE.U32 R4, R0, 0x8, R4 ;  /* 0x0000000800047825 */ /* 0x010fc400078e0004 */
[----:B------:R-:W4:Y:S01]  /*0260*/  LDG.E.64 R78, desc[UR18][R2.64+0x400] ;  /* 0x00040012024e7981 */ /* 0x000f22000c1e1b00 */
[----:B------:R-:W0:Y:S03]  /*0270*/  LDCU.64 UR22, c[0x0][0x3c0] ;  /* 0x00007800ff1677ac */ /* 0x000e260008000a00 */
[----:B------:R5:W3:Y:S01]  /*0280*/  LDG.E.64 R80, desc[UR18][R2.64] ;  /* 0x0000001202507981 */ /* 0x000ae2000c1e1b00 */
[----:B------:R-:W0:Y:S03]  /*0290*/  LDCU.64 UR24, c[0x0][0x380] ;  /* 0x00007000ff1877ac */ /* 0x000e260008000a00 */
[----:B------:R-:W3:Y:S04]  /*02a0*/  LDG.E.64 R82, desc[UR18][R4.64+0x800] ;  /* 0x0008001204527981 */ /* 0x000ee8000c1e1b00 */
[----:B------:R-:W3:Y:S04]  /*02b0*/  LDG.E.64 R84, desc[UR18][R4.64+0x400] ;  /* 0x0004001204547981 */ /* 0x000ee8000c1e1b00 */
[----:B------:R-:W3:Y:S01]  /*02c0*/  LDG.E.64 R86, desc[UR18][R4.64] ;  /* 0x0000001204567981 */ /* 0x000ee2000c1e1b00 */
[----:B------:R-:W-:Y:S01]  /*02d0*/  HFMA2 R54, -RZ, RZ, 0, 0 ;  /* 0x00000000ff367431 */ /* 0x000fe200000001ff */
[----:B------:R-:W-:Y:S01]  /*02e0*/  UPLOP3.LUT UP2, UPT, UPT, UPT, UPT, 0x40, 0x4 ;  /* 0x000000000004789c */ /* 0x000fe20003f4e870 */
[----:B--2---:R-:W-:-:S02]  /*02f0*/  SHF.R.U64 R100, R76, 0x10, R77 ;  /* 0x000000104c647819 */ /* 0x004fc4000000124d */
[----:B-----5:R-:W-:Y:S02]  /*0300*/  SHF.R.U32.HI R2, RZ, 0x10, R77 ;  /* 0x00000010ff027819 */ /* 0x020fe4000001164d */
[----:B----4-:R-:W-:Y:S02]  /*0310*/  SHF.R.U64 R99, R78, 0x10, R79 ;  /* 0x000000104e637819 */ /* 0x010fe4000000124f */
[----:B------:R-:W-:Y:S02]  /*0320*/  PRMT R100, R2, 0x5410, R100 ;  /* 0x0000541002647816 */ /* 0x000fe40000000064 */
[----:B------:R-:W-:Y:S02]  /*0330*/  PRMT R99, R99, 0x5410, R99 ;  /* 0x0000541063637816 */ /* 0x000fe40000000063 */
[----:B------:R-:W-:Y:S02]  /*0340*/  SHF.R.U32.HI R2, RZ, 0x10, R79 ;  /* 0x00000010ff027819 */ /* 0x000fe4000001164f */
[----:B---3--:R-:W-:-:S02]  /*0350*/  SHF.R.U64 R98, R80, 0x10, R81 ;  /* 0x0000001050627819 */ /* 0x008fc40000001251 */
[----:B------:R-:W-:Y:S02]  /*0360*/  SHF.R.U32.HI R97, RZ, 0x10, R81 ;  /* 0x00000010ff617819 */ /* 0x000fe40000011651 */
[--C-:B------:R-:W-:Y:S02]  /*0370*/  SHF.R.U64 R96, R82, 0x10, R83.reuse ;  /* 0x0000001052607819 */ /* 0x100fe40000001253 */
[----:B------:R-:W-:Y:S02]  /*0380*/  SHF.R.U32.HI R75, RZ, 0x10, R83 ;  /* 0x00000010ff4b7819 */ /* 0x000fe40000011653 */
[--C-:B------:R-:W-:Y:S02]  /*0390*/  SHF.R.U64 R74, R84, 0x10, R85.reuse ;  /* 0x00000010544a7819 */ /* 0x100fe40000001255 */
[----:B------:R-:W-:Y:S02]  /*03a0*/  SHF.R.U32.HI R73, RZ, 0x10, R85 ;  /* 0x00000010ff497819 */ /* 0x000fe40000011655 */
[----:B------:R-:W-:-:S02]  /*03b0*/  SHF.R.U64 R72, R86, 0x10, R87 ;  /* 0x0000001056487819 */ /* 0x000fc40000001257 */
[----:B------:R-:W-:Y:S02]  /*03c0*/  SHF.R.U32.HI R71, RZ, 0x10, R87 ;  /* 0x00000010ff477819 */ /* 0x000fe40000011657 */
[----:B------:R-:W-:Y:S02]  /*03d0*/  PRMT R99, R2, 0x7610, R99 ;  /* 0x0000761002637816 */ /* 0x000fe40000000063 */
[----:B------:R-:W-:Y:S02]  /*03e0*/  PRMT R98, R98, 0x5410, R98 ;  /* 0x0000541062627816 */ /* 0x000fe40000000062 */
[----:B------:R-:W-:Y:S02]  /*03f0*/  PRMT R97, R97, 0x5410, R97 ;  /* 0x0000541061617816 */ /* 0x000fe40000000061 */
[----:B------:R-:W-:Y:S02]  /*0400*/  PRMT R96, R96, 0x5410, R96 ;  /* 0x0000541060607816 */ /* 0x000fe40000000060 */
[----:B------:R-:W-:-:S02]  /*0410*/  PRMT R75, R75, 0x5410, R75 ;  /* 0x000054104b4b7816 */ /* 0x000fc4000000004b */
[----:B------:R-:W-:Y:S02]  /*0420*/  PRMT R74, R74, 0x5410, R74 ;  /* 0x000054104a4a7816 */ /* 0x000fe4000000004a */
[----:B------:R-:W-:Y:S02]  /*0430*/  PRMT R73, R73, 0x5410, R73 ;  /* 0x0000541049497816 */ /* 0x000fe40000000049 */
[----:B------:R-:W-:Y:S02]  /*0440*/  PRMT R72, R72, 0x5410, R72 ;  /* 0x0000541048487816 */ /* 0x000fe40000000048 */
[----:B01----:R-:W-:-:S07]  /*0450*/  PRMT R71, R71, 0x5410, R71 ;  /* 0x0000541047477816 */ /* 0x003fce0000000047 */
.L_x_958:
[----:B------:R-:W-:Y:S02]  /*0460*/  UIMAD.WIDE UR10, UR8, 0x4, UR14 ;  /* 0x00000004080a78a5 */ /* 0x000fe4000f8e020e */
[----:B------:R-:W-:-:S04]  /*0470*/  UIMAD.WIDE UR16, UR8, 0x4, UR12 ;  /* 0x00000004081078a5 */ /* 0x000fc8000f8e020c */
[----:B------:R-:W-:Y:S02]  /*0480*/  MOV R60, UR10 ;  /* 0x0000000a003c7c02 */ /* 0x000fe40008000f00 */
[----:B------:R-:W-:Y:S01]  /*0490*/  MOV R61, UR11 ;  /* 0x0000000b003d7c02 */ /* 0x000fe20008000f00 */
[----:B------:R-:W-:-:S04]  /*04a0*/  UIMAD.WIDE UR10, UR8, 0x4, UR20 ;  /* 0x00000004080a78a5 */ /* 0x000fc8000f8e0214 */
[----:B--2---:R-:W2:Y:S01]  /*04b0*/  LDG.E R60, desc[UR18][R60.64] ;  /* 0x000000123c3c7981 */ /* 0x004ea2000c1e1900 */
[----:B01-34-:R-:W-:Y:S02]  /*04c0*/  MOV R58, UR16 ;  /* 0x00000010003a7c02 */ /* 0x01bfe40008000f00 */
        /* <DEDUP_REMOVED lines=33> */
[----:B------:R-:W-:-:S02]  /*06e0*/  MOV R58, UR10 ;  /* 0x0000000a003a7c02 */ /* 0x000fc40008000f00 */
[----:B------:R-:W3:Y:S01]  /*06f0*/  LDG.E.64 R10, desc[UR18][R10.64] ;  /* 0x000000120a0a7981 */ /* 0x000ee2000c1e1b00 */
[C---:B-1----:R-:W-:Y:S01]  /*0700*/  IMAD.WIDE.U32 R2, R61.reuse, 0x8, R4 ;  /* 0x000000083d027825 */ /* 0x042fe200078e0004 */
[----:B------:R-:W-:Y:S02]  /*0710*/  MOV R59, UR9 ;  /* 0x00000009003b7c02 */ /* 0x000fe40008000f00 */
[C---:B------:R-:W-:Y:S01]  /*0720*/  IADD3 R63, PT, PT, R61.reuse, 0x80, RZ ;  /* 0x000000803d3f7810 */ /* 0x040fe20007ffe0ff */
[----:B------:R-:W4:Y:S01]  /*0730*/  LDG.E.64 R8, desc[UR18][R8.64] ;  /* 0x0000001208087981 */ /* 0x000f22000c1e1b00 */
[----:B------:R-:W-:-:S03]  /*0740*/  IADD3 R65, PT, PT, R61, 0x100, RZ ;  /* 0x000001003d417810 */ /* 0x000fc60007ffe0ff */
[----:B------:R-:W4:Y:S01]  /*0750*/  LDG.E.64 R2, desc[UR18][R2.64] ;  /* 0x0000001202027981 */ /* 0x000f22000c1e1b00 */
[----:B------:R-:W-:-:S03]  /*0760*/  IMAD.WIDE.U32 R56, R63, 0x8, R4 ;  /* 0x000000083f387825 */ /* 0x000fc600078e0004 */
[----:B------:R-:W4:Y:S01]  /*0770*/  LDG.E R59, desc[UR18][R58.64] ;  /* 0x000000123a3b7981 */ /* 0x000f22000c1e1900 */
[----:B------:R-:W-:-:S03]  /*0780*/  IMAD.WIDE.U32 R6, R65, 0x8, R4 ;  /* 0x0000000841067825 */ /* 0x000fc600078e0004 */
        /* <DEDUP_REMOVED lines=15> */
[----:B------:R-:W-:Y:S02]  /*0880*/  HADD2.F32 R66, -RZ, R100.H1_H1 ;  /* 0x30000064ff427230 */ /* 0x000fe40000004100 */
[----:B0-----:R-:W-:Y:S01]  /*0890*/  HADD2.F32 R64, -RZ, R77.H0_H0 ;  /* 0x2000004dff407230 */ /* 0x001fe20000004100 */
[----:B--2---:R-:W-:Y:S02]  /*08a0*/  MOV R61, R12 ;  /* 0x0000000c003d7202 */ /* 0x004fe40000000f00 */
[----:B------:R-:W-:Y:S02]  /*08b0*/  SHF.R.U64 R58, R12, 0x10, R13 ;  /* 0x000000100c3a7819 */ /* 0x000fe4000000120d */
[----:B---3--:R-:W-:Y:S02]  /*08c0*/  MOV R15, R10 ;  /* 0x0000000a000f7202 */ /* 0x008fe40000000f00 */
[----:B------:R-:W-:-:S02]  /*08d0*/  SHF.R.U64 R12, R10, 0x10, R11 ;  /* 0x000000100a0c7819 */ /* 0x000fc4000000120b */
[----:B----4-:R-:W-:Y:S02]  /*08e0*/  MOV R18, R8 ;  /* 0x0000000800127202 */ /* 0x010fe40000000f00 */
[----:B------:R-:W-:Y:S02]  /*08f0*/  SHF.R.U64 R0, R8, 0x10, R9 ;  /* 0x0000001008007819 */ /* 0x000fe40000001209 */
[--C-:B------:R-:W-:Y:S01]  /*0900*/  SHF.R.U64 R10, R2, 0x10, R3.reuse ;  /* 0x00000010020a7819 */ /* 0x100fe20000001203 */
[----:B------:R-:W-:Y:S01]  /*0910*/  HADD2.F32 R2, -RZ, R2.H0_H0 ;  /* 0x20000002ff027230 */ /* 0x000fe20000004100 */
[----:B------:R-:W-:Y:S02]  /*0920*/  SHF.R.U32.HI R8, RZ, 0x10, R3 ;  /* 0x00000010ff087819 */ /* 0x000fe40000011603 */
[----:B------:R-:W-:Y:S01]  /*0930*/  FSEL R62, R59, RZ, !P1 ;  /* 0x000000ff3b3e7208 */ /* 0x000fe20004800000 */
[----:B------:R-:W-:Y:S01]  /*0940*/  HADD2.F32 R3, -RZ, R3.H0_H0 ;  /* 0x20000003ff037230 */ /* 0x000fe20000004100 */
[----:B------:R-:W-:-:S02]  /*0950*/  MOV R60, R13 ;  /* 0x0000000d003c7202 */ /* 0x000fc40000000f00 */
[----:B------:R-:W-:Y:S01]  /*0960*/  SHF.R.U32.HI R57, RZ, 0x10, R13 ;  /* 0x00000010ff397819 */ /* 0x000fe2000001160d */
[----:B------:R-:W-:Y:S01]  /*0970*/  FADD.FTZ R2, -R62, R2 ;  /* 0x000000023e027221 */ /* 0x000fe20000010100 */
[----:B------:R-:W-:Y:S02]  /*0980*/  MOV R19, R9 ;  /* 0x0000000900137202 */ /* 0x000fe40000000f00 */
[----:B------:R-:W-:Y:S01]  /*0990*/  SHF.R.U32.HI R56, RZ, 0x10, R9 ;  /* 0x00000010ff387819 */ /* 0x000fe20000011609 */
[----:B------:R-:W-:Y:S01]  /*09a0*/  HADD2.F32 R9, -RZ, R5.H0_H0 ;  /* 0x20000005ff097230 */ /* 0x000fe20000004100 */
[----:B------:R-:W-:Y:S01]  /*09b0*/  MOV R13, R11 ;  /* 0x0000000b000d7202 */ /* 0x000fe20000000f00 */
[----:B------:R-:W-:Y:S01]  /*09c0*/  HADD2.F32 R65, -RZ, R7.H0_H0 ;  /* 0x20000007ff417230 */ /* 0x000fe20000004100 */
[----:B------:R-:W-:Y:S01]  /*09d0*/  SHF.R.U32.HI R14, RZ, 0x10, R11 ;  /* 0x00000010ff0e7819 */ /* 0x000fe2000001160b */
[----:B------:R-:W-:Y:S01]  /*09e0*/  HADD2.F32 R11, -RZ, R4.H0_H0 ;  /* 0x20000004ff0b7230 */ /* 0x000fe20000004100 */
[--C-:B------:R-:W-:Y:S01]  /*09f0*/  SHF.R.U64 R17, R4, 0x10, R5.reuse ;  /* 0x0000001004117819 */ /* 0x100fe20000001205 */
[----:B------:R-:W-:Y:S01]  /*0a00*/  HADD2.F32 R59, -RZ, R6.H0_H0 ;  /* 0x20000006ff3b7230 */ /* 0x000fe20000004100 */
[----:B------:R-:W-:Y:S01]  /*0a10*/  SHF.R.U32.HI R16, RZ, 0x10, R5 ;  /* 0x00000010ff107819 */ /* 0x000fe20000011605 */
[----:B------:R-:W-:Y:S01]  /*0a20*/  HADD2.F32 R4, -RZ, R80.H0_H0 ;  /* 0x20000050ff047230 */ /* 0x000fe20000004100 */
[--C-:B------:R-:W-:Y:S01]  /*0a30*/  SHF.R.U64 R68, R6, 0x10, R7.reuse ;  /* 0x0000001006447819 */ /* 0x100fe20000001207 */
[----:B------:R-:W-:Y:S01]  /*0a40*/  HADD2.F32 R5, -RZ, R61.H0_H0 ;  /* 0x2000003dff057230 */ /* 0x000fe20000004100 */
[----:B------:R-:W-:Y:S01]  /*0a50*/  SHF.R.U32.HI R70, RZ, 0x10, R7 ;  /* 0x00000010ff467819 */ /* 0x000fe20000011607 */
[----:B------:R-:W-:Y:S01]  /*0a60*/  FADD.FTZ R7, -R62, R3 ;  /* 0x000000033e077221 */ /* 0x000fe20000010100 */
[----:B------:R-:W-:-:S02]  /*0a70*/  HADD2.F32 R6, -RZ, R10.H0_H0 ;  /* 0x2000000aff067230 */ /* 0x000fc40000004100 */
[----:B------:R-:W-:Y:S01]  /*0a80*/  FMUL.FTZ R3, R2, UR30 ;  /* 0x0000001e02037c20 */ /* 0x000fe20008410000 */
[----:B------:R-:W-:Y:S02]  /*0a90*/  HADD2.F32 R8, -RZ, R8.H0_H0 ;  /* 0x20000008ff087230 */ /* 0x000fe40000004100 */
[----:B------:R-:W-:Y:S01]  /*0aa0*/  FADD.FTZ R61, -R62, R9 ;  /* 0x000000093e3d7221 */ /* 0x000fe20000010100 */
[----:B------:R-:W-:Y:S02]  /*0ab0*/  HADD2.F32 R9, -RZ, R81.H0_H0 ;  /* 0x20000051ff097230 */ /* 0x000fe40000004100 */
[-C--:B------:R-:W-:Y:S01]  /*0ac0*/  FMUL.FTZ R2, R4, R5.reuse ;  /* 0x0000000504027220 */ /* 0x080fe20000410000 */
[----:B------:R-:W-:Y:S02]  /*0ad0*/  HADD2.F32 R60, -RZ, R60.H0_H0 ;  /* 0x2000003cff3c7230 */ /* 0x000fe40000004100 */
[----:B------:R-:W-:Y:S01]  /*0ae0*/  FFMA.FTZ R20, R3, R5, R20 ;  /* 0x0000000503147223 */ /* 0x000fe20000010014 */
[----:B------:R-:W-:Y:S01]  /*0af0*/  FADD.FTZ R44, R44, R5 ;  /* 0x000000052c2c7221 */ /* 0x000fe20000010000 */
[C---:B------:R-:W-:Y:S01]  /*0b00*/  FADD.FTZ R6, -R62.reuse, R6 ;  /* 0x000000063e067221 */ /* 0x040fe20000010100 */
[----:B------:R-:W-:Y:S01]  /*0b10*/  FMUL.FTZ R5, R7, UR30 ;  /* 0x0000001e07057c20 */ /* 0x000fe20008410000 */
[C---:B------:R-:W-:Y:S01]  /*0b20*/  FADD.FTZ R8, -R62.reuse, R8 ;  /* 0x000000083e087221 */ /* 0x040fe20000010100 */
[----:B------:R-:W-:Y:S01]  /*0b30*/  FADD.FTZ R11, -R62, R11 ;  /* 0x0000000b3e0b7221 */ /* 0x000fe20000010100 */
[----:B------:R-:W-:-:S02]  /*0b40*/  HADD2.F32 R17, -RZ, R17.H0_H0 ;  /* 0x20000011ff117230 */ /* 0x000fc40000004100 */
[-C--:B------:R-:W-:Y:S01]  /*0b50*/  FMUL.FTZ R4, R9, R60.reuse ;  /* 0x0000003c09047220 */ /* 0x080fe20000410000 */
[----:B------:R-:W-:Y:S02]  /*0b60*/  HADD2.F32 R7, -RZ, R98.H1_H1 ;  /* 0x30000062ff077230 */ /* 0x000fe40000004100 */
[----:B------:R-:W-:Y:S01]  /*0b70*/  FFMA.FTZ R22, R5, R60, R22 ;  /* 0x0000003c05167223 */ /* 0x000fe20000010016 */
[----:B------:R-:W-:Y:S02]  /*0b80*/  HADD2.F32 R58, -RZ, R58.H0_H0 ;  /* 0x2000003aff3a7230 */ /* 0x000fe40000004100 */
[----:B------:R-:W-:Y:S01]  /*0b90*/  FADD.FTZ R46, R46, R60 ;  /* 0x0000003c2e2e7221 */ /* 0x000fe20000010000 */
[----:B------:R-:W-:Y:S02]  /*0ba0*/  HADD2.F32 R9, -RZ, R97.H1_H1 ;  /* 0x30000061ff097230 */ /* 0x000fe40000004100 */
[----:B------:R-:W-:Y:S01]  /*0bb0*/  FMUL.FTZ R6, R6, UR30 ;  /* 0x0000001e06067c20 */ /* 0x000fe20008410000 */
[----:B------:R-:W-:-:S02]  /*0bc0*/  HADD2.F32 R10, -RZ, R57.H0_H0 ;  /* 0x20000039ff0a7230 */ /* 0x000fc40000004100 */
[----:B------:R-:W-:Y:S01]  /*0bd0*/  FMUL.FTZ R8, R8, UR30 ;  /* 0x0000001e08087c20 */ /* 0x000fe20008410000 */
[----:B------:R-:W-:Y:S02]  /*0be0*/  HADD2.F32 R16, -RZ, R16.H0_H0 ;  /* 0x20000010ff107230 */ /* 0x000fe40000004100 */
[----:B------:R-:W-:Y:S01]  /*0bf0*/  FMUL.FTZ R11, R11, UR30 ;  /* 0x0000001e0b0b7c20 */ /* 0x000fe20008410000 */
[----:B------:R-:W-:Y:S02]  /*0c00*/  HADD2.F32 R57, -RZ, R78.H0_H0 ;  /* 0x2000004eff397230 */ /* 0x000fe40000004100 */
[----:B------:R-:W-:Y:S02]  /*0c10*/  HADD2.F32 R15, -RZ, R15.H0_H0 ;  /* 0x2000000fff0f7230 */ /* 0x000fe40000004100 */
[----:B------:R-:W-:Y:S02]  /*0c20*/  HADD2.F32 R60, -RZ, R79.H0_H0 ;  /* 0x2000004fff3c7230 */ /* 0x000fe40000004100 */
[----:B------:R-:W-:-:S02]  /*0c30*/  HADD2.F32 R63, -RZ, R13.H0_H0 ;  /* 0x2000000dff3f7230 */ /* 0x000fc40000004100 */
[----:B------:R-:W-:Y:S01]  /*0c40*/  FADD.FTZ R17, -R62, R17 ;  /* 0x000000113e117221 */ /* 0x000fe20000010100 */
[-C--:B------:R-:W-:Y:S01]  /*0c50*/  FMUL.FTZ R7, R7, R58.reuse ;  /* 0x0000003a07077220 */ /* 0x080fe20000410000 */
[----:B------:R-:W-:Y:S01]  /*0c60*/  FADD.FTZ R45, R45, R58 ;  /* 0x0000003a2d2d7221 */ /* 0x000fe20000010000 */
[----:B------:R-:W-:Y:S01]  /*0c70*/  FFMA.FTZ R21, R6, R58, R21 ;  /* 0x0000003a06157223 */ /* 0x000fe20000010015 */
[-C--:B------:R-:W-:Y:S01]  /*0c80*/  FMUL.FTZ R9, R9, R10.reuse ;  /* 0x0000000a09097220 */ /* 0x080fe20000410000 */
[----:B------:R-:W-:Y:S01]  /*0c90*/  FADD.FTZ R47, R47, R10 ;  /* 0x0000000a2f2f7221 */ /* 0x000fe20000010000 */
[----:B------:R-:W-:Y:S01]  /*0ca0*/  FFMA.FTZ R23, R8, R10, R23 ;  /* 0x0000000a08177223 */ /* 0x000fe20000010017 */
[----:B------:R-:W-:Y:S02]  /*0cb0*/  HADD2.F32 R58, -RZ, R12.H0_H0 ;  /* 0x2000000cff3a7230 */ /* 0x000fe40000004100 */
[----:B------:R-:W-:Y:S01]  /*0cc0*/  FADD.FTZ R16, -R62, R16 ;  /* 0x000000103e107221 */ /* 0x000fe20000010100 */
[-C--:B------:R-:W-:Y:S01]  /*0cd0*/  FMUL.FTZ R10, R57, R15.reuse ;  /* 0x0000000f390a7220 */ /* 0x080fe20000410000 */
[----:B------:R-:W-:Y:S01]  /*0ce0*/  FADD.FTZ R40, R40, R15 ;  /* 0x0000000f28287221 */ /* 0x000fe20000010000 */
[----:B------:R-:W-:Y:S01]  /*0cf0*/  FFMA.FTZ R52, R11, R15, R52 ;  /* 0x0000000f0b347223 */ /* 0x000fe20000010034 */
[----:B------:R-:W-:Y:S01]  /*0d00*/  FMUL.FTZ R12, R60, R63 ;  /* 0x0000003f3c0c7220 */ /* 0x000fe20000410000 */
[----:B------:R-:W-:-:S02]  /*0d10*/  HADD2.F32 R15, -RZ, R99.H1_H1 ;  /* 0x30000063ff0f7230 */ /* 0x000fc40000004100 */
[----:B------:R-:W-:Y:S02]  /*0d20*/  HADD2.F32 R60, -RZ, R14.H0_H0 ;  /* 0x2000000eff3c7230 */ /* 0x000fe40000004100 */
[----:B------:R-:W-:Y:S01]  /*0d30*/  FMUL.FTZ R14, R17, UR30 ;  /* 0x0000001e110e7c20 */ /* 0x000fe20008410000 */
[----:B------:R-:W-:Y:S02]  /*0d40*/  HADD2.F32 R57, -RZ, R99.H0_H0 ;  /* 0x20000063ff397230 */ /* 0x000fe40000004100 */
[----:B------:R-:W-:Y:S01]  /*0d50*/  FMUL.FTZ R13, R61, UR30 ;  /* 0x0000001e3d0d7c20 */ /* 0x000fe20008410000 */
[----:B------:R-:W-:Y:S01]  /*0d60*/  FMUL.FTZ R16, R16, UR30 ;  /* 0x0000001e10107c20 */ /* 0x000fe20008410000 */
[-C--:B------:R-:W-:Y:S01]  /*0d70*/  FMUL.FTZ R15, R15, R58.reuse ;  /* 0x0000003a0f0f7220 */ /* 0x080fe20000410000 */
[----:B------:R-:W-:Y:S01]  /*0d80*/  FADD.FTZ R41, R41, R58 ;  /* 0x0000003a29297221 */ /* 0x000fe20000010000 */
[----:B------:R-:W-:Y:S01]  /*0d90*/  FFMA.FTZ R53, R14, R58, R53 ;  /* 0x0000003a0e357223 */ /* 0x000fe20000010035 */
[-C--:B------:R-:W-:Y:S01]  /*0da0*/  FMUL.FTZ R17, R57, R60.reuse ;  /* 0x0000003c39117220 */ /* 0x080fe20000410000 */
[----:B------:R-:W-:Y:S01]  /*0db0*/  FADD.FTZ R58, RZ, R2 ;  /* 0x00000002ff3a7221 */ /* 0x000fe20000010000 */
[----:B------:R-:W-:Y:S01]  /*0dc0*/  FADD.FTZ R42, R42, R63 ;  /* 0x0000003f2a2a7221 */ /* 0x000fe20000010000 */
[----:B------:R-:W-:Y:S01]  /*0dd0*/  FFMA.FTZ R54, R13, R63, R54 ;  /* 0x0000003f0d367223 */ /* 0x000fe20000010036 */
[----:B------:R-:W-:Y:S01]  /*0de0*/  FADD.FTZ R43, R43, R60 ;  /* 0x0000003c2b2b7221 */ /* 0x000fe20000010000 */
[----:B------:R-:W-:Y:S01]  /*0df0*/  FFMA.FTZ R55, R16, R60, R55 ;  /* 0x0000003c10377223 */ /* 0x000fe20000010037 */
[----:B------:R-:W-:Y:S01]  /*0e00*/  FFMA.FTZ R57, R3, R2, RZ ;  /* 0x0000000203397223 */ /* 0x000fe200000100ff */
[----:B------:R-:W-:-:S02]  /*0e10*/  HADD2.F32 R60, -RZ, R76.H0_H0 ;  /* 0x2000004cff3c7230 */ /* 0x000fc40000004100 */
[----:B------:R-:W-:Y:S02]  /*0e20*/  HADD2.F32 R63, -RZ, R18.H0_H0 ;  /* 0x20000012ff3f7230 */ /* 0x000fe40000004100 */
[----:B------:R-:W-:Y:S01]  /*0e30*/  FADD.FTZ R61, R7, R58 ;  /* 0x0000003a073d7221 */ /* 0x000fe20000010000 */
[----:B------:R-:W-:Y:S01]  /*0e40*/  FFMA.FTZ R58, R6, R7, R57 ;  /* 0x00000007063a7223 */ /* 0x000fe20000010039 */
[----:B------:R-:W-:Y:S01]  /*0e50*/  FADD.FTZ R59, -R62, R59 ;  /* 0x0000003b3e3b7221 */ /* 0x000fe20000010100 */
[----:B------:R-:W-:Y:S01]  /*0e60*/  FMUL.FTZ R18, R60, R63 ;  /* 0x0000003f3c127220 */ /* 0x000fe20000410000 */
[----:B------:R-:W-:Y:S01]  /*0e70*/  FADD.FTZ R60, R4, R61 ;  /* 0x0000003d043c7221 */ /* 0x000fe20000010000 */
[----:B------:R-:W-:Y:S01]  /*0e80*/  FFMA.FTZ R57, R5, R4, R58 ;  /* 0x0000000405397223 */ /* 0x000fe2000001003a */
[----:B------:R-:W-:Y:S02]  /*0e90*/  HADD2.F32 R67, -RZ, R19.H0_H0 ;  /* 0x20000013ff437230 */ /* 0x000fe40000004100 */
[----:B------:R-:W-:Y:S01]  /*0ea0*/  FMUL.FTZ R19, R59, UR30 ;  /* 0x0000001e3b137c20 */ /* 0x000fe20008410000 */
[----:B------:R-:W-:Y:S01]  /*0eb0*/  FADD.FTZ R59, R9, R60 ;  /* 0x0000003c093b7221 */ /* 0x000fe20000010000 */
[----:B------:R-:W-:-:S03]  /*0ec0*/  FFMA.FTZ R60, R8, R9, R57 ;  /* 0x00000009083c7223 */ /* 0x000fc60000010039 */
[----:B------:R-:W-:Y:S01]  /*0ed0*/  FADD.FTZ R58, R10, R59 ;  /* 0x0000003b0a3a7221 */ /* 0x000fe20000010000 */
[----:B------:R-:W-:-:S03]  /*0ee0*/  FFMA.FTZ R57, R11, R10, R60 ;  /* 0x0000000a0b397223 */ /* 0x000fc6000001003c */
[----:B------:R-:W-:Y:S01]  /*0ef0*/  FADD.FTZ R59, R58, R15 ;  /* 0x0000000f3a3b7221 */ /* 0x000fe20000010000 */
[----:B------:R-:W-:Y:S01]  /*0f00*/  FFMA.FTZ R58, R14, R15, R57 ;  /* 0x0000000f0e3a7223 */ /* 0x000fe20000010039 */
[----:B------:R-:W-:Y:S02]  /*0f10*/  HADD2.F32 R60, -RZ, R0.H0_H0 ;  /* 0x20000000ff3c7230 */ /* 0x000fe40000004100 */
[----:B------:R-:W-:Y:S02]  /*0f20*/  HADD2.F32 R68, -RZ, R68.H0_H0 ;  /* 0x20000044ff447230 */ /* 0x000fe40000004100 */
[----:B------:R-:W-:Y:S01]  /*0f30*/  FADD.FTZ R0, R59, R12 ;  /* 0x0000000c3b007221 */ /* 0x000fe20000010000 */
[----:B------:R-:W-:Y:S01]  /*0f40*/  FFMA.FTZ R57, R13, R12, R58 ;  /* 0x0000000c0d397223 */ /* 0x000fe2000001003a */
[----:B------:R-:W-:Y:S02]  /*0f50*/  FADD.FTZ R65, -R62, R65 ;  /* 0x000000413e417221 */ /* 0x000fe40000010100 */
[----:B------:R-:W-:Y:S01]  /*0f60*/  FADD.FTZ R59, R0, R17 ;  /* 0x00000011003b7221 */ /* 0x000fe20000010000 */
[----:B------:R-:W-:Y:S01]  /*0f70*/  FADD.FTZ R68, -R62, R68 ;  /* 0x000000443e447221 */ /* 0x000fe20000010100 */
[----:B------:R-:W-:Y:S01]  /*0f80*/  FFMA.FTZ R0, R16, R17, R57 ;  /* 0x0000001110007223 */ /* 0x000fe20000010039 */
[----:B------:R-:W-:Y:S01]  /*0f90*/  FMUL.FTZ R65, R65, UR30 ;  /* 0x0000001e41417c20 */ /* 0x000fe20008410000 */
[----:B------:R-:W-:-:S02]  /*0fa0*/  HADD2.F32 R70, -RZ, R70.H0_H0 ;  /* 0x20000046ff467230 */ /* 0x000fc40000004100 */
[----:B------:R-:W-:Y:S01]  /*0fb0*/  FADD.FTZ R57, R59, R18 ;  /* 0x000000123b397221 */ /* 0x000fe20000010000 */
[----:B------:R-:W-:Y:S01]  /*0fc0*/  FMUL.FTZ R66, R66, R60 ;  /* 0x0000003c42427220 */ /* 0x000fe20000410000 */
[----:B------:R-:W-:Y:S01]  /*0fd0*/  FMUL.FTZ R68, R68, UR30 ;  /* 0x0000001e44447c20 */ /* 0x000fe20008410000 */
[----:B------:R-:W-:Y:S01]  /*0fe0*/  FFMA.FTZ R59, R19, R18, R0 ;  /* 0x00000012133b7223 */ /* 0x000fe20000010000 */
[-C--:B------:R-:W-:Y:S01]  /*0ff0*/  FMUL.FTZ R64, R64, R67.reuse ;  /* 0x0000004340407220 */ /* 0x080fe20000410000 */
[----:B------:R-:W-:Y:S01]  /*1000*/  FADD.FTZ R38, R38, R67 ;  /* 0x0000004326267221 */ /* 0x000fe20000010000 */
[----:B------:R-:W-:Y:S01]  /*1010*/  FFMA.FTZ R50, R65, R67, R50 ;  /* 0x0000004341327223 */ /* 0x000fe20000010032 */
[----:B------:R-:W-:Y:S02]  /*1020*/  HADD2.F32 R67, -RZ, R100.H0_H0 ;  /* 0x20000064ff437230 */ /* 0x000fe40000004100 */
[----:B------:R-:W-:Y:S01]  /*1030*/  FADD.FTZ R70, -R62, R70 ;  /* 0x000000463e467221 */ /* 0x000fe20000010100 */
[----:B------:R-:W-:-:S02]  /*1040*/  HADD2.F32 R56, -RZ, R56.H0_H0 ;  /* 0x20000038ff387230 */ /* 0x000fc40000004100 */
        /* <DEDUP_REMOVED lines=15> */
.L_x_898:
        /* <DEDUP_REMOVED lines=17> */
.L_x_899:
        /* <DEDUP_REMOVED lines=32> */
.L_x_901:
[----:B------:R-:W-:Y:S05]  /*1450*/  BSYNC.RECONVERGENT B0 ;  /* 0x0000000000007941 */ /* 0x000fea0003800200 */
.L_x_900:
[----:B------:R-:W-:Y:S01]  /*1460*/  UISETP.GE.AND UP1, UPT, UR16, 0x1, UPT ;  /* 0x000000011000788c */ /* 0x000fe2000bf26270 */
[----:B------:R-:W-:Y:S01]  /*1470*/  BAR.SYNC.DEFER_BLOCKING 0x0 ;  /* 0x0000000000007b1d */ /* 0x000fe20000010000 */
[----:B------:R-:W-:Y:S01]  /*1480*/  HFMA2 R69, -RZ, RZ, 0, 0 ;  /* 0x00000000ff457431 */ /* 0x000fe200000001ff */
[----:B------:R-:W-:-:S03]  /*1490*/  MOV R94, 0x8 ;  /* 0x00000008005e7802 */ /* 0x000fc60000000f00 */
        /* <DEDUP_REMOVED lines=41> */
[--C-:B------:R-:W-:Y:S02]  /*1730*/  @P2 PRMT R102, R102, 0x5410, R95.reuse ;  /* 0x0000541066662816 */ /* 0x100fe4000000005f */
        /* <DEDUP_REMOVED lines=20> */
.L_x_904:
        /* <DEDUP_REMOVED lines=13> */
.L_x_905:
        /* <DEDUP_REMOVED lines=13> */
.L_x_906:
        /* <DEDUP_REMOVED lines=12> */
[----:B------:R-:W-:Y:S01]  /*1ae0*/  PRMT R74, R58, 0x7610, R74 ;  /* 0x000076103a4a7816 */ /* 0x000fe2000000004a */
[----:B------:R-:W-:Y:S06]  /*1af0*/  BRA `(.L_x_907) ;  /* 0x0000000800b47947 */ /* 0x000fec0003800000 */
.L_x_903:
        /* <DEDUP_REMOVED lines=20> */
.L_x_908:
[----:B------:R-:W-:Y:S01]  /*1c40*/  F2FP.F16.F32.PACK_AB R95, RZ, R58 ;  /* 0x0000003aff5f723e */ /* 0x000fe200000000ff */
[----:B------:R-:W-:Y:S01]  /*1c50*/  FMUL.FTZ R63, R63, UR30 ;  /* 0x0000001e3f3f7c20 */ /* 0x000fe20008410000 */
[----:B------:R-:W-:Y:S01]  /*1c60*/  FMUL.FTZ R59, R94, UR30 ;  /* 0x0000001e5e3b7c20 */ /* 0x000fe20008410000 */
[----:B------:R-:W-:Y:S01]  /*1c70*/  FSEL R58, R62, RZ, P1 ;  /* 0x000000ff3e3a7208 */ /* 0x000fe20000800000 */
        /* <DEDUP_REMOVED lines=8> */
.L_x_909:
        /* <DEDUP_REMOVED lines=11> */
.L_x_910:
        /* <DEDUP_REMOVED lines=9> */
[----:B------:R-:W-:-:S03]  /*1e40*/  HADD2.F32 R58, -RZ, R102.H0_H0 ;  /* 0x20000066ff3a7230 */ /* 0x000fc60000004100 */
[-C--:B------:R-:W-:Y:S02]  /*1e50*/  FMUL.FTZ R57, R57, R56.reuse ;  /* 0x0000003839397220 */ /* 0x080fe40000410000 */
[----:B------:R-:W-:-:S03]  /*1e60*/  FFMA.FTZ R35, R58, R56, R35 ;  /* 0x000000383a237223 */ /* 0x000fc60000010023 */
[----:B------:R-:W-:-:S04]  /*1e70*/  F2FP.F16.F32.PACK_AB R57, RZ, R57 ;  /* 0x00000039ff39723e */ /* 0x000fc800000000ff */
[----:B------:R-:W-:Y:S01]  /*1e80*/  PRMT R74, R57, 0x7610, R74 ;  /* 0x00007610394a7816 */ /* 0x000fe2000000004a */
[----:B------:R-:W-:Y:S06]  /*1e90*/  BRA `(.L_x_907) ;  /* 0x0000000400cc7947 */ /* 0x000fec0003800000 */
.L_x_902:
        /* <DEDUP_REMOVED lines=16> */
.L_x_912:
[----:B------:R-:W-:Y:S05]  /*1fa0*/  BRA.U !UP1, `(.L_x_913) ;  /* 0x0000000109307547 */ /* 0x000fea000b800000 */
[----:B-----5:R-:W-:Y:S01]  /*1fb0*/  SHF.R.U64 R56, R92, 0x10, R93 ;  /* 0x000000105c387819 */ /* 0x020fe2000000125d */
        /* <DEDUP_REMOVED lines=10> */
[----:B------:R-:W-:-:S07]  /*2060*/  PRMT R72, R57, 0x7610, R72 ;  /* 0x0000761039487816 */ /* 0x000fce0000000048 */
.L_x_913:
        /* <DEDUP_REMOVED lines=12> */
.L_x_914:
[----:B------:R-:W-:Y:S05]  /*2130*/  BRA.U !UP1, `(.L_x_907) ;  /* 0x0000000509247547 */ /* 0x000fea000b800000 */
[----:B-----5:R-:W-:Y:S01]  /*2140*/  SHF.R.U32.HI R56, RZ, 0x10, R93 ;  /* 0x00000010ff387819 */ /* 0x020fe2000001165d */
        /* <DEDUP_REMOVED lines=12> */
.L_x_911:
        /* <DEDUP_REMOVED lines=8> */
[----:B------:R-:W-:Y:S01]  /*2290*/  @P1 FFMA.FTZ R94, R8, UR11, R60 ;  /* 0x0000000b085e1c23 */ /* 0x000fe2000801003c */
[----:B------:R-:W-:Y:S01]  /*22a0*/  @P2 FADD.FTZ R56, R2, -R57 ;  /* 0x8000003902382221 */ /* 0x000fe20000010000 */
[----:B------:R-:W-:-:S03]  /*22b0*/  HADD2.F32 R57, -RZ, R93.H0_H0 ;  /* 0x2000005dff397230 */ /* 0x000fc60000004100 */
[----:B------:R-:W-:Y:S01]  /*22c0*/  @P2 FFMA.FTZ R59, R56, UR30, R59 ;  /* 0x0000001e383b2c23 */ /* 0x000fe2000801003b */
[----:B------:R-:W-:-:S04]  /*22d0*/  @P1 FFMA.FTZ R56, R6, UR11, R60 ;  /* 0x0000000b06381c23 */ /* 0x000fc8000801003c */
[----:B------:R-:W-:Y:S01]  /*22e0*/  @P1 FADD.FTZ R58, R7, -R56 ;  /* 0x80000038073a1221 */ /* 0x000fe20000010000 */
[----:B------:R-:W-:Y:S02]  /*22f0*/  HADD2.F32 R56, -RZ, R62.H0_H0 ;  /* 0x2000003eff387230 */ /* 0x000fe40000004100 */
[----:B------:R-:W-:Y:S01]  /*2300*/  @P1 FADD.FTZ R62, R4, -R95 ;  /* 0x8000005f043e1221 */ /* 0x000fe20000010000 */
[----:B------:R-:W-:Y:S01]  /*2310*/  @P1 FADD.FTZ R95, R9, -R94 ;  /* 0x8000005e095f1221 */ /* 0x000fe20000010000 */
[----:B------:R-:W-:Y:S01]  /*2320*/  @P1 FFMA.FTZ R63, R58, UR30, R63 ;  /* 0x0000001e3a3f1c23 */ /* 0x000fe2000801003f */
[----:B------:R-:W-:Y:S01]  /*2330*/  F2FP.F16.F32.PACK_AB R103, RZ, R59 ;  /* 0x0000003bff67723e */ /* 0x000fe200000000ff */
[----:B------:R-:W-:Y:S01]  /*2340*/  @P1 FFMA.FTZ R57, R62, UR30, R57 ;  /* 0x0000001e3e391c23 */ /* 0x000fe20008010039 */
[----:B------:R-:W-:Y:S02]  /*2350*/  @P1 FFMA.FTZ R56, R95, UR30, R56 ;  /* 0x0000001e5f381c23 */ /* 0x000fe40008010038 */
        /* <DEDUP_REMOVED lines=9> */
.L_x_915:
[----:B------:R-:W-:Y:S05]  /*23f0*/  BRA.U !UP1, `(.L_x_916) ;  /* 0x00000001091c7547 */ /* 0x000fea000b800000 */
[----:B------:R-:W-:Y:S02]  /*2400*/  HADD2.F32 R59, -RZ, R72.H1_H1 ;  /* 0x30000048ff3b7230 */ /* 0x000fe40000004100 */
[----:B------:R-:W-:Y:S01]  /*2410*/  FMUL.FTZ R62, R63, UR29 ;  /* 0x0000001d3f3e7c20 */ /* 0x000fe20008410000 */
[----:B------:R-:W-:-:S03]  /*2420*/  HADD2.F32 R94, -RZ, R101.H1_H1 ;  /* 0x30000065ff5e7230 */ /* 0x000fc60000004100 */
[-C--:B------:R-:W-:Y:S02]  /*2430*/  FMUL.FTZ R59, R59, R62.reuse ;  /* 0x0000003e3b3b7220 */ /* 0x080fe40000410000 */
[----:B------:R-:W-:-:S03]  /*2440*/  FFMA.FTZ R33, R94, R62, R33 ;  /* 0x0000003e5e217223 */ /* 0x000fc60000010021 */
[----:B------:R-:W-:-:S04]  /*2450*/  F2FP.F16.F32.PACK_AB R59, RZ, R59 ;  /* 0x0000003bff3b723e */ /* 0x000fc800000000ff */
[----:B------:R-:W-:-:S07]  /*2460*/  PRMT R72, R59, 0x7610, R72 ;  /* 0x000076103b487816 */ /* 0x000fce0000000048 */
.L_x_916:
        /* <DEDUP_REMOVED lines=8> */
.L_x_917:
        /* <DEDUP_REMOVED lines=14> */
.L_x_907:
        /* <DEDUP_REMOVED lines=11> */
.L_x_918:
        /* <DEDUP_REMOVED lines=9> */
.L_x_919:
[----:B------:R-:W-:Y:S05]  /*2710*/  BRA.U !UP1, `(.L_x_920) ;  /* 0x0000000109207547 */ /* 0x000fea000b800000 */
[----:B01----:R-:W0:Y:S01]  /*2720*/  LDC.64 R56, c[0x0][0x390] ;  /* 0x0000e400ff387b82 */ /* 0x003e220000000a00 */
[----:B------:R-:W-:-:S05]  /*2730*/  IADD3 R59, PT, PT, R69, 0x80, RZ ;  /* 0x00000080453b7810 */ /* 0x000fca0007ffe0ff */
[----:B0-----:R-:W-:-:S06]  /*2740*/  IMAD.WIDE.U32 R56, R59, 0x8, R56 ;  /* 0x000000083b387825 */ /* 0x001fcc00078e0038 */
[----:B------:R-:W2:Y:S02]  /*2750*/  LDG.E.64 R56, desc[UR18][R56.64] ;  /* 0x0000001238387981 */ /* 0x000ea4000c1e1b00 */
[C-C-:B--2---:R-:W-:Y:S02]  /*2760*/  SHF.R.U64 R58, R56.reuse, 0x10, R57.reuse ;  /* 0x00000010383a7819 */ /* 0x144fe40000001239 */
[--C-:B------:R-:W-:Y:S02]  /*2770*/  SHF.R.U32.HI R102, RZ, 0x10, R57.reuse ;  /* 0x00000010ff667819 */ /* 0x100fe40000011639 */
[----:B------:R-:W-:Y:S02]  /*2780*/  PRMT R101, R56, 0x5410, R58 ;  /* 0x0000541038657816 */ /* 0x000fe4000000003a */
[----:B------:R-:W-:-:S07]  /*2790*/  PRMT R102, R102, 0x5410, R57 ;  /* 0x0000541066667816 */ /* 0x000fce0000000039 */
.L_x_920:
[----:B------:R-:W-:Y:S05]  /*27a0*/  @!P0 BRA `(.L_x_921) ;  /* 0x0000000400c48947 */ /* 0x000fea0003800000 */
[----:B------:R-:W-:Y:S05]  /*27b0*/  BRA.U !UP0, `(.L_x_922) ;  /* 0x0000000108f07547 */ /* 0x000fea000b800000 */
[----:B------:R-:W-:Y:S01]  /*27c0*/  ISETP.LT.AND P1, PT, RZ, UR31, PT ;  /* 0x0000001fff007c0c */ /* 0x000fe2000bf21270 */
[----:B01---5:R-:W-:Y:S01]  /*27d0*/  HADD2.F32 R59, -RZ, R90.H0_H0 ;  /* 0x2000005aff3b7230 */ /* 0x023fe20000004100 */
[--C-:B------:R-:W-:Y:S02]  /*27e0*/  SHF.R.U64 R63, R90, 0x10, R91.reuse ;  /* 0x000000105a3f7819 */ /* 0x100fe4000000125b */
[----:B------:R-:W-:-:S03]  /*27f0*/  SHF.R.U32.HI R62, RZ, 0x10, R91 ;  /* 0x00000010ff3e7819 */ /* 0x000fc6000001165b */
[----:B------:R-:W-:-:S06]  /*2800*/  HADD2.F32 R63, -RZ, R63.H0_H0 ;  /* 0x2000003fff3f7230 */ /* 0x000fcc0000004100 */
[--C-:B------:R-:W-:Y:S01]  /*2810*/  @P1 FFMA.FTZ R57, R11, UR11, R60.reuse ;  /* 0x0000000b0b391c23 */ /* 0x100fe2000801003c */
[--C-:B------:R-:W-:Y:S01]  /*2820*/  @P1 FFMA.FTZ R95, R13, UR11, R60.reuse ;  /* 0x0000000b0d5f1c23 */ /* 0x100fe2000801003c */
[----:B------:R-:W-:Y:S02]  /*2830*/  @P1 FFMA.FTZ R94, R16, UR11, R60 ;  /* 0x0000000b105e1c23 */ /* 0x000fe4000801003c */
        /* <DEDUP_REMOVED lines=21> */
.L_x_923:
[----:B------:R-:W-:Y:S05]  /*2990*/  BRA.U !UP1, `(.L_x_924) ;  /* 0x00000001091c7547 */ /* 0x000fea000b800000 */
[----:B------:R-:W-:Y:S02]  /*29a0*/  HADD2.F32 R59, -RZ, R74.H1_H1 ;  /* 0x3000004aff3b7230 */ /* 0x000fe40000004100 */
[----:B------:R-:W-:Y:S01]  /*29b0*/  FMUL.FTZ R62, R63, UR29 ;  /* 0x0000001d3f3e7c20 */ /* 0x000fe20008410000 */
[----:B------:R-:W-:-:S03]  /*29c0*/  HADD2.F32 R94, -RZ, R101.H1_H1 ;  /* 0x30000065ff5e7230 */ /* 0x000fc60000004100 */
[----:B------:R-:W-:Y:S02]  /*29d0*/  FMUL.FTZ R59, R62, R59 ;  /* 0x0000003b3e3b7220 */ /* 0x000fe40000410000 */
[----:B------:R-:W-:-:S03]  /*29e0*/  FFMA.FTZ R29, R94, R62, R29 ;  /* 0x0000003e5e1d7223 */ /* 0x000fc6000001001d */
[----:B------:R-:W-:-:S04]  /*29f0*/  F2FP.F16.F32.PACK_AB R59, RZ, R59 ;  /* 0x0000003bff3b723e */ /* 0x000fc800000000ff */
[----:B------:R-:W-:-:S07]  /*2a00*/  PRMT R72, R59, 0x7610, R72 ;  /* 0x000076103b487816 */ /* 0x000fce0000000048 */
.L_x_924:
        /* <DEDUP_REMOVED lines=8> */
.L_x_925:
        /* <DEDUP_REMOVED lines=10> */
[----:B------:R-:W-:Y:S02]  /*2b30*/  FMUL.FTZ R57, R56, R57 ;  /* 0x0000003938397220 */ /* 0x000fe40000410000 */
[----:B------:R-:W-:-:S03]  /*2b40*/  FFMA.FTZ R31, R58, R56, R31 ;  /* 0x000000383a1f7223 */ /* 0x000fc6000001001f */
[----:B------:R-:W-:-:S04]  /*2b50*/  F2FP.F16.F32.PACK_AB R57, RZ, R57 ;  /* 0x00000039ff39723e */ /* 0x000fc800000000ff */
[----:B------:R-:W-:Y:S01]  /*2b60*/  PRMT R74, R57, 0x7610, R74 ;  /* 0x00007610394a7816 */ /* 0x000fe2000000004a */
[----:B------:R-:W-:Y:S06]  /*2b70*/  BRA `(.L_x_926) ;  /* 0x00000008008c7947 */ /* 0x000fec0003800000 */
.L_x_922:
        /* <DEDUP_REMOVED lines=13> */
.L_x_927:
[----:B------:R-:W-:Y:S05]  /*2c50*/  BRA.U !UP1, `(.L_x_928) ;  /* 0x0000000109307547 */ /* 0x000fea000b800000 */
[----:B01---5:R-:W-:Y:S01]  /*2c60*/  SHF.R.U64 R56, R90, 0x10, R91 ;  /* 0x000000105a387819 */ /* 0x023fe2000000125b */
        /* <DEDUP_REMOVED lines=11> */
.L_x_928:
        /* <DEDUP_REMOVED lines=12> */
.L_x_929:
[----:B------:R-:W-:Y:S05]  /*2de0*/  BRA.U !UP1, `(.L_x_926) ;  /* 0x0000000509f07547 */ /* 0x000fea000b800000 */
[----:B01---5:R-:W-:Y:S01]  /*2df0*/  SHF.R.U32.HI R56, RZ, 0x10, R91 ;  /* 0x00000010ff387819 */ /* 0x023fe2000001165b */
        /* <DEDUP_REMOVED lines=12> */
.L_x_921:
        /* <DEDUP_REMOVED lines=21> */
.L_x_931:
        /* <DEDUP_REMOVED lines=12> */
.L_x_932:
        /* <DEDUP_REMOVED lines=11> */
.L_x_933:
        /* <DEDUP_REMOVED lines=15> */
.L_x_930:
        /* <DEDUP_REMOVED lines=13> */
.L_x_934:
        /* <DEDUP_REMOVED lines=13> */
.L_x_935:
        /* <DEDUP_REMOVED lines=13> */
.L_x_936:
        /* <DEDUP_REMOVED lines=13> */
.L_x_926:
[----:B------:R-:W-:Y:S01]  /*35b0*/  IADD3 R63, PT, PT, R69, 0x100, RZ ;  /* 0x00000100453f7810 */ /* 0x000fe20007ffe0ff */
        /* <DEDUP_REMOVED lines=10> */
.L_x_937:
        /* <DEDUP_REMOVED lines=10> */
.L_x_938:
[----:B------:R-:W-:Y:S05]  /*3700*/  BRA.U !UP1, `(.L_x_939) ;  /* 0x00000001091c7547 */ /* 0x000fea000b800000 */
[----:B0123--:R-:W0:Y:S02]  /*3710*/  LDC.64 R56, c[0x0][0x390] ;  /* 0x0000e400ff387b82 */ /* 0x00fe240000000a00 */
[----:B0-----:R-:W-:-:S06]  /*3720*/  IMAD.WIDE.U32 R56, R63, 0x8, R56 ;  /* 0x000000083f387825 */ /* 0x001fcc00078e0038 */
[----:B------:R-:W2:Y:S02]  /*3730*/  LDG.E.64 R56, desc[UR18][R56.64] ;  /* 0x0000001238387981 */ /* 0x000ea4000c1e1b00 */
[C-C-:B--2---:R-:W-:Y:S02]  /*3740*/  SHF.R.U64 R58, R56.reuse, 0x10, R57.reuse ;  /* 0x00000010383a7819 */ /* 0x144fe40000001239 */
[--C-:B------:R-:W-:Y:S02]  /*3750*/  SHF.R.U32.HI R102, RZ, 0x10, R57.reuse ;  /* 0x00000010ff667819 */ /* 0x100fe40000011639 */
[----:B------:R-:W-:Y:S02]  /*3760*/  PRMT R101, R56, 0x5410, R58 ;  /* 0x0000541038657816 */ /* 0x000fe4000000003a */
[----:B------:R-:W-:-:S07]  /*3770*/  PRMT R102, R102, 0x5410, R57 ;  /* 0x0000541066667816 */ /* 0x000fce0000000039 */
.L_x_939:
[----:B------:R-:W-:Y:S05]  /*3780*/  @!P0 BRA `(.L_x_940) ;  /* 0x0000000400c48947 */ /* 0x000fea0003800000 */
[----:B------:R-:W-:Y:S05]  /*3790*/  BRA.U !UP0, `(.L_x_941) ;  /* 0x0000000108f07547 */ /* 0x000fea000b800000 */
[----:B------:R-:W-:Y:S01]  /*37a0*/  ISETP.LT.AND P0, PT, RZ, UR31, PT ;  /* 0x0000001fff007c0c */ /* 0x000fe2000bf01270 */
[----:B0123-5:R-:W-:Y:S01]  /*37b0*/  HADD2.F32 R58, -RZ, R88.H0_H0 ;  /* 0x20000058ff3a7230 */ /* 0x02ffe20000004100 */
[--C-:B------:R-:W-:Y:S01]  /*37c0*/  SHF.R.U64 R62, R88, 0x10, R89.reuse ;  /* 0x00000010583e7819 */ /* 0x100fe20000001259 */
[----:B------:R-:W-:Y:S01]  /*37d0*/  HADD2.F32 R56, -RZ, R89.H0_H0 ;  /* 0x20000059ff387230 */ /* 0x000fe20000004100 */
[----:B------:R-:W-:-:S03]  /*37e0*/  SHF.R.U32.HI R94, RZ, 0x10, R89 ;  /* 0x00000010ff5e7819 */ /* 0x000fc60000011659 */
[----:B------:R-:W-:-:S06]  /*37f0*/  HADD2.F32 R62, -RZ, R62.H0_H0 ;  /* 0x2000003eff3e7230 */ /* 0x000fcc0000004100 */
[--C-:B------:R-:W-:Y:S01]  /*3800*/  @P0 FFMA.FTZ R57, R19, UR11, R60.reuse ;  /* 0x0000000b13390c23 */ /* 0x100fe2000801003c */
[----:B------:R-:W-:-:S03]  /*3810*/  @P0 FFMA.FTZ R69, R65, UR11, R60 ;  /* 0x0000000b41450c23 */ /* 0x000fc6000801003c */
[----:B------:R-:W-:Y:S01]  /*3820*/  @P0 FADD.FTZ R57, R18, -R57 ;  /* 0x8000003912390221 */ /* 0x000fe20000010000 */
[----:B------:R-:W-:-:S03]  /*3830*/  @P0 FADD.FTZ R69, R64, -R69 ;  /* 0x8000004540450221 */ /* 0x000fc60000010000 */
[----:B------:R-:W-:Y:S01]  /*3840*/  @P0 FFMA.FTZ R58, R57, UR30, R58 ;  /* 0x0000001e393a0c23 */ /* 0x000fe2000801003a */
[--C-:B------:R-:W-:Y:S01]  /*3850*/  @P0 FFMA.FTZ R57, R68, UR11, R60.reuse ;  /* 0x0000000b44390c23 */ /* 0x100fe2000801003c */
[----:B------:R-:W-:Y:S01]  /*3860*/  @P0 FFMA.FTZ R60, R70, UR11, R60 ;  /* 0x0000000b463c0c23 */ /* 0x000fe2000801003c */
[----:B------:R-:W-:Y:S02]  /*3870*/  @P0 FFMA.FTZ R56, R69, UR30, R56 ;  /* 0x0000001e45380c23 */ /* 0x000fe40008010038 */
[----:B------:R-:W-:Y:S01]  /*3880*/  @P0 FADD.FTZ R59, R66, -R57 ;  /* 0x80000039423b0221 */ /* 0x000fe20000010000 */
[----:B------:R-:W-:Y:S02]  /*3890*/  HADD2.F32 R57, -RZ, R94.H0_H0 ;  /* 0x2000005eff397230 */ /* 0x000fe40000004100 */
[----:B------:R-:W-:Y:S01]  /*38a0*/  @P0 FADD.FTZ R60, R67, -R60 ;  /* 0x8000003c433c0221 */ /* 0x000fe20000010000 */
[----:B------:R-:W-:Y:S01]  /*38b0*/  F2FP.F16.F32.PACK_AB R94, RZ, R58 ;  /* 0x0000003aff5e723e */ /* 0x000fe200000000ff */
[----:B------:R-:W-:-:S02]  /*38c0*/  @P0 FFMA.FTZ R62, R59, UR30, R62 ;  /* 0x0000001e3b3e0c23 */ /* 0x000fc4000801003e */
[----:B------:R-:W-:-:S03]  /*38d0*/  @P0 FFMA.FTZ R57, R60, UR30, R57 ;  /* 0x0000001e3c390c23 */ /* 0x000fc60008010039 */
        /* <DEDUP_REMOVED lines=9> */
.L_x_942:
        /* <DEDUP_REMOVED lines=8> */
.L_x_943:
        /* <DEDUP_REMOVED lines=8> */
.L_x_944:
        /* <DEDUP_REMOVED lines=15> */
.L_x_941:
        /* <DEDUP_REMOVED lines=13> */
.L_x_946:
[----:B------:R-:W-:Y:S05]  /*3c30*/  BRA.U !UP1, `(.L_x_947) ;  /* 0x0000000109307547 */ /* 0x000fea000b800000 */
[----:B0123-5:R-:W-:Y:S01]  /*3c40*/  SHF.R.U64 R56, R88, 0x10, R89 ;  /* 0x0000001058387819 */ /* 0x02ffe20000001259 */
        /* <DEDUP_REMOVED lines=10> */
[----:B------:R-:W-:-:S07]  /*3cf0*/  PRMT R72, R57, 0x7610, R72 ;  /* 0x0000761039487816 */ /* 0x000fce0000000048 */
.L_x_947:
        /* <DEDUP_REMOVED lines=12> */
.L_x_948:
[----:B------:R-:W-:Y:S05]  /*3dc0*/  BRA.U !UP1, `(.L_x_945) ;  /* 0x0000000509f07547 */ /* 0x000fea000b800000 */
[----:B0123-5:R-:W-:Y:S01]  /*3dd0*/  SHF.R.U32.HI R56, RZ, 0x10, R89 ;  /* 0x00000010ff387819 */ /* 0x02ffe20000011659 */
[----:B------:R-:W-:Y:S01]  /*3de0*/  @P0 FFMA.FTZ R60, R70, UR11, R60 ;  /* 0x0000000b463c0c23 */ /* 0x000fe2000801003c */
[----:B------:R-:W-:-:S03]  /*3df0*/  HADD2.F32 R58, -RZ, R102.H0_H0 ;  /* 0x20000066ff3a7230 */ /* 0x000fc60000004100 */
        /* <DEDUP_REMOVED lines=10> */
.L_x_940:
        /* <DEDUP_REMOVED lines=21> */
.L_x_950:
        /* <DEDUP_REMOVED lines=12> */
.L_x_951:
        /* <DEDUP_REMOVED lines=11> */
.L_x_952:
        /* <DEDUP_REMOVED lines=15> */
.L_x_949:
        /* <DEDUP_REMOVED lines=13> */
.L_x_953:
[----:B------:R-:W-:Y:S05]  /*4320*/  BRA.U !UP1, `(.L_x_954) ;  /* 0x0000000109307547 */ /* 0x000fea000b800000 */
[----:B0123--:R-:W-:Y:S01]  /*4330*/  FFMA.FTZ R57, R68, UR11, R60 ;  /* 0x0000000b44397c23 */ /* 0x00ffe2000801003c */
[----:B------:R-:W-:Y:S01]  /*4340*/  ISETP.LT.AND P0, PT, RZ, UR31, PT ;  /* 0x0000001fff007c0c */ /* 0x000fe2000bf01270 */
[----:B------:R-:W-:Y:S02]  /*4350*/  HADD2.F32 R58, -RZ, R101.H1_H1 ;  /* 0x30000065ff3a7230 */ /* 0x000fe40000004100 */
[----:B------:R-:W-:-:S04]  /*4360*/  FADD.FTZ R57, R66, -R57 ;  /* 0x8000003942397221 */ /* 0x000fc80000010000 */
[----:B------:R-:W-:Y:S01]  /*4370*/  FMUL.FTZ R56, R57, UR30 ;  /* 0x0000001e39387c20 */ /* 0x000fe20008410000 */
[----:B------:R-:W-:-:S04]  /*4380*/  HADD2.F32 R57, -RZ, R96.H1_H1 ;  /* 0x30000060ff397230 */ /* 0x000fc80000004100 */
[----:B------:R-:W-:-:S05]  /*4390*/  FSEL R56, R56, RZ, P0 ;  /* 0x000000ff38387208 */ /* 0x000fca0000000000 */
[----:B------:R-:W-:-:S04]  /*43a0*/  FMUL.FTZ R56, R56, UR29 ;  /* 0x0000001d38387c20 */ /* 0x000fc80008410000 */
[-C--:B------:R-:W-:Y:S01]  /*43b0*/  FMUL.FTZ R57, R57, R56.reuse ;  /* 0x0000003839397220 */ /* 0x080fe20000410000 */
[----:B------:R-:W-:-:S04]  /*43c0*/  FFMA.FTZ R25, R58, R56, R25 ;  /* 0x000000383a197223 */ /* 0x000fc80000010019 */
[----:B------:R-:W-:-:S04]  /*43d0*/  F2FP.F16.F32.PACK_AB R57, RZ, R57 ;  /* 0x00000039ff39723e */ /* 0x000fc800000000ff */
[----:B------:R-:W-:-:S07]  /*43e0*/  PRMT R72, R57, 0x7610, R72 ;  /* 0x0000761039487816 */ /* 0x000fce0000000048 */
.L_x_954:
        /* <DEDUP_REMOVED lines=13> */
.L_x_955:
[----:B------:R-:W-:Y:S05]  /*44c0*/  BRA.U !UP1, `(.L_x_945) ;  /* 0x0000000109307547 */ /* 0x000fea000b800000 */
[----:B------:R-:W-:Y:S01]  /*44d0*/  FFMA.FTZ R60, R70, UR11, R60 ;  /* 0x0000000b463c7c23 */ /* 0x000fe2000801003c */
[----:B------:R-:W-:Y:S01]  /*44e0*/  ISETP.LT.AND P0, PT, RZ, UR31, PT ;  /* 0x0000001fff007c0c */ /* 0x000fe2000bf01270 */
[----:B0123--:R-:W-:Y:S02]  /*44f0*/  HADD2.F32 R57, -RZ, R75.H1_H1 ;  /* 0x3000004bff397230 */ /* 0x00ffe40000004100 */
        /* <DEDUP_REMOVED lines=9> */
.L_x_945:
        /* <DEDUP_REMOVED lines=10> */
.L_x_956:
        /* <DEDUP_REMOVED lines=9> */
.L_x_957:
[----:B------:R-:W-:Y:S02]  /*46c0*/  UIADD3 UR8, UPT, UPT, UR8, UR24, URZ ;  /* 0x0000001808087290 */ /* 0x000fe4000fffe0ff */
[----:B------:R-:W-:Y:S02]  /*46d0*/  UPLOP3.LUT UP2, UPT, UPT, UPT, UP2, 0x40, 0x4 ;  /* 0x000000000004789c */ /* 0x000fe40003f4e820 */
[----:B------:R-:W-:-:S09]  /*46e0*/  UISETP.GE.AND UP0, UPT, UR8, UR25, UPT ;  /* 0x000000190800728c */ /* 0x000fd2000bf06270 */
[----:B------:R-:W-:Y:S05]  /*46f0*/  BRA.U !UP0, `(.L_x_958) ;  /* 0xffffffbd08587547 */ /* 0x000fea000b83ffff */
.L_x_897:
        /* <DEDUP_REMOVED lines=20> */
.L_x_959:
        /* <DEDUP_REMOVED lines=12> */
.L_x_6679:


//--------------------- .text._ZN10layer_norm13ln_bwd_kernelINS_13Kernel_traitsI6__halfS2_S2_S2_fjLj1536ELj1ELj1ELj4ELj8ENS_18Kernel_traits_baseILj1536ES2_S2_S2_S2_fjLj128EEEEELb1ELb0ELb0ELb0EEEvNS_9BwdParamsE --------------------------
	.section	.text._ZN10layer_norm13ln_bwd_kernelINS_13Kernel_traitsI6__halfS2_S2_S2_fjLj1536ELj1ELj1ELj4ELj8ENS_18Kernel_traits_baseILj1536ES2_S2_S2_S2_fjLj128EEEEELb1ELb0ELb0ELb0EEEvNS_9BwdParamsE,"ax",@progbits
	.align	128
        .global         _ZN10layer_norm13ln_bwd_kernelINS_13Kernel_traitsI6__halfS2_S2_S2_fjLj1536ELj1ELj1ELj4ELj8ENS_18Kernel_traits_baseILj1536ES2_S2_S2_S2_fjLj128EEEEELb1ELb0ELb0ELb0EEEvNS_9BwdParamsE
        .type           _ZN10layer_norm13ln_bwd_kernelINS_13Kernel_traitsI6__halfS2_S2_S2_fjLj1536ELj1ELj1ELj4ELj8ENS_18Kernel_traits_baseILj1536ES2_S2_S2_S2_fjLj128EEEEELb1ELb0ELb0ELb0EEEvNS_9BwdParamsE,@function
        .size           _ZN10layer_norm13ln_bwd_kernelINS_13Kernel_traitsI6__halfS2_S2_S2_fjLj1536ELj1ELj1ELj4ELj8ENS_18Kernel_traits_baseILj1536ES2_S2_S2_S2_fjLj128EEEEELb1ELb0ELb0ELb0EEEvNS_9BwdParamsE,(.L_x_6680 - _ZN10layer_norm13ln_bwd_kernelINS_13Kernel_traitsI6__halfS2_S2_S2_fjLj1536ELj1ELj1ELj4ELj8ENS_18Kernel_traits_baseILj1536ES2_S2_S2_S2_fjLj128EEEEELb1ELb0ELb0ELb0EEEvNS_9BwdParamsE)
        .other          _ZN10layer_norm13ln_bwd_kernelINS_13Kernel_traitsI6__halfS2_S2_S2_fjLj1536ELj1ELj1ELj4ELj8ENS_18Kernel_traits_baseILj1536ES2_S2_S2_S2_fjLj128EEEEELb1ELb0ELb0ELb0EEEvNS_9BwdParamsE,@"STO_CUDA_ENTRY STV_DEFAULT"
_ZN10layer_norm13ln_bwd_kernelINS_13Kernel_traitsI6__halfS2_S2_S2_fjLj1536ELj1ELj1ELj4ELj8ENS_18Kernel_traits_baseILj1536ES2_S2_S2_S2_fjLj128EEEEELb1ELb0ELb0ELb0EEEvNS_9BwdParamsE:
.text._ZN10layer_norm13ln_bwd_kernelINS_13Kernel_traitsI6__halfS2_S2_S2_fjLj1536ELj1ELj1ELj4ELj8ENS_18Kernel_traits_baseILj1536ES2_S2_S2_S2_fjLj128EEEEELb1ELb0ELb0ELb0EEEvNS_9BwdParamsE:
        /* <DEDUP_REMOVED lines=20> */
[----:B--2---:R-:W5:Y:S01]  /*0140*/  @P1 LDG.E.64 R4, desc[UR14][R2.64] ;  /* 0x0000000e02041981 */ /* 0x004f62000c1e1b00 */
[C---:B---3--:R-:W-:Y:S01]  /*0150*/  @P2 IMAD.WIDE.U32 R12, R17.reuse, 0x8, R8 ;  /* 0x00000008110c2825 */ /* 0x048fe200078e0008 */
[----:B------:R-:W-:Y:S01]  /*0160*/  @P2 IADD3 R17, PT, PT, R17, 0x80, RZ ;  /* 0x0000008011112810 */ /* 0x000fe20007ffe0ff */
[----:B0-----:R-:W-:Y:S01]  /*0170*/  UISETP.GE.AND UP0, UPT, UR7, UR4, UPT ;  /* 0x000000040700728c */ /* 0x001fe2000bf06270 */
[----:B------:R-:W-:Y:S02]  /*0180*/  CS2R R32, SRZ ;  /* 0x0000000000207805 */ /* 0x000fe4000001ff00 */
[----:B------:R-:W-:Y:S01]  /*0190*/  CS2R R34, SRZ ;  /* 0x0000000000227805 */ /* 0x000fe2000001ff00 */
[----:B------:R0:W5:Y:S01]  /*01a0*/  @P2 LDG.E.64 R6, desc[UR14][R12.64] ;  /* 0x0000000e0c062981 */ /* 0x000162000c1e1b00 */
[----:B----4-:R-:W-:-:S05]  /*01b0*/  @P3 IMAD.WIDE.U32 R8, R17, 0x8, R14 ;  /* 0x0000000811083825 */ /* 0x010fca00078e000e */
[----:B------:R1:W5:Y:S01]  /*01c0*/  @P3 LDG.E.64 R10, desc[UR14][R8.64] ;  /* 0x0000000e080a3981 */ /* 0x000362000c1e1b00 */
        /* <DEDUP_REMOVED lines=8> */
[----:B0-----:R-:W-:Y:S02]  /*0250*/  CS2R R12, SRZ ;  /* 0x00000000000c7805 */ /* 0x001fe4000001ff00 */
        /* <DEDUP_REMOVED lines=27> */
[----:B------:R-:W-:-:S02]  /*0410*/  PRMT R76, R0, 0x5410, R76 ;  /* 0x00005410004c7816 */ /* 0x000fc4000000004c */
[----:B------:R-:W-:Y:S02]  /*0420*/  CS2R R14, SRZ ;  /* 0x00000000000e7805 */ /* 0x000fe4000001ff00 */
[----:B------:R-:W-:Y:S01]  /*0430*/  PRMT R75, R2, 0x5410, R75 ;  /* 0x00005410024b7816 */ /* 0x000fe2000000004b */
[----:B------:R-:W-:Y:S01]  /*0440*/  UPLOP3.LUT UP2, UPT, UPT, UPT, UPT, 0x40, 0x4 ;  /* 0x000000000004789c */ /* 0x000fe20003f4e870 */
[----:B------:R-:W-:Y:S01]  /*0450*/  PRMT R73, R3, 0x5410, R73 ;  /* 0x0000541003497816 */ /* 0x000fe20000000049 */
[----:B------:R-:W0:Y:S01]  /*0460*/  LDCU UR22, c[0x0][0x408] ;  /* 0x00008100ff1677ac */ /* 0x000e220008000800 */
[----:B------:R-:W-:Y:S02]  /*0470*/  PRMT R72, R4, 0x5410, R72 ;  /* 0x0000541004487816 */ /* 0x000fe40000000048 */
[----:B------:R-:W-:Y:S01]  /*0480*/  PRMT R71, R5, 0x5410, R71 ;  /* 0x0000541005477816 */ /* 0x000fe20000000047 */
[----:B------:R-:W-:Y:S01]  /*0490*/  UISETP.NE.AND.EX UP0, UPT, UR5, URZ, UPT, UP0 ;  /* 0x000000ff0500728c */ /* 0x000fe2000bf05300 */
[----:B------:R-:W-:Y:S01]  /*04a0*/  PRMT R70, R6, 0x5410, R70 ;  /* 0x0000541006467816 */ /* 0x000fe20000000046 */
[----:B------:R-:W1:Y:S01]  /*04b0*/  LDCU UR6, c[0x0][0x388] ;  /* 0x00007100ff0677ac */ /* 0x000e620008000800 */
[----:B------:R-:W2:Y:S01]  /*04c0*/  LDCU.U8 UR16, c[0x0][0x410] ;  /* 0x00008200ff1077ac */ /* 0x000ea20008000000 */
[----:B------:R-:W3:Y:S01]  /*04d0*/  LDCU UR17, c[0x0][0x400] ;  /* 0x00008000ff1177ac */ /* 0x000ee20008000800 */
[----:B------:R-:W4:Y:S01]  /*04e0*/  LDCU.64 UR18, c[0x0][0x438] ;  /* 0x00008700ff1277ac */ /* 0x000f220008000a00 */
[----:B------:R-:W0:Y:S01]  /*04f0*/  LDCU.64 UR20, c[0x0][0x478] ;  /* 0x00008f00ff1477ac */ /* 0x000e220008000a00 */
[----:B------:R-:W0:Y:S01]  /*0500*/  LDCU.128 UR8, c[0x0][0x3c0] ;  /* 0x00007800ff0877ac */ /* 0x000e220008000c00 */
[----:B------:R-:W0:Y:S03]  /*0510*/  LDCU.64 UR24, c[0x0][0x380] ;  /* 0x00007000ff1877ac */ /* 0x000e260008000a00 */
.L_x_990:
[----:B-----5:R-:W5:Y:S01]  /*0520*/  @UP0 LDCU.64 UR4, c[0x0][0x3e0] ;  /* 0x00007c00ff0407ac */ /* 0x020f620008000a00 */
[----:B------:R-:W-:Y:S01]  /*0530*/  PLOP3.LUT P0, PT, PT, PT, UP0, 0x80, 0x8 ;  /* 0x000000000008781c */ /* 0x000fe20003f0f008 */
[----:B0-----:R-:W-:Y:S02]  /*0540*/  UIMAD.WIDE UR12, UR7, 0x4, UR10 ;  /* 0x00000004070c78a5 */ /* 0x001fe4000f8e020a */
[----:B-----5:R-:W-:-:S06]  /*0550*/  @UP0 UIMAD.WIDE UR4, UR7, 0x2, UR4 ;  /* 0x00000002070408a5 */ /* 0x020fcc000f8e0204 */
[----:B-1234-:R-:W-:Y:S02]  /*0560*/  MOV R36, UR4 ;  /* 0x0000000400247c02 */ /* 0x01efe40008000f00 */
[----:B------:R-:W-:-:S05]  /*0570*/  MOV R37, UR5 ;  /* 0x0000000500257c02 */ /* 0x000fca0008000f00 */
[----:B------:R0:W5:Y:S01]  /*0580*/  @P0 LDG.E.U16 R38, desc[UR14][R36.64] ;  /* 0x0000000e24260981 */ /* 0x000162000c1e1500 */
[----:B------:R-:W-:Y:S01]  /*0590*/  UIMAD.WIDE UR4, UR7, 0x4, UR8 ;  /* 0x00000004070478a5 */ /* 0x000fe2000f8e0208 */
[----:B0-----:R-:W-:Y:S02]  /*05a0*/  MOV R36, UR12 ;  /* 0x0000000c00247c02 */ /* 0x001fe40008000f00 */
[----:B------:R-:W-:-:S05]  /*05b0*/  MOV R37, UR13 ;  /* 0x0000000d00257c02 */ /* 0x000fca0008000f00 */
[----:B------:R0:W3:Y:S02]  /*05c0*/  LDG.E R39, desc[UR14][R36.64] ;  /* 0x0000000e24277981 */ /* 0x0000e4000c1e1900 */
[----:B0-----:R-:W-:Y:S02]  /*05d0*/  MOV R36, UR4 ;  /* 0x0000000400247c02 */ /* 0x001fe40008000f00 */
[----:B------:R-:W-:-:S05]  /*05e0*/  MOV R37, UR5 ;  /* 0x0000000500257c02 */ /* 0x000fca0008000f00 */
[----:B------:R0:W4:Y:S01]  /*05f0*/  LDG.E R40, desc[UR14][R36.64] ;  /* 0x0000000e24287981 */ /* 0x000122000c1e1900 */
[----:B-1----:R-:W-:Y:S01]  /*0600*/  UIMAD UR4, UR7, UR6, URZ ;  /* 0x00000006070472a4 */ /* 0x002fe2000f8e02ff */
[C---:B------:R-:W-:Y:S01]  /*0610*/  ISETP.GE.U32.AND P1, PT, R69.reuse, 0x80, PT ;  /* 0x000000804500780c */ /* 0x040fe20003f26070 */
[----:B------:R-:W-:Y:S01]  /*0620*/  UMOV UR12, 0x3f800000 ;  /* 0x3f800000000c7882 */ /* 0x000fe20000000000 */
[----:B------:R-:W1:Y:S01]  /*0630*/  S2R R77, SR_TID.X ;  /* 0x00000000004d7919 */ /* 0x000e620000002100 */
[----:B------:R-:W-:Y:S01]  /*0640*/  USHF.R.S32.HI UR5, URZ, 0x1f, UR4 ;  /* 0x0000001fff057899 */ /* 0x000fe20008011404 */
[----:B--2---:R-:W-:Y:S01]  /*0650*/  ISETP.NE.AND P4, PT, RZ, UR16, PT ;  /* 0x00000010ff007c0c */ /* 0x004fe2000bf85270 */
[----:B------:R-:W-:Y:S01]  /*0660*/  BSSY.RECONVERGENT B0, `(.L_x_961) ;  /* 0x000004b000007945 */ /* 0x000fe20003800200 */
[C---:B------:R-:W-:Y:S01]  /*0670*/  ISETP.GE.U32.AND P2, PT, R69.reuse, 0x100, PT ;  /* 0x000001004500780c */ /* 0x040fe20003f46070 */
[----:B------:R-:W-:Y:S01]  /*0680*/  ULEA.HI UR5, UR5, UR4, URZ, 0x2 ;  /* 0x0000000405057291 */ /* 0x000fe2000f8f10ff */
[----:B------:R-:W-:-:S05]  /*0690*/  ISETP.GE.U32.AND P3, PT, R69, 0x180, PT ;  /* 0x000001804500780c */ /* 0x000fca0003f66070 */
[----:B0-----:R-:W-:-:S04]  /*06a0*/  MOV R36, UR5 ;  /* 0x0000000500247c02 */ /* 0x001fc80008000f00 */
[----:B-1----:R-:W-:Y:S02]  /*06b0*/  LEA.HI.SX32 R59, R36, R77, 0x1e ;  /* 0x0000004d243b7211 */ /* 0x002fe400078ff2ff */
[----:B------:R-:W-:Y:S02]  /*06c0*/  CS2R R36, SRZ ;  /* 0x0000000000247805 */ /* 0x000fe4000001ff00 */
[----:B------:R-:W-:Y:S01]  /*06d0*/  MOV R41, R59 ;  /* 0x0000003b00297202 */ /* 0x000fe20000000f00 */
[----:B-----5:R-:W-:-:S05]  /*06e0*/  @P0 HADD2.F32 R38, -RZ, R38.H0_H0 ;  /* 0x20000026ff260230 */ /* 0x020fca0000004100 */
[----:B------:R-:W-:Y:S02]  /*06f0*/  @P0 R2UR UR4, R38 ;  /* 0x00000000260402ca */ /* 0x000fe400000e0000 */
[----:B---3--:R-:W-:-:S11]  /*0700*/  R2UR UR23, R39 ;  /* 0x00000000271772ca */ /* 0x008fd600000e0000 */
[----:B------:R-:W-:Y:S01]  /*0710*/  @UP0 UMOV UR12, UR4 ;  /* 0x00000004000c0c82 */ /* 0x000fe20008000000 */
[----:B----4-:R-:W-:Y:S01]  /*0720*/  FSEL R40, R40, RZ, !P4 ;  /* 0x000000ff28287208 */ /* 0x010fe20006000000 */
[----:B------:R-:W-:Y:S06]  /*0730*/  @!P1 BRA `(.L_x_962) ;  /* 0x0000000000f49947 */ /* 0x000fec0003800000 */
        /* <DEDUP_REMOVED lines=10> */
[----:B--2---:R-:W-:-:S04]  /*07e0*/  IMAD.WIDE.U32 R38, R59, 0x4, R38 ;  /* 0x000000043b267825 */ /* 0x004fc800078e0026 */
[----:B------:R-:W-:Y:S02]  /*07f0*/  HADD2.F32 R67, -RZ, R75.H1_H1 ;  /* 0x3000004bff437230 */ /* 0x000fe40000004100 */
[----:B0-----:R-:W-:-:S05]  /*0800*/  @P0 IMAD.WIDE.U32 R2, R59, 0x8, R2 ;  /* 0x000000083b020825 */ /* 0x001fca00078e0002 */
[----:B------:R-:W5:Y:S04]  /*0810*/  @P0 LDG.E.64 R56, desc[UR14][R2.64] ;  /* 0x0000000e02380981 */ /* 0x000f68000c1e1b00 */
[----:B------:R0:W5:Y:S01]  /*0820*/  LDG.E R2, desc[UR14][R38.64] ;  /* 0x0000000e26027981 */ /* 0x000162000c1e1900 */
[----:B---3--:R-:W-:Y:S02]  /*0830*/  HADD2.F32 R61, -RZ, R36.H0_H0 ;  /* 0x20000024ff3d7230 */ /* 0x008fe40000004100 */
[----:B------:R-:W-:Y:S01]  /*0840*/  HADD2.F32 R43, -RZ, R37.H0_H0 ;  /* 0x20000025ff2b7230 */ /* 0x000fe20000004100 */
[----:B------:R-:W-:Y:S02]  /*0850*/  SHF.R.U64 R36, R36, 0x10, R37 ;  /* 0x0000001024247819 */ /* 0x000fe40000001225 */
[----:B------:R-:W-:Y:S01]  /*0860*/  FADD.FTZ R61, -R40, R61 ;  /* 0x0000003d283d7221 */ /* 0x000fe20000010100 */
[----:B----4-:R-:W-:-:S02]  /*0870*/  MOV R42, R4 ;  /* 0x00000004002a7202 */ /* 0x010fc40000000f00 */
[----:B------:R-:W-:Y:S02]  /*0880*/  MOV R0, R5 ;  /* 0x0000000500007202 */ /* 0x000fe40000000f00 */
[----:B------:R-:W-:Y:S01]  /*0890*/  SHF.R.U64 R6, R4, 0x10, R5 ;  /* 0x0000001004067819 */ /* 0x000fe20000001205 */
[----:B------:R-:W-:Y:S01]  /*08a0*/  HADD2.F32 R4, -RZ, R76.H1_H1 ;  /* 0x3000004cff047230 */ /* 0x000fe20000004100 */
[----:B------:R-:W-:Y:S01]  /*08b0*/  SHF.R.U32.HI R41, RZ, 0x10, R37 ;  /* 0x00000010ff297819 */ /* 0x000fe20000011625 */
[----:B0-----:R-:W-:Y:S02]  /*08c0*/  HADD2.F32 R39, -RZ, R42.H0_H0 ;  /* 0x2000002aff277230 */ /* 0x001fe40000004100 */
[----:B------:R-:W-:Y:S01]  /*08d0*/  FADD.FTZ R43, -R40, R43 ;  /* 0x0000002b282b7221 */ /* 0x000fe20000010100 */
[----:B------:R-:W-:Y:S02]  /*08e0*/  HADD2.F32 R37, -RZ, R0.H0_H0 ;  /* 0x20000000ff257230 */ /* 0x000fe40000004100 */
[----:B------:R-:W-:Y:S01]  /*08f0*/  FMUL.FTZ R0, R61, UR23 ;  /* 0x000000173d007c20 */ /* 0x000fe20008410000 */
[----:B------:R-:W-:Y:S01]  /*0900*/  FMUL.FTZ R3, R4, R39 ;  /* 0x0000002704037220 */ /* 0x000fe20000410000 */
[----:B------:R-:W-:-:S02]  /*0910*/  FADD.FTZ R20, R20, R39 ;  /* 0x0000002714147221 */ /* 0x000fc40000010000 */
[----:B------:R-:W-:Y:S01]  /*0920*/  FFMA.FTZ R32, R0, R39, R32 ;  /* 0x0000002700207223 */ /* 0x000fe20000010020 */
[----:B------:R-:W-:Y:S01]  /*0930*/  FMUL.FTZ R4, R43, UR23 ;  /* 0x000000172b047c20 */ /* 0x000fe20008410000 */
[----:B------:R-:W-:Y:S01]  /*0940*/  HADD2.F32 R39, -RZ, R36.H0_H0 ;  /* 0x20000024ff277230 */ /* 0x000fe20000004100 */
[----:B------:R-:W-:Y:S01]  /*0950*/  SHF.R.U32.HI R5, RZ, 0x10, R5 ;  /* 0x00000010ff057819 */ /* 0x000fe20000011605 */
[-C--:B------:R-:W-:Y:S01]  /*0960*/  FMUL.FTZ R67, R67, R37.reuse ;  /* 0x0000002543437220 */ /* 0x080fe20000410000 */
[----:B------:R-:W-:Y:S01]  /*0970*/  FADD.FTZ R22, R22, R37 ;  /* 0x0000002516167221 */ /* 0x000fe20000010000 */
[----:B------:R-:W-:Y:S01]  /*0980*/  FFMA.FTZ R34, R4, R37, R34 ;  /* 0x0000002504227223 */ /* 0x000fe20000010022 */
[----:B------:R-:W-:Y:S02]  /*0990*/  HADD2.F32 R37, -RZ, R76.H0_H0 ;  /* 0x2000004cff257230 */ /* 0x000fe40000004100 */
[----:B------:R-:W-:Y:S01]  /*09a0*/  FADD.FTZ R38, -R40, R39 ;  /* 0x0000002728267221 */ /* 0x000fe20000010100 */
[----:B------:R-:W-:-:S02]  /*09b0*/  HADD2.F32 R6, -RZ, R6.H0_H0 ;  /* 0x20000006ff067230 */ /* 0x000fc40000004100 */
[----:B------:R-:W-:Y:S02]  /*09c0*/  HADD2.F32 R36, -RZ, R5.H0_H0 ;  /* 0x20000005ff247230 */ /* 0x000fe40000004100 */
[----:B------:R-:W-:Y:S01]  /*09d0*/  FMUL.FTZ R5, R38, UR23 ;  /* 0x0000001726057c20 */ /* 0x000fe20008410000 */
[----:B------:R-:W-:Y:S02]  /*09e0*/  HADD2.F32 R41, -RZ, R41.H0_H0 ;  /* 0x20000029ff297230 */ /* 0x000fe40000004100 */
[-C--:B------:R-:W-:Y:S01]  /*09f0*/  FMUL.FTZ R68, R37, R6.reuse ;  /* 0x0000000625447220 */ /* 0x080fe20000410000 */
[----:B------:R-:W-:Y:S01]  /*0a00*/  FADD.FTZ R37, RZ, R3 ;  /* 0x00000003ff257221 */ /* 0x000fe20000010000 */
[----:B------:R-:W-:Y:S01]  /*0a10*/  FFMA.FTZ R42, R0, R3, RZ ;  /* 0x00000003002a7223 */ /* 0x000fe200000100ff */
[----:B------:R-:W-:Y:S02]  /*0a20*/  HADD2.F32 R39, -RZ, R75.H0_H0 ;  /* 0x2000004bff277230 */ /* 0x000fe40000004100 */
[----:B------:R-:W-:Y:S01]  /*0a30*/  FADD.FTZ R21, R21, R6 ;  /* 0x0000000615157221 */ /* 0x000fe20000010000 */
[----:B------:R-:W-:Y:S01]  /*0a40*/  FFMA.FTZ R33, R5, R6, R33 ;  /* 0x0000000605217223 */ /* 0x000fe20000010021 */
        /* <DEDUP_REMOVED lines=8> */
[C---:B------:R-:W-:Y:S01]  /*0ad0*/  FFMA.FTZ R35, R6.reuse, R36, R35 ;  /* 0x0000002406237223 */ /* 0x040fe20000010023 */
[----:B------:R-:W-:Y:S01]  /*0ae0*/  IADD3 R41, PT, PT, R59, 0x80, RZ ;  /* 0x000000803b297810 */ /* 0x000fe20007ffe0ff */
[----:B------:R-:W-:Y:S01]  /*0af0*/  FADD.FTZ R36, R39, R66 ;  /* 0x0000004227247221 */ /* 0x000fe20000010000 */
[----:B------:R-:W-:-:S07]  /*0b00*/  FFMA.FTZ R37, R6, R66, R37 ;  /* 0x0000004206257223 */ /* 0x000fce0000010025 */
.L_x_962:
[----:B------:R-:W-:Y:S05]  /*0b10*/  BSYNC.RECONVERGENT B0 ;  /* 0x0000000000007941 */ /* 0x000fea0003800200 */
.L_x_961:
        /* <DEDUP_REMOVED lines=14> */
[--C-:B------:R-:W-:Y:S02]  /*0c00*/  HADD2.F32 R65, -RZ, R73.reuse.H1_H1 ;  /* 0x30000049ff417230 */ /* 0x100fe40000004100 */
[----:B------:R-:W-:Y:S02]  /*0c10*/  HADD2.F32 R64, -RZ, R73.H0_H0 ;  /* 0x20000049ff407230 */ /* 0x000fe40000004100 */
[----:B0-----:R-:W-:-:S05]  /*0c20*/  @P0 IMAD.WIDE.U32 R38, R41, 0x8, R38 ;  /* 0x0000000829260825 */ /* 0x001fca00078e0026 */
[----:B------:R0:W5:Y:S01]  /*0c30*/  @P0 LDG.E.64 R54, desc[UR14][R38.64] ;  /* 0x0000000e26360981 */ /* 0x000162000c1e1b00 */
[--C-:B------:R-:W-:Y:S02]  /*0c40*/  HADD2.F32 R63, -RZ, R72.reuse.H1_H1 ;  /* 0x30000048ff3f7230 */ /* 0x100fe40000004100 */
[----:B------:R-:W-:Y:S01]  /*0c50*/  HADD2.F32 R62, -RZ, R72.H0_H0 ;  /* 0x20000048ff3e7230 */ /* 0x000fe20000004100 */
[----:B------:R-:W-:Y:S01]  /*0c60*/  IADD3 R41, PT, PT, R41, 0x80, RZ ;  /* 0x0000008029297810 */ /* 0x000fe20007ffe0ff */
[----:B---3--:R-:W-:Y:S01]  /*0c70*/  HADD2.F32 R60, -RZ, R10.H0_H0 ;  /* 0x2000000aff3c7230 */ /* 0x008fe20000004100 */
[----:B------:R-:W-:Y:S02]  /*0c80*/  SHF.R.U64 R10, R10, 0x10, R11 ;  /* 0x000000100a0a7819 */ /* 0x000fe4000000120b */
[----:B----4-:R-:W-:Y:S02]  /*0c90*/  MOV R43, R8 ;  /* 0x00000008002b7202 */ /* 0x010fe40000000f00 */
[----:B0-----:R-:W-:-:S02]  /*0ca0*/  SHF.R.U64 R38, R8, 0x10, R9 ;  /* 0x0000001008267819 */ /* 0x001fc40000001209 */
[----:B------:R-:W-:Y:S02]  /*0cb0*/  MOV R8, R9 ;  /* 0x0000000900087202 */ /* 0x000fe40000000f00 */
[----:B------:R-:W-:Y:S01]  /*0cc0*/  SHF.R.U32.HI R39, RZ, 0x10, R9 ;  /* 0x00000010ff277819 */ /* 0x000fe20000011609 */
[----:B------:R-:W-:Y:S02]  /*0cd0*/  HADD2.F32 R9, -RZ, R11.H0_H0 ;  /* 0x2000000bff097230 */ /* 0x000fe40000004100 */
[----:B------:R-:W-:Y:S01]  /*0ce0*/  FADD.FTZ R60, -R40, R60 ;  /* 0x0000003c283c7221 */ /* 0x000fe20000010100 */
[----:B------:R-:W-:Y:S02]  /*0cf0*/  HADD2.F32 R43, -RZ, R43.H0_H0 ;  /* 0x2000002bff2b7230 */ /* 0x000fe40000004100 */
[----:B------:R-:W-:Y:S01]  /*0d00*/  HADD2.F32 R10, -RZ, R10.H0_H0 ;  /* 0x2000000aff0a7230 */ /* 0x000fe20000004100 */
[----:B------:R-:W-:Y:S01]  /*0d10*/  SHF.R.U32.HI R42, RZ, 0x10, R11 ;  /* 0x00000010ff2a7819 */ /* 0x000fe2000001160b */
[----:B------:R-:W-:-:S02]  /*0d20*/  HADD2.F32 R11, -RZ, R8.H0_H0 ;  /* 0x20000008ff0b7230 */ /* 0x000fc40000004100 */
[----:B------:R-:W-:Y:S01]  /*0d30*/  FADD.FTZ R9, -R40, R9 ;  /* 0x0000000928097221 */ /* 0x000fe20000010100 */
[----:B------:R-:W-:Y:S02]  /*0d40*/  HADD2.F32 R38, -RZ, R38.H0_H0 ;  /* 0x20000026ff267230 */ /* 0x000fe40000004100 */
[----:B------:R-:W-:Y:S01]  /*0d50*/  FMUL.FTZ R8, R60, UR23 ;  /* 0x000000173c087c20 */ /* 0x000fe20008410000 */
[----:B------:R-:W-:Y:S01]  /*0d60*/  FMUL.FTZ R65, R65, R43 ;  /* 0x0000002b41417220 */ /* 0x000fe20000410000 */
[----:B------:R-:W-:Y:S01]  /*0d70*/  FADD.FTZ R10, -R40, R10 ;  /* 0x0000000a280a7221 */ /* 0x000fe20000010100 */
[----:B------:R-:W-:Y:S01]  /*0d80*/  FMUL.FTZ R9, R9, UR23 ;  /* 0x0000001709097c20 */ /* 0x000fe20008410000 */
[----:B------:R-:W-:Y:S02]  /*0d90*/  HADD2.F32 R42, -RZ, R42.H0_H0 ;  /* 0x2000002aff2a7230 */ /* 0x000fe40000004100 */
[----:B------:R-:W-:Y:S01]  /*0da0*/  FMUL.FTZ R64, R64, R38 ;  /* 0x0000002640407220 */ /* 0x000fe20000410000 */
[----:B------:R-:W-:Y:S01]  /*0db0*/  FMUL.FTZ R10, R10, UR23 ;  /* 0x000000170a0a7c20 */ /* 0x000fe20008410000 */
[----:B------:R-:W-:Y:S01]  /*0dc0*/  FADD.FTZ R36, R36, R65 ;  /* 0x0000004124247221 */ /* 0x000fe20000010000 */
[----:B------:R-:W-:Y:S01]  /*0dd0*/  FFMA.FTZ R37, R8, R65, R37 ;  /* 0x0000004108257223 */ /* 0x000fe20000010025 */
[-C--:B------:R-:W-:Y:S01]  /*0de0*/  FMUL.FTZ R63, R63, R11.reuse ;  /* 0x0000000b3f3f7220 */ /* 0x080fe20000410000 */
[----:B------:R-:W-:Y:S01]  /*0df0*/  FADD.FTZ R18, R18, R11 ;  /* 0x0000000b12127221 */ /* 0x000fe20000010000 */
[----:B------:R-:W-:Y:S01]  /*0e00*/  FFMA.FTZ R30, R9, R11, R30 ;  /* 0x0000000b091e7223 */ /* 0x000fe2000001001e */
[----:B------:R-:W-:-:S02]  /*0e10*/  HADD2.F32 R39, -RZ, R39.H0_H0 ;  /* 0x20000027ff277230 */ /* 0x000fc40000004100 */
        /* <DEDUP_REMOVED lines=15> */
.L_x_964:
[----:B------:R-:W-:Y:S05]  /*0f10*/  BSYNC.RECONVERGENT B0 ;  /* 0x0000000000007941 */ /* 0x000fea0003800200 */
.L_x_963:
        /* <DEDUP_REMOVED lines=14> */
[----:B------:R-:W-:Y:S02]  /*1000*/  HADD2.F32 R49, -RZ, R71.H0_H0 ;  /* 0x20000047ff317230 */ /* 0x000fe40000004100 */
[----:B0-----:R-:W-:-:S05]  /*1010*/  @P0 IMAD.WIDE.U32 R44, R41, 0x8, R44 ;  /* 0x00000008292c0825 */ /* 0x001fca00078e002c */
[----:B------:R3:W5:Y:S04]  /*1020*/  @P0 LDG.E.64 R52, desc[UR14][R44.64] ;  /* 0x0000000e2c340981 */ /* 0x000768000c1e1b00 */
[----:B------:R0:W5:Y:S01]  /*1030*/  LDG.E R44, desc[UR14][R46.64] ;  /* 0x0000000e2e2c7981 */ /* 0x000162000c1e1900 */
[----:B------:R-:W-:Y:S01]  /*1040*/  HADD2.F32 R51, -RZ, R70.H0_H0 ;  /* 0x20000046ff337230 */ /* 0x000fe20000004100 */
[----:B---3--:R-:W-:Y:S02]  /*1050*/  MOV R45, R42 ;  /* 0x0000002a002d7202 */ /* 0x008fe40000000f00 */
[----:B------:R-:W-:Y:S02]  /*1060*/  SHF.R.U64 R42, R42, 0x10, R43 ;  /* 0x000000102a2a7819 */ /* 0x000fe4000000122b */
[----:B0-----:R-:W-:-:S02]  /*1070*/  MOV R46, R43 ;  /* 0x0000002b002e7202 */ /* 0x001fc40000000f00 */
[----:B----4-:R-:W-:Y:S01]  /*1080*/  SHF.R.U64 R50, R38, 0x10, R39 ;  /* 0x0000001026327819 */ /* 0x010fe20000001227 */
[----:B------:R-:W-:Y:S02]  /*1090*/  HADD2.F32 R47, -RZ, R39.H0_H0 ;  /* 0x20000027ff2f7230 */ /* 0x000fe40000004100 */
[----:B------:R-:W-:Y:S01]  /*10a0*/  HADD2.F32 R38, -RZ, R38.H0_H0 ;  /* 0x20000026ff267230 */ /* 0x000fe20000004100 */
[----:B------:R-:W-:Y:S01]  /*10b0*/  SHF.R.U32.HI R41, RZ, 0x10, R43 ;  /* 0x00000010ff297819 */ /* 0x000fe2000001162b */
[----:B------:R-:W-:Y:S01]  /*10c0*/  HADD2.F32 R43, -RZ, R71.H1_H1 ;  /* 0x30000047ff2b7230 */ /* 0x000fe20000004100 */
[----:B------:R-:W-:Y:S01]  /*10d0*/  SHF.R.U32.HI R58, RZ, 0x10, R39 ;  /* 0x00000010ff3a7819 */ /* 0x000fe20000011627 */
[----:B------:R-:W-:Y:S02]  /*10e0*/  HADD2.F32 R39, -RZ, R45.H0_H0 ;  /* 0x2000002dff277230 */ /* 0x000fe40000004100 */
[----:B------:R-:W-:Y:S01]  /*10f0*/  FADD.FTZ R47, -R40, R47 ;  /* 0x0000002f282f7221 */ /* 0x000fe20000010100 */
[----:B------:R-:W-:-:S02]  /*1100*/  HADD2.F32 R50, -RZ, R50.H0_H0 ;  /* 0x20000032ff327230 */ /* 0x000fc40000004100 */
[C---:B------:R-:W-:Y:S01]  /*1110*/  FADD.FTZ R45, -R40.reuse, R38 ;  /* 0x00000026282d7221 */ /* 0x040fe20000010100 */
[----:B------:R-:W-:Y:S02]  /*1120*/  HADD2.F32 R38, -RZ, R46.H0_H0 ;  /* 0x2000002eff267230 */ /* 0x000fe40000004100 */
[----:B------:R-:W-:Y:S01]  /*1130*/  FMUL.FTZ R46, R43, R39 ;  /* 0x000000272b2e7220 */ /* 0x000fe20000410000 */
[----:B------:R-:W-:Y:S02]  /*1140*/  HADD2.F32 R42, -RZ, R42.H0_H0 ;  /* 0x2000002aff2a7230 */ /* 0x000fe40000004100 */
[----:B------:R-:W-:Y:S01]  /*1150*/  FMUL.FTZ R47, R47, UR23 ;  /* 0x000000172f2f7c20 */ /* 0x000fe20008410000 */
[----:B------:R-:W-:Y:S01]  /*1160*/  FADD.FTZ R50, -R40, R50 ;  /* 0x0000003228327221 */ /* 0x000fe20000010100 */
[----:B------:R-:W-:Y:S01]  /*1170*/  FMUL.FTZ R45, R45, UR23 ;  /* 0x000000172d2d7c20 */ /* 0x000fe20008410000 */
[----:B------:R-:W-:Y:S02]  /*1180*/  HADD2.F32 R58, -RZ, R58.H0_H0 ;  /* 0x2000003aff3a7230 */ /* 0x000fe40000004100 */
[-C--:B------:R-:W-:Y:S01]  /*1190*/  FMUL.FTZ R48, R48, R38.reuse ;  /* 0x0000002630307220 */ /* 0x080fe20000410000 */
[----:B------:R-:W-:Y:S01]  /*11a0*/  FADD.FTZ R14, R14, R38 ;  /* 0x000000260e0e7221 */ /* 0x000fe20000010000 */
[----:B------:R-:W-:Y:S01]  /*11b0*/  FFMA.FTZ R26, R47, R38, R26 ;  /* 0x000000262f1a7223 */ /* 0x000fe2000001001a */
[----:B------:R-:W-:Y:S01]  /*11c0*/  FMUL.FTZ R49, R49, R42 ;  /* 0x0000002a31317220 */ /* 0x000fe20000410000 */
[----:B------:R-:W-:Y:S01]  /*11d0*/  FADD.FTZ R36, R36, R46 ;  /* 0x0000002e24247221 */ /* 0x000fe20000010000 */
[----:B------:R-:W-:Y:S01]  /*11e0*/  FMUL.FTZ R50, R50, UR23 ;  /* 0x0000001732327c20 */ /* 0x000fe20008410000 */
[----:B------:R-:W-:Y:S01]  /*11f0*/  FFMA.FTZ R38, R45, R46, R37 ;  /* 0x0000002e2d267223 */ /* 0x000fe20000010025 */
[----:B------:R-:W-:-:S02]  /*1200*/  HADD2.F32 R41, -RZ, R41.H0_H0 ;  /* 0x20000029ff297230 */ /* 0x000fc40000004100 */
[----:B------:R-:W-:Y:S01]  /*1210*/  FADD.FTZ R37, R36, R49 ;  /* 0x0000003124257221 */ /* 0x000fe20000010000 */
[----:B------:R-:W-:Y:S01]  /*1220*/  FADD.FTZ R58, -R40, R58 ;  /* 0x0000003a283a7221 */ /* 0x000fe20000010100 */
[----:B------:R-:W-:Y:S01]  /*1230*/  FFMA.FTZ R36, R50, R49, R38 ;  /* 0x0000003132247223 */ /* 0x000fe20000010026 */
[----:B------:R-:W-:Y:S02]  /*1240*/  FMUL.FTZ R51, R51, R41 ;  /* 0x0000002933337220 */ /* 0x000fe40000410000 */
        /* <DEDUP_REMOVED lines=11> */
.L_x_966:
[----:B------:R-:W-:Y:S05]  /*1300*/  BSYNC.RECONVERGENT B0 ;  /* 0x0000000000007941 */ /* 0x000fea0003800200 */
.L_x_965:
        /* <DEDUP_REMOVED lines=31> */
.L_x_968:
[----:B------:R-:W-:Y:S05]  /*1500*/  BSYNC.RECONVERGENT B0 ;  /* 0x0000000000007941 */ /* 0x000fea0003800200 */
.L_x_967:
        /* <DEDUP_REMOVED lines=33> */
[--C-:B------:R-:W-:Y:S01]  /*1720*/  FFMA.FTZ R37, R6, UR4, R41.reuse ;  /* 0x0000000406257c23 */ /* 0x100fe20008010029 */
[----:B------:R-:W-:Y:S01]  /*1730*/  FFMA.FTZ R38, R0, UR4, R41 ;  /* 0x0000000400267c23 */ /* 0x000fe20008010029 */
[----:B-----5:R-:W-:Y:S01]  /*1740*/  ISETP.GE.U32.AND P4, PT, R2, 0x1000000, PT ;  /* 0x010000000200780c */ /* 0x020fe20003f86070 */
[----:B------:R-:W-:Y:S01]  /*1750*/  FADD.FTZ R36, R67, -R36 ;  /* 0x8000002443247221 */ /* 0x000fe20000010000 */
[----:B------:R-:W-:Y:S01]  /*1760*/  FADD.FTZ R60, R66, -R37 ;  /* 0x80000025423c7221 */ /* 0x000fe20000010000 */
[----:B------:R-:W-:Y:S01]  /*1770*/  FFMA.FTZ R37, R5, UR4, R41 ;  /* 0x0000000405257c23 */ /* 0x000fe20008010029 */
[----:B------:R-:W-:Y:S01]  /*1780*/  LOP3.LUT P0, RZ, R2, 0xff0000, RZ, 0xc0, !PT ;  /* 0x00ff000002ff7812 */ /* 0x000fe2000780c0ff */
[----:B------:R-:W-:Y:S01]  /*1790*/  FMUL.FTZ R36, R36, UR23 ;  /* 0x0000001724247c20 */ /* 0x000fe20008410000 */
[----:B------:R-:W-:Y:S01]  /*17a0*/  FMUL.FTZ R60, R60, UR23 ;  /* 0x000000173c3c7c20 */ /* 0x000fe20008410000 */
[----:B------:R-:W0:Y:S02]  /*17b0*/  LDC.64 R42, c[0x0][0x468] ;  /* 0x00011a00ff2a7b82 */ /* 0x000e240000000a00 */
[----:B------:R-:W-:Y:S01]  /*17c0*/  FMUL.FTZ R36, R36, UR12 ;  /* 0x0000000c24247c20 */ /* 0x000fe20008410000 */
[----:B------:R-:W-:-:S03]  /*17d0*/  FMUL.FTZ R60, R60, UR12 ;  /* 0x0000000c3c3c7c20 */ /* 0x000fc60008410000 */
[----:B------:R-:W-:Y:S01]  /*17e0*/  FMUL.FTZ R40, R36, UR22 ;  /* 0x0000001624287c20 */ /* 0x000fe20008410000 */
[----:B------:R-:W-:Y:S01]  /*17f0*/  FADD.FTZ R36, R68, -R37 ;  /* 0x8000002544247221 */ /* 0x000fe20000010000 */
[----:B------:R-:W-:Y:S01]  /*1800*/  FMUL.FTZ R60, R60, UR22 ;  /* 0x000000163c3c7c20 */ /* 0x000fe20008410000 */
[----:B------:R-:W-:Y:S02]  /*1810*/  FADD.FTZ R37, R3, -R38 ;  /* 0x8000002603257221 */ /* 0x000fe40000010000 */
[----:B------:R-:W-:Y:S01]  /*1820*/  FMUL.FTZ R36, R36, UR23 ;  /* 0x0000001724247c20 */ /* 0x000fe20008410000 */
[----:B------:R-:W-:Y:S01]  /*1830*/  FSEL R40, R40, RZ, P0 ;  /* 0x000000ff28287208 */ /* 0x000fe20000000000 */
[----:B------:R-:W-:Y:S01]  /*1840*/  FMUL.FTZ R37, R37, UR23 ;  /* 0x0000001725257c20 */ /* 0x000fe20008410000 */
[----:B------:R-:W-:Y:S01]  /*1850*/  FSEL R60, R60, RZ, P4 ;  /* 0x000000ff3c3c7208 */ /* 0x000fe20002000000 */
[----:B------:R-:W-:Y:S01]  /*1860*/  FMUL.FTZ R36, R36, UR12 ;  /* 0x0000000c24247c20 */ /* 0x000fe20008410000 */
[C---:B------:R-:W-:Y:S01]  /*1870*/  LOP3.LUT P4, RZ, R2.reuse, 0xff00, RZ, 0xc0, !PT ;  /* 0x0000ff0002ff7812 */ /* 0x040fe2000788c0ff */
[----:B------:R-:W-:Y:S01]  /*1880*/  FMUL.FTZ R37, R37, UR12 ;  /* 0x0000000c25257c20 */ /* 0x000fe20008410000 */
[----:B------:R-:W-:Y:S01]  /*1890*/  LOP3.LUT P0, RZ, R2, 0xff, RZ, 0xc0, !PT ;  /* 0x000000ff02ff7812 */ /* 0x000fe2000780c0ff */
[----:B------:R-:W-:Y:S01]  /*18a0*/  FMUL.FTZ R36, R36, UR22 ;  /* 0x0000001624247c20 */ /* 0x000fe20008410000 */
[----:B------:R-:W-:Y:S01]  /*18b0*/  F2F.F16.F32 R40, R40 ;  /* 0x0000002800287304 */ /* 0x000fe20000200800 */
[----:B------:R-:W-:-:S03]  /*18c0*/  FMUL.FTZ R37, R37, UR22 ;  /* 0x0000001625257c20 */ /* 0x000fc60008410000 */
[----:B------:R-:W-:Y:S02]  /*18d0*/  FSEL R36, R36, RZ, P4 ;  /* 0x000000ff24247208 */ /* 0x000fe40002000000 */
[----:B------:R-:W-:Y:S02]  /*18e0*/  FSEL R37, R37, RZ, P0 ;  /* 0x000000ff25257208 */ /* 0x000fe40000000000 */
[----:B------:R-:W1:Y:S08]  /*18f0*/  F2F.F16.F32 R39, R60 ;  /* 0x0000003c00277304 */ /* 0x000e700000200800 */
[----:B------:R-:W2:Y:S01]  /*1900*/  F2F.F16.F32 R36, R36 ;  /* 0x0000002400247304 */ /* 0x000ea20000200800 */
[----:B-1----:R-:W-:-:S07]  /*1910*/  PRMT R39, R40, 0x5410, R39 ;  /* 0x0000541028277816 */ /* 0x002fce0000000027 */
[----:B------:R2:W1:Y:S02]  /*1920*/  F2F.F16.F32 R38, R37 ;  /* 0x0000002500267304 */ /* 0x0004640000200800 */
[----:B--2---:R-:W-:-:S05]  /*1930*/  IMAD.WIDE.U32 R36, R36, 0x10000, RZ ;  /* 0x0001000024247825 */ /* 0x004fca00078e00ff */
[----:B------:R-:W-:Y:S02]  /*1940*/  LOP3.LUT R37, R39, R37, RZ, 0xfc, !PT ;  /* 0x0000002527257212 */ /* 0x000fe400078efcff */
[----:B-1----:R-:W-:Y:S01]  /*1950*/  LOP3.LUT R36, R36, R38, RZ, 0xfc, !PT ;  /* 0x0000002624247212 */ /* 0x002fe200078efcff */
[C---:B0-----:R-:W-:Y:S01]  /*1960*/  IMAD.WIDE.U32 R38, R59.reuse, 0x8, R42 ;  /* 0x000000083b267825 */ /* 0x041fe200078e002a */
[----:B------:R-:W-:-:S04]  /*1970*/  IADD3 R59, PT, PT, R59, 0x80, RZ ;  /* 0x000000803b3b7810 */ /* 0x000fc80007ffe0ff */
[----:B------:R0:W-:Y:S03]  /*1980*/  STG.E.64 desc[UR14][R38.64], R36 ;  /* 0x0000002426007986 */ /* 0x0001e6000c101b0e */
.L_x_973:
[----:B------:R-:W-:Y:S05]  /*1990*/  BSYNC.RECONVERGENT B1 ;  /* 0x0000000000017941 */ /* 0x000fea0003800200 */
.L_x_972:
[----:B------:R-:W-:Y:S04]  /*19a0*/  BSSY.RECONVERGENT B1, `(.L_x_974) ;  /* 0x000002a000017945 */ /* 0x000fe80003800200 */
[----:B------:R-:W-:Y:S05]  /*19b0*/  @!P2 BRA `(.L_x_975) ;  /* 0x0000000000a0a947 */ /* 0x000fea0003800000 */
[--C-:B0-----:R-:W-:Y:S01]  /*19c0*/  FFMA.FTZ R36, R9, UR4, R41.reuse ;  /* 0x0000000409247c23 */ /* 0x101fe20008010029 */
        /* <DEDUP_REMOVED lines=21> */
[----:B------:R-:W-:Y:S01]  /*1b20*/  LOP3.LUT P4, RZ, R7, 0xff00, RZ, 0xc0, !PT ;  /* 0x0000ff0007ff7812 */ /* 0x000fe2000788c0ff */
        /* <DEDUP_REMOVED lines=17> */
.L_x_975:
[----:B------:R-:W-:Y:S05]  /*1c40*/  BSYNC.RECONVERGENT B1 ;  /* 0x0000000000017941 */ /* 0x000fea0003800200 */
.L_x_974:
[----:B------:R-:W-:Y:S05]  /*1c50*/  @!P3 BRA `(.L_x_976) ;  /* 0x00000020006cb947 */ /* 0x000fea0003800000 */
[--C-:B01----:R-:W-:Y:S01]  /*1c60*/  FFMA.FTZ R37, R47, UR4, R41.reuse ;  /* 0x000000042f257c23 */ /* 0x103fe20008010029 */
[--C-:B------:R-:W-:Y:S01]  /*1c70*/  FFMA.FTZ R36, R50, UR4, R41.reuse ;  /* 0x0000000432247c23 */ /* 0x100fe20008010029 */
[----:B------:R-:W-:Y:S01]  /*1c80*/  FFMA.FTZ R40, R58, UR4, R41 ;  /* 0x000000043a287c23 */ /* 0x000fe20008010029 */
[----:B-----5:R-:W-:Y:S01]  /*1c90*/  LOP3.LUT P4, RZ, R44, 0xff0000, RZ, 0xc0, !PT ;  /* 0x00ff00002cff7812 */ /* 0x020fe2000788c0ff */
[----:B------:R-:W-:Y:S01]  /*1ca0*/  FADD.FTZ R37, R48, -R37 ;  /* 0x8000002530257221 */ /* 0x000fe20000010000 */
[----:B------:R-:W-:Y:S01]  /*1cb0*/  FADD.FTZ R36, R49, -R36 ;  /* 0x8000002431247221 */ /* 0x000fe20000010000 */
[----:B------:R-:W-:Y:S01]  /*1cc0*/  FADD.FTZ R40, R51, -R40 ;  /* 0x8000002833287221 */ /* 0x000fe20000010000 */
[----:B------:R-:W-:Y:S01]  /*1cd0*/  LOP3.LUT P0, RZ, R44, 0xff00, RZ, 0xc0, !PT ;  /* 0x0000ff002cff7812 */ /* 0x000fe2000780c0ff */
[----:B------:R-:W-:Y:S01]  /*1ce0*/  FMUL.FTZ R38, R37, UR23 ;  /* 0x0000001725267c20 */ /* 0x000fe20008410000 */
[----:B------:R-:W-:Y:S01]  /*1cf0*/  FFMA.FTZ R37, R45, UR4, R41 ;  /* 0x000000042d257c23 */ /* 0x000fe20008010029 */
[----:B------:R-:W-:Y:S01]  /*1d00*/  FMUL.FTZ R36, R36, UR23 ;  /* 0x0000001724247c20 */ /* 0x000fe20008410000 */
[----:B------:R-:W-:Y:S01]  /*1d10*/  FMUL.FTZ R40, R40, UR23 ;  /* 0x0000001728287c20 */ /* 0x000fe20008410000 */
[----:B------:R-:W-:Y:S01]  /*1d20*/  FMUL.FTZ R41, R38, UR12 ;  /* 0x0000000c26297c20 */ /* 0x000fe20008410000 */
[----:B------:R-:W-:Y:S01]  /*1d30*/  FADD.FTZ R37, R46, -R37 ;  /* 0x800000252e257221 */ /* 0x000fe20000010000 */
[----:B------:R-:W-:Y:S01]  /*1d40*/  FMUL.FTZ R36, R36, UR12 ;  /* 0x0000000c24247c20 */ /* 0x000fe20008410000 */
[----:B------:R-:W-:Y:S01]  /*1d50*/  FMUL.FTZ R40, R40, UR12 ;  /* 0x0000000c28287c20 */ /* 0x000fe20008410000 */
[----:B------:R-:W-:Y:S01]  /*1d60*/  FMUL.FTZ R41, R41, UR22 ;  /* 0x0000001629297c20 */ /* 0x000fe20008410000 */
[----:B------:R-:W-:Y:S01]  /*1d70*/  FMUL.FTZ R37, R37, UR23 ;  /* 0x0000001725257c20 */ /* 0x000fe20008410000 */
[----:B------:R-:W-:Y:S01]  /*1d80*/  FMUL.FTZ R36, R36, UR22 ;  /* 0x0000001624247c20 */ /* 0x000fe20008410000 */
[----:B------:R-:W-:Y:S01]  /*1d90*/  FMUL.FTZ R40, R40, UR22 ;  /* 0x0000001628287c20 */ /* 0x000fe20008410000 */
[----:B------:R-:W0:Y:S01]  /*1da0*/  LDC.64 R42, c[0x0][0x468] ;  /* 0x00011a00ff2a7b82 */ /* 0x000e220000000a00 */
[----:B------:R-:W-:Y:S01]  /*1db0*/  FSEL R41, R41, RZ, P4 ;  /* 0x000000ff29297208 */ /* 0x000fe20002000000 */
[----:B------:R-:W-:Y:S01]  /*1dc0*/  FMUL.FTZ R37, R37, UR12 ;  /* 0x0000000c25257c20 */ /* 0x000fe20008410000 */
[----:B------:R-:W-:-:S02]  /*1dd0*/  ISETP.GE.U32.AND P4, PT, R44, 0x1000000, PT ;  /* 0x010000002c00780c */ /* 0x000fc40003f86070 */
[----:B------:R-:W-:Y:S01]  /*1de0*/  FSEL R36, R36, RZ, P0 ;  /* 0x000000ff24247208 */ /* 0x000fe20000000000 */
[----:B------:R-:W-:Y:S01]  /*1df0*/  FMUL.FTZ R37, R37, UR22 ;  /* 0x0000001625257c20 */ /* 0x000fe20008410000 */
[----:B------:R-:W-:Y:S01]  /*1e00*/  FSEL R40, R40, RZ, P4 ;  /* 0x000000ff28287208 */ /* 0x000fe20002000000 */
[----:B------:R-:W-:Y:S01]  /*1e10*/  F2F.F16.F32 R39, R41 ;  /* 0x0000002900277304 */ /* 0x000fe20000200800 */
[----:B------:R-:W-:-:S04]  /*1e20*/  LOP3.LUT P0, RZ, R44, 0xff, RZ, 0xc0, !PT ;  /* 0x000000ff2cff7812 */ /* 0x000fc8000780c0ff */
[----:B------:R-:W-:-:S03]  /*1e30*/  FSEL R37, R37, RZ, P0 ;  /* 0x000000ff25257208 */ /* 0x000fc60000000000 */
[----:B------:R-:W-:Y:S08]  /*1e40*/  F2F.F16.F32 R36, R36 ;  /* 0x0000002400247304 */ /* 0x000ff00000200800 */
[----:B------:R-:W1:Y:S08]  /*1e50*/  F2F.F16.F32 R40, R40 ;  /* 0x0000002800287304 */ /* 0x000e700000200800 */
[----:B------:R2:W3:Y:S01]  /*1e60*/  F2F.F16.F32 R38, R37 ;  /* 0x0000002500267304 */ /* 0x0004e20000200800 */
[----:B-1----:R-:W-:Y:S01]  /*1e70*/  PRMT R39, R39, 0x5410, R40 ;  /* 0x0000541027277816 */ /* 0x002fe20000000028 */
[----:B--2---:R-:W-:-:S05]  /*1e80*/  IMAD.WIDE.U32 R36, R36, 0x10000, RZ ;  /* 0x0001000024247825 */ /* 0x004fca00078e00ff */
[----:B------:R-:W-:Y:S02]  /*1e90*/  LOP3.LUT R37, R39, R37, RZ, 0xfc, !PT ;  /* 0x0000002527257212 */ /* 0x000fe400078efcff */
[----:B---3--:R-:W-:Y:S01]  /*1ea0*/  LOP3.LUT R36, R36, R38, RZ, 0xfc, !PT ;  /* 0x0000002624247212 */ /* 0x008fe200078efcff */
[----:B0-----:R-:W-:-:S05]  /*1eb0*/  IMAD.WIDE.U32 R38, R59, 0x8, R42 ;  /* 0x000000083b267825 */ /* 0x001fca00078e002a */
[----:B------:R0:W-:Y:S01]  /*1ec0*/  STG.E.64 desc[UR14][R38.64], R36 ;  /* 0x0000002426007986 */ /* 0x0001e2000c101b0e */
[----:B------:R-:W-:Y:S05]  /*1ed0*/  BRA `(.L_x_976) ;  /* 0x0000001c00cc7947 */ /* 0x000fea0003800000 */
.L_x_971:
        /* <DEDUP_REMOVED lines=15> */
[----:B------:R0:W-:Y:S01]  /*1fd0*/  F2F.F16.F32 R43, R60 ;  /* 0x0000003c002b7304 */ /* 0x0001e20000200800 */
[----:B------:R-:W-:-:S04]  /*1fe0*/  FADD.FTZ R37, R3, -R36 ;  /* 0x8000002403257221 */ /* 0x000fc80000010000 */
[----:B------:R-:W-:-:S03]  /*1ff0*/  FMUL.FTZ R37, R37, UR23 ;  /* 0x0000001725257c20 */ /* 0x000fc60008410000 */
[----:B------:R1:W-:Y:S01]  /*2000*/  F2F.F16.F32 R36, R38 ;  /* 0x0000002600247304 */ /* 0x0003e20000200800 */
[----:B0-----:R-:W-:-:S04]  /*2010*/  FMUL.FTZ R60, R60, UR12 ;  /* 0x0000000c3c3c7c20 */ /* 0x001fc80008410000 */
[----:B------:R-:W-:-:S03]  /*2020*/  FMUL.FTZ R60, R60, UR22 ;  /* 0x000000163c3c7c20 */ /* 0x000fc60008410000 */
[----:B------:R0:W2:Y:S01]  /*2030*/  F2F.F16.F32 R39, R74 ;  /* 0x0000004a00277304 */ /* 0x0000a20000200800 */
[----:B-1----:R-:W-:Y:S01]  /*2040*/  FMUL.FTZ R38, R38, UR12 ;  /* 0x0000000c26267c20 */ /* 0x002fe20008410000 */
[----:B------:R-:W-:Y:S02]  /*2050*/  FSEL R60, R60, RZ, P0 ;  /* 0x000000ff3c3c7208 */ /* 0x000fe40000000000 */
[----:B------:R-:W-:Y:S01]  /*2060*/  ISETP.GE.U32.AND P0, PT, R2, 0x1000000, PT ;  /* 0x010000000200780c */ /* 0x000fe20003f06070 */
[----:B------:R-:W-:-:S03]  /*2070*/  FMUL.FTZ R38, R38, UR22 ;  /* 0x0000001626267c20 */ /* 0x000fc60008410000 */
[----:B------:R1:W-:Y:S01]  /*2080*/  F2F.F16.F32 R42, R37 ;  /* 0x00000025002a7304 */ /* 0x0003e20000200800 */
[----:B0-----:R-:W-:Y:S01]  /*2090*/  FMUL.FTZ R74, R74, UR12 ;  /* 0x0000000c4a4a7c20 */ /* 0x001fe20008410000 */
[----:B------:R-:W-:-:S03]  /*20a0*/  FSEL R38, R38, RZ, P4 ;  /* 0x000000ff26267208 */ /* 0x000fc60002000000 */
[----:B------:R-:W-:Y:S01]  /*20b0*/  FMUL.FTZ R74, R74, UR22 ;  /* 0x000000164a4a7c20 */ /* 0x000fe20008410000 */
[----:B--2---:R-:W-:Y:S02]  /*20c0*/  PRMT R43, R43, 0x5410, R39 ;  /* 0x000054102b2b7816 */ /* 0x004fe40000000027 */
[----:B------:R-:W0:Y:S01]  /*20d0*/  F2F.F16.F32 R38, R38 ;  /* 0x0000002600267304 */ /* 0x000e220000200800 */
[----:B-1----:R-:W-:Y:S01]  /*20e0*/  FMUL.FTZ R37, R37, UR12 ;  /* 0x0000000c25257c20 */ /* 0x002fe20008410000 */
[----:B------:R-:W-:Y:S02]  /*20f0*/  FSEL R74, R74, RZ, P0 ;  /* 0x000000ff4a4a7208 */ /* 0x000fe40000000000 */
[----:B------:R-:W-:Y:S01]  /*2100*/  LOP3.LUT P0, RZ, R2, 0xff, RZ, 0xc0, !PT ;  /* 0x000000ff02ff7812 */ /* 0x000fe2000780c0ff */
[----:B------:R-:W-:-:S03]  /*2110*/  FMUL.FTZ R37, R37, UR22 ;  /* 0x0000001625257c20 */ /* 0x000fc60008410000 */
[----:B------:R-:W-:Y:S02]  /*2120*/  F2F.F16.F32 R60, R60 ;  /* 0x0000003c003c7304 */ /* 0x000fe40000200800 */
[----:B------:R-:W-:Y:S01]  /*2130*/  FSEL R37, R37, RZ, P0 ;  /* 0x000000ff25257208 */ /* 0x000fe20000000000 */
[----:B0-----:R-:W-:-:S05]  /*2140*/  IMAD.WIDE.U32 R38, R38, 0x10000, RZ ;  /* 0x0001000026267825 */ /* 0x001fca00078e00ff */
[----:B------:R-:W0:Y:S08]  /*2150*/  F2F.F16.F32 R74, R74 ;  /* 0x0000004a004a7304 */ /* 0x000e300000200800 */
[----:B------:R1:W2:Y:S01]  /*2160*/  F2F.F16.F32 R40, R37 ;  /* 0x0000002500287304 */ /* 0x0002a20000200800 */
[----:B0-----:R-:W-:Y:S01]  /*2170*/  PRMT R74, R60, 0x5410, R74 ;  /* 0x000054103c4a7816 */ /* 0x001fe2000000004a */
[----:B-1----:R-:W-:Y:S01]  /*2180*/  IMAD.WIDE.U32 R36, R36, 0x10000, RZ ;  /* 0x0001000024247825 */ /* 0x002fe200078e00ff */
[----:B------:R-:W0:Y:S04]  /*2190*/  LDC.64 R60, c[0x0][0x478] ;  /* 0x00011e00ff3c7b82 */ /* 0x000e280000000a00 */
[----:B------:R-:W-:-:S02]  /*21a0*/  LOP3.LUT R43, R43, R37, RZ, 0xfc, !PT ;  /* 0x000000252b2b7212 */ /* 0x000fc400078efcff */
[----:B------:R-:W-:Y:S02]  /*21b0*/  LOP3.LUT R42, R36, R42, RZ, 0xfc, !PT ;  /* 0x0000002a242a7212 */ /* 0x000fe400078efcff */
[----:B------:R-:W-:Y:S02]  /*21c0*/  LOP3.LUT R37, R74, R39, RZ, 0xfc, !PT ;  /* 0x000000274a257212 */ /* 0x000fe400078efcff */
[----:B--2---:R-:W-:Y:S02]  /*21d0*/  LOP3.LUT R36, R38, R40, RZ, 0xfc, !PT ;  /* 0x0000002826247212 */ /* 0x004fe400078efcff */
[----:B------:R-:W1:Y:S01]  /*21e0*/  LDC.64 R38, c[0x0][0x468] ;  /* 0x00011a00ff267b82 */ /* 0x000e620000000a00 */
[----:B0-----:R-:W-:-:S05]  /*21f0*/  IMAD.WIDE.U32 R60, R59, 0x8, R60 ;  /* 0x000000083b3c7825 */ /* 0x001fca00078e003c */
[----:B------:R0:W-:Y:S01]  /*2200*/  STG.E.64 desc[UR14][R60.64], R42 ;  /* 0x0000002a3c007986 */ /* 0x0001e2000c101b0e */
[C---:B-1----:R-:W-:Y:S01]  /*2210*/  IMAD.WIDE.U32 R38, R59.reuse, 0x8, R38 ;  /* 0x000000083b267825 */ /* 0x042fe200078e0026 */
[----:B------:R-:W-:-:S04]  /*2220*/  IADD3 R59, PT, PT, R59, 0x80, RZ ;  /* 0x000000803b3b7810 */ /* 0x000fc80007ffe0ff */
[----:B------:R0:W-:Y:S03]  /*2230*/  STG.E.64 desc[UR14][R38.64], R36 ;  /* 0x0000002426007986 */ /* 0x0001e6000c101b0e */
.L_x_978:
[----:B------:R-:W-:Y:S05]  /*2240*/  BSYNC.RECONVERGENT B1 ;  /* 0x0000000000017941 */ /* 0x000fea0003800200 */
.L_x_977:
[----:B------:R-:W-:Y:S04]  /*2250*/  BSSY.RECONVERGENT B1, `(.L_x_979) ;  /* 0x0000035000017945 */ /* 0x000fe80003800200 */
[----:B------:R-:W-:Y:S05]  /*2260*/  @!P2 BRA `(.L_x_980) ;  /* 0x0000000000cca947 */ /* 0x000fea0003800000 */
[--C-:B0-----:R-:W-:Y:S01]  /*2270*/  FFMA.FTZ R36, R9, UR4, R41.reuse ;  /* 0x0000000409247c23 */ /* 0x101fe20008010029 */
        /* <DEDUP_REMOVED lines=50> */
.L_x_980:
[----:B------:R-:W-:Y:S05]  /*25a0*/  BSYNC.RECONVERGENT B1 ;  /* 0x0000000000017941 */ /* 0x000fea0003800200 */
.L_x_979:
[----:B------:R-:W-:Y:S05]  /*25b0*/  @!P3 BRA `(.L_x_976) ;  /* 0x000000180014b947 */ /* 0x000fea0003800000 */
[--C-:B0-2---:R-:W-:Y:S01]  /*25c0*/  FFMA.FTZ R37, R47, UR4, R41.reuse ;  /* 0x000000042f257c23 */ /* 0x105fe20008010029 */
[--C-:B------:R-:W-:Y:S01]  /*25d0*/  FFMA.FTZ R38, R58, UR4, R41.reuse ;  /* 0x000000043a267c23 */ /* 0x100fe20008010029 */
[----:B------:R-:W-:Y:S01]  /*25e0*/  FFMA.FTZ R39, R50, UR4, R41 ;  /* 0x0000000432277c23 */ /* 0x000fe20008010029 */
[----:B-----5:R-:W-:Y:S01]  /*25f0*/  LOP3.LUT P0, RZ, R44, 0xff0000, RZ, 0xc0, !PT ;  /* 0x00ff00002cff7812 */ /* 0x020fe2000780c0ff */
[----:B------:R-:W-:Y:S01]  /*2600*/  FADD.FTZ R36, R48, -R37 ;  /* 0x8000002530247221 */ /* 0x000fe20000010000 */
[----:B------:R-:W-:Y:S01]  /*2610*/  FADD.FTZ R38, R51, -R38 ;  /* 0x8000002633267221 */ /* 0x000fe20000010000 */
[----:B------:R-:W-:Y:S01]  /*2620*/  FFMA.FTZ R37, R45, UR4, R41 ;  /* 0x000000042d257c23 */ /* 0x000fe20008010029 */
[----:B------:R-:W-:Y:S01]  /*2630*/  FADD.FTZ R39, R49, -R39 ;  /* 0x8000002731277221 */ /* 0x000fe20000010000 */
[----:B------:R-:W-:Y:S01]  /*2640*/  FMUL.FTZ R36, R36, UR23 ;  /* 0x0000001724247c20 */ /* 0x000fe20008410000 */
[----:B------:R-:W-:Y:S01]  /*2650*/  FMUL.FTZ R40, R38, UR23 ;  /* 0x0000001726287c20 */ /* 0x000fe20008410000 */
[----:B------:R-:W-:Y:S01]  /*2660*/  FADD.FTZ R37, R46, -R37 ;  /* 0x800000252e257221 */ /* 0x000fe20000010000 */
[----:B------:R-:W-:Y:S01]  /*2670*/  FMUL.FTZ R39, R39, UR23 ;  /* 0x0000001727277c20 */ /* 0x000fe20008410000 */
[----:B------:R-:W-:Y:S01]  /*2680*/  FMUL.FTZ R41, R36, UR12 ;  /* 0x0000000c24297c20 */ /* 0x000fe20008410000 */
[----:B------:R0:W-:Y:S01]  /*2690*/  F2F.F16.F32 R38, R40 ;  /* 0x0000002800267304 */ /* 0x0001e20000200800 */
[----:B------:R-:W-:Y:S01]  /*26a0*/  FMUL.FTZ R37, R37, UR23 ;  /* 0x0000001725257c20 */ /* 0x000fe20008410000 */
[----:B------:R-:W-:Y:S01]  /*26b0*/  LOP3.LUT P4, RZ, R44, 0xff00, RZ, 0xc0, !PT ;  /* 0x0000ff002cff7812 */ /* 0x000fe2000788c0ff */
[----:B------:R-:W-:-:S05]  /*26c0*/  FMUL.FTZ R41, R41, UR22 ;  /* 0x0000001629297c20 */ /* 0x000fca0008410000 */
[----:B------:R-:W-:Y:S01]  /*26d0*/  FSEL R41, R41, RZ, P0 ;  /* 0x000000ff29297208 */ /* 0x000fe20000000000 */
[----:B0-----:R-:W-:Y:S01]  /*26e0*/  FMUL.FTZ R40, R40, UR12 ;  /* 0x0000000c28287c20 */ /* 0x001fe20008410000 */
[----:B------:R-:W-:Y:S01]  /*26f0*/  ISETP.GE.U32.AND P0, PT, R44, 0x1000000, PT ;  /* 0x010000002c00780c */ /* 0x000fe20003f06070 */
[----:B------:R-:W0:Y:S02]  /*2700*/  F2F.F16.F32 R43, R36 ;  /* 0x00000024002b7304 */ /* 0x000e240000200800 */
[----:B------:R-:W-:-:S05]  /*2710*/  FMUL.FTZ R40, R40, UR22 ;  /* 0x0000001628287c20 */ /* 0x000fca0008410000 */
[----:B------:R-:W-:Y:S01]  /*2720*/  FSEL R40, R40, RZ, P0 ;  /* 0x000000ff28287208 */ /* 0x000fe20000000000 */
[----:B------:R1:W-:Y:S01]  /*2730*/  F2F.F16.F32 R42, R37 ;  /* 0x00000025002a7304 */ /* 0x0003e20000200800 */
[----:B------:R-:W-:Y:S02]  /*2740*/  LOP3.LUT P0, RZ, R44, 0xff, RZ, 0xc0, !PT ;  /* 0x000000ff2cff7812 */ /* 0x000fe4000780c0ff */
[----:B0-----:R-:W-:-:S05]  /*2750*/  PRMT R43, R43, 0x5410, R38 ;  /* 0x000054102b2b7816 */ /* 0x001fca0000000026 */
[----:B------:R0:W-:Y:S01]  /*2760*/  F2F.F16.F32 R36, R39 ;  /* 0x0000002700247304 */ /* 0x0001e20000200800 */
[----:B-1----:R-:W-:-:S04]  /*2770*/  FMUL.FTZ R37, R37, UR12 ;  /* 0x0000000c25257c20 */ /* 0x002fc80008410000 */
[----:B------:R-:W-:-:S03]  /*2780*/  FMUL.FTZ R37, R37, UR22 ;  /* 0x0000001625257c20 */ /* 0x000fc60008410000 */
[----:B------:R-:W-:Y:S01]  /*2790*/  F2F.F16.F32 R41, R41 ;  /* 0x0000002900297304 */ /* 0x000fe20000200800 */
[----:B0-----:R-:W-:Y:S01]  /*27a0*/  FMUL.FTZ R39, R39, UR12 ;  /* 0x0000000c27277c20 */ /* 0x001fe20008410000 */
[----:B------:R-:W-:-:S03]  /*27b0*/  FSEL R37, R37, RZ, P0 ;  /* 0x000000ff25257208 */ /* 0x000fc60000000000 */
[----:B------:R-:W-:-:S03]  /*27c0*/  FMUL.FTZ R39, R39, UR22 ;  /* 0x0000001627277c20 */ /* 0x000fc60008410000 */
[----:B------:R-:W0:Y:S02]  /*27d0*/  F2F.F16.F32 R60, R40 ;  /* 0x00000028003c7304 */ /* 0x000e240000200800 */
[----:B------:R-:W-:-:S06]  /*27e0*/  FSEL R39, R39, RZ, P4 ;  /* 0x000000ff27277208 */ /* 0x000fcc0002000000 */
[----:B------:R1:W-:Y:S01]  /*27f0*/  F2F.F16.F32 R40, R37 ;  /* 0x0000002500287304 */ /* 0x0003e20000200800 */
[----:B0-----:R-:W-:-:S07]  /*2800*/  PRMT R41, R41, 0x5410, R60 ;  /* 0x0000541029297816 */ /* 0x001fce000000003c */
[----:B------:R-:W0:Y:S01]  /*2810*/  F2F.F16.F32 R39, R39 ;  /* 0x0000002700277304 */ /* 0x000e220000200800 */
[----:B-1----:R-:W-:Y:S01]  /*2820*/  IMAD.WIDE.U32 R36, R36, 0x10000, RZ ;  /* 0x0001000024247825 */ /* 0x002fe200078e00ff */
[----:B------:R-:W1:Y:S04]  /*2830*/  LDC.64 R60, c[0x0][0x468] ;  /* 0x00011a00ff3c7b82 */ /* 0x000e680000000a00 */
[----:B------:R-:W-:Y:S02]  /*2840*/  LOP3.LUT R37, R43, R37, RZ, 0xfc, !PT ;  /* 0x000000252b257212 */ /* 0x000fe400078efcff */
[----:B------:R-:W-:Y:S02]  /*2850*/  LOP3.LUT R36, R36, R42, RZ, 0xfc, !PT ;  /* 0x0000002a24247212 */ /* 0x000fe400078efcff */
[----:B------:R-:W2:Y:S01]  /*2860*/  LDC.64 R42, c[0x0][0x478] ;  /* 0x00011e00ff2a7b82 */ /* 0x000ea20000000a00 */
[----:B0-----:R-:W-:-:S05]  /*2870*/  IMAD.WIDE.U32 R38, R39, 0x10000, RZ ;  /* 0x0001000027267825 */ /* 0x001fca00078e00ff */
[----:B------:R-:W-:Y:S02]  /*2880*/  LOP3.LUT R39, R41, R39, RZ, 0xfc, !PT ;  /* 0x0000002729277212 */ /* 0x000fe400078efcff */
[----:B------:R-:W-:Y:S01]  /*2890*/  LOP3.LUT R38, R38, R40, RZ, 0xfc, !PT ;  /* 0x0000002826267212 */ /* 0x000fe200078efcff */
[----:B-1----:R-:W-:-:S04]  /*28a0*/  IMAD.WIDE.U32 R40, R59, 0x8, R60 ;  /* 0x000000083b287825 */ /* 0x002fc800078e003c */
[----:B--2---:R-:W-:-:S05]  /*28b0*/  IMAD.WIDE.U32 R42, R59, 0x8, R42 ;  /* 0x000000083b2a7825 */ /* 0x004fca00078e002a */
[----:B------:R4:W-:Y:S04]  /*28c0*/  STG.E.64 desc[UR14][R42.64], R36 ;  /* 0x000000242a007986 */ /* 0x0009e8000c101b0e */
[----:B------:R4:W-:Y:S01]  /*28d0*/  STG.E.64 desc[UR14][R40.64], R38 ;  /* 0x0000002628007986 */ /* 0x0009e2000c101b0e */
[----:B------:R-:W-:Y:S05]  /*28e0*/  BRA `(.L_x_976) ;  /* 0x0000001400487947 */ /* 0x000fea0003800000 */
.L_x_970:
        /* <DEDUP_REMOVED lines=10> */
[----:B------:R-:W-:Y:S01]  /*2990*/  LOP3.LUT P0, RZ, R2, 0xff0000, RZ, 0xc0, !PT ;  /* 0x00ff000002ff7812 */ /* 0x000fe2000780c0ff */
[----:B------:R-:W-:Y:S02]  /*29a0*/  HADD2.F32 R37, -RZ, R36.H0_H0 ;  /* 0x20000024ff257230 */ /* 0x000fe40000004100 */
[----:B------:R-:W-:Y:S01]  /*29b0*/  FADD.FTZ R38, R67, -R38 ;  /* 0x8000002643267221 */ /* 0x000fe20000010000 */
[----:B------:R-:W-:Y:S01]  /*29c0*/  SHF.R.U64 R36, R56, 0x10, R57 ;  /* 0x0000001038247819 */ /* 0x000fe20000001239 */
[----:B------:R-:W-:Y:S02]  /*29d0*/  HADD2.F32 R40, -RZ, R40.H0_H0 ;  /* 0x20000028ff287230 */ /* 0x000fe40000004100 */
[----:B------:R-:W-:Y:S01]  /*29e0*/  FADD.FTZ R39, R66, -R39 ;  /* 0x8000002742277221 */ /* 0x000fe20000010000 */
[----:B------:R-:W-:Y:S01]  /*29f0*/  FFMA.FTZ R37, R38, UR23, R37 ;  /* 0x0000001726257c23 */ /* 0x000fe20008010025 */
[----:B------:R-:W-:Y:S01]  /*2a00*/  FFMA.FTZ R38, R5, UR4, R41 ;  /* 0x0000000405267c23 */ /* 0x000fe20008010029 */
[----:B------:R-:W-:-:S02]  /*2a10*/  HADD2.F32 R36, -RZ, R36.H0_H0 ;  /* 0x20000024ff247230 */ /* 0x000fc40000004100 */
[----:B------:R-:W-:Y:S01]  /*2a20*/  FFMA.FTZ R39, R39, UR23, R40 ;  /* 0x0000001727277c23 */ /* 0x000fe20008010028 */
[----:B------:R-:W-:Y:S01]  /*2a30*/  FMUL.FTZ R37, R37, UR12 ;  /* 0x0000000c25257c20 */ /* 0x000fe20008410000 */
[----:B------:R-:W-:Y:S01]  /*2a40*/  FADD.FTZ R38, R68, -R38 ;  /* 0x8000002644267221 */ /* 0x000fe20000010000 */
[----:B------:R-:W-:Y:S01]  /*2a50*/  ISETP.GE.U32.AND P4, PT, R2, 0x1000000, PT ;  /* 0x010000000200780c */ /* 0x000fe20003f86070 */
[----:B------:R-:W-:Y:S01]  /*2a60*/  FMUL.FTZ R39, R39, UR12 ;  /* 0x0000000c27277c20 */ /* 0x000fe20008410000 */
[----:B------:R-:W-:Y:S01]  /*2a70*/  FMUL.FTZ R37, R37, UR22 ;  /* 0x0000001625257c20 */ /* 0x000fe20008410000 */
[----:B------:R-:W-:Y:S01]  /*2a80*/  FFMA.FTZ R36, R38, UR23, R36 ;  /* 0x0000001726247c23 */ /* 0x000fe20008010024 */
[----:B------:R-:W-:Y:S01]  /*2a90*/  MOV R38, R56 ;  /* 0x0000003800267202 */ /* 0x000fe20000000f00 */
[----:B------:R-:W-:Y:S01]  /*2aa0*/  FMUL.FTZ R39, R39, UR22 ;  /* 0x0000001627277c20 */ /* 0x000fe20008410000 */
[----:B------:R-:W0:Y:S01]  /*2ab0*/  LDC.64 R42, c[0x0][0x468] ;  /* 0x00011a00ff2a7b82 */ /* 0x000e220000000a00 */
[----:B------:R-:W-:Y:S01]  /*2ac0*/  FSEL R40, R37, RZ, P0 ;  /* 0x000000ff25287208 */ /* 0x000fe20000000000 */
[----:B------:R-:W-:Y:S01]  /*2ad0*/  FFMA.FTZ R37, R0, UR4, R41 ;  /* 0x0000000400257c23 */ /* 0x000fe20008010029 */
[----:B------:R-:W-:-:S02]  /*2ae0*/  HADD2.F32 R38, -RZ, R38.H0_H0 ;  /* 0x20000026ff267230 */ /* 0x000fc40000004100 */
[----:B------:R-:W-:Y:S01]  /*2af0*/  FMUL.FTZ R36, R36, UR12 ;  /* 0x0000000c24247c20 */ /* 0x000fe20008410000 */
[----:B------:R-:W-:Y:S01]  /*2b00*/  FSEL R39, R39, RZ, P4 ;  /* 0x000000ff27277208 */ /* 0x000fe20002000000 */
[----:B------:R-:W-:Y:S01]  /*2b10*/  FADD.FTZ R37, R3, -R37 ;  /* 0x8000002503257221 */ /* 0x000fe20000010000 */
[----:B------:R-:W-:Y:S01]  /*2b20*/  LOP3.LUT P4, RZ, R2, 0xff00, RZ, 0xc0, !PT ;  /* 0x0000ff0002ff7812 */ /* 0x000fe2000788c0ff */
[----:B------:R-:W-:Y:S01]  /*2b30*/  FMUL.FTZ R36, R36, UR22 ;  /* 0x0000001624247c20 */ /* 0x000fe20008410000 */
[----:B------:R-:W-:Y:S01]  /*2b40*/  LOP3.LUT P0, RZ, R2, 0xff, RZ, 0xc0, !PT ;  /* 0x000000ff02ff7812 */ /* 0x000fe2000780c0ff */
[----:B------:R-:W-:Y:S01]  /*2b50*/  FFMA.FTZ R37, R37, UR23, R38 ;  /* 0x0000001725257c23 */ /* 0x000fe20008010026 */
[----:B------:R-:W-:Y:S02]  /*2b60*/  F2F.F16.F32 R40, R40 ;  /* 0x0000002800287304 */ /* 0x000fe40000200800 */
[----:B------:R-:W-:Y:S01]  /*2b70*/  FSEL R36, R36, RZ, P4 ;  /* 0x000000ff24247208 */ /* 0x000fe20002000000 */
[----:B------:R-:W-:-:S04]  /*2b80*/  FMUL.FTZ R37, R37, UR12 ;  /* 0x0000000c25257c20 */ /* 0x000fc80008410000 */
[----:B------:R-:W-:Y:S01]  /*2b90*/  FMUL.FTZ R37, R37, UR22 ;  /* 0x0000001625257c20 */ /* 0x000fe20008410000 */
[----:B------:R-:W-:Y:S04]  /*2ba0*/  F2F.F16.F32 R36, R36 ;  /* 0x0000002400247304 */ /* 0x000fe80000200800 */
[----:B------:R-:W-:-:S04]  /*2bb0*/  FSEL R37, R37, RZ, P0 ;  /* 0x000000ff25257208 */ /* 0x000fc80000000000 */
[----:B------:R-:W1:Y:S08]  /*2bc0*/  F2F.F16.F32 R39, R39 ;  /* 0x0000002700277304 */ /* 0x000e700000200800 */
[----:B------:R2:W3:Y:S01]  /*2bd0*/  F2F.F16.F32 R38, R37 ;  /* 0x0000002500267304 */ /* 0x0004e20000200800 */
[----:B-1----:R-:W-:Y:S01]  /*2be0*/  PRMT R39, R40, 0x5410, R39 ;  /* 0x0000541028277816 */ /* 0x002fe20000000027 */
[----:B--2---:R-:W-:-:S05]  /*2bf0*/  IMAD.WIDE.U32 R36, R36, 0x10000, RZ ;  /* 0x0001000024247825 */ /* 0x004fca00078e00ff */
[----:B------:R-:W-:Y:S02]  /*2c00*/  LOP3.LUT R37, R39, R37, RZ, 0xfc, !PT ;  /* 0x0000002527257212 */ /* 0x000fe400078efcff */
[----:B---3--:R-:W-:Y:S01]  /*2c10*/  LOP3.LUT R36, R36, R38, RZ, 0xfc, !PT ;  /* 0x0000002624247212 */ /* 0x008fe200078efcff */
[C---:B0-----:R-:W-:Y:S01]  /*2c20*/  IMAD.WIDE.U32 R38, R59.reuse, 0x8, R42 ;  /* 0x000000083b267825 */ /* 0x041fe200078e002a */
[----:B------:R-:W-:-:S04]  /*2c30*/  IADD3 R59, PT, PT, R59, 0x80, RZ ;  /* 0x000000803b3b7810 */ /* 0x000fc80007ffe0ff */
[----:B------:R0:W-:Y:S03]  /*2c40*/  STG.E.64 desc[UR14][R38.64], R36 ;  /* 0x0000002426007986 */ /* 0x0001e6000c101b0e */
.L_x_983:
[----:B------:R-:W-:Y:S05]  /*2c50*/  BSYNC.RECONVERGENT B1 ;  /* 0x0000000000017941 */ /* 0x000fea0003800200 */
.L_x_982:
[----:B------:R-:W-:Y:S04]  /*2c60*/  BSSY.RECONVERGENT B1, `(.L_x_984) ;  /* 0x0000032000017945 */ /* 0x000fe80003800200 */
[----:B------:R-:W-:Y:S05]  /*2c70*/  @!P2 BRA `(.L_x_985) ;  /* 0x0000000000c0a947 */ /* 0x000fea0003800000 */
[----:B0----5:R-:W-:Y:S01]  /*2c80*/  MOV R36, R55 ;  /* 0x0000003700247202 */ /* 0x021fe20000000f00 */
        /* <DEDUP_REMOVED lines=28> */
[C---:B------:R-:W-:Y:S01]  /*2e50*/  LOP3.LUT P4, RZ, R7.reuse, 0xff00, RZ, 0xc0, !PT ;  /* 0x0000ff0007ff7812 */ /* 0x040fe2000788c0ff */
        /* <DEDUP_REMOVED lines=18> */
.L_x_985:
[----:B------:R-:W-:Y:S05]  /*2f80*/  BSYNC.RECONVERGENT B1 ;  /* 0x0000000000017941 */ /* 0x000fea0003800200 */
.L_x_984:
[----:B------:R-:W-:Y:S05]  /*2f90*/  @!P3 BRA `(.L_x_976) ;  /* 0x0000000c009cb947 */ /* 0x000fea0003800000 */
[----:B01---5:R-:W-:Y:S01]  /*2fa0*/  MOV R36, R53 ;  /* 0x0000003500247202 */ /* 0x023fe20000000f00 */
[----:B------:R-:W-:Y:S01]  /*2fb0*/  FFMA.FTZ R37, R47, UR4, R41 ;  /* 0x000000042f257c23 */ /* 0x000fe20008010029 */
[----:B------:R-:W-:Y:S01]  /*2fc0*/  SHF.R.U32.HI R39, RZ, 0x10, R53 ;  /* 0x00000010ff277819 */ /* 0x000fe20000011635 */
[----:B------:R-:W-:Y:S01]  /*2fd0*/  FFMA.FTZ R40, R58, UR4, R41 ;  /* 0x000000043a287c23 */ /* 0x000fe20008010029 */
[----:B------:R-:W-:Y:S01]  /*2fe0*/  SHF.R.U64 R38, R52, 0x10, R53 ;  /* 0x0000001034267819 */ /* 0x000fe20000001235 */
[----:B------:R-:W-:Y:S02]  /*2ff0*/  HADD2.F32 R36, -RZ, R36.H0_H0 ;  /* 0x20000024ff247230 */ /* 0x000fe40000004100 */
[----:B------:R-:W-:Y:S01]  /*3000*/  FADD.FTZ R37, R48, -R37 ;  /* 0x8000002530257221 */ /* 0x000fe20000010000 */
[----:B------:R-:W-:Y:S02]  /*3010*/  HADD2.F32 R39, -RZ, R39.H0_H0 ;  /* 0x20000027ff277230 */ /* 0x000fe40000004100 */
[----:B------:R-:W-:Y:S01]  /*3020*/  FADD.FTZ R40, R51, -R40 ;  /* 0x8000002833287221 */ /* 0x000fe20000010000 */
[----:B------:R-:W-:-:S02]  /*3030*/  HADD2.F32 R38, -RZ, R38.H0_H0 ;  /* 0x20000026ff267230 */ /* 0x000fc40000004100 */
[----:B------:R-:W-:Y:S01]  /*3040*/  FFMA.FTZ R37, R37, UR23, R36 ;  /* 0x0000001725257c23 */ /* 0x000fe20008010024 */
[----:B------:R-:W-:Y:S01]  /*3050*/  FFMA.FTZ R36, R50, UR4, R41 ;  /* 0x0000000432247c23 */ /* 0x000fe20008010029 */
[----:B------:R-:W-:Y:S01]  /*3060*/  FFMA.FTZ R39, R40, UR23, R39 ;  /* 0x0000001728277c23 */ /* 0x000fe20008010027 */
[----:B------:R-:W-:Y:S01]  /*3070*/  FFMA.FTZ R41, R45, UR4, R41 ;  /* 0x000000042d297c23 */ /* 0x000fe20008010029 */
[----:B------:R-:W-:Y:S01]  /*3080*/  FMUL.FTZ R37, R37, UR12 ;  /* 0x0000000c25257c20 */ /* 0x000fe20008410000 */
[----:B------:R-:W-:Y:S01]  /*3090*/  FADD.FTZ R36, R49, -R36 ;  /* 0x8000002431247221 */ /* 0x000fe20000010000 */
[----:B------:R-:W-:Y:S01]  /*30a0*/  FMUL.FTZ R39, R39, UR12 ;  /* 0x0000000c27277c20 */ /* 0x000fe20008410000 */
[----:B------:R-:W-:Y:S01]  /*30b0*/  FADD.FTZ R42, R46, -R41 ;  /* 0x800000292e2a7221 */ /* 0x000fe20000010000 */
[----:B------:R-:W-:Y:S01]  /*30c0*/  LOP3.LUT P0, RZ, R44, 0xff0000, RZ, 0xc0, !PT ;  /* 0x00ff00002cff7812 */ /* 0x000fe2000780c0ff */
[----:B------:R-:W-:Y:S01]  /*30d0*/  FFMA.FTZ R38, R36, UR23, R38 ;  /* 0x0000001724267c23 */ /* 0x000fe20008010026 */
[----:B------:R-:W-:Y:S01]  /*30e0*/  FMUL.FTZ R36, R37, UR22 ;  /* 0x0000001625247c20 */ /* 0x000fe20008410000 */
[----:B------:R-:W-:Y:S01]  /*30f0*/  MOV R37, R52 ;  /* 0x0000003400257202 */ /* 0x000fe20000000f00 */
[----:B------:R-:W-:Y:S01]  /*3100*/  FMUL.FTZ R39, R39, UR22 ;  /* 0x0000001627277c20 */ /* 0x000fe20008410000 */
[----:B------:R-:W-:Y:S01]  /*3110*/  ISETP.GE.U32.AND P4, PT, R44, 0x1000000, PT ;  /* 0x010000002c00780c */ /* 0x000fe20003f86070 */
[----:B------:R-:W-:Y:S01]  /*3120*/  FMUL.FTZ R38, R38, UR12 ;  /* 0x0000000c26267c20 */ /* 0x000fe20008410000 */
[----:B------:R-:W-:Y:S01]  /*3130*/  FSEL R36, R36, RZ, P0 ;  /* 0x000000ff24247208 */ /* 0x000fe20000000000 */
[----:B------:R-:W-:Y:S01]  /*3140*/  HADD2.F32 R37, -RZ, R37.H0_H0 ;  /* 0x20000025ff257230 */ /* 0x000fe20000004100 */
[----:B------:R-:W-:Y:S01]  /*3150*/  FSEL R41, R39, RZ, P4 ;  /* 0x000000ff27297208 */ /* 0x000fe20002000000 */
[----:B------:R-:W-:Y:S01]  /*3160*/  FMUL.FTZ R38, R38, UR22 ;  /* 0x0000001626267c20 */ /* 0x000fe20008410000 */
[----:B------:R-:W-:Y:S01]  /*3170*/  LOP3.LUT P4, RZ, R44, 0xff00, RZ, 0xc0, !PT ;  /* 0x0000ff002cff7812 */ /* 0x000fe2000788c0ff */
[----:B------:R0:W-:Y:S01]  /*3180*/  F2F.F16.F32 R40, R36 ;  /* 0x0000002400287304 */ /* 0x0001e20000200800 */
[----:B------:R-:W-:Y:S01]  /*3190*/  FFMA.FTZ R37, R42, UR23, R37 ;  /* 0x000000172a257c23 */ /* 0x000fe20008010025 */
[----:B------:R-:W-:Y:S01]  /*31a0*/  LOP3.LUT P0, RZ, R44, 0xff, RZ, 0xc0, !PT ;  /* 0x000000ff2cff7812 */ /* 0x000fe2000780c0ff */
[----:B------:R-:W1:Y:S02]  /*31b0*/  LDC.64 R42, c[0x0][0x468] ;  /* 0x00011a00ff2a7b82 */ /* 0x000e640000000a00 */
[----:B------:R-:W-:-:S03]  /*31c0*/  FMUL.FTZ R37, R37, UR12 ;  /* 0x0000000c25257c20 */ /* 0x000fc60008410000 */
[----:B------:R-:W2:Y:S01]  /*31d0*/  F2F.F16.F32 R39, R41 ;  /* 0x0000002900277304 */ /* 0x000ea20000200800 */
[----:B0-----:R-:W-:Y:S01]  /*31e0*/  FSEL R36, R38, RZ, P4 ;  /* 0x000000ff26247208 */ /* 0x001fe20002000000 */
[----:B------:R-:W-:-:S05]  /*31f0*/  FMUL.FTZ R37, R37, UR22 ;  /* 0x0000001625257c20 */ /* 0x000fca0008410000 */
[----:B------:R-:W-:Y:S01]  /*3200*/  FSEL R37, R37, RZ, P0 ;  /* 0x000000ff25257208 */ /* 0x000fe20000000000 */
[----:B------:R-:W0:Y:S01]  /*3210*/  F2F.F16.F32 R36, R36 ;  /* 0x0000002400247304 */ /* 0x000e220000200800 */
[----:B--2---:R-:W-:-:S07]  /*3220*/  PRMT R39, R40, 0x5410, R39 ;  /* 0x0000541028277816 */ /* 0x004fce0000000027 */
[----:B------:R0:W2:Y:S02]  /*3230*/  F2F.F16.F32 R38, R37 ;  /* 0x0000002500267304 */ /* 0x0000a40000200800 */
[----:B0-----:R-:W-:-:S05]  /*3240*/  IMAD.WIDE.U32 R36, R36, 0x10000, RZ ;  /* 0x0001000024247825 */ /* 0x001fca00078e00ff */
[----:B------:R-:W-:Y:S02]  /*3250*/  LOP3.LUT R37, R39, R37, RZ, 0xfc, !PT ;  /* 0x0000002527257212 */ /* 0x000fe400078efcff */
[----:B--2---:R-:W-:Y:S01]  /*3260*/  LOP3.LUT R36, R36, R38, RZ, 0xfc, !PT ;  /* 0x0000002624247212 */ /* 0x004fe200078efcff */
[----:B-1----:R-:W-:-:S05]  /*3270*/  IMAD.WIDE.U32 R38, R59, 0x8, R42 ;  /* 0x000000083b267825 */ /* 0x002fca00078e002a */
[----:B------:R3:W-:Y:S01]  /*3280*/  STG.E.64 desc[UR14][R38.64], R36 ;  /* 0x0000002426007986 */ /* 0x0007e2000c101b0e */
[----:B------:R-:W-:Y:S05]  /*3290*/  BRA `(.L_x_976) ;  /* 0x0000000800dc7947 */ /* 0x000fea0003800000 */
.L_x_981:
[----:B------:R-:W-:Y:S04]  /*32a0*/  BSSY.RECONVERGENT B1, `(.L_x_986) ;  /* 0x000003d000017945 */ /* 0x000fe80003800200 */
[----:B------:R-:W-:Y:S05]  /*32b0*/  @!P1 BRA `(.L_x_987) ;  /* 0x0000000000ec9947 */ /* 0x000fea0003800000 */
[--C-:B------:R-:W-:Y:S01]  /*32c0*/  FFMA.FTZ R36, R4, UR4, R41.reuse ;  /* 0x0000000404247c23 */ /* 0x100fe20008010029 */
[----:B-----5:R-:W-:Y:S01]  /*32d0*/  MOV R37, R57 ;  /* 0x0000003900257202 */ /* 0x020fe20000000f00 */
[----:B------:R-:W-:Y:S01]  /*32e0*/  FFMA.FTZ R40, R0, UR4, R41 ;  /* 0x0000000400287c23 */ /* 0x000fe20008010029 */
[----:B------:R-:W-:Y:S01]  /*32f0*/  LOP3.LUT P0, RZ, R2, 0xff0000, RZ, 0xc0, !PT ;  /* 0x00ff000002ff7812 */ /* 0x000fe2000780c0ff */
[----:B------:R-:W-:Y:S01]  /*3300*/  FADD.FTZ R38, R67, -R36 ;  /* 0x8000002443267221 */ /* 0x000fe20000010000 */
[----:B------:R-:W-:Y:S01]  /*3310*/  SHF.R.U32.HI R36, RZ, 0x10, R57 ;  /* 0x00000010ff247819 */ /* 0x000fe20000011639 */
[----:B------:R-:W-:Y:S02]  /*3320*/  HADD2.F32 R61, -RZ, R37.H0_H0 ;  /* 0x20000025ff3d7230 */ /* 0x000fe40000004100 */
[----:B------:R-:W-:Y:S01]  /*3330*/  FFMA.FTZ R37, R6, UR4, R41 ;  /* 0x0000000406257c23 */ /* 0x000fe20008010029 */
[----:B------:R-:W-:Y:S01]  /*3340*/  LOP3.LUT P4, RZ, R2, 0xff00, RZ, 0xc0, !PT ;  /* 0x0000ff0002ff7812 */ /* 0x000fe2000788c0ff */
[----:B------:R-:W-:Y:S01]  /*3350*/  FADD.FTZ R40, R3, -R40 ;  /* 0x8000002803287221 */ /* 0x000fe20000010000 */
[----:B------:R-:W-:-:S02]  /*3360*/  HADD2.F32 R36, -RZ, R36.H0_H0 ;  /* 0x20000024ff247230 */ /* 0x000fc40000004100 */
[----:B------:R-:W-:Y:S01]  /*3370*/  FADD.FTZ R42, R66, -R37 ;  /* 0x80000025422a7221 */ /* 0x000fe20000010000 */
[----:B------:R-:W-:Y:S01]  /*3380*/  FFMA.FTZ R61, R38, UR23, R61 ;  /* 0x00000017263d7c23 */ /* 0x000fe2000801003d */
[----:B------:R-:W-:Y:S01]  /*3390*/  FFMA.FTZ R38, R5, UR4, R41 ;  /* 0x0000000405267c23 */ /* 0x000fe20008010029 */
[----:B------:R-:W-:Y:S01]  /*33a0*/  MOV R37, R56 ;  /* 0x0000003800257202 */ /* 0x000fe20000000f00 */
[----:B------:R-:W-:Y:S01]  /*33b0*/  FFMA.FTZ R42, R42, UR23, R36 ;  /* 0x000000172a2a7c23 */ /* 0x000fe20008010024 */
[----:B------:R-:W-:Y:S01]  /*33c0*/  SHF.R.U64 R36, R56, 0x10, R57 ;  /* 0x0000001038247819 */ /* 0x000fe20000001239 */
[----:B------:R-:W-:Y:S01]  /*33d0*/  FADD.FTZ R38, R68, -R38 ;  /* 0x8000002644267221 */ /* 0x000fe20000010000 */
[----:B------:R0:W-:Y:S01]  /*33e0*/  F2F.F16.F32 R60, R61 ;  /* 0x0000003d003c7304 */ /* 0x0001e20000200800 */
[----:B------:R-:W-:Y:S02]  /*33f0*/  HADD2.F32 R39, -RZ, R37.H0_H0 ;  /* 0x20000025ff277230 */ /* 0x000fe40000004100 */
[----:B------:R-:W-:-:S03]  /*3400*/  HADD2.F32 R36, -RZ, R36.H0_H0 ;  /* 0x20000024ff247230 */ /* 0x000fc60000004100 */
[----:B------:R-:W-:Y:S02]  /*3410*/  FFMA.FTZ R39, R40, UR23, R39 ;  /* 0x0000001728277c23 */ /* 0x000fe40008010027 */
[----:B------:R-:W-:Y:S01]  /*3420*/  FFMA.FTZ R36, R38, UR23, R36 ;  /* 0x0000001726247c23 */ /* 0x000fe20008010024 */
[----:B0-----:R-:W-:Y:S01]  /*3430*/  FMUL.FTZ R61, R61, UR12 ;  /* 0x0000000c3d3d7c20 */ /* 0x001fe20008410000 */
[----:B------:R0:W1:Y:S03]  /*3440*/  F2F.F16.F32 R37, R42 ;  /* 0x0000002a00257304 */ /* 0x0000660000200800 */
[----:B------:R-:W-:-:S05]  /*3450*/  FMUL.FTZ R61, R61, UR22 ;  /* 0x000000163d3d7c20 */ /* 0x000fca0008410000 */
[----:B------:R2:W-:Y:S01]  /*3460*/  F2F.F16.F32 R38, R36 ;  /* 0x0000002400267304 */ /* 0x0005e20000200800 */
[----:B0-----:R-:W-:Y:S01]  /*3470*/  FMUL.FTZ R42, R42, UR12 ;  /* 0x0000000c2a2a7c20 */ /* 0x001fe20008410000 */
[----:B------:R-:W-:Y:S02]  /*3480*/  FSEL R61, R61, RZ, P0 ;  /* 0x000000ff3d3d7208 */ /* 0x000fe40000000000 */
[----:B------:R-:W-:Y:S01]  /*3490*/  ISETP.GE.U32.AND P0, PT, R2, 0x1000000, PT ;  /* 0x010000000200780c */ /* 0x000fe20003f06070 */
[----:B------:R-:W-:Y:S01]  /*34a0*/  FMUL.FTZ R42, R42, UR22 ;  /* 0x000000162a2a7c20 */ /* 0x000fe20008410000 */
[----:B-1----:R-:W-:Y:S02]  /*34b0*/  PRMT R60, R60, 0x5410, R37 ;  /* 0x000054103c3c7816 */ /* 0x002fe40000000025 */
[----:B------:R0:W-:Y:S01]  /*34c0*/  F2F.F16.F32 R43, R39 ;  /* 0x00000027002b7304 */ /* 0x0001e20000200800 */
[----:B--2---:R-:W-:Y:S01]  /*34d0*/  FMUL.FTZ R36, R36, UR12 ;  /* 0x0000000c24247c20 */ /* 0x004fe20008410000 */
[----:B------:R-:W-:-:S02]  /*34e0*/  FSEL R42, R42, RZ, P0 ;  /* 0x000000ff2a2a7208 */ /* 0x000fc40000000000 */
[----:B------:R-:W-:Y:S01]  /*34f0*/  LOP3.LUT P0, RZ, R2, 0xff, RZ, 0xc0, !PT ;  /* 0x000000ff02ff7812 */ /* 0x000fe2000780c0ff */
[----:B------:R-:W-:-:S03]  /*3500*/  FMUL.FTZ R36, R36, UR22 ;  /* 0x0000001624247c20 */ /* 0x000fc60008410000 */
[----:B------:R-:W-:Y:S01]  /*3510*/  F2F.F16.F32 R61, R61 ;  /* 0x0000003d003d7304 */ /* 0x000fe20000200800 */
[----:B0-----:R-:W-:Y:S01]  /*3520*/  FMUL.FTZ R39, R39, UR12 ;  /* 0x0000000c27277c20 */ /* 0x001fe20008410000 */
[----:B------:R-:W-:-:S03]  /*3530*/  FSEL R36, R36, RZ, P4 ;  /* 0x000000ff24247208 */ /* 0x000fc60002000000 */
[----:B------:R-:W-:-:S03]  /*3540*/  FMUL.FTZ R39, R39, UR22 ;  /* 0x0000001627277c20 */ /* 0x000fc60008410000 */
[----:B------:R-:W0:Y:S02]  /*3550*/  F2F.F16.F32 R42, R42 ;  /* 0x0000002a002a7304 */ /* 0x000e240000200800 */
[----:B------:R-:W-:-:S06]  /*3560*/  FSEL R39, R39, RZ, P0 ;  /* 0x000000ff27277208 */ /* 0x000fcc0000000000 */
[----:B------:R-:W1:Y:S01]  /*3570*/  F2F.F16.F32 R36, R36 ;  /* 0x0000002400247304 */ /* 0x000e620000200800 */
[----:B0-----:R-:W-:-:S07]  /*3580*/  PRMT R42, R61, 0x5410, R42 ;  /* 0x000054103d2a7816 */ /* 0x001fce000000002a */
[----:B------:R0:W2:Y:S01]  /*3590*/  F2F.F16.F32 R40, R39 ;  /* 0x0000002700287304 */ /* 0x0000a20000200800 */
[----:B-1----:R-:W-:-:S04]  /*35a0*/  IMAD.WIDE.U32 R36, R36, 0x10000, RZ ;  /* 0x0001000024247825 */ /* 0x002fc800078e00ff */
[----:B0-----:R-:W-:Y:S01]  /*35b0*/  IMAD.WIDE.U32 R38, R38, 0x10000, RZ ;  /* 0x0001000026267825 */ /* 0x001fe200078e00ff */
[----:B------:R-:W-:Y:S02]  /*35c0*/  LOP3.LUT R37, R42, R37, RZ, 0xfc, !PT ;  /* 0x000000252a257212 */ /* 0x000fe400078efcff */
[----:B--2---:R-:W-:Y:S02]  /*35d0*/  LOP3.LUT R36, R36, R40, RZ, 0xfc, !PT ;  /* 0x0000002824247212 */ /* 0x004fe400078efcff */
[----:B------:R-:W-:Y:S02]  /*35e0*/  LOP3.LUT R39, R60, R39, RZ, 0xfc, !PT ;  /* 0x000000273c277212 */ /* 0x000fe400078efcff */
[----:B------:R-:W0:Y:S01]  /*35f0*/  LDC.64 R60, c[0x0][0x478] ;  /* 0x00011e00ff3c7b82 */ /* 0x000e220000000a00 */
[----:B------:R-:W-:-:S07]  /*3600*/  LOP3.LUT R38, R38, R43, RZ, 0xfc, !PT ;  /* 0x0000002b26267212 */ /* 0x000fce00078efcff */
[----:B------:R-:W1:Y:S01]  /*3610*/  LDC.64 R42, c[0x0][0x468] ;  /* 0x00011a00ff2a7b82 */ /* 0x000e620000000a00 */
[----:B0-----:R-:W-:-:S05]  /*3620*/  IMAD.WIDE.U32 R60, R59, 0x8, R60 ;  /* 0x000000083b3c7825 */ /* 0x001fca00078e003c */
[----:B------:R0:W-:Y:S01]  /*3630*/  STG.E.64 desc[UR14][R60.64], R38 ;  /* 0x000000263c007986 */ /* 0x0001e2000c101b0e */
[C---:B-1----:R-:W-:Y:S01]  /*3640*/  IMAD.WIDE.U32 R42, R59.reuse, 0x8, R42 ;  /* 0x000000083b2a7825 */ /* 0x042fe200078e002a */
[----:B------:R-:W-:-:S04]  /*3650*/  IADD3 R59, PT, PT, R59, 0x80, RZ ;  /* 0x000000803b3b7810 */ /* 0x000fc80007ffe0ff */
[----:B------:R0:W-:Y:S03]  /*3660*/  STG.E.64 desc[UR14][R42.64], R36 ;  /* 0x000000242a007986 */ /* 0x0001e6000c101b0e */
.L_x_987:
[----:B------:R-:W-:Y:S05]  /*3670*/  BSYNC.RECONVERGENT B1 ;  /* 0x0000000000017941 */ /* 0x000fea0003800200 */
.L_x_986:
[----:B------:R-:W-:Y:S04]  /*3680*/  BSSY.RECONVERGENT B1, `(.L_x_988) ;  /* 0x000003d000017945 */ /* 0x000fe80003800200 */
[----:B------:R-:W-:Y:S05]  /*3690*/  @!P2 BRA `(.L_x_989) ;  /* 0x0000000000eca947 */ /* 0x000fea0003800000 */
[--C-:B0-----:R-:W-:Y:S01]  /*36a0*/  FFMA.FTZ R36, R9, UR4, R41.reuse ;  /* 0x0000000409247c23 */ /* 0x101fe20008010029 */
        /* <DEDUP_REMOVED lines=58> */
.L_x_989:
[----:B------:R-:W-:Y:S05]  /*3a50*/  BSYNC.RECONVERGENT B1 ;  /* 0x0000000000017941 */ /* 0x000fea0003800200 */
.L_x_988:
[----:B------:R-:W-:Y:S05]  /*3a60*/  @!P3 BRA `(.L_x_976) ;  /* 0x0000000000e8b947 */ /* 0x000fea0003800000 */
[----:B0-2--5:R-:W-:Y:S01]  /*3a70*/  MOV R36, R53 ;  /* 0x0000003500247202 */ /* 0x025fe20000000f00 */
[--C-:B------:R-:W-:Y:S01]  /*3a80*/  FFMA.FTZ R37, R47, UR4, R41.reuse ;  /* 0x000000042f257c23 */ /* 0x100fe20008010029 */
[----:B------:R-:W-:Y:S01]  /*3a90*/  FFMA.FTZ R40, R58, UR4, R41 ;  /* 0x000000043a287c23 */ /* 0x000fe20008010029 */
[----:B------:R-:W-:Y:S01]  /*3aa0*/  SHF.R.U32.HI R38, RZ, 0x10, R53 ;  /* 0x00000010ff267819 */ /* 0x000fe20000011635 */
[----:B------:R-:W-:Y:S01]  /*3ab0*/  FFMA.FTZ R42, R45, UR4, R41 ;  /* 0x000000042d2a7c23 */ /* 0x000fe20008010029 */
[----:B------:R-:W-:Y:S02]  /*3ac0*/  HADD2.F32 R36, -RZ, R36.H0_H0 ;  /* 0x20000024ff247230 */ /* 0x000fe40000004100 */
[----:B------:R-:W-:Y:S01]  /*3ad0*/  FADD.FTZ R37, R48, -R37 ;  /* 0x8000002530257221 */ /* 0x000fe20000010000 */
[----:B------:R-:W-:Y:S01]  /*3ae0*/  FADD.FTZ R39, R51, -R40 ;  /* 0x8000002833277221 */ /* 0x000fe20000010000 */
[----:B------:R-:W-:Y:S01]  /*3af0*/  SHF.R.U64 R40, R52, 0x10, R53 ;  /* 0x0000001034287819 */ /* 0x000fe20000001235 */
[----:B------:R-:W-:-:S02]  /*3b00*/  HADD2.F32 R38, -RZ, R38.H0_H0 ;  /* 0x20000026ff267230 */ /* 0x000fc40000004100 */
[----:B------:R-:W-:Y:S01]  /*3b10*/  FFMA.FTZ R36, R37, UR23, R36 ;  /* 0x0000001725247c23 */ /* 0x000fe20008010024 */
[----:B------:R-:W-:Y:S01]  /*3b20*/  FFMA.FTZ R41, R50, UR4, R41 ;  /* 0x0000000432297c23 */ /* 0x000fe20008010029 */
[----:B------:R-:W-:Y:S01]  /*3b30*/  MOV R37, R52 ;  /* 0x0000003400257202 */ /* 0x000fe20000000f00 */
[----:B------:R-:W-:Y:S01]  /*3b40*/  HADD2.F32 R40, -RZ, R40.H0_H0 ;  /* 0x20000028ff287230 */ /* 0x000fe20000004100 */
[----:B------:R0:W-:Y:S01]  /*3b50*/  F2F.F16.F32 R43, R36 ;  /* 0x00000024002b7304 */ /* 0x0001e20000200800 */
[----:B------:R-:W-:Y:S01]  /*3b60*/  FADD.FTZ R41, R49, -R41 ;  /* 0x8000002931297221 */ /* 0x000fe20000010000 */
[----:B------:R-:W-:Y:S01]  /*3b70*/  FFMA.FTZ R39, R39, UR23, R38 ;  /* 0x0000001727277c23 */ /* 0x000fe20008010026 */
[----:B------:R-:W-:Y:S01]  /*3b80*/  HADD2.F32 R37, -RZ, R37.H0_H0 ;  /* 0x20000025ff257230 */ /* 0x000fe20000004100 */
[----:B------:R-:W-:Y:S01]  /*3b90*/  LOP3.LUT P0, RZ, R44, 0xff0000, RZ, 0xc0, !PT ;  /* 0x00ff00002cff7812 */ /* 0x000fe2000780c0ff */
[----:B------:R-:W-:Y:S01]  /*3ba0*/  FFMA.FTZ R40, R41, UR23, R40 ;  /* 0x0000001729287c23 */ /* 0x000fe20008010028 */
[----:B------:R-:W-:Y:S01]  /*3bb0*/  FADD.FTZ R42, R46, -R42 ;  /* 0x8000002a2e2a7221 */ /* 0x000fe20000010000 */
[----:B------:R-:W-:Y:S01]  /*3bc0*/  LOP3.LUT P4, RZ, R44, 0xff00, RZ, 0xc0, !PT ;  /* 0x0000ff002cff7812 */ /* 0x000fe2000788c0ff */
[----:B------:R1:W2:Y:S01]  /*3bd0*/  F2F.F16.F32 R38, R39 ;  /* 0x0000002700267304 */ /* 0x0002a20000200800 */
[----:B0-----:R-:W-:Y:S01]  /*3be0*/  FMUL.FTZ R36, R36, UR12 ;  /* 0x0000000c24247c20 */ /* 0x001fe20008410000 */
[----:B------:R-:W-:-:S03]  /*3bf0*/  FFMA.FTZ R37, R42, UR23, R37 ;  /* 0x000000172a257c23 */ /* 0x000fc60008010025 */
[----:B------:R-:W-:-:S03]  /*3c00*/  FMUL.FTZ R41, R36, UR22 ;  /* 0x0000001624297c20 */ /* 0x000fc60008410000 */
[----:B------:R0:W-:Y:S01]  /*3c10*/  F2F.F16.F32 R42, R37 ;  /* 0x00000025002a7304 */ /* 0x0001e20000200800 */
[----:B-1----:R-:W-:Y:S01]  /*3c20*/  FMUL.FTZ R39, R39, UR12 ;  /* 0x0000000c27277c20 */ /* 0x002fe20008410000 */
[----:B------:R-:W-:Y:S02]  /*3c30*/  FSEL R41, R41, RZ, P0 ;  /* 0x000000ff29297208 */ /* 0x000fe40000000000 */
[----:B------:R-:W-:Y:S01]  /*3c40*/  ISETP.GE.U32.AND P0, PT, R44, 0x1000000, PT ;  /* 0x010000002c00780c */ /* 0x000fe20003f06070 */
[----:B------:R-:W-:Y:S01]  /*3c50*/  FMUL.FTZ R39, R39, UR22 ;  /* 0x0000001627277c20 */ /* 0x000fe20008410000 */
[----:B--2---:R-:W-:Y:S02]  /*3c60*/  PRMT R43, R43, 0x5410, R38 ;  /* 0x000054102b2b7816 */ /* 0x004fe40000000026 */
[----:B------:R1:W-:Y:S01]  /*3c70*/  F2F.F16.F32 R36, R40 ;  /* 0x0000002800247304 */ /* 0x0003e20000200800 */
[----:B0-----:R-:W-:Y:S01]  /*3c80*/  FMUL.FTZ R37, R37, UR12 ;  /* 0x0000000c25257c20 */ /* 0x001fe20008410000 */
[----:B------:R-:W-:-:S02]  /*3c90*/  FSEL R60, R39, RZ, P0 ;  /* 0x000000ff273c7208 */ /* 0x000fc40000000000 */
[----:B------:R-:W-:Y:S01]  /*3ca0*/  LOP3.LUT P0, RZ, R44, 0xff, RZ, 0xc0, !PT ;  /* 0x000000ff2cff7812 */ /* 0x000fe2000780c0ff */
[----:B------:R-:W-:-:S03]  /*3cb0*/  FMUL.FTZ R37, R37, UR22 ;  /* 0x0000001625257c20 */ /* 0x000fc60008410000 */
[----:B------:R-:W-:Y:S01]  /*3cc0*/  F2F.F16.F32 R41, R41 ;  /* 0x0000002900297304 */ /* 0x000fe20000200800 */
[----:B-1----:R-:W-:Y:S01]  /*3cd0*/  FMUL.FTZ R40, R40, UR12 ;  /* 0x0000000c28287c20 */ /* 0x002fe20008410000 */
        /* <DEDUP_REMOVED lines=18> */
[----:B------:R1:W-:Y:S02]  /*3e00*/  STG.E.64 desc[UR14][R40.64], R38 ;  /* 0x0000002628007986 */ /* 0x0003e4000c101b0e */
.L_x_976:
[----:B------:R-:W-:Y:S05]  /*3e10*/  BSYNC.RECONVERGENT B0 ;  /* 0x0000000000007941 */ /* 0x000fea0003800200 */
.L_x_969:
[----:B------:R-:W-:Y:S02]  /*3e20*/  UIADD3 UR7, UPT, UPT, UR7, UR24, URZ ;  /* 0x0000001807077290 */ /* 0x000fe4000fffe0ff */
[----:B------:R-:W-:Y:S02]  /*3e30*/  UPLOP3.LUT UP2, UPT, UPT, UPT, UP2, 0x40, 0x4 ;  /* 0x000000000004789c */ /* 0x000fe40003f4e820 */
[----:B------:R-:W-:-:S09]  /*3e40*/  UISETP.GE.AND UP1, UPT, UR7, UR25, UPT ;  /* 0x000000190700728c */ /* 0x000fd2000bf26270 */
[----:B------:R-:W-:Y:S05]  /*3e50*/  BRA.U !UP1, `(.L_x_990) ;  /* 0xffffffc509b07547 */ /* 0x000fea000b83ffff */
.L_x_960:
        /* <DEDUP_REMOVED lines=26> */
.L_x_991:
        /* <DEDUP_REMOVED lines=16> */
.L_x_6680:


//--------------------- .text._ZN10layer_norm13ln_bwd_kernelINS_13Kernel_traitsI6__halfS2_S2_S2_fjLj1536ELj1ELj1ELj4ELj8ENS_18Kernel_traits_baseILj1536ES2_S2_S2_S2_fjLj128EEEEELb1ELb0ELb0ELb1EEEvNS_9BwdParamsE --------------------------
	.section	.text._ZN10layer_norm13ln_bwd_kernelINS_13Kernel_traitsI6__halfS2_S2_S2_fjLj1536ELj1ELj1ELj4ELj8ENS_18Kernel_traits_baseILj1536ES2_S2_S2_S2_fjLj128EEEEELb1ELb0ELb0ELb1EEEvNS_9BwdParamsE,"ax",@progbits
	.align	128
        .global         _ZN10layer_norm13ln_bwd_kernelINS_13Kernel_traitsI6__halfS2_S2_S2_fjLj1536ELj1ELj1ELj4ELj8ENS_18Kernel_traits_baseILj1536ES2_S2_S2_S2_fjLj128EEEEELb1ELb0ELb0ELb1EEEvNS_9BwdParamsE
        .type           _ZN10layer_norm13ln_bwd_kernelINS_13Kernel_traitsI6__halfS2_S2_S2_fjLj1536ELj1ELj1ELj4ELj8ENS_18Kernel_traits_baseILj1536ES2_S2_S2_S2_fjLj128EEEEELb1ELb0ELb0ELb1EEEvNS_9BwdParamsE,@function
        .size           _ZN10layer_norm13ln_bwd_kernelINS_13Kernel_traitsI6__halfS2_S2_S2_fjLj1536ELj1ELj1ELj4ELj8ENS_18Kernel_traits_baseILj1536ES2_S2_S2_S2_fjLj128EEEEELb1ELb0ELb0ELb1EEEvNS_9BwdParamsE,(.L_x_6681 - _ZN10layer_norm13ln_bwd_kernelINS_13Kernel_traitsI6__halfS2_S2_S2_fjLj1536ELj1ELj1ELj4ELj8ENS_18Kernel_traits_baseILj1536ES2_S2_S2_S2_fjLj128EEEEELb1ELb0ELb0ELb1EEEvNS_9BwdParamsE)
        .other          _ZN10layer_norm13ln_bwd_kernelINS_13Kernel_traitsI6__halfS2_S2_S2_fjLj1536ELj1ELj1ELj4ELj8ENS_18Kernel_traits_baseILj1536ES2_S2_S2_S2_fjLj128EEEEELb1ELb0ELb0ELb1EEEvNS_9BwdParamsE,@"STO_CUDA_ENTRY STV_DEFAULT"
_ZN10layer_norm13ln_bwd_kernelINS_13Kernel_traitsI6__halfS2_S2_S2_fjLj1536ELj1ELj1ELj4ELj8ENS_18Kernel_traits_baseILj1536ES2_S2_S2_S2_fjLj128EEEEELb1ELb0ELb0ELb1EEEvNS_9BwdParamsE:
.text._ZN10layer_norm13ln_bwd_kernelINS_13Kernel_traitsI6__halfS2_S2_S2_fjLj1536ELj1ELj1ELj4ELj8ENS_18Kernel_traits_baseILj1536ES2_S2_S2_S2_fjLj128EEEEELb1ELb0ELb0ELb1EEEvNS_9BwdParamsE:
        /* <DEDUP_REMOVED lines=52> */
[----:B-----5:R-:W-:Y:S01]  /*0340*/  HADD2.F32 R34, -RZ, R42.H0_H0 ;  /* 0x2000002aff227230 */ /* 0x020fe20000004100 */
[--C-:B------:R-:W-:Y:S01]  /*0350*/  SHF.R.U64 R42, R42, 0x10, R43.reuse ;  /* 0x000000102a2a7819 */ /* 0x100fe2000000122b */
[----:B------:R-:W-:Y:S01]  /*0360*/  HADD2.F32 R35, -RZ, R43.H0_H0 ;  /* 0x2000002bff237230 */ /* 0x000fe20000004100 */
[----:B------:R-:W-:Y:S01]  /*0370*/  SHF.R.U32.HI R43, RZ, 0x10, R43 ;  /* 0x00000010ff2b7819 */ /* 0x000fe2000001162b */
[----:B---3--:R-:W-:Y:S01]  /*0380*/  HADD2.F32 R36, -RZ, R44.H0_H0 ;  /* 0x2000002cff247230 */ /* 0x008fe20000004100 */
[--C-:B------:R-:W-:Y:S01]  /*0390*/  SHF.R.U64 R44, R44, 0x10, R45.reuse ;  /* 0x000000102c2c7819 */ /* 0x100fe2000000122d */
[----:B------:R-:W-:Y:S01]  /*03a0*/  HADD2.F32 R37, -RZ, R45.H0_H0 ;  /* 0x2000002dff257230 */ /* 0x000fe20000004100 */
[----:B------:R-:W-:Y:S01]  /*03b0*/  SHF.R.U32.HI R45, RZ, 0x10, R45 ;  /* 0x00000010ff2d7819 */ /* 0x000fe2000001162d */
[----:B------:R-:W-:Y:S01]  /*03c0*/  HADD2.F32 R38, -RZ, R46.H0_H0 ;  /* 0x2000002eff267230 */ /* 0x000fe20000004100 */
[--C-:B------:R-:W-:Y:S01]  /*03d0*/  SHF.R.U64 R46, R46, 0x10, R47.reuse ;  /* 0x000000102e2e7819 */ /* 0x100fe2000000122f */
[----:B------:R-:W-:Y:S01]  /*03e0*/  HADD2.F32 R39, -RZ, R47.H0_H0 ;  /* 0x2000002fff277230 */ /* 0x000fe20000004100 */
[----:B------:R-:W-:Y:S01]  /*03f0*/  SHF.R.U32.HI R47, RZ, 0x10, R47 ;  /* 0x00000010ff2f7819 */ /* 0x000fe2000001162f */
[----:B------:R-:W-:-:S02]  /*0400*/  HADD2.F32 R42, -RZ, R42.H0_H0 ;  /* 0x2000002aff2a7230 */ /* 0x000fc40000004100 */
[----:B------:R-:W-:Y:S02]  /*0410*/  HADD2.F32 R43, -RZ, R43.H0_H0 ;  /* 0x2000002bff2b7230 */ /* 0x000fe40000004100 */
[----:B------:R-:W-:Y:S02]  /*0420*/  HADD2.F32 R44, -RZ, R44.H0_H0 ;  /* 0x2000002cff2c7230 */ /* 0x000fe40000004100 */
[----:B------:R-:W-:Y:S02]  /*0430*/  HADD2.F32 R45, -RZ, R45.H0_H0 ;  /* 0x2000002dff2d7230 */ /* 0x000fe40000004100 */
[----:B------:R-:W-:Y:S02]  /*0440*/  HADD2.F32 R46, -RZ, R46.H0_H0 ;  /* 0x2000002eff2e7230 */ /* 0x000fe40000004100 */
[----:B012---:R-:W-:-:S07]  /*0450*/  HADD2.F32 R47, -RZ, R47.H0_H0 ;  /* 0x2000002fff2f7230 */ /* 0x007fce0000004100 */
.L_x_997:
[----:B------:R-:W-:Y:S01]  /*0460*/  UIMAD UR4, UR6, UR20, URZ ;  /* 0x00000014060472a4 */ /* 0x000fe2000f8e02ff */
[----:B0123--:R-:W0:Y:S01]  /*0470*/  LDC.64 R30, c[0x0][0x428] ;  /* 0x00010a00ff1e7b82 */ /* 0x00fe220000000a00 */
        /* <DEDUP_REMOVED lines=11> */
[----:B0-----:R-:W-:Y:S01]  /*0530*/  IMAD.WIDE.U32 R60, R54, 0x8, R30 ;  /* 0x00000008363c7825 */ /* 0x001fe200078e001e */
[----:B------:R-:W-:-:S03]  /*0540*/  UIMAD.WIDE UR4, UR6, 0x4, UR12 ;  /* 0x00000004060478a5 */ /* 0x000fc6000f8e020c */
[----:B------:R-:W-:Y:S02]  /*0550*/  IMAD.WIDE.U32 R58, R55, 0x8, R30 ;  /* 0x00000008373a7825 */ /* 0x000fe400078e001e */
[----:B------:R-:W4:Y:S02]  /*0560*/  LDG.E.64 R60, desc[UR16][R60.64] ;  /* 0x000000103c3c7981 */ /* 0x000f24000c1e1b00 */
[----:B-1----:R-:W-:-:S04]  /*0570*/  IMAD.WIDE.U32 R24, R54, 0x8, R28 ;  /* 0x0000000836187825 */ /* 0x002fc800078e001c */
[--C-:B------:R-:W-:Y:S01]  /*0580*/  IMAD.WIDE.U32 R26, R55, 0x8, R28.reuse ;  /* 0x00000008371a7825 */ /* 0x100fe200078e001c */
[----:B------:R-:W4:Y:S03]  /*0590*/  LDG.E.64 R58, desc[UR16][R58.64] ;  /* 0x000000103a3a7981 */ /* 0x000f26000c1e1b00 */
[C---:B------:R-:W-:Y:S01]  /*05a0*/  IMAD.WIDE.U32 R28, R56.reuse, 0x8, R28 ;  /* 0x00000008381c7825 */ /* 0x040fe200078e001c */
[----:B--2---:R-:W-:Y:S01]  /*05b0*/  MOV R62, UR4 ;  /* 0x00000004003e7c02 */ /* 0x004fe20008000f00 */
[----:B------:R-:W2:Y:S01]  /*05c0*/  LDG.E.64 R24, desc[UR16][R24.64] ;  /* 0x0000001018187981 */ /* 0x000ea2000c1e1b00 */
[----:B------:R-:W-:Y:S01]  /*05d0*/  MOV R63, UR5 ;  /* 0x00000005003f7c02 */ /* 0x000fe20008000f00 */
[----:B------:R-:W-:Y:S01]  /*05e0*/  IMAD.WIDE.U32 R30, R56, 0x8, R30 ;  /* 0x00000008381e7825 */ /* 0x000fe200078e001e */
[----:B------:R-:W-:Y:S01]  /*05f0*/  ISETP.NE.AND P1, PT, RZ, UR9, PT ;  /* 0x00000009ff007c0c */ /* 0x000fe2000bf25270 */
[----:B------:R-:W2:Y:S01]  /*0600*/  LDG.E.64 R26, desc[UR16][R26.64] ;  /* 0x000000101a1a7981 */ /* 0x000ea2000c1e1b00 */
[----:B------:R-:W0:Y:S03]  /*0610*/  @UP0 LDCU.64 UR4, c[0x0][0x3e0] ;  /* 0x00007c00ff0407ac */ /* 0x000e260008000a00 */
[----:B------:R-:W2:Y:S04]  /*0620*/  LDG.E.64 R28, desc[UR16][R28.64] ;  /* 0x000000101c1c7981 */ /* 0x000ea8000c1e1b00 */
[----:B------:R-:W2:Y:S04]  /*0630*/  LDG.E R62, desc[UR16][R62.64] ;  /* 0x000000103e3e7981 */ /* 0x000ea8000c1e1900 */
[----:B------:R-:W2:Y:S01]  /*0640*/  LDG.E.64 R30, desc[UR16][R30.64] ;  /* 0x000000101e1e7981 */ /* 0x000ea2000c1e1b00 */
[----:B------:R-:W-:Y:S01]  /*0650*/  PLOP3.LUT P3, PT, PT, PT, UP0, 0x80, 0x8 ;  /* 0x000000000008781c */ /* 0x000fe20003f6f008 */
[----:B0-----:R-:W-:Y:S01]  /*0660*/  @UP0 UIMAD.WIDE UR4, UR6, 0x2, UR4 ;  /* 0x00000002060408a5 */ /* 0x001fe2000f8e0204 */
[----:B------:R-:W0:Y:S01]  /*0670*/  S2UR UR7, SR_CgaCtaId ;  /* 0x00000000000779c3 */ /* 0x000e220000008800 */
[----:B------:R-:W-:-:S02]  /*0680*/  ISETP.NE.AND P2, PT, R41, RZ, PT ;  /* 0x000000ff2900720c */ /* 0x000fc40003f45270 */
[----:B---3--:R-:W-:Y:S02]  /*0690*/  R2UR UR10, R0 ;  /* 0x00000000000a72ca */ /* 0x008fe400000e0000 */
[----:B----4-:R-:W-:Y:S02]  /*06a0*/  MOV R68, R60 ;  /* 0x0000003c00447202 */ /* 0x010fe40000000f00 */
[----:B------:R-:W-:Y:S02]  /*06b0*/  SHF.R.U64 R91, R60, 0x10, R61 ;  /* 0x000000103c5b7819 */ /* 0x000fe4000000123d */
[----:B------:R-:W-:Y:S02]  /*06c0*/  MOV R81, R58 ;  /* 0x0000003a00517202 */ /* 0x000fe40000000f00 */
[----:B------:R-:W-:Y:S02]  /*06d0*/  SHF.R.U64 R80, R58, 0x10, R59 ;  /* 0x000000103a507819 */ /* 0x000fe4000000123b */
[----:B--2---:R-:W-:-:S02]  /*06e0*/  SHF.R.U64 R76, R24, 0x10, R25 ;  /* 0x00000010184c7819 */ /* 0x004fc40000001219 */
[----:B------:R-:W-:Y:S02]  /*06f0*/  SHF.R.U32.HI R72, RZ, 0x10, R25 ;  /* 0x00000010ff487819 */ /* 0x000fe40000011619 */
[--C-:B------:R-:W-:Y:S02]  /*0700*/  SHF.R.U64 R66, R26, 0x10, R27.reuse ;  /* 0x000000101a427819 */ /* 0x100fe4000000121b */
[----:B------:R-:W-:Y:S02]  /*0710*/  SHF.R.U32.HI R64, RZ, 0x10, R27 ;  /* 0x00000010ff407819 */ /* 0x000fe4000001161b */
[--C-:B------:R-:W-:Y:S02]  /*0720*/  SHF.R.U64 R60, R28, 0x10, R29.reuse ;  /* 0x000000101c3c7819 */ /* 0x100fe4000000121d */
[----:B------:R-:W-:Y:S01]  /*0730*/  SHF.R.U32.HI R58, RZ, 0x10, R29 ;  /* 0x00000010ff3a7819 */ /* 0x000fe2000001161d */
[----:B------:R-:W-:Y:S01]  /*0740*/  HADD2.F32 R65, -RZ, R27.H0_H0 ;  /* 0x2000001bff417230 */ /* 0x000fe20000004100 */
[----:B------:R-:W-:Y:S01]  /*0750*/  MOV R0, R61 ;  /* 0x0000003d00007202 */ /* 0x000fe20000000f00 */
[----:B------:R-:W-:Y:S01]  /*0760*/  HADD2.F32 R24, -RZ, R24.H0_H0 ;  /* 0x20000018ff187230 */ /* 0x000fe20000004100 */
[----:B------:R-:W-:Y:S01]  /*0770*/  SHF.R.U32.HI R67, RZ, 0x10, R61 ;  /* 0x00000010ff437819 */ /* 0x000fe2000001163d */
[----:B------:R-:W-:Y:S01]  /*0780*/  HADD2.F32 R25, -RZ, R25.H0_H0 ;  /* 0x20000019ff197230 */ /* 0x000fe20000004100 */
[----:B------:R-:W-:Y:S01]  /*0790*/  FSEL R27, R62, RZ, !P1 ;  /* 0x000000ff3e1b7208 */ /* 0x000fe20004800000 */
[----:B------:R-:W-:-:S02]  /*07a0*/  HADD2.F32 R69, -RZ, R26.H0_H0 ;  /* 0x2000001aff457230 */ /* 0x000fc40000004100 */
[----:B------:R-:W-:Y:S02]  /*07b0*/  HADD2.F32 R76, -RZ, R76.H0_H0 ;  /* 0x2000004cff4c7230 */ /* 0x000fe40000004100 */
[----:B------:R-:W-:Y:S02]  /*07c0*/  HADD2.F32 R72, -RZ, R72.H0_H0 ;  /* 0x20000048ff487230 */ /* 0x000fe40000004100 */
[----:B------:R-:W-:Y:S02]  /*07d0*/  HADD2.F32 R61, -RZ, R28.H0_H0 ;  /* 0x2000001cff3d7230 */ /* 0x000fe40000004100 */
[----:B------:R-:W-:Y:S02]  /*07e0*/  HADD2.F32 R57, -RZ, R29.H0_H0 ;  /* 0x2000001dff397230 */ /* 0x000fe40000004100 */
[----:B------:R-:W-:Y:S02]  /*07f0*/  HADD2.F32 R66, -RZ, R66.H0_H0 ;  /* 0x20000042ff427230 */ /* 0x000fe40000004100 */
[----:B------:R-:W-:-:S02]  /*0800*/  HADD2.F32 R64, -RZ, R64.H0_H0 ;  /* 0x20000040ff407230 */ /* 0x000fc40000004100 */
[----:B------:R-:W-:Y:S02]  /*0810*/  HADD2.F32 R60, -RZ, R60.H0_H0 ;  /* 0x2000003cff3c7230 */ /* 0x000fe40000004100 */
[----:B------:R-:W-:Y:S02]  /*0820*/  HADD2.F32 R58, -RZ, R58.H0_H0 ;  /* 0x2000003aff3a7230 */ /* 0x000fe40000004100 */
        /* <DEDUP_REMOVED lines=14> */
[----:B------:R-:W-:Y:S02]  /*0910*/  MOV R83, R30 ;  /* 0x0000001e00537202 */ /* 0x000fe40000000f00 */
[----:B------:R-:W-:Y:S01]  /*0920*/  FMUL.FTZ R79, R38, R27 ;  /* 0x0000001b264f7220 */ /* 0x000fe20000410000 */
[----:B------:R-:W-:Y:S01]  /*0930*/  SHF.R.U64 R85, R30, 0x10, R31 ;  /* 0x000000101e557819 */ /* 0x000fe2000000121f */
[----:B------:R-:W-:Y:S02]  /*0940*/  HADD2.F32 R30, -RZ, R0.H0_H0 ;  /* 0x20000000ff1e7230 */ /* 0x000fe40000004100 */
[----:B------:R-:W-:Y:S01]  /*0950*/  FMUL.FTZ R0, R24, UR10 ;  /* 0x0000000a18007c20 */ /* 0x000fe20008410000 */
[----:B------:R-:W-:Y:S01]  /*0960*/  FMUL.FTZ R77, R46, R91 ;  /* 0x0000005b2e4d7220 */ /* 0x000fe20000410000 */
[----:B------:R-:W-:Y:S01]  /*0970*/  FADD.FTZ R24, RZ, R79 ;  /* 0x0000004fff187221 */ /* 0x000fe20000010000 */
[----:B------:R-:W-:-:S02]  /*0980*/  MOV R86, R31 ;  /* 0x0000001f00567202 */ /* 0x000fc40000000f00 */
[----:B------:R-:W-:Y:S01]  /*0990*/  SHF.R.U32.HI R88, RZ, 0x10, R31 ;  /* 0x00000010ff587819 */ /* 0x000fe2000001161f */
[----:B------:R-:W-:Y:S02]  /*09a0*/  HADD2.F32 R31, -RZ, R67.H0_H0 ;  /* 0x20000043ff1f7230 */ /* 0x000fe40000004100 */
[----:B------:R-:W-:Y:S01]  /*09b0*/  FMUL.FTZ R75, R39, R30 ;  /* 0x0000001e274b7220 */ /* 0x000fe20000410000 */
[----:B------:R-:W-:Y:S01]  /*09c0*/  FADD.FTZ R24, R77, R24 ;  /* 0x000000184d187221 */ /* 0x000fe20000010000 */
[----:B------:R-:W-:Y:S02]  /*09d0*/  HADD2.F32 R81, -RZ, R81.H0_H0 ;  /* 0x20000051ff517230 */ /* 0x000fe40000004100 */
[----:B------:R-:W-:Y:S01]  /*09e0*/  FMUL.FTZ R76, R76, UR10 ;  /* 0x0000000a4c4c7c20 */ /* 0x000fe20008410000 */
[----:B------:R-:W-:Y:S01]  /*09f0*/  FMUL.FTZ R73, R47, R31 ;  /* 0x0000001f2f497220 */ /* 0x000fe20000410000 */
[----:B------:R-:W-:Y:S01]  /*0a00*/  FADD.FTZ R24, R75, R24 ;  /* 0x000000184b187221 */ /* 0x000fe20000010000 */
[----:B------:R-:W-:Y:S01]  /*0a10*/  FFMA.FTZ R29, R0, R79, RZ ;  /* 0x0000004f001d7223 */ /* 0x000fe200000100ff */
[----:B------:R-:W-:Y:S01]  /*0a20*/  MOV R82, R59 ;  /* 0x0000003b00527202 */ /* 0x000fe20000000f00 */
[----:B------:R-:W-:Y:S01]  /*0a30*/  FMUL.FTZ R78, R25, UR10 ;  /* 0x0000000a194e7c20 */ /* 0x000fe20008410000 */
[----:B------:R-:W-:-:S02]  /*0a40*/  HADD2.F32 R80, -RZ, R80.H0_H0 ;  /* 0x20000050ff507230 */ /* 0x000fc40000004100 */
[----:B------:R-:W-:Y:S01]  /*0a50*/  FMUL.FTZ R74, R36, R81 ;  /* 0x00000051244a7220 */ /* 0x000fe20000410000 */
[----:B------:R-:W-:Y:S01]  /*0a60*/  FADD.FTZ R25, R73, R24 ;  /* 0x0000001849197221 */ /* 0x000fe20000010000 */
[----:B------:R-:W-:Y:S01]  /*0a70*/  FFMA.FTZ R29, R76, R77, R29 ;  /* 0x0000004d4c1d7223 */ /* 0x000fe2000001001d */
[----:B------:R-:W-:Y:S01]  /*0a80*/  SHF.R.U32.HI R84, RZ, 0x10, R59 ;  /* 0x00000010ff547819 */ /* 0x000fe2000001163b */
[----:B------:R-:W-:Y:S02]  /*0a90*/  HADD2.F32 R82, -RZ, R82.H0_H0 ;  /* 0x20000052ff527230 */ /* 0x000fe40000004100 */
[----:B------:R-:W-:Y:S01]  /*0aa0*/  FMUL.FTZ R71, R44, R80 ;  /* 0x000000502c477220 */ /* 0x000fe20000410000 */
[----:B------:R-:W-:Y:S01]  /*0ab0*/  FADD.FTZ R24, R74, R25 ;  /* 0x000000194a187221 */ /* 0x000fe20000010000 */
[----:B------:R-:W-:Y:S01]  /*0ac0*/  FMUL.FTZ R72, R72, UR10 ;  /* 0x0000000a48487c20 */ /* 0x000fe20008410000 */
[----:B------:R-:W-:Y:S01]  /*0ad0*/  FFMA.FTZ R29, R78, R75, R29 ;  /* 0x0000004b4e1d7223 */ /* 0x000fe2000001001d */
[----:B------:R-:W-:-:S02]  /*0ae0*/  HADD2.F32 R84, -RZ, R84.H0_H0 ;  /* 0x20000054ff547230 */ /* 0x000fc40000004100 */
[----:B------:R-:W-:Y:S01]  /*0af0*/  FMUL.FTZ R70, R37, R82 ;  /* 0x0000005225467220 */ /* 0x000fe20000410000 */
[----:B------:R-:W-:Y:S01]  /*0b00*/  FADD.FTZ R25, R71, R24 ;  /* 0x0000001847197221 */ /* 0x000fe20000010000 */
[----:B------:R-:W-:Y:S01]  /*0b10*/  FMUL.FTZ R69, R69, UR10 ;  /* 0x0000000a45457c20 */ /* 0x000fe20008410000 */
[----:B------:R-:W-:Y:S01]  /*0b20*/  FFMA.FTZ R26, R72, R73, R29 ;  /* 0x00000049481a7223 */ /* 0x000fe2000001001d */
        /* <DEDUP_REMOVED lines=15> */
[----:B------:R-:W-:Y:S02]  /*0c20*/  FADD.FTZ R29, R24, R63 ;  /* 0x0000003f181d7221 */ /* 0x000fe40000010000 */
[----:B------:R-:W-:Y:S01]  /*0c30*/  FFMA.FTZ R24, R64, R67, R25 ;  /* 0x0000004340187223 */ /* 0x000fe20000010019 */
[----:B------:R-:W-:-:S02]  /*0c40*/  HADD2.F32 R86, -RZ, R86.H0_H0 ;  /* 0x20000056ff567230 */ /* 0x000fc40000004100 */
[----:B------:R-:W-:Y:S01]  /*0c50*/  FMUL.FTZ R60, R60, UR10 ;  /* 0x0000000a3c3c7c20 */ /* 0x000fe20008410000 */
[----:B------:R-:W-:Y:S01]  /*0c60*/  FFMA.FTZ R25, R61, R68, R24 ;  /* 0x000000443d197223 */ /* 0x000fe20000010018 */
[----:B------:R-:W-:Y:S02]  /*0c70*/  HADD2.F32 R88, -RZ, R88.H0_H0 ;  /* 0x20000058ff587230 */ /* 0x000fe40000004100 */
[----:B------:R-:W-:Y:S01]  /*0c80*/  FMUL.FTZ R62, R35, R86 ;  /* 0x00000056233e7220 */ /* 0x000fe20000410000 */
[----:B------:R-:W-:Y:S01]  /*0c90*/  FMUL.FTZ R57, R57, UR10 ;  /* 0x0000000a39397c20 */ /* 0x000fe20008410000 */
[----:B------:R-:W-:Y:S01]  /*0ca0*/  FFMA.FTZ R24, R60, R63, R25 ;  /* 0x0000003f3c187223 */ /* 0x000fe20000010019 */
[----:B------:R-:W-:Y:S01]  /*0cb0*/  FMUL.FTZ R58, R58, UR10 ;  /* 0x0000000a3a3a7c20 */ /* 0x000fe20008410000 */
[----:B------:R-:W-:Y:S02]  /*0cc0*/  FMUL.FTZ R59, R43, R88 ;  /* 0x000000582b3b7220 */ /* 0x000fe40000410000 */
        /* <DEDUP_REMOVED lines=13> */
[----:B------:R-:W-:Y:S01]  /*0da0*/  PLOP3.LUT P4, PT, PT, PT, UP2, 0x80, 0x8 ;  /* 0x000000000008781c */ /* 0x000fe20003f8f028 */
        /* <DEDUP_REMOVED lines=52> */
[----:B--2---:R-:W-:-:S05]  /*10f0*/  @P3 HADD2.F32 R26, -RZ, R26.H0_H0 ;  /* 0x2000001aff1a3230 */ /* 0x004fca0000004100 */
[----:B------:R-:W-:Y:S01]  /*1100*/  @P3 R2UR UR5, R26 ;  /* 0x000000001a0532ca */ /* 0x000fe200000e0000 */
[----:B------:R-:W-:Y:S06]  /*1110*/  BAR.SYNC.DEFER_BLOCKING 0x0 ;  /* 0x0000000000007b1d */ /* 0x000fec0000010000 */
[----:B0-----:R-:W1:Y:S01]  /*1120*/  LDS.128 R24, [UR7] ;  /* 0x00000007ff187984 */ /* 0x001e620008000c00 */
[----:B------:R-:W-:Y:S02]  /*1130*/  UIADD3 UR7, UPT, UPT, UR4, 0x1830, URZ ;  /* 0x0000183004077890 */ /* 0x000fe4000fffe0ff */
        /* <DEDUP_REMOVED lines=35> */
[----:B------:R-:W-:Y:S01]  /*1370*/  @UP0 UMOV UR4, UR5 ;  /* 0x0000000500040c82 */ /* 0x000fe20008000000 */
[----:B------:R-:W-:Y:S05]  /*1380*/  BRA.U UP1, `(.L_x_993) ;  /* 0x0000001101287547 */ /* 0x000fea000b800000 */
        /* <DEDUP_REMOVED lines=28> */
[----:B------:R0:W-:Y:S01]  /*1550*/  F2F.F16.F32 R75, R0 ;  /* 0x00000000004b7304 */ /* 0x0001e20000200800 */
        /* <DEDUP_REMOVED lines=56> */
[----:B------:R-:W-:Y:S01]  /*18e0*/  F2F.F16.F32 R0, R0 ;  /* 0x0000000000007304 */ /* 0x000fe20000200800 */
[----:B------:R-:W-:-:S02]  /*18f0*/  FSEL R64, R64, RZ, P2 ;  /* 0x000000ff40407208 */ /* 0x000fc40001000000 */
[----:B------:R-:W-:Y:S02]  /*1900*/  FSEL R58, R58, RZ, P0 ;  /* 0x000000ff3a3a7208 */ /* 0x000fe40000000000 */
[----:B------:R-:W-:-:S03]  /*1910*/  LOP3.LUT P0, RZ, R90, 0xff, RZ, 0xc0, !PT ;  /* 0x000000ff5aff7812 */ /* 0x000fc6000780c0ff */
[----:B------:R-:W1:Y:S01]  /*1920*/  F2F.F16.F32 R27, R27 ;  /* 0x0000001b001b7304 */ /* 0x000e620000200800 */
[----:B------:R-:W-:-:S07]  /*1930*/  FSEL R61, R61, RZ, P0 ;  /* 0x000000ff3d3d7208 */ /* 0x000fce0000000000 */
[----:B------:R-:W2:Y:S01]  /*1940*/  F2F.F16.F32 R26, R26 ;  /* 0x0000001a001a7304 */ /* 0x000ea20000200800 */
[----:B-1----:R-:W-:-:S07]  /*1950*/  PRMT R63, R0, 0x5410, R27 ;  /* 0x00005410003f7816 */ /* 0x002fce000000001b */
[----:B------:R-:W1:Y:S01]  /*1960*/  F2F.F16.F32 R28, R28 ;  /* 0x0000001c001c7304 */ /* 0x000e620000200800 */
[----:B--2---:R-:W-:-:S07]  /*1970*/  IMAD.WIDE.U32 R26, R26, 0x10000, RZ ;  /* 0x000100001a1a7825 */ /* 0x004fce00078e00ff */
[----:B------:R-:W-:Y:S01]  /*1980*/  F2F.F16.F32 R30, R30 ;  /* 0x0000001e001e7304 */ /* 0x000fe20000200800 */
[----:B-1----:R-:W-:-:S07]  /*1990*/  IMAD.WIDE.U32 R28, R28, 0x10000, RZ ;  /* 0x000100001c1c7825 */ /* 0x002fce00078e00ff */
[----:B------:R-:W1:Y:S01]  /*19a0*/  F2F.F16.F32 R31, R64 ;  /* 0x00000040001f7304 */ /* 0x000e620000200800 */
[----:B------:R-:W-:Y:S02]  /*19b0*/  LOP3.LUT R29, R63, R29, RZ, 0xfc, !PT ;  /* 0x0000001d3f1d7212 */ /* 0x000fe400078efcff */
[----:B------:R-:W-:-:S05]  /*19c0*/  LOP3.LUT R28, R28, R75, RZ, 0xfc, !PT ;  /* 0x0000004b1c1c7212 */ /* 0x000fca00078efcff */
[----:B------:R-:W2:Y:S01]  /*19d0*/  F2F.F16.F32 R60, R60 ;  /* 0x0000003c003c7304 */ /* 0x000ea20000200800 */
[----:B-1----:R-:W-:-:S07]  /*19e0*/  PRMT R59, R30, 0x5410, R31 ;  /* 0x000054101e3b7816 */ /* 0x002fce000000001f */
[----:B------:R-:W-:Y:S01]  /*19f0*/  F2F.F16.F32 R57, R57 ;  /* 0x0000003900397304 */ /* 0x000fe20000200800 */
[----:B------:R-:W-:Y:S01]  /*1a00*/  LOP3.LUT R27, R59, R27, RZ, 0xfc, !PT ;  /* 0x0000001b3b1b7212 */ /* 0x000fe200078efcff */
[----:B--2---:R-:W-:-:S06]  /*1a10*/  IMAD.WIDE.U32 R30, R60, 0x10000, RZ ;  /* 0x000100003c1e7825 */ /* 0x004fcc00078e00ff */
[----:B------:R-:W1:Y:S08]  /*1a20*/  F2F.F16.F32 R58, R58 ;  /* 0x0000003a003a7304 */ /* 0x000e700000200800 */
[----:B------:R-:W2:Y:S01]  /*1a30*/  F2F.F16.F32 R65, R65 ;  /* 0x0000004100417304 */ /* 0x000ea20000200800 */
[----:B-1----:R-:W-:-:S07]  /*1a40*/  PRMT R57, R57, 0x5410, R58 ;  /* 0x0000541039397816 */ /* 0x002fce000000003a */
[----:B------:R-:W1:Y:S01]  /*1a50*/  F2F.F16.F32 R61, R61 ;  /* 0x0000003d003d7304 */ /* 0x000e620000200800 */
        /* <DEDUP_REMOVED lines=10> */
.L_x_994:
        /* <DEDUP_REMOVED lines=12> */
[----:B------:R0:W-:Y:S01]  /*1bc0*/  F2F.F16.F32 R75, R24 ;  /* 0x00000018004b7304 */ /* 0x0001e20000200800 */
[----:B------:R-:W-:Y:S01]  /*1bd0*/  FMUL.FTZ R58, R57, UR10 ;  /* 0x0000000a393a7c20 */ /* 0x000fe20008410000 */
[----:B------:R-:W-:Y:S01]  /*1be0*/  FMUL.FTZ R72, R72, UR10 ;  /* 0x0000000a48487c20 */ /* 0x000fe20008410000 */
[--C-:B------:R-:W-:Y:S01]  /*1bf0*/  FFMA.FTZ R66, R66, UR7, R25.reuse ;  /* 0x0000000742427c23 */ /* 0x100fe20008010019 */
[----:B-----5:R-:W-:Y:S01]  /*1c00*/  LOP3.LUT P0, RZ, R89, 0xff, RZ, 0xc0, !PT ;  /* 0x000000ff59ff7812 */ /* 0x020fe2000780c0ff */
[----:B------:R-:W-:Y:S01]  /*1c10*/  FADD.FTZ R73, R77, -R76 ;  /* 0x8000004c4d497221 */ /* 0x000fe20000010000 */
[----:B------:R-:W-:Y:S01]  /*1c20*/  FFMA.FTZ R69, R69, UR7, R25 ;  /* 0x0000000745457c23 */ /* 0x000fe20008010019 */
[----:B------:R-:W-:Y:S01]  /*1c30*/  FADD.FTZ R66, R71, -R66 ;  /* 0x8000004247427221 */ /* 0x000fe20000010000 */
[----:B------:R1:W-:Y:S01]  /*1c40*/  F2F.F16.F32 R0, R29 ;  /* 0x0000001d00007304 */ /* 0x0003e20000200800 */
[----:B0-----:R-:W-:Y:S01]  /*1c50*/  FMUL.FTZ R24, R24, UR4 ;  /* 0x0000000418187c20 */ /* 0x001fe20008410000 */
[----:B------:R-:W-:Y:S01]  /*1c60*/  FMUL.FTZ R73, R73, UR10 ;  /* 0x0000000a49497c20 */ /* 0x000fe20008410000 */
[----:B------:R-:W-:Y:S01]  /*1c70*/  FADD.FTZ R74, R74, -R69 ;  /* 0x800000454a4a7221 */ /* 0x000fe20000010000 */
[--C-:B------:R-:W-:Y:S01]  /*1c80*/  FFMA.FTZ R65, R65, UR7, R25.reuse ;  /* 0x0000000741417c23 */ /* 0x100fe20008010019 */
[----:B------:R-:W-:Y:S01]  /*1c90*/  FMUL.FTZ R57, R24, UR24 ;  /* 0x0000001818397c20 */ /* 0x000fe20008410000 */
[----:B------:R-:W-:Y:S01]  /*1ca0*/  FFMA.FTZ R31, R61, UR7, R25 ;  /* 0x000000073d1f7c23 */ /* 0x000fe20008010019 */
[----:B------:R-:W-:Y:S01]  /*1cb0*/  FMUL.FTZ R61, R66, UR10 ;  /* 0x0000000a423d7c20 */ /* 0x000fe20008410000 */
[----:B------:R0:W2:Y:S01]  /*1cc0*/  F2F.F16.F32 R27, R72 ;  /* 0x00000048001b7304 */ /* 0x0000a20000200800 */
[----:B-1----:R-:W-:Y:S01]  /*1cd0*/  FMUL.FTZ R29, R29, UR4 ;  /* 0x000000041d1d7c20 */ /* 0x002fe20008410000 */
[----:B------:R-:W-:Y:S01]  /*1ce0*/  FSEL R57, R57, RZ, P0 ;  /* 0x000000ff39397208 */ /* 0x000fe20000000000 */
[----:B------:R-:W-:Y:S01]  /*1cf0*/  FMUL.FTZ R74, R74, UR10 ;  /* 0x0000000a4a4a7c20 */ /* 0x000fe20008410000 */
[----:B------:R-:W-:Y:S01]  /*1d00*/  LOP3.LUT P0, RZ, R89, 0xff0000, RZ, 0xc0, !PT ;  /* 0x00ff000059ff7812 */ /* 0x000fe2000780c0ff */
[----:B------:R-:W-:Y:S01]  /*1d10*/  FMUL.FTZ R29, R29, UR24 ;  /* 0x000000181d1d7c20 */ /* 0x000fe20008410000 */
[----:B------:R-:W-:Y:S01]  /*1d20*/  FADD.FTZ R65, R70, -R65 ;  /* 0x8000004146417221 */ /* 0x000fe20000010000 */
[--C-:B------:R-:W-:Y:S01]  /*1d30*/  FFMA.FTZ R26, R64, UR7, R25.reuse ;  /* 0x00000007401a7c23 */ /* 0x100fe20008010019 */
[----:B------:R1:W-:Y:S01]  /*1d40*/  F2F.F16.F32 R28, R73 ;  /* 0x00000049001c7304 */ /* 0x0003e20000200800 */
[----:B0-----:R-:W-:Y:S01]  /*1d50*/  FMUL.FTZ R72, R72, UR4 ;  /* 0x0000000448487c20 */ /* 0x001fe20008410000 */
[----:B------:R-:W-:Y:S01]  /*1d60*/  FSEL R66, R29, RZ, P0 ;  /* 0x000000ff1d427208 */ /* 0x000fe20000000000 */
[----:B------:R-:W-:Y:S01]  /*1d70*/  FMUL.FTZ R64, R65, UR10 ;  /* 0x0000000a41407c20 */ /* 0x000fe20008410000 */
[----:B------:R-:W-:Y:S01]  /*1d80*/  ISETP.GE.U32.AND P0, PT, R89, 0x1000000, PT ;  /* 0x010000005900780c */ /* 0x000fe20003f06070 */
[----:B------:R-:W-:Y:S01]  /*1d90*/  FMUL.FTZ R72, R72, UR24 ;  /* 0x0000001848487c20 */ /* 0x000fe20008410000 */
[----:B------:R-:W-:Y:S01]  /*1da0*/  FADD.FTZ R26, R67, -R26 ;  /* 0x8000001a431a7221 */ /* 0x000fe20000010000 */
[----:B------:R-:W-:Y:S01]  /*1db0*/  FFMA.FTZ R60, R60, UR7, R25 ;  /* 0x000000073c3c7c23 */ /* 0x000fe20008010019 */
[----:B------:R0:W-:Y:S01]  /*1dc0*/  F2F.F16.F32 R69, R74 ;  /* 0x0000004a00457304 */ /* 0x0001e20000200800 */
[----:B-1----:R-:W-:Y:S01]  /*1dd0*/  FMUL.FTZ R73, R73, UR4 ;  /* 0x0000000449497c20 */ /* 0x002fe20008410000 */
[----:B------:R-:W-:Y:S01]  /*1de0*/  FSEL R72, R72, RZ, P0 ;  /* 0x000000ff48487208 */ /* 0x000fe20000000000 */
[----:B------:R-:W-:Y:S01]  /*1df0*/  FMUL.FTZ R70, R26, UR10 ;  /* 0x0000000a1a467c20 */ /* 0x000fe20008410000 */
[----:B------:R-:W-:Y:S01]  /*1e00*/  LOP3.LUT P0, RZ, R89, 0xff00, RZ, 0xc0, !PT ;  /* 0x0000ff0059ff7812 */ /* 0x000fe2000780c0ff */
[----:B------:R-:W-:Y:S01]  /*1e10*/  FMUL.FTZ R29, R73, UR24 ;  /* 0x00000018491d7c20 */ /* 0x000fe20008410000 */
[----:B------:R-:W-:Y:S01]  /*1e20*/  FADD.FTZ R59, R59, -R62 ;  /* 0x8000003e3b3b7221 */ /* 0x000fe20000010000 */
[----:B------:R-:W-:Y:S01]  /*1e30*/  FADD.FTZ R63, R63, -R60 ;  /* 0x8000003c3f3f7221 */ /* 0x000fe20000010000 */
[----:B------:R1:W-:Y:S01]  /*1e40*/  F2F.F16.F32 R30, R64 ;  /* 0x00000040001e7304 */ /* 0x0003e20000200800 */
[----:B0-----:R-:W-:Y:S01]  /*1e50*/  FMUL.FTZ R74, R74, UR4 ;  /* 0x000000044a4a7c20 */ /* 0x001fe20008410000 */
[----:B------:R-:W-:Y:S01]  /*1e60*/  FSEL R29, R29, RZ, P0 ;  /* 0x000000ff1d1d7208 */ /* 0x000fe20000000000 */
[----:B------:R-:W-:Y:S01]  /*1e70*/  FMUL.FTZ R59, R59, UR10 ;  /* 0x0000000a3b3b7c20 */ /* 0x000fe20008410000 */
[----:B------:R-:W-:Y:S01]  /*1e80*/  LOP3.LUT P0, RZ, R87, 0xff, RZ, 0xc0, !PT ;  /* 0x000000ff57ff7812 */ /* 0x000fe2000780c0ff */
[----:B------:R-:W-:Y:S01]  /*1e90*/  FMUL.FTZ R74, R74, UR24 ;  /* 0x000000184a4a7c20 */ /* 0x000fe20008410000 */
[----:B------:R-:W-:Y:S01]  /*1ea0*/  FMUL.FTZ R63, R63, UR10 ;  /* 0x0000000a3f3f7c20 */ /* 0x000fe20008410000 */
[----:B------:R-:W-:Y:S01]  /*1eb0*/  FADD.FTZ R31, R68, -R31 ;  /* 0x8000001f441f7221 */ /* 0x000fe20000010000 */
[----:B------:R0:W-:Y:S01]  /*1ec0*/  F2F.F16.F32 R67, R57 ;  /* 0x0000003900437304 */ /* 0x0001e20000200800 */
[----:B-1----:R-:W-:Y:S01]  /*1ed0*/  FMUL.FTZ R64, R64, UR4 ;  /* 0x0000000440407c20 */ /* 0x002fe20008410000 */
[C---:B------:R-:W-:Y:S01]  /*1ee0*/  ISETP.GE.U32.AND P2, PT, R90.reuse, 0x1000000, PT ;  /* 0x010000005a00780c */ /* 0x040fe20003f46070 */
[----:B------:R-:W-:Y:S01]  /*1ef0*/  FMUL.FTZ R31, R31, UR10 ;  /* 0x0000000a1f1f7c20 */ /* 0x000fe20008410000 */
[----:B------:R-:W-:Y:S01]  /*1f00*/  LOP3.LUT P1, RZ, R90, 0xff00, RZ, 0xc0, !PT ;  /* 0x0000ff005aff7812 */ /* 0x000fe2000782c0ff */
[----:B------:R-:W-:Y:S01]  /*1f10*/  FMUL.FTZ R64, R64, UR24 ;  /* 0x0000001840407c20 */ /* 0x000fe20008410000 */
[----:B--2---:R-:W-:Y:S01]  /*1f20*/  PRMT R81, R0, 0x5410, R27 ;  /* 0x0000541000517816 */ /* 0x004fe2000000001b */
[----:B------:R-:W-:Y:S01]  /*1f30*/  FMUL.FTZ R0, R31, UR4 ;  /* 0x000000041f007c20 */ /* 0x000fe20008410000 */
[----:B------:R1:W-:Y:S01]  /*1f40*/  F2F.F16.F32 R65, R70 ;  /* 0x0000004600417304 */ /* 0x0003e20000200800 */
[----:B0-----:R-:W-:-:S02]  /*1f50*/  FSEL R57, R74, RZ, P0 ;  /* 0x000000ff4a397208 */ /* 0x001fc40000000000 */
[----:B------:R-:W-:Y:S01]  /*1f60*/  LOP3.LUT P0, RZ, R87, 0xff0000, RZ, 0xc0, !PT ;  /* 0x00ff000057ff7812 */ /* 0x000fe2000780c0ff */
[----:B------:R-:W-:-:S03]  /*1f70*/  FMUL.FTZ R0, R0, UR24 ;  /* 0x0000001800007c20 */ /* 0x000fc60008410000 */
[----:B------:R-:W-:Y:S01]  /*1f80*/  FSEL R64, R64, RZ, P0 ;  /* 0x000000ff40407208 */ /* 0x000fe20000000000 */
[----:B------:R0:W2:Y:S01]  /*1f90*/  F2F.F16.F32 R26, R61 ;  /* 0x0000003d001a7304 */ /* 0x0000a20000200800 */
[----:B-1----:R-:W-:Y:S01]  /*1fa0*/  FMUL.FTZ R70, R70, UR4 ;  /* 0x0000000446467c20 */ /* 0x002fe20008410000 */
[----:B------:R-:W-:-:S03]  /*1fb0*/  ISETP.GE.U32.AND P0, PT, R87, 0x1000000, PT ;  /* 0x010000005700780c */ /* 0x000fc60003f06070 */
[----:B------:R-:W-:-:S03]  /*1fc0*/  FMUL.FTZ R62, R70, UR24 ;  /* 0x00000018463e7c20 */ /* 0x000fc60008410000 */
[----:B------:R1:W-:Y:S01]  /*1fd0*/  F2F.F16.F32 R25, R58 ;  /* 0x0000003a00197304 */ /* 0x0003e20000200800 */
[----:B0-----:R-:W-:Y:S01]  /*1fe0*/  FMUL.FTZ R61, R61, UR4 ;  /* 0x000000043d3d7c20 */ /* 0x001fe20008410000 */
[----:B------:R-:W-:Y:S02]  /*1ff0*/  FSEL R62, R62, RZ, P0 ;  /* 0x000000ff3e3e7208 */ /* 0x000fe40000000000 */
[----:B------:R-:W-:Y:S01]  /*2000*/  LOP3.LUT P0, RZ, R87, 0xff00, RZ, 0xc0, !PT ;  /* 0x0000ff0057ff7812 */ /* 0x000fe2000780c0ff */
[----:B------:R-:W-:Y:S01]  /*2010*/  FMUL.FTZ R61, R61, UR24 ;  /* 0x000000183d3d7c20 */ /* 0x000fe20008410000 */
[----:B--2---:R-:W-:Y:S02]  /*2020*/  IMAD.WIDE.U32 R26, R26, 0x10000, RZ ;  /* 0x000100001a1a7825 */ /* 0x004fe400078e00ff */
[----:B------:R0:W-:Y:S02]  /*2030*/  F2F.F16.F32 R24, R59 ;  /* 0x0000003b00187304 */ /* 0x0001e40000200800 */
[----:B-1----:R-:W-:Y:S01]  /*2040*/  FMUL.FTZ R58, R58, UR4 ;  /* 0x000000043a3a7c20 */ /* 0x002fe20008410000 */
[----:B------:R-:W-:-:S02]  /*2050*/  FSEL R61, R61, RZ, P0 ;  /* 0x000000ff3d3d7208 */ /* 0x000fc40000000000 */
[----:B------:R-:W-:Y:S01]  /*2060*/  LOP3.LUT P0, RZ, R90, 0xff0000, RZ, 0xc0, !PT ;  /* 0x00ff00005aff7812 */ /* 0x000fe2000780c0ff */
[----:B------:R-:W-:Y:S02]  /*2070*/  FMUL.FTZ R58, R58, UR24 ;  /* 0x000000183a3a7c20 */ /* 0x000fe40008410000 */
[----:B------:R1:W-:Y:S01]  /*2080*/  F2F.F16.F32 R68, R29 ;  /* 0x0000001d00447304 */ /* 0x0003e20000200800 */
[----:B0-----:R-:W-:Y:S02]  /*2090*/  FMUL.FTZ R59, R59, UR4 ;  /* 0x000000043b3b7c20 */ /* 0x001fe40008410000 */
[----:B------:R-:W-:Y:S02]  /*20a0*/  FSEL R74, R58, RZ, P0 ;  /* 0x000000ff3a4a7208 */ /* 0x000fe40000000000 */
[----:B------:R-:W-:Y:S01]  /*20b0*/  LOP3.LUT P0, RZ, R90, 0xff, RZ, 0xc0, !PT ;  /* 0x000000ff5aff7812 */ /* 0x000fe2000780c0ff */
[----:B------:R-:W-:Y:S02]  /*20c0*/  FMUL.FTZ R59, R59, UR24 ;  /* 0x000000183b3b7c20 */ /* 0x000fe40008410000 */
[----:B------:R0:W-:Y:S01]  /*20d0*/  F2F.F16.F32 R60, R63 ;  /* 0x0000003f003c7304 */ /* 0x0001e20000200800 */
[----:B-1----:R-:W-:-:S02]  /*20e0*/  FMUL.FTZ R29, R63, UR4 ;  /* 0x000000043f1d7c20 */ /* 0x002fc40008410000 */
[----:B------:R-:W-:Y:S02]  /*20f0*/  FSEL R79, R59, RZ, P2 ;  /* 0x000000ff3b4f7208 */ /* 0x000fe40001000000 */
[----:B------:R-:W1:Y:S01]  /*2100*/  LDC.64 R58, c[0x0][0x478] ;  /* 0x00011e00ff3a7b82 */ /* 0x000e620000000a00 */
[----:B------:R-:W-:Y:S01]  /*2110*/  FMUL.FTZ R29, R29, UR24 ;  /* 0x000000181d1d7c20 */ /* 0x000fe20008410000 */
[----:B------:R-:W-:Y:S01]  /*2120*/  FSEL R0, R0, RZ, P0 ;  /* 0x000000ff00007208 */ /* 0x000fe20000000000 */
[----:B------:R2:W-:Y:S01]  /*2130*/  F2F.F16.F32 R71, R31 ;  /* 0x0000001f00477304 */ /* 0x0005e20000200800 */
[----:B0-----:R-:W-:Y:S02]  /*2140*/  PRMT R63, R30, 0x5410, R65 ;  /* 0x000054101e3f7816 */ /* 0x001fe40000000041 */
[----:B------:R-:W-:Y:S01]  /*2150*/  FSEL R76, R29, RZ, P1 ;  /* 0x000000ff1d4c7208 */ /* 0x000fe20000800000 */
[----:B------:R-:W-:Y:S01]  /*2160*/  IMAD.WIDE.U32 R28, R28, 0x10000, RZ ;  /* 0x000100001c1c7825 */ /* 0x000fe200078e00ff */
[----:B------:R-:W-:-:S03]  /*2170*/  LOP3.LUT R63, R63, R27, RZ, 0xfc, !PT ;  /* 0x0000001b3f3f7212 */ /* 0x000fc600078efcff */
[----:B------:R-:W-:Y:S01]  /*2180*/  F2F.F16.F32 R66, R66 ;  /* 0x0000004200427304 */ /* 0x000fe20000200800 */
[----:B--2---:R-:W0:Y:S01]  /*2190*/  LDC.64 R30, c[0x0][0x468] ;  /* 0x00011a00ff1e7b82 */ /* 0x004e220000000a00 */
[----:B------:R-:W-:-:S06]  /*21a0*/  LOP3.LUT R65, R81, R29, RZ, 0xfc, !PT ;  /* 0x0000001d51417212 */ /* 0x000fcc00078efcff */
[----:B------:R-:W-:Y:S08]  /*21b0*/  F2F.F16.F32 R76, R76 ;  /* 0x0000004c004c7304 */ /* 0x000ff00000200800 */
[----:B------:R-:W2:Y:S08]  /*21c0*/  F2F.F16.F32 R73, R72 ;  /* 0x0000004800497304 */ /* 0x000eb00000200800 */
[----:B------:R3:W4:Y:S01]  /*21d0*/  F2F.F16.F32 R72, R61 ;  /* 0x0000003d00487304 */ /* 0x0007220000200800 */
[----:B--2---:R-:W-:-:S07]  /*21e0*/  PRMT R73, R66, 0x5410, R73 ;  /* 0x0000541042497816 */ /* 0x004fce0000000049 */
[----:B------:R2:W-:Y:S01]  /*21f0*/  F2F.F16.F32 R70, R64 ;  /* 0x0000004000467304 */ /* 0x0005e20000200800 */
[----:B---3--:R-:W-:Y:S01]  /*2200*/  PRMT R61, R25, 0x5410, R24 ;  /* 0x00005410193d7816 */ /* 0x008fe20000000018 */
[----:B------:R-:W-:-:S05]  /*2210*/  IMAD.WIDE.U32 R24, R60, 0x10000, RZ ;  /* 0x000100003c187825 */ /* 0x000fca00078e00ff */
[----:B------:R-:W-:Y:S01]  /*2220*/  LOP3.LUT R61, R61, R25, RZ, 0xfc, !PT ;  /* 0x000000193d3d7212 */ /* 0x000fe200078efcff */
[----:B------:R3:W0:Y:S01]  /*2230*/  F2F.F16.F32 R77, R62 ;  /* 0x0000003e004d7304 */ /* 0x0006220000200800 */
[----:B--2---:R-:W-:Y:S01]  /*2240*/  LOP3.LUT R64, R28, R75, RZ, 0xfc, !PT ;  /* 0x0000004b1c407212 */ /* 0x004fe200078efcff */
[----:B------:R-:W-:Y:S01]  /*2250*/  IMAD.WIDE.U32 R28, R68, 0x10000, RZ ;  /* 0x00010000441c7825 */ /* 0x000fe200078e00ff */
[----:B------:R-:W-:-:S03]  /*2260*/  LOP3.LUT R60, R24, R71, RZ, 0xfc, !PT ;  /* 0x00000047183c7212 */ /* 0x000fc600078efcff */
[----:B----4-:R-:W-:Y:S01]  /*2270*/  IMAD.WIDE.U32 R24, R72, 0x10000, RZ ;  /* 0x0001000048187825 */ /* 0x010fe200078e00ff */
[----:B------:R-:W-:Y:S01]  /*2280*/  LOP3.LUT R28, R28, R67, RZ, 0xfc, !PT ;  /* 0x000000431c1c7212 */ /* 0x000fe200078efcff */
[----:B------:R-:W-:Y:S01]  /*2290*/  F2F.F16.F32 R74, R74 ;  /* 0x0000004a004a7304 */ /* 0x000fe20000200800 */
[----:B---3--:R-:W-:Y:S01]  /*22a0*/  LOP3.LUT R62, R26, R69, RZ, 0xfc, !PT ;  /* 0x000000451a3e7212 */ /* 0x008fe200078efcff */
[----:B------:R-:W-:Y:S01]  /*22b0*/  IMAD.WIDE.U32 R26, R76, 0x10000, RZ ;  /* 0x000100004c1a7825 */ /* 0x000fe200078e00ff */
[----:B------:R-:W-:-:S03]  /*22c0*/  LOP3.LUT R29, R73, R29, RZ, 0xfc, !PT ;  /* 0x0000001d491d7212 */ /* 0x000fc600078efcff */
[----:B-1----:R-:W-:Y:S01]  /*22d0*/  IMAD.WIDE.U32 R66, R54, 0x8, R58 ;  /* 0x0000000836427825 */ /* 0x002fe200078e003a */
[----:B0-----:R-:W-:Y:S01]  /*22e0*/  PRMT R77, R70, 0x5410, R77 ;  /* 0x00005410464d7816 */ /* 0x001fe2000000004d */
[----:B------:R-:W0:Y:S02]  /*22f0*/  F2F.F16.F32 R79, R79 ;  /* 0x0000004f004f7304 */ /* 0x000e240000200800 */
[----:B------:R-:W-:Y:S01]  /*2300*/  IMAD.WIDE.U32 R70, R54, 0x8, R30 ;  /* 0x0000000836467825 */ /* 0x000fe200078e001e */
[----:B------:R-:W-:Y:S01]  /*2310*/  LOP3.LUT R25, R77, R25, RZ, 0xfc, !PT ;  /* 0x000000194d197212 */ /* 0x000fe200078efcff */
[----:B------:R1:W-:Y:S04]  /*2320*/  STG.E.64 desc[UR16][R66.64], R64 ;  /* 0x0000004042007986 */ /* 0x0003e8000c101b10 */
[----:B------:R-:W2:Y:S01]  /*2330*/  F2F.F16.F32 R69, R0 ;  /* 0x0000000000457304 */ /* 0x000ea20000200800 */
[----:B------:R1:W-:Y:S01]  /*2340*/  STG.E.64 desc[UR16][R70.64], R28 ;  /* 0x0000001c46007986 */ /* 0x0003e2000c101b10 */
[----:B0-----:R-:W-:-:S06]  /*2350*/  PRMT R79, R74, 0x5410, R79 ;  /* 0x000054104a4f7816 */ /* 0x001fcc000000004f */
[----:B------:R-:W0:Y:S01]  /*2360*/  F2F.F16.F32 R57, R57 ;  /* 0x0000003900397304 */ /* 0x000e220000200800 */
        /* <DEDUP_REMOVED lines=12> */
.L_x_993:
[----:B------:R-:W-:-:S04]  /*2430*/  UISETP.NE.U32.AND UP1, UPT, UR22, URZ, UPT ;  /* 0x000000ff1600728c */ /* 0x000fc8000bf25070 */
[----:B------:R-:W-:-:S09]  /*2440*/  UISETP.NE.AND.EX UP1, UPT, UR23, URZ, UPT, UP1 ;  /* 0x000000ff1700728c */ /* 0x000fd2000bf25310 */
[----:B------:R-:W-:Y:S05]  /*2450*/  BRA.U UP1, `(.L_x_996) ;  /* 0x0000000901307547 */ /* 0x000fea000b800000 */
[----:B-----5:R-:W-:Y:S01]  /*2460*/  MOV R24, R48 ;  /* 0x0000003000187202 */ /* 0x020fe20000000f00 */
[--C-:B------:R-:W-:Y:S01]  /*2470*/  FFMA.FTZ R26, R0, UR7, R25.reuse ;  /* 0x00000007001a7c23 */ /* 0x100fe20008010019 */
[--C-:B------:R-:W-:Y:S01]  /*2480*/  FFMA.FTZ R76, R76, UR7, R25.reuse ;  /* 0x000000074c4c7c23 */ /* 0x100fe20008010019 */
[--C-:B------:R-:W-:Y:S01]  /*2490*/  FFMA.FTZ R78, R78, UR7, R25.reuse ;  /* 0x000000074e4e7c23 */ /* 0x100fe20008010019 */
[----:B------:R-:W-:Y:S01]  /*24a0*/  FFMA.FTZ R72, R72, UR7, R25 ;  /* 0x0000000748487c23 */ /* 0x000fe20008010019 */
[----:B------:R-:W-:Y:S01]  /*24b0*/  HADD2.F32 R0, -RZ, R24.H0_H0 ;  /* 0x20000018ff007230 */ /* 0x000fe20000004100 */
[----:B------:R-:W-:Y:S01]  /*24c0*/  SHF.R.U64 R24, R48, 0x10, R49 ;  /* 0x0000001030187819 */ /* 0x000fe20000001231 */
[----:B------:R-:W-:Y:S01]  /*24d0*/  FADD.FTZ R79, R79, -R26 ;  /* 0x8000001a4f4f7221 */ /* 0x000fe20000010000 */
[----:B------:R-:W-:Y:S01]  /*24e0*/  MOV R26, R49 ;  /* 0x00000031001a7202 */ /* 0x000fe20000000f00 */
[----:B------:R-:W-:Y:S01]  /*24f0*/  FADD.FTZ R77, R77, -R76 ;  /* 0x8000004c4d4d7221 */ /* 0x000fe20000010000 */
[----:B------:R-:W-:Y:S01]  /*2500*/  FFMA.FTZ R69, R69, UR7, R25 ;  /* 0x0000000745457c23 */ /* 0x000fe20008010019 */
[----:B------:R-:W-:-:S02]  /*2510*/  HADD2.F32 R24, -RZ, R24.H0_H0 ;  /* 0x20000018ff187230 */ /* 0x000fc40000004100 */
        /* <DEDUP_REMOVED lines=8> */
[----:B------:R-:W-:Y:S02]  /*25a0*/  HADD2.F32 R25, -RZ, R26.H0_H0 ;  /* 0x2000001aff197230 */ /* 0x000fe40000004100 */
[----:B------:R-:W-:Y:S01]  /*25b0*/  FADD.FTZ R78, R75, -R78 ;  /* 0x8000004e4b4e7221 */ /* 0x000fe20000010000 */
[----:B------:R-:W-:Y:S01]  /*25c0*/  FFMA.FTZ R24, R77, UR10, R24 ;  /* 0x0000000a4d187c23 */ /* 0x000fe20008010018 */
[----:B------:R-:W-:Y:S01]  /*25d0*/  FMUL.FTZ R0, R0, UR4 ;  /* 0x0000000400007c20 */ /* 0x000fe20008410000 */
[C---:B------:R-:W-:Y:S01]  /*25e0*/  LOP3.LUT P6, RZ, R89.reuse, 0xff, RZ, 0xc0, !PT ;  /* 0x000000ff59ff7812 */ /* 0x040fe200078cc0ff */
[----:B------:R-:W-:Y:S01]  /*25f0*/  FFMA.FTZ R25, R78, UR10, R25 ;  /* 0x0000000a4e197c23 */ /* 0x000fe20008010019 */
[----:B------:R-:W-:Y:S01]  /*2600*/  FMUL.FTZ R24, R24, UR4 ;  /* 0x0000000418187c20 */ /* 0x000fe20008410000 */
[----:B------:R-:W-:Y:S01]  /*2610*/  FMUL.FTZ R0, R0, UR24 ;  /* 0x0000001800007c20 */ /* 0x000fe20008410000 */
[----:B------:R-:W-:Y:S01]  /*2620*/  LOP3.LUT P5, RZ, R89, 0xff00, RZ, 0xc0, !PT ;  /* 0x0000ff0059ff7812 */ /* 0x000fe200078ac0ff */
[----:B------:R-:W-:Y:S01]  /*2630*/  FMUL.FTZ R25, R25, UR4 ;  /* 0x0000000419197c20 */ /* 0x000fe20008410000 */
[----:B------:R-:W-:Y:S01]  /*2640*/  FMUL.FTZ R24, R24, UR24 ;  /* 0x0000001818187c20 */ /* 0x000fe20008410000 */
[----:B------:R-:W-:Y:S01]  /*2650*/  SHF.R.U32.HI R26, RZ, 0x10, R49 ;  /* 0x00000010ff1a7819 */ /* 0x000fe20000011631 */
[----:B------:R-:W-:Y:S01]  /*2660*/  FADD.FTZ R31, R70, -R27 ;  /* 0x8000001b461f7221 */ /* 0x000fe20000010000 */
[----:B------:R-:W-:Y:S01]  /*2670*/  FSEL R0, R0, RZ, P6 ;  /* 0x000000ff00007208 */ /* 0x000fe20003000000 */
[----:B------:R-:W-:Y:S01]  /*2680*/  FMUL.FTZ R25, R25, UR24 ;  /* 0x0000001819197c20 */ /* 0x000fe20008410000 */
[----:B------:R-:W-:Y:S01]  /*2690*/  LOP3.LUT P4, RZ, R89, 0xff0000, RZ, 0xc0, !PT ;  /* 0x00ff000059ff7812 */ /* 0x000fe2000788c0ff */
[----:B------:R-:W-:Y:S01]  /*26a0*/  HADD2.F32 R26, -RZ, R26.H0_H0 ;  /* 0x2000001aff1a7230 */ /* 0x000fe20000004100 */
[----:B------:R-:W-:Y:S01]  /*26b0*/  MOV R28, R50 ;  /* 0x00000032001c7202 */ /* 0x000fe20000000f00 */
[----:B------:R0:W-:Y:S01]  /*26c0*/  F2F.F16.F32 R65, R0 ;  /* 0x0000000000417304 */ /* 0x0001e20000200800 */
[----:B------:R-:W-:Y:S01]  /*26d0*/  SHF.R.U64 R30, R50, 0x10, R51 ;  /* 0x00000010321e7819 */ /* 0x000fe20000001233 */
[----:B------:R-:W-:Y:S01]  /*26e0*/  FADD.FTZ R73, R73, -R72 ;  /* 0x8000004849497221 */ /* 0x000fe20000010000 */
[----:B------:R-:W-:Y:S01]  /*26f0*/  FSEL R24, R24, RZ, P5 ;  /* 0x000000ff18187208 */ /* 0x000fe20002800000 */
[----:B------:R-:W-:Y:S01]  /*2700*/  HADD2.F32 R29, -RZ, R28.H0_H0 ;  /* 0x2000001cff1d7230 */ /* 0x000fe20000004100 */
[----:B------:R-:W-:Y:S01]  /*2710*/  MOV R27, R51 ;  /* 0x00000033001b7202 */ /* 0x000fe20000000f00 */
[----:B------:R-:W-:Y:S01]  /*2720*/  FADD.FTZ R66, R71, -R66 ;  /* 0x8000004247427221 */ /* 0x000fe20000010000 */
[----:B------:R-:W-:Y:S01]  /*2730*/  FFMA.FTZ R26, R73, UR10, R26 ;  /* 0x0000000a491a7c23 */ /* 0x000fe2000801001a */
[----:B------:R1:W-:Y:S01]  /*2740*/  F2F.F16.F32 R28, R24 ;  /* 0x00000018001c7304 */ /* 0x0003e20000200800 */
[----:B0-----:R-:W-:Y:S01]  /*2750*/  FSEL R0, R25, RZ, P4 ;  /* 0x000000ff19007208 */ /* 0x001fe20002000000 */
[----:B------:R-:W-:-:S02]  /*2760*/  HADD2.F32 R25, -RZ, R30.H0_H0 ;  /* 0x2000001eff197230 */ /* 0x000fc40000004100 */
[----:B------:R-:W-:Y:S01]  /*2770*/  FADD.FTZ R74, R74, -R69 ;  /* 0x800000454a4a7221 */ /* 0x000fe20000010000 */
[----:B------:R-:W-:Y:S01]  /*2780*/  FMUL.FTZ R26, R26, UR4 ;  /* 0x000000041a1a7c20 */ /* 0x000fe20008410000 */
[----:B------:R-:W-:Y:S01]  /*2790*/  SHF.R.U32.HI R30, RZ, 0x10, R51 ;  /* 0x00000010ff1e7819 */ /* 0x000fe20000011633 */
[----:B------:R-:W-:Y:S01]  /*27a0*/  FADD.FTZ R67, R67, -R64 ;  /* 0x8000004043437221 */ /* 0x000fe20000010000 */
[----:B------:R-:W-:Y:S01]  /*27b0*/  FFMA.FTZ R25, R66, UR10, R25 ;  /* 0x0000000a42197c23 */ /* 0x000fe20008010019 */
[----:B------:R-:W-:Y:S01]  /*27c0*/  FFMA.FTZ R29, R74, UR10, R29 ;  /* 0x0000000a4a1d7c23 */ /* 0x000fe2000801001d */
[----:B-1----:R-:W-:Y:S02]  /*27d0*/  HADD2.F32 R24, -RZ, R27.H0_H0 ;  /* 0x2000001bff187230 */ /* 0x002fe40000004100 */
[----:B------:R-:W-:Y:S01]  /*27e0*/  FMUL.FTZ R26, R26, UR24 ;  /* 0x000000181a1a7c20 */ /* 0x000fe20008410000 */
[----:B------:R-:W-:Y:S01]  /*27f0*/  FMUL.FTZ R25, R25, UR4 ;  /* 0x0000000419197c20 */ /* 0x000fe20008410000 */
[----:B------:R-:W-:Y:S01]  /*2800*/  FADD.FTZ R64, R63, -R60 ;  /* 0x8000003c3f407221 */ /* 0x000fe20000010000 */
[----:B------:R-:W-:Y:S01]  /*2810*/  ISETP.GE.U32.AND P3, PT, R89, 0x1000000, PT ;  /* 0x010000005900780c */ /* 0x000fe20003f66070 */
[----:B------:R-:W-:Y:S01]  /*2820*/  FFMA.FTZ R24, R31, UR10, R24 ;  /* 0x0000000a1f187c23 */ /* 0x000fe20008010018 */
[----:B------:R-:W-:Y:S01]  /*2830*/  SHF.R.U64 R31, R52, 0x10, R53 ;  /* 0x00000010341f7819 */ /* 0x000fe20000001235 */
[----:B------:R-:W-:Y:S01]  /*2840*/  FMUL.FTZ R29, R29, UR4 ;  /* 0x000000041d1d7c20 */ /* 0x000fe20008410000 */
[----:B------:R-:W-:Y:S01]  /*2850*/  MOV R60, R53 ;  /* 0x00000035003c7202 */ /* 0x000fe20000000f00 */
[----:B------:R-:W-:Y:S01]  /*2860*/  FMUL.FTZ R25, R25, UR24 ;  /* 0x0000001819197c20 */ /* 0x000fe20008410000 */
[----:B------:R-:W-:Y:S01]  /*2870*/  LOP3.LUT P1, RZ, R87, 0xff00, RZ, 0xc0, !PT ;  /* 0x0000ff0057ff7812 */ /* 0x000fe2000782c0ff */
[----:B------:R-:W-:Y:S01]  /*2880*/  HADD2.F32 R31, -RZ, R31.H0_H0 ;  /* 0x2000001fff1f7230 */ /* 0x000fe20000004100 */
[----:B------:R-:W-:Y:S01]  /*2890*/  FSEL R26, R26, RZ, P3 ;  /* 0x000000ff1a1a7208 */ /* 0x000fe20001800000 */
[----:B------:R-:W-:-:S02]  /*28a0*/  HADD2.F32 R30, -RZ, R30.H0_H0 ;  /* 0x2000001eff1e7230 */ /* 0x000fc40000004100 */
[----:B------:R-:W-:Y:S01]  /*28b0*/  FADD.FTZ R62, R62, -R57 ;  /* 0x800000393e3e7221 */ /* 0x000fe20000010000 */
[----:B------:R-:W-:Y:S01]  /*28c0*/  FMUL.FTZ R29, R29, UR24 ;  /* 0x000000181d1d7c20 */ /* 0x000fe20008410000 */
[----:B------:R-:W-:Y:S01]  /*28d0*/  FMUL.FTZ R24, R24, UR4 ;  /* 0x0000000418187c20 */ /* 0x000fe20008410000 */
[----:B------:R-:W-:Y:S01]  /*28e0*/  HADD2.F32 R57, -RZ, R60.H0_H0 ;  /* 0x2000003cff397230 */ /* 0x000fe20000004100 */
[----:B------:R-:W-:Y:S01]  /*28f0*/  LOP3.LUT P2, RZ, R87, 0xff, RZ, 0xc0, !PT ;  /* 0x000000ff57ff7812 */ /* 0x000fe2000784c0ff */
[----:B------:R-:W-:Y:S01]  /*2900*/  FFMA.FTZ R31, R64, UR10, R31 ;  /* 0x0000000a401f7c23 */ /* 0x000fe2000801001f */
[----:B------:R-:W-:Y:S01]  /*2910*/  FSEL R25, R25, RZ, P1 ;  /* 0x000000ff19197208 */ /* 0x000fe20000800000 */
[----:B------:R-:W-:Y:S01]  /*2920*/  FFMA.FTZ R30, R67, UR10, R30 ;  /* 0x0000000a431e7c23 */ /* 0x000fe2000801001e */
[----:B------:R-:W-:Y:S01]  /*2930*/  SHF.R.U32.HI R60, RZ, 0x10, R53 ;  /* 0x00000010ff3c7819 */ /* 0x000fe20000011635 */
[----:B------:R-:W-:Y:S01]  /*2940*/  F2F.F16.F32 R27, R26 ;  /* 0x0000001a001b7304 */ /* 0x000fe20000200800 */
[----:B------:R-:W-:Y:S01]  /*2950*/  FMUL.FTZ R24, R24, UR24 ;  /* 0x0000001818187c20 */ /* 0x000fe20008410000 */
[----:B------:R-:W-:Y:S01]  /*2960*/  LOP3.LUT P0, RZ, R87, 0xff0000, RZ, 0xc0, !PT ;  /* 0x00ff000057ff7812 */ /* 0x000fe2000780c0ff */
[----:B------:R-:W-:Y:S01]  /*2970*/  FADD.FTZ R64, R59, -R58 ;  /* 0x8000003a3b407221 */ /* 0x000fe20000010000 */
[----:B------:R-:W-:Y:S01]  /*2980*/  FSEL R29, R29, RZ, P2 ;  /* 0x000000ff1d1d7208 */ /* 0x000fe20001000000 */
[----:B------:R-:W-:Y:S01]  /*2990*/  FMUL.FTZ R31, R31, UR4 ;  /* 0x000000041f1f7c20 */ /* 0x000fe20008410000 */
[----:B------:R-:W-:Y:S01]  /*29a0*/  FMUL.FTZ R30, R30, UR4 ;  /* 0x000000041e1e7c20 */ /* 0x000fe20008410000 */
[----:B------:R-:W-:Y:S01]  /*29b0*/  FFMA.FTZ R58, R62, UR10, R57 ;  /* 0x0000000a3e3a7c23 */ /* 0x000fe20008010039 */
[----:B------:R0:W-:Y:S01]  /*29c0*/  F2F.F16.F32 R26, R25 ;  /* 0x00000019001a7304 */ /* 0x0001e20000200800 */
[----:B------:R-:W-:-:S02]  /*29d0*/  HADD2.F32 R59, -RZ, R60.H0_H0 ;  /* 0x2000003cff3b7230 */ /* 0x000fc40000004100 */
[----:B------:R-:W-:Y:S01]  /*29e0*/  FADD.FTZ R68, R68, -R61 ;  /* 0x8000003d44447221 */ /* 0x000fe20000010000 */
[----:B------:R-:W-:Y:S01]  /*29f0*/  FSEL R24, R24, RZ, P0 ;  /* 0x000000ff18187208 */ /* 0x000fe20000000000 */
[----:B------:R-:W-:Y:S01]  /*2a00*/  FMUL.FTZ R57, R31, UR24 ;  /* 0x000000181f397c20 */ /* 0x000fe20008410000 */
[----:B------:R-:W-:Y:S01]  /*2a10*/  LOP3.LUT P0, RZ, R90, 0xff00, RZ, 0xc0, !PT ;  /* 0x0000ff005aff7812 */ /* 0x000fe2000780c0ff */
[----:B------:R-:W-:Y:S01]  /*2a20*/  FMUL.FTZ R58, R58, UR4 ;  /* 0x000000043a3a7c20 */ /* 0x000fe20008410000 */
[----:B------:R-:W-:Y:S01]  /*2a30*/  ISETP.GE.U32.AND P6, PT, R87, 0x1000000, PT ;  /* 0x010000005700780c */ /* 0x000fe20003fc6070 */
[----:B------:R1:W-:Y:S01]  /*2a40*/  F2F.F16.F32 R61, R29 ;  /* 0x0000001d003d7304 */ /* 0x0003e20000200800 */
[----:B0-----:R-:W-:Y:S01]  /*2a50*/  MOV R25, R52 ;  /* 0x0000003400197202 */ /* 0x001fe20000000f00 */
[----:B------:R-:W-:Y:S01]  /*2a60*/  FFMA.FTZ R59, R64, UR10, R59 ;  /* 0x0000000a403b7c23 */ /* 0x000fe2000801003b */
[----:B------:R-:W-:Y:S02]  /*2a70*/  FSEL R57, R57, RZ, P0 ;  /* 0x000000ff39397208 */ /* 0x000fe40000000000 */
[----:B------:R-:W-:Y:S01]  /*2a80*/  LOP3.LUT P0, RZ, R90, 0xff0000, RZ, 0xc0, !PT ;  /* 0x00ff00005aff7812 */ /* 0x000fe2000780c0ff */
[----:B------:R-:W-:-:S02]  /*2a90*/  HADD2.F32 R25, -RZ, R25.H0_H0 ;  /* 0x20000019ff197230 */ /* 0x000fc40000004100 */
[----:B------:R-:W-:Y:S01]  /*2aa0*/  FMUL.FTZ R60, R59, UR4 ;  /* 0x000000043b3c7c20 */ /* 0x000fe20008410000 */
[----:B------:R-:W0:Y:S01]  /*2ab0*/  F2F.F16.F32 R0, R0 ;  /* 0x0000000000007304 */ /* 0x000e220000200800 */
[----:B-1----:R-:W-:Y:S01]  /*2ac0*/  FMUL.FTZ R29, R30, UR24 ;  /* 0x000000181e1d7c20 */ /* 0x002fe20008410000 */
[----:B------:R-:W-:Y:S01]  /*2ad0*/  FFMA.FTZ R25, R68, UR10, R25 ;  /* 0x0000000a44197c23 */ /* 0x000fe20008010019 */
[----:B------:R-:W-:-:S03]  /*2ae0*/  FMUL.FTZ R60, R60, UR24 ;  /* 0x000000183c3c7c20 */ /* 0x000fc60008410000 */
[----:B------:R-:W-:Y:S02]  /*2af0*/  FSEL R29, R29, RZ, P6 ;  /* 0x000000ff1d1d7208 */ /* 0x000fe40003000000 */
[----:B------:R1:W-:Y:S01]  /*2b00*/  F2F.F16.F32 R30, R24 ;  /* 0x00000018001e7304 */ /* 0x0003e20000200800 */
[----:B0-----:R-:W-:-:S07]  /*2b10*/  PRMT R69, R0, 0x5410, R27 ;  /* 0x0000541000457816 */ /* 0x001fce000000001b */
[----:B------:R0:W2:Y:S01]  /*2b20*/  F2F.F16.F32 R31, R29 ;  /* 0x0000001d001f7304 */ /* 0x0000a20000200800 */
[----:B-1----:R-:W-:Y:S01]  /*2b30*/  FMUL.FTZ R24, R58, UR24 ;  /* 0x000000183a187c20 */ /* 0x002fe20008410000 */
[----:B------:R-:W-:-:S04]  /*2b40*/  IMAD.WIDE.U32 R26, R26, 0x10000, RZ ;  /* 0x000100001a1a7825 */ /* 0x000fc800078e00ff */
[----:B------:R-:W-:Y:S02]  /*2b50*/  FSEL R59, R24, RZ, P0 ;  /* 0x000000ff183b7208 */ /* 0x000fe40000000000 */
[----:B------:R-:W-:Y:S01]  /*2b60*/  ISETP.GE.U32.AND P0, PT, R90, 0x1000000, PT ;  /* 0x010000005a00780c */ /* 0x000fe20003f06070 */
[----:B0-----:R-:W-:Y:S01]  /*2b70*/  FMUL.FTZ R29, R25, UR4 ;  /* 0x00000004191d7c20 */ /* 0x001fe20008410000 */
[----:B------:R0:W1:Y:S01]  /*2b80*/  F2F.F16.F32 R58, R57 ;  /* 0x00000039003a7304 */ /* 0x0000620000200800 */
[----:B------:R-:W3:Y:S01]  /*2b90*/  LDC.64 R24, c[0x0][0x468] ;  /* 0x00011a00ff187b82 */ /* 0x000ee20000000a00 */
[----:B------:R-:W-:Y:S01]  /*2ba0*/  FSEL R60, R60, RZ, P0 ;  /* 0x000000ff3c3c7208 */ /* 0x000fe20000000000 */
[----:B------:R-:W-:Y:S01]  /*2bb0*/  FMUL.FTZ R29, R29, UR24 ;  /* 0x000000181d1d7c20 */ /* 0x000fe20008410000 */
[----:B------:R-:W-:Y:S02]  /*2bc0*/  LOP3.LUT P0, RZ, R90, 0xff, RZ, 0xc0, !PT ;  /* 0x000000ff5aff7812 */ /* 0x000fe4000780c0ff */
[----:B--2---:R-:W-:-:S02]  /*2bd0*/  PRMT R67, R30, 0x5410, R31 ;  /* 0x000054101e437816 */ /* 0x004fc4000000001f */
[----:B------:R-:W-:Y:S01]  /*2be0*/  F2F.F16.F32 R59, R59 ;  /* 0x0000003b003b7304 */ /* 0x000fe20000200800 */
[----:B0-----:R-:W-:Y:S01]  /*2bf0*/  FSEL R57, R29, RZ, P0 ;  /* 0x000000ff1d397208 */ /* 0x001fe20000000000 */
[----:B------:R-:W-:Y:S01]  /*2c00*/  IMAD.WIDE.U32 R28, R28, 0x10000, RZ ;  /* 0x000100001c1c7825 */ /* 0x000fe200078e00ff */
[----:B------:R-:W-:Y:S02]  /*2c10*/  LOP3.LUT R27, R67, R27, RZ, 0xfc, !PT ;  /* 0x0000001b431b7212 */ /* 0x000fe400078efcff */
[----:B------:R-:W-:Y:S01]  /*2c20*/  LOP3.LUT R26, R26, R61, RZ, 0xfc, !PT ;  /* 0x0000003d1a1a7212 */ /* 0x000fe200078efcff */
[----:B-1----:R-:W-:Y:S02]  /*2c30*/  IMAD.WIDE.U32 R30, R58, 0x10000, RZ ;  /* 0x000100003a1e7825 */ /* 0x002fe400078e00ff */
[----:B------:R-:W0:Y:S01]  /*2c40*/  F2F.F16.F32 R60, R60 ;  /* 0x0000003c003c7304 */ /* 0x000e220000200800 */
[----:B------:R-:W-:Y:S02]  /*2c50*/  LOP3.LUT R29, R69, R29, RZ, 0xfc, !PT ;  /* 0x0000001d451d7212 */ /* 0x000fe400078efcff */
[----:B------:R-:W-:-:S05]  /*2c60*/  LOP3.LUT R28, R28, R65, RZ, 0xfc, !PT ;  /* 0x000000411c1c7212 */ /* 0x000fca00078efcff */
[----:B------:R-:W1:Y:S01]  /*2c70*/  F2F.F16.F32 R57, R57 ;  /* 0x0000003900397304 */ /* 0x000e620000200800 */
[----:B0-----:R-:W-:Y:S01]  /*2c80*/  PRMT R63, R59, 0x5410, R60 ;  /* 0x000054103b3f7816 */ /* 0x001fe2000000003c */
[----:B---3--:R-:W-:-:S03]  /*2c90*/  IMAD.WIDE.U32 R58, R54, 0x8, R24 ;  /* 0x00000008363a7825 */ /* 0x008fc600078e0018 */
[----:B------:R-:W-:Y:S01]  /*2ca0*/  LOP3.LUT R31, R63, R31, RZ, 0xfc, !PT ;  /* 0x0000001f3f1f7212 */ /* 0x000fe200078efcff */
[--C-:B------:R-:W-:Y:S01]  /*2cb0*/  IMAD.WIDE.U32 R54, R55, 0x8, R24.reuse ;  /* 0x0000000837367825 */ /* 0x100fe200078e0018 */
[----:B------:R2:W-:Y:S01]  /*2cc0*/  STG.E.64 desc[UR16][R58.64], R28 ;  /* 0x0000001c3a007986 */ /* 0x0005e2000c101b10 */
[----:B-1----:R-:W-:Y:S02]  /*2cd0*/  LOP3.LUT R30, R30, R57, RZ, 0xfc, !PT ;  /* 0x000000391e1e7212 */ /* 0x002fe400078efcff */
[----:B------:R-:W-:Y:S01]  /*2ce0*/  IMAD.WIDE.U32 R24, R56, 0x8, R24 ;  /* 0x0000000838187825 */ /* 0x000fe200078e0018 */
[----:B------:R2:W-:Y:S04]  /*2cf0*/  STG.E.64 desc[UR16][R54.64], R26 ;  /* 0x0000001a36007986 */ /* 0x0005e8000c101b10 */
[----:B------:R2:W-:Y:S01]  /*2d00*/  STG.E.64 desc[UR16][R24.64], R30 ;  /* 0x0000001e18007986 */ /* 0x0005e2000c101b10 */
[----:B------:R-:W-:Y:S05]  /*2d10*/  BRA `(.L_x_995) ;  /* 0x0000000800a87947 */ /* 0x000fea0003800000 */
.L_x_996:
[----:B-----5:R-:W-:Y:S01]  /*2d20*/  MOV R24, R48 ;  /* 0x0000003000187202 */ /* 0x020fe20000000f00 */
[--C-:B------:R-:W-:Y:S01]  /*2d30*/  FFMA.FTZ R0, R0, UR7, R25.reuse ;  /* 0x0000000700007c23 */ /* 0x100fe20008010019 */
[----:B------:R-:W-:Y:S01]  /*2d40*/  MOV R26, R49 ;  /* 0x00000031001a7202 */ /* 0x000fe20000000f00 */
[--C-:B------:R-:W-:Y:S01]  /*2d50*/  FFMA.FTZ R72, R72, UR7, R25.reuse ;  /* 0x0000000748487c23 */ /* 0x100fe20008010019 */
[--C-:B------:R-:W-:Y:S01]  /*2d60*/  FFMA.FTZ R76, R76, UR7, R25.reuse ;  /* 0x000000074c4c7c23 */ /* 0x100fe20008010019 */
[----:B------:R-:W-:Y:S02]  /*2d70*/  HADD2.F32 R27, -RZ, R24.H0_H0 ;  /* 0x20000018ff1b7230 */ /* 0x000fe40000004100 */
[----:B------:R-:W-:Y:S01]  /*2d80*/  FADD.FTZ R0, R79, -R0 ;  /* 0x800000004f007221 */ /* 0x000fe20000010000 */
[----:B------:R-:W-:Y:S01]  /*2d90*/  MOV R28, R50 ;  /* 0x00000032001c7202 */ /* 0x000fe20000000f00 */
[----:B------:R-:W-:Y:S01]  /*2da0*/  FADD.FTZ R72, R73, -R72 ;  /* 0x8000004849487221 */ /* 0x000fe20000010000 */
[----:B------:R-:W-:Y:S01]  /*2db0*/  FFMA.FTZ R69, R69, UR7, R25 ;  /* 0x0000000745457c23 */ /* 0x000fe20008010019 */
[----:B------:R-:W-:Y:S01]  /*2dc0*/  FFMA.FTZ R24, R0, UR10, R27 ;  /* 0x0000000a00187c23 */ /* 0x000fe2000801001b */
[----:B------:R-:W-:Y:S01]  /*2dd0*/  HADD2.F32 R0, -RZ, R26.H0_H0 ;  /* 0x2000001aff007230 */ /* 0x000fe20000004100 */
[----:B------:R-:W-:Y:S01]  /*2de0*/  SHF.R.U32.HI R26, RZ, 0x10, R49 ;  /* 0x00000010ff1a7819 */ /* 0x000fe20000011631 */
[----:B------:R-:W-:Y:S01]  /*2df0*/  FADD.FTZ R73, R77, -R76 ;  /* 0x8000004c4d497221 */ /* 0x000fe20000010000 */
[----:B------:R-:W-:-:S02]  /*2e00*/  HADD2.F32 R31, -RZ, R28.H0_H0 ;  /* 0x2000001cff1f7230 */ /* 0x000fc40000004100 */
[----:B------:R-:W-:Y:S01]  /*2e10*/  FADD.FTZ R74, R74, -R69 ;  /* 0x800000454a4a7221 */ /* 0x000fe20000010000 */
[----:B------:R-:W-:Y:S01]  /*2e20*/  FFMA.FTZ R65, R65, UR7, R25 ;  /* 0x0000000741417c23 */ /* 0x000fe20008010019 */
[----:B------:R-:W-:Y:S01]  /*2e30*/  HADD2.F32 R27, -RZ, R26.H0_H0 ;  /* 0x2000001aff1b7230 */ /* 0x000fe20000004100 */
[----:B------:R-:W-:Y:S01]  /*2e40*/  SHF.R.U64 R26, R48, 0x10, R49 ;  /* 0x00000010301a7819 */ /* 0x000fe20000001231 */
[----:B------:R-:W-:Y:S01]  /*2e50*/  FFMA.FTZ R74, R74, UR10, R31 ;  /* 0x0000000a4a4a7c23 */ /* 0x000fe2000801001f */
[----:B------:R-:W-:Y:S01]  /*2e60*/  SHF.R.U32.HI R31, RZ, 0x10, R51 ;  /* 0x00000010ff1f7819 */ /* 0x000fe20000011633 */
[----:B------:R-:W-:Y:S01]  /*2e70*/  FADD.FTZ R65, R70, -R65 ;  /* 0x8000004146417221 */ /* 0x000fe20000010000 */
[--C-:B------:R-:W-:Y:S01]  /*2e80*/  FFMA.FTZ R30, R64, UR7, R25.reuse ;  /* 0x00000007401e7c23 */ /* 0x100fe20008010019 */
[----:B------:R-:W-:Y:S02]  /*2e90*/  HADD2.F32 R26, -RZ, R26.H0_H0 ;  /* 0x2000001aff1a7230 */ /* 0x000fe40000004100 */
[----:B------:R-:W-:Y:S01]  /*2ea0*/  FFMA.FTZ R60, R60, UR7, R25 ;  /* 0x000000073c3c7c23 */ /* 0x000fe20008010019 */
[----:B------:R-:W-:Y:S01]  /*2eb0*/  HADD2.F32 R70, -RZ, R31.H0_H0 ;  /* 0x2000001fff467230 */ /* 0x000fe20000004100 */
[----:B------:R-:W-:Y:S01]  /*2ec0*/  SHF.R.U64 R31, R50, 0x10, R51 ;  /* 0x00000010321f7819 */ /* 0x000fe20000001233 */
[----:B------:R-:W-:Y:S01]  /*2ed0*/  FADD.FTZ R67, R67, -R30 ;  /* 0x8000001e43437221 */ /* 0x000fe20000010000 */
[----:B------:R-:W-:Y:S01]  /*2ee0*/  FFMA.FTZ R73, R73, UR10, R26 ;  /* 0x0000000a49497c23 */ /* 0x000fe2000801001a */
[----:B------:R-:W-:Y:S01]  /*2ef0*/  MOV R26, R51 ;  /* 0x00000033001a7202 */ /* 0x000fe20000000f00 */
[----:B------:R-:W-:Y:S01]  /*2f00*/  FFMA.FTZ R78, R78, UR7, R25 ;  /* 0x000000074e4e7c23 */ /* 0x000fe20008010019 */
[----:B------:R-:W-:-:S02]  /*2f10*/  HADD2.F32 R31, -RZ, R31.H0_H0 ;  /* 0x2000001fff1f7230 */ /* 0x000fc40000004100 */
[----:B------:R-:W-:Y:S01]  /*2f20*/  FADD.FTZ R60, R63, -R60 ;  /* 0x8000003c3f3c7221 */ /* 0x000fe20000010000 */
[----:B------:R-:W-:Y:S01]  /*2f30*/  MOV R63, R53 ;  /* 0x00000035003f7202 */ /* 0x000fe20000000f00 */
[----:B------:R-:W-:Y:S02]  /*2f40*/  HADD2.F32 R26, -RZ, R26.H0_H0 ;  /* 0x2000001aff1a7230 */ /* 0x000fe40000004100 */
[--C-:B------:R-:W-:Y:S01]  /*2f50*/  FFMA.FTZ R57, R57, UR7, R25.reuse ;  /* 0x0000000739397c23 */ /* 0x100fe20008010019 */
[----:B------:R-:W-:Y:S01]  /*2f60*/  FADD.FTZ R29, R75, -R78 ;  /* 0x8000004e4b1d7221 */ /* 0x000fe20000010000 */
[--C-:B------:R-:W-:Y:S01]  /*2f70*/  FFMA.FTZ R58, R58, UR7, R25.reuse ;  /* 0x000000073a3a7c23 */ /* 0x100fe20008010019 */
[----:B------:R0:W-:Y:S01]  /*2f80*/  F2F.F16.F32 R75, R24 ;  /* 0x00000018004b7304 */ /* 0x0001e20000200800 */
[----:B------:R-:W-:Y:S01]  /*2f90*/  FFMA.FTZ R64, R65, UR10, R26 ;  /* 0x0000000a41407c23 */ /* 0x000fe2000801001a */
[--C-:B------:R-:W-:Y:S01]  /*2fa0*/  FFMA.FTZ R26, R66, UR7, R25.reuse ;  /* 0x00000007421a7c23 */ /* 0x100fe20008010019 */
[----:B------:R-:W-:Y:S01]  /*2fb0*/  FFMA.FTZ R66, R67, UR10, R70 ;  /* 0x0000000a43427c23 */ /* 0x000fe20008010046 */
[----:B------:R-:W-:Y:S01]  /*2fc0*/  FFMA.FTZ R67, R61, UR7, R25 ;  /* 0x000000073d437c23 */ /* 0x000fe20008010019 */
[----:B------:R-:W-:Y:S01]  /*2fd0*/  MOV R70, R52 ;  /* 0x0000003400467202 */ /* 0x000fe20000000f00 */
[----:B------:R-:W-:Y:S01]  /*2fe0*/  FADD.FTZ R26, R71, -R26 ;  /* 0x8000001a471a7221 */ /* 0x000fe20000010000 */
[----:B------:R-:W-:Y:S01]  /*2ff0*/  FADD.FTZ R57, R62, -R57 ;  /* 0x800000393e397221 */ /* 0x000fe20000010000 */
[----:B------:R-:W-:Y:S01]  /*3000*/  FFMA.FTZ R29, R29, UR10, R0 ;  /* 0x0000000a1d1d7c23 */ /* 0x000fe20008010000 */
[----:B0-----:R-:W-:Y:S01]  /*3010*/  FMUL.FTZ R24, R24, UR4 ;  /* 0x0000000418187c20 */ /* 0x001fe20008410000 */
[----:B------:R-:W-:Y:S01]  /*3020*/  FFMA.FTZ R61, R26, UR10, R31 ;  /* 0x0000000a1a3d7c23 */ /* 0x000fe2000801001f */
[----:B------:R-:W-:Y:S01]  /*3030*/  FADD.FTZ R31, R68, -R67 ;  /* 0x80000043441f7221 */ /* 0x000fe20000010000 */
[----:B------:R-:W-:Y:S01]  /*3040*/  HADD2.F32 R68, -RZ, R70.H0_H0 ;  /* 0x20000046ff447230 */ /* 0x000fe20000004100 */
[--C-:B------:R-:W-:Y:S01]  /*3050*/  SHF.R.U64 R67, R52, 0x10, R53.reuse ;  /* 0x0000001034437819 */ /* 0x100fe20000001235 */
[----:B------:R0:W-:Y:S01]  /*3060*/  F2F.F16.F32 R0, R29 ;  /* 0x0000001d00007304 */ /* 0x0001e20000200800 */
[----:B------:R-:W-:Y:S01]  /*3070*/  SHF.R.U32.HI R25, RZ, 0x10, R53 ;  /* 0x00000010ff197819 */ /* 0x000fe20000011635 */
[----:B------:R-:W-:Y:S01]  /*3080*/  FFMA.FTZ R72, R72, UR10, R27 ;  /* 0x0000000a48487c23 */ /* 0x000fe2000801001b */
[----:B------:R-:W-:Y:S01]  /*3090*/  FFMA.FTZ R31, R31, UR10, R68 ;  /* 0x0000000a1f1f7c23 */ /* 0x000fe20008010044 */
[----:B------:R-:W-:Y:S01]  /*30a0*/  HADD2.F32 R68, -RZ, R63.H0_H0 ;  /* 0x2000003fff447230 */ /* 0x000fe20000004100 */
[----:B------:R-:W-:Y:S01]  /*30b0*/  LOP3.LUT P0, RZ, R89, 0xff, RZ, 0xc0, !PT ;  /* 0x000000ff59ff7812 */ /* 0x000fe2000780c0ff */
[----:B------:R-:W-:-:S02]  /*30c0*/  HADD2.F32 R67, -RZ, R67.H0_H0 ;  /* 0x20000043ff437230 */ /* 0x000fc40000004100 */
[----:B------:R-:W-:Y:S01]  /*30d0*/  FADD.FTZ R58, R59, -R58 ;  /* 0x8000003a3b3a7221 */ /* 0x000fe20000010000 */
[----:B------:R1:W-:Y:S01]  /*30e0*/  F2F.F16.F32 R27, R72 ;  /* 0x00000048001b7304 */ /* 0x0003e20000200800 */
[----:B------:R-:W-:Y:S01]  /*30f0*/  FFMA.FTZ R63, R57, UR10, R68 ;  /* 0x0000000a393f7c23 */ /* 0x000fe20008010044 */
[----:B------:R-:W-:Y:S01]  /*3100*/  FMUL.FTZ R57, R24, UR24 ;  /* 0x0000001818397c20 */ /* 0x000fe20008410000 */
[----:B0-----:R-:W-:Y:S01]  /*3110*/  FMUL.FTZ R29, R29, UR4 ;  /* 0x000000041d1d7c20 */ /* 0x001fe20008410000 */
[----:B------:R-:W-:Y:S01]  /*3120*/  FFMA.FTZ R60, R60, UR10, R67 ;  /* 0x0000000a3c3c7c23 */ /* 0x000fe20008010043 */
[----:B------:R-:W-:Y:S01]  /*3130*/  HADD2.F32 R67, -RZ, R25.H0_H0 ;  /* 0x20000019ff437230 */ /* 0x000fe20000004100 */
[----:B------:R-:W-:Y:S01]  /*3140*/  ISETP.GE.U32.AND P2, PT, R90, 0x1000000, PT ;  /* 0x010000005a00780c */ /* 0x000fe20003f46070 */
[----:B------:R-:W-:Y:S01]  /*3150*/  FMUL.FTZ R29, R29, UR24 ;  /* 0x000000181d1d7c20 */ /* 0x000fe20008410000 */
[----:B------:R-:W-:Y:S01]  /*3160*/  FSEL R57, R57, RZ, P0 ;  /* 0x000000ff39397208 */ /* 0x000fe20000000000 */
[----:B-1----:R-:W-:Y:S01]  /*3170*/  FMUL.FTZ R72, R72, UR4 ;  /* 0x0000000448487c20 */ /* 0x002fe20008410000 */
[----:B------:R-:W-:Y:S01]  /*3180*/  LOP3.LUT P0, RZ, R89, 0xff0000, RZ, 0xc0, !PT ;  /* 0x00ff000059ff7812 */ /* 0x000fe2000780c0ff */
[----:B------:R-:W-:Y:S01]  /*3190*/  FFMA.FTZ R67, R58, UR10, R67 ;  /* 0x0000000a3a437c23 */ /* 0x000fe20008010043 */
[----:B------:R0:W-:Y:S01]  /*31a0*/  F2F.F16.F32 R28, R73 ;  /* 0x00000049001c7304 */ /* 0x0001e20000200800 */
[----:B------:R-:W-:Y:S01]  /*31b0*/  FMUL.FTZ R72, R72, UR24 ;  /* 0x0000001848487c20 */ /* 0x000fe20008410000 */
[----:B------:R-:W-:-:S02]  /*31c0*/  FSEL R58, R29, RZ, P0 ;  /* 0x000000ff1d3a7208 */ /* 0x000fc40000000000 */
[----:B------:R-:W-:Y:S02]  /*31d0*/  ISETP.GE.U32.AND P0, PT, R89, 0x1000000, PT ;  /* 0x010000005900780c */ /* 0x000fe40003f06070 */
[----:B------:R-:W-:Y:S02]  /*31e0*/  LOP3.LUT P1, RZ, R90, 0xff00, RZ, 0xc0, !PT ;  /* 0x0000ff005aff7812 */ /* 0x000fe4000782c0ff */
[----:B------:R1:W-:Y:S01]  /*31f0*/  F2F.F16.F32 R69, R74 ;  /* 0x0000004a00457304 */ /* 0x0003e20000200800 */
[----:B0-----:R-:W-:Y:S01]  /*3200*/  FMUL.FTZ R73, R73, UR4 ;  /* 0x0000000449497c20 */ /* 0x001fe20008410000 */
[----:B------:R-:W-:Y:S02]  /*3210*/  FSEL R72, R72, RZ, P0 ;  /* 0x000000ff48487208 */ /* 0x000fe40000000000 */
[----:B------:R-:W-:Y:S01]  /*3220*/  LOP3.LUT P0, RZ, R89, 0xff00, RZ, 0xc0, !PT ;  /* 0x0000ff0059ff7812 */ /* 0x000fe2000780c0ff */
[----:B------:R-:W-:-:S03]  /*3230*/  FMUL.FTZ R29, R73, UR24 ;  /* 0x00000018491d7c20 */ /* 0x000fc60008410000 */
[----:B------:R0:W-:Y:S01]  /*3240*/  F2F.F16.F32 R30, R64 ;  /* 0x00000040001e7304 */ /* 0x0001e20000200800 */
[----:B-1----:R-:W-:Y:S01]  /*3250*/  FMUL.FTZ R74, R74, UR4 ;  /* 0x000000044a4a7c20 */ /* 0x002fe20008410000 */
[----:B------:R-:W-:Y:S02]  /*3260*/  FSEL R29, R29, RZ, P0 ;  /* 0x000000ff1d1d7208 */ /* 0x000fe40000000000 */
[----:B------:R-:W-:Y:S01]  /*3270*/  LOP3.LUT P0, RZ, R87, 0xff, RZ, 0xc0, !PT ;  /* 0x000000ff57ff7812 */ /* 0x000fe2000780c0ff */
[----:B------:R-:W-:-:S03]  /*3280*/  FMUL.FTZ R74, R74, UR24 ;  /* 0x000000184a4a7c20 */ /* 0x000fc60008410000 */
[----:B------:R1:W-:Y:S01]  /*3290*/  F2F.F16.F32 R59, R57 ;  /* 0x00000039003b7304 */ /* 0x0003e20000200800 */
[----:B0-----:R-:W-:-:S04]  /*32a0*/  FMUL.FTZ R64, R64, UR4 ;  /* 0x0000000440407c20 */ /* 0x001fc80008410000 */
[----:B------:R-:W-:-:S03]  /*32b0*/  FMUL.FTZ R64, R64, UR24 ;  /* 0x0000001840407c20 */ /* 0x000fc60008410000 */
[----:B------:R0:W2:Y:S01]  /*32c0*/  F2F.F16.F32 R65, R66 ;  /* 0x0000004200417304 */ /* 0x0000a20000200800 */
[----:B-1----:R-:W-:Y:S02]  /*32d0*/  FSEL R57, R74, RZ, P0 ;  /* 0x000000ff4a397208 */ /* 0x002fe40000000000 */
[----:B------:R-:W-:-:S04]  /*32e0*/  LOP3.LUT P0, RZ, R87, 0xff0000, RZ, 0xc0, !PT ;  /* 0x00ff000057ff7812 */ /* 0x000fc8000780c0ff */
[----:B------:R-:W-:Y:S01]  /*32f0*/  FSEL R64, R64, RZ, P0 ;  /* 0x000000ff40407208 */ /* 0x000fe20000000000 */
[----:B------:R1:W-:Y:S01]  /*3300*/  F2F.F16.F32 R24, R67 ;  /* 0x0000004300187304 */ /* 0x0003e20000200800 */
[----:B0-----:R-:W-:Y:S01]  /*3310*/  FMUL.FTZ R66, R66, UR4 ;  /* 0x0000000442427c20 */ /* 0x001fe20008410000 */
[----:B------:R-:W-:-:S03]  /*3320*/  ISETP.GE.U32.AND P0, PT, R87, 0x1000000, PT ;  /* 0x010000005700780c */ /* 0x000fc60003f06070 */
[----:B------:R-:W-:Y:S01]  /*3330*/  FMUL.FTZ R66, R66, UR24 ;  /* 0x0000001842427c20 */ /* 0x000fe20008410000 */
[----:B--2---:R-:W-:Y:S02]  /*3340*/  PRMT R65, R30, 0x5410, R65 ;  /* 0x000054101e417816 */ /* 0x004fe40000000041 */
[----:B------:R0:W2:Y:S01]  /*3350*/  F2F.F16.F32 R26, R61 ;  /* 0x0000003d001a7304 */ /* 0x0000a20000200800 */
[----:B-1----:R-:W-:Y:S01]  /*3360*/  FMUL.FTZ R67, R67, UR4 ;  /* 0x0000000443437c20 */ /* 0x002fe20008410000 */
[----:B------:R-:W-:Y:S02]  /*3370*/  FSEL R66, R66, RZ, P0 ;  /* 0x000000ff42427208 */ /* 0x000fe40000000000 */
[----:B------:R-:W-:Y:S01]  /*3380*/  LOP3.LUT P0, RZ, R87, 0xff00, RZ, 0xc0, !PT ;  /* 0x0000ff0057ff7812 */ /* 0x000fe2000780c0ff */
[----:B------:R-:W-:-:S03]  /*3390*/  FMUL.FTZ R67, R67, UR24 ;  /* 0x0000001843437c20 */ /* 0x000fc60008410000 */
[----:B------:R1:W-:Y:S01]  /*33a0*/  F2F.F16.F32 R62, R60 ;  /* 0x0000003c003e7304 */ /* 0x0003e20000200800 */
[----:B0-----:R-:W-:Y:S01]  /*33b0*/  FMUL.FTZ R61, R61, UR4 ;  /* 0x000000043d3d7c20 */ /* 0x001fe20008410000 */
[----:B------:R-:W-:Y:S02]  /*33c0*/  FSEL R79, R67, RZ, P2 ;  /* 0x000000ff434f7208 */ /* 0x000fe40001000000 */
[----:B------:R-:W-:Y:S01]  /*33d0*/  PRMT R67, R0, 0x5410, R27 ;  /* 0x0000541000437816 */ /* 0x000fe2000000001b */
[----:B------:R-:W-:Y:S01]  /*33e0*/  FMUL.FTZ R61, R61, UR24 ;  /* 0x000000183d3d7c20 */ /* 0x000fe20008410000 */
[----:B------:R-:W-:Y:S02]  /*33f0*/  FMUL.FTZ R0, R31, UR4 ;  /* 0x000000041f007c20 */ /* 0x000fe40008410000 */
[----:B------:R0:W3:Y:S01]  /*3400*/  F2F.F16.F32 R25, R63 ;  /* 0x0000003f00197304 */ /* 0x0000e20000200800 */
[----:B-1----:R-:W-:Y:S01]  /*3410*/  FMUL.FTZ R60, R60, UR4 ;  /* 0x000000043c3c7c20 */ /* 0x002fe20008410000 */
[----:B------:R-:W-:Y:S01]  /*3420*/  FSEL R61, R61, RZ, P0 ;  /* 0x000000ff3d3d7208 */ /* 0x000fe20000000000 */
[----:B------:R-:W-:Y:S01]  /*3430*/  FMUL.FTZ R0, R0, UR24 ;  /* 0x0000001800007c20 */ /* 0x000fe20008410000 */
[----:B------:R-:W-:Y:S01]  /*3440*/  LOP3.LUT P0, RZ, R90, 0xff0000, RZ, 0xc0, !PT ;  /* 0x00ff00005aff7812 */ /* 0x000fe2000780c0ff */
[----:B------:R-:W-:-:S03]  /*3450*/  FMUL.FTZ R27, R60, UR24 ;  /* 0x000000183c1b7c20 */ /* 0x000fc60008410000 */
[----:B------:R-:W-:Y:S01]  /*3460*/  F2F.F16.F32 R73, R72 ;  /* 0x0000004800497304 */ /* 0x000fe20000200800 */
[----:B0-----:R-:W-:Y:S01]  /*3470*/  FMUL.FTZ R63, R63, UR4 ;  /* 0x000000043f3f7c20 */ /* 0x001fe20008410000 */
[----:B------:R-:W-:Y:S01]  /*3480*/  FSEL R76, R27, RZ, P1 ;  /* 0x000000ff1b4c7208 */ /* 0x000fe20000800000 */
[----:B--2---:R-:W-:-:S04]  /*3490*/  IMAD.WIDE.U32 R26, R26, 0x10000, RZ ;  /* 0x000100001a1a7825 */ /* 0x004fc800078e00ff */
[----:B------:R-:W-:Y:S01]  /*34a0*/  FMUL.FTZ R63, R63, UR24 ;  /* 0x000000183f3f7c20 */ /* 0x000fe20008410000 */
[----:B------:R0:W-:Y:S01]  /*34b0*/  F2F.F16.F32 R72, R61 ;  /* 0x0000003d00487304 */ /* 0x0001e20000200800 */
[----:B------:R-:W-:-:S03]  /*34c0*/  LOP3.LUT R65, R65, R27, RZ, 0xfc, !PT ;  /* 0x0000001b41417212 */ /* 0x000fc600078efcff */
[----:B------:R-:W-:Y:S02]  /*34d0*/  FSEL R74, R63, RZ, P0 ;  /* 0x000000ff3f4a7208 */ /* 0x000fe40000000000 */
[----:B------:R-:W-:Y:S02]  /*34e0*/  LOP3.LUT P0, RZ, R90, 0xff, RZ, 0xc0, !PT ;  /* 0x000000ff5aff7812 */ /* 0x000fe4000780c0ff */
[----:B---3--:R-:W-:Y:S01]  /*34f0*/  PRMT R63, R25, 0x5410, R24 ;  /* 0x00005410193f7816 */ /* 0x008fe20000000018 */
[----:B------:R1:W2:Y:S01]  /*3500*/  F2F.F16.F32 R71, R31 ;  /* 0x0000001f00477304 */ /* 0x0002a20000200800 */
[----:B0-----:R-:W0:Y:S01]  /*3510*/  LDC.64 R60, c[0x0][0x478] ;  /* 0x00011e00ff3c7b82 */ /* 0x001e220000000a00 */
[----:B------:R-:W-:Y:S01]  /*3520*/  FSEL R0, R0, RZ, P0 ;  /* 0x000000ff00007208 */ /* 0x000fe20000000000 */
[----:B------:R-:W-:-:S05]  /*3530*/  IMAD.WIDE.U32 R24, R62, 0x10000, RZ ;  /* 0x000100003e187825 */ /* 0x000fca00078e00ff */
[----:B------:R3:W-:Y:S01]  /*3540*/  F2F.F16.F32 R68, R29 ;  /* 0x0000001d00447304 */ /* 0x0007e20000200800 */
[----:B-1----:R-:W1:Y:S01]  /*3550*/  LDC.64 R30, c[0x0][0x468] ;  /* 0x00011a00ff1e7b82 */ /* 0x002e620000000a00 */
[----:B------:R-:W-:Y:S02]  /*3560*/  LOP3.LUT R63, R63, R25, RZ, 0xfc, !PT ;  /* 0x000000193f3f7212 */ /* 0x000fe400078efcff */
[----:B--2---:R-:W-:-:S04]  /*3570*/  LOP3.LUT R62, R24, R71, RZ, 0xfc, !PT ;  /* 0x00000047183e7212 */ /* 0x004fc800078efcff */
[----:B------:R-:W-:Y:S01]  /*3580*/  F2F.F16.F32 R76, R76 ;  /* 0x0000004c004c7304 */ /* 0x000fe20000200800 */
[----:B---3--:R-:W-:-:S04]  /*3590*/  IMAD.WIDE.U32 R28, R28, 0x10000, RZ ;  /* 0x000100001c1c7825 */ /* 0x008fc800078e00ff */
[----:B------:R-:W-:Y:S01]  /*35a0*/  IMAD.WIDE.U32 R24, R72, 0x10000, RZ ;  /* 0x0001000048187825 */ /* 0x000fe200078e00ff */
[----:B------:R-:W-:Y:S02]  /*35b0*/  LOP3.LUT R67, R67, R29, RZ, 0xfc, !PT ;  /* 0x0000001d43437212 */ /* 0x000fe400078efcff */
[----:B------:R-:W2:Y:S08]  /*35c0*/  F2F.F16.F32 R58, R58 ;  /* 0x0000003a003a7304 */ /* 0x000eb00000200800 */
[----:B------:R3:W-:Y:S01]  /*35d0*/  F2F.F16.F32 R70, R64 ;  /* 0x0000004000467304 */ /* 0x0007e20000200800 */
[----:B--2---:R-:W-:-:S07]  /*35e0*/  PRMT R73, R58, 0x5410, R73 ;  /* 0x000054103a497816 */ /* 0x004fce0000000049 */
[----:B------:R2:W4:Y:S01]  /*35f0*/  F2F.F16.F32 R77, R66 ;  /* 0x00000042004d7304 */ /* 0x0005220000200800 */
[----:B---3--:R-:W-:Y:S01]  /*3600*/  LOP3.LUT R64, R26, R69, RZ, 0xfc, !PT ;  /* 0x000000451a407212 */ /* 0x008fe200078efcff */
[----:B------:R-:W-:-:S06]  /*3610*/  IMAD.WIDE.U32 R26, R76, 0x10000, RZ ;  /* 0x000100004c1a7825 */ /* 0x000fcc00078e00ff */
[----:B------:R-:W-:Y:S01]  /*3620*/  F2F.F16.F32 R74, R74 ;  /* 0x0000004a004a7304 */ /* 0x000fe20000200800 */
[----:B--2---:R-:W-:Y:S01]  /*3630*/  LOP3.LUT R66, R28, R75, RZ, 0xfc, !PT ;  /* 0x0000004b1c427212 */ /* 0x004fe200078efcff */
[----:B------:R-:W-:Y:S01]  /*3640*/  IMAD.WIDE.U32 R28, R68, 0x10000, RZ ;  /* 0x00010000441c7825 */ /* 0x000fe200078e00ff */
[----:B----4-:R-:W-:-:S05]  /*3650*/  PRMT R77, R70, 0x5410, R77 ;  /* 0x00005410464d7816 */ /* 0x010fca000000004d */
[----:B------:R-:W2:Y:S01]  /*3660*/  F2F.F16.F32 R79, R79 ;  /* 0x0000004f004f7304 */ /* 0x000ea20000200800 */
[----:B------:R-:W-:Y:S01]  /*3670*/  LOP3.LUT R28, R28, R59, RZ, 0xfc, !PT ;  /* 0x0000003b1c1c7212 */ /* 0x000fe200078efcff */
[C---:B0-----:R-:W-:Y:S01]  /*3680*/  IMAD.WIDE.U32 R58, R54.reuse, 0x8, R60 ;  /* 0x00000008363a7825 */ /* 0x041fe200078e003c */
[----:B------:R-:W-:Y:S02]  /*3690*/  LOP3.LUT R29, R73, R29, RZ, 0xfc, !PT ;  /* 0x0000001d491d7212 */ /* 0x000fe400078efcff */
[----:B------:R-:W-:Y:S01]  /*36a0*/  LOP3.LUT R25, R77, R25, RZ, 0xfc, !PT ;  /* 0x000000194d197212 */ /* 0x000fe200078efcff */
[----:B-1----:R-:W-:Y:S01]  /*36b0*/  IMAD.WIDE.U32 R70, R54, 0x8, R30 ;  /* 0x0000000836467825 */ /* 0x002fe200078e001e */
[----:B------:R3:W-:Y:S01]  /*36c0*/  STG.E.64 desc[UR16][R58.64], R66 ;  /* 0x000000423a007986 */ /* 0x0007e2000c101b10 */
[----:B------:R-:W0:Y:S03]  /*36d0*/  F2F.F16.F32 R69, R0 ;  /* 0x0000000000457304 */ /* 0x000e260000200800 */
[----:B------:R3:W-:Y:S01]  /*36e0*/  STG.E.64 desc[UR16][R70.64], R28 ;  /* 0x0000001c46007986 */ /* 0x0007e2000c101b10 */
[----:B--2---:R-:W-:-:S04]  /*36f0*/  PRMT R79, R74, 0x5410, R79 ;  /* 0x000054104a4f7816 */ /* 0x004fc8000000004f */
[----:B------:R-:W1:Y:S01]  /*3700*/  F2F.F16.F32 R57, R57 ;  /* 0x0000003900397304 */ /* 0x000e620000200800 */
        /* <DEDUP_REMOVED lines=11> */
.L_x_995:
[----:B------:R-:W-:Y:S02]  /*37c0*/  UIADD3 UR6, UPT, UPT, UR6, UR26, URZ ;  /* 0x0000001a06067290 */ /* 0x000fe4000fffe0ff */
[----:B------:R-:W-:Y:S02]  /*37d0*/  UPLOP3.LUT UP2, UPT, UPT, UPT, UP2, 0x40, 0x4 ;  /* 0x000000000004789c */ /* 0x000fe40003f4e820 */
[----:B------:R-:W-:-:S09]  /*37e0*/  UISETP.GE.AND UP1, UPT, UR6, UR27, UPT ;  /* 0x0000001b0600728c */ /* 0x000fd2000bf26270 */
[----:B------:R-:W-:Y:S05]  /*37f0*/  BRA.U !UP1, `(.L_x_997) ;  /* 0xffffffcd09187547 */ /* 0x000fea000b83ffff */
[----:B------:R-:W-:Y:S02]  /*3800*/  MOV R34, R12 ;  /* 0x0000000c00227202 */ /* 0x000fe40000000f00 */
[----:B------:R-:W-:Y:S02]  /*3810*/  MOV R35, R13 ;  /* 0x0000000d00237202 */ /* 0x000fe40000000f00 */
[----:B0123--:R-:W-:Y:S02]  /*3820*/  MOV R24, R33 ;  /* 0x0000002100187202 */ /* 0x00ffe40000000f00 */
        /* <DEDUP_REMOVED lines=21> */
.L_x_992:
        /* <DEDUP_REMOVED lines=15> */
.L_x_998:
        /* <DEDUP_REMOVED lines=9> */
.L_x_6681:


//--------------------- .text._ZN10layer_norm22ln_bwd_finalize_kernelINS_22Kernel_traits_finalizeILj1536E6__halfS2_S2_S2_fjLb0ELj1024ELj4ENS_18Kernel_traits_baseILj1536ES2_S2_S2_S2_fjLj1024EEEEELb0ELb0EEEvNS_9BwdParamsE --------------------------
	.section	.text._ZN10layer_norm22ln_bwd_finalize_kernelINS_22Kernel_traits_finalizeILj1536E6__halfS2_S2_S2_fjLb0ELj1024ELj4ENS_18Kernel_traits_baseILj1536ES2_S2_S2_S2_fjLj1024EEEEELb0ELb0EEEvNS_9BwdParamsE,"ax",@progbits
	.align	128
        .global         _ZN10layer_norm22ln_bwd_finalize_kernelINS_22Kernel_traits_finalizeILj1536E6__halfS2_S2_S2_fjLb0ELj1024ELj4ENS_18Kernel_traits_baseILj1536ES2_S2_S2_S2_fjLj1024EEEEELb0ELb0EEEvNS_9BwdParamsE
        .type           _ZN10layer_norm22ln_bwd_finalize_kernelINS_22Kernel_traits_finalizeILj1536E6__halfS2_S2_S2_fjLb0ELj1024ELj4ENS_18Kernel_traits_baseILj1536ES2_S2_S2_S2_fjLj1024EEEEELb0ELb0EEEvNS_9BwdParamsE,@function
        .size           _ZN10layer_norm22ln_bwd_finalize_kernelINS_22Kernel_traits_finalizeILj1536E6__halfS2_S2_S2_fjLb0ELj1024ELj4ENS_18Kernel_traits_baseILj1536ES2_S2_S2_S2_fjLj1024EEEEELb0ELb0EEEvNS_9BwdParamsE,(.L_x_6682 - _ZN10layer_norm22ln_bwd_finalize_kernelINS_22Kernel_traits_finalizeILj1536E6__halfS2_S2_S2_fjLb0ELj1024ELj4ENS_18Kernel_traits_baseILj1536ES2_S2_S2_S2_fjLj1024EEEEELb0ELb0EEEvNS_9BwdParamsE)
        .other          _ZN10layer_norm22ln_bwd_finalize_kernelINS_22Kernel_traits_finalizeILj1536E6__halfS2_S2_S2_fjLb0ELj1024ELj4ENS_18Kernel_traits_baseILj1536ES2_S2_S2_S2_fjLj1024EEEEELb0ELb0EEEvNS_9BwdParamsE,@"STO_CUDA_ENTRY STV_DEFAULT"
_ZN10layer_norm22ln_bwd_finalize_kernelINS_22Kernel_traits_finalizeILj1536E6__halfS2_S2_S2_fjLb0ELj1024ELj4ENS_18Kernel_traits_baseILj1536ES2_S2_S2_S2_fjLj1024EEEEELb0ELb0EEEvNS_9BwdParamsE:
.text._ZN10layer_norm22ln_bwd_finalize_kernelINS_22Kernel_traits_finalizeILj1536E6__halfS2_S2_S2_fjLb0ELj1024ELj4ENS_18Kernel_traits_baseILj1536ES2_S2_S2_S2_fjLj1024EEEEELb0ELb0EEEvNS_9BwdParamsE:
        /* <DEDUP_REMOVED lines=82> */
.L_x_1003:
        /* <DEDUP_REMOVED lines=118> */
.L_x_1002:
[----:B------:R-:W-:Y:S05]  /*0c80*/  BSYNC.RECONVERGENT B1 ;  /* 0x0000000000017941 */ /* 0x000fea0003800200 */
.L_x_1001:
        /* <DEDUP_REMOVED lines=75> */
.L_x_1005:
[----:B------:R-:W-:Y:S05]  /*1140*/  BSYNC.RECONVERGENT B1 ;  /* 0x0000000000017941 */ /* 0x000fea0003800200 */
.L_x_1004:
        /* <DEDUP_REMOVED lines=37> */
.L_x_1007:
[----:B------:R-:W-:Y:S05]  /*13a0*/  BSYNC.RECONVERGENT B1 ;  /* 0x0000000000017941 */ /* 0x000fea0003800200 */
.L_x_1006:
[----:B------:R-:W-:Y:S05]  /*13b0*/  @!P1 BRA `(.L_x_1000) ;  /* 0x0000000000409947 */ /* 0x000fea0003800000 */
[----:B------:R-:W0:Y:S01]  /*13c0*/  LDC.64 R10, c[0x0][0x440] ;  /* 0x00011000ff0a7b82 */ /* 0x000e220000000a00 */
[----:B------:R-:W-:Y:S01]  /*13d0*/  IMAD R59, R0, R56, R59 ;  /* 0x00000038003b7224 */ /* 0x000fe200078e023b */
[----:B------:R-:W-:Y:S02]  /*13e0*/  LOP3.LUT R8, R8, 0x1f, RZ, 0xc0, !PT ;  /* 0x0000001f08087812 */ /* 0x000fe400078ec0ff */
[----:B------:R-:W-:Y:S02]  /*13f0*/  IADD3 R9, PT, PT, -R9, RZ, RZ ;  /* 0x000000ff09097210 */ /* 0x000fe40007ffe1ff */
[----:B------:R-:W-:Y:S02]  /*1400*/  IADD3 R59, PT, PT, R8, R59, RZ ;  /* 0x0000003b083b7210 */ /* 0x000fe40007ffe0ff */
[----:B------:R-:W1:Y:S05]  /*1410*/  LDC.64 R12, c[0x0][0x448] ;  /* 0x00011200ff0c7b82 */ /* 0x000e6a0000000a00 */
.L_x_1008:
        /* <DEDUP_REMOVED lines=10> */
.L_x_1000:
[----:B------:R-:W-:Y:S05]  /*14c0*/  BSYNC.RECONVERGENT B0 ;  /* 0x0000000000007941 */ /* 0x000fea0003800200 */
.L_x_999:
        /* <DEDUP_REMOVED lines=54> */
[----:B-1----:R-:W-:Y:S02]  /*1830*/  F2FP.F16.F32.PACK_AB R7, R7, R6 ;  /* 0x000000060707723e */ /* 0x002fe400000000ff */
[----:B--2---:R-:W-:-:S03]  /*1840*/  F2FP.F16.F32.PACK_AB R9, R9, R8 ;  /* 0x000000080909723e */ /* 0x004fc600000000ff */
[----:B------:R-:W-:Y:S04]  /*1850*/  STG.E desc[UR6][R2.64], R7 ;  /* 0x0000000702007986 */ /* 0x000fe8000c101906 */
[----:B------:R-:W-:Y:S01]  /*1860*/  STG.E desc[UR6][R4.64], R9 ;  /* 0x0000000904007986 */ /* 0x000fe2000c101906 */
[----:B------:R-:W-:Y:S05]  /*1870*/  EXIT ;  /* 0x000000000000794d */ /* 0x000fea0003800000 */
.L_x_1009:
        /* <DEDUP_REMOVED lines=16> */
.L_x_6682:


//--------------------- .text._ZN10layer_norm13ln_bwd_kernelINS_13Kernel_traitsI6__halfS2_S2_S2_fjLj1536ELj1ELj1ELj4ELj8ENS_18Kernel_traits_baseILj1536ES2_S2_S2_S2_fjLj128EEEEELb1ELb0ELb1ELb0EEEvNS_9BwdParamsE --------------------------
	.section	.text._ZN10layer_norm13ln_bwd_kernelINS_13Kernel_traitsI6__halfS2_S2_S2_fjLj1536ELj1ELj1ELj4ELj8ENS_18Kernel_traits_baseILj1536ES2_S2_S2_S2_fjLj128EEEEELb1ELb0ELb1ELb0EEEvNS_9BwdParamsE,"ax",@progbits
	.align	128
        .global         _ZN10layer_norm13ln_bwd_kernelINS_13Kernel_traitsI6__halfS2_S2_S2_fjLj1536ELj1ELj1ELj4ELj8ENS_18Kernel_traits_baseILj1536ES2_S2_S2_S2_fjLj128EEEEELb1ELb0ELb1ELb0EEEvNS_9BwdParamsE
        .type           _ZN10layer_norm13ln_bwd_kernelINS_13Kernel_traitsI6__halfS2_S2_S2_fjLj1536ELj1ELj1ELj4ELj8ENS_18Kernel_traits_baseILj1536ES2_S2_S2_S2_fjLj128EEEEELb1ELb0ELb1ELb0EEEvNS_9BwdParamsE,@function
        .size           _ZN10layer_norm13ln_bwd_kernelINS_13Kernel_traitsI6__halfS2_S2_S2_fjLj1536ELj1ELj1ELj4ELj8ENS_18Kernel_traits_baseILj1536ES2_S2_S2_S2_fjLj128EEEEELb1ELb0ELb1ELb0EEEvNS_9BwdParamsE,(.L_x_6683 - _ZN10layer_norm13ln_bwd_kernelINS_13Kernel_traitsI6__halfS2_S2_S2_fjLj1536ELj1ELj1ELj4ELj8ENS_18Kernel_traits_baseILj1536ES2_S2_S2_S2_fjLj128EEEEELb1ELb0ELb1ELb0EEEvNS_9BwdParamsE)
        .other          _ZN10layer_norm13ln_bwd_kernelINS_13Kernel_traitsI6__halfS2_S2_S2_fjLj1536ELj1ELj1ELj4ELj8ENS_18Kernel_traits_baseILj1536ES2_S2_S2_S2_fjLj128EEEEELb1ELb0ELb1ELb0EEEvNS_9BwdParamsE,@"STO_CUDA_ENTRY STV_DEFAULT"
_ZN10layer_norm13ln_bwd_kernelINS_13Kernel_traitsI6__halfS2_S2_S2_fjLj1536ELj1ELj1ELj4ELj8ENS_18Kernel_traits_baseILj1536ES2_S2_S2_S2_fjLj128EEEEELb1ELb0ELb1ELb0EEEvNS_9BwdParamsE:
.text._ZN10layer_norm13ln_bwd_kernelINS_13Kernel_traitsI6__halfS2_S2_S2_fjLj1536ELj1ELj1ELj4ELj8ENS_18Kernel_traits_baseILj1536ES2_S2_S2_S2_fjLj128EEEEELb1ELb0ELb1ELb0EEEvNS_9BwdParamsE:
        /* <DEDUP_REMOVED lines=15> */
[----:B------:R-:W1:Y:S02]  /*00f0*/  @P1 LDC.64 R4, c[0x0][0x3d0] ;  /* 0x0000f400ff041b82 */ /* 0x000e640000000a00 */
[----:B------:R-:W-:-:S06]  /*0100*/  @P2 LOP3.LUT R15, R7, 0x80, RZ, 0xfc, !PT ;  /* 0x00000080070f2812 */ /* 0x000fcc00078efcff */
[----:B------:R-:W3:Y:S08]  /*0110*/  @P2 LDC.64 R2, c[0x0][0x3d0] ;  /* 0x0000f400ff022b82 */ /* 0x000ef00000000a00 */
[----:B------:R-:W4:Y:S01]  /*0120*/  @P3 LDC.64 R10, c[0x0][0x3d0] ;  /* 0x0000f400ff0a3b82 */ /* 0x000f220000000a00 */
[----:B-1----:R-:W-:-:S04]  /*0130*/  @P1 IMAD.WIDE.U32 R4, R15, 0x8, R4 ;  /* 0x000000080f041825 */ /* 0x002fc800078e0004 */
[----:B------:R-:W-:Y:S01]  /*0140*/  @P1 VIADD R15, R15, 0x80 ;  /* 0x000000800f0f1836 */ /* 0x000fe20000000000 */
        /* <DEDUP_REMOVED lines=21> */
[C---:B------:R-:W-:Y:S02]  /*02a0*/  SHF.R.U64 R2, R8.reuse, 0x10, R9 ;  /* 0x0000001008027819 */ /* 0x040fe40000001209 */
[----:B------:R-:W-:Y:S02]  /*02b0*/  CS2R R36, SRZ ;  /* 0x0000000000247805 */ /* 0x000fe4000001ff00 */
[----:B------:R-:W-:Y:S02]  /*02c0*/  PRMT R8, R8, 0x5410, R0 ;  /* 0x0000541008087816 */ /* 0x000fe40000000000 */
[----:B------:R-:W-:Y:S02]  /*02d0*/  CS2R R38, SRZ ;  /* 0x0000000000267805 */ /* 0x000fe4000001ff00 */
[----:B------:R-:W-:-:S02]  /*02e0*/  MOV R10, R9 ;  /* 0x00000009000a7202 */ /* 0x000fc40000000f00 */
[----:B------:R-:W-:Y:S02]  /*02f0*/  CS2R R32, SRZ ;  /* 0x0000000000207805 */ /* 0x000fe4000001ff00 */
[----:B------:R-:W-:Y:S02]  /*0300*/  SHF.R.U32.HI R11, RZ, 0x10, R9 ;  /* 0x00000010ff0b7819 */ /* 0x000fe40000011609 */
[----:B------:R-:W-:Y:S02]  /*0310*/  CS2R R34, SRZ ;  /* 0x0000000000227805 */ /* 0x000fe4000001ff00 */
[----:B------:R-:W-:Y:S02]  /*0320*/  SHF.R.U64 R4, R12, 0x10, R13 ;  /* 0x000000100c047819 */ /* 0x000fe4000000120d */
[----:B------:R-:W-:Y:S02]  /*0330*/  CS2R R28, SRZ ;  /* 0x00000000001c7805 */ /* 0x000fe4000001ff00 */
[----:B------:R-:W-:-:S02]  /*0340*/  MOV R14, R13 ;  /* 0x0000000d000e7202 */ /* 0x000fc40000000f00 */
[----:B------:R-:W-:Y:S02]  /*0350*/  CS2R R30, SRZ ;  /* 0x00000000001e7805 */ /* 0x000fe4000001ff00 */
[----:B------:R-:W-:Y:S02]  /*0360*/  SHF.R.U32.HI R15, RZ, 0x10, R13 ;  /* 0x00000010ff0f7819 */ /* 0x000fe4000001160d */
[----:B------:R-:W-:Y:S02]  /*0370*/  CS2R R24, SRZ ;  /* 0x0000000000187805 */ /* 0x000fe4000001ff00 */
[--C-:B------:R-:W-:Y:S02]  /*0380*/  SHF.R.U64 R84, R60, 0x10, R61.reuse ;  /* 0x000000103c547819 */ /* 0x100fe4000000123d */
[----:B------:R-:W-:Y:S02]  /*0390*/  CS2R R26, SRZ ;  /* 0x00000000001a7805 */ /* 0x000fe4000001ff00 */
[----:B------:R-:W-:-:S02]  /*03a0*/  SHF.R.U32.HI R0, RZ, 0x10, R61 ;  /* 0x00000010ff007819 */ /* 0x000fc4000001163d */
[----:B------:R-:W-:Y:S02]  /*03b0*/  CS2R R20, SRZ ;  /* 0x0000000000147805 */ /* 0x000fe4000001ff00 */
[----:B------:R-:W-:Y:S02]  /*03c0*/  PRMT R9, R9, 0x5410, R2 ;  /* 0x0000541009097816 */ /* 0x000fe40000000002 */
[----:B------:R-:W-:Y:S02]  /*03d0*/  CS2R R22, SRZ ;  /* 0x0000000000167805 */ /* 0x000fe4000001ff00 */
[----:B------:R-:W-:Y:S02]  /*03e0*/  PRMT R10, R10, 0x5410, R10 ;  /* 0x000054100a0a7816 */ /* 0x000fe4000000000a */
[----:B------:R-:W-:Y:S02]  /*03f0*/  CS2R R16, SRZ ;  /* 0x0000000000107805 */ /* 0x000fe4000001ff00 */
[----:B------:R-:W-:-:S02]  /*0400*/  PRMT R11, R11, 0x5410, R11 ;  /* 0x000054100b0b7816 */ /* 0x000fc4000000000b */
[----:B------:R-:W-:Y:S02]  /*0410*/  CS2R R18, SRZ ;  /* 0x0000000000127805 */ /* 0x000fe4000001ff00 */
[----:B------:R-:W-:Y:S01]  /*0420*/  PRMT R12, R12, 0x5410, R3 ;  /* 0x000054100c0c7816 */ /* 0x000fe20000000003 */
[----:B------:R-:W0:Y:S01]  /*0430*/  LDCU.U8 UR30, c[0x0][0x410] ;  /* 0x00008200ff1e77ac */ /* 0x000e220008000000 */
[----:B------:R-:W-:Y:S02]  /*0440*/  PRMT R13, R13, 0x5410, R4 ;  /* 0x000054100d0d7816 */ /* 0x000fe40000000004 */
[----:B------:R-:W-:Y:S01]  /*0450*/  PRMT R14, R14, 0x5410, R14 ;  /* 0x000054100e0e7816 */ /* 0x000fe2000000000e */
[----:B------:R-:W-:Y:S01]  /*0460*/  UPLOP3.LUT UP1, UPT, UPT, UPT, UPT, 0x40, 0x4 ;  /* 0x000000000004789c */ /* 0x000fe20003f2e870 */
[----:B------:R-:W-:Y:S01]  /*0470*/  PRMT R15, R15, 0x5410, R15 ;  /* 0x000054100f0f7816 */ /* 0x000fe2000000000f */
[----:B------:R-:W1:Y:S01]  /*0480*/  LDCU UR8, c[0x0][0x388] ;  /* 0x00007100ff0877ac */ /* 0x000e620008000800 */
[----:B------:R-:W-:Y:S01]  /*0490*/  PRMT R84, R84, 0x5410, R0 ;  /* 0x0000541054547816 */ /* 0x000fe20000000000 */
        /* <DEDUP_REMOVED lines=8> */
.L_x_1053:
[----:B0-----:R-:W-:Y:S02]  /*0520*/  UIMAD.WIDE UR10, UR7, 0x4, UR22 ;  /* 0x00000004070a78a5 */ /* 0x001fe4000f8e0216 */
[----:B------:R-:W-:-:S04]  /*0530*/  UIMAD.WIDE UR12, UR7, 0x4, UR20 ;  /* 0x00000004070c78a5 */ /* 0x000fc8000f8e0214 */
[----:B------:R-:W-:Y:S01]  /*0540*/  MOV R44, UR10 ;  /* 0x0000000a002c7c02 */ /* 0x000fe20008000f00 */
[----:B------:R-:W-:Y:S01]  /*0550*/  IMAD.U32 R45, RZ, RZ, UR11 ;  /* 0x0000000bff2d7e24 */ /* 0x000fe2000f8e00ff */
        /* <DEDUP_REMOVED lines=15> */
[----:B------:R-:W-:Y:S01]  /*0650*/  MOV R40, UR10 ;  /* 0x0000000a00287c02 */ /* 0x000fe20008000f00 */
[----:B------:R-:W-:-:S05]  /*0660*/  IMAD.U32 R41, RZ, RZ, UR11 ;  /* 0x0000000bff297e24 */ /* 0x000fca000f8e00ff */
[----:B------:R-:W2:Y:S01]  /*0670*/  LDG.E R40, desc[UR14][R40.64] ;  /* 0x0000000e28287981 */ /* 0x000ea2000c1e1900 */
[----:B------:R-:W-:Y:S01]  /*0680*/  UISETP.GE.AND UP3, UPT, UR13, 0x1, UPT ;  /* 0x000000010d00788c */ /* 0x000fe2000bf66270 */
[C---:B------:R-:W-:Y:S01]  /*0690*/  ISETP.GE.U32.AND P2, PT, R6.reuse, 0x80, PT ;  /* 0x000000800600780c */ /* 0x040fe20003f46070 */
[----:B------:R-:W-:Y:S01]  /*06a0*/  UIADD3 UR10, UPT, UPT, UR32, -0x1, URZ ;  /* 0xffffffff200a7890 */ /* 0x000fe2000fffe0ff */
[----:B------:R-:W-:Y:S01]  /*06b0*/  HFMA2 R45, -RZ, RZ, 0, 0 ;  /* 0x00000000ff2d7431 */ /* 0x000fe200000001ff */
[----:B------:R-:W-:Y:S01]  /*06c0*/  BSSY.RECONVERGENT B1, `(.L_x_1013) ;  /* 0x0000058000017945 */ /* 0x000fe20003800200 */
[----:B------:R-:W-:Y:S02]  /*06d0*/  ISETP.GE.U32.AND P1, PT, R6, 0x100, PT ;  /* 0x000001000600780c */ /* 0x000fe40003f26070 */
[----:B------:R-:W-:Y:S02]  /*06e0*/  CS2R R46, SRZ ;  /* 0x00000000002e7805 */ /* 0x000fe4000001ff00 */
[----:B------:R-:W-:-:S02]  /*06f0*/  PLOP3.LUT P0, PT, PT, PT, UP3, 0x80, 0x8 ;  /* 0x000000000008781c */ /* 0x000fc40003f0f038 */
[----:B------:R-:W-:Y:S01]  /*0700*/  ISETP.GE.U32.AND P3, PT, R6, 0x180, PT ;  /* 0x000001800600780c */ /* 0x000fe20003f66070 */
[----:B------:R-:W-:-:S04]  /*0710*/  @UP3 UIADD3 UR9, UPT, UPT, UR13, -0x1, URZ ;  /* 0xffffffff0d093890 */ /* 0x000fc8000fffe0ff */
[----:B-1----:R-:W-:-:S04]  /*0720*/  @UP3 UIMAD UR9, UR9, UR8, URZ ;  /* 0x00000008090932a4 */ /* 0x002fc8000f8e02ff */
[----:B------:R-:W-:-:S04]  /*0730*/  @UP3 USHF.R.S32.HI UR11, URZ, 0x1f, UR9 ;  /* 0x0000001fff0b3899 */ /* 0x000fc80008011409 */
[----:B------:R-:W-:Y:S02]  /*0740*/  @UP3 ULEA.HI UR12, UR11, UR9, URZ, 0x2 ;  /* 0x000000090b0c3291 */ /* 0x000fe4000f8f10ff */
[----:B------:R-:W-:Y:S02]  /*0750*/  UIMAD UR9, UR7, UR8, URZ ;  /* 0x00000008070972a4 */ /* 0x000fe4000f8e02ff */
[----:B------:R-:W-:Y:S02]  /*0760*/  UIMAD UR11, UR10, UR8, URZ ;  /* 0x000000080a0b72a4 */ /* 0x000fe4000f8e02ff */
[----:B------:R-:W-:Y:S01]  /*0770*/  USHF.R.S32.HI UR10, URZ, 0x1f, UR9 ;  /* 0x0000001fff0a7899 */ /* 0x000fe20008011409 */
[----:B------:R-:W-:Y:S01]  /*0780*/  MOV R42, UR12 ;  /* 0x0000000c002a7c02 */ /* 0x000fe20008000f00 */
[----:B------:R-:W-:Y:S02]  /*0790*/  USHF.R.S32.HI UR12, URZ, 0x1f, UR11 ;  /* 0x0000001fff0c7899 */ /* 0x000fe4000801140b */
[----:B------:R-:W-:Y:S01]  /*07a0*/  ULEA.HI UR10, UR10, UR9, URZ, 0x2 ;  /* 0x000000090a0a7291 */ /* 0x000fe2000f8f10ff */
[----:B------:R-:W-:Y:S01]  /*07b0*/  @P0 LEA.HI.SX32 R45, R42, R7, 0x1e ;  /* 0x000000072a2d0211 */ /* 0x000fe200078ff2ff */
[----:B------:R-:W-:Y:S01]  /*07c0*/  ULEA.HI UR12, UR12, UR11, URZ, 0x2 ;  /* 0x0000000b0c0c7291 */ /* 0x000fe2000f8f10ff */
[----:B------:R-:W-:-:S03]  /*07d0*/  ISETP.NE.AND P0, PT, RZ, UR30, PT ;  /* 0x0000001eff007c0c */ /* 0x000fc6000bf05270 */
        /* <DEDUP_REMOVED lines=19> */
[----:B0-----:R-:W-:-:S05]  /*0910*/  @P0 IMAD.WIDE.U32 R46, R79, 0x8, R46 ;  /* 0x000000084f2e0825 */ /* 0x001fca00078e002e */
[----:B------:R0:W5:Y:S02]  /*0920*/  @P0 LDG.E.64 R62, desc[UR14][R46.64] ;  /* 0x0000000e2e3e0981 */ /* 0x000164000c1e1b00 */
[----:B0-----:R-:W-:Y:S01]  /*0930*/  HADD2.F32 R46, -RZ, R61.H0_H0 ;  /* 0x2000003dff2e7230 */ /* 0x001fe20000004100 */
[----:B------:R-:W-:Y:S01]  /*0940*/  IADD3 R45, PT, PT, R45, 0x80, RZ ;  /* 0x000000802d2d7810 */ /* 0x000fe20007ffe0ff */
[----:B------:R-:W-:Y:S01]  /*0950*/  VIADD R80, R80, 0x80 ;  /* 0x0000008050507836 */ /* 0x000fe20000000000 */
[----:B------:R-:W-:Y:S01]  /*0960*/  IADD3 R79, PT, PT, R79, 0x80, RZ ;  /* 0x000000804f4f7810 */ /* 0x000fe20007ffe0ff */
[----:B---3--:R-:W-:Y:S01]  /*0970*/  IMAD.MOV.U32 R51, RZ, RZ, R42 ;  /* 0x000000ffff337224 */ /* 0x008fe200078e002a */
[----:B------:R-:W-:-:S04]  /*0980*/  MOV R52, R43 ;  /* 0x0000002b00347202 */ /* 0x000fc80000000f00 */
[----:B------:R-:W-:Y:S02]  /*0990*/  HADD2.F32 R51, -RZ, R51.H0_H0 ;  /* 0x20000033ff337230 */ /* 0x000fe40000004100 */
[----:B----4-:R-:W-:Y:S01]  /*09a0*/  HADD2.F32 R3, -RZ, R40.H0_H0 ;  /* 0x20000028ff037230 */ /* 0x010fe20000004100 */
[--C-:B------:R-:W-:Y:S01]  /*09b0*/  SHF.R.U64 R50, R40, 0x10, R41.reuse ;  /* 0x0000001028327819 */ /* 0x100fe20000001229 */
[----:B------:R-:W-:Y:S01]  /*09c0*/  HADD2.F32 R53, -RZ, R41.H0_H0 ;  /* 0x20000029ff357230 */ /* 0x000fe20000004100 */
[----:B------:R-:W-:Y:S01]  /*09d0*/  SHF.R.U32.HI R40, RZ, 0x10, R41 ;  /* 0x00000010ff287819 */ /* 0x000fe20000011629 */
[----:B------:R-:W-:Y:S02]  /*09e0*/  HADD2.F32 R41, -RZ, R60.H0_H0 ;  /* 0x2000003cff297230 */ /* 0x000fe40000004100 */
[C---:B------:R-:W-:Y:S01]  /*09f0*/  FADD.FTZ R3, -R44.reuse, R3 ;  /* 0x000000032c037221 */ /* 0x040fe20000010100 */
[----:B------:R-:W-:Y:S02]  /*0a00*/  FADD.FTZ R49, -R44, R53 ;  /* 0x000000352c317221 */ /* 0x000fe40000010100 */
[----:B------:R-:W-:Y:S01]  /*0a10*/  FMUL.FTZ R48, R41, R51 ;  /* 0x0000003329307220 */ /* 0x000fe20000410000 */
[----:B------:R-:W-:Y:S01]  /*0a20*/  HADD2.F32 R41, -RZ, R50.H0_H0 ;  /* 0x20000032ff297230 */ /* 0x000fe20000004100 */
[----:B------:R-:W-:Y:S01]  /*0a30*/  SHF.R.U64 R42, R42, 0x10, R43 ;  /* 0x000000102a2a7819 */ /* 0x000fe2000000122b */
[----:B------:R-:W-:-:S02]  /*0a40*/  HADD2.F32 R47, -RZ, R52.H0_H0 ;  /* 0x20000034ff2f7230 */ /* 0x000fc40000004100 */
[----:B------:R-:W-:Y:S01]  /*0a50*/  FMUL.FTZ R3, R3, UR33 ;  /* 0x0000002103037c20 */ /* 0x000fe20008410000 */
[----:B------:R-:W-:Y:S01]  /*0a60*/  FMUL.FTZ R49, R49, UR33 ;  /* 0x0000002131317c20 */ /* 0x000fe20008410000 */
[----:B------:R-:W-:Y:S01]  /*0a70*/  FADD.FTZ R41, -R44, R41 ;  /* 0x000000292c297221 */ /* 0x000fe20000010100 */
[----:B------:R-:W-:Y:S01]  /*0a80*/  FADD.FTZ R24, R24, R51 ;  /* 0x0000003318187221 */ /* 0x000fe20000010000 */
[----:B------:R-:W-:Y:S01]  /*0a90*/  FFMA.FTZ R36, R3, R51, R36 ;  /* 0x0000003303247223 */ /* 0x000fe20000010024 */
[-C--:B------:R-:W-:Y:S01]  /*0aa0*/  FMUL.FTZ R50, R46, R47.reuse ;  /* 0x0000002f2e327220 */ /* 0x080fe20000410000 */
[----:B------:R-:W-:Y:S01]  /*0ab0*/  FADD.FTZ R26, R26, R47 ;  /* 0x0000002f1a1a7221 */ /* 0x000fe20000010000 */
[----:B------:R-:W-:Y:S01]  /*0ac0*/  FFMA.FTZ R38, R49, R47, R38 ;  /* 0x0000002f31267223 */ /* 0x000fe20000010026 */
[----:B------:R-:W-:Y:S02]  /*0ad0*/  HADD2.F32 R51, -RZ, R84.H0_H0 ;  /* 0x20000054ff337230 */ /* 0x000fe40000004100 */
[----:B------:R-:W-:Y:S01]  /*0ae0*/  FMUL.FTZ R52, R41, UR33 ;  /* 0x0000002129347c20 */ /* 0x000fe20008410000 */
[----:B------:R-:W-:-:S02]  /*0af0*/  HADD2.F32 R42, -RZ, R42.H0_H0 ;  /* 0x2000002aff2a7230 */ /* 0x000fc40000004100 */
[----:B------:R-:W-:Y:S01]  /*0b00*/  HADD2.F32 R47, -RZ, R40.H0_H0 ;  /* 0x20000028ff2f7230 */ /* 0x000fe20000004100 */
[----:B------:R-:W-:Y:S02]  /*0b10*/  SHF.R.U32.HI R43, RZ, 0x10, R43 ;  /* 0x00000010ff2b7819 */ /* 0x000fe4000001162b */
[-C--:B------:R-:W-:Y:S01]  /*0b20*/  FMUL.FTZ R51, R51, R42.reuse ;  /* 0x0000002a33337220 */ /* 0x080fe20000410000 */
[----:B------:R-:W-:Y:S01]  /*0b30*/  FADD.FTZ R25, R25, R42 ;  /* 0x0000002a19197221 */ /* 0x000fe20000010000 */
[----:B------:R-:W-:Y:S01]  /*0b40*/  FFMA.FTZ R37, R52, R42, R37 ;  /* 0x0000002a34257223 */ /* 0x000fe20000010025 */
[----:B------:R-:W-:Y:S01]  /*0b50*/  FADD.FTZ R47, -R44, R47 ;  /* 0x0000002f2c2f7221 */ /* 0x000fe20000010100 */
[----:B------:R-:W-:Y:S01]  /*0b60*/  FADD.FTZ R42, RZ, R48 ;  /* 0x00000030ff2a7221 */ /* 0x000fe20000010000 */
[----:B------:R-:W-:Y:S01]  /*0b70*/  FFMA.FTZ R41, R3, R48, RZ ;  /* 0x0000003003297223 */ /* 0x000fe200000100ff */
[----:B------:R-:W-:Y:S02]  /*0b80*/  HADD2.F32 R53, -RZ, R84.H1_H1 ;  /* 0x30000054ff357230 */ /* 0x000fe40000004100 */
[----:B------:R-:W-:Y:S01]  /*0b90*/  FMUL.FTZ R54, R47, UR33 ;  /* 0x000000212f367c20 */ /* 0x000fe20008410000 */
[----:B------:R-:W-:-:S02]  /*0ba0*/  HADD2.F32 R40, -RZ, R43.H0_H0 ;  /* 0x2000002bff287230 */ /* 0x000fc40000004100 */
        /* <DEDUP_REMOVED lines=9> */
.L_x_1014:
[----:B----4-:R-:W-:Y:S05]  /*0c40*/  BSYNC.RECONVERGENT B1 ;  /* 0x0000000000017941 */ /* 0x010fea0003800200 */
.L_x_1013:
        /* <DEDUP_REMOVED lines=16> */
[----:B-1----:R-:W-:Y:S02]  /*0d50*/  HADD2.F32 R58, -RZ, R10.H1_H1 ;  /* 0x3000000aff3a7230 */ /* 0x002fe40000004100 */
[----:B------:R-:W-:Y:S01]  /*0d60*/  HADD2.F32 R59, -RZ, R9.H1_H1 ;  /* 0x30000009ff3b7230 */ /* 0x000fe20000004100 */
[----:B------:R-:W-:Y:S01]  /*0d70*/  IADD3 R45, PT, PT, R45, 0x80, RZ ;  /* 0x000000802d2d7810 */ /* 0x000fe20007ffe0ff */
[----:B------:R-:W-:Y:S01]  /*0d80*/  VIADD R79, R79, 0x80 ;  /* 0x000000804f4f7836 */ /* 0x000fe20000000000 */
[----:B------:R-:W-:Y:S02]  /*0d90*/  IADD3 R80, PT, PT, R80, 0x80, RZ ;  /* 0x0000008050507810 */ /* 0x000fe40007ffe0ff */
[--C-:B---3--:R-:W-:Y:S01]  /*0da0*/  SHF.R.U64 R68, R56, 0x10, R57.reuse ;  /* 0x0000001038447819 */ /* 0x108fe20000001239 */
[--C-:B------:R-:W-:Y:S01]  /*0db0*/  IMAD.MOV.U32 R55, RZ, RZ, R57.reuse ;  /* 0x000000ffff377224 */ /* 0x100fe200078e0039 */
[----:B------:R-:W-:Y:S01]  /*0dc0*/  SHF.R.U32.HI R69, RZ, 0x10, R57 ;  /* 0x00000010ff457819 */ /* 0x000fe20000011639 */
[----:B----4-:R-:W-:Y:S01]  /*0dd0*/  HADD2.F32 R57, -RZ, R40.H0_H0 ;  /* 0x20000028ff397230 */ /* 0x010fe20000004100 */
[----:B------:R-:W-:Y:S01]  /*0de0*/  SHF.R.U64 R70, R40, 0x10, R41 ;  /* 0x0000001028467819 */ /* 0x000fe20000001229 */
[----:B------:R-:W-:Y:S01]  /*0df0*/  HADD2.F32 R83, -RZ, R41.H0_H0 ;  /* 0x20000029ff537230 */ /* 0x000fe20000004100 */
[----:B------:R-:W-:-:S02]  /*0e00*/  MOV R81, R56 ;  /* 0x0000003800517202 */ /* 0x000fc40000000f00 */
[C---:B------:R-:W-:Y:S01]  /*0e10*/  FADD.FTZ R57, -R44.reuse, R57 ;  /* 0x000000392c397221 */ /* 0x040fe20000010100 */
[----:B------:R-:W-:Y:S01]  /*0e20*/  SHF.R.U32.HI R40, RZ, 0x10, R41 ;  /* 0x00000010ff287819 */ /* 0x000fe20000011629 */
[----:B------:R-:W-:Y:S02]  /*0e30*/  HADD2.F32 R41, -RZ, R55.H0_H0 ;  /* 0x20000037ff297230 */ /* 0x000fe40000004100 */
[----:B------:R-:W-:Y:S01]  /*0e40*/  FMUL.FTZ R55, R57, UR33 ;  /* 0x0000002139377c20 */ /* 0x000fe20008410000 */
[----:B------:R-:W-:Y:S01]  /*0e50*/  FADD.FTZ R57, -R44, R83 ;  /* 0x000000532c397221 */ /* 0x000fe20000010100 */
[----:B0-----:R-:W-:Y:S02]  /*0e60*/  HADD2.F32 R43, -RZ, R70.H0_H0 ;  /* 0x20000046ff2b7230 */ /* 0x001fe40000004100 */
[----:B------:R-:W-:Y:S02]  /*0e70*/  HADD2.F32 R56, -RZ, R8.H1_H1 ;  /* 0x30000008ff387230 */ /* 0x000fe40000004100 */
[----:B------:R-:W-:-:S02]  /*0e80*/  HADD2.F32 R81, -RZ, R81.H0_H0 ;  /* 0x20000051ff517230 */ /* 0x000fc40000004100 */
[----:B------:R-:W-:Y:S01]  /*0e90*/  FMUL.FTZ R57, R57, UR33 ;  /* 0x0000002139397c20 */ /* 0x000fe20008410000 */
[----:B------:R-:W-:Y:S01]  /*0ea0*/  FADD.FTZ R43, -R44, R43 ;  /* 0x0000002b2c2b7221 */ /* 0x000fe20000010100 */
[----:B------:R-:W-:Y:S01]  /*0eb0*/  FMUL.FTZ R58, R58, R41 ;  /* 0x000000293a3a7220 */ /* 0x000fe20000410000 */
[----:B------:R-:W-:Y:S01]  /*0ec0*/  FADD.FTZ R22, R22, R41 ;  /* 0x0000002916167221 */ /* 0x000fe20000010000 */
[-C--:B------:R-:W-:Y:S01]  /*0ed0*/  FMUL.FTZ R56, R56, R81.reuse ;  /* 0x0000005138387220 */ /* 0x080fe20000410000 */
[----:B------:R-:W-:Y:S01]  /*0ee0*/  FADD.FTZ R20, R20, R81 ;  /* 0x0000005114147221 */ /* 0x000fe20000010000 */
[----:B------:R-:W-:Y:S01]  /*0ef0*/  FFMA.FTZ R32, R55, R81, R32 ;  /* 0x0000005137207223 */ /* 0x000fe20000010020 */
[----:B------:R-:W-:Y:S01]  /*0f00*/  FFMA.FTZ R34, R57, R41, R34 ;  /* 0x0000002939227223 */ /* 0x000fe20000010022 */
[----:B------:R-:W-:Y:S02]  /*0f10*/  HADD2.F32 R42, -RZ, R68.H0_H0 ;  /* 0x20000044ff2a7230 */ /* 0x000fe40000004100 */
[----:B------:R-:W-:Y:S01]  /*0f20*/  FMUL.FTZ R68, R43, UR33 ;  /* 0x000000212b447c20 */ /* 0x000fe20008410000 */
[----:B------:R-:W-:-:S02]  /*0f30*/  HADD2.F32 R81, -RZ, R40.H0_H0 ;  /* 0x20000028ff517230 */ /* 0x000fc40000004100 */
[----:B------:R-:W-:Y:S02]  /*0f40*/  HADD2.F32 R41, -RZ, R11.H1_H1 ;  /* 0x3000000bff297230 */ /* 0x000fe40000004100 */
[----:B------:R-:W-:Y:S02]  /*0f50*/  HADD2.F32 R40, -RZ, R69.H0_H0 ;  /* 0x20000045ff287230 */ /* 0x000fe40000004100 */
[-C--:B------:R-:W-:Y:S01]  /*0f60*/  FMUL.FTZ R59, R59, R42.reuse ;  /* 0x0000002a3b3b7220 */ /* 0x080fe20000410000 */
[----:B------:R-:W-:Y:S01]  /*0f70*/  FADD.FTZ R21, R21, R42 ;  /* 0x0000002a15157221 */ /* 0x000fe20000010000 */
[----:B------:R-:W-:Y:S01]  /*0f80*/  FFMA.FTZ R33, R68, R42, R33 ;  /* 0x0000002a44217223 */ /* 0x000fe20000010021 */
[----:B------:R-:W-:Y:S01]  /*0f90*/  FADD.FTZ R70, -R44, R81 ;  /* 0x000000512c467221 */ /* 0x000fe20000010100 */
[----:B------:R-:W-:Y:S01]  /*0fa0*/  FMUL.FTZ R69, R41, R40 ;  /* 0x0000002829457220 */ /* 0x000fe20000410000 */
[----:B------:R-:W-:Y:S01]  /*0fb0*/  FADD.FTZ R42, R47, R56 ;  /* 0x000000382f2a7221 */ /* 0x000fe20000010000 */
[----:B------:R-:W-:Y:S01]  /*0fc0*/  FFMA.FTZ R41, R55, R56, R46 ;  /* 0x0000003837297223 */ /* 0x000fe2000001002e */
[----:B------:R-:W-:-:S02]  /*0fd0*/  FMUL.FTZ R70, R70, UR33 ;  /* 0x0000002146467c20 */ /* 0x000fc40008410000 */
[----:B------:R-:W-:Y:S01]  /*0fe0*/  FADD.FTZ R43, R42, R59 ;  /* 0x0000003b2a2b7221 */ /* 0x000fe20000010000 */
[----:B------:R-:W-:Y:S01]  /*0ff0*/  FFMA.FTZ R42, R68, R59, R41 ;  /* 0x0000003b442a7223 */ /* 0x000fe20000010029 */
[----:B------:R-:W-:Y:S01]  /*1000*/  FADD.FTZ R23, R23, R40 ;  /* 0x0000002817177221 */ /* 0x000fe20000010000 */
[----:B------:R-:W-:Y:S01]  /*1010*/  FFMA.FTZ R35, R70, R40, R35 ;  /* 0x0000002846237223 */ /* 0x000fe20000010023 */
[----:B------:R-:W-:Y:S01]  /*1020*/  FADD.FTZ R40, R43, R58 ;  /* 0x0000003a2b287221 */ /* 0x000fe20000010000 */
[----:B------:R-:W-:-:S03]  /*1030*/  FFMA.FTZ R41, R57, R58, R42 ;  /* 0x0000003a39297223 */ /* 0x000fc6000001002a */
[----:B------:R-:W-:Y:S01]  /*1040*/  FADD.FTZ R47, R40, R69 ;  /* 0x00000045282f7221 */ /* 0x000fe20000010000 */
[----:B------:R-:W-:-:S07]  /*1050*/  FFMA.FTZ R46, R70, R69, R41 ;  /* 0x00000045462e7223 */ /* 0x000fce0000010029 */
.L_x_1016:
[----:B------:R-:W-:Y:S05]  /*1060*/  BSYNC.RECONVERGENT B1 ;  /* 0x0000000000017941 */ /* 0x000fea0003800200 */
.L_x_1015:
        /* <DEDUP_REMOVED lines=15> */
[----:B0-----:R-:W-:Y:S01]  /*1160*/  HADD2.F32 R74, -RZ, R14.H1_H1 ;  /* 0x3000000eff4a7230 */ /* 0x001fe20000004100 */
[--C-:B---3--:R-:W-:Y:S02]  /*1170*/  SHF.R.U64 R79, R40, 0x10, R41.reuse ;  /* 0x00000010284f7819 */ /* 0x108fe40000001229 */
[----:B------:R-:W-:Y:S01]  /*1180*/  SHF.R.U32.HI R78, RZ, 0x10, R41 ;  /* 0x00000010ff4e7819 */ /* 0x000fe20000011629 */
[----:B------:R-:W-:Y:S02]  /*1190*/  HADD2.F32 R71, -RZ, R40.H0_H0 ;  /* 0x20000028ff477230 */ /* 0x000fe40000004100 */
[----:B------:R-:W-:Y:S01]  /*11a0*/  HADD2.F32 R77, -RZ, R41.H0_H0 ;  /* 0x20000029ff4d7230 */ /* 0x000fe20000004100 */
[----:B----4-:R-:W-:Y:S01]  /*11b0*/  MOV R76, R42 ;  /* 0x0000002a004c7202 */ /* 0x010fe20000000f00 */
[----:B------:R-:W-:Y:S01]  /*11c0*/  HADD2.F32 R73, -RZ, R79.H0_H0 ;  /* 0x2000004fff497230 */ /* 0x000fe20000004100 */
[----:B------:R-:W-:Y:S01]  /*11d0*/  SHF.R.U64 R42, R42, 0x10, R43 ;  /* 0x000000102a2a7819 */ /* 0x000fe2000000122b */
[----:B------:R-:W-:-:S02]  /*11e0*/  HADD2.F32 R75, -RZ, R78.H0_H0 ;  /* 0x2000004eff4b7230 */ /* 0x000fc40000004100 */
[C---:B------:R-:W-:Y:S01]  /*11f0*/  FADD.FTZ R71, -R44.reuse, R71 ;  /* 0x000000472c477221 */ /* 0x040fe20000010100 */
[----:B------:R-:W-:Y:S02]  /*1200*/  HADD2.F32 R40, -RZ, R12.H1_H1 ;  /* 0x3000000cff287230 */ /* 0x000fe40000004100 */
[----:B------:R-:W-:Y:S01]  /*1210*/  HADD2.F32 R41, -RZ, R76.H0_H0 ;  /* 0x2000004cff297230 */ /* 0x000fe20000004100 */
[----:B------:R-:W-:Y:S01]  /*1220*/  MOV R45, R43 ;  /* 0x0000002b002d7202 */ /* 0x000fe20000000f00 */
[C---:B------:R-:W-:Y:S01]  /*1230*/  FADD.FTZ R77, -R44.reuse, R77 ;  /* 0x0000004d2c4d7221 */ /* 0x040fe20000010100 */
[C---:B------:R-:W-:Y:S01]  /*1240*/  FADD.FTZ R76, -R44.reuse, R73 ;  /* 0x000000492c4c7221 */ /* 0x040fe20000010100 */
[----:B------:R-:W-:Y:S01]  /*1250*/  FADD.FTZ R78, -R44, R75 ;  /* 0x0000004b2c4e7221 */ /* 0x000fe20000010100 */
[----:B------:R-:W-:Y:S02]  /*1260*/  HADD2.F32 R75, -RZ, R13.H1_H1 ;  /* 0x3000000dff4b7230 */ /* 0x000fe40000004100 */
[----:B------:R-:W-:Y:S01]  /*1270*/  FMUL.FTZ R71, R71, UR33 ;  /* 0x0000002147477c20 */ /* 0x000fe20008410000 */
[----:B------:R-:W-:-:S02]  /*1280*/  HADD2.F32 R44, -RZ, R42.H0_H0 ;  /* 0x2000002aff2c7230 */ /* 0x000fc40000004100 */
[-C--:B------:R-:W-:Y:S01]  /*1290*/  FMUL.FTZ R72, R40, R41.reuse ;  /* 0x0000002928487220 */ /* 0x080fe20000410000 */
[----:B------:R-:W-:Y:S01]  /*12a0*/  SHF.R.U32.HI R43, RZ, 0x10, R43 ;  /* 0x00000010ff2b7819 */ /* 0x000fe2000001162b */
[----:B------:R-:W-:Y:S02]  /*12b0*/  HADD2.F32 R45, -RZ, R45.H0_H0 ;  /* 0x2000002dff2d7230 */ /* 0x000fe40000004100 */
        /* <DEDUP_REMOVED lines=8> */
[----:B------:R-:W-:Y:S01]  /*1340*/  FMUL.FTZ R74, R74, R45 ;  /* 0x0000002d4a4a7220 */ /* 0x000fe20000410000 */
[----:B------:R-:W-:Y:S02]  /*1350*/  HADD2.F32 R40, -RZ, R43.H0_H0 ;  /* 0x2000002bff287230 */ /* 0x000fe40000004100 */
        /* <DEDUP_REMOVED lines=15> */
.L_x_1012:
[----:B------:R-:W-:Y:S01]  /*1450*/  UISETP.GE.AND UP3, UPT, UR13, 0x1, UPT ;  /* 0x000000010d00788c */ /* 0x000fe2000bf66270 */
[----:B------:R-:W-:Y:S01]  /*1460*/  HFMA2 R85, -RZ, RZ, 0, 0 ;  /* 0x00000000ff557431 */ /* 0x000fe200000001ff */
        /* <DEDUP_REMOVED lines=10> */
[----:B------:R-:W-:Y:S02]  /*1510*/  IMAD.U32 R40, RZ, RZ, UR10 ;  /* 0x0000000aff287e24 */ /* 0x000fe4000f8e00ff */
[----:B------:R-:W-:-:S03]  /*1520*/  MOV R42, UR12 ;  /* 0x0000000c002a7c02 */ /* 0x000fc60008000f00 */
        /* <DEDUP_REMOVED lines=21> */
.L_x_1018:
[C---:B------:R-:W-:Y:S02]  /*1680*/  ISETP.GE.U32.AND P2, PT, R6.reuse, 0x80, PT ;  /* 0x000000800600780c */ /* 0x040fe40003f46070 */
[C---:B------:R-:W-:Y:S02]  /*1690*/  ISETP.GE.U32.AND P1, PT, R6.reuse, 0x100, PT ;  /* 0x000001000600780c */ /* 0x040fe40003f26070 */
[----:B------:R-:W-:-:S09]  /*16a0*/  ISETP.GE.U32.AND P3, PT, R6, 0x180, PT ;  /* 0x000001800600780c */ /* 0x000fd20003f66070 */
[----:B------:R-:W0:Y:S08]  /*16b0*/  @P2 LDC.64 R82, c[0x0][0x3b0] ;  /* 0x0000ec00ff522b82 */ /* 0x000e300000000a00 */
[----:B------:R-:W1:Y:S08]  /*16c0*/  @P2 LDC.64 R80, c[0x0][0x438] ;  /* 0x00010e00ff502b82 */ /* 0x000e700000000a00 */
[----:B------:R-:W2:Y:S08]  /*16d0*/  @P1 LDC.64 R46, c[0x0][0x3b0] ;  /* 0x0000ec00ff2e1b82 */ /* 0x000eb00000000a00 */
[----:B------:R-:W3:Y:S01]  /*16e0*/  @P1 LDC.64 R40, c[0x0][0x438] ;  /* 0x00010e00ff281b82 */ /* 0x000ee20000000a00 */
[----:B0-----:R-:W-:-:S07]  /*16f0*/  @P2 IMAD.WIDE.U32 R82, R85, 0x4, R82 ;  /* 0x0000000455522825 */ /* 0x001fce00078e0052 */
[----:B------:R-:W0:Y:S08]  /*1700*/  @P3 LDC.64 R42, c[0x0][0x3b0] ;  /* 0x0000ec00ff2a3b82 */ /* 0x000e300000000a00 */
[----:B------:R-:W4:Y:S01]  /*1710*/  @P3 LDC.64 R44, c[0x0][0x438] ;  /* 0x00010e00ff2c3b82 */ /* 0x000f220000000a00 */
[C---:B-1----:R-:W-:Y:S01]  /*1720*/  @P2 IMAD.WIDE.U32 R80, R79.reuse, 0x8, R80 ;  /* 0x000000084f502825 */ /* 0x042fe200078e0050 */
[----:B------:R-:W-:Y:S01]  /*1730*/  @P2 IADD3 R79, PT, PT, R79, 0x80, RZ ;  /* 0x000000804f4f2810 */ /* 0x000fe20007ffe0ff */
[----:B------:R-:W5:Y:S02]  /*1740*/  @P2 LDG.E R4, desc[UR14][R82.64] ;  /* 0x0000000e52042981 */ /* 0x000f64000c1e1900 */
[----:B------:R-:W-:-:S02]  /*1750*/  @P2 VIADD R85, R85, 0x80 ;  /* 0x0000008055552836 */ /* 0x000fc40000000000 */
[----:B------:R-:W5:Y:S01]  /*1760*/  @P2 LDG.E.64 R62, desc[UR14][R80.64] ;  /* 0x0000000e503e2981 */ /* 0x000f62000c1e1b00 */
[----:B---3--:R-:W-:-:S04]  /*1770*/  @P1 IMAD.WIDE.U32 R40, R79, 0x8, R40 ;  /* 0x000000084f281825 */ /* 0x008fc800078e0028 */
[C---:B--2---:R-:W-:Y:S01]  /*1780*/  @P1 IMAD.WIDE.U32 R46, R85.reuse, 0x4, R46 ;  /* 0x00000004552e1825 */ /* 0x044fe200078e002e */
[----:B------:R-:W-:Y:S01]  /*1790*/  @P1 IADD3 R85, PT, PT, R85, 0x80, RZ ;  /* 0x0000008055551810 */ /* 0x000fe20007ffe0ff */
[----:B------:R-:W5:Y:S02]  /*17a0*/  @P1 LDG.E.64 R64, desc[UR14][R40.64] ;  /* 0x0000000e28401981 */ /* 0x000f64000c1e1b00 */
[----:B------:R-:W-:Y:S02]  /*17b0*/  @P1 VIADD R79, R79, 0x80 ;  /* 0x000000804f4f1836 */ /* 0x000fe40000000000 */
[----:B0-----:R-:W-:Y:S01]  /*17c0*/  @P3 IMAD.WIDE.U32 R42, R85, 0x4, R42 ;  /* 0x00000004552a3825 */ /* 0x001fe200078e002a */
[----:B------:R0:W5:Y:S04]  /*17d0*/  @P1 LDG.E R2, desc[UR14][R46.64] ;  /* 0x0000000e2e021981 */ /* 0x000168000c1e1900 */
[----:B------:R1:W5:Y:S01]  /*17e0*/  @P3 LDG.E R0, desc[UR14][R42.64] ;  /* 0x0000000e2a003981 */ /* 0x000362000c1e1900 */
[----:B----4-:R-:W-:-:S05]  /*17f0*/  @P3 IMAD.WIDE.U32 R44, R79, 0x8, R44 ;  /* 0x000000084f2c3825 */ /* 0x010fca00078e002c */
[----:B------:R1:W5:Y:S01]  /*1800*/  @P3 LDG.E.64 R66, desc[UR14][R44.64] ;  /* 0x0000000e2c423981 */ /* 0x000362000c1e1b00 */
[----:B0-----:R-:W-:-:S07]  /*1810*/  CS2R R46, SRZ ;  /* 0x00000000002e7805 */ /* 0x001fce000001ff00 */
.L_x_1017:
[----:B------:R-:W-:Y:S05]  /*1820*/  BSYNC.RECONVERGENT B0 ;  /* 0x0000000000007941 */ /* 0x000fea0003800200 */
.L_x_1011:
[----:B0-----:R-:W0:Y:S01]  /*1830*/  SHFL.DOWN PT, R40, R47, 0x10, 0x1f ;  /* 0x0a001f002f287f89 */ /* 0x001e2200000e0000 */
[----:B------:R-:W-:Y:S01]  /*1840*/  LOP3.LUT P0, RZ, R7, 0x1f, RZ, 0xc0, !PT ;  /* 0x0000001f07ff7812 */ /* 0x000fe2000780c0ff */
[----:B------:R-:W-:Y:S02]  /*1850*/  BSSY.RECONVERGENT B0, `(.L_x_1019) ;  /* 0x000001e000007945 */ /* 0x000fe40003800200 */
[----:B------:R-:W2:Y:S01]  /*1860*/  SHFL.DOWN PT, R41, R46, 0x10, 0x1f ;  /* 0x0a001f002e297f89 */ /* 0x000ea200000e0000 */
[----:B0-----:R-:W-:Y:S01]  /*1870*/  FADD.FTZ R40, R40, R47 ;  /* 0x0000002f28287221 */ /* 0x001fe20000010000 */
[----:B--2---:R-:W-:-:S04]  /*1880*/  FADD.FTZ R41, R41, R46 ;  /* 0x0000002e29297221 */ /* 0x004fc80000010000 */
[----:B-1----:R-:W0:Y:S04]  /*1890*/  SHFL.DOWN PT, R43, R40, 0x8, 0x1f ;  /* 0x09001f00282b7f89 */ /* 0x002e2800000e0000 */
        /* <DEDUP_REMOVED lines=25> */
.L_x_1020:
[----:B------:R-:W-:Y:S05]  /*1a30*/  BSYNC.RECONVERGENT B0 ;  /* 0x0000000000007941 */ /* 0x000fea0003800200 */
.L_x_1019:
        /* <DEDUP_REMOVED lines=19> */
[----:B------:R-:W-:Y:S02]  /*1b70*/  MOV R40, UR9 ;  /* 0x0000000900287c02 */ /* 0x000fe40008000f00 */
        /* <DEDUP_REMOVED lines=29> */
[----:B------:R-:W-:-:S04]  /*1d50*/  F2FP.F16.F32.PACK_AB R40, RZ, R40 ;  /* 0x00000028ff28723e */ /* 0x000fc800000000ff */
[----:B------:R-:W-:-:S07]  /*1d60*/  PRMT R8, R40, 0x7610, R8 ;  /* 0x0000761028087816 */ /* 0x000fce0000000008 */
.L_x_1025:
        /* <DEDUP_REMOVED lines=12> */
.L_x_1026:
        /* <DEDUP_REMOVED lines=12> */
.L_x_1027:
        /* <DEDUP_REMOVED lines=10> */
[----:B------:R-:W-:-:S04]  /*1f90*/  F2FP.F16.F32.PACK_AB R40, RZ, R40 ;  /* 0x00000028ff28723e */ /* 0x000fc800000000ff */
[----:B------:R-:W-:Y:S01]  /*1fa0*/  PRMT R11, R40, 0x7610, R11 ;  /* 0x00007610280b7816 */ /* 0x000fe2000000000b */
[----:B------:R-:W-:Y:S06]  /*1fb0*/  BRA `(.L_x_1028) ;  /* 0x0000000800907947 */ /* 0x000fec0003800000 */
.L_x_1024:
        /* <DEDUP_REMOVED lines=20> */
[C---:B-----5:R-:W-:Y:S01]  /*2100*/  @P4 LOP3.LUT P6, RZ, R4.reuse, 0xff, RZ, 0xc0, !PT ;  /* 0x000000ff04ff4812 */ /* 0x060fe200078cc0ff */
[----:B-1----:R-:W-:Y:S01]  /*2110*/  @P4 FMUL.FTZ R46, R41, UR35 ;  /* 0x00000023292e4c20 */ /* 0x002fe20008410000 */
[----:B------:R-:W-:Y:S01]  /*2120*/  FMUL.FTZ R79, R79, UR33 ;  /* 0x000000214f4f7c20 */ /* 0x000fe20008410000 */
[----:B------:R-:W-:Y:S01]  /*2130*/  @P4 FMUL.FTZ R43, R43, UR12 ;  /* 0x0000000c2b2b4c20 */ /* 0x000fe20008410000 */
[----:B------:R-:W-:Y:S01]  /*2140*/  @P4 LOP3.LUT P5, RZ, R4, 0xff00, RZ, 0xc0, !PT ;  /* 0x0000ff0004ff4812 */ /* 0x000fe200078ac0ff */
[----:B--2---:R-:W-:Y:S01]  /*2150*/  @P4 FMUL.FTZ R47, R42, UR37 ;  /* 0x000000252a2f4c20 */ /* 0x004fe20008410000 */
[----:B------:R-:W-:Y:S01]  /*2160*/  @P4 FMUL.FTZ R46, R46, UR34 ;  /* 0x000000222e2e4c20 */ /* 0x000fe20008410000 */
[----:B------:R-:W-:-:S02]  /*2170*/  FSEL R79, R79, RZ, P0 ;  /* 0x000000ff4f4f7208 */ /* 0x000fc40000000000 */
[----:B------:R-:W-:Y:S01]  /*2180*/  @P4 FMUL.FTZ R47, R47, UR36 ;  /* 0x000000242f2f4c20 */ /* 0x000fe20008410000 */
[----:B------:R-:W-:Y:S02]  /*2190*/  @P4 FSEL R43, R43, RZ, P6 ;  /* 0x000000ff2b2b4208 */ /* 0x000fe40003000000 */
[----:B------:R-:W-:Y:S02]  /*21a0*/  @P4 LOP3.LUT P6, RZ, R4, 0xff0000, RZ, 0xc0, !PT ;  /* 0x00ff000004ff4812 */ /* 0x000fe400078cc0ff */
[----:B------:R-:W-:Y:S02]  /*21b0*/  @P4 F2FP.F16.F32.PACK_AB R43, RZ, R43 ;  /* 0x0000002bff2b423e */ /* 0x000fe400000000ff */
[----:B------:R-:W-:Y:S02]  /*21c0*/  @P4 FSEL R46, R46, RZ, P5 ;  /* 0x000000ff2e2e4208 */ /* 0x000fe40002800000 */
[----:B------:R-:W-:Y:S02]  /*21d0*/  @P4 FSEL R47, R47, RZ, P6 ;  /* 0x000000ff2f2f4208 */ /* 0x000fe40003000000 */
[----:B------:R-:W-:-:S02]  /*21e0*/  @P4 PRMT R8, R43, 0x7610, R8 ;  /* 0x000076102b084816 */ /* 0x000fc40000000008 */
[----:B------:R-:W-:Y:S02]  /*21f0*/  @P4 F2FP.F16.F32.PACK_AB R46, RZ, R46 ;  /* 0x0000002eff2e423e */ /* 0x000fe400000000ff */
[----:B------:R-:W-:Y:S02]  /*2200*/  @P4 F2FP.F16.F32.PACK_AB R47, RZ, R47 ;  /* 0x0000002fff2f423e */ /* 0x000fe400000000ff */
[----:B------:R-:W-:Y:S02]  /*2210*/  F2FP.F16.F32.PACK_AB R40, RZ, R40 ;  /* 0x00000028ff28723e */ /* 0x000fe400000000ff */
[----:B------:R-:W-:Y:S02]  /*2220*/  F2FP.F16.F32.PACK_AB R41, RZ, R41 ;  /* 0x00000029ff29723e */ /* 0x000fe400000000ff */
        /* <DEDUP_REMOVED lines=13> */
[----:B------:R-:W-:-:S04]  /*2300*/  F2FP.F16.F32.PACK_AB R40, RZ, R40 ;  /* 0x00000028ff28723e */ /* 0x000fc800000000ff */
[----:B------:R-:W-:Y:S01]  /*2310*/  PRMT R11, R40, 0x7610, R11 ;  /* 0x00007610280b7816 */ /* 0x000fe2000000000b */
[----:B------:R-:W-:Y:S06]  /*2320*/  BRA `(.L_x_1028) ;  /* 0x0000000400b47947 */ /* 0x000fec0003800000 */
.L_x_1023:
[----:B------:R-:W-:-:S04]  /*2330*/  UISETP.NE.U32.AND UP0, UPT, UR4, URZ, UPT ;  /* 0x000000ff0400728c */ /* 0x000fc8000bf05070 */
[----:B------:R-:W-:-:S09]  /*2340*/  UISETP.NE.AND.EX UP0, UPT, UR5, URZ, UPT, UP0 ;  /* 0x000000ff0500728c */ /* 0x000fd2000bf05300 */
[----:B------:R-:W-:Y:S05]  /*2350*/  BRA.U UP0, `(.L_x_1029) ;  /* 0x0000000100c47547 */ /* 0x000fea000b800000 */
[----:B------:R-:W-:Y:S01]  /*2360*/  ISETP.LT.AND P0, PT, RZ, UR32, PT ;  /* 0x00000020ff007c0c */ /* 0x000fe2000bf01270 */
[----:B------:R-:W0:Y:S01]  /*2370*/  @UP3 LDCU.64 UR12, c[0x0][0x408] ;  /* 0x00008100ff0c37ac */ /* 0x000e220008000a00 */
[----:B------:R-:W-:Y:S01]  /*2380*/  PLOP3.LUT P4, PT, PT, PT, UP3, 0x80, 0x8 ;  /* 0x000000000008781c */ /* 0x000fe20003f8f038 */
[----:B-----5:R-:W-:Y:S01]  /*2390*/  HADD2.F32 R41, -RZ, R62.H0_H0 ;  /* 0x2000003eff297230 */ /* 0x020fe20000004100 */
[----:B------:R-:W-:Y:S01]  /*23a0*/  SHF.R.U64 R42, R62, 0x10, R63 ;  /* 0x000000103e2a7819 */ /* 0x000fe2000000123f */
[----:B------:R-:W1:Y:S01]  /*23b0*/  @UP3 LDCU.64 UR34, c[0x0][0x408] ;  /* 0x00008100ff2237ac */ /* 0x000e620008000a00 */
[----:B------:R-:W-:Y:S01]  /*23c0*/  HADD2.F32 R40, -RZ, R63.H0_H0 ;  /* 0x2000003fff287230 */ /* 0x000fe20000004100 */
[----:B------:R-:W2:Y:S02]  /*23d0*/  @UP3 LDCU.64 UR36, c[0x0][0x408] ;  /* 0x00008100ff2437ac */ /* 0x000ea40008000a00 */
[----:B------:R-:W-:-:S04]  /*23e0*/  HADD2.F32 R42, -RZ, R42.H0_H0 ;  /* 0x2000002aff2a7230 */ /* 0x000fc80000004100 */
        /* <DEDUP_REMOVED lines=10> */
[----:B------:R-:W-:-:S02]  /*2490*/  @P0 FFMA.FTZ R40, R47, UR33, R40 ;  /* 0x000000212f280c23 */ /* 0x000fc40008010028 */
[----:B0-----:R-:W-:Y:S01]  /*24a0*/  @P4 FMUL.FTZ R41, R41, UR13 ;  /* 0x0000000d29294c20 */ /* 0x001fe20008410000 */
[----:B-1----:R-:W-:Y:S01]  /*24b0*/  @P4 FMUL.FTZ R42, R42, UR35 ;  /* 0x000000232a2a4c20 */ /* 0x002fe20008410000 */
[----:B--2---:R-:W-:Y:S02]  /*24c0*/  @P4 FMUL.FTZ R40, R40, UR37 ;  /* 0x0000002528284c20 */ /* 0x004fe40008410000 */
[----:B------:R-:W-:Y:S01]  /*24d0*/  @P4 FMUL.FTZ R41, R41, UR12 ;  /* 0x0000000c29294c20 */ /* 0x000fe20008410000 */
[----:B------:R-:W-:Y:S01]  /*24e0*/  @P4 FMUL.FTZ R42, R42, UR34 ;  /* 0x000000222a2a4c20 */ /* 0x000fe20008410000 */
[----:B------:R-:W-:-:S03]  /*24f0*/  @P4 FMUL.FTZ R40, R40, UR36 ;  /* 0x0000002428284c20 */ /* 0x000fc60008410000 */
[----:B------:R-:W-:Y:S02]  /*2500*/  @P4 FSEL R41, R41, RZ, P6 ;  /* 0x000000ff29294208 */ /* 0x000fe40003000000 */
[----:B------:R-:W-:Y:S02]  /*2510*/  @P4 LOP3.LUT P6, RZ, R4, 0xff0000, RZ, 0xc0, !PT ;  /* 0x00ff000004ff4812 */ /* 0x000fe400078cc0ff */
[----:B------:R-:W-:Y:S02]  /*2520*/  @P4 FSEL R42, R42, RZ, P5 ;  /* 0x000000ff2a2a4208 */ /* 0x000fe40002800000 */
[----:B------:R-:W-:Y:S02]  /*2530*/  @P4 FSEL R40, R40, RZ, P6 ;  /* 0x000000ff28284208 */ /* 0x000fe40003000000 */
[----:B------:R-:W-:Y:S02]  /*2540*/  @P4 F2FP.F16.F32.PACK_AB R41, RZ, R41 ;  /* 0x00000029ff29423e */ /* 0x000fe400000000ff */
[----:B------:R-:W-:-:S02]  /*2550*/  @P4 F2FP.F16.F32.PACK_AB R42, RZ, R42 ;  /* 0x0000002aff2a423e */ /* 0x000fc400000000ff */
        /* <DEDUP_REMOVED lines=9> */
[----:B------:R-:W-:Y:S01]  /*25f0*/  @P0 FFMA.FTZ R40, R41, UR33, R40 ;  /* 0x0000002129280c23 */ /* 0x000fe20008010028 */
[----:B------:R-:W-:-:S03]  /*2600*/  ISETP.GE.U32.AND P0, PT, R4, 0x1000000, PT ;  /* 0x010000000400780c */ /* 0x000fc60003f06070 */
[----:B------:R-:W-:-:S04]  /*2610*/  FMUL.FTZ R40, R40, UR25 ;  /* 0x0000001928287c20 */ /* 0x000fc80008410000 */
[----:B------:R-:W-:-:S05]  /*2620*/  FMUL.FTZ R40, R40, UR24 ;  /* 0x0000001828287c20 */ /* 0x000fca0008410000 */
[----:B------:R-:W-:-:S04]  /*2630*/  FSEL R40, R40, RZ, P0 ;  /* 0x000000ff28287208 */ /* 0x000fc80000000000 */
[----:B------:R-:W-:-:S04]  /*2640*/  F2FP.F16.F32.PACK_AB R40, RZ, R40 ;  /* 0x00000028ff28723e */ /* 0x000fc800000000ff */
[----:B------:R-:W-:Y:S01]  /*2650*/  PRMT R11, R40, 0x7610, R11 ;  /* 0x00007610280b7816 */ /* 0x000fe2000000000b */
[----:B------:R-:W-:Y:S06]  /*2660*/  BRA `(.L_x_1028) ;  /* 0x0000000000e47947 */ /* 0x000fec0003800000 */
.L_x_1029:
[----:B------:R-:W-:Y:S01]  /*2670*/  PLOP3.LUT P0, PT, PT, PT, UP2, 0x80, 0x8 ;  /* 0x000000000008781c */ /* 0x000fe20003f0f028 */
[----:B-----5:R-:W-:Y:S01]  /*2680*/  HADD2.F32 R43, -RZ, R62.H0_H0 ;  /* 0x2000003eff2b7230 */ /* 0x020fe20000004100 */
[----:B------:R-:W-:Y:S01]  /*2690*/  ISETP.LT.AND P4, PT, RZ, UR32, PT ;  /* 0x00000020ff007c0c */ /* 0x000fe2000bf81270 */
[----:B------:R-:W0:Y:S01]  /*26a0*/  @UP3 LDCU.64 UR12, c[0x0][0x408] ;  /* 0x00008100ff0c37ac */ /* 0x000e220008000a00 */
[--C-:B------:R-:W-:Y:S02]  /*26b0*/  SHF.R.U64 R42, R62, 0x10, R63.reuse ;  /* 0x000000103e2a7819 */ /* 0x100fe4000000123f */
[----:B------:R-:W-:Y:S01]  /*26c0*/  SHF.R.U32.HI R80, RZ, 0x10, R63 ;  /* 0x00000010ff507819 */ /* 0x000fe2000001163f */
[----:B------:R-:W1:Y:S02]  /*26d0*/  @UP3 LDCU.64 UR34, c[0x0][0x408] ;  /* 0x00008100ff2237ac */ /* 0x000e640008000a00 */
[----:B------:R-:W-:Y:S01]  /*26e0*/  HADD2.F32 R42, -RZ, R42.H0_H0 ;  /* 0x2000002aff2a7230 */ /* 0x000fe20000004100 */
[----:B------:R-:W2:Y:S03]  /*26f0*/  @UP3 LDCU.64 UR36, c[0x0][0x408] ;  /* 0x00008100ff2437ac */ /* 0x000ea60008000a00 */
[--C-:B------:R-:W-:Y:S01]  /*2700*/  @P0 FFMA.FTZ R41, R3, UR10, R44.reuse ;  /* 0x0000000a03290c23 */ /* 0x100fe2000801002c */
[----:B------:R-:W3:Y:S01]  /*2710*/  @UP3 LDCU.64 UR38, c[0x0][0x408] ;  /* 0x00008100ff2637ac */ /* 0x000ee20008000a00 */
[----:B------:R-:W-:-:S02]  /*2720*/  @P4 FFMA.FTZ R46, R52, UR10, R44 ;  /* 0x0000000a342e4c23 */ /* 0x000fc4000801002c */
[----:B------:R-:W-:Y:S01]  /*2730*/  @P0 FADD.FTZ R40, R48, -R41 ;  /* 0x8000002930280221 */ /* 0x000fe20000010000 */
[--C-:B------:R-:W-:Y:S01]  /*2740*/  @P4 FFMA.FTZ R41, R49, UR10, R44.reuse ;  /* 0x0000000a31294c23 */ /* 0x100fe2000801002c */
[----:B------:R-:W-:Y:S01]  /*2750*/  @P4 FFMA.FTZ R82, R54, UR10, R44 ;  /* 0x0000000a36524c23 */ /* 0x000fe2000801002c */
[----:B------:R-:W-:Y:S01]  /*2760*/  @P4 FADD.FTZ R47, R51, -R46 ;  /* 0x8000002e332f4221 */ /* 0x000fe20000010000 */
[----:B------:R-:W-:Y:S01]  /*2770*/  @P0 FFMA.FTZ R43, R40, UR33, R43 ;  /* 0x00000021282b0c23 */ /* 0x000fe2000801002b */
[----:B------:R-:W-:Y:S01]  /*2780*/  PLOP3.LUT P0, PT, PT, PT, UP3, 0x80, 0x8 ;  /* 0x000000000008781c */ /* 0x000fe20003f0f038 */
[----:B------:R-:W-:Y:S01]  /*2790*/  @P4 FADD.FTZ R79, R50, -R41 ;  /* 0x80000029324f4221 */ /* 0x000fe20000010000 */
[----:B------:R-:W-:Y:S02]  /*27a0*/  HADD2.F32 R40, -RZ, R63.H0_H0 ;  /* 0x2000003fff287230 */ /* 0x000fe40000004100 */
[----:B------:R-:W-:Y:S01]  /*27b0*/  @P4 FADD.FTZ R82, R53, -R82 ;  /* 0x8000005235524221 */ /* 0x000fe20000010000 */
[----:B------:R-:W-:-:S02]  /*27c0*/  HADD2.F32 R41, -RZ, R80.H0_H0 ;  /* 0x20000050ff297230 */ /* 0x000fc40000004100 */
[----:B------:R-:W-:Y:S01]  /*27d0*/  @P4 FFMA.FTZ R42, R47, UR33, R42 ;  /* 0x000000212f2a4c23 */ /* 0x000fe2000801002a */
[----:B------:R-:W-:Y:S02]  /*27e0*/  @P4 FFMA.FTZ R40, R79, UR33, R40 ;  /* 0x000000214f284c23 */ /* 0x000fe40008010028 */
[----:B------:R-:W-:-:S03]  /*27f0*/  @P4 FFMA.FTZ R41, R82, UR33, R41 ;  /* 0x0000002152294c23 */ /* 0x000fc60008010029 */
[----:B0-----:R-:W-:Y:S01]  /*2800*/  @P0 FMUL.FTZ R46, R43, UR13 ;  /* 0x0000000d2b2e0c20 */ /* 0x001fe20008410000 */
[----:B-1----:R-:W-:Y:S01]  /*2810*/  @P0 FMUL.FTZ R47, R42, UR35 ;  /* 0x000000232a2f0c20 */ /* 0x002fe20008410000 */
[----:B--2---:R-:W-:Y:S01]  /*2820*/  @P0 FMUL.FTZ R79, R40, UR37 ;  /* 0x00000025284f0c20 */ /* 0x004fe20008410000 */
[----:B---3--:R-:W-:Y:S01]  /*2830*/  @P0 FMUL.FTZ R80, R41, UR39 ;  /* 0x0000002729500c20 */ /* 0x008fe20008410000 */
[----:B------:R-:W-:Y:S01]  /*2840*/  @P0 FMUL.FTZ R46, R46, UR12 ;  /* 0x0000000c2e2e0c20 */ /* 0x000fe20008410000 */
[----:B------:R-:W-:Y:S01]  /*2850*/  @P0 LOP3.LUT P6, RZ, R4, 0xff, RZ, 0xc0, !PT ;  /* 0x000000ff04ff0812 */ /* 0x000fe200078cc0ff */
[----:B------:R-:W-:Y:S01]  /*2860*/  @P0 FMUL.FTZ R47, R47, UR34 ;  /* 0x000000222f2f0c20 */ /* 0x000fe20008410000 */
[----:B------:R-:W-:Y:S01]  /*2870*/  @P0 FMUL.FTZ R79, R79, UR36 ;  /* 0x000000244f4f0c20 */ /* 0x000fe20008410000 */
[----:B------:R-:W-:Y:S01]  /*2880*/  @P0 FMUL.FTZ R80, R80, UR38 ;  /* 0x0000002650500c20 */ /* 0x000fe20008410000 */
[----:B------:R-:W-:Y:S02]  /*2890*/  @P0 FSEL R46, R46, RZ, P6 ;  /* 0x000000ff2e2e0208 */ /* 0x000fe40003000000 */
[----:B------:R-:W-:-:S02]  /*28a0*/  @P0 LOP3.LUT P5, RZ, R4, 0xff00, RZ, 0xc0, !PT ;  /* 0x0000ff0004ff0812 */ /* 0x000fc400078ac0ff */
[C---:B------:R-:W-:Y:S02]  /*28b0*/  @P0 LOP3.LUT P4, RZ, R4.reuse, 0xff0000, RZ, 0xc0, !PT ;  /* 0x00ff000004ff0812 */ /* 0x040fe4000788c0ff */
[----:B------:R-:W-:Y:S02]  /*28c0*/  @P0 ISETP.GE.U32.AND P6, PT, R4, 0x1000000, PT ;  /* 0x010000000400080c */ /* 0x000fe40003fc6070 */
[----:B------:R-:W-:Y:S02]  /*28d0*/  @P0 FSEL R47, R47, RZ, P5 ;  /* 0x000000ff2f2f0208 */ /* 0x000fe40002800000 */
[----:B------:R-:W-:Y:S02]  /*28e0*/  @P0 FSEL R79, R79, RZ, P4 ;  /* 0x000000ff4f4f0208 */ /* 0x000fe40002000000 */
[----:B------:R-:W-:Y:S02]  /*28f0*/  @P0 FSEL R80, R80, RZ, P6 ;  /* 0x000000ff50500208 */ /* 0x000fe40003000000 */
[----:B------:R-:W-:-:S02]  /*2900*/  @P0 F2FP.F16.F32.PACK_AB R46, RZ, R46 ;  /* 0x0000002eff2e023e */ /* 0x000fc400000000ff */
[----:B------:R-:W-:Y:S02]  /*2910*/  @P0 F2FP.F16.F32.PACK_AB R47, RZ, R47 ;  /* 0x0000002fff2f023e */ /* 0x000fe400000000ff */
[----:B------:R-:W-:Y:S02]  /*2920*/  @P0 F2FP.F16.F32.PACK_AB R79, RZ, R79 ;  /* 0x0000004fff4f023e */ /* 0x000fe400000000ff */
[----:B------:R-:W-:Y:S02]  /*2930*/  @P0 F2FP.F16.F32.PACK_AB R80, RZ, R80 ;  /* 0x00000050ff50023e */ /* 0x000fe400000000ff */
[----:B------:R-:W-:Y:S02]  /*2940*/  F2FP.F16.F32.PACK_AB R43, RZ, R43 ;  /* 0x0000002bff2b723e */ /* 0x000fe400000000ff */
[----:B------:R-:W-:Y:S02]  /*2950*/  F2FP.F16.F32.PACK_AB R42, RZ, R42 ;  /* 0x0000002aff2a723e */ /* 0x000fe400000000ff */
[----:B------:R-:W-:-:S02]  /*2960*/  F2FP.F16.F32.PACK_AB R40, RZ, R40 ;  /* 0x00000028ff28723e */ /* 0x000fc400000000ff */
[----:B------:R-:W-:Y:S02]  /*2970*/  F2FP.F16.F32.PACK_AB R41, RZ, R41 ;  /* 0x00000029ff29723e */ /* 0x000fe400000000ff */
[----:B------:R-:W-:Y:S02]  /*2980*/  @P0 PRMT R8, R46, 0x7610, R8 ;  /* 0x000076102e080816 */ /* 0x000fe40000000008 */
[----:B------:R-:W-:Y:S02]  /*2990*/  @P0 PRMT R9, R47, 0x7610, R9 ;  /* 0x000076102f090816 */ /* 0x000fe40000000009 */
[----:B------:R-:W-:Y:S02]  /*29a0*/  @P0 PRMT R10, R79, 0x7610, R10 ;  /* 0x000076104f0a0816 */ /* 0x000fe4000000000a */
[----:B------:R-:W-:Y:S02]  /*29b0*/  @P0 PRMT R11, R80, 0x7610, R11 ;  /* 0x00007610500b0816 */ /* 0x000fe4000000000b */
[----:B------:R-:W-:-:S02]  /*29c0*/  PRMT R12, R43, 0x7610, R12 ;  /* 0x000076102b0c7816 */ /* 0x000fc4000000000c */
[----:B------:R-:W-:Y:S02]  /*29d0*/  PRMT R13, R42, 0x7610, R13 ;  /* 0x000076102a0d7816 */ /* 0x000fe4000000000d */
[----:B------:R-:W-:Y:S02]  /*29e0*/  PRMT R14, R40, 0x7610, R14 ;  /* 0x00007610280e7816 */ /* 0x000fe4000000000e */
[----:B------:R-:W-:-:S07]  /*29f0*/  PRMT R15, R41, 0x7610, R15 ;  /* 0x00007610290f7816 */ /* 0x000fce000000000f */
.L_x_1028:
        /* <DEDUP_REMOVED lines=11> */
.L_x_1030:
        /* <DEDUP_REMOVED lines=9> */
.L_x_1031:
[----:B------:R-:W-:Y:S01]  /*2b40*/  VIADD R5, R5, 0x80 ;  /* 0x0000008005057836 */ /* 0x000fe20000000000 */
[----:B------:R-:W-:-:S07]  /*2b50*/  IADD3 R45, PT, PT, R45, 0x80, RZ ;  /* 0x000000802d2d7810 */ /* 0x000fce0007ffe0ff */
.L_x_1022:
[----:B------:R-:W-:Y:S05]  /*2b60*/  BSYNC.RECONVERGENT B0 ;  /* 0x0000000000007941 */ /* 0x000fea0003800200 */
.L_x_1021:
        /* <DEDUP_REMOVED lines=10> */
[----:B------:R-:W-:Y:S01]  /*2c10*/  PLOP3.LUT P0, PT, PT, PT, UP3, 0x80, 0x8 ;  /* 0x000000000008781c */ /* 0x000fe20003f0f038 */
[----:B01---5:R-:W-:Y:S01]  /*2c20*/  HADD2.F32 R41, -RZ, R64.H0_H0 ;  /* 0x20000040ff297230 */ /* 0x023fe20000004100 */
[--C-:B------:R-:W-:Y:S01]  /*2c30*/  SHF.R.U64 R40, R64, 0x10, R65.reuse ;  /* 0x0000001040287819 */ /* 0x100fe20000001241 */
[----:B------:R-:W0:Y:S01]  /*2c40*/  @UP3 LDCU.64 UR34, c[0x0][0x408] ;  /* 0x00008100ff2237ac */ /* 0x000e220008000a00 */
[----:B------:R-:W-:Y:S01]  /*2c50*/  SHF.R.U32.HI R81, RZ, 0x10, R65 ;  /* 0x00000010ff517819 */ /* 0x000fe20000011641 */
[----:B------:R-:W1:Y:S02]  /*2c60*/  @UP3 LDCU.64 UR36, c[0x0][0x408] ;  /* 0x00008100ff2437ac */ /* 0x000e640008000a00 */
[----:B------:R-:W-:-:S04]  /*2c70*/  HADD2.F32 R40, -RZ, R40.H0_H0 ;  /* 0x20000028ff287230 */ /* 0x000fc80000004100 */
[--C-:B------:R-:W-:Y:S01]  /*2c80*/  @P4 FFMA.FTZ R43, R55, UR10, R44.reuse ;  /* 0x0000000a372b4c23 */ /* 0x100fe2000801002c */
[--C-:B------:R-:W-:Y:S01]  /*2c90*/  @P4 FFMA.FTZ R42, R68, UR10, R44.reuse ;  /* 0x0000000a442a4c23 */ /* 0x100fe2000801002c */
[----:B------:R-:W-:Y:S01]  /*2ca0*/  @P4 FFMA.FTZ R47, R57, UR10, R44 ;  /* 0x0000000a392f4c23 */ /* 0x000fe2000801002c */
[----:B------:R-:W-:Y:S01]  /*2cb0*/  @P0 LOP3.LUT P6, RZ, R2, 0xff, RZ, 0xc0, !PT ;  /* 0x000000ff02ff0812 */ /* 0x000fe200078cc0ff */
[----:B------:R-:W-:Y:S01]  /*2cc0*/  @P4 FADD.FTZ R46, R56, -R43 ;  /* 0x8000002b382e4221 */ /* 0x000fe20000010000 */
[----:B------:R-:W-:Y:S01]  /*2cd0*/  @P4 FADD.FTZ R43, R59, -R42 ;  /* 0x8000002a3b2b4221 */ /* 0x000fe20000010000 */
[----:B------:R-:W-:Y:S02]  /*2ce0*/  HADD2.F32 R42, -RZ, R65.H0_H0 ;  /* 0x20000041ff2a7230 */ /* 0x000fe40000004100 */
[----:B------:R-:W-:Y:S01]  /*2cf0*/  @P4 FADD.FTZ R47, R58, -R47 ;  /* 0x8000002f3a2f4221 */ /* 0x000fe20000010000 */
[----:B------:R-:W-:Y:S01]  /*2d00*/  @P4 FFMA.FTZ R41, R46, UR33, R41 ;  /* 0x000000212e294c23 */ /* 0x000fe20008010029 */
[----:B------:R-:W-:Y:S01]  /*2d10*/  @P4 FFMA.FTZ R40, R43, UR33, R40 ;  /* 0x000000212b284c23 */ /* 0x000fe20008010028 */
[----:B------:R-:W-:Y:S01]  /*2d20*/  @P4 FFMA.FTZ R80, R70, UR10, R44 ;  /* 0x0000000a46504c23 */ /* 0x000fe2000801002c */
[----:B------:R-:W-:Y:S01]  /*2d30*/  @P4 FFMA.FTZ R42, R47, UR33, R42 ;  /* 0x000000212f2a4c23 */ /* 0x000fe2000801002a */
[----:B--2---:R-:W-:Y:S01]  /*2d40*/  @P0 FMUL.FTZ R43, R41, UR13 ;  /* 0x0000000d292b0c20 */ /* 0x004fe20008410000 */
[----:B0-----:R-:W-:Y:S01]  /*2d50*/  @P0 FMUL.FTZ R46, R40, UR35 ;  /* 0x00000023282e0c20 */ /* 0x001fe20008410000 */
[----:B------:R-:W-:Y:S01]  /*2d60*/  @P4 FADD.FTZ R80, R69, -R80 ;  /* 0x8000005045504221 */ /* 0x000fe20000010000 */
[----:B-1----:R-:W-:Y:S01]  /*2d70*/  @P0 FMUL.FTZ R79, R42, UR37 ;  /* 0x000000252a4f0c20 */ /* 0x002fe20008410000 */
[----:B------:R-:W-:Y:S01]  /*2d80*/  @P0 FMUL.FTZ R43, R43, UR12 ;  /* 0x0000000c2b2b0c20 */ /* 0x000fe20008410000 */
[----:B------:R-:W-:Y:S01]  /*2d90*/  @P0 FMUL.FTZ R47, R46, UR34 ;  /* 0x000000222e2f0c20 */ /* 0x000fe20008410000 */
[----:B------:R-:W-:Y:S01]  /*2da0*/  @P0 LOP3.LUT P5, RZ, R2, 0xff00, RZ, 0xc0, !PT ;  /* 0x0000ff0002ff0812 */ /* 0x000fe200078ac0ff */
[----:B------:R-:W-:Y:S01]  /*2db0*/  @P0 FMUL.FTZ R79, R79, UR36 ;  /* 0x000000244f4f0c20 */ /* 0x000fe20008410000 */
[----:B------:R-:W-:-:S02]  /*2dc0*/  F2FP.F16.F32.PACK_AB R41, RZ, R41 ;  /* 0x00000029ff29723e */ /* 0x000fc400000000ff */
[----:B------:R-:W-:Y:S01]  /*2dd0*/  @P0 FSEL R46, R43, RZ, P6 ;  /* 0x000000ff2b2e0208 */ /* 0x000fe20003000000 */
[----:B------:R-:W-:Y:S01]  /*2de0*/  HADD2.F32 R43, -RZ, R81.H0_H0 ;  /* 0x20000051ff2b7230 */ /* 0x000fe20000004100 */
[----:B------:R-:W-:Y:S02]  /*2df0*/  @P0 LOP3.LUT P6, RZ, R2, 0xff0000, RZ, 0xc0, !PT ;  /* 0x00ff000002ff0812 */ /* 0x000fe400078cc0ff */
[----:B------:R-:W-:Y:S02]  /*2e00*/  @P0 F2FP.F16.F32.PACK_AB R46, RZ, R46 ;  /* 0x0000002eff2e023e */ /* 0x000fe400000000ff */
[----:B------:R-:W-:Y:S01]  /*2e10*/  @P4 FFMA.FTZ R43, R80, UR33, R43 ;  /* 0x00000021502b4c23 */ /* 0x000fe2000801002b */
        /* <DEDUP_REMOVED lines=8> */
[----:B------:R-:W-:-:S02]  /*2ea0*/  @P0 PRMT R9, R47, 0x7610, R9 ;  /* 0x000076102f090816 */ /* 0x000fc40000000009 */
        /* <DEDUP_REMOVED lines=13> */
.L_x_1035:
[----:B------:R-:W-:Y:S01]  /*2f80*/  ISETP.LT.AND P0, PT, RZ, UR32, PT ;  /* 0x00000020ff007c0c */ /* 0x000fe2000bf01270 */
[----:B------:R-:W2:Y:S01]  /*2f90*/  @UP3 LDCU.64 UR12, c[0x0][0x408] ;  /* 0x00008100ff0c37ac */ /* 0x000ea20008000a00 */
[----:B------:R-:W-:Y:S01]  /*2fa0*/  PLOP3.LUT P4, PT, PT, PT, UP3, 0x80, 0x8 ;  /* 0x000000000008781c */ /* 0x000fe20003f8f038 */
[----:B01---5:R-:W-:Y:S01]  /*2fb0*/  HADD2.F32 R41, -RZ, R64.H0_H0 ;  /* 0x20000040ff297230 */ /* 0x023fe20000004100 */
[----:B------:R-:W-:Y:S01]  /*2fc0*/  SHF.R.U64 R42, R64, 0x10, R65 ;  /* 0x00000010402a7819 */ /* 0x000fe20000001241 */
[----:B------:R-:W0:Y:S01]  /*2fd0*/  @UP3 LDCU.64 UR34, c[0x0][0x408] ;  /* 0x00008100ff2237ac */ /* 0x000e220008000a00 */
[----:B------:R-:W-:Y:S01]  /*2fe0*/  HADD2.F32 R40, -RZ, R65.H0_H0 ;  /* 0x20000041ff287230 */ /* 0x000fe20000004100 */
        /* <DEDUP_REMOVED lines=13> */
[----:B--2---:R-:W-:Y:S01]  /*30c0*/  @P4 FMUL.FTZ R41, R41, UR13 ;  /* 0x0000000d29294c20 */ /* 0x004fe20008410000 */
[----:B0-----:R-:W-:Y:S01]  /*30d0*/  @P4 FMUL.FTZ R42, R42, UR35 ;  /* 0x000000232a2a4c20 */ /* 0x001fe20008410000 */
[----:B-1----:R-:W-:Y:S02]  /*30e0*/  @P4 FMUL.FTZ R40, R40, UR37 ;  /* 0x0000002528284c20 */ /* 0x002fe40008410000 */
        /* <DEDUP_REMOVED lines=26> */
.L_x_1034:
[----:B------:R-:W-:-:S04]  /*3290*/  UISETP.NE.U32.AND UP0, UPT, UR4, URZ, UPT ;  /* 0x000000ff0400728c */ /* 0x000fc8000bf05070 */
[----:B------:R-:W-:-:S09]  /*32a0*/  UISETP.NE.AND.EX UP0, UPT, UR5, URZ, UPT, UP0 ;  /* 0x000000ff0500728c */ /* 0x000fd2000bf05300 */
[----:B------:R-:W-:Y:S05]  /*32b0*/  BRA.U !UP0, `(.L_x_1037) ;  /* 0x0000000108dc7547 */ /* 0x000fea000b800000 */
[----:B------:R-:W2:Y:S01]  /*32c0*/  @UP3 LDCU.64 UR12, c[0x0][0x408] ;  /* 0x00008100ff0c37ac */ /* 0x000ea20008000a00 */
[--C-:B01----:R-:W-:Y:S01]  /*32d0*/  FFMA.FTZ R41, R55, UR10, R44.reuse ;  /* 0x0000000a37297c23 */ /* 0x103fe2000801002c */
[----:B------:R-:W-:Y:S01]  /*32e0*/  FFMA.FTZ R42, R68, UR10, R44 ;  /* 0x0000000a442a7c23 */ /* 0x000fe2000801002c */
[----:B------:R-:W-:Y:S01]  /*32f0*/  PLOP3.LUT P4, PT, PT, PT, UP3, 0x80, 0x8 ;  /* 0x000000000008781c */ /* 0x000fe20003f8f038 */
[----:B------:R-:W0:Y:S01]  /*3300*/  @UP3 LDCU.64 UR34, c[0x0][0x408] ;  /* 0x00008100ff2237ac */ /* 0x000e220008000a00 */
[----:B------:R-:W-:Y:S01]  /*3310*/  FADD.FTZ R40, R56, -R41 ;  /* 0x8000002938287221 */ /* 0x000fe20000010000 */
[----:B------:R-:W-:Y:S01]  /*3320*/  FADD.FTZ R41, R59, -R42 ;  /* 0x8000002a3b297221 */ /* 0x000fe20000010000 */
[----:B------:R-:W-:Y:S01]  /*3330*/  ISETP.LT.AND P0, PT, RZ, UR32, PT ;  /* 0x00000020ff007c0c */ /* 0x000fe2000bf01270 */
[--C-:B------:R-:W-:Y:S01]  /*3340*/  FFMA.FTZ R43, R57, UR10, R44.reuse ;  /* 0x0000000a392b7c23 */ /* 0x100fe2000801002c */
[----:B------:R-:W-:Y:S01]  /*3350*/  FMUL.FTZ R40, R40, UR33 ;  /* 0x0000002128287c20 */ /* 0x000fe20008410000 */
[----:B------:R-:W1:Y:S01]  /*3360*/  @UP3 LDCU.64 UR36, c[0x0][0x408] ;  /* 0x00008100ff2437ac */ /* 0x000e620008000a00 */
[----:B------:R-:W-:Y:S01]  /*3370*/  FMUL.FTZ R41, R41, UR33 ;  /* 0x0000002129297c20 */ /* 0x000fe20008410000 */
[----:B------:R-:W-:Y:S01]  /*3380*/  FADD.FTZ R42, R58, -R43 ;  /* 0x8000002b3a2a7221 */ /* 0x000fe20000010000 */
[----:B------:R-:W-:Y:S01]  /*3390*/  FFMA.FTZ R80, R70, UR10, R44 ;  /* 0x0000000a46507c23 */ /* 0x000fe2000801002c */
[----:B------:R-:W-:-:S02]  /*33a0*/  FSEL R40, R40, RZ, P0 ;  /* 0x000000ff28287208 */ /* 0x000fc40000000000 */
[----:B------:R-:W-:Y:S01]  /*33b0*/  FMUL.FTZ R42, R42, UR33 ;  /* 0x000000212a2a7c20 */ /* 0x000fe20008410000 */
[----:B------:R-:W-:Y:S01]  /*33c0*/  FSEL R41, R41, RZ, P0 ;  /* 0x000000ff29297208 */ /* 0x000fe20000000000 */
[----:B------:R-:W-:Y:S01]  /*33d0*/  FADD.FTZ R80, R69, -R80 ;  /* 0x8000005045507221 */ /* 0x000fe20000010000 */
[----:B--2---:R-:W-:Y:S01]  /*33e0*/  @P4 FMUL.FTZ R43, R40, UR13 ;  /* 0x0000000d282b4c20 */ /* 0x004fe20008410000 */
[----:B-----5:R-:W-:Y:S02]  /*33f0*/  @P4 LOP3.LUT P6, RZ, R2, 0xff, RZ, 0xc0, !PT ;  /* 0x000000ff02ff4812 */ /* 0x020fe400078cc0ff */
[----:B------:R-:W-:Y:S01]  /*3400*/  FSEL R42, R42, RZ, P0 ;  /* 0x000000ff2a2a7208 */ /* 0x000fe20000000000 */
[----:B------:R-:W-:Y:S01]  /*3410*/  @P4 FMUL.FTZ R43, R43, UR12 ;  /* 0x0000000c2b2b4c20 */ /* 0x000fe20008410000 */
[----:B0-----:R-:W-:Y:S01]  /*3420*/  @P4 FMUL.FTZ R46, R41, UR35 ;  /* 0x00000023292e4c20 */ /* 0x001fe20008410000 */
[----:B------:R-:W-:Y:S02]  /*3430*/  @P4 LOP3.LUT P5, RZ, R2, 0xff00, RZ, 0xc0, !PT ;  /* 0x0000ff0002ff4812 */ /* 0x000fe400078ac0ff */
[----:B------:R-:W-:Y:S01]  /*3440*/  F2FP.F16.F32.PACK_AB R40, RZ, R40 ;  /* 0x00000028ff28723e */ /* 0x000fe200000000ff */
[----:B------:R-:W-:Y:S01]  /*3450*/  @P4 FMUL.FTZ R46, R46, UR34 ;  /* 0x000000222e2e4c20 */ /* 0x000fe20008410000 */
[----:B------:R-:W-:Y:S01]  /*3460*/  @P4 FSEL R43, R43, RZ, P6 ;  /* 0x000000ff2b2b4208 */ /* 0x000fe20003000000 */
[----:B-1----:R-:W-:Y:S01]  /*3470*/  @P4 FMUL.FTZ R47, R42, UR37 ;  /* 0x000000252a2f4c20 */ /* 0x002fe20008410000 */
[----:B------:R-:W-:-:S02]  /*3480*/  @P4 LOP3.LUT P6, RZ, R2, 0xff0000, RZ, 0xc0, !PT ;  /* 0x00ff000002ff4812 */ /* 0x000fc400078cc0ff */
[----:B------:R-:W-:Y:S01]  /*3490*/  @P4 F2FP.F16.F32.PACK_AB R79, RZ, R43 ;  /* 0x0000002bff4f423e */ /* 0x000fe200000000ff */
[----:B------:R-:W-:Y:S01]  /*34a0*/  @P4 FMUL.FTZ R47, R47, UR36 ;  /* 0x000000242f2f4c20 */ /* 0x000fe20008410000 */
[----:B------:R-:W-:Y:S01]  /*34b0*/  @P4 FSEL R46, R46, RZ, P5 ;  /* 0x000000ff2e2e4208 */ /* 0x000fe20002800000 */
[----:B------:R-:W-:Y:S01]  /*34c0*/  FMUL.FTZ R43, R80, UR33 ;  /* 0x00000021502b7c20 */ /* 0x000fe20008410000 */
[----:B------:R-:W-:Y:S02]  /*34d0*/  F2FP.F16.F32.PACK_AB R41, RZ, R41 ;  /* 0x00000029ff29723e */ /* 0x000fe400000000ff */
[----:B------:R-:W-:Y:S02]  /*34e0*/  @P4 F2FP.F16.F32.PACK_AB R46, RZ, R46 ;  /* 0x0000002eff2e423e */ /* 0x000fe400000000ff */
[----:B------:R-:W-:Y:S02]  /*34f0*/  @P4 FSEL R47, R47, RZ, P6 ;  /* 0x000000ff2f2f4208 */ /* 0x000fe40003000000 */
[----:B------:R-:W-:-:S02]  /*3500*/  FSEL R43, R43, RZ, P0 ;  /* 0x000000ff2b2b7208 */ /* 0x000fc40000000000 */
[----:B------:R-:W-:Y:S02]  /*3510*/  @P4 PRMT R9, R46, 0x7610, R9 ;  /* 0x000076102e094816 */ /* 0x000fe40000000009 */
[----:B------:R-:W-:Y:S02]  /*3520*/  @P4 F2FP.F16.F32.PACK_AB R47, RZ, R47 ;  /* 0x0000002fff2f423e */ /* 0x000fe400000000ff */
[----:B------:R-:W-:Y:S02]  /*3530*/  F2FP.F16.F32.PACK_AB R42, RZ, R42 ;  /* 0x0000002aff2a723e */ /* 0x000fe400000000ff */
        /* <DEDUP_REMOVED lines=15> */
.L_x_1037:
        /* <DEDUP_REMOVED lines=12> */
.L_x_1038:
        /* <DEDUP_REMOVED lines=12> */
.L_x_1039:
        /* <DEDUP_REMOVED lines=12> */
.L_x_1040:
        /* <DEDUP_REMOVED lines=11> */
[----:B------:R-:W-:-:S07]  /*3920*/  PRMT R11, R40, 0x7610, R11 ;  /* 0x00007610280b7816 */ /* 0x000fce000000000b */
.L_x_1036:
        /* <DEDUP_REMOVED lines=9> */
.L_x_1041:
        /* <DEDUP_REMOVED lines=9> */
.L_x_1042:
[----:B------:R-:W-:Y:S01]  /*3a50*/  IADD3 R5, PT, PT, R5, 0x80, RZ ;  /* 0x0000008005057810 */ /* 0x000fe20007ffe0ff */
[----:B------:R-:W-:-:S07]  /*3a60*/  VIADD R45, R45, 0x80 ;  /* 0x000000802d2d7836 */ /* 0x000fce0000000000 */
.L_x_1033:
[----:B------:R-:W-:Y:S05]  /*3a70*/  BSYNC.RECONVERGENT B0 ;  /* 0x0000000000007941 */ /* 0x000fea0003800200 */
.L_x_1032:
        /* <DEDUP_REMOVED lines=10> */
[----:B------:R-:W-:Y:S01]  /*3b20*/  PLOP3.LUT P0, PT, PT, PT, UP3, 0x80, 0x8 ;  /* 0x000000000008781c */ /* 0x000fe20003f0f038 */
[----:B0123-5:R-:W-:Y:S01]  /*3b30*/  HADD2.F32 R41, -RZ, R66.H0_H0 ;  /* 0x20000042ff297230 */ /* 0x02ffe20000004100 */
        /* <DEDUP_REMOVED lines=17> */
[----:B----4-:R-:W-:Y:S01]  /*3c50*/  @P0 FMUL.FTZ R43, R41, UR13 ;  /* 0x0000000d292b0c20 */ /* 0x010fe20008410000 */
        /* <DEDUP_REMOVED lines=11> */
[----:B------:R-:W-:Y:S02]  /*3d10*/  @P0 FSEL R47, R47, RZ, P5 ;  /* 0x000000ff2f2f0208 */ /* 0x000fe40002800000 */
[----:B------:R-:W-:Y:S01]  /*3d20*/  @P4 FFMA.FTZ R43, R44, UR33, R43 ;  /* 0x000000212c2b4c23 */ /* 0x000fe2000801002b */
[----:B------:R-:W-:Y:S02]  /*3d30*/  @P0 FSEL R79, R79, RZ, P6 ;  /* 0x000000ff4f4f0208 */ /* 0x000fe40003000000 */
[----:B------:R-:W-:Y:S02]  /*3d40*/  @P0 F2FP.F16.F32.PACK_AB R46, RZ, R46 ;  /* 0x0000002eff2e023e */ /* 0x000fe400000000ff */
[----:B------:R-:W-:-:S02]  /*3d50*/  @P0 F2FP.F16.F32.PACK_AB R47, RZ, R47 ;  /* 0x0000002fff2f023e */ /* 0x000fc400000000ff */
[----:B------:R-:W-:Y:S02]  /*3d60*/  @P0 F2FP.F16.F32.PACK_AB R79, RZ, R79 ;  /* 0x0000004fff4f023e */ /* 0x000fe400000000ff */
[----:B------:R-:W-:Y:S02]  /*3d70*/  F2FP.F16.F32.PACK_AB R40, RZ, R40 ;  /* 0x00000028ff28723e */ /* 0x000fe400000000ff */
[----:B------:R-:W-:Y:S02]  /*3d80*/  F2FP.F16.F32.PACK_AB R42, RZ, R42 ;  /* 0x0000002aff2a723e */ /* 0x000fe400000000ff */
[----:B------:R-:W-:Y:S02]  /*3d90*/  F2FP.F16.F32.PACK_AB R44, RZ, R43 ;  /* 0x0000002bff2c723e */ /* 0x000fe400000000ff */
[----:B------:R-:W-:Y:S02]  /*3da0*/  @P0 PRMT R8, R46, 0x7610, R8 ;  /* 0x000076102e080816 */ /* 0x000fe40000000008 */
        /* <DEDUP_REMOVED lines=14> */
.L_x_1046:
[----:B------:R-:W-:Y:S01]  /*3e90*/  ISETP.LT.AND P0, PT, RZ, UR32, PT ;  /* 0x00000020ff007c0c */ /* 0x000fe2000bf01270 */
[----:B------:R-:W4:Y:S01]  /*3ea0*/  @UP3 LDCU.64 UR12, c[0x0][0x408] ;  /* 0x00008100ff0c37ac */ /* 0x000f220008000a00 */
[----:B------:R-:W-:Y:S01]  /*3eb0*/  PLOP3.LUT P4, PT, PT, PT, UP3, 0x80, 0x8 ;  /* 0x000000000008781c */ /* 0x000fe20003f8f038 */
[----:B0123-5:R-:W-:Y:S01]  /*3ec0*/  HADD2.F32 R41, -RZ, R66.H0_H0 ;  /* 0x20000042ff297230 */ /* 0x02ffe20000004100 */
        /* <DEDUP_REMOVED lines=16> */
[----:B----4-:R-:W-:Y:S01]  /*3fd0*/  @P4 FMUL.FTZ R41, R41, UR13 ;  /* 0x0000000d29294c20 */ /* 0x010fe20008410000 */
        /* <DEDUP_REMOVED lines=28> */
.L_x_1045:
[----:B------:R-:W-:-:S04]  /*41a0*/  UISETP.NE.U32.AND UP0, UPT, UR4, URZ, UPT ;  /* 0x000000ff0400728c */ /* 0x000fc8000bf05070 */
[----:B------:R-:W-:-:S09]  /*41b0*/  UISETP.NE.AND.EX UP0, UPT, UR5, URZ, UPT, UP0 ;  /* 0x000000ff0500728c */ /* 0x000fd2000bf05300 */
[----:B------:R-:W-:Y:S05]  /*41c0*/  BRA.U !UP0, `(.L_x_1048) ;  /* 0x0000000108dc7547 */ /* 0x000fea000b800000 */
[----:B------:R-:W4:Y:S01]  /*41d0*/  @UP3 LDCU.64 UR12, c[0x0][0x408] ;  /* 0x00008100ff0c37ac */ /* 0x000f220008000a00 */
[--C-:B0123--:R-:W-:Y:S01]  /*41e0*/  FFMA.FTZ R41, R71, UR10, R44.reuse ;  /* 0x0000000a47297c23 */ /* 0x10ffe2000801002c */
[----:B------:R-:W-:Y:S01]  /*41f0*/  PLOP3.LUT P4, PT, PT, PT, UP3, 0x80, 0x8 ;  /* 0x000000000008781c */ /* 0x000fe20003f8f038 */
[--C-:B------:R-:W-:Y:S01]  /*4200*/  FFMA.FTZ R42, R76, UR10, R44.reuse ;  /* 0x0000000a4c2a7c23 */ /* 0x100fe2000801002c */
[----:B------:R-:W-:Y:S01]  /*4210*/  ISETP.LT.AND P0, PT, RZ, UR32, PT ;  /* 0x00000020ff007c0c */ /* 0x000fe2000bf01270 */
[----:B------:R-:W-:Y:S01]  /*4220*/  FADD.FTZ R40, R72, -R41 ;  /* 0x8000002948287221 */ /* 0x000fe20000010000 */
[----:B------:R-:W0:Y:S01]  /*4230*/  @UP3 LDCU.64 UR34, c[0x0][0x408] ;  /* 0x00008100ff2237ac */ /* 0x000e220008000a00 */
[----:B------:R-:W-:Y:S01]  /*4240*/  FFMA.FTZ R43, R73, UR10, R44 ;  /* 0x0000000a492b7c23 */ /* 0x000fe2000801002c */
[----:B------:R-:W-:Y:S01]  /*4250*/  FADD.FTZ R41, R75, -R42 ;  /* 0x8000002a4b297221 */ /* 0x000fe20000010000 */
[----:B------:R-:W-:Y:S01]  /*4260*/  FMUL.FTZ R40, R40, UR33 ;  /* 0x0000002128287c20 */ /* 0x000fe20008410000 */
[----:B------:R-:W1:Y:S01]  /*4270*/  @UP3 LDCU.64 UR36, c[0x0][0x408] ;  /* 0x00008100ff2437ac */ /* 0x000e620008000a00 */
        /* <DEDUP_REMOVED lines=13> */
[----:B------:R-:W-:Y:S02]  /*4350*/  F2FP.F16.F32.PACK_AB R40, RZ, R40 ;  /* 0x00000028ff28723e */ /* 0x000fe400000000ff */
[----:B------:R-:W-:Y:S01]  /*4360*/  F2FP.F16.F32.PACK_AB R41, RZ, R41 ;  /* 0x00000029ff29723e */ /* 0x000fe200000000ff */
[----:B-1----:R-:W-:Y:S01]  /*4370*/  @P4 FMUL.FTZ R47, R42, UR37 ;  /* 0x000000252a2f4c20 */ /* 0x002fe20008410000 */
[----:B------:R-:W-:Y:S01]  /*4380*/  @P4 FSEL R43, R43, RZ, P6 ;  /* 0x000000ff2b2b4208 */ /* 0x000fe20003000000 */
[----:B------:R-:W-:Y:S01]  /*4390*/  @P4 FMUL.FTZ R46, R46, UR34 ;  /* 0x000000222e2e4c20 */ /* 0x000fe20008410000 */
[----:B------:R-:W-:Y:S01]  /*43a0*/  @P4 LOP3.LUT P6, RZ, R0, 0xff0000, RZ, 0xc0, !PT ;  /* 0x00ff000000ff4812 */ /* 0x000fe200078cc0ff */
[----:B------:R-:W-:Y:S01]  /*43b0*/  @P4 FMUL.FTZ R47, R47, UR36 ;  /* 0x000000242f2f4c20 */ /* 0x000fe20008410000 */
[----:B------:R-:W-:Y:S01]  /*43c0*/  @P4 F2FP.F16.F32.PACK_AB R79, RZ, R43 ;  /* 0x0000002bff4f423e */ /* 0x000fe200000000ff */
[----:B------:R-:W-:Y:S01]  /*43d0*/  FMUL.FTZ R43, R44, UR33 ;  /* 0x000000212c2b7c20 */ /* 0x000fe20008410000 */
[----:B------:R-:W-:-:S02]  /*43e0*/  @P4 FSEL R46, R46, RZ, P5 ;  /* 0x000000ff2e2e4208 */ /* 0x000fc40002800000 */
[----:B------:R-:W-:Y:S02]  /*43f0*/  @P4 FSEL R47, R47, RZ, P6 ;  /* 0x000000ff2f2f4208 */ /* 0x000fe40003000000 */
[----:B------:R-:W-:Y:S02]  /*4400*/  FSEL R43, R43, RZ, P0 ;  /* 0x000000ff2b2b7208 */ /* 0x000fe40000000000 */
[----:B------:R-:W-:Y:S02]  /*4410*/  @P4 F2FP.F16.F32.PACK_AB R46, RZ, R46 ;  /* 0x0000002eff2e423e */ /* 0x000fe400000000ff */
[----:B------:R-:W-:Y:S02]  /*4420*/  @P4 F2FP.F16.F32.PACK_AB R47, RZ, R47 ;  /* 0x0000002fff2f423e */ /* 0x000fe400000000ff */
[----:B------:R-:W-:Y:S02]  /*4430*/  F2FP.F16.F32.PACK_AB R42, RZ, R42 ;  /* 0x0000002aff2a723e */ /* 0x000fe400000000ff */
[----:B------:R-:W-:-:S02]  /*4440*/  F2FP.F16.F32.PACK_AB R44, RZ, R43 ;  /* 0x0000002bff2c723e */ /* 0x000fc400000000ff */
[----:B------:R-:W-:Y:S02]  /*4450*/  @P4 PRMT R8, R79, 0x7610, R8 ;  /* 0x000076104f084816 */ /* 0x000fe40000000008 */
[----:B------:R-:W-:Y:S02]  /*4460*/  @P4 PRMT R9, R46, 0x7610, R9 ;  /* 0x000076102e094816 */ /* 0x000fe40000000009 */
[----:B------:R-:W-:Y:S02]  /*4470*/  @P4 PRMT R10, R47, 0x7610, R10 ;  /* 0x000076102f0a4816 */ /* 0x000fe4000000000a */
[----:B------:R-:W-:Y:S02]  /*4480*/  PRMT R12, R40, 0x7610, R12 ;  /* 0x00007610280c7816 */ /* 0x000fe4000000000c */
        /* <DEDUP_REMOVED lines=11> */
.L_x_1048:
        /* <DEDUP_REMOVED lines=11> */
[----:B------:R-:W-:Y:S01]  /*45f0*/  @P0 F2FP.F16.F32.PACK_AB R40, RZ, R40 ;  /* 0x00000028ff28023e */ /* 0x000fe200000000ff */
        /* <DEDUP_REMOVED lines=10> */
[----:B------:R-:W-:-:S04]  /*46a0*/  F2FP.F16.F32.PACK_AB R41, RZ, R41 ;  /* 0x00000029ff29723e */ /* 0x000fc800000000ff */
[----:B------:R-:W-:-:S07]  /*46b0*/  PRMT R8, R41, 0x7610, R8 ;  /* 0x0000761029087816 */ /* 0x000fce0000000008 */
.L_x_1049:
        /* <DEDUP_REMOVED lines=12> */
.L_x_1050:
        /* <DEDUP_REMOVED lines=12> */
.L_x_1051:
[----:B------:R-:W-:-:S07]  /*4840*/  @P0 PRMT R11, R40, 0x7610, R11 ;  /* 0x00007610280b0816 */ /* 0x000fce000000000b */
.L_x_1047:
        /* <DEDUP_REMOVED lines=9> */
.L_x_1052:
        /* <DEDUP_REMOVED lines=9> */
.L_x_1044:
[----:B------:R-:W-:Y:S05]  /*4970*/  BSYNC.RECONVERGENT B0 ;  /* 0x0000000000007941 */ /* 0x000fea0003800200 */
.L_x_1043:
[----:B------:R-:W-:Y:S02]  /*4980*/  UIADD3 UR7, UPT, UPT, UR7, UR28, URZ ;  /* 0x0000001c07077290 */ /* 0x000fe4000fffe0ff */
[----:B------:R-:W-:Y:S02]  /*4990*/  UPLOP3.LUT UP1, UPT, UPT, UPT, UP1, 0x40, 0x4 ;  /* 0x000000000004789c */ /* 0x000fe40003f2e810 */
[----:B------:R-:W-:-:S09]  /*49a0*/  UISETP.GE.AND UP0, UPT, UR7, UR29, UPT ;  /* 0x0000001d0700728c */ /* 0x000fd2000bf06270 */
[----:B------:R-:W-:Y:S05]  /*49b0*/  BRA.U !UP0, `(.L_x_1053) ;  /* 0xffffffb908d87547 */ /* 0x000fea000b83ffff */
.L_x_1010:
        /* <DEDUP_REMOVED lines=9> */
[C---:B-1----:R-:W-:Y:S01]  /*4a50*/  @P2 IMAD.WIDE.U32 R4, R7.reuse, 0x10, R4 ;  /* 0x0000001007042825 */ /* 0x042fe200078e0004 */
[----:B------:R-:W-:-:S04]  /*4a60*/  @P2 IADD3 R7, PT, PT, R7, 0x80, RZ ;  /* 0x0000008007072810 */ /* 0x000fc80007ffe0ff */
[----:B------:R0:W-:Y:S01]  /*4a70*/  @P2 STG.E.128 desc[UR14][R4.64], R36 ;  /* 0x0000002404002986 */ /* 0x0001e2000c101d0e */
        /* <DEDUP_REMOVED lines=13> */
.L_x_1054:
        /* <DEDUP_REMOVED lines=11> */
.L_x_6683:


//--------------------- .text._ZN10layer_norm22ln_bwd_finalize_kernelINS_22Kernel_traits_finalizeILj1536E6__halfS2_S2_S2_fjLb0ELj1024ELj4ENS_18Kernel_traits_baseILj1536ES2_S2_S2_S2_fjLj1024EEEEELb0ELb1EEEvNS_9BwdParamsE --------------------------
	.section	.text._ZN10layer_norm22ln_bwd_finalize_kernelINS_22Kernel_traits_finalizeILj1536E6__halfS2_S2_S2_fjLb0ELj1024ELj4ENS_18Kernel_traits_baseILj1536ES2_S2_S2_S2_fjLj1024EEEEELb0ELb1EEEvNS_9BwdParamsE,"ax",@progbits
	.align	128
        .global         _ZN10layer_norm22ln_bwd_finalize_kernelINS_22Kernel_traits_finalizeILj1536E6__halfS2_S2_S2_fjLb0ELj1024ELj4ENS_18Kernel_traits_baseILj1536ES2_S2_S2_S2_fjLj1024EEEEELb0ELb1EEEvNS_9BwdParamsE
        .type           _ZN10layer_norm22ln_bwd_finalize_kernelINS_22Kernel_traits_finalizeILj1536E6__halfS2_S2_S2_fjLb0ELj1024ELj4ENS_18Kernel_traits_baseILj1536ES2_S2_S2_S2_fjLj1024EEEEELb0ELb1EEEvNS_9BwdParamsE,@function
        .size           _ZN10layer_norm22ln_bwd_finalize_kernelINS_22Kernel_traits_finalizeILj1536E6__halfS2_S2_S2_fjLb0ELj1024ELj4ENS_18Kernel_traits_baseILj1536ES2_S2_S2_S2_fjLj1024EEEEELb0ELb1EEEvNS_9BwdParamsE,(.L_x_6684 - _ZN10layer_norm22ln_bwd_finalize_kernelINS_22Kernel_traits_finalizeILj1536E6__halfS2_S2_S2_fjLb0ELj1024ELj4ENS_18Kernel_traits_baseILj1536ES2_S2_S2_S2_fjLj1024EEEEELb0ELb1EEEvNS_9BwdParamsE)
        .other          _ZN10layer_norm22ln_bwd_finalize_kernelINS_22Kernel_traits_finalizeILj1536E6__halfS2_S2_S2_fjLb0ELj1024ELj4ENS_18Kernel_traits_baseILj1536ES2_S2_S2_S2_fjLj1024EEEEELb0ELb1EEEvNS_9BwdParamsE,@"STO_CUDA_ENTRY STV_DEFAULT"
_ZN10layer_norm22ln_bwd_finalize_kernelINS_22Kernel_traits_finalizeILj1536E6__halfS2_S2_S2_fjLb0ELj1024ELj4ENS_18Kernel_traits_baseILj1536ES2_S2_S2_S2_fjLj1024EEEEELb0ELb1EEEvNS_9BwdParamsE:
.text._ZN10layer_norm22ln_bwd_finalize_kernelINS_22Kernel_traits_finalizeILj1536E6__halfS2_S2_S2_fjLb0ELj1024ELj4ENS_18Kernel_traits_baseILj1536ES2_S2_S2_S2_fjLj1024EEEEELb0ELb1EEEvNS_9BwdParamsE:
        /* <DEDUP_REMOVED lines=81> */
.L_x_1059:
        /* <DEDUP_REMOVED lines=118> */
.L_x_1058:
[----:B------:R-:W-:Y:S05]  /*0c70*/  BSYNC.RECONVERGENT B1 ;  /* 0x0000000000017941 */ /* 0x000fea0003800200 */
.L_x_1057:
        /* <DEDUP_REMOVED lines=77> */
.L_x_1061:
[----:B------:R-:W-:Y:S05]  /*1150*/  BSYNC.RECONVERGENT B1 ;  /* 0x0000000000017941 */ /* 0x000fea0003800200 */
.L_x_1060:
        /* <DEDUP_REMOVED lines=38> */
.L_x_1063:
[----:B------:R-:W-:Y:S05]  /*13c0*/  BSYNC.RECONVERGENT B1 ;  /* 0x0000000000017941 */ /* 0x000fea0003800200 */
.L_x_1062:
        /* <DEDUP_REMOVED lines=8> */
.L_x_1064:
        /* <DEDUP_REMOVED lines=10> */
.L_x_1056:
[----:B------:R-:W-:Y:S05]  /*14f0*/  BSYNC.RECONVERGENT B0 ;  /* 0x0000000000007941 */ /* 0x000fea0003800200 */
.L_x_1055:
        /* <DEDUP_REMOVED lines=57> */
.L_x_1065:
        /* <DEDUP_REMOVED lines=15> */
.L_x_6684:


//--------------------- .text._ZN10layer_norm13ln_bwd_kernelINS_13Kernel_traitsI6__halfS2_S2_S2_fjLj1536ELj1ELj1ELj4ELj8ENS_18Kernel_traits_baseILj1536ES2_S2_S2_S2_fjLj128EEEEELb1ELb0ELb1ELb1EEEvNS_9BwdParamsE --------------------------
	.section	.text._ZN10layer_norm13ln_bwd_kernelINS_13Kernel_traitsI6__halfS2_S2_S2_fjLj1536ELj1ELj1ELj4ELj8ENS_18Kernel_traits_baseILj1536ES2_S2_S2_S2_fjLj128EEEEELb1ELb0ELb1ELb1EEEvNS_9BwdParamsE,"ax",@progbits
	.align	128
        .global         _ZN10layer_norm13ln_bwd_kernelINS_13Kernel_traitsI6__halfS2_S2_S2_fjLj1536ELj1ELj1ELj4ELj8ENS_18Kernel_traits_baseILj1536ES2_S2_S2_S2_fjLj128EEEEELb1ELb0ELb1ELb1EEEvNS_9BwdParamsE
        .type           _ZN10layer_norm13ln_bwd_kernelINS_13Kernel_traitsI6__halfS2_S2_S2_fjLj1536ELj1ELj1ELj4ELj8ENS_18Kernel_traits_baseILj1536ES2_S2_S2_S2_fjLj128EEEEELb1ELb0ELb1ELb1EEEvNS_9BwdParamsE,@function
        .size           _ZN10layer_norm13ln_bwd_kernelINS_13Kernel_traitsI6__halfS2_S2_S2_fjLj1536ELj1ELj1ELj4ELj8ENS_18Kernel_traits_baseILj1536ES2_S2_S2_S2_fjLj128EEEEELb1ELb0ELb1ELb1EEEvNS_9BwdParamsE,(.L_x_6685 - _ZN10layer_norm13ln_bwd_kernelINS_13Kernel_traitsI6__halfS2_S2_S2_fjLj1536ELj1ELj1ELj4ELj8ENS_18Kernel_traits_baseILj1536ES2_S2_S2_S2_fjLj128EEEEELb1ELb0ELb1ELb1EEEvNS_9BwdParamsE)
        .other          _ZN10layer_norm13ln_bwd_kernelINS_13Kernel_traitsI6__halfS2_S2_S2_fjLj1536ELj1ELj1ELj4ELj8ENS_18Kernel_traits_baseILj1536ES2_S2_S2_S2_fjLj128EEEEELb1ELb0ELb1ELb1EEEvNS_9BwdParamsE,@"STO_CUDA_ENTRY STV_DEFAULT"
_ZN10layer_norm13ln_bwd_kernelINS_13Kernel_traitsI6__halfS2_S2_S2_fjLj1536ELj1ELj1ELj4ELj8ENS_18Kernel_traits_baseILj1536ES2_S2_S2_S2_fjLj128EEEEELb1ELb0ELb1ELb1EEEvNS_9BwdParamsE:
.text._ZN10layer_norm13ln_bwd_kernelINS_13Kernel_traitsI6__halfS2_S2_S2_fjLj1536ELj1ELj1ELj4ELj8ENS_18Kernel_traits_baseILj1536ES2_S2_S2_S2_fjLj128EEEEELb1ELb0ELb1ELb1EEEvNS_9BwdParamsE:
        /* <DEDUP_REMOVED lines=32> */
[----:B------:R-:W3:Y:S01]  /*0200*/  LDG.E.64 R64, desc[UR20][R2.64] ;  /* 0x0000001402407981 */ /* 0x000ee2000c1e1b00 */
[----:B------:R-:W-:Y:S01]  /*0210*/  HFMA2 R39, -RZ, RZ, 0, 0 ;  /* 0x00000000ff277431 */ /* 0x000fe200000001ff */
        /* <DEDUP_REMOVED lines=13> */
.L_x_1099:
        /* <DEDUP_REMOVED lines=30> */
[----:B------:R-:W-:Y:S02]  /*04d0*/  LEA.HI.SX32 R49, R49, R48, 0x1e ;  /* 0x0000003031317211 */ /* 0x000fe400078ff2ff */
[C---:B------:R-:W-:Y:S01]  /*04e0*/  IADD3 R15, PT, PT, R5.reuse, 0x80, RZ ;  /* 0x00000080050f7810 */ /* 0x040fe20007ffe0ff */
[C-C-:B-1----:R-:W-:Y:S01]  /*04f0*/  IMAD.WIDE.U32 R8, R5.reuse, 0x8, R6.reuse ;  /* 0x0000000805087825 */ /* 0x142fe200078e0006 */
[----:B------:R-:W-:Y:S01]  /*0500*/  IADD3 R5, PT, PT, R5, 0x100, RZ ;  /* 0x0000010005057810 */ /* 0x000fe20007ffe0ff */
[----:B------:R-:W-:Y:S01]  /*0510*/  UIMAD.WIDE UR32, UR8, 0x4, UR12 ;  /* 0x00000004082078a5 */ /* 0x000fe2000f8e020c */
[----:B------:R-:W-:Y:S01]  /*0520*/  IADD3 R53, PT, PT, R49, 0x80, RZ ;  /* 0x0000008031357810 */ /* 0x000fe20007ffe0ff */
[----:B------:R-:W-:Y:S01]  /*0530*/  IMAD.WIDE.U32 R14, R15, 0x8, R6 ;  /* 0x000000080f0e7825 */ /* 0x000fe200078e0006 */
[C---:B------:R-:W-:Y:S01]  /*0540*/  IADD3 R51, PT, PT, R49.reuse, 0x100, RZ ;  /* 0x0000010031337810 */ /* 0x040fe20007ffe0ff */
[----:B------:R-:W3:Y:S02]  /*0550*/  LDG.E.64 R8, desc[UR20][R8.64] ;  /* 0x0000001408087981 */ /* 0x000ee4000c1e1b00 */
[----:B--2---:R-:W-:Y:S01]  /*0560*/  IMAD.WIDE.U32 R12, R49, 0x8, R2 ;  /* 0x00000008310c7825 */ /* 0x004fe200078e0002 */
[----:B------:R-:W-:Y:S01]  /*0570*/  MOV R10, UR32 ;  /* 0x00000020000a7c02 */ /* 0x000fe20008000f00 */
[----:B------:R-:W2:Y:S02]  /*0580*/  LDG.E.64 R14, desc[UR20][R14.64] ;  /* 0x000000140e0e7981 */ /* 0x000ea4000c1e1b00 */
[----:B------:R-:W-:Y:S01]  /*0590*/  IMAD.WIDE.U32 R6, R5, 0x8, R6 ;  /* 0x0000000805067825 */ /* 0x000fe200078e0006 */
[----:B------:R-:W-:Y:S01]  /*05a0*/  MOV R11, UR33 ;  /* 0x00000021000b7c02 */ /* 0x000fe20008000f00 */
[----:B------:R-:W4:Y:S01]  /*05b0*/  LDG.E.64 R12, desc[UR20][R12.64] ;  /* 0x000000140c0c7981 */ /* 0x000f22000c1e1b00 */
[----:B------:R-:W-:Y:S01]  /*05c0*/  UISETP.GE.AND UP3, UPT, UR11, 0x1, UPT ;  /* 0x000000010b00788c */ /* 0x000fe2000bf66270 */
[--C-:B------:R-:W-:Y:S01]  /*05d0*/  IMAD.WIDE.U32 R40, R53, 0x8, R2.reuse ;  /* 0x0000000835287825 */ /* 0x100fe200078e0002 */
[----:B------:R-:W0:Y:S01]  /*05e0*/  LDC.64 R4, c[0x0][0x3b0] ;  /* 0x0000ec00ff047b82 */ /* 0x000e220000000a00 */
[----:B------:R-:W2:Y:S02]  /*05f0*/  LDG.E.64 R6, desc[UR20][R6.64] ;  /* 0x0000001406067981 */ /* 0x000ea4000c1e1b00 */
[----:B------:R-:W-:-:S02]  /*0600*/  IMAD.WIDE.U32 R42, R51, 0x8, R2 ;  /* 0x00000008332a7825 */ /* 0x000fc400078e0002 */
[----:B------:R-:W2:Y:S04]  /*0610*/  LDG.E.64 R40, desc[UR20][R40.64] ;  /* 0x0000001428287981 */ /* 0x000ea8000c1e1b00 */
[----:B------:R1:W2:Y:S04]  /*0620*/  LDG.E R0, desc[UR20][R10.64] ;  /* 0x000000140a007981 */ /* 0x0002a8000c1e1900 */
[----:B------:R-:W2:Y:S01]  /*0630*/  LDG.E.64 R42, desc[UR20][R42.64] ;  /* 0x000000142a2a7981 */ /* 0x000ea2000c1e1b00 */
        /* <DEDUP_REMOVED lines=8> */
[----:B0-----:R-:W-:-:S06]  /*06c0*/  IMAD.WIDE.U32 R80, R3, 0x4, R4 ;  /* 0x0000000403507825 */ /* 0x001fcc00078e0004 */
[----:B------:R-:W5:Y:S01]  /*06d0*/  LDG.E R80, desc[UR20][R80.64] ;  /* 0x0000001450507981 */ /* 0x000f62000c1e1900 */
[----:B------:R-:W-:-:S04]  /*06e0*/  ISETP.NE.U32.AND P0, PT, RZ, UR4, PT ;  /* 0x00000004ff007c0c */ /* 0x000fc8000bf05070 */
[----:B------:R-:W-:-:S13]  /*06f0*/  ISETP.NE.AND.EX P0, PT, RZ, UR5, PT, P0 ;  /* 0x00000005ff007c0c */ /* 0x000fda000bf05300 */
[----:B-1----:R-:W0:Y:S08]  /*0700*/  @P0 LDC.64 R10, c[0x0][0x438] ;  /* 0x00010e00ff0a0b82 */ /* 0x002e300000000a00 */
[----:B------:R-:W1:Y:S08]  /*0710*/  @P0 LDC.64 R44, c[0x0][0x438] ;  /* 0x00010e00ff2c0b82 */ /* 0x000e700000000a00 */
[----:B------:R-:W1:Y:S01]  /*0720*/  @P0 LDC.64 R46, c[0x0][0x438] ;  /* 0x00010e00ff2e0b82 */ /* 0x000e620000000a00 */
[----:B------:R-:W-:-:S02]  /*0730*/  IADD3 R55, PT, PT, R3, 0x80, RZ ;  /* 0x0000008003377810 */ /* 0x000fc40007ffe0ff */
[----:B------:R-:W-:Y:S01]  /*0740*/  IADD3 R57, PT, PT, R3, 0x100, RZ ;  /* 0x0000010003397810 */ /* 0x000fe20007ffe0ff */
[----:B0-----:R-:W-:-:S04]  /*0750*/  @P0 IMAD.WIDE.U32 R10, R49, 0x8, R10 ;  /* 0x00000008310a0825 */ /* 0x001fc800078e000a */
[----:B------:R-:W-:Y:S01]  /*0760*/  IMAD.WIDE.U32 R2, R55, 0x4, R4 ;  /* 0x0000000437027825 */ /* 0x000fe200078e0004 */
[----:B------:R4:W5:Y:S03]  /*0770*/  @P0 LDG.E.64 R62, desc[UR20][R10.64] ;  /* 0x000000140a3e0981 */ /* 0x000966000c1e1b00 */
[----:B-1----:R-:W-:Y:S02]  /*0780*/  @P0 IMAD.WIDE.U32 R44, R53, 0x8, R44 ;  /* 0x00000008352c0825 */ /* 0x002fe400078e002c */
[----:B------:R-:W5:Y:S02]  /*0790*/  LDG.E R2, desc[UR20][R2.64] ;  /* 0x0000001402027981 */ /* 0x000f64000c1e1900 */
[----:B------:R-:W-:Y:S02]  /*07a0*/  IMAD.WIDE.U32 R4, R57, 0x4, R4 ;  /* 0x0000000439047825 */ /* 0x000fe400078e0004 */
[----:B------:R2:W5:Y:S02]  /*07b0*/  @P0 LDG.E.64 R60, desc[UR20][R44.64] ;  /* 0x000000142c3c0981 */ /* 0x000564000c1e1b00 */
[----:B------:R-:W-:-:S02]  /*07c0*/  @P0 IMAD.WIDE.U32 R46, R51, 0x8, R46 ;  /* 0x00000008332e0825 */ /* 0x000fc400078e002e */
[----:B------:R-:W5:Y:S04]  /*07d0*/  LDG.E R4, desc[UR20][R4.64] ;  /* 0x0000001404047981 */ /* 0x000f68000c1e1900 */
[----:B------:R0:W5:Y:S01]  /*07e0*/  @P0 LDG.E.64 R58, desc[UR20][R46.64] ;  /* 0x000000142e3a0981 */ /* 0x000162000c1e1b00 */
[----:B------:R-:W-:Y:S02]  /*07f0*/  ISETP.NE.AND P0, PT, RZ, UR28, PT ;  /* 0x0000001cff007c0c */ /* 0x000fe4000bf05270 */
[----:B---3--:R-:W-:Y:S02]  /*0800*/  MOV R53, R8 ;  /* 0x0000000800357202 */ /* 0x008fe40000000f00 */
[----:B----4-:R-:W-:Y:S02]  /*0810*/  SHF.R.U32.HI R11, RZ, 0x10, R13 ;  /* 0x00000010ff0b7819 */ /* 0x010fe4000001160d */
[----:B--2---:R-:W-:-:S02]  /*0820*/  SHF.R.U64 R44, R6, 0x10, R7 ;  /* 0x00000010062c7819 */ /* 0x004fc40000001207 */
[----:B0-----:R-:W-:Y:S02]  /*0830*/  MOV R46, R7 ;  /* 0x00000007002e7202 */ /* 0x001fe40000000f00 */
[----:B------:R-:W-:Y:S02]  /*0840*/  SHF.R.U32.HI R45, RZ, 0x10, R7 ;  /* 0x00000010ff2d7819 */ /* 0x000fe40000011607 */
[----:B------:R-:W-:Y:S01]  /*0850*/  SHF.R.U64 R7, R12, 0x10, R13 ;  /* 0x000000100c077819 */ /* 0x000fe2000000120d */
[----:B------:R-:W-:Y:S01]  /*0860*/  HADD2.F32 R3, -RZ, R12.H0_H0 ;  /* 0x2000000cff037230 */ /* 0x000fe20000004100 */
[----:B------:R-:W-:Y:S01]  /*0870*/  SHF.R.U32.HI R54, RZ, 0x10, R41 ;  /* 0x00000010ff367819 */ /* 0x000fe20000011629 */
[----:B------:R-:W-:Y:S01]  /*0880*/  HADD2.F32 R5, -RZ, R13.H0_H0 ;  /* 0x2000000dff057230 */ /* 0x000fe20000004100 */
[----:B------:R-:W-:Y:S01]  /*0890*/  FSEL R72, R0, RZ, !P0 ;  /* 0x000000ff00487208 */ /* 0x000fe20004000000 */
[----:B------:R-:W-:Y:S01]  /*08a0*/  HADD2.F32 R11, -RZ, R11.H0_H0 ;  /* 0x2000000bff0b7230 */ /* 0x000fe20000004100 */
[----:B------:R-:W-:Y:S01]  /*08b0*/  MOV R50, R14 ;  /* 0x0000000e00327202 */ /* 0x000fe20000000f00 */
[----:B------:R-:W-:Y:S01]  /*08c0*/  HADD2.F32 R13, -RZ, R40.H0_H0 ;  /* 0x20000028ff0d7230 */ /* 0x000fe20000004100 */
[----:B------:R-:W-:Y:S01]  /*08d0*/  SHF.R.U64 R48, R14, 0x10, R15 ;  /* 0x000000100e307819 */ /* 0x000fe2000000120f */
[----:B------:R-:W-:Y:S01]  /*08e0*/  HADD2.F32 R47, -RZ, R41.H0_H0 ;  /* 0x20000029ff2f7230 */ /* 0x000fe20000004100 */
[----:B------:R-:W-:Y:S01]  /*08f0*/  SHF.R.U64 R56, R40, 0x10, R41 ;  /* 0x0000001028387819 */ /* 0x000fe20000001229 */
[----:B------:R-:W-:Y:S01]  /*0900*/  HADD2.F32 R7, -RZ, R7.H0_H0 ;  /* 0x20000007ff077230 */ /* 0x000fe20000004100 */
[--C-:B------:R-:W-:Y:S01]  /*0910*/  SHF.R.U64 R40, R42, 0x10, R43.reuse ;  /* 0x000000102a287819 */ /* 0x100fe2000000122b */
[----:B------:R-:W-:Y:S01]  /*0920*/  HADD2.F32 R57, -RZ, R43.H0_H0 ;  /* 0x2000002bff397230 */ /* 0x000fe20000004100 */
[----:B------:R-:W-:Y:S01]  /*0930*/  SHF.R.U32.HI R14, RZ, 0x10, R43 ;  /* 0x00000010ff0e7819 */ /* 0x000fe2000001162b */
[----:B------:R-:W-:Y:S01]  /*0940*/  HADD2.F32 R43, -RZ, R54.H0_H0 ;  /* 0x20000036ff2b7230 */ /* 0x000fe20000004100 */
[----:B------:R-:W-:Y:S01]  /*0950*/  MOV R52, R9 ;  /* 0x0000000900347202 */ /* 0x000fe20000000f00 */
[C---:B------:R-:W-:Y:S01]  /*0960*/  FADD.FTZ R3, -R72.reuse, R3 ;  /* 0x0000000348037221 */ /* 0x040fe20000010100 */
[C---:B------:R-:W-:Y:S01]  /*0970*/  FADD.FTZ R12, -R72.reuse, R11 ;  /* 0x0000000b480c7221 */ /* 0x040fe20000010100 */
[----:B------:R-:W-:Y:S01]  /*0980*/  FADD.FTZ R11, -R72, R13 ;  /* 0x0000000d480b7221 */ /* 0x000fe20000010100 */
[----:B------:R-:W-:Y:S01]  /*0990*/  MOV R51, R6 ;  /* 0x0000000600337202 */ /* 0x000fe20000000f00 */
[----:B------:R-:W-:-:S02]  /*09a0*/  HADD2.F32 R55, -RZ, R42.H0_H0 ;  /* 0x2000002aff377230 */ /* 0x000fc40000004100 */
[C---:B------:R-:W-:Y:S01]  /*09b0*/  FADD.FTZ R5, -R72.reuse, R5 ;  /* 0x0000000548057221 */ /* 0x040fe20000010100 */
[C---:B------:R-:W-:Y:S01]  /*09c0*/  FADD.FTZ R10, -R72.reuse, R7 ;  /* 0x00000007480a7221 */ /* 0x040fe20000010100 */
[----:B------:R-:W-:Y:S01]  /*09d0*/  FADD.FTZ R13, -R72, R47 ;  /* 0x0000002f480d7221 */ /* 0x000fe20000010100 */
[----:B------:R-:W-:Y:S01]  /*09e0*/  HADD2.F32 R6, -RZ, R64.H0_H0 ;  /* 0x20000040ff067230 */ /* 0x000fe20000004100 */
[----:B------:R-:W-:Y:S01]  /*09f0*/  SHF.R.U64 R8, R8, 0x10, R9 ;  /* 0x0000001008087819 */ /* 0x000fe20000001209 */
[----:B------:R-:W-:Y:S02]  /*0a00*/  HADD2.F32 R7, -RZ, R53.H0_H0 ;  /* 0x20000035ff077230 */ /* 0x000fe40000004100 */
[----:B------:R-:W-:Y:S01]  /*0a10*/  FMUL.FTZ R3, R3, UR31 ;  /* 0x0000001f03037c20 */ /* 0x000fe20008410000 */
[----:B------:R-:W-:Y:S02]  /*0a20*/  HADD2.F32 R47, -RZ, R40.H0_H0 ;  /* 0x20000028ff2f7230 */ /* 0x000fe40000004100 */
[----:B------:R-:W-:Y:S01]  /*0a30*/  FADD.FTZ R40, -R72, R43 ;  /* 0x0000002b48287221 */ /* 0x000fe20000010100 */
[----:B------:R-:W-:Y:S01]  /*0a40*/  HADD2.F32 R42, -RZ, R65.H0_H0 ;  /* 0x20000041ff2a7230 */ /* 0x000fe20000004100 */
[----:B------:R-:W-:Y:S01]  /*0a50*/  SHF.R.U32.HI R9, RZ, 0x10, R9 ;  /* 0x00000010ff097819 */ /* 0x000fe20000011609 */
[----:B------:R-:W-:-:S02]  /*0a60*/  HADD2.F32 R43, -RZ, R52.H0_H0 ;  /* 0x20000034ff2b7230 */ /* 0x000fc40000004100 */
[----:B------:R-:W-:Y:S01]  /*0a70*/  FMUL.FTZ R5, R5, UR31 ;  /* 0x0000001f05057c20 */ /* 0x000fe20008410000 */
[----:B------:R-:W-:Y:S01]  /*0a80*/  FADD.FTZ R0, -R72, R55 ;  /* 0x0000003748007221 */ /* 0x000fe20000010100 */
[----:B------:R-:W-:Y:S01]  /*0a90*/  MOV R49, R15 ;  /* 0x0000000f00317202 */ /* 0x000fe20000000f00 */
[----:B------:R-:W-:Y:S02]  /*0aa0*/  HADD2.F32 R55, -RZ, R14.H0_H0 ;  /* 0x2000000eff377230 */ /* 0x000fe40000004100 */
[-C--:B------:R-:W-:Y:S01]  /*0ab0*/  FMUL.FTZ R6, R6, R7.reuse ;  /* 0x0000000706067220 */ /* 0x080fe20000410000 */
[----:B------:R-:W-:Y:S01]  /*0ac0*/  FFMA.FTZ R36, R3, R7, R36 ;  /* 0x0000000703247223 */ /* 0x000fe20000010024 */
[----:B------:R-:W-:Y:S01]  /*0ad0*/  FADD.FTZ R24, R24, R7 ;  /* 0x0000000718187221 */ /* 0x000fe20000010000 */
[----:B------:R-:W-:Y:S02]  /*0ae0*/  HADD2.F32 R7, -RZ, R76.H1_H1 ;  /* 0x3000004cff077230 */ /* 0x000fe40000004100 */
[----:B------:R-:W-:Y:S01]  /*0af0*/  FFMA.FTZ R38, R5, R43, R38 ;  /* 0x0000002b05267223 */ /* 0x000fe20000010026 */
[----:B------:R-:W-:-:S02]  /*0b00*/  HADD2.F32 R14, -RZ, R8.H0_H0 ;  /* 0x20000008ff0e7230 */ /* 0x000fc40000004100 */
[----:B------:R-:W-:Y:S01]  /*0b10*/  FMUL.FTZ R8, R42, R43 ;  /* 0x0000002b2a087220 */ /* 0x000fe20000410000 */
[----:B------:R-:W-:Y:S02]  /*0b20*/  HADD2.F32 R41, -RZ, R56.H0_H0 ;  /* 0x20000038ff297230 */ /* 0x000fe40000004100 */
[----:B------:R-:W-:Y:S01]  /*0b30*/  FADD.FTZ R26, R26, R43 ;  /* 0x0000002b1a1a7221 */ /* 0x000fe20000010000 */
[----:B------:R-:W-:Y:S01]  /*0b40*/  FMUL.FTZ R10, R10, UR31 ;  /* 0x0000001f0a0a7c20 */ /* 0x000fe20008410000 */
[----:B------:R-:W-:Y:S01]  /*0b50*/  FADD.FTZ R70, -R72, R47 ;  /* 0x0000002f48467221 */ /* 0x000fe20000010100 */
[----:B------:R-:W-:Y:S02]  /*0b60*/  HADD2.F32 R42, -RZ, R77.H1_H1 ;  /* 0x3000004dff2a7230 */ /* 0x000fe40000004100 */
[----:B------:R-:W-:Y:S01]  /*0b70*/  FMUL.FTZ R12, R12, UR31 ;  /* 0x0000001f0c0c7c20 */ /* 0x000fe20008410000 */
[----:B------:R-:W-:Y:S02]  /*0b80*/  HADD2.F32 R43, -RZ, R9.H0_H0 ;  /* 0x20000009ff2b7230 */ /* 0x000fe40000004100 */
[----:B------:R-:W-:-:S02]  /*0b90*/  HADD2.F32 R47, -RZ, R50.H0_H0 ;  /* 0x20000032ff2f7230 */ /* 0x000fc40000004100 */
[-C--:B------:R-:W-:Y:S01]  /*0ba0*/  FMUL.FTZ R7, R7, R14.reuse ;  /* 0x0000000e07077220 */ /* 0x080fe20000410000 */
[----:B------:R-:W-:Y:S02]  /*0bb0*/  HADD2.F32 R50, -RZ, R67.H0_H0 ;  /* 0x20000043ff327230 */ /* 0x000fe40000004100 */
[----:B------:R-:W-:Y:S01]  /*0bc0*/  FADD.FTZ R25, R25, R14 ;  /* 0x0000000e19197221 */ /* 0x000fe20000010000 */
[----:B------:R-:W-:Y:S02]  /*0bd0*/  HADD2.F32 R49, -RZ, R49.H0_H0 ;  /* 0x20000031ff317230 */ /* 0x000fe40000004100 */
[----:B------:R-:W-:Y:S01]  /*0be0*/  FFMA.FTZ R37, R10, R14, R37 ;  /* 0x0000000e0a257223 */ /* 0x000fe20000010025 */
[----:B------:R-:W-:Y:S01]  /*0bf0*/  FADD.FTZ R41, -R72, R41 ;  /* 0x0000002948297221 */ /* 0x000fe20000010100 */
[----:B------:R-:W-:Y:S01]  /*0c00*/  HADD2.F32 R14, -RZ, R66.H0_H0 ;  /* 0x20000042ff0e7230 */ /* 0x000fe20000004100 */
[----:B------:R-:W-:Y:S01]  /*0c10*/  SHF.R.U32.HI R15, RZ, 0x10, R15 ;  /* 0x00000010ff0f7819 */ /* 0x000fe2000001160f */
[-C--:B------:R-:W-:Y:S01]  /*0c20*/  FMUL.FTZ R9, R42, R43.reuse ;  /* 0x0000002b2a097220 */ /* 0x080fe20000410000 */
[----:B------:R-:W-:Y:S01]  /*0c30*/  FADD.FTZ R27, R27, R43 ;  /* 0x0000002b1b1b7221 */ /* 0x000fe20000010000 */
[----:B------:R-:W-:Y:S01]  /*0c40*/  FFMA.FTZ R39, R12, R43, R39 ;  /* 0x0000002b0c277223 */ /* 0x000fe20000010027 */
[----:B------:R-:W-:Y:S01]  /*0c50*/  FMUL.FTZ R11, R11, UR31 ;  /* 0x0000001f0b0b7c20 */ /* 0x000fe20008410000 */
[----:B------:R-:W-:Y:S01]  /*0c60*/  FMUL.FTZ R13, R13, UR31 ;  /* 0x0000001f0d0d7c20 */ /* 0x000fe20008410000 */
[----:B------:R-:W-:-:S02]  /*0c70*/  HADD2.F32 R43, -RZ, R48.H0_H0 ;  /* 0x20000030ff2b7230 */ /* 0x000fc40000004100 */
[----:B------:R-:W-:Y:S01]  /*0c80*/  FMUL.FTZ R48, R50, R49 ;  /* 0x0000003132307220 */ /* 0x000fe20000410000 */
[----:B------:R-:W-:Y:S02]  /*0c90*/  HADD2.F32 R42, -RZ, R74.H1_H1 ;  /* 0x3000004aff2a7230 */ /* 0x000fe40000004100 */
[----:B------:R-:W-:Y:S01]  /*0ca0*/  FMUL.FTZ R50, R41, UR31 ;  /* 0x0000001f29327c20 */ /* 0x000fe20008410000 */
[----:B------:R-:W-:Y:S01]  /*0cb0*/  FMUL.FTZ R52, R40, UR31 ;  /* 0x0000001f28347c20 */ /* 0x000fe20008410000 */
[-C--:B------:R-:W-:Y:S01]  /*0cc0*/  FMUL.FTZ R14, R14, R47.reuse ;  /* 0x0000002f0e0e7220 */ /* 0x080fe20000410000 */
[----:B------:R-:W-:Y:S01]  /*0cd0*/  FADD.FTZ R20, R20, R47 ;  /* 0x0000002f14147221 */ /* 0x000fe20000010000 */
[----:B------:R-:W-:Y:S01]  /*0ce0*/  FFMA.FTZ R32, R11, R47, R32 ;  /* 0x0000002f0b207223 */ /* 0x000fe20000010020 */
[----:B------:R-:W-:Y:S01]  /*0cf0*/  FADD.FTZ R22, R22, R49 ;  /* 0x0000003116167221 */ /* 0x000fe20000010000 */
[----:B------:R-:W-:Y:S01]  /*0d00*/  FFMA.FTZ R34, R13, R49, R34 ;  /* 0x000000310d227223 */ /* 0x000fe20000010022 */
[----:B------:R-:W-:Y:S01]  /*0d10*/  FADD.FTZ R40, RZ, R6 ;  /* 0x00000006ff287221 */ /* 0x000fe20000010000 */
[----:B------:R-:W-:-:S02]  /*0d20*/  HADD2.F32 R49, -RZ, R75.H1_H1 ;  /* 0x3000004bff317230 */ /* 0x000fc40000004100 */
[----:B------:R-:W-:Y:S01]  /*0d30*/  FFMA.FTZ R47, R3, R6, RZ ;  /* 0x00000006032f7223 */ /* 0x000fe200000100ff */
[----:B------:R-:W-:Y:S02]  /*0d40*/  HADD2.F32 R54, -RZ, R15.H0_H0 ;  /* 0x2000000fff367230 */ /* 0x000fe40000004100 */
[-C--:B------:R-:W-:Y:S01]  /*0d50*/  FMUL.FTZ R15, R42, R43.reuse ;  /* 0x0000002b2a0f7220 */ /* 0x080fe20000410000 */
[----:B------:R-:W-:Y:S01]  /*0d60*/  FADD.FTZ R21, R21, R43 ;  /* 0x0000002b15157221 */ /* 0x000fe20000010000 */
[----:B------:R-:W-:Y:S01]  /*0d70*/  FFMA.FTZ R33, R50, R43, R33 ;  /* 0x0000002b32217223 */ /* 0x000fe20000010021 */
[----:B------:R-:W-:Y:S01]  /*0d80*/  FADD.FTZ R43, R7, R40 ;  /* 0x00000028072b7221 */ /* 0x000fe20000010000 */
[----:B------:R-:W-:Y:S01]  /*0d90*/  FFMA.FTZ R40, R10, R7, R47 ;  /* 0x000000070a287223 */ /* 0x000fe2000001002f */
[-C--:B------:R-:W-:Y:S01]  /*0da0*/  FMUL.FTZ R49, R49, R54.reuse ;  /* 0x0000003631317220 */ /* 0x080fe20000410000 */
[----:B------:R-:W-:Y:S01]  /*0db0*/  FADD.FTZ R23, R23, R54 ;  /* 0x0000003617177221 */ /* 0x000fe20000010000 */
[----:B------:R-:W-:Y:S01]  /*0dc0*/  FFMA.FTZ R35, R52, R54, R35 ;  /* 0x0000003634237223 */ /* 0x000fe20000010023 */
[----:B------:R-:W-:-:S02]  /*0dd0*/  HADD2.F32 R41, -RZ, R51.H0_H0 ;  /* 0x20000033ff297230 */ /* 0x000fc40000004100 */
[----:B------:R-:W-:Y:S01]  /*0de0*/  FMUL.FTZ R51, R0, UR31 ;  /* 0x0000001f00337c20 */ /* 0x000fe20008410000 */
[----:B------:R-:W-:Y:S02]  /*0df0*/  HADD2.F32 R54, -RZ, R68.H0_H0 ;  /* 0x20000044ff367230 */ /* 0x000fe40000004100 */
[----:B------:R-:W-:Y:S01]  /*0e00*/  FADD.FTZ R0, R8, R43 ;  /* 0x0000002b08007221 */ /* 0x000fe20000010000 */
[----:B------:R-:W-:Y:S01]  /*0e10*/  FFMA.FTZ R43, R5, R8, R40 ;  /* 0x00000008052b7223 */ /* 0x000fe20000010028 */
[----:B------:R-:W-:Y:S01]  /*0e20*/  FADD.FTZ R16, R16, R41 ;  /* 0x0000002910107221 */ /* 0x000fe20000010000 */
[-C--:B------:R-:W-:Y:S01]  /*0e30*/  FFMA.FTZ R28, R51, R41.reuse, R28 ;  /* 0x00000029331c7223 */ /* 0x080fe2000001001c */
[----:B------:R-:W-:Y:S01]  /*0e40*/  FMUL.FTZ R54, R54, R41 ;  /* 0x0000002936367220 */ /* 0x000fe20000410000 */
[----:B------:R-:W-:Y:S01]  /*0e50*/  FADD.FTZ R41, R9, R0 ;  /* 0x0000000009297221 */ /* 0x000fe20000010000 */
[----:B------:R-:W-:Y:S01]  /*0e60*/  FFMA.FTZ R40, R12, R9, R43 ;  /* 0x000000090c287223 */ /* 0x000fe2000001002b */
[----:B------:R-:W-:-:S02]  /*0e70*/  FADD.FTZ R53, -R72, R57 ;  /* 0x0000003948357221 */ /* 0x000fc40000010100 */
[----:B------:R-:W-:Y:S01]  /*0e80*/  FADD.FTZ R0, R14, R41 ;  /* 0x000000290e007221 */ /* 0x000fe20000010000 */
[----:B------:R-:W-:Y:S01]  /*0e90*/  FFMA.FTZ R43, R11, R14, R40 ;  /* 0x0000000e0b2b7223 */ /* 0x000fe20000010028 */
[----:B------:R-:W-:Y:S01]  /*0ea0*/  FADD.FTZ R72, -R72, R55 ;  /* 0x0000003748487221 */ /* 0x000fe20000010100 */
[----:B------:R-:W-:Y:S02]  /*0eb0*/  HADD2.F32 R56, -RZ, R69.H0_H0 ;  /* 0x20000045ff387230 */ /* 0x000fe40000004100 */
        /* <DEDUP_REMOVED lines=10> */
[----:B------:R-:W-:Y:S02]  /*0f60*/  HADD2.F32 R55, -RZ, R71.H1_H1 ;  /* 0x30000047ff377230 */ /* 0x000fe40000004100 */
[----:B------:R-:W-:Y:S01]  /*0f70*/  FADD.FTZ R41, R49, R0 ;  /* 0x0000000031297221 */ /* 0x000fe20000010000 */
[----:B------:R-:W-:Y:S01]  /*0f80*/  FFMA.FTZ R40, R52, R49, R43 ;  /* 0x0000003134287223 */ /* 0x000fe2000001002b */
[----:B------:R-:W-:Y:S01]  /*0f90*/  FMUL.FTZ R70, R70, UR31 ;  /* 0x0000001f46467c20 */ /* 0x000fe20008410000 */
[----:B------:R-:W-:Y:S01]  /*0fa0*/  FMUL.FTZ R55, R55, R44 ;  /* 0x0000002c37377220 */ /* 0x000fe20000410000 */
[----:B------:R-:W-:Y:S01]  /*0fb0*/  FADD.FTZ R0, R54, R41 ;  /* 0x0000002936007221 */ /* 0x000fe20000010000 */
[----:B------:R-:W-:Y:S01]  /*0fc0*/  FFMA.FTZ R40, R51, R54, R40 ;  /* 0x0000003633287223 */ /* 0x000fe20000010028 */
[----:B------:R-:W-:-:S02]  /*0fd0*/  HADD2.F32 R57, -RZ, R73.H1_H1 ;  /* 0x30000049ff397230 */ /* 0x000fc40000004100 */
        /* <DEDUP_REMOVED lines=14> */
.L_x_1067:
        /* <DEDUP_REMOVED lines=11> */
[----:B------:R-:W-:-:S04]  /*1170*/  MOV R0, UR10 ;  /* 0x0000000a00007c02 */ /* 0x000fc80008000f00 */
[----:B-1----:R-:W-:-:S07]  /*1180*/  LEA.HI.SX32 R47, R0, R47, 0x1e ;  /* 0x0000002f002f7211 */ /* 0x002fce00078ff2ff */
.L_x_1069:
[C---:B------:R-:W-:Y:S01]  /*1190*/  @!P0 IADD3 R43, PT, PT, R47.reuse, 0x80, RZ ;  /* 0x000000802f2b8810 */ /* 0x040fe20007ffe0ff */
[C---:B0-----:R-:W-:Y:S01]  /*11a0*/  @!P0 IMAD.WIDE.U32 R80, R47.reuse, 0x4, R40 ;  /* 0x000000042f508825 */ /* 0x041fe200078e0028 */
[----:B------:R-:W-:-:S03]  /*11b0*/  @!P0 IADD3 R45, PT, PT, R47, 0x100, RZ ;  /* 0x000001002f2d8810 */ /* 0x000fc60007ffe0ff */
[--C-:B------:R-:W-:Y:S02]  /*11c0*/  @!P0 IMAD.WIDE.U32 R42, R43, 0x4, R40.reuse ;  /* 0x000000042b2a8825 */ /* 0x100fe400078e0028 */
[----:B------:R0:W5:Y:S02]  /*11d0*/  @!P0 LDG.E R80, desc[UR20][R80.64] ;  /* 0x0000001450508981 */ /* 0x000164000c1e1900 */
[----:B------:R-:W-:Y:S02]  /*11e0*/  @!P0 IMAD.WIDE.U32 R40, R45, 0x4, R40 ;  /* 0x000000042d288825 */ /* 0x000fe400078e0028 */
[----:B------:R0:W5:Y:S04]  /*11f0*/  @!P0 LDG.E R2, desc[UR20][R42.64] ;  /* 0x000000142a028981 */ /* 0x000168000c1e1900 */
[----:B------:R0:W5:Y:S01]  /*1200*/  @!P0 LDG.E R4, desc[UR20][R40.64] ;  /* 0x0000001428048981 */ /* 0x000162000c1e1900 */
[----:B------:R-:W-:-:S02]  /*1210*/  MOV R0, RZ ;  /* 0x000000ff00007202 */ /* 0x000fc40000000f00 */
[----:B------:R-:W-:Y:S01]  /*1220*/  MOV R46, RZ ;  /* 0x000000ff002e7202 */ /* 0x000fe20000000f00 */
[----:B------:R-:W-:Y:S06]  /*1230*/  @!P0 BRA `(.L_x_1068) ;  /* 0x0000000000608947 */ /* 0x000fec0003800000 */
[----:B-----5:R-:W1:Y:S01]  /*1240*/  S2R R2, SR_TID.X ;  /* 0x0000000000027919 */ /* 0x020e620000002100 */
[----:B0-----:R-:W0:Y:S01]  /*1250*/  LDC.64 R40, c[0x0][0x3b0] ;  /* 0x0000ec00ff287b82 */ /* 0x001e220000000a00 */
[----:B------:R-:W-:Y:S01]  /*1260*/  UIMAD UR9, UR8, UR27, URZ ;  /* 0x0000001b080972a4 */ /* 0x000fe2000f8e02ff */
[C---:B------:R-:W-:Y:S02]  /*1270*/  IADD3 R45, PT, PT, R47.reuse, 0x80, RZ ;  /* 0x000000802f2d7810 */ /* 0x040fe40007ffe0ff */
[----:B------:R-:W-:Y:S01]  /*1280*/  IADD3 R81, PT, PT, R47, 0x100, RZ ;  /* 0x000001002f517810 */ /* 0x000fe20007ffe0ff */
[----:B------:R-:W-:-:S03]  /*1290*/  USHF.R.S32.HI UR10, URZ, 0x1f, UR9 ;  /* 0x0000001fff0a7899 */ /* 0x000fc60008011409 */
[----:B------:R-:W2:Y:S01]  /*12a0*/  LDC.64 R58, c[0x0][0x438] ;  /* 0x00010e00ff3a7b82 */ /* 0x000ea20000000a00 */
[----:B------:R-:W-:-:S06]  /*12b0*/  ULEA.HI UR10, UR10, UR9, URZ, 0x2 ;  /* 0x000000090a0a7291 */ /* 0x000fcc000f8f10ff */
[----:B------:R-:W-:Y:S01]  /*12c0*/  MOV R63, UR10 ;  /* 0x0000000a003f7c02 */ /* 0x000fe20008000f00 */
[----:B0-----:R-:W-:-:S04]  /*12d0*/  IMAD.WIDE.U32 R42, R47, 0x4, R40 ;  /* 0x000000042f2a7825 */ /* 0x001fc800078e0028 */
[--C-:B------:R-:W-:Y:S01]  /*12e0*/  IMAD.WIDE.U32 R44, R45, 0x4, R40.reuse ;  /* 0x000000042d2c7825 */ /* 0x100fe200078e0028 */
[----:B------:R3:W5:Y:S01]  /*12f0*/  LDG.E R80, desc[UR20][R42.64] ;  /* 0x000000142a507981 */ /* 0x000762000c1e1900 */
[----:B-1----:R-:W-:Y:S02]  /*1300*/  LEA.HI.SX32 R63, R63, R2, 0x1e ;  /* 0x000000023f3f7211 */ /* 0x002fe400078ff2ff */
[----:B------:R-:W-:Y:S01]  /*1310*/  IMAD.WIDE.U32 R40, R81, 0x4, R40 ;  /* 0x0000000451287825 */ /* 0x000fe200078e0028 */
[----:B------:R3:W5:Y:S01]  /*1320*/  LDG.E R2, desc[UR20][R44.64] ;  /* 0x000000142c027981 */ /* 0x000762000c1e1900 */
[C---:B------:R-:W-:Y:S02]  /*1330*/  IADD3 R61, PT, PT, R63.reuse, 0x80, RZ ;  /* 0x000000803f3d7810 */ /* 0x040fe40007ffe0ff */
[C---:B------:R-:W-:Y:S01]  /*1340*/  IADD3 R47, PT, PT, R63.reuse, 0x100, RZ ;  /* 0x000001003f2f7810 */ /* 0x040fe20007ffe0ff */
[--C-:B--2---:R-:W-:Y:S01]  /*1350*/  IMAD.WIDE.U32 R62, R63, 0x8, R58.reuse ;  /* 0x000000083f3e7825 */ /* 0x104fe200078e003a */
[----:B------:R3:W5:Y:S03]  /*1360*/  LDG.E R4, desc[UR20][R40.64] ;  /* 0x0000001428047981 */ /* 0x000766000c1e1900 */
[----:B------:R-:W-:-:S02]  /*1370*/  IMAD.WIDE.U32 R60, R61, 0x8, R58 ;  /* 0x000000083d3c7825 */ /* 0x000fc400078e003a */
[----:B------:R-:W5:Y:S02]  /*1380*/  LDG.E.64 R62, desc[UR20][R62.64] ;  /* 0x000000143e3e7981 */ /* 0x000f64000c1e1b00 */
[----:B------:R-:W-:Y:S02]  /*1390*/  IMAD.WIDE.U32 R58, R47, 0x8, R58 ;  /* 0x000000082f3a7825 */ /* 0x000fe400078e003a */
[----:B------:R-:W5:Y:S04]  /*13a0*/  LDG.E.64 R60, desc[UR20][R60.64] ;  /* 0x000000143c3c7981 */ /* 0x000f68000c1e1b00 */
[----:B---3--:R-:W5:Y:S02]  /*13b0*/  LDG.E.64 R58, desc[UR20][R58.64] ;  /* 0x000000143a3a7981 */ /* 0x008f64000c1e1b00 */
.L_x_1068:
[----:B0-----:R-:W0:Y:S01]  /*13c0*/  SHFL.DOWN PT, R41, R0, 0x10, 0x1f ;  /* 0x0a001f0000297f89 */ /* 0x001e2200000e0000 */
        /* <DEDUP_REMOVED lines=31> */
.L_x_1071:
[----:B------:R-:W-:Y:S05]  /*15c0*/  BSYNC.RECONVERGENT B0 ;  /* 0x0000000000007941 */ /* 0x000fea0003800200 */
.L_x_1070:
        /* <DEDUP_REMOVED lines=28> */
[----:B------:R-:W-:Y:S02]  /*1790*/  MOV R45, RZ ;  /* 0x000000ff002d7202 */ /* 0x000fe40000000f00 */
[----:B------:R-:W-:Y:S01]  /*17a0*/  FADD.FTZ R47, R47, R82 ;  /* 0x000000522f2f7221 */ /* 0x000fe20000010000 */
[----:B------:R-:W-:Y:S01]  /*17b0*/  FADD.FTZ R41, R46, R41 ;  /* 0x000000292e297221 */ /* 0x000fe20000010000 */
[----:B------:R-:W-:-:S02]  /*17c0*/  @P1 LEA.HI.SX32 R45, R43, R0, 0x1e ;  /* 0x000000002b2d1211 */ /* 0x000fc400078ff2ff */
        /* <DEDUP_REMOVED lines=22> */
.L_x_1074:
        /* <DEDUP_REMOVED lines=12> */
.L_x_1075:
        /* <DEDUP_REMOVED lines=12> */
.L_x_1076:
        /* <DEDUP_REMOVED lines=13> */
.L_x_1073:
        /* <DEDUP_REMOVED lines=29> */
[----:B------:R-:W-:Y:S02]  /*1d50*/  F2FP.F16.F32.PACK_AB R40, RZ, R40 ;  /* 0x00000028ff28723e */ /* 0x000fe400000000ff */
[----:B------:R-:W-:Y:S01]  /*1d60*/  @P4 F2FP.F16.F32.PACK_AB R79, RZ, R43 ;  /* 0x0000002bff4f423e */ /* 0x000fe200000000ff */
[----:B------:R-:W-:Y:S01]  /*1d70*/  FMUL.FTZ R43, R82, UR31 ;  /* 0x0000001f522b7c20 */ /* 0x000fe20008410000 */
[----:B------:R-:W-:Y:S02]  /*1d80*/  @P4 FSEL R78, R78, RZ, P3 ;  /* 0x000000ff4e4e4208 */ /* 0x000fe40001800000 */
[----:B------:R-:W-:Y:S02]  /*1d90*/  @P4 FSEL R46, R46, RZ, P2 ;  /* 0x000000ff2e2e4208 */ /* 0x000fe40001000000 */
[----:B------:R-:W-:-:S02]  /*1da0*/  @P4 F2FP.F16.F32.PACK_AB R78, RZ, R78 ;  /* 0x0000004eff4e423e */ /* 0x000fc400000000ff */
[----:B------:R-:W-:Y:S02]  /*1db0*/  @P4 F2FP.F16.F32.PACK_AB R46, RZ, R46 ;  /* 0x0000002eff2e423e */ /* 0x000fe400000000ff */
[----:B------:R-:W-:Y:S02]  /*1dc0*/  FSEL R43, R43, RZ, P0 ;  /* 0x000000ff2b2b7208 */ /* 0x000fe40000000000 */
[----:B------:R-:W-:Y:S02]  /*1dd0*/  F2FP.F16.F32.PACK_AB R41, RZ, R41 ;  /* 0x00000029ff29723e */ /* 0x000fe400000000ff */
[----:B------:R-:W-:Y:S02]  /*1de0*/  F2FP.F16.F32.PACK_AB R42, RZ, R42 ;  /* 0x0000002aff2a723e */ /* 0x000fe400000000ff */
[----:B------:R-:W-:Y:S02]  /*1df0*/  @P4 PRMT R71, R79, 0x7610, R71 ;  /* 0x000076104f474816 */ /* 0x000fe40000000047 */
[----:B------:R-:W-:-:S02]  /*1e00*/  @P4 PRMT R74, R78, 0x7610, R74 ;  /* 0x000076104e4a4816 */ /* 0x000fc4000000004a */
[----:B------:R-:W-:Y:S02]  /*1e10*/  @P4 PRMT R73, R46, 0x7610, R73 ;  /* 0x000076102e494816 */ /* 0x000fe40000000049 */
[----:B------:R-:W-:Y:S02]  /*1e20*/  F2FP.F16.F32.PACK_AB R79, RZ, R43 ;  /* 0x0000002bff4f723e */ /* 0x000fe400000000ff */
        /* <DEDUP_REMOVED lines=11> */
.L_x_1072:
[----:B------:R-:W-:-:S04]  /*1ee0*/  UISETP.NE.U32.AND UP0, UPT, UR6, URZ, UPT ;  /* 0x000000ff0600728c */ /* 0x000fc8000bf05070 */
[----:B------:R-:W-:-:S09]  /*1ef0*/  UISETP.NE.AND.EX UP0, UPT, UR7, URZ, UPT, UP0 ;  /* 0x000000ff0700728c */ /* 0x000fd2000bf05300 */
[----:B------:R-:W-:Y:S05]  /*1f00*/  BRA.U UP0, `(.L_x_1078) ;  /* 0x0000000100c47547 */ /* 0x000fea000b800000 */
[----:B------:R-:W-:Y:S01]  /*1f10*/  ISETP.LT.AND P0, PT, RZ, UR30, PT ;  /* 0x0000001eff007c0c */ /* 0x000fe2000bf01270 */
[----:B------:R-:W0:Y:S01]  /*1f20*/  @UP3 LDCU.64 UR10, c[0x0][0x408] ;  /* 0x00008100ff0a37ac */ /* 0x000e220008000a00 */
[----:B-----5:R-:W-:Y:S01]  /*1f30*/  SHF.R.U64 R41, R62, 0x10, R63 ;  /* 0x000000103e297819 */ /* 0x020fe2000000123f */
[----:B------:R-:W-:Y:S01]  /*1f40*/  HADD2.F32 R40, -RZ, R62.H0_H0 ;  /* 0x2000003eff287230 */ /* 0x000fe20000004100 */
[----:B------:R-:W-:Y:S01]  /*1f50*/  PLOP3.LUT P4, PT, PT, PT, UP3, 0x80, 0x8 ;  /* 0x000000000008781c */ /* 0x000fe20003f8f038 */
[----:B------:R-:W1:Y:S02]  /*1f60*/  @UP3 LDCU.64 UR32, c[0x0][0x408] ;  /* 0x00008100ff2037ac */ /* 0x000e640008000a00 */
[----:B------:R-:W-:Y:S01]  /*1f70*/  HADD2.F32 R41, -RZ, R41.H0_H0 ;  /* 0x20000029ff297230 */ /* 0x000fe20000004100 */
[----:B------:R-:W2:Y:S05]  /*1f80*/  @UP3 LDCU.64 UR34, c[0x0][0x408] ;  /* 0x00008100ff2237ac */ /* 0x000eaa0008000a00 */
[--C-:B------:R-:W-:Y:S01]  /*1f90*/  @P0 FFMA.FTZ R42, R10, UR9, R44.reuse ;  /* 0x000000090a2a0c23 */ /* 0x100fe2000801002c */
[--C-:B------:R-:W-:Y:S01]  /*1fa0*/  @P0 FFMA.FTZ R43, R3, UR9, R44.reuse ;  /* 0x00000009032b0c23 */ /* 0x100fe2000801002c */
[----:B------:R-:W-:-:S02]  /*1fb0*/  @P0 FFMA.FTZ R81, R5, UR9, R44 ;  /* 0x0000000905510c23 */ /* 0x000fc4000801002c */
[----:B------:R-:W-:Y:S01]  /*1fc0*/  @P0 FADD.FTZ R46, R7, -R42 ;  /* 0x8000002a072e0221 */ /* 0x000fe20000010000 */
[----:B------:R-:W-:Y:S02]  /*1fd0*/  HADD2.F32 R42, -RZ, R63.H0_H0 ;  /* 0x2000003fff2a7230 */ /* 0x000fe40000004100 */
[----:B------:R-:W-:Y:S01]  /*1fe0*/  @P0 FADD.FTZ R43, R6, -R43 ;  /* 0x8000002b062b0221 */ /* 0x000fe20000010000 */
[----:B------:R-:W-:Y:S01]  /*1ff0*/  @P0 FADD.FTZ R81, R8, -R81 ;  /* 0x8000005108510221 */ /* 0x000fe20000010000 */
[----:B------:R-:W-:Y:S01]  /*2000*/  @P0 FFMA.FTZ R41, R46, UR31, R41 ;  /* 0x0000001f2e290c23 */ /* 0x000fe20008010029 */
[C---:B------:R-:W-:Y:S01]  /*2010*/  @P4 LOP3.LUT P1, RZ, R80.reuse, 0xff, RZ, 0xc0, !PT ;  /* 0x000000ff50ff4812 */ /* 0x040fe2000782c0ff */
[----:B------:R-:W-:Y:S01]  /*2020*/  @P0 FFMA.FTZ R40, R43, UR31, R40 ;  /* 0x0000001f2b280c23 */ /* 0x000fe20008010028 */
[----:B------:R-:W-:Y:S01]  /*2030*/  @P0 FFMA.FTZ R42, R81, UR31, R42 ;  /* 0x0000001f512a0c23 */ /* 0x000fe2000801002a */
[----:B-1----:R-:W-:Y:S01]  /*2040*/  @P4 FMUL.FTZ R41, R41, UR33 ;  /* 0x0000002129294c20 */ /* 0x002fe20008410000 */
[----:B------:R-:W-:Y:S01]  /*2050*/  @P4 LOP3.LUT P2, RZ, R80, 0xff00, RZ, 0xc0, !PT ;  /* 0x0000ff0050ff4812 */ /* 0x000fe2000784c0ff */
[----:B0-----:R-:W-:Y:S01]  /*2060*/  @P4 FMUL.FTZ R40, R40, UR11 ;  /* 0x0000000b28284c20 */ /* 0x001fe20008410000 */
[----:B--2---:R-:W-:Y:S01]  /*2070*/  @P4 FMUL.FTZ R42, R42, UR35 ;  /* 0x000000232a2a4c20 */ /* 0x004fe20008410000 */
[----:B------:R-:W-:Y:S01]  /*2080*/  @P4 FMUL.FTZ R41, R41, UR32 ;  /* 0x0000002029294c20 */ /* 0x000fe20008410000 */
[----:B------:R-:W-:Y:S01]  /*2090*/  @P4 LOP3.LUT P3, RZ, R80, 0xff0000, RZ, 0xc0, !PT ;  /* 0x00ff000050ff4812 */ /* 0x000fe2000786c0ff */
[----:B------:R-:W-:Y:S01]  /*20a0*/  @P4 FMUL.FTZ R40, R40, UR10 ;  /* 0x0000000a28284c20 */ /* 0x000fe20008410000 */
[----:B------:R-:W-:-:S02]  /*20b0*/  @P4 FMUL.FTZ R42, R42, UR34 ;  /* 0x000000222a2a4c20 */ /* 0x000fc40008410000 */
[----:B------:R-:W-:Y:S02]  /*20c0*/  @P4 FSEL R41, R41, RZ, P2 ;  /* 0x000000ff29294208 */ /* 0x000fe40001000000 */
[----:B------:R-:W-:Y:S02]  /*20d0*/  @P4 FSEL R40, R40, RZ, P1 ;  /* 0x000000ff28284208 */ /* 0x000fe40000800000 */
[----:B------:R-:W-:Y:S02]  /*20e0*/  @P4 FSEL R42, R42, RZ, P3 ;  /* 0x000000ff2a2a4208 */ /* 0x000fe40001800000 */
[----:B------:R-:W-:Y:S02]  /*20f0*/  @P4 F2FP.F16.F32.PACK_AB R40, RZ, R40 ;  /* 0x00000028ff28423e */ /* 0x000fe400000000ff */
[----:B------:R-:W-:Y:S02]  /*2100*/  @P4 F2FP.F16.F32.PACK_AB R41, RZ, R41 ;  /* 0x00000029ff29423e */ /* 0x000fe400000000ff */
[----:B------:R-:W-:-:S02]  /*2110*/  @P4 F2FP.F16.F32.PACK_AB R42, RZ, R42 ;  /* 0x0000002aff2a423e */ /* 0x000fc400000000ff */
        /* <DEDUP_REMOVED lines=16> */
.L_x_1078:
[----:B------:R-:W-:Y:S01]  /*2220*/  PLOP3.LUT P2, PT, PT, PT, UP1, 0x80, 0x8 ;  /* 0x000000000008781c */ /* 0x000fe20003f4f018 */
[----:B------:R-:W0:Y:S01]  /*2230*/  @UP3 LDCU.64 UR32, c[0x0][0x408] ;  /* 0x00008100ff2037ac */ /* 0x000e220008000a00 */
[----:B------:R-:W-:Y:S01]  /*2240*/  ISETP.LT.AND P1, PT, RZ, UR30, PT ;  /* 0x0000001eff007c0c */ /* 0x000fe2000bf21270 */
[----:B-----5:R-:W-:Y:S01]  /*2250*/  HADD2.F32 R40, -RZ, R63.H0_H0 ;  /* 0x2000003fff287230 */ /* 0x020fe20000004100 */
[--C-:B------:R-:W-:Y:S01]  /*2260*/  SHF.R.U64 R42, R62, 0x10, R63.reuse ;  /* 0x000000103e2a7819 */ /* 0x100fe2000000123f */
[----:B------:R-:W1:Y:S01]  /*2270*/  @UP3 LDCU.64 UR34, c[0x0][0x408] ;  /* 0x00008100ff2237ac */ /* 0x000e620008000a00 */
[----:B------:R-:W-:Y:S01]  /*2280*/  PLOP3.LUT P0, PT, PT, PT, UP3, 0x80, 0x8 ;  /* 0x000000000008781c */ /* 0x000fe20003f0f038 */
[----:B------:R-:W-:Y:S01]  /*2290*/  HADD2.F32 R43, -RZ, R62.H0_H0 ;  /* 0x2000003eff2b7230 */ /* 0x000fe20000004100 */
[----:B------:R-:W-:Y:S01]  /*22a0*/  SHF.R.U32.HI R41, RZ, 0x10, R63 ;  /* 0x00000010ff297819 */ /* 0x000fe2000001163f */
[----:B------:R-:W2:Y:S01]  /*22b0*/  @UP3 LDCU.64 UR10, c[0x0][0x408] ;  /* 0x00008100ff0a37ac */ /* 0x000ea20008000a00 */
[----:B------:R-:W-:Y:S01]  /*22c0*/  HADD2.F32 R42, -RZ, R42.H0_H0 ;  /* 0x2000002aff2a7230 */ /* 0x000fe20000004100 */
[----:B------:R-:W3:Y:S02]  /*22d0*/  @UP3 LDCU.64 UR36, c[0x0][0x408] ;  /* 0x00008100ff2437ac */ /* 0x000ee40008000a00 */
[----:B------:R-:W-:-:S02]  /*22e0*/  @P2 FFMA.FTZ R79, R3, UR9, R44 ;  /* 0x00000009034f2c23 */ /* 0x000fc4000801002c */
[--C-:B------:R-:W-:Y:S01]  /*22f0*/  @P1 FFMA.FTZ R78, R10, UR9, R44.reuse ;  /* 0x000000090a4e1c23 */ /* 0x100fe2000801002c */
[--C-:B------:R-:W-:Y:S01]  /*2300*/  @P1 FFMA.FTZ R81, R5, UR9, R44.reuse ;  /* 0x0000000905511c23 */ /* 0x100fe2000801002c */
[----:B------:R-:W-:Y:S01]  /*2310*/  @P1 FFMA.FTZ R82, R12, UR9, R44 ;  /* 0x000000090c521c23 */ /* 0x000fe2000801002c */
[----:B------:R-:W-:Y:S01]  /*2320*/  @P2 FADD.FTZ R46, R6, -R79 ;  /* 0x8000004f062e2221 */ /* 0x000fe20000010000 */
[----:B------:R-:W-:Y:S02]  /*2330*/  HADD2.F32 R41, -RZ, R41.H0_H0 ;  /* 0x20000029ff297230 */ /* 0x000fe40000004100 */
[----:B------:R-:W-:Y:S01]  /*2340*/  @P1 FADD.FTZ R79, R7, -R78 ;  /* 0x8000004e074f1221 */ /* 0x000fe20000010000 */
[----:B------:R-:W-:Y:S01]  /*2350*/  @P1 FADD.FTZ R81, R8, -R81 ;  /* 0x8000005108511221 */ /* 0x000fe20000010000 */
[----:B------:R-:W-:Y:S01]  /*2360*/  @P1 FADD.FTZ R82, R9, -R82 ;  /* 0x8000005209521221 */ /* 0x000fe20000010000 */
        /* <DEDUP_REMOVED lines=8> */
[----:B---3--:R-:W-:Y:S01]  /*23f0*/  @P0 FMUL.FTZ R81, R41, UR37 ;  /* 0x0000002529510c20 */ /* 0x008fe20008410000 */
[----:B------:R-:W-:Y:S01]  /*2400*/  @P0 FMUL.FTZ R78, R78, UR32 ;  /* 0x000000204e4e0c20 */ /* 0x000fe20008410000 */
[----:B------:R-:W-:Y:S01]  /*2410*/  @P0 FMUL.FTZ R79, R79, UR34 ;  /* 0x000000224f4f0c20 */ /* 0x000fe20008410000 */
[----:B------:R-:W-:Y:S01]  /*2420*/  @P0 FMUL.FTZ R46, R46, UR10 ;  /* 0x0000000a2e2e0c20 */ /* 0x000fe20008410000 */
[----:B------:R-:W-:Y:S01]  /*2430*/  @P0 FMUL.FTZ R81, R81, UR36 ;  /* 0x0000002451510c20 */ /* 0x000fe20008410000 */
[----:B------:R-:W-:-:S02]  /*2440*/  @P0 LOP3.LUT P3, RZ, R80, 0xff0000, RZ, 0xc0, !PT ;  /* 0x00ff000050ff0812 */ /* 0x000fc4000786c0ff */
[C---:B------:R-:W-:Y:S02]  /*2450*/  @P0 LOP3.LUT P1, RZ, R80.reuse, 0xff, RZ, 0xc0, !PT ;  /* 0x000000ff50ff0812 */ /* 0x040fe4000782c0ff */
[----:B------:R-:W-:Y:S02]  /*2460*/  @P0 ISETP.GE.U32.AND P4, PT, R80, 0x1000000, PT ;  /* 0x010000005000080c */ /* 0x000fe40003f86070 */
[----:B------:R-:W-:Y:S02]  /*2470*/  @P0 FSEL R78, R78, RZ, P2 ;  /* 0x000000ff4e4e0208 */ /* 0x000fe40001000000 */
[----:B------:R-:W-:Y:S02]  /*2480*/  @P0 FSEL R79, R79, RZ, P3 ;  /* 0x000000ff4f4f0208 */ /* 0x000fe40001800000 */
[----:B------:R-:W-:Y:S02]  /*2490*/  @P0 FSEL R46, R46, RZ, P1 ;  /* 0x000000ff2e2e0208 */ /* 0x000fe40000800000 */
[----:B------:R-:W-:-:S02]  /*24a0*/  @P0 FSEL R81, R81, RZ, P4 ;  /* 0x000000ff51510208 */ /* 0x000fc40002000000 */
[----:B------:R-:W-:Y:S02]  /*24b0*/  @P0 F2FP.F16.F32.PACK_AB R78, RZ, R78 ;  /* 0x0000004eff4e023e */ /* 0x000fe400000000ff */
[----:B------:R-:W-:Y:S02]  /*24c0*/  @P0 F2FP.F16.F32.PACK_AB R79, RZ, R79 ;  /* 0x0000004fff4f023e */ /* 0x000fe400000000ff */
[----:B------:R-:W-:Y:S02]  /*24d0*/  @P0 F2FP.F16.F32.PACK_AB R46, RZ, R46 ;  /* 0x0000002eff2e023e */ /* 0x000fe400000000ff */
[----:B------:R-:W-:Y:S02]  /*24e0*/  @P0 F2FP.F16.F32.PACK_AB R81, RZ, R81 ;  /* 0x00000051ff51023e */ /* 0x000fe400000000ff */
[----:B------:R-:W-:Y:S02]  /*24f0*/  F2FP.F16.F32.PACK_AB R43, RZ, R43 ;  /* 0x0000002bff2b723e */ /* 0x000fe400000000ff */
[----:B------:R-:W-:-:S02]  /*2500*/  F2FP.F16.F32.PACK_AB R42, RZ, R42 ;  /* 0x0000002aff2a723e */ /* 0x000fc400000000ff */
[----:B------:R-:W-:Y:S02]  /*2510*/  F2FP.F16.F32.PACK_AB R40, RZ, R40 ;  /* 0x00000028ff28723e */ /* 0x000fe400000000ff */
[----:B------:R-:W-:Y:S02]  /*2520*/  F2FP.F16.F32.PACK_AB R41, RZ, R41 ;  /* 0x00000029ff29723e */ /* 0x000fe400000000ff */
[----:B------:R-:W-:Y:S02]  /*2530*/  @P0 PRMT R73, R78, 0x7610, R73 ;  /* 0x000076104e490816 */ /* 0x000fe40000000049 */
[----:B------:R-:W-:Y:S02]  /*2540*/  @P0 PRMT R74, R79, 0x7610, R74 ;  /* 0x000076104f4a0816 */ /* 0x000fe4000000004a */
[----:B------:R-:W-:Y:S02]  /*2550*/  @P0 PRMT R71, R46, 0x7610, R71 ;  /* 0x000076102e470816 */ /* 0x000fe40000000047 */
[----:B------:R-:W-:-:S02]  /*2560*/  @P0 PRMT R75, R81, 0x7610, R75 ;  /* 0x00007610514b0816 */ /* 0x000fc4000000004b */
[----:B------:R-:W-:Y:S02]  /*2570*/  PRMT R76, R43, 0x7610, R76 ;  /* 0x000076102b4c7816 */ /* 0x000fe4000000004c */
[----:B------:R-:W-:Y:S02]  /*2580*/  PRMT R77, R42, 0x7610, R77 ;  /* 0x000076102a4d7816 */ /* 0x000fe4000000004d */
[----:B------:R-:W-:Y:S02]  /*2590*/  PRMT R78, R40, 0x7610, R78 ;  /* 0x00007610284e7816 */ /* 0x000fe4000000004e */
[----:B------:R-:W-:-:S07]  /*25a0*/  PRMT R79, R41, 0x7610, R79 ;  /* 0x00007610294f7816 */ /* 0x000fce000000004f */
.L_x_1077:
        /* <DEDUP_REMOVED lines=13> */
.L_x_1079:
        /* <DEDUP_REMOVED lines=9> */
.L_x_1080:
[----:B------:R-:W-:Y:S05]  /*2710*/  BRA.U !UP0, `(.L_x_1081) ;  /* 0x0000000508a87547 */ /* 0x000fea000b800000 */
[----:B------:R-:W-:Y:S05]  /*2720*/  BRA.U !UP1, `(.L_x_1082) ;  /* 0x0000000109e07547 */ /* 0x000fea000b800000 */
[----:B------:R-:W-:Y:S01]  /*2730*/  ISETP.LT.AND P3, PT, RZ, UR30, PT ;  /* 0x0000001eff007c0c */ /* 0x000fe2000bf61270 */
[----:B------:R-:W2:Y:S01]  /*2740*/  @UP3 LDCU.64 UR10, c[0x0][0x408] ;  /* 0x00008100ff0a37ac */ /* 0x000ea20008000a00 */
[----:B------:R-:W-:Y:S01]  /*2750*/  PLOP3.LUT P4, PT, PT, PT, UP3, 0x80, 0x8 ;  /* 0x000000000008781c */ /* 0x000fe20003f8f038 */
[----:B01---5:R-:W-:Y:S01]  /*2760*/  HADD2.F32 R41, -RZ, R60.H0_H0 ;  /* 0x2000003cff297230 */ /* 0x023fe20000004100 */
[----:B------:R-:W-:Y:S01]  /*2770*/  SHF.R.U64 R40, R60, 0x10, R61 ;  /* 0x000000103c287819 */ /* 0x000fe2000000123d */
[----:B------:R-:W0:Y:S01]  /*2780*/  @UP3 LDCU.64 UR32, c[0x0][0x408] ;  /* 0x00008100ff2037ac */ /* 0x000e220008000a00 */
[----:B------:R-:W1:Y:S03]  /*2790*/  @UP3 LDCU.64 UR34, c[0x0][0x408] ;  /* 0x00008100ff2237ac */ /* 0x000e660008000a00 */
        /* <DEDUP_REMOVED lines=11> */
[----:B------:R-:W-:Y:S01]  /*2850*/  @P4 LOP3.LUT P2, RZ, R2, 0xff0000, RZ, 0xc0, !PT ;  /* 0x00ff000002ff4812 */ /* 0x000fe2000784c0ff */
[----:B------:R-:W-:Y:S01]  /*2860*/  @P3 FFMA.FTZ R42, R79, UR31, R42 ;  /* 0x0000001f4f2a3c23 */ /* 0x000fe2000801002a */
[----:B--2---:R-:W-:Y:S01]  /*2870*/  @P4 FMUL.FTZ R43, R41, UR11 ;  /* 0x0000000b292b4c20 */ /* 0x004fe20008410000 */
[----:B0-----:R-:W-:Y:S01]  /*2880*/  @P4 FMUL.FTZ R78, R40, UR33 ;  /* 0x00000021284e4c20 */ /* 0x001fe20008410000 */
[----:B------:R-:W-:Y:S01]  /*2890*/  @P3 FFMA.FTZ R80, R52, UR9, R44 ;  /* 0x0000000934503c23 */ /* 0x000fe2000801002c */
[----:B-1----:R-:W-:Y:S01]  /*28a0*/  @P4 FMUL.FTZ R79, R42, UR35 ;  /* 0x000000232a4f4c20 */ /* 0x002fe20008410000 */
[----:B------:R-:W-:Y:S01]  /*28b0*/  @P4 FMUL.FTZ R46, R43, UR10 ;  /* 0x0000000a2b2e4c20 */ /* 0x000fe20008410000 */
[----:B------:R-:W-:Y:S01]  /*28c0*/  SHF.R.U32.HI R43, RZ, 0x10, R61 ;  /* 0x00000010ff2b7819 */ /* 0x000fe2000001163d */
[----:B------:R-:W-:Y:S01]  /*28d0*/  @P4 FMUL.FTZ R78, R78, UR32 ;  /* 0x000000204e4e4c20 */ /* 0x000fe20008410000 */
[----:B------:R-:W-:Y:S01]  /*28e0*/  @P4 FMUL.FTZ R79, R79, UR34 ;  /* 0x000000224f4f4c20 */ /* 0x000fe20008410000 */
[----:B------:R-:W-:Y:S01]  /*28f0*/  @P4 LOP3.LUT P0, RZ, R2, 0xff, RZ, 0xc0, !PT ;  /* 0x000000ff02ff4812 */ /* 0x000fe2000780c0ff */
[----:B------:R-:W-:Y:S01]  /*2900*/  @P3 FADD.FTZ R80, R49, -R80 ;  /* 0x8000005031503221 */ /* 0x000fe20000010000 */
[----:B------:R-:W-:Y:S01]  /*2910*/  HADD2.F32 R43, -RZ, R43.H0_H0 ;  /* 0x2000002bff2b7230 */ /* 0x000fe20000004100 */
[----:B------:R-:W-:-:S02]  /*2920*/  @P4 FSEL R78, R78, RZ, P1 ;  /* 0x000000ff4e4e4208 */ /* 0x000fc40000800000 */
[----:B------:R-:W-:Y:S02]  /*2930*/  @P4 FSEL R79, R79, RZ, P2 ;  /* 0x000000ff4f4f4208 */ /* 0x000fe40001000000 */
[----:B------:R-:W-:Y:S01]  /*2940*/  @P4 FSEL R46, R46, RZ, P0 ;  /* 0x000000ff2e2e4208 */ /* 0x000fe20000000000 */
[----:B------:R-:W-:Y:S01]  /*2950*/  @P3 FFMA.FTZ R43, R80, UR31, R43 ;  /* 0x0000001f502b3c23 */ /* 0x000fe2000801002b */
[----:B------:R-:W-:Y:S02]  /*2960*/  @P4 F2FP.F16.F32.PACK_AB R78, RZ, R78 ;  /* 0x0000004eff4e423e */ /* 0x000fe400000000ff */
[----:B------:R-:W-:Y:S02]  /*2970*/  @P4 F2FP.F16.F32.PACK_AB R79, RZ, R79 ;  /* 0x0000004fff4f423e */ /* 0x000fe400000000ff */
[----:B------:R-:W-:Y:S02]  /*2980*/  @P4 F2FP.F16.F32.PACK_AB R46, RZ, R46 ;  /* 0x0000002eff2e423e */ /* 0x000fe400000000ff */
[----:B------:R-:W-:-:S02]  /*2990*/  F2FP.F16.F32.PACK_AB R41, RZ, R41 ;  /* 0x00000029ff29723e */ /* 0x000fc400000000ff */
        /* <DEDUP_REMOVED lines=17> */
.L_x_1082:
[----:B------:R-:W-:Y:S01]  /*2ab0*/  ISETP.LT.AND P0, PT, RZ, UR30, PT ;  /* 0x0000001eff007c0c */ /* 0x000fe2000bf01270 */
[----:B------:R-:W2:Y:S01]  /*2ac0*/  @UP3 LDCU.64 UR10, c[0x0][0x408] ;  /* 0x00008100ff0a37ac */ /* 0x000ea20008000a00 */
[----:B01---5:R-:W-:Y:S01]  /*2ad0*/  SHF.R.U64 R41, R60, 0x10, R61 ;  /* 0x000000103c297819 */ /* 0x023fe2000000123d */
[----:B------:R-:W-:Y:S01]  /*2ae0*/  HADD2.F32 R40, -RZ, R60.H0_H0 ;  /* 0x2000003cff287230 */ /* 0x000fe20000004100 */
[----:B------:R-:W-:Y:S01]  /*2af0*/  PLOP3.LUT P4, PT, PT, PT, UP3, 0x80, 0x8 ;  /* 0x000000000008781c */ /* 0x000fe20003f8f038 */
[----:B------:R-:W0:Y:S01]  /*2b00*/  @UP3 LDCU.64 UR32, c[0x0][0x408] ;  /* 0x00008100ff2037ac */ /* 0x000e220008000a00 */
[----:B------:R-:W-:Y:S02]  /*2b10*/  HADD2.F32 R42, -RZ, R61.H0_H0 ;  /* 0x2000003dff2a7230 */ /* 0x000fe40000004100 */
[----:B------:R-:W-:Y:S01]  /*2b20*/  HADD2.F32 R41, -RZ, R41.H0_H0 ;  /* 0x20000029ff297230 */ /* 0x000fe20000004100 */
[----:B------:R-:W1:Y:S04]  /*2b30*/  @UP3 LDCU.64 UR34, c[0x0][0x408] ;  /* 0x00008100ff2237ac */ /* 0x000e680008000a00 */
        /* <DEDUP_REMOVED lines=8> */
[----:B------:R-:W-:Y:S01]  /*2bc0*/  @P0 FFMA.FTZ R41, R46, UR31, R41 ;  /* 0x0000001f2e290c23 */ /* 0x000fe20008010029 */
[----:B------:R-:W-:Y:S01]  /*2bd0*/  @P0 FFMA.FTZ R42, R81, UR31, R42 ;  /* 0x0000001f512a0c23 */ /* 0x000fe2000801002a */
[----:B------:R-:W-:Y:S01]  /*2be0*/  @P4 LOP3.LUT P2, RZ, R2, 0xff00, RZ, 0xc0, !PT ;  /* 0x0000ff0002ff4812 */ /* 0x000fe2000784c0ff */
[----:B--2---:R-:W-:Y:S01]  /*2bf0*/  @P4 FMUL.FTZ R40, R40, UR11 ;  /* 0x0000000b28284c20 */ /* 0x004fe20008410000 */
[----:B0-----:R-:W-:Y:S01]  /*2c00*/  @P4 FMUL.FTZ R41, R41, UR33 ;  /* 0x0000002129294c20 */ /* 0x001fe20008410000 */
[----:B-1----:R-:W-:Y:S01]  /*2c10*/  @P4 FMUL.FTZ R42, R42, UR35 ;  /* 0x000000232a2a4c20 */ /* 0x002fe20008410000 */
[----:B------:R-:W-:Y:S01]  /*2c20*/  @P4 LOP3.LUT P3, RZ, R2, 0xff0000, RZ, 0xc0, !PT ;  /* 0x00ff000002ff4812 */ /* 0x000fe2000786c0ff */
[----:B------:R-:W-:Y:S01]  /*2c30*/  @P4 FMUL.FTZ R40, R40, UR10 ;  /* 0x0000000a28284c20 */ /* 0x000fe20008410000 */
[----:B------:R-:W-:Y:S01]  /*2c40*/  @P4 FMUL.FTZ R41, R41, UR32 ;  /* 0x0000002029294c20 */ /* 0x000fe20008410000 */
[----:B------:R-:W-:-:S03]  /*2c50*/  @P4 FMUL.FTZ R42, R42, UR34 ;  /* 0x000000222a2a4c20 */ /* 0x000fc60008410000 */
        /* <DEDUP_REMOVED lines=22> */
.L_x_1081:
        /* <DEDUP_REMOVED lines=14> */
[----:B-----5:R-:W-:Y:S01]  /*2ea0*/  FFMA.FTZ R80, R52, UR9, R44 ;  /* 0x0000000934507c23 */ /* 0x020fe2000801002c */
[----:B------:R-:W-:Y:S01]  /*2eb0*/  FMUL.FTZ R42, R42, UR31 ;  /* 0x0000001f2a2a7c20 */ /* 0x000fe20008410000 */
[----:B------:R-:W-:-:S02]  /*2ec0*/  FSEL R40, R40, RZ, P0 ;  /* 0x000000ff28287208 */ /* 0x000fc40000000000 */
[----:B------:R-:W-:Y:S01]  /*2ed0*/  FSEL R41, R41, RZ, P0 ;  /* 0x000000ff29297208 */ /* 0x000fe20000000000 */
[----:B------:R-:W-:Y:S01]  /*2ee0*/  FADD.FTZ R80, R49, -R80 ;  /* 0x8000005031507221 */ /* 0x000fe20000010000 */
[----:B------:R-:W-:Y:S01]  /*2ef0*/  FSEL R42, R42, RZ, P0 ;  /* 0x000000ff2a2a7208 */ /* 0x000fe20000000000 */
[----:B--2---:R-:W-:Y:S01]  /*2f00*/  @P4 FMUL.FTZ R43, R40, UR11 ;  /* 0x0000000b282b4c20 */ /* 0x004fe20008410000 */
[C---:B------:R-:W-:Y:S02]  /*2f10*/  @P4 LOP3.LUT P1, RZ, R2.reuse, 0xff, RZ, 0xc0, !PT ;  /* 0x000000ff02ff4812 */ /* 0x040fe4000782c0ff */
        /* <DEDUP_REMOVED lines=33> */
.L_x_1084:
        /* <DEDUP_REMOVED lines=12> */
.L_x_1085:
        /* <DEDUP_REMOVED lines=12> */
.L_x_1086:
        /* <DEDUP_REMOVED lines=12> */
.L_x_1087:
        /* <DEDUP_REMOVED lines=12> */
.L_x_1083:
        /* <DEDUP_REMOVED lines=10> */
.L_x_1088:
        /* <DEDUP_REMOVED lines=10> */
.L_x_1089:
[----:B------:R-:W-:Y:S05]  /*3570*/  BRA.U !UP0, `(.L_x_1090) ;  /* 0x0000000508a87547 */ /* 0x000fea000b800000 */
[----:B------:R-:W-:Y:S05]  /*3580*/  BRA.U !UP1, `(.L_x_1091) ;  /* 0x0000000109e07547 */ /* 0x000fea000b800000 */
        /* <DEDUP_REMOVED lines=20> */
[----:B------:R-:W-:Y:S01]  /*36d0*/  @P4 LOP3.LUT P0, RZ, R4, 0xff, RZ, 0xc0, !PT ;  /* 0x000000ff04ff4812 */ /* 0x000fe2000780c0ff */
[----:B----4-:R-:W-:Y:S01]  /*36e0*/  @P4 FMUL.FTZ R42, R41, UR11 ;  /* 0x0000000b292a4c20 */ /* 0x010fe20008410000 */
[----:B0-----:R-:W-:Y:S01]  /*36f0*/  @P4 FMUL.FTZ R78, R2, UR35 ;  /* 0x00000023024e4c20 */ /* 0x001fe20008410000 */
[----:B-1----:R-:W-:Y:S01]  /*3700*/  @P4 FMUL.FTZ R46, R40, UR33 ;  /* 0x00000021282e4c20 */ /* 0x002fe20008410000 */
[----:B------:R-:W-:Y:S01]  /*3710*/  @P4 LOP3.LUT P1, RZ, R4, 0xff00, RZ, 0xc0, !PT ;  /* 0x0000ff0004ff4812 */ /* 0x000fe2000782c0ff */
[----:B------:R-:W-:Y:S01]  /*3720*/  @P4 FMUL.FTZ R43, R42, UR10 ;  /* 0x0000000a2a2b4c20 */ /* 0x000fe20008410000 */
[----:B------:R-:W-:Y:S01]  /*3730*/  SHF.R.U32.HI R42, RZ, 0x10, R59 ;  /* 0x00000010ff2a7819 */ /* 0x000fe2000001163b */
[----:B------:R-:W-:Y:S01]  /*3740*/  @P4 FMUL.FTZ R78, R78, UR34 ;  /* 0x000000224e4e4c20 */ /* 0x000fe20008410000 */
[----:B------:R-:W-:Y:S01]  /*3750*/  @P4 FMUL.FTZ R46, R46, UR32 ;  /* 0x000000202e2e4c20 */ /* 0x000fe20008410000 */
[----:B------:R-:W-:Y:S01]  /*3760*/  @P3 FADD.FTZ R79, R57, -R44 ;  /* 0x8000002c394f3221 */ /* 0x000fe20000010000 */
[----:B------:R-:W-:Y:S01]  /*3770*/  @P4 FSEL R43, R43, RZ, P0 ;  /* 0x000000ff2b2b4208 */ /* 0x000fe20000000000 */
[----:B------:R-:W-:Y:S01]  /*3780*/  HADD2.F32 R42, -RZ, R42.H0_H0 ;  /* 0x2000002aff2a7230 */ /* 0x000fe20000004100 */
[----:B------:R-:W-:-:S02]  /*3790*/  @P4 FSEL R78, R78, RZ, P2 ;  /* 0x000000ff4e4e4208 */ /* 0x000fc40001000000 */
[----:B------:R-:W-:Y:S02]  /*37a0*/  @P4 FSEL R46, R46, RZ, P1 ;  /* 0x000000ff2e2e4208 */ /* 0x000fe40000800000 */
[----:B------:R-:W-:Y:S01]  /*37b0*/  @P4 F2FP.F16.F32.PACK_AB R78, RZ, R78 ;  /* 0x0000004eff4e423e */ /* 0x000fe200000000ff */
[----:B------:R-:W-:Y:S01]  /*37c0*/  @P3 FFMA.FTZ R42, R79, UR31, R42 ;  /* 0x0000001f4f2a3c23 */ /* 0x000fe2000801002a */
[----:B------:R-:W-:Y:S02]  /*37d0*/  @P4 F2FP.F16.F32.PACK_AB R43, RZ, R43 ;  /* 0x0000002bff2b423e */ /* 0x000fe400000000ff */
[----:B------:R-:W-:Y:S02]  /*37e0*/  @P4 F2FP.F16.F32.PACK_AB R46, RZ, R46 ;  /* 0x0000002eff2e423e */ /* 0x000fe400000000ff */
[----:B------:R-:W-:Y:S02]  /*37f0*/  F2FP.F16.F32.PACK_AB R41, RZ, R41 ;  /* 0x00000029ff29723e */ /* 0x000fe400000000ff */
[----:B------:R-:W-:-:S02]  /*3800*/  F2FP.F16.F32.PACK_AB R40, RZ, R40 ;  /* 0x00000028ff28723e */ /* 0x000fc400000000ff */
[----:B------:R-:W-:Y:S02]  /*3810*/  F2FP.F16.F32.PACK_AB R2, RZ, R2 ;  /* 0x00000002ff02723e */ /* 0x000fe400000000ff */
[----:B------:R-:W-:Y:S02]  /*3820*/  @P4 PRMT R74, R78, 0x7610, R74 ;  /* 0x000076104e4a4816 */ /* 0x000fe4000000004a */
[----:B------:R-:W-:Y:S02]  /*3830*/  @P4 PRMT R71, R43, 0x7610, R71 ;  /* 0x000076102b474816 */ /* 0x000fe40000000047 */
[----:B------:R-:W-:Y:S02]  /*3840*/  @P4 PRMT R73, R46, 0x7610, R73 ;  /* 0x000076102e494816 */ /* 0x000fe40000000049 */
[----:B------:R-:W-:Y:S02]  /*3850*/  F2FP.F16.F32.PACK_AB R79, RZ, R42 ;  /* 0x0000002aff4f723e */ /* 0x000fe400000000ff */
        /* <DEDUP_REMOVED lines=11> */
.L_x_1091:
[----:B------:R-:W-:Y:S01]  /*3910*/  ISETP.LT.AND P0, PT, RZ, UR30, PT ;  /* 0x0000001eff007c0c */ /* 0x000fe2000bf01270 */
[----:B------:R-:W4:Y:S01]  /*3920*/  @UP3 LDCU.64 UR10, c[0x0][0x408] ;  /* 0x00008100ff0a37ac */ /* 0x000f220008000a00 */
[----:B0123-5:R-:W-:Y:S01]  /*3930*/  SHF.R.U64 R40, R58, 0x10, R59 ;  /* 0x000000103a287819 */ /* 0x02ffe2000000123b */
        /* <DEDUP_REMOVED lines=17> */
[----:B0-----:R-:W-:Y:S01]  /*3a50*/  @P4 FMUL.FTZ R40, R40, UR33 ;  /* 0x0000002128284c20 */ /* 0x001fe20008410000 */
[----:B----4-:R-:W-:Y:S01]  /*3a60*/  @P4 FMUL.FTZ R2, R2, UR11 ;  /* 0x0000000b02024c20 */ /* 0x010fe20008410000 */
        /* <DEDUP_REMOVED lines=27> */
.L_x_1090:
[----:B------:R-:W-:Y:S05]  /*3c20*/  BRA.U !UP1, `(.L_x_1093) ;  /* 0x0000000109d87547 */ /* 0x000fea000b800000 */
[----:B------:R-:W4:Y:S01]  /*3c30*/  @UP3 LDCU.64 UR10, c[0x0][0x408] ;  /* 0x00008100ff0a37ac */ /* 0x000f220008000a00 */
[--C-:B0123--:R-:W-:Y:S01]  /*3c40*/  FFMA.FTZ R41, R51, UR9, R44.reuse ;  /* 0x0000000933297c23 */ /* 0x10ffe2000801002c */
[----:B------:R-:W-:Y:S01]  /*3c50*/  PLOP3.LUT P4, PT, PT, PT, UP3, 0x80, 0x8 ;  /* 0x000000000008781c */ /* 0x000fe20003f8f038 */
[--C-:B------:R-:W-:Y:S01]  /*3c60*/  FFMA.FTZ R40, R70, UR9, R44.reuse ;  /* 0x0000000946287c23 */ /* 0x100fe2000801002c */
[----:B------:R-:W0:Y:S01]  /*3c70*/  @UP3 LDCU.64 UR32, c[0x0][0x408] ;  /* 0x00008100ff2037ac */ /* 0x000e220008000a00 */
[----:B-----5:R-:W-:Y:S01]  /*3c80*/  FADD.FTZ R2, R54, -R41 ;  /* 0x8000002936027221 */ /* 0x020fe20000010000 */
        /* <DEDUP_REMOVED lines=22> */
[----:B------:R-:W-:Y:S01]  /*3df0*/  F2FP.F16.F32.PACK_AB R2, RZ, R2 ;  /* 0x00000002ff02723e */ /* 0x000fe200000000ff */
[----:B------:R-:W-:Y:S01]  /*3e00*/  @P4 FMUL.FTZ R46, R46, UR34 ;  /* 0x000000222e2e4c20 */ /* 0x000fe20008410000 */
[----:B------:R-:W-:Y:S01]  /*3e10*/  @P4 F2FP.F16.F32.PACK_AB R78, RZ, R42 ;  /* 0x0000002aff4e423e */ /* 0x000fe200000000ff */
[----:B------:R-:W-:Y:S01]  /*3e20*/  FMUL.FTZ R42, R44, UR31 ;  /* 0x0000001f2c2a7c20 */ /* 0x000fe20008410000 */
[----:B------:R-:W-:-:S02]  /*3e30*/  @P4 FSEL R43, R43, RZ, P2 ;  /* 0x000000ff2b2b4208 */ /* 0x000fc40001000000 */
[----:B------:R-:W-:Y:S02]  /*3e40*/  @P4 FSEL R46, R46, RZ, P3 ;  /* 0x000000ff2e2e4208 */ /* 0x000fe40001800000 */
[----:B------:R-:W-:Y:S02]  /*3e50*/  @P4 F2FP.F16.F32.PACK_AB R43, RZ, R43 ;  /* 0x0000002bff2b423e */ /* 0x000fe400000000ff */
[----:B------:R-:W-:Y:S02]  /*3e60*/  @P4 F2FP.F16.F32.PACK_AB R46, RZ, R46 ;  /* 0x0000002eff2e423e */ /* 0x000fe400000000ff */
[----:B------:R-:W-:Y:S02]  /*3e70*/  FSEL R42, R42, RZ, P0 ;  /* 0x000000ff2a2a7208 */ /* 0x000fe40000000000 */
[----:B------:R-:W-:Y:S02]  /*3e80*/  F2FP.F16.F32.PACK_AB R40, RZ, R40 ;  /* 0x00000028ff28723e */ /* 0x000fe400000000ff */
[----:B------:R-:W-:-:S02]  /*3e90*/  F2FP.F16.F32.PACK_AB R41, RZ, R41 ;  /* 0x00000029ff29723e */ /* 0x000fc400000000ff */
[----:B------:R-:W-:Y:S02]  /*3ea0*/  @P4 PRMT R71, R78, 0x7610, R71 ;  /* 0x000076104e474816 */ /* 0x000fe40000000047 */
[----:B------:R-:W-:Y:S02]  /*3eb0*/  @P4 PRMT R73, R43, 0x7610, R73 ;  /* 0x000076102b494816 */ /* 0x000fe40000000049 */
[----:B------:R-:W-:Y:S02]  /*3ec0*/  @P4 PRMT R74, R46, 0x7610, R74 ;  /* 0x000076102e4a4816 */ /* 0x000fe4000000004a */
[----:B------:R-:W-:Y:S02]  /*3ed0*/  F2FP.F16.F32.PACK_AB R79, RZ, R42 ;  /* 0x0000002aff4f723e */ /* 0x000fe400000000ff */
        /* <DEDUP_REMOVED lines=11> */
.L_x_1093:
[----:B-----5:R-:W-:Y:S01]  /*3f90*/  FFMA.FTZ R2, R72, UR9, R44 ;  /* 0x0000000948027c23 */ /* 0x020fe2000801002c */
[----:B------:R-:W4:Y:S01]  /*3fa0*/  @UP3 LDCU.64 UR10, c[0x0][0x408] ;  /* 0x00008100ff0a37ac */ /* 0x000f220008000a00 */
[----:B------:R-:W-:Y:S02]  /*3fb0*/  PLOP3.LUT P0, PT, PT, PT, UP3, 0x80, 0x8 ;  /* 0x000000000008781c */ /* 0x000fe40003f0f038 */
[----:B------:R-:W-:Y:S01]  /*3fc0*/  FADD.FTZ R2, R57, -R2 ;  /* 0x8000000239027221 */ /* 0x000fe20000010000 */
[----:B------:R-:W-:-:S03]  /*3fd0*/  ISETP.LT.AND P1, PT, RZ, UR30, PT ;  /* 0x0000001eff007c0c */ /* 0x000fc6000bf21270 */
[----:B------:R-:W-:-:S05]  /*3fe0*/  FMUL.FTZ R2, R2, UR31 ;  /* 0x0000001f02027c20 */ /* 0x000fca0008410000 */
[----:B------:R-:W-:Y:S02]  /*3ff0*/  FSEL R2, R2, RZ, P1 ;  /* 0x000000ff02027208 */ /* 0x000fe40000800000 */
[----:B------:R-:W-:-:S03]  /*4000*/  @P0 ISETP.GE.U32.AND P1, PT, R4, 0x1000000, PT ;  /* 0x010000000400080c */ /* 0x000fc60003f26070 */
[----:B----4-:R-:W-:-:S04]  /*4010*/  @P0 FMUL.FTZ R2, R2, UR11 ;  /* 0x0000000b02020c20 */ /* 0x010fc80008410000 */
[----:B------:R-:W-:-:S05]  /*4020*/  @P0 FMUL.FTZ R2, R2, UR10 ;  /* 0x0000000a02020c20 */ /* 0x000fca0008410000 */
[----:B------:R-:W-:-:S04]  /*4030*/  @P0 FSEL R2, R2, RZ, P1 ;  /* 0x000000ff02020208 */ /* 0x000fc80000800000 */
[----:B------:R-:W-:Y:S01]  /*4040*/  @P0 F2FP.F16.F32.PACK_AB R2, RZ, R2 ;  /* 0x00000002ff02023e */ /* 0x000fe200000000ff */
[----:B------:R-:W-:Y:S06]  /*4050*/  BRA.U !UP3, `(.L_x_1094) ;  /* 0x000000010b2c7547 */ /* 0x000fec000b800000 */
[----:B0123--:R-:W-:Y:S01]  /*4060*/  FFMA.FTZ R41, R51, UR9, R44 ;  /* 0x0000000933297c23 */ /* 0x00ffe2000801002c */
        /* <DEDUP_REMOVED lines=10> */
.L_x_1094:
[----:B------:R-:W-:Y:S05]  /*4110*/  BRA.U !UP3, `(.L_x_1095) ;  /* 0x000000010b2c7547 */ /* 0x000fea000b800000 */
        /* <DEDUP_REMOVED lines=11> */
.L_x_1095:
        /* <DEDUP_REMOVED lines=12> */
.L_x_1096:
[----:B------:R-:W-:-:S07]  /*4290*/  @P0 PRMT R75, R2, 0x7610, R75 ;  /* 0x00007610024b0816 */ /* 0x000fce000000004b */
.L_x_1092:
        /* <DEDUP_REMOVED lines=10> */
.L_x_1097:
[----:B------:R-:W-:Y:S05]  /*4340*/  BRA.U !UP3, `(.L_x_1098) ;  /* 0x000000010b247547 */ /* 0x000fea000b800000 */
[----:B01234-:R-:W0:Y:S01]  /*4350*/  LDC.64 R40, c[0x0][0x468] ;  /* 0x00011a00ff287b82 */ /* 0x01fe220000000a00 */
        /* <DEDUP_REMOVED lines=8> */
.L_x_1098:
[----:B------:R-:W-:Y:S02]  /*43e0*/  UIADD3 UR8, UPT, UPT, UR8, UR24, URZ ;  /* 0x0000001808087290 */ /* 0x000fe4000fffe0ff */
[----:B------:R-:W-:Y:S02]  /*43f0*/  UPLOP3.LUT UP2, UPT, UPT, UPT, UP2, 0x40, 0x4 ;  /* 0x000000000004789c */ /* 0x000fe40003f4e820 */
[----:B------:R-:W-:-:S09]  /*4400*/  UISETP.GE.AND UP0, UPT, UR8, UR25, UPT ;  /* 0x000000190800728c */ /* 0x000fd2000bf06270 */
[----:B------:R-:W-:Y:S05]  /*4410*/  BRA.U !UP0, `(.L_x_1099) ;  /* 0xffffffbd08b47547 */ /* 0x000fea000b83ffff */
.L_x_1066:
[----:B------:R-:W5:Y:S08]  /*4420*/  S2UR UR9, SR_CTAID.X ;  /* 0x00000000000979c3 */ /* 0x000f700000002500 */
[----:B------:R-:W5:Y:S08]  /*4430*/  LDC R7, c[0x0][0x388] ;  /* 0x0000e200ff077b82 */ /* 0x000f700000000800 */
[----:B------:R-:W0:Y:S08]  /*4440*/  LDC.64 R2, c[0x0][0x440] ;  /* 0x00011000ff027b82 */ /* 0x000e300000000a00 */
[----:B------:R-:W1:Y:S01]  /*4450*/  LDC.64 R4, c[0x0][0x448] ;  /* 0x00011200ff047b82 */ /* 0x000e620000000a00 */
[----:B-----5:R-:W-:-:S05]  /*4460*/  IMAD R7, R7, UR9, RZ ;  /* 0x0000000907077c24 */ /* 0x020fca000f8e02ff */
[----:B------:R-:W-:-:S05]  /*4470*/  LEA.HI R7, R7, R0, RZ, 0x1e ;  /* 0x0000000007077211 */ /* 0x000fca00078ff0ff */
[----:B0-----:R-:W-:-:S05]  /*4480*/  IMAD.WIDE.U32 R2, R7, 0x10, R2 ;  /* 0x0000001007027825 */ /* 0x001fca00078e0002 */
[----:B--2---:R-:W-:Y:S01]  /*4490*/  STG.E.128 desc[UR20][R2.64], R24 ;  /* 0x0000001802007986 */ /* 0x004fe2000c101d14 */
[----:B-1----:R-:W-:-:S05]  /*44a0*/  IMAD.WIDE.U32 R4, R7, 0x10, R4 ;  /* 0x0000001007047825 */ /* 0x002fca00078e0004 */
[----:B------:R-:W-:Y:S04]  /*44b0*/  STG.E.128 desc[UR20][R4.64], R36 ;  /* 0x0000002404007986 */ /* 0x000fe8000c101d14 */
[----:B------:R-:W-:Y:S04]  /*44c0*/  STG.E.128 desc[UR20][R2.64+0x800], R20 ;  /* 0x0008001402007986 */ /* 0x000fe8000c101d14 */
[----:B------:R-:W-:Y:S04]  /*44d0*/  STG.E.128 desc[UR20][R4.64+0x800], R32 ;  /* 0x0008002004007986 */ /* 0x000fe8000c101d14 */
[----:B------:R-:W-:Y:S04]  /*44e0*/  STG.E.128 desc[UR20][R2.64+0x1000], R16 ;  /* 0x0010001002007986 */ /* 0x000fe8000c101d14 */
[----:B------:R-:W-:Y:S01]  /*44f0*/  STG.E.128 desc[UR20][R4.64+0x1000], R28 ;  /* 0x0010001c04007986 */ /* 0x000fe2000c101d14 */
[----:B------:R-:W-:Y:S05]  /*4500*/  EXIT ;  /* 0x000000000000794d */ /* 0x000fea0003800000 */
.L_x_1100:
        /* <DEDUP_REMOVED lines=15> */
.L_x_6685:


//--------------------- .text._ZN10layer_norm13ln_bwd_kernelINS_13Kernel_traitsI6__halfS2_S2_S2_fjLj1536ELj1ELj1ELj4ELj8ENS_18Kernel_traits_baseILj1536ES2_S2_S2_S2_fjLj128EEEEELb1ELb1ELb0ELb0EEEvNS_9BwdParamsE --------------------------
	.section	.text._ZN10layer_norm13ln_bwd_kernelINS_13Kernel_traitsI6__halfS2_S2_S2_fjLj1536ELj1ELj1ELj4ELj8ENS_18Kernel_traits_baseILj1536ES2_S2_S2_S2_fjLj128EEEEELb1ELb1ELb0ELb0EEEvNS_9BwdParamsE,"ax",@progbits
	.align	128
        .global         _ZN10layer_norm13ln_bwd_kernelINS_13Kernel_traitsI6__halfS2_S2_S2_fjLj1536ELj1ELj1ELj4ELj8ENS_18Kernel_traits_baseILj1536ES2_S2_S2_S2_fjLj128EEEEELb1ELb1ELb0ELb0EEEvNS_9BwdParamsE
        .type           _ZN10layer_norm13ln_bwd_kernelINS_13Kernel_traitsI6__halfS2_S2_S2_fjLj1536ELj1ELj1ELj4ELj8ENS_18Kernel_traits_baseILj1536ES2_S2_S2_S2_fjLj128EEEEELb1ELb1ELb0ELb0EEEvNS_9BwdParamsE,@function
        .size           _ZN10layer_norm13ln_bwd_kernelINS_13Kernel_traitsI6__halfS2_S2_S2_fjLj1536ELj1ELj1ELj4ELj8ENS_18Kernel_traits_baseILj1536ES2_S2_S2_S2_fjLj128EEEEELb1ELb1ELb0ELb0EEEvNS_9BwdParamsE,(.L_x_6686 - _ZN10layer_norm13ln_bwd_kernelINS_13Kernel_traitsI6__halfS2_S2_S2_fjLj1536ELj1ELj1ELj4ELj8ENS_18Kernel_traits_baseILj1536ES2_S2_S2_S2_fjLj128EEEEELb1ELb1ELb0ELb0EEEvNS_9BwdParamsE)
        .other          _ZN10layer_norm13ln_bwd_kernelINS_13Kernel_traitsI6__halfS2_S2_S2_fjLj1536ELj1ELj1ELj4ELj8ENS_18Kernel_traits_baseILj1536ES2_S2_S2_S2_fjLj128EEEEELb1ELb1ELb0ELb0EEEvNS_9BwdParamsE,@"STO_CUDA_ENTRY STV_DEFAULT"
_ZN10layer_norm13ln_bwd_kernelINS_13Kernel_traitsI6__halfS2_S2_S2_fjLj1536ELj1ELj1ELj4ELj8ENS_18Kernel_traits_baseILj1536ES2_S2_S2_S2_fjLj128EEEEELb1ELb1ELb0ELb0EEEvNS_9BwdParamsE:
.text._ZN10layer_norm13ln_bwd_kernelINS_13Kernel_traitsI6__halfS2_S2_S2_fjLj1536ELj1ELj1ELj4ELj8ENS_18Kernel_traits_baseILj1536ES2_S2_S2_S2_fjLj128EEEEELb1ELb1ELb0ELb0EEEvNS_9BwdParamsE:
        /* <DEDUP_REMOVED lines=20> */
[----:B--2---:R-:W5:Y:S02]  /*0140*/  @P2 LDG.E.64 R12, desc[UR8][R10.64] ;  /* 0x000000080a0c2981 */ /* 0x004f64000c1e1b00 */
[----:B------:R-:W0:Y:S01]  /*0150*/  @P4 LDC.64 R8, c[0x0][0x3e8] ;  /* 0x0000fa00ff084b82 */ /* 0x000e220000000a00 */
[C---:B-1----:R-:W-:Y:S01]  /*0160*/  @P2 IMAD.WIDE.U32 R14, R3.reuse, 0x8, R14 ;  /* 0x00000008030e2825 */ /* 0x042fe200078e000e */
[----:B------:R-:W-:-:S04]  /*0170*/  @P2 IADD3 R3, PT, PT, R3, 0x80, RZ ;  /* 0x0000008003032810 */ /* 0x000fc80007ffe0ff */
[----:B------:R-:W5:Y:S01]  /*0180*/  @P2 LDG.E.64 R16, desc[UR8][R14.64] ;  /* 0x000000080e102981 */ /* 0x000f62000c1e1b00 */
[----:B----4-:R-:W-:Y:S01]  /*0190*/  @P3 IMAD.WIDE.U32 R18, R3, 0x8, R18 ;  /* 0x0000000803123825 */ /* 0x010fe200078e0012 */
[----:B------:R-:W1:Y:S04]  /*01a0*/  S2UR UR4, SR_CTAID.X ;  /* 0x00000000000479c3 */ /* 0x000e680000002500 */
[----:B------:R-:W5:Y:S01]  /*01b0*/  @P3 LDG.E.64 R56, desc[UR8][R18.64] ;  /* 0x0000000812383981 */ /* 0x000f62000c1e1b00 */
[----:B---3--:R-:W-:-:S03]  /*01c0*/  @P4 IMAD.WIDE.U32 R6, R0, 0x8, R6 ;  /* 0x0000000800064825 */ /* 0x008fc600078e0006 */
[----:B------:R-:W2:Y:S02]  /*01d0*/  @P3 LDC.64 R20, c[0x0][0x3e8] ;  /* 0x0000fa00ff143b82 */ /* 0x000ea40000000a00 */
[----:B------:R-:W5:Y:S01]  /*01e0*/  @P4 LDG.E.64 R80, desc[UR8][R6.64] ;  /* 0x0000000806504981 */ /* 0x000f62000c1e1b00 */
[----:B0-----:R-:W-:-:S05]  /*01f0*/  @P4 IMAD.WIDE.U32 R8, R0, 0x8, R8 ;  /* 0x0000000800084825 */ /* 0x001fca00078e0008 */
[----:B------:R-:W5:Y:S01]  /*0200*/  @P4 LDG.E.64 R82, desc[UR8][R8.64] ;  /* 0x0000000808524981 */ /* 0x000f62000c1e1b00 */
        /* <DEDUP_REMOVED lines=23> */
[----:B-----5:R-:W-:Y:S02]  /*0380*/  MOV R77, R12 ;  /* 0x0000000c004d7202 */ /* 0x020fe40000000f00 */
[----:B------:R-:W-:Y:S02]  /*0390*/  CS2R R52, SRZ ;  /* 0x0000000000347805 */ /* 0x000fe4000001ff00 */
[----:B------:R-:W-:Y:S02]  /*03a0*/  SHF.R.U64 R2, R12, 0x10, R13 ;  /* 0x000000100c027819 */ /* 0x000fe4000000120d */
[----:B------:R-:W-:Y:S02]  /*03b0*/  CS2R R54, SRZ ;  /* 0x0000000000367805 */ /* 0x000fe4000001ff00 */
[----:B------:R-:W-:Y:S02]  /*03c0*/  MOV R79, R13 ;  /* 0x0000000d004f7202 */ /* 0x000fe40000000f00 */
[----:B------:R-:W-:-:S02]  /*03d0*/  CS2R R48, SRZ ;  /* 0x0000000000307805 */ /* 0x000fc4000001ff00 */
[----:B------:R-:W-:Y:S02]  /*03e0*/  SHF.R.U32.HI R3, RZ, 0x10, R13 ;  /* 0x00000010ff037819 */ /* 0x000fe4000001160d */
[----:B------:R-:W-:Y:S01]  /*03f0*/  CS2R R50, SRZ ;  /* 0x0000000000327805 */ /* 0x000fe2000001ff00 */
[----:B------:R-:W0:Y:S01]  /*0400*/  LDC.64 R12, c[0x0][0x3e0] ;  /* 0x0000f800ff0c7b82 */ /* 0x000e220000000a00 */
[----:B------:R-:W-:Y:S02]  /*0410*/  PRMT R77, R77, 0x5410, R2 ;  /* 0x000054104d4d7816 */ /* 0x000fe40000000002 */
[----:B------:R-:W-:Y:S02]  /*0420*/  CS2R R44, SRZ ;  /* 0x00000000002c7805 */ /* 0x000fe4000001ff00 */
[----:B------:R-:W-:Y:S02]  /*0430*/  SHF.R.U64 R101, R80, 0x10, R81 ;  /* 0x0000001050657819 */ /* 0x000fe40000001251 */
[----:B------:R-:W-:-:S02]  /*0440*/  CS2R R46, SRZ ;  /* 0x00000000002e7805 */ /* 0x000fc4000001ff00 */
[----:B------:R-:W-:Y:S02]  /*0450*/  SHF.R.U32.HI R2, RZ, 0x10, R81 ;  /* 0x00000010ff027819 */ /* 0x000fe40000011651 */
[----:B------:R-:W-:Y:S02]  /*0460*/  CS2R R40, SRZ ;  /* 0x0000000000287805 */ /* 0x000fe4000001ff00 */
[----:B------:R-:W-:Y:S02]  /*0470*/  MOV R95, R56 ;  /* 0x00000038005f7202 */ /* 0x000fe40000000f00 */
[----:B------:R-:W-:Y:S02]  /*0480*/  CS2R R42, SRZ ;  /* 0x00000000002a7805 */ /* 0x000fe4000001ff00 */
[----:B------:R-:W-:Y:S02]  /*0490*/  PRMT R101, R101, 0x5410, R2 ;  /* 0x0000541065657816 */ /* 0x000fe40000000002 */
        /* <DEDUP_REMOVED lines=19> */
[----:B------:R-:W-:Y:S01]  /*05d0*/  MOV R100, R59 ;  /* 0x0000003b00647202 */ /* 0x000fe20000000f00 */
[----:B------:R-:W-:Y:S01]  /*05e0*/  UPLOP3.LUT UP1, UPT, UPT, UPT, UPT, 0x40, 0x4 ;  /* 0x000000000004789c */ /* 0x000fe20003f2e870 */
[----:B------:R-:W-:Y:S01]  /*05f0*/  SHF.R.U32.HI R11, RZ, 0x10, R59 ;  /* 0x00000010ff0b7819 */ /* 0x000fe2000001163b */
[----:B------:R-:W1:Y:S01]  /*0600*/  LDCU UR13, c[0x0][0x408] ;  /* 0x00008100ff0d77ac */ /* 0x000e620008000800 */
[--C-:B------:R-:W-:Y:S02]  /*0610*/  SHF.R.U64 R102, R82, 0x10, R83.reuse ;  /* 0x0000001052667819 */ /* 0x100fe40000001253 */
[----:B------:R-:W-:Y:S01]  /*0620*/  SHF.R.U32.HI R2, RZ, 0x10, R83 ;  /* 0x00000010ff027819 */ /* 0x000fe20000011653 */
[----:B------:R-:W2:Y:S01]  /*0630*/  LDCU.U8 UR7, c[0x0][0x410] ;  /* 0x00008200ff0777ac */ /* 0x000ea20008000000 */
[----:B0-----:R-:W-:Y:S02]  /*0640*/  ISETP.NE.U32.AND P0, PT, R12, RZ, PT ;  /* 0x000000ff0c00720c */ /* 0x001fe40003f05070 */
[----:B------:R-:W-:Y:S01]  /*0650*/  PRMT R79, R79, 0x5410, R3 ;  /* 0x000054104f4f7816 */ /* 0x000fe20000000003 */
[----:B------:R-:W0:Y:S01]  /*0660*/  LDCU UR12, c[0x0][0x400] ;  /* 0x00008000ff0c77ac */ /* 0x000e220008000800 */
[----:B------:R-:W-:-:S02]  /*0670*/  PRMT R95, R95, 0x5410, R6 ;  /* 0x000054105f5f7816 */ /* 0x000fc40000000006 */
[----:B------:R-:W-:Y:S01]  /*0680*/  PRMT R96, R96, 0x5410, R7 ;  /* 0x0000541060607816 */ /* 0x000fe20000000007 */
[----:B------:R-:W3:Y:S01]  /*0690*/  LDCU.64 UR10, c[0x0][0x438] ;  /* 0x00008700ff0a77ac */ /* 0x000ee20008000a00 */
[----:B------:R-:W-:Y:S02]  /*06a0*/  PRMT R97, R97, 0x5410, R8 ;  /* 0x0000541061617816 */ /* 0x000fe40000000008 */
[----:B------:R-:W-:Y:S01]  /*06b0*/  PRMT R98, R98, 0x5410, R9 ;  /* 0x0000541062627816 */ /* 0x000fe20000000009 */
[----:B------:R-:W4:Y:S01]  /*06c0*/  LDCU.64 UR14, c[0x0][0x478] ;  /* 0x00008f00ff0e77ac */ /* 0x000f220008000a00 */
[----:B------:R-:W-:Y:S02]  /*06d0*/  PRMT R99, R99, 0x5410, R10 ;  /* 0x0000541063637816 */ /* 0x000fe4000000000a */
[----:B------:R-:W-:Y:S02]  /*06e0*/  PRMT R100, R100, 0x5410, R11 ;  /* 0x0000541064647816 */ /* 0x000fe4000000000b */
[----:B------:R-:W-:-:S02]  /*06f0*/  PRMT R102, R102, 0x5410, R2 ;  /* 0x0000541066667816 */ /* 0x000fc40000000002 */
[----:B-12---:R-:W-:-:S13]  /*0700*/  ISETP.NE.AND.EX P0, PT, R13, RZ, PT, P0 ;  /* 0x000000ff0d00720c */ /* 0x006fda0003f05300 */
.L_x_1131:
[----:B-1----:R-:W1:Y:S08]  /*0710*/  @P0 LDC.64 R6, c[0x0][0x3e0] ;  /* 0x0000f800ff060b82 */ /* 0x002e700000000a00 */
[----:B0-2---:R-:W2:Y:S08]  /*0720*/  LDC.64 R56, c[0x0][0x3c0] ;  /* 0x0000f000ff387b82 */ /* 0x005eb00000000a00 */
[----:B------:R-:W0:Y:S01]  /*0730*/  LDC R2, c[0x0][0x388] ;  /* 0x0000e200ff027b82 */ /* 0x000e220000000800 */
[----:B-1--4-:R-:W-:-:S07]  /*0740*/  @P0 IMAD.WIDE R90, R5, 0x2, R6 ;  /* 0x00000002055a0825 */ /* 0x012fce00078e0206 */
[----:B------:R-:W1:Y:S01]  /*0750*/  LDC.64 R6, c[0x0][0x3c8] ;  /* 0x0000f200ff067b82 */ /* 0x000e620000000a00 */
[----:B------:R-:W-:Y:S01]  /*0760*/  ISETP.GE.U32.AND P4, PT, R4, 0x80, PT ;  /* 0x000000800400780c */ /* 0x000fe20003f86070 */
[----:B------:R-:W-:Y:S01]  /*0770*/  BSSY.RECONVERGENT B0, `(.L_x_1102) ;  /* 0x000004f000007945 */ /* 0x000fe20003800200 */
[----:B------:R-:W-:Y:S01]  /*0780*/  ISETP.NE.AND P5, PT, RZ, UR7, PT ;  /* 0x00000007ff007c0c */ /* 0x000fe2000bfa5270 */
[----:B------:R3:W5:Y:S01]  /*0790*/  @P0 LDG.E.U16 R90, desc[UR8][R90.64] ;  /* 0x000000085a5a0981 */ /* 0x000762000c1e1500 */
[----:B--2---:R-:W-:-:S06]  /*07a0*/  IMAD.WIDE R58, R5, 0x4, R56 ;  /* 0x00000004053a7825 */ /* 0x004fcc00078e0238 */
[----:B------:R-:W2:Y:S01]  /*07b0*/  LDG.E R58, desc[UR8][R58.64] ;  /* 0x000000083a3a7981 */ /* 0x000ea2000c1e1900 */
[----:B-1----:R-:W-:-:S05]  /*07c0*/  IMAD.WIDE R56, R5, 0x4, R6 ;  /* 0x0000000405387825 */ /* 0x002fca00078e0206 */
[----:B------:R1:W5:Y:S01]  /*07d0*/  LDG.E R7, desc[UR8][R56.64] ;  /* 0x0000000838077981 */ /* 0x000362000c1e1900 */
[----:B0-----:R-:W-:-:S05]  /*07e0*/  IMAD R6, R5, R2, RZ ;  /* 0x0000000205067224 */ /* 0x001fca00078e02ff */
[----:B------:R-:W-:-:S04]  /*07f0*/  SHF.R.S32.HI R61, RZ, 0x1f, R6 ;  /* 0x0000001fff3d7819 */ /* 0x000fc80000011406 */
[----:B------:R-:W-:Y:S01]  /*0800*/  LEA.HI R61, R61, R6, RZ, 0x2 ;  /* 0x000000063d3d7211 */ /* 0x000fe200078f10ff */
[----:B---3--:R-:W-:-:S03]  /*0810*/  HFMA2 R91, -RZ, RZ, 0, 0 ;  /* 0x00000000ff5b7431 */ /* 0x008fc600000001ff */
[----:B------:R-:W-:Y:S02]  /*0820*/  LEA.HI.SX32 R6, R61, R0, 0x1e ;  /* 0x000000003d067211 */ /* 0x000fe400078ff2ff */
[C---:B------:R-:W-:Y:S02]  /*0830*/  ISETP.GE.U32.AND P2, PT, R4.reuse, 0x100, PT ;  /* 0x000001000400780c */ /* 0x040fe40003f46070 */
[----:B------:R-:W-:Y:S02]  /*0840*/  ISETP.GE.U32.AND P3, PT, R4, 0x180, PT ;  /* 0x000001800400780c */ /* 0x000fe40003f66070 */
[----:B------:R-:W-:Y:S02]  /*0850*/  MOV R92, RZ ;  /* 0x000000ff005c7202 */ /* 0x000fe40000000f00 */
[----:B------:R-:W-:Y:S02]  /*0860*/  MOV R93, R6 ;  /* 0x00000006005d7202 */ /* 0x000fe40000000f00 */
[----:B--2---:R-:W-:Y:S01]  /*0870*/  FSEL R0, R58, RZ, !P5 ;  /* 0x000000ff3a007208 */ /* 0x004fe20006800000 */
[----:B-1----:R-:W-:Y:S06]  /*0880*/  @!P4 BRA `(.L_x_1103) ;  /* 0x0000000000f4c947 */ /* 0x002fec0003800000 */
        /* <DEDUP_REMOVED lines=11> */
[----:B------:R-:W-:Y:S02]  /*0940*/  HADD2.F32 R16, -RZ, R81.H0_H0 ;  /* 0x20000051ff107230 */ /* 0x000fe40000004100 */
[----:B------:R-:W5:Y:S01]  /*0950*/  LDG.E R8, desc[UR8][R8.64] ;  /* 0x0000000808087981 */ /* 0x000f62000c1e1900 */
[----:B0-----:R-:W-:-:S05]  /*0960*/  @P1 IMAD.WIDE.U32 R56, R6, 0x8, R56 ;  /* 0x0000000806381825 */ /* 0x001fca00078e0038 */
[----:B------:R0:W5:Y:S02]  /*0970*/  @P1 LDG.E.64 R84, desc[UR8][R56.64] ;  /* 0x0000000838541981 */ /* 0x000164000c1e1b00 */
[----:B0-----:R-:W-:Y:S01]  /*0980*/  HADD2.F32 R56, -RZ, R101.H1_H1 ;  /* 0x30000065ff387230 */ /* 0x001fe20000004100 */
[----:B------:R-:W-:Y:S02]  /*0990*/  IADD3 R93, PT, PT, R6, 0x80, RZ ;  /* 0x00000080065d7810 */ /* 0x000fe40007ffe0ff */
[----:B---3--:R-:W-:Y:S02]  /*09a0*/  MOV R14, R12 ;  /* 0x0000000c000e7202 */ /* 0x008fe40000000f00 */
[--C-:B------:R-:W-:Y:S02]  /*09b0*/  SHF.R.U64 R59, R12, 0x10, R13.reuse ;  /* 0x000000100c3b7819 */ /* 0x100fe4000000120d */
[----:B------:R-:W-:Y:S01]  /*09c0*/  MOV R58, R13 ;  /* 0x0000000d003a7202 */ /* 0x000fe20000000f00 */
[----:B----4-:R-:W-:Y:S01]  /*09d0*/  HADD2.F32 R3, -RZ, R10.H0_H0 ;  /* 0x2000000aff037230 */ /* 0x010fe20000004100 */
[----:B------:R-:W-:Y:S01]  /*09e0*/  SHF.R.U32.HI R60, RZ, 0x10, R13 ;  /* 0x00000010ff3c7819 */ /* 0x000fe2000001160d */
[----:B------:R-:W-:Y:S01]  /*09f0*/  HADD2.F32 R13, -RZ, R11.H0_H0 ;  /* 0x2000000bff0d7230 */ /* 0x000fe20000004100 */
[--C-:B------:R-:W-:Y:S01]  /*0a00*/  SHF.R.U64 R62, R10, 0x10, R11.reuse ;  /* 0x000000100a3e7819 */ /* 0x100fe2000000120b */
[----:B------:R-:W-:Y:S01]  /*0a10*/  HADD2.F32 R14, -RZ, R14.H0_H0 ;  /* 0x2000000eff0e7230 */ /* 0x000fe20000004100 */
[----:B------:R-:W-:Y:S01]  /*0a20*/  SHF.R.U32.HI R61, RZ, 0x10, R11 ;  /* 0x00000010ff3d7819 */ /* 0x000fe2000001160b */
[----:B------:R-:W-:-:S02]  /*0a30*/  HADD2.F32 R11, -RZ, R80.H0_H0 ;  /* 0x20000050ff0b7230 */ /* 0x000fc40000004100 */
[----:B------:R-:W-:-:S04]  /*0a40*/  FADD.FTZ R10, -R0, R3 ;  /* 0x00000003000a7221 */ /* 0x000fc80000010100 */
[----:B-----5:R-:W-:Y:S01]  /*0a50*/  FMUL.FTZ R3, R7, R10 ;  /* 0x0000000a07037220 */ /* 0x020fe20000410000 */
[-C--:B------:R-:W-:Y:S01]  /*0a60*/  FMUL.FTZ R10, R11, R14.reuse ;  /* 0x0000000e0b0a7220 */ /* 0x080fe20000410000 */
[----:B------:R-:W-:Y:S02]  /*0a70*/  HADD2.F32 R11, -RZ, R62.H0_H0 ;  /* 0x2000003eff0b7230 */ /* 0x000fe40000004100 */
[----:B------:R-:W-:Y:S01]  /*0a80*/  FADD.FTZ R12, -R0, R13 ;  /* 0x0000000d000c7221 */ /* 0x000fe20000010100 */
[----:B------:R-:W-:Y:S02]  /*0a90*/  HADD2.F32 R57, -RZ, R58.H0_H0 ;  /* 0x2000003aff397230 */ /* 0x000fe40000004100 */
[----:B------:R-:W-:Y:S01]  /*0aa0*/  FADD.FTZ R40, R40, R14 ;  /* 0x0000000e28287221 */ /* 0x000fe20000010000 */
[----:B------:R-:W-:Y:S01]  /*0ab0*/  FFMA.FTZ R52, R3, R14, R52 ;  /* 0x0000000e03347223 */ /* 0x000fe20000010034 */
[----:B------:R-:W-:Y:S01]  /*0ac0*/  FADD.FTZ R14, -R0, R11 ;  /* 0x0000000b000e7221 */ /* 0x000fe20000010100 */
[----:B------:R-:W-:Y:S01]  /*0ad0*/  FMUL.FTZ R9, R7, R12 ;  /* 0x0000000c07097220 */ /* 0x000fe20000410000 */
[----:B------:R-:W-:Y:S01]  /*0ae0*/  FMUL.FTZ R12, R16, R57 ;  /* 0x00000039100c7220 */ /* 0x000fe20000410000 */
[----:B------:R-:W-:-:S02]  /*0af0*/  HADD2.F32 R13, -RZ, R101.H0_H0 ;  /* 0x20000065ff0d7230 */ /* 0x000fc40000004100 */
[----:B------:R-:W-:Y:S01]  /*0b00*/  FMUL.FTZ R14, R7, R14 ;  /* 0x0000000e070e7220 */ /* 0x000fe20000410000 */
[----:B------:R-:W-:Y:S02]  /*0b10*/  HADD2.F32 R16, -RZ, R59.H0_H0 ;  /* 0x2000003bff107230 */ /* 0x000fe40000004100 */
[----:B------:R-:W-:Y:S01]  /*0b20*/  FADD.FTZ R42, R42, R57 ;  /* 0x000000392a2a7221 */ /* 0x000fe20000010000 */
[----:B------:R-:W-:Y:S02]  /*0b30*/  HADD2.F32 R60, -RZ, R60.H0_H0 ;  /* 0x2000003cff3c7230 */ /* 0x000fe40000004100 */
[----:B------:R-:W-:Y:S01]  /*0b40*/  FFMA.FTZ R54, R9, R57, R54 ;  /* 0x0000003909367223 */ /* 0x000fe20000010036 */
[----:B------:R-:W-:Y:S02]  /*0b50*/  HADD2.F32 R59, -RZ, R61.H0_H0 ;  /* 0x2000003dff3b7230 */ /* 0x000fe40000004100 */
[-C--:B------:R-:W-:Y:S01]  /*0b60*/  FMUL.FTZ R11, R13, R16.reuse ;  /* 0x000000100d0b7220 */ /* 0x080fe20000410000 */
[----:B------:R-:W-:Y:S01]  /*0b70*/  FADD.FTZ R41, R41, R16 ;  /* 0x0000001029297221 */ /* 0x000fe20000010000 */
[----:B------:R-:W-:Y:S01]  /*0b80*/  FFMA.FTZ R53, R14, R16, R53 ;  /* 0x000000100e357223 */ /* 0x000fe20000010035 */
[----:B------:R-:W-:Y:S01]  /*0b90*/  FADD.FTZ R16, RZ, R10 ;  /* 0x0000000aff107221 */ /* 0x000fe20000010000 */
[----:B------:R-:W-:Y:S01]  /*0ba0*/  FFMA.FTZ R57, R3, R10, RZ ;  /* 0x0000000a03397223 */ /* 0x000fe200000100ff */
[----:B------:R-:W-:Y:S01]  /*0bb0*/  FADD.FTZ R58, -R0, R59 ;  /* 0x0000003b003a7221 */ /* 0x000fe20000010100 */
[----:B------:R-:W-:Y:S01]  /*0bc0*/  FMUL.FTZ R13, R56, R60 ;  /* 0x0000003c380d7220 */ /* 0x000fe20000410000 */
[----:B------:R-:W-:Y:S01]  /*0bd0*/  FADD.FTZ R59, R16, R11 ;  /* 0x0000000b103b7221 */ /* 0x000fe20000010000 */
[----:B------:R-:W-:Y:S01]  /*0be0*/  FFMA.FTZ R56, R14, R11, R57 ;  /* 0x0000000b0e387223 */ /* 0x000fe20000010039 */
[----:B------:R-:W-:-:S02]  /*0bf0*/  FMUL.FTZ R16, R7, R58 ;  /* 0x0000003a07107220 */ /* 0x000fc40000410000 */
[----:B------:R-:W-:Y:S01]  /*0c00*/  FADD.FTZ R58, R59, R12 ;  /* 0x0000000c3b3a7221 */ /* 0x000fe20000010000 */
[----:B------:R-:W-:Y:S01]  /*0c10*/  FFMA.FTZ R56, R9, R12, R56 ;  /* 0x0000000c09387223 */ /* 0x000fe20000010038 */
[----:B------:R-:W-:Y:S01]  /*0c20*/  FADD.FTZ R43, R43, R60 ;  /* 0x0000003c2b2b7221 */ /* 0x000fe20000010000 */
[----:B------:R-:W-:Y:S01]  /*0c30*/  FFMA.FTZ R55, R16, R60, R55 ;  /* 0x0000003c10377223 */ /* 0x000fe20000010037 */
[----:B------:R-:W-:Y:S01]  /*0c40*/  FADD.FTZ R91, R58, R13 ;  /* 0x0000000d3a5b7221 */ /* 0x000fe20000010000 */
[----:B------:R-:W-:-:S07]  /*0c50*/  FFMA.FTZ R92, R16, R13, R56 ;  /* 0x0000000d105c7223 */ /* 0x000fce0000010038 */
.L_x_1103:
[----:B----4-:R-:W-:Y:S05]  /*0c60*/  BSYNC.RECONVERGENT B0 ;  /* 0x0000000000007941 */ /* 0x010fea0003800200 */
.L_x_1102:
        /* <DEDUP_REMOVED lines=14> */
[----:B------:R-:W-:Y:S02]  /*0d50*/  HADD2.F32 R64, -RZ, R79.H0_H0 ;  /* 0x2000004fff407230 */ /* 0x000fe40000004100 */
[----:B0-----:R-:W-:-:S05]  /*0d60*/  @P1 IMAD.WIDE.U32 R60, R93, 0x8, R60 ;  /* 0x000000085d3c1825 */ /* 0x001fca00078e003c */
[----:B------:R0:W5:Y:S01]  /*0d70*/  @P1 LDG.E.64 R86, desc[UR8][R60.64] ;  /* 0x000000083c561981 */ /* 0x000162000c1e1b00 */
[----:B------:R-:W-:Y:S02]  /*0d80*/  IADD3 R93, PT, PT, R93, 0x80, RZ ;  /* 0x000000805d5d7810 */ /* 0x000fe40007ffe0ff */
[--C-:B---3--:R-:W-:Y:S02]  /*0d90*/  SHF.R.U64 R67, R56, 0x10, R57.reuse ;  /* 0x0000001038437819 */ /* 0x108fe40000001239 */
[----:B------:R-:W-:Y:S02]  /*0da0*/  MOV R63, R57 ;  /* 0x00000039003f7202 */ /* 0x000fe40000000f00 */
[----:B------:R-:W-:Y:S02]  /*0db0*/  SHF.R.U32.HI R68, RZ, 0x10, R57 ;  /* 0x00000010ff447819 */ /* 0x000fe40000011639 */
[----:B------:R-:W-:Y:S01]  /*0dc0*/  MOV R62, R56 ;  /* 0x00000038003e7202 */ /* 0x000fe20000000f00 */
[----:B----4-:R-:W-:Y:S01]  /*0dd0*/  HADD2.F32 R57, -RZ, R19.H0_H0 ;  /* 0x20000013ff397230 */ /* 0x010fe20000004100 */
[--C-:B------:R-:W-:Y:S01]  /*0de0*/  SHF.R.U64 R65, R18, 0x10, R19.reuse ;  /* 0x0000001012417819 */ /* 0x100fe20000001213 */
[----:B------:R-:W-:Y:S01]  /*0df0*/  HADD2.F32 R17, -RZ, R18.H0_H0 ;  /* 0x20000012ff117230 */ /* 0x000fe20000004100 */
[----:B------:R-:W-:-:S02]  /*0e00*/  SHF.R.U32.HI R94, RZ, 0x10, R19 ;  /* 0x00000010ff5e7819 */ /* 0x000fc40000011613 */
[C---:B------:R-:W-:Y:S01]  /*0e10*/  FADD.FTZ R56, -R0.reuse, R57 ;  /* 0x0000003900387221 */ /* 0x040fe20000010100 */
[----:B------:R-:W-:Y:S02]  /*0e20*/  HADD2.F32 R57, -RZ, R65.H0_H0 ;  /* 0x20000041ff397230 */ /* 0x000fe40000004100 */
[C---:B------:R-:W-:Y:S01]  /*0e30*/  FADD.FTZ R18, -R0.reuse, R17 ;  /* 0x0000001100127221 */ /* 0x040fe20000010100 */
[--C-:B------:R-:W-:Y:S02]  /*0e40*/  HADD2.F32 R19, -RZ, R77.reuse.H0_H0 ;  /* 0x2000004dff137230 */ /* 0x100fe40000004100 */
[----:B------:R-:W-:Y:S02]  /*0e50*/  HADD2.F32 R62, -RZ, R62.H0_H0 ;  /* 0x2000003eff3e7230 */ /* 0x000fe40000004100 */
[----:B-----5:R-:W-:Y:S01]  /*0e60*/  FMUL.FTZ R17, R7, R18 ;  /* 0x0000001207117220 */ /* 0x020fe20000410000 */
[----:B------:R-:W-:Y:S01]  /*0e70*/  FADD.FTZ R66, -R0, R57 ;  /* 0x0000003900427221 */ /* 0x000fe20000010100 */
[----:B------:R-:W-:-:S02]  /*0e80*/  HADD2.F32 R65, -RZ, R77.H1_H1 ;  /* 0x3000004dff417230 */ /* 0x000fc40000004100 */
[----:B------:R-:W-:Y:S01]  /*0e90*/  FMUL.FTZ R18, R19, R62 ;  /* 0x0000003e13127220 */ /* 0x000fe20000410000 */
[C---:B------:R-:W-:Y:S01]  /*0ea0*/  FMUL.FTZ R19, R7.reuse, R56 ;  /* 0x0000003807137220 */ /* 0x040fe20000410000 */
[----:B------:R-:W-:Y:S02]  /*0eb0*/  HADD2.F32 R56, -RZ, R67.H0_H0 ;  /* 0x20000043ff387230 */ /* 0x000fe40000004100 */
[----:B------:R-:W-:Y:S01]  /*0ec0*/  FMUL.FTZ R66, R7, R66 ;  /* 0x0000004207427220 */ /* 0x000fe20000410000 */
[----:B-1----:R-:W-:Y:S02]  /*0ed0*/  HADD2.F32 R59, -RZ, R94.H0_H0 ;  /* 0x2000005eff3b7230 */ /* 0x002fe40000004100 */
[----:B------:R-:W-:Y:S01]  /*0ee0*/  FFMA.FTZ R57, R17, R18, R92 ;  /* 0x0000001211397223 */ /* 0x000fe2000001005c */
[----:B------:R-:W-:Y:S02]  /*0ef0*/  HADD2.F32 R63, -RZ, R63.H0_H0 ;  /* 0x2000003fff3f7230 */ /* 0x000fe40000004100 */
[-C--:B------:R-:W-:Y:S01]  /*0f00*/  FMUL.FTZ R65, R65, R56.reuse ;  /* 0x0000003841417220 */ /* 0x080fe20000410000 */
[----:B------:R-:W-:Y:S01]  /*0f10*/  FADD.FTZ R37, R37, R56 ;  /* 0x0000003825257221 */ /* 0x000fe20000010000 */
[----:B------:R-:W-:Y:S01]  /*0f20*/  FFMA.FTZ R49, R66, R56, R49 ;  /* 0x0000003842317223 */ /* 0x000fe20000010031 */
[----:B------:R-:W-:Y:S01]  /*0f30*/  FADD.FTZ R56, R91, R18 ;  /* 0x000000125b387221 */ /* 0x000fe20000010000 */
[----:B0-----:R-:W-:-:S02]  /*0f40*/  HADD2.F32 R60, -RZ, R68.H0_H0 ;  /* 0x20000044ff3c7230 */ /* 0x001fc40000004100 */
[----:B------:R-:W-:Y:S01]  /*0f50*/  FADD.FTZ R68, -R0, R59 ;  /* 0x0000003b00447221 */ /* 0x000fe20000010100 */
[----:B------:R-:W-:Y:S02]  /*0f60*/  HADD2.F32 R67, -RZ, R79.H1_H1 ;  /* 0x3000004fff437230 */ /* 0x000fe40000004100 */
[----:B------:R-:W-:Y:S01]  /*0f70*/  FADD.FTZ R59, R56, R65 ;  /* 0x00000041383b7221 */ /* 0x000fe20000010000 */
[----:B------:R-:W-:Y:S01]  /*0f80*/  FMUL.FTZ R64, R64, R63 ;  /* 0x0000003f40407220 */ /* 0x000fe20000410000 */
        /* <DEDUP_REMOVED lines=13> */
.L_x_1105:
[----:B------:R-:W-:Y:S05]  /*1060*/  BSYNC.RECONVERGENT B0 ;  /* 0x0000000000007941 */ /* 0x000fea0003800200 */
.L_x_1104:
        /* <DEDUP_REMOVED lines=14> */
[----:B------:R-:W-:Y:S02]  /*1150*/  HADD2.F32 R70, -RZ, R95.H0_H0 ;  /* 0x2000005fff467230 */ /* 0x000fe40000004100 */
[----:B0-----:R-:W-:-:S05]  /*1160*/  @P1 IMAD.WIDE.U32 R62, R93, 0x8, R62 ;  /* 0x000000085d3e1825 */ /* 0x001fca00078e003e */
[----:B------:R0:W5:Y:S01]  /*1170*/  @P1 LDG.E.64 R88, desc[UR8][R62.64] ;  /* 0x000000083e581981 */ /* 0x000162000c1e1b00 */
[----:B---3--:R-:W-:Y:S02]  /*1180*/  MOV R71, R58 ;  /* 0x0000003a00477202 */ /* 0x008fe40000000f00 */
[--C-:B------:R-:W-:Y:S02]  /*1190*/  SHF.R.U64 R75, R58, 0x10, R59.reuse ;  /* 0x000000103a4b7819 */ /* 0x100fe4000000123b */
[----:B------:R-:W-:Y:S02]  /*11a0*/  MOV R74, R59 ;  /* 0x0000003b004a7202 */ /* 0x000fe40000000f00 */
[----:B------:R-:W-:Y:S02]  /*11b0*/  SHF.R.U32.HI R93, RZ, 0x10, R59 ;  /* 0x00000010ff5d7819 */ /* 0x000fe4000001163b */
[--C-:B----4-:R-:W-:Y:S02]  /*11c0*/  SHF.R.U64 R72, R56, 0x10, R57.reuse ;  /* 0x0000001038487819 */ /* 0x110fe40000001239 */
[----:B------:R-:W-:Y:S01]  /*11d0*/  SHF.R.U32.HI R58, RZ, 0x10, R57 ;  /* 0x00000010ff3a7819 */ /* 0x000fe20000011639 */
[----:B------:R-:W-:-:S02]  /*11e0*/  HADD2.F32 R59, -RZ, R56.H0_H0 ;  /* 0x20000038ff3b7230 */ /* 0x000fc40000004100 */
[----:B------:R-:W-:Y:S02]  /*11f0*/  HADD2.F32 R73, -RZ, R57.H0_H0 ;  /* 0x20000039ff497230 */ /* 0x000fe40000004100 */
[----:B0-----:R-:W-:Y:S02]  /*1200*/  HADD2.F32 R63, -RZ, R72.H0_H0 ;  /* 0x20000048ff3f7230 */ /* 0x001fe40000004100 */
[----:B------:R-:W-:Y:S02]  /*1210*/  HADD2.F32 R61, -RZ, R58.H0_H0 ;  /* 0x2000003aff3d7230 */ /* 0x000fe40000004100 */
[C---:B------:R-:W-:Y:S01]  /*1220*/  FADD.FTZ R56, -R0.reuse, R59 ;  /* 0x0000003b00387221 */ /* 0x040fe20000010100 */
[----:B------:R-:W-:Y:S02]  /*1230*/  HADD2.F32 R57, -RZ, R71.H0_H0 ;  /* 0x20000047ff397230 */ /* 0x000fe40000004100 */
[C---:B------:R-:W-:Y:S01]  /*1240*/  FADD.FTZ R58, -R0.reuse, R73 ;  /* 0x00000049003a7221 */ /* 0x040fe20000010100 */
[C---:B------:R-:W-:Y:S01]  /*1250*/  FADD.FTZ R76, -R0.reuse, R63 ;  /* 0x0000003f004c7221 */ /* 0x040fe20000010100 */
[----:B------:R-:W-:Y:S01]  /*1260*/  FADD.FTZ R78, -R0, R61 ;  /* 0x0000003d004e7221 */ /* 0x000fe20000010100 */
[----:B------:R-:W-:-:S02]  /*1270*/  HADD2.F32 R59, -RZ, R74.H0_H0 ;  /* 0x2000004aff3b7230 */ /* 0x000fc40000004100 */
[----:B-----5:R-:W-:Y:S01]  /*1280*/  FMUL.FTZ R71, R7, R56 ;  /* 0x0000003807477220 */ /* 0x020fe20000410000 */
[----:B------:R-:W-:Y:S02]  /*1290*/  HADD2.F32 R74, -RZ, R95.H1_H1 ;  /* 0x3000005fff4a7230 */ /* 0x000fe40000004100 */
[-C--:B------:R-:W-:Y:S01]  /*12a0*/  FMUL.FTZ R70, R70, R57.reuse ;  /* 0x0000003946467220 */ /* 0x080fe20000410000 */
[----:B------:R-:W-:Y:S02]  /*12b0*/  HADD2.F32 R0, -RZ, R75.H0_H0 ;  /* 0x2000004bff007230 */ /* 0x000fe40000004100 */
[----:B------:R-:W-:Y:S01]  /*12c0*/  FADD.FTZ R32, R32, R57 ;  /* 0x0000003920207221 */ /* 0x000fe20000010000 */
[--C-:B------:R-:W-:Y:S02]  /*12d0*/  HADD2.F32 R72, -RZ, R96.reuse.H0_H0 ;  /* 0x20000060ff487230 */ /* 0x100fe40000004100 */
[----:B------:R-:W-:Y:S01]  /*12e0*/  FFMA.FTZ R44, R71, R57, R44 ;  /* 0x00000039472c7223 */ /* 0x000fe2000001002c */
[----:B------:R-:W-:Y:S01]  /*12f0*/  FMUL.FTZ R76, R7, R76 ;  /* 0x0000004c074c7220 */ /* 0x000fe20000410000 */
[----:B------:R-:W-:Y:S01]  /*1300*/  FMUL.FTZ R74, R74, R0 ;  /* 0x000000004a4a7220 */ /* 0x000fe20000410000 */
[----:B------:R-:W-:Y:S01]  /*1310*/  FADD.FTZ R91, R91, R70 ;  /* 0x000000465b5b7221 */ /* 0x000fe20000010000 */
[----:B------:R-:W-:Y:S01]  /*1320*/  FFMA.FTZ R57, R71, R70, R92 ;  /* 0x0000004647397223 */ /* 0x000fe2000001005c */
[----:B------:R-:W-:Y:S01]  /*1330*/  FMUL.FTZ R73, R7, R58 ;  /* 0x0000003a07497220 */ /* 0x000fe20000410000 */
[----:B------:R-:W-:-:S02]  /*1340*/  HADD2.F32 R75, -RZ, R96.H1_H1 ;  /* 0x30000060ff4b7230 */ /* 0x000fc40000004100 */
[----:B------:R-:W-:Y:S01]  /*1350*/  FADD.FTZ R33, R33, R0 ;  /* 0x0000000021217221 */ /* 0x000fe20000010000 */
[----:B------:R-:W-:Y:S02]  /*1360*/  HADD2.F32 R58, -RZ, R93.H0_H0 ;  /* 0x2000005dff3a7230 */ /* 0x000fe40000004100 */
[----:B------:R-:W-:Y:S01]  /*1370*/  FFMA.FTZ R45, R76, R0, R45 ;  /* 0x000000004c2d7223 */ /* 0x000fe2000001002d */
[-C--:B------:R-:W-:Y:S01]  /*1380*/  FMUL.FTZ R72, R72, R59.reuse ;  /* 0x0000003b48487220 */ /* 0x080fe20000410000 */
[----:B------:R-:W-:Y:S01]  /*1390*/  FADD.FTZ R91, R91, R74 ;  /* 0x0000004a5b5b7221 */ /* 0x000fe20000010000 */
[----:B------:R-:W-:Y:S01]  /*13a0*/  FFMA.FTZ R0, R76, R74, R57 ;  /* 0x0000004a4c007223 */ /* 0x000fe20000010039 */
[----:B------:R-:W-:Y:S01]  /*13b0*/  FMUL.FTZ R75, R75, R58 ;  /* 0x0000003a4b4b7220 */ /* 0x000fe20000410000 */
        /* <DEDUP_REMOVED lines=9> */
.L_x_1107:
[----:B------:R-:W-:Y:S05]  /*1450*/  BSYNC.RECONVERGENT B0 ;  /* 0x0000000000007941 */ /* 0x000fea0003800200 */
.L_x_1106:
        /* <DEDUP_REMOVED lines=32> */
.L_x_1109:
[----:B------:R-:W-:Y:S05]  /*1660*/  BSYNC.RECONVERGENT B0 ;  /* 0x0000000000007941 */ /* 0x000fea0003800200 */
.L_x_1108:
        /* <DEDUP_REMOVED lines=19> */
[----:B------:R-:W-:Y:S02]  /*17a0*/  HFMA2 R56, -RZ, RZ, 1.875, 0 ;  /* 0x3f800000ff387431 */ /* 0x000fe400000001ff */
[----:B-----5:R-:W-:Y:S02]  /*17b0*/  @P0 HADD2.F32 R56, -RZ, R90.H0_H0 ;  /* 0x2000005aff380230 */ /* 0x020fe40000004100 */
        /* <DEDUP_REMOVED lines=23> */
[----:B------:R-:W-:Y:S01]  /*1930*/  FMUL.FTZ R61, R7, R60 ;  /* 0x0000003c073d7220 */ /* 0x000fe20000410000 */
[----:B------:R-:W-:-:S02]  /*1940*/  ISETP.GE.U32.AND P6, PT, R8, 0x1000000, PT ;  /* 0x010000000800780c */ /* 0x000fc40003fc6070 */
[----:B------:R-:W-:Y:S01]  /*1950*/  FADD.FTZ R106, R13, -R104 ;  /* 0x800000680d6a7221 */ /* 0x000fe20000010000 */
[----:B------:R-:W-:Y:S01]  /*1960*/  FMUL.FTZ R61, R61, R56 ;  /* 0x000000383d3d7220 */ /* 0x000fe20000410000 */
[----:B------:R-:W-:Y:S01]  /*1970*/  @P5 HADD2.F32 R62, -RZ, R82.H0_H0 ;  /* 0x20000052ff3e5230 */ /* 0x000fe20000004100 */
[----:B------:R-:W-:Y:S02]  /*1980*/  CS2R R104, SRZ ;  /* 0x0000000000687805 */ /* 0x000fe4000001ff00 */
[----:B------:R-:W-:Y:S01]  /*1990*/  FMUL.FTZ R63, R61, UR13 ;  /* 0x0000000d3d3f7c20 */ /* 0x000fe20008410000 */
[----:B------:R-:W-:-:S03]  /*19a0*/  FMUL.FTZ R61, R7, R90 ;  /* 0x0000005a073d7220 */ /* 0x000fc60000410000 */
[----:B------:R-:W-:Y:S01]  /*19b0*/  @P5 FMUL.FTZ R92, R63, R62 ;  /* 0x0000003e3f5c5220 */ /* 0x000fe20000410000 */
[----:B------:R-:W-:Y:S01]  /*19c0*/  FMUL.FTZ R61, R61, R56 ;  /* 0x000000383d3d7220 */ /* 0x000fe20000410000 */
[----:B------:R-:W-:Y:S02]  /*19d0*/  MOV R62, RZ ;  /* 0x000000ff003e7202 */ /* 0x000fe40000000f00 */
[----:B------:R0:W-:Y:S01]  /*19e0*/  F2F.F16.F32 R109, R92 ;  /* 0x0000005c006d7304 */ /* 0x0001e20000200800 */
[----:B------:R-:W-:Y:S01]  /*19f0*/  FMUL.FTZ R90, R61, UR13 ;  /* 0x0000000d3d5a7c20 */ /* 0x000fe20008410000 */
[----:B0-----:R-:W-:Y:S01]  /*1a00*/  HFMA2 R92, -RZ, RZ, 0, 0 ;  /* 0x00000000ff5c7431 */ /* 0x001fe200000001ff */
[----:B--2---:R-:W-:-:S05]  /*1a10*/  @P5 MOV R60, R58 ;  /* 0x0000003a003c5202 */ /* 0x004fca0000000f00 */
[----:B------:R-:W-:-:S05]  /*1a20*/  @P5 HADD2.F32 R60, -RZ, R60.H0_H0 ;  /* 0x2000003cff3c5230 */ /* 0x000fca0000004100 */
[----:B------:R-:W-:Y:S01]  /*1a30*/  @P5 FMUL.FTZ R91, R63, R60 ;  /* 0x0000003c3f5b5220 */ /* 0x000fe20000410000 */
[----:B------:R-:W-:Y:S01]  /*1a40*/  FFMA.FTZ R63, R9, R94, R57 ;  /* 0x0000005e093f7223 */ /* 0x000fe20000010039 */
[----:B------:R-:W-:Y:S02]  /*1a50*/  LOP3.LUT P5, RZ, R8, 0xff0000, RZ, 0xc0, !PT ;  /* 0x00ff000008ff7812 */ /* 0x000fe400078ac0ff */
[----:B------:R-:W-:Y:S01]  /*1a60*/  FADD.FTZ R28, R28, R91 ;  /* 0x0000005b1c1c7221 */ /* 0x000fe20000010000 */
[----:B------:R-:W-:Y:S01]  /*1a70*/  FADD.FTZ R60, R12, -R63 ;  /* 0x8000003f0c3c7221 */ /* 0x000fe20000010000 */
[----:B------:R-:W-:-:S03]  /*1a80*/  @P1 HADD2.F32 R63, -RZ, R102.H0_H0 ;  /* 0x20000066ff3f1230 */ /* 0x000fc60000004100 */
[C---:B------:R-:W-:Y:S02]  /*1a90*/  FMUL.FTZ R61, R7.reuse, R60 ;  /* 0x0000003c073d7220 */ /* 0x040fe40000410000 */
[----:B------:R-:W-:Y:S01]  /*1aa0*/  @P1 FMUL.FTZ R62, R90, R63 ;  /* 0x0000003f5a3e1220 */ /* 0x000fe20000410000 */
[----:B------:R-:W-:Y:S01]  /*1ab0*/  FMUL.FTZ R63, R7, R106 ;  /* 0x0000006a073f7220 */ /* 0x000fe20000410000 */
[-C--:B------:R-:W-:Y:S01]  /*1ac0*/  FMUL.FTZ R61, R61, R56.reuse ;  /* 0x000000383d3d7220 */ /* 0x080fe20000410000 */
[----:B------:R-:W-:Y:S01]  /*1ad0*/  @P6 SHF.R.U32.HI R106, RZ, 0x10, R59 ;  /* 0x00000010ff6a6819 */ /* 0x000fe2000001163b */
[----:B------:R-:W-:Y:S02]  /*1ae0*/  @P5 HADD2.F32 R60, -RZ, R83.H0_H0 ;  /* 0x20000053ff3c5230 */ /* 0x000fe40000004100 */
[----:B------:R-:W-:Y:S01]  /*1af0*/  FMUL.FTZ R63, R63, R56 ;  /* 0x000000383f3f7220 */ /* 0x000fe20000410000 */
[----:B------:R-:W-:Y:S01]  /*1b00*/  FMUL.FTZ R93, R61, UR13 ;  /* 0x0000000d3d5d7c20 */ /* 0x000fe20008410000 */
[----:B------:R-:W0:Y:S01]  /*1b10*/  F2F.F16.F32 R62, R62 ;  /* 0x0000003e003e7304 */ /* 0x000e220000200800 */
[----:B------:R-:W-:-:S02]  /*1b20*/  @P6 HADD2.F32 R106, -RZ, R106.H0_H0 ;  /* 0x2000006aff6a6230 */ /* 0x000fc40000004100 */
[----:B------:R-:W-:Y:S01]  /*1b30*/  FMUL.FTZ R103, R63, UR13 ;  /* 0x0000000d3f677c20 */ /* 0x000fe20008410000 */
[----:B------:R-:W-:Y:S01]  /*1b40*/  @P5 FMUL.FTZ R104, R93, R60 ;  /* 0x0000003c5d685220 */ /* 0x000fe20000410000 */
[----:B------:R-:W-:Y:S02]  /*1b50*/  @P6 HADD2.F32 R60, -RZ, R102.H1_H1 ;  /* 0x30000066ff3c6230 */ /* 0x000fe40000004100 */
[----:B------:R-:W-:-:S03]  /*1b60*/  @P6 FMUL.FTZ R92, R103, R106 ;  /* 0x0000006a675c6220 */ /* 0x000fc60000410000 */
[----:B------:R-:W-:Y:S01]  /*1b70*/  @P6 FMUL.FTZ R105, R103, R60 ;  /* 0x0000003c67696220 */ /* 0x000fe20000410000 */
[----:B------:R-:W-:Y:S01]  /*1b80*/  F2F.F16.F32 R104, R104 ;  /* 0x0000006800687304 */ /* 0x000fe20000200800 */
[----:B------:R-:W1:Y:S01]  /*1b90*/  LDC.64 R60, c[0x0][0x468] ;  /* 0x00011a00ff3c7b82 */ /* 0x000e620000000a00 */
[----:B------:R-:W-:Y:S01]  /*1ba0*/  FADD.FTZ R31, R31, R92 ;  /* 0x0000005c1f1f7221 */ /* 0x000fe20000010000 */
[----:B0-----:R-:W-:-:S05]  /*1bb0*/  IMAD.WIDE.U32 R62, R62, 0x10000, RZ ;  /* 0x000100003e3e7825 */ /* 0x001fca00078e00ff */
[----:B------:R-:W0:Y:S01]  /*1bc0*/  F2F.F16.F32 R105, R105 ;  /* 0x0000006900697304 */ /* 0x000e220000200800 */
[----:B------:R-:W-:Y:S02]  /*1bd0*/  LOP3.LUT R62, R62, R109, RZ, 0xfc, !PT ;  /* 0x0000006d3e3e7212 */ /* 0x000fe400078efcff */
[----:B0-----:R-:W-:Y:S01]  /*1be0*/  SHF.L.U32 R107, R105, 0x10, RZ ;  /* 0x00000010696b7819 */ /* 0x001fe200000006ff */
[----:B-1----:R-:W-:Y:S01]  /*1bf0*/  IMAD.WIDE.U32 R60, R6, 0x8, R60 ;  /* 0x00000008063c7825 */ /* 0x002fe200078e003c */
[----:B------:R-:W-:Y:S02]  /*1c00*/  MOV R105, RZ ;  /* 0x000000ff00697202 */ /* 0x000fe40000000f00 */
[----:B------:R-:W-:Y:S02]  /*1c10*/  LOP3.LUT R63, R63, R107, R104, 0xfe, !PT ;  /* 0x0000006b3f3f7212 */ /* 0x000fe400078efe68 */
[----:B------:R-:W-:Y:S01]  /*1c20*/  @P1 SHF.R.U64 R107, R58, 0x10, R59 ;  /* 0x000000103a6b1819 */ /* 0x000fe2000000123b */
[----:B------:R-:W-:Y:S01]  /*1c30*/  HFMA2 R58, -RZ, RZ, 0, 0 ;  /* 0x00000000ff3a7431 */ /* 0x000fe200000001ff */
[----:B------:R-:W-:Y:S01]  /*1c40*/  @P5 MOV R104, R59 ;  /* 0x0000003b00685202 */ /* 0x000fe20000000f00 */
[----:B------:R0:W-:Y:S01]  /*1c50*/  STG.E.64 desc[UR8][R60.64], R62 ;  /* 0x0000003e3c007986 */ /* 0x0001e2000c101b08 */
[----:B------:R-:W-:Y:S01]  /*1c60*/  IADD3 R6, PT, PT, R6, 0x80, RZ ;  /* 0x0000008006067810 */ /* 0x000fe20007ffe0ff */
[----:B------:R-:W-:-:S02]  /*1c70*/  @P1 HADD2.F32 R59, -RZ, R107.H0_H0 ;  /* 0x2000006bff3b1230 */ /* 0x000fc40000004100 */
[----:B------:R-:W-:-:S03]  /*1c80*/  @P5 HADD2.F32 R104, -RZ, R104.H0_H0 ;  /* 0x20000068ff685230 */ /* 0x000fc60000004100 */
[----:B------:R-:W-:Y:S02]  /*1c90*/  @P1 FMUL.FTZ R58, R90, R59 ;  /* 0x0000003b5a3a1220 */ /* 0x000fe40000410000 */
[----:B------:R-:W-:Y:S02]  /*1ca0*/  @P5 FMUL.FTZ R105, R93, R104 ;  /* 0x000000685d695220 */ /* 0x000fe40000410000 */
[----:B------:R-:W-:Y:S02]  /*1cb0*/  FADD.FTZ R29, R29, R58 ;  /* 0x0000003a1d1d7221 */ /* 0x000fe40000010000 */
[----:B------:R-:W-:-:S07]  /*1cc0*/  FADD.FTZ R30, R30, R105 ;  /* 0x000000691e1e7221 */ /* 0x000fce0000010000 */
.L_x_1114:
[----:B------:R-:W-:Y:S05]  /*1cd0*/  BSYNC.RECONVERGENT B1 ;  /* 0x0000000000017941 */ /* 0x000fea0003800200 */
.L_x_1113:
[----:B------:R-:W-:Y:S04]  /*1ce0*/  BSSY.RECONVERGENT B1, `(.L_x_1115) ;  /* 0x0000048000017945 */ /* 0x000fe80003800200 */
[----:B------:R-:W-:Y:S05]  /*1cf0*/  @!P2 BRA `(.L_x_1116) ;  /* 0x000000040018a947 */ /* 0x000fea0003800000 */
[----:B------:R-:W1:Y:S02]  /*1d00*/  LDC.64 R58, c[0x0][0x390] ;  /* 0x0000e400ff3a7b82 */ /* 0x000e640000000a00 */
[----:B-1----:R-:W-:-:S06]  /*1d10*/  IMAD.WIDE.U32 R58, R6, 0x8, R58 ;  /* 0x00000008063a7825 */ /* 0x002fcc00078e003a */
[----:B------:R-:W2:Y:S01]  /*1d20*/  LDG.E.64 R58, desc[UR8][R58.64] ;  /* 0x000000083a3a7981 */ /* 0x000ea2000c1e1b00 */
[----:B------:R-:W-:Y:S01]  /*1d30*/  LOP3.LUT P5, RZ, R15, 0xff, RZ, 0xc0, !PT ;  /* 0x000000ff0fff7812 */ /* 0x000fe200078ac0ff */
[-CC-:B0-----:R-:W-:Y:S01]  /*1d40*/  FFMA.FTZ R61, R17, R94.reuse, R57.reuse ;  /* 0x0000005e113d7223 */ /* 0x181fe20000010039 */
        /* <DEDUP_REMOVED lines=28> */
[----:B------:R-:W-:-:S03]  /*1f10*/  @P1 HADD2.F32 R63, -RZ, R97.H1_H1 ;  /* 0x30000061ff3f1230 */ /* 0x000fc60000004100 */
        /* <DEDUP_REMOVED lines=36> */
.L_x_1116:
[----:B------:R-:W-:Y:S05]  /*2160*/  BSYNC.RECONVERGENT B1 ;  /* 0x0000000000017941 */ /* 0x000fea0003800200 */
.L_x_1115:
[----:B------:R-:W-:Y:S05]  /*2170*/  @!P3 BRA `(.L_x_1117) ;  /* 0x000000340020b947 */ /* 0x000fea0003800000 */
[----:B------:R-:W2:Y:S02]  /*2180*/  LDC.64 R58, c[0x0][0x390] ;  /* 0x0000e400ff3a7b82 */ /* 0x000ea40000000a00 */
[----:B--2---:R-:W-:-:S06]  /*2190*/  IMAD.WIDE.U32 R58, R6, 0x8, R58 ;  /* 0x00000008063a7825 */ /* 0x004fcc00078e003a */
[----:B------:R-:W2:Y:S01]  /*21a0*/  LDG.E.64 R58, desc[UR8][R58.64] ;  /* 0x000000083a3a7981 */ /* 0x000ea2000c1e1b00 */
[-CC-:B01----:R-:W-:Y:S01]  /*21b0*/  FFMA.FTZ R61, R71, R94.reuse, R57.reuse ;  /* 0x0000005e473d7223 */ /* 0x183fe20000010039 */
[C---:B------:R-:W-:Y:S01]  /*21c0*/  LOP3.LUT P5, RZ, R69.reuse, 0xff, RZ, 0xc0, !PT ;  /* 0x000000ff45ff7812 */ /* 0x040fe200078ac0ff */
[----:B------:R-:W-:Y:S01]  /*21d0*/  FFMA.FTZ R91, R76, R94, R57 ;  /* 0x0000005e4c5b7223 */ /* 0x000fe20000010039 */
[----:B------:R-:W-:Y:S01]  /*21e0*/  CS2R R62, SRZ ;  /* 0x00000000003e7805 */ /* 0x000fe2000001ff00 */
[----:B------:R-:W-:Y:S01]  /*21f0*/  FADD.FTZ R60, R70, -R61 ;  /* 0x8000003d463c7221 */ /* 0x000fe20000010000 */
[C---:B------:R-:W-:Y:S01]  /*2200*/  LOP3.LUT P1, RZ, R69.reuse, 0xff00, RZ, 0xc0, !PT ;  /* 0x0000ff0045ff7812 */ /* 0x040fe2000782c0ff */
[----:B------:R-:W-:Y:S01]  /*2210*/  FADD.FTZ R92, R74, -R91 ;  /* 0x8000005b4a5c7221 */ /* 0x000fe20000010000 */
[----:B------:R-:W-:Y:S01]  /*2220*/  ISETP.GE.U32.AND P6, PT, R69, 0x1000000, PT ;  /* 0x010000004500780c */ /* 0x000fe20003fc6070 */
[----:B------:R-:W-:-:S04]  /*2230*/  FMUL.FTZ R61, R7, R60 ;  /* 0x0000003c073d7220 */ /* 0x000fc80000410000 */
[----:B------:R-:W-:Y:S02]  /*2240*/  FMUL.FTZ R61, R61, R56 ;  /* 0x000000383d3d7220 */ /* 0x000fe40000410000 */
[--C-:B------:R-:W-:Y:S02]  /*2250*/  @P5 HADD2.F32 R90, -RZ, R99.reuse.H0_H0 ;  /* 0x20000063ff5a5230 */ /* 0x100fe40000004100 */
[----:B------:R-:W-:Y:S01]  /*2260*/  FMUL.FTZ R93, R61, UR13 ;  /* 0x0000000d3d5d7c20 */ /* 0x000fe20008410000 */
[-CC-:B------:R-:W-:Y:S01]  /*2270*/  FFMA.FTZ R61, R73, R94.reuse, R57.reuse ;  /* 0x0000005e493d7223 */ /* 0x180fe20000010039 */
[----:B------:R-:W-:Y:S01]  /*2280*/  FFMA.FTZ R94, R78, R94, R57 ;  /* 0x0000005e4e5e7223 */ /* 0x000fe20000010039 */
[----:B------:R-:W-:Y:S01]  /*2290*/  FMUL.FTZ R57, R7, R92 ;  /* 0x0000005c07397220 */ /* 0x000fe20000410000 */
[----:B------:R-:W-:Y:S01]  /*22a0*/  @P5 FMUL.FTZ R62, R93, R90 ;  /* 0x0000005a5d3e5220 */ /* 0x000fe20000410000 */
[----:B------:R-:W-:Y:S01]  /*22b0*/  FADD.FTZ R90, R72, -R61 ;  /* 0x8000003d485a7221 */ /* 0x000fe20000010000 */
[----:B------:R-:W-:Y:S01]  /*22c0*/  FADD.FTZ R94, R75, -R94 ;  /* 0x8000005e4b5e7221 */ /* 0x000fe20000010000 */
[----:B------:R-:W-:Y:S01]  /*22d0*/  FMUL.FTZ R57, R57, R56 ;  /* 0x0000003839397220 */ /* 0x000fe20000410000 */
[----:B------:R-:W-:-:S02]  /*22e0*/  @P1 HADD2.F32 R61, -RZ, R99.H1_H1 ;  /* 0x30000063ff3d1230 */ /* 0x000fc40000004100 */
[----:B------:R-:W-:Y:S01]  /*22f0*/  FMUL.FTZ R91, R7, R90 ;  /* 0x0000005a075b7220 */ /* 0x000fe20000410000 */
[----:B------:R-:W-:Y:S01]  /*2300*/  F2F.F16.F32 R105, R62 ;  /* 0x0000003e00697304 */ /* 0x000fe20000200800 */
[----:B------:R-:W-:Y:S01]  /*2310*/  FMUL.FTZ R90, R57, UR13 ;  /* 0x0000000d395a7c20 */ /* 0x000fe20008410000 */
[----:B------:R-:W-:Y:S01]  /*2320*/  FMUL.FTZ R57, R7, R94 ;  /* 0x0000005e07397220 */ /* 0x000fe20000410000 */
[----:B------:R-:W-:-:S03]  /*2330*/  FMUL.FTZ R7, R91, R56 ;  /* 0x000000385b077220 */ /* 0x000fc60000410000 */
[----:B------:R-:W-:Y:S01]  /*2340*/  FMUL.FTZ R57, R57, R56 ;  /* 0x0000003839397220 */ /* 0x000fe20000410000 */
[----:B------:R-:W-:Y:S02]  /*2350*/  @P6 HADD2.F32 R56, -RZ, R100.H1_H1 ;  /* 0x30000064ff386230 */ /* 0x000fe40000004100 */
[----:B------:R-:W-:Y:S01]  /*2360*/  FMUL.FTZ R7, R7, UR13 ;  /* 0x0000000d07077c20 */ /* 0x000fe20008410000 */
[----:B------:R-:W-:Y:S01]  /*2370*/  FMUL.FTZ R91, R57, UR13 ;  /* 0x0000000d395b7c20 */ /* 0x000fe20008410000 */
[----:B--2---:R-:W-:-:S05]  /*2380*/  @P5 MOV R60, R58 ;  /* 0x0000003a003c5202 */ /* 0x004fca0000000f00 */
[----:B------:R-:W-:-:S05]  /*2390*/  @P5 HADD2.F32 R60, -RZ, R60.H0_H0 ;  /* 0x2000003cff3c5230 */ /* 0x000fca0000004100 */
[----:B------:R-:W-:Y:S01]  /*23a0*/  @P5 FMUL.FTZ R63, R93, R60 ;  /* 0x0000003c5d3f5220 */ /* 0x000fe20000410000 */
[----:B------:R-:W-:Y:S01]  /*23b0*/  LOP3.LUT P5, RZ, R69, 0xff0000, RZ, 0xc0, !PT ;  /* 0x00ff000045ff7812 */ /* 0x000fe200078ac0ff */
[----:B------:R-:W-:Y:S01]  /*23c0*/  HFMA2 R60, -RZ, RZ, 0, 0 ;  /* 0x00000000ff3c7431 */ /* 0x000fe200000001ff */
[----:B------:R-:W-:Y:S01]  /*23d0*/  CS2R R92, SRZ ;  /* 0x00000000005c7805 */ /* 0x000fe2000001ff00 */
[----:B------:R-:W-:Y:S01]  /*23e0*/  @P1 FMUL.FTZ R60, R90, R61 ;  /* 0x0000003d5a3c1220 */ /* 0x000fe20000410000 */
[----:B------:R-:W-:Y:S01]  /*23f0*/  @P6 FMUL.FTZ R93, R91, R56 ;  /* 0x000000385b5d6220 */ /* 0x000fe20000410000 */
[----:B------:R-:W-:Y:S01]  /*2400*/  FADD.FTZ R20, R20, R63 ;  /* 0x0000003f14147221 */ /* 0x000fe20000010000 */
[----:B------:R-:W0:Y:S03]  /*2410*/  LDC.64 R56, c[0x0][0x468] ;  /* 0x00011a00ff387b82 */ /* 0x000e260000000a00 */
[----:B------:R-:W1:Y:S04]  /*2420*/  F2F.F16.F32 R60, R60 ;  /* 0x0000003c003c7304 */ /* 0x000e680000200800 */
[----:B------:R-:W-:-:S04]  /*2430*/  @P5 HADD2.F32 R94, -RZ, R100.H0_H0 ;  /* 0x20000064ff5e5230 */ /* 0x000fc80000004100 */
[----:B------:R-:W2:Y:S01]  /*2440*/  F2F.F16.F32 R93, R93 ;  /* 0x0000005d005d7304 */ /* 0x000ea20000200800 */
[----:B------:R-:W-:Y:S01]  /*2450*/  @P5 FMUL.FTZ R92, R7, R94 ;  /* 0x0000005e075c5220 */ /* 0x000fe20000410000 */
[----:B------:R-:W-:Y:S01]  /*2460*/  @P6 SHF.R.U32.HI R94, RZ, 0x10, R59 ;  /* 0x00000010ff5e6819 */ /* 0x000fe2000001163b */
[----:B-1----:R-:W-:-:S05]  /*2470*/  IMAD.WIDE.U32 R60, R60, 0x10000, RZ ;  /* 0x000100003c3c7825 */ /* 0x002fca00078e00ff */
[----:B------:R-:W1:Y:S01]  /*2480*/  F2F.F16.F32 R92, R92 ;  /* 0x0000005c005c7304 */ /* 0x000e620000200800 */
[----:B------:R-:W-:Y:S01]  /*2490*/  @P6 HADD2.F32 R62, -RZ, R94.H0_H0 ;  /* 0x2000005eff3e6230 */ /* 0x000fe20000004100 */
[----:B------:R-:W-:Y:S01]  /*24a0*/  LOP3.LUT R60, R60, R105, RZ, 0xfc, !PT ;  /* 0x000000693c3c7212 */ /* 0x000fe200078efcff */
[----:B0-----:R-:W-:-:S04]  /*24b0*/  IMAD.WIDE.U32 R56, R6, 0x8, R56 ;  /* 0x0000000806387825 */ /* 0x001fc800078e0038 */
[----:B------:R-:W-:Y:S01]  /*24c0*/  HFMA2 R6, -RZ, RZ, 0, 0 ;  /* 0x00000000ff067431 */ /* 0x000fe200000001ff */
[----:B--2---:R-:W-:Y:S02]  /*24d0*/  SHF.L.U32 R103, R93, 0x10, RZ ;  /* 0x000000105d677819 */ /* 0x004fe400000006ff */
[----:B------:R-:W-:Y:S02]  /*24e0*/  MOV R93, RZ ;  /* 0x000000ff005d7202 */ /* 0x000fe40000000f00 */
[----:B-1----:R-:W-:Y:S02]  /*24f0*/  LOP3.LUT R61, R61, R103, R92, 0xfe, !PT ;  /* 0x000000673d3d7212 */ /* 0x002fe400078efe5c */
[----:B------:R-:W-:Y:S01]  /*2500*/  @P1 SHF.R.U64 R103, R58, 0x10, R59 ;  /* 0x000000103a671819 */ /* 0x000fe2000000123b */
[----:B------:R-:W-:Y:S01]  /*2510*/  HFMA2 R58, -RZ, RZ, 0, 0 ;  /* 0x00000000ff3a7431 */ /* 0x000fe200000001ff */
[----:B------:R-:W-:Y:S01]  /*2520*/  @P5 MOV R92, R59 ;  /* 0x0000003b005c5202 */ /* 0x000fe20000000f00 */
[----:B------:R3:W-:Y:S01]  /*2530*/  STG.E.64 desc[UR8][R56.64], R60 ;  /* 0x0000003c38007986 */ /* 0x0007e2000c101b08 */
[----:B------:R-:W-:Y:S01]  /*2540*/  @P6 FMUL.FTZ R58, R91, R62 ;  /* 0x0000003e5b3a6220 */ /* 0x000fe20000410000 */
[----:B------:R-:W-:-:S02]  /*2550*/  @P1 HADD2.F32 R59, -RZ, R103.H0_H0 ;  /* 0x20000067ff3b1230 */ /* 0x000fc40000004100 */
[----:B------:R-:W-:Y:S02]  /*2560*/  @P5 HADD2.F32 R92, -RZ, R92.H0_H0 ;  /* 0x2000005cff5c5230 */ /* 0x000fe40000004100 */
[----:B------:R-:W-:Y:S01]  /*2570*/  FADD.FTZ R23, R23, R58 ;  /* 0x0000003a17177221 */ /* 0x000fe20000010000 */
[----:B------:R-:W-:Y:S02]  /*2580*/  @P1 FMUL.FTZ R6, R90, R59 ;  /* 0x0000003b5a061220 */ /* 0x000fe40000410000 */
[----:B------:R-:W-:Y:S02]  /*2590*/  @P5 FMUL.FTZ R93, R7, R92 ;  /* 0x0000005c075d5220 */ /* 0x000fe40000410000 */
[----:B------:R-:W-:Y:S02]  /*25a0*/  FADD.FTZ R21, R21, R6 ;  /* 0x0000000615157221 */ /* 0x000fe40000010000 */
[----:B------:R-:W-:Y:S01]  /*25b0*/  FADD.FTZ R22, R22, R93 ;  /* 0x0000005d16167221 */ /* 0x000fe20000010000 */
[----:B---3--:R-:W-:Y:S06]  /*25c0*/  BRA `(.L_x_1117) ;  /* 0x00000030000c7947 */ /* 0x008fec0003800000 */
.L_x_1112:
[----:B------:R-:W-:Y:S04]  /*25d0*/  BSSY.RECONVERGENT B1, `(.L_x_1118) ;  /* 0x0000054000017945 */ /* 0x000fe80003800200 */
[----:B------:R-:W-:Y:S05]  /*25e0*/  @!P4 BRA `(.L_x_1119) ;  /* 0x000000040048c947 */ /* 0x000fea0003800000 */
[----:B------:R-:W0:Y:S02]  /*25f0*/  LDC.64 R58, c[0x0][0x390] ;  /* 0x0000e400ff3a7b82 */ /* 0x000e240000000a00 */
[----:B0-----:R-:W-:-:S06]  /*2600*/  IMAD.WIDE.U32 R58, R6, 0x8, R58 ;  /* 0x00000008063a7825 */ /* 0x001fcc00078e003a */
[----:B------:R-:W2:Y:S01]  /*2610*/  LDG.E.64 R58, desc[UR8][R58.64] ;  /* 0x000000083a3a7981 */ /* 0x000ea2000c1e1b00 */
[----:B------:R-:W-:Y:S01]  /*2620*/  LOP3.LUT P5, RZ, R8, 0xff, RZ, 0xc0, !PT ;  /* 0x000000ff08ff7812 */ /* 0x000fe200078ac0ff */
[-CC-:B------:R-:W-:Y:S01]  /*2630*/  FFMA.FTZ R61, R3, R94.reuse, R57.reuse ;  /* 0x0000005e033d7223 */ /* 0x180fe20000010039 */
[-CC-:B------:R-:W-:Y:S01]  /*2640*/  FFMA.FTZ R62, R14, R94.reuse, R57.reuse ;  /* 0x0000005e0e3e7223 */ /* 0x180fe20000010039 */
[----:B------:R-:W-:Y:S01]  /*2650*/  FFMA.FTZ R63, R9, R94, R57 ;  /* 0x0000005e093f7223 */ /* 0x000fe20000010039 */
[----:B------:R-:W-:Y:S01]  /*2660*/  LOP3.LUT P1, RZ, R8, 0xff00, RZ, 0xc0, !PT ;  /* 0x0000ff0008ff7812 */ /* 0x000fe2000782c0ff */
[----:B------:R-:W-:Y:S01]  /*2670*/  FADD.FTZ R60, R10, -R61 ;  /* 0x8000003d0a3c7221 */ /* 0x000fe20000010000 */
[----:B------:R-:W-:Y:S01]  /*2680*/  FADD.FTZ R62, R11, -R62 ;  /* 0x8000003e0b3e7221 */ /* 0x000fe20000010000 */
[----:B------:R-:W-:Y:S01]  /*2690*/  FADD.FTZ R104, R12, -R63 ;  /* 0x8000003f0c687221 */ /* 0x000fe20000010000 */
[----:B------:R-:W-:Y:S01]  /*26a0*/  MOV R105, RZ ;  /* 0x000000ff00697202 */ /* 0x000fe20000000f00 */
[C---:B------:R-:W-:Y:S01]  /*26b0*/  FMUL.FTZ R61, R7.reuse, R60 ;  /* 0x0000003c073d7220 */ /* 0x040fe20000410000 */
[----:B------:R-:W-:Y:S01]  /*26c0*/  FMUL.FTZ R91, R7, R62 ;  /* 0x0000003e075b7220 */ /* 0x000fe20000410000 */
[----:B------:R-:W-:Y:S01]  /*26d0*/  HFMA2 R107, -RZ, RZ, 0, 0 ;  /* 0x00000000ff6b7431 */ /* 0x000fe200000001ff */
[----:B------:R-:W-:Y:S01]  /*26e0*/  ISETP.GE.U32.AND P6, PT, R8, 0x1000000, PT ;  /* 0x010000000800780c */ /* 0x000fe20003fc6070 */
[----:B------:R-:W-:Y:S01]  /*26f0*/  FMUL.FTZ R62, R61, R56 ;  /* 0x000000383d3e7220 */ /* 0x000fe20000410000 */
[----:B------:R-:W-:-:S02]  /*2700*/  @P5 HADD2.F32 R92, -RZ, R82.H0_H0 ;  /* 0x20000052ff5c5230 */ /* 0x000fc40000004100 */
[----:B------:R-:W-:Y:S01]  /*2710*/  FMUL.FTZ R93, R7, R104 ;  /* 0x00000068075d7220 */ /* 0x000fe20000410000 */
[----:B------:R-:W-:Y:S01]  /*2720*/  FMUL.FTZ R104, R91, R56 ;  /* 0x000000385b687220 */ /* 0x000fe20000410000 */
[----:B------:R-:W-:Y:S01]  /*2730*/  FMUL.FTZ R63, R62, UR13 ;  /* 0x0000000d3e3f7c20 */ /* 0x000fe20008410000 */
[----:B------:R-:W-:Y:S01]  /*2740*/  FFMA.FTZ R62, R16, R94, R57 ;  /* 0x0000005e103e7223 */ /* 0x000fe20000010039 */
[----:B------:R0:W1:Y:S01]  /*2750*/  F2F.F16.F32 R90, R91 ;  /* 0x0000005b005a7304 */ /* 0x0000620000200800 */
[----:B------:R-:W-:Y:S01]  /*2760*/  FMUL.FTZ R104, R104, UR13 ;  /* 0x0000000d68687c20 */ /* 0x000fe20008410000 */
[----:B------:R-:W-:Y:S01]  /*2770*/  @P5 FMUL.FTZ R107, R92, R63 ;  /* 0x0000003f5c6b5220 */ /* 0x000fe20000410000 */
[----:B------:R-:W-:Y:S01]  /*2780*/  FADD.FTZ R62, R13, -R62 ;  /* 0x8000003e0d3e7221 */ /* 0x000fe20000010000 */
[----:B------:R-:W-:Y:S01]  /*2790*/  FMUL.FTZ R103, R93, R56 ;  /* 0x000000385d677220 */ /* 0x000fe20000410000 */
[----:B------:R-:W-:Y:S01]  /*27a0*/  MOV R109, RZ ;  /* 0x000000ff006d7202 */ /* 0x000fe20000000f00 */
[----:B------:R-:W-:-:S02]  /*27b0*/  HFMA2 R110, -RZ, RZ, 0, 0 ;  /* 0x00000000ff6e7431 */ /* 0x000fc400000001ff */
[----:B------:R3:W4:Y:S01]  /*27c0*/  F2F.F16.F32 R111, R61 ;  /* 0x0000003d006f7304 */ /* 0x0007220000200800 */
[----:B0-----:R-:W-:Y:S01]  /*27d0*/  FMUL.FTZ R91, R7, R62 ;  /* 0x0000003e075b7220 */ /* 0x001fe20000410000 */
[----:B------:R-:W-:-:S03]  /*27e0*/  FMUL.FTZ R103, R103, UR13 ;  /* 0x0000000d67677c20 */ /* 0x000fc60008410000 */
[----:B------:R-:W-:-:S03]  /*27f0*/  FMUL.FTZ R106, R91, R56 ;  /* 0x000000385b6a7220 */ /* 0x000fc60000410000 */
[----:B------:R0:W-:Y:S01]  /*2800*/  F2F.F16.F32 R113, R93 ;  /* 0x0000005d00717304 */ /* 0x0001e20000200800 */
[----:B---3--:R-:W-:Y:S02]  /*2810*/  HFMA2 R61, -RZ, RZ, 0, 0 ;  /* 0x00000000ff3d7431 */ /* 0x008fe400000001ff */
[----:B------:R-:W-:-:S05]  /*2820*/  FMUL.FTZ R106, R106, UR13 ;  /* 0x0000000d6a6a7c20 */ /* 0x000fca0008410000 */
[----:B------:R-:W-:Y:S01]  /*2830*/  F2F.F16.F32 R107, R107 ;  /* 0x0000006b006b7304 */ /* 0x000fe20000200800 */
[----:B0-----:R-:W0:Y:S02]  /*2840*/  LDC.64 R92, c[0x0][0x478] ;  /* 0x00011e00ff5c7b82 */ /* 0x001e240000000a00 */
[----:B0-----:R-:W-:Y:S01]  /*2850*/  IMAD.WIDE.U32 R92, R6, 0x8, R92 ;  /* 0x00000008065c7825 */ /* 0x001fe200078e005c */
[----:B--2---:R-:W-:-:S05]  /*2860*/  @P5 MOV R60, R58 ;  /* 0x0000003a003c5202 */ /* 0x004fca0000000f00 */
[----:B------:R-:W-:-:S05]  /*2870*/  @P5 HADD2.F32 R60, -RZ, R60.H0_H0 ;  /* 0x2000003cff3c5230 */ /* 0x000fca0000004100 */
[----:B------:R-:W-:Y:S01]  /*2880*/  @P5 FMUL.FTZ R105, R63, R60 ;  /* 0x0000003c3f695220 */ /* 0x000fe20000410000 */
[----:B------:R-:W-:Y:S01]  /*2890*/  LOP3.LUT P5, RZ, R8, 0xff0000, RZ, 0xc0, !PT ;  /* 0x00ff000008ff7812 */ /* 0x000fe200078ac0ff */
[----:B------:R-:W-:Y:S01]  /*28a0*/  @P1 HADD2.F32 R63, -RZ, R102.H0_H0 ;  /* 0x20000066ff3f1230 */ /* 0x000fe20000004100 */
[----:B------:R1:W0:Y:S01]  /*28b0*/  F2F.F16.F32 R60, R91 ;  /* 0x0000005b003c7304 */ /* 0x0002220000200800 */
[----:B------:R-:W-:-:S03]  /*28c0*/  FADD.FTZ R28, R28, R105 ;  /* 0x000000691c1c7221 */ /* 0x000fc60000010000 */
[----:B------:R-:W-:Y:S01]  /*28d0*/  @P1 FMUL.FTZ R61, R63, R104 ;  /* 0x000000683f3d1220 */ /* 0x000fe20000410000 */
[----:B------:R-:W-:Y:S02]  /*28e0*/  @P6 HADD2.F32 R63, -RZ, R102.H1_H1 ;  /* 0x30000066ff3f6230 */ /* 0x000fe40000004100 */
[----:B-1----:R-:W-:-:S04]  /*28f0*/  IMAD.WIDE.U32 R90, R90, 0x10000, RZ ;  /* 0x000100005a5a7825 */ /* 0x002fc800078e00ff */
[----:B------:R-:W-:Y:S01]  /*2900*/  @P6 FMUL.FTZ R110, R63, R106 ;  /* 0x0000006a3f6e6220 */ /* 0x000fe20000410000 */
[----:B------:R-:W1:Y:S01]  /*2910*/  F2F.F16.F32 R61, R61 ;  /* 0x0000003d003d7304 */ /* 0x000e620000200800 */
[----:B------:R-:W-:Y:S01]  /*2920*/  @P5 HADD2.F32 R62, -RZ, R83.H0_H0 ;  /* 0x20000053ff3e5230 */ /* 0x000fe20000004100 */
[----:B----4-:R-:W-:Y:S02]  /*2930*/  LOP3.LUT R90, R90, R111, RZ, 0xfc, !PT ;  /* 0x0000006f5a5a7212 */ /* 0x010fe400078efcff */
[----:B0-----:R-:W-:Y:S02]  /*2940*/  SHF.L.U32 R112, R60, 0x10, RZ ;  /* 0x000000103c707819 */ /* 0x001fe400000006ff */
[----:B------:R-:W-:Y:S02]  /*2950*/  @P5 FMUL.FTZ R109, R62, R103 ;  /* 0x000000673e6d5220 */ /* 0x000fe40000410000 */
[----:B------:R0:W2:Y:S01]  /*2960*/  F2F.F16.F32 R108, R110 ;  /* 0x0000006e006c7304 */ /* 0x0000a20000200800 */
[----:B------:R-:W3:Y:S01]  /*2970*/  LDC.64 R62, c[0x0][0x468] ;  /* 0x00011a00ff3e7b82 */ /* 0x000ee20000000a00 */
[----:B------:R-:W-:-:S02]  /*2980*/  LOP3.LUT R91, R91, R112, R113, 0xfe, !PT ;  /* 0x000000705b5b7212 */ /* 0x000fc400078efe71 */
[----:B------:R-:W-:Y:S01]  /*2990*/  @P1 SHF.R.U64 R111, R58, 0x10, R59 ;  /* 0x000000103a6f1819 */ /* 0x000fe2000000123b */
[----:B------:R-:W-:Y:S02]  /*29a0*/  HFMA2 R58, -RZ, RZ, 0, 0 ;  /* 0x00000000ff3a7431 */ /* 0x000fe400000001ff */
[----:B-1----:R-:W-:Y:S01]  /*29b0*/  IMAD.WIDE.U32 R60, R61, 0x10000, RZ ;  /* 0x000100003d3c7825 */ /* 0x002fe200078e00ff */
[----:B------:R-:W1:Y:S01]  /*29c0*/  F2F.F16.F32 R109, R109 ;  /* 0x0000006d006d7304 */ /* 0x000e620000200800 */
[----:B------:R4:W-:Y:S02]  /*29d0*/  STG.E.64 desc[UR8][R92.64], R90 ;  /* 0x0000005a5c007986 */ /* 0x0009e4000c101b08 */
[----:B0-----:R-:W-:Y:S01]  /*29e0*/  HFMA2 R110, -RZ, RZ, 0, 0 ;  /* 0x00000000ff6e7431 */ /* 0x001fe200000001ff */
[----:B------:R-:W-:Y:S02]  /*29f0*/  LOP3.LUT R60, R60, R107, RZ, 0xfc, !PT ;  /* 0x0000006b3c3c7212 */ /* 0x000fe400078efcff */
[----:B------:R-:W-:-:S02]  /*2a00*/  MOV R107, RZ ;  /* 0x000000ff006b7202 */ /* 0x000fc40000000f00 */
[----:B--2---:R-:W-:-:S04]  /*2a10*/  SHF.L.U32 R108, R108, 0x10, RZ ;  /* 0x000000106c6c7819 */ /* 0x004fc800000006ff */
[----:B-1----:R-:W-:Y:S01]  /*2a20*/  LOP3.LUT R61, R61, R108, R109, 0xfe, !PT ;  /* 0x0000006c3d3d7212 */ /* 0x002fe200078efe6d */
[C---:B---3--:R-:W-:Y:S01]  /*2a30*/  IMAD.WIDE.U32 R62, R6.reuse, 0x8, R62 ;  /* 0x00000008063e7825 */ /* 0x048fe200078e003e */
[----:B------:R-:W-:Y:S02]  /*2a40*/  @P5 MOV R108, R59 ;  /* 0x0000003b006c5202 */ /* 0x000fe40000000f00 */
[----:B------:R-:W-:Y:S01]  /*2a50*/  @P6 SHF.R.U32.HI R109, RZ, 0x10, R59 ;  /* 0x00000010ff6d6819 */ /* 0x000fe2000001163b */
[----:B------:R-:W-:Y:S01]  /*2a60*/  @P1 HADD2.F32 R59, -RZ, R111.H0_H0 ;  /* 0x2000006fff3b1230 */ /* 0x000fe20000004100 */
[----:B------:R4:W-:Y:S01]  /*2a70*/  STG.E.64 desc[UR8][R62.64], R60 ;  /* 0x0000003c3e007986 */ /* 0x0009e2000c101b08 */
[----:B------:R-:W-:Y:S01]  /*2a80*/  @P5 HADD2.F32 R108, -RZ, R108.H0_H0 ;  /* 0x2000006cff6c5230 */ /* 0x000fe20000004100 */
[----:B------:R-:W-:Y:S01]  /*2a90*/  IADD3 R6, PT, PT, R6, 0x80, RZ ;  /* 0x0000008006067810 */ /* 0x000fe20007ffe0ff */
[----:B------:R-:W-:Y:S02]  /*2aa0*/  @P6 HADD2.F32 R109, -RZ, R109.H0_H0 ;  /* 0x2000006dff6d6230 */ /* 0x000fe40000004100 */
[----:B------:R-:W-:Y:S01]  /*2ab0*/  @P1 FMUL.FTZ R58, R104, R59 ;  /* 0x0000003b683a1220 */ /* 0x000fe20000410000 */
[----:B------:R-:W-:-:S02]  /*2ac0*/  @P5 FMUL.FTZ R107, R103, R108 ;  /* 0x0000006c676b5220 */ /* 0x000fc40000410000 */
[----:B------:R-:W-:Y:S01]  /*2ad0*/  @P6 FMUL.FTZ R110, R106, R109 ;  /* 0x0000006d6a6e6220 */ /* 0x000fe20000410000 */
[----:B------:R-:W-:Y:S01]  /*2ae0*/  FADD.FTZ R29, R29, R58 ;  /* 0x0000003a1d1d7221 */ /* 0x000fe20000010000 */
[----:B------:R-:W-:Y:S02]  /*2af0*/  FADD.FTZ R30, R30, R107 ;  /* 0x0000006b1e1e7221 */ /* 0x000fe40000010000 */
[----:B------:R-:W-:-:S07]  /*2b00*/  FADD.FTZ R31, R31, R110 ;  /* 0x0000006e1f1f7221 */ /* 0x000fce0000010000 */
.L_x_1119:
[----:B------:R-:W-:Y:S05]  /*2b10*/  BSYNC.RECONVERGENT B1 ;  /* 0x0000000000017941 */ /* 0x000fea0003800200 */
.L_x_1118:
[----:B------:R-:W-:Y:S04]  /*2b20*/  BSSY.RECONVERGENT B1, `(.L_x_1120) ;  /* 0x0000054000017945 */ /* 0x000fe80003800200 */
[----:B------:R-:W-:Y:S05]  /*2b30*/  @!P2 BRA `(.L_x_1121) ;  /* 0x000000040048a947 */ /* 0x000fea0003800000 */
[----:B------:R-:W0:Y:S02]  /*2b40*/  LDC.64 R58, c[0x0][0x390] ;  /* 0x0000e400ff3a7b82 */ /* 0x000e240000000a00 */
[----:B0-----:R-:W-:-:S06]  /*2b50*/  IMAD.WIDE.U32 R58, R6, 0x8, R58 ;  /* 0x00000008063a7825 */ /* 0x001fcc00078e003a */
[----:B------:R-:W2:Y:S01]  /*2b60*/  LDG.E.64 R58, desc[UR8][R58.64] ;  /* 0x000000083a3a7981 */ /* 0x000ea2000c1e1b00 */
[----:B------:R-:W-:Y:S01]  /*2b70*/  LOP3.LUT P5, RZ, R15, 0xff, RZ, 0xc0, !PT ;  /* 0x000000ff0fff7812 */ /* 0x000fe200078ac0ff */
[-CC-:B----4-:R-:W-:Y:S01]  /*2b80*/  FFMA.FTZ R61, R17, R94.reuse, R57.reuse ;  /* 0x0000005e113d7223 */ /* 0x190fe20000010039 */
        /* <DEDUP_REMOVED lines=9> */
[----:B------:R-:W-:-:S02]  /*2c20*/  HFMA2 R107, -RZ, RZ, 0, 0 ;  /* 0x00000000ff6b7431 */ /* 0x000fc400000001ff */
[----:B------:R-:W-:Y:S01]  /*2c30*/  FFMA.FTZ R92, R68, R94, R57 ;  /* 0x0000005e445c7223 */ /* 0x000fe20000010039 */
[-C--:B------:R-:W-:Y:S01]  /*2c40*/  FMUL.FTZ R60, R63, R56.reuse ;  /* 0x000000383f3c7220 */ /* 0x080fe20000410000 */
[----:B------:R-:W-:Y:S01]  /*2c50*/  @P5 HADD2.F32 R91, -RZ, R97.H0_H0 ;  /* 0x20000061ff5b5230 */ /* 0x000fe20000004100 */
[----:B------:R-:W-:Y:S01]  /*2c60*/  ISETP.GE.U32.AND P6, PT, R15, 0x1000000, PT ;  /* 0x010000000f00780c */ /* 0x000fe20003fc6070 */
[----:B------:R0:W-:Y:S01]  /*2c70*/  F2F.F16.F32 R111, R63 ;  /* 0x0000003f006f7304 */ /* 0x0001e20000200800 */
[----:B------:R-:W-:Y:S01]  /*2c80*/  FMUL.FTZ R62, R60, UR13 ;  /* 0x0000000d3c3e7c20 */ /* 0x000fe20008410000 */
[----:B------:R-:W-:Y:S01]  /*2c90*/  FADD.FTZ R92, R67, -R92 ;  /* 0x8000005c435c7221 */ /* 0x000fe20000010000 */
[----:B------:R-:W-:Y:S01]  /*2ca0*/  FMUL.FTZ R104, R93, R56 ;  /* 0x000000385d687220 */ /* 0x000fe20000410000 */
[----:B------:R-:W-:Y:S01]  /*2cb0*/  MOV R109, RZ ;  /* 0x000000ff006d7202 */ /* 0x000fe20000000f00 */
[----:B------:R-:W-:Y:S01]  /*2cc0*/  @P5 FMUL.FTZ R107, R91, R62 ;  /* 0x0000003e5b6b5220 */ /* 0x000fe20000410000 */
[----:B------:R-:W-:-:S02]  /*2cd0*/  HFMA2 R91, -RZ, RZ, 0, 0 ;  /* 0x00000000ff5b7431 */ /* 0x000fc400000001ff */
[----:B------:R-:W-:Y:S01]  /*2ce0*/  FMUL.FTZ R104, R104, UR13 ;  /* 0x0000000d68687c20 */ /* 0x000fe20008410000 */
[----:B------:R1:W-:Y:S01]  /*2cf0*/  F2F.F16.F32 R60, R93 ;  /* 0x0000005d003c7304 */ /* 0x0003e20000200800 */
[----:B0-----:R-:W-:Y:S01]  /*2d00*/  FMUL.FTZ R63, R7, R90 ;  /* 0x0000005a073f7220 */ /* 0x001fe20000410000 */
[----:B------:R-:W-:-:S03]  /*2d10*/  HFMA2 R110, -RZ, RZ, 0, 0 ;  /* 0x00000000ff6e7431 */ /* 0x000fc600000001ff */
[----:B------:R-:W-:-:S03]  /*2d20*/  FMUL.FTZ R103, R63, R56 ;  /* 0x000000383f677220 */ /* 0x000fc60000410000 */
[----:B------:R-:W-:Y:S01]  /*2d30*/  F2F.F16.F32 R113, R63 ;  /* 0x0000003f00717304 */ /* 0x000fe20000200800 */
[----:B-1----:R-:W-:Y:S01]  /*2d40*/  FMUL.FTZ R93, R7, R92 ;  /* 0x0000005c075d7220 */ /* 0x002fe20000410000 */
[----:B------:R-:W-:-:S03]  /*2d50*/  FMUL.FTZ R103, R103, UR13 ;  /* 0x0000000d67677c20 */ /* 0x000fc60008410000 */
[----:B------:R-:W-:-:S03]  /*2d60*/  FMUL.FTZ R106, R93, R56 ;  /* 0x000000385d6a7220 */ /* 0x000fc60000410000 */
[----:B------:R0:W1:Y:S01]  /*2d70*/  F2F.F16.F32 R90, R93 ;  /* 0x0000005d005a7304 */ /* 0x0000620000200800 */
[----:B------:R-:W-:-:S07]  /*2d80*/  FMUL.FTZ R106, R106, UR13 ;  /* 0x0000000d6a6a7c20 */ /* 0x000fce0008410000 */
[----:B------:R-:W-:Y:S01]  /*2d90*/  F2F.F16.F32 R107, R107 ;  /* 0x0000006b006b7304 */ /* 0x000fe20000200800 */
[----:B0-----:R-:W0:Y:S01]  /*2da0*/  LDC.64 R92, c[0x0][0x468] ;  /* 0x00011a00ff5c7b82 */ /* 0x001e220000000a00 */
[----:B-1----:R-:W-:Y:S01]  /*2db0*/  SHF.L.U32 R112, R90, 0x10, RZ ;  /* 0x000000105a707819 */ /* 0x002fe200000006ff */
[----:B0-----:R-:W-:Y:S01]  /*2dc0*/  IMAD.WIDE.U32 R92, R6, 0x8, R92 ;  /* 0x00000008065c7825 */ /* 0x001fe200078e005c */
[----:B--2---:R-:W-:-:S05]  /*2dd0*/  @P5 MOV R61, R58 ;  /* 0x0000003a003d5202 */ /* 0x004fca0000000f00 */
[----:B------:R-:W-:-:S05]  /*2de0*/  @P5 HADD2.F32 R61, -RZ, R61.H0_H0 ;  /* 0x2000003dff3d5230 */ /* 0x000fca0000004100 */
[----:B------:R-:W-:Y:S01]  /*2df0*/  @P5 FMUL.FTZ R105, R62, R61 ;  /* 0x0000003d3e695220 */ /* 0x000fe20000410000 */
[----:B------:R-:W-:Y:S01]  /*2e00*/  LOP3.LUT P5, RZ, R15, 0xff0000, RZ, 0xc0, !PT ;  /* 0x00ff00000fff7812 */ /* 0x000fe200078ac0ff */
[----:B------:R-:W-:Y:S02]  /*2e10*/  @P1 HADD2.F32 R61, -RZ, R97.H1_H1 ;  /* 0x30000061ff3d1230 */ /* 0x000fe40000004100 */
[----:B------:R-:W-:-:S03]  /*2e20*/  FADD.FTZ R24, R24, R105 ;  /* 0x0000006918187221 */ /* 0x000fc60000010000 */
[----:B------:R-:W-:Y:S01]  /*2e30*/  @P1 FMUL.FTZ R91, R61, R104 ;  /* 0x000000683d5b1220 */ /* 0x000fe20000410000 */
[----:B------:R-:W-:-:S05]  /*2e40*/  @P6 HADD2.F32 R61, -RZ, R98.H1_H1 ;  /* 0x30000062ff3d6230 */ /* 0x000fca0000004100 */
[----:B------:R-:W-:Y:S01]  /*2e50*/  @P6 FMUL.FTZ R110, R61, R106 ;  /* 0x0000006a3d6e6220 */ /* 0x000fe20000410000 */
[----:B------:R-:W-:Y:S01]  /*2e60*/  @P5 HADD2.F32 R62, -RZ, R98.H0_H0 ;  /* 0x20000062ff3e5230 */ /* 0x000fe20000004100 */
[----:B------:R-:W0:Y:S01]  /*2e70*/  F2F.F16.F32 R91, R91 ;  /* 0x0000005b005b7304 */ /* 0x000e220000200800 */
[----:B------:R-:W-:-:S04]  /*2e80*/  IMAD.WIDE.U32 R60, R60, 0x10000, RZ ;  /* 0x000100003c3c7825 */ /* 0x000fc800078e00ff */
[----:B------:R-:W-:Y:S02]  /*2e90*/  @P5 FMUL.FTZ R109, R62, R103 ;  /* 0x000000673e6d5220 */ /* 0x000fe40000410000 */
[----:B------:R-:W1:Y:S01]  /*2ea0*/  LDC.64 R62, c[0x0][0x478] ;  /* 0x00011e00ff3e7b82 */ /* 0x000e620000000a00 */
[----:B------:R-:W-:Y:S01]  /*2eb0*/  LOP3.LUT R61, R61, R112, R113, 0xfe, !PT ;  /* 0x000000703d3d7212 */ /* 0x000fe200078efe71 */
[----:B------:R2:W3:Y:S01]  /*2ec0*/  F2F.F16.F32 R108, R110 ;  /* 0x0000006e006c7304 */ /* 0x0004e20000200800 */
[----:B------:R-:W-:Y:S02]  /*2ed0*/  LOP3.LUT R60, R60, R111, RZ, 0xfc, !PT ;  /* 0x0000006f3c3c7212 */ /* 0x000fe400078efcff */
[----:B------:R-:W-:Y:S01]  /*2ee0*/  @P1 SHF.R.U64 R111, R58, 0x10, R59 ;  /* 0x000000103a6f1819 */ /* 0x000fe2000000123b */
[----:B------:R-:W-:Y:S02]  /*2ef0*/  HFMA2 R58, -RZ, RZ, 0, 0 ;  /* 0x00000000ff3a7431 */ /* 0x000fe400000001ff */
[----:B0-----:R-:W-:-:S02]  /*2f00*/  IMAD.WIDE.U32 R90, R91, 0x10000, RZ ;  /* 0x000100005b5a7825 */ /* 0x001fc400078e00ff */
[----:B------:R-:W0:Y:S02]  /*2f10*/  F2F.F16.F32 R109, R109 ;  /* 0x0000006d006d7304 */ /* 0x000e240000200800 */
[----:B--2---:R-:W-:Y:S01]  /*2f20*/  HFMA2 R110, -RZ, RZ, 0, 0 ;  /* 0x00000000ff6e7431 */ /* 0x004fe200000001ff */
[----:B------:R-:W-:Y:S02]  /*2f30*/  LOP3.LUT R90, R90, R107, RZ, 0xfc, !PT ;  /* 0x0000006b5a5a7212 */ /* 0x000fe400078efcff */
[----:B------:R-:W-:Y:S02]  /*2f40*/  MOV R107, RZ ;  /* 0x000000ff006b7202 */ /* 0x000fe40000000f00 */
[----:B---3--:R-:W-:Y:S01]  /*2f50*/  SHF.L.U32 R108, R108, 0x10, RZ ;  /* 0x000000106c6c7819 */ /* 0x008fe200000006ff */
[----:B-1----:R-:W-:-:S03]  /*2f60*/  IMAD.WIDE.U32 R62, R6, 0x8, R62 ;  /* 0x00000008063e7825 */ /* 0x002fc600078e003e */
[----:B0-----:R-:W-:Y:S02]  /*2f70*/  LOP3.LUT R91, R91, R108, R109, 0xfe, !PT ;  /* 0x0000006c5b5b7212 */ /* 0x001fe400078efe6d */
[----:B------:R-:W-:Y:S01]  /*2f80*/  @P5 MOV R108, R59 ;  /* 0x0000003b006c5202 */ /* 0x000fe20000000f00 */
[----:B------:R0:W-:Y:S01]  /*2f90*/  STG.E.64 desc[UR8][R62.64], R60 ;  /* 0x0000003c3e007986 */ /* 0x0001e2000c101b08 */
[----:B------:R-:W-:Y:S01]  /*2fa0*/  @P6 SHF.R.U32.HI R109, RZ, 0x10, R59 ;  /* 0x00000010ff6d6819 */ /* 0x000fe2000001163b */
[----:B------:R-:W-:Y:S01]  /*2fb0*/  @P1 HADD2.F32 R59, -RZ, R111.H0_H0 ;  /* 0x2000006fff3b1230 */ /* 0x000fe20000004100 */
[----:B------:R-:W-:Y:S01]  /*2fc0*/  IADD3 R6, PT, PT, R6, 0x80, RZ ;  /* 0x0000008006067810 */ /* 0x000fe20007ffe0ff */
[----:B------:R0:W-:Y:S01]  /*2fd0*/  STG.E.64 desc[UR8][R92.64], R90 ;  /* 0x0000005a5c007986 */ /* 0x0001e2000c101b08 */
[----:B------:R-:W-:Y:S02]  /*2fe0*/  @P5 HADD2.F32 R108, -RZ, R108.H0_H0 ;  /* 0x2000006cff6c5230 */ /* 0x000fe40000004100 */
[----:B------:R-:W-:-:S02]  /*2ff0*/  @P6 HADD2.F32 R109, -RZ, R109.H0_H0 ;  /* 0x2000006dff6d6230 */ /* 0x000fc40000004100 */
[----:B------:R-:W-:Y:S01]  /*3000*/  @P1 FMUL.FTZ R58, R104, R59 ;  /* 0x0000003b683a1220 */ /* 0x000fe20000410000 */
[----:B------:R-:W-:Y:S02]  /*3010*/  @P5 FMUL.FTZ R107, R103, R108 ;  /* 0x0000006c676b5220 */ /* 0x000fe40000410000 */
[----:B------:R-:W-:Y:S01]  /*3020*/  @P6 FMUL.FTZ R110, R106, R109 ;  /* 0x0000006d6a6e6220 */ /* 0x000fe20000410000 */
[----:B------:R-:W-:Y:S01]  /*3030*/  FADD.FTZ R25, R25, R58 ;  /* 0x0000003a19197221 */ /* 0x000fe20000010000 */
[----:B------:R-:W-:Y:S02]  /*3040*/  FADD.FTZ R26, R26, R107 ;  /* 0x0000006b1a1a7221 */ /* 0x000fe40000010000 */
[----:B------:R-:W-:-:S07]  /*3050*/  FADD.FTZ R27, R27, R110 ;  /* 0x0000006e1b1b7221 */ /* 0x000fce0000010000 */
.L_x_1121:
[----:B------:R-:W-:Y:S05]  /*3060*/  BSYNC.RECONVERGENT B1 ;  /* 0x0000000000017941 */ /* 0x000fea0003800200 */
.L_x_1120:
[----:B------:R-:W-:Y:S05]  /*3070*/  @!P3 BRA `(.L_x_1117) ;  /* 0x000000240060b947 */ /* 0x000fea0003800000 */
[----:B------:R-:W1:Y:S02]  /*3080*/  LDC.64 R58, c[0x0][0x390] ;  /* 0x0000e400ff3a7b82 */ /* 0x000e640000000a00 */
[----:B-1----:R-:W-:-:S06]  /*3090*/  IMAD.WIDE.U32 R58, R6, 0x8, R58 ;  /* 0x00000008063a7825 */ /* 0x002fcc00078e003a */
[----:B------:R-:W2:Y:S01]  /*30a0*/  LDG.E.64 R58, desc[UR8][R58.64] ;  /* 0x000000083a3a7981 */ /* 0x000ea2000c1e1b00 */
[----:B------:R-:W-:Y:S01]  /*30b0*/  LOP3.LUT P6, RZ, R69, 0xff, RZ, 0xc0, !PT ;  /* 0x000000ff45ff7812 */ /* 0x000fe200078cc0ff */
[-CC-:B0---4-:R-:W-:Y:S01]  /*30c0*/  FFMA.FTZ R61, R71, R94.reuse, R57.reuse ;  /* 0x0000005e473d7223 */ /* 0x191fe20000010039 */
[-CC-:B------:R-:W-:Y:S01]  /*30d0*/  FFMA.FTZ R63, R76, R94.reuse, R57.reuse ;  /* 0x0000005e4c3f7223 */ /* 0x180fe20000010039 */
[-CC-:B------:R-:W-:Y:S01]  /*30e0*/  FFMA.FTZ R91, R73, R94.reuse, R57.reuse ;  /* 0x0000005e495b7223 */ /* 0x180fe20000010039 */
[----:B------:R-:W-:Y:S01]  /*30f0*/  FFMA.FTZ R94, R78, R94, R57 ;  /* 0x0000005e4e5e7223 */ /* 0x000fe20000010039 */
[----:B------:R-:W-:Y:S01]  /*3100*/  FADD.FTZ R60, R70, -R61 ;  /* 0x8000003d463c7221 */ /* 0x000fe20000010000 */
[----:B------:R-:W-:Y:S01]  /*3110*/  LOP3.LUT P1, RZ, R69, 0xff0000, RZ, 0xc0, !PT ;  /* 0x00ff000045ff7812 */ /* 0x000fe2000782c0ff */
[----:B------:R-:W-:Y:S01]  /*3120*/  FADD.FTZ R90, R72, -R91 ;  /* 0x8000005b485a7221 */ /* 0x000fe20000010000 */
[----:B------:R-:W-:Y:S01]  /*3130*/  MOV R93, RZ ;  /* 0x000000ff005d7202 */ /* 0x000fe20000000f00 */
[----:B------:R-:W-:Y:S01]  /*3140*/  FMUL.FTZ R61, R7, R60 ;  /* 0x0000003c073d7220 */ /* 0x000fe20000410000 */
[----:B------:R-:W-:Y:S01]  /*3150*/  FADD.FTZ R60, R74, -R63 ;  /* 0x8000003f4a3c7221 */ /* 0x000fe20000010000 */
[----:B------:R-:W-:Y:S01]  /*3160*/  HFMA2 R107, -RZ, RZ, 0, 0 ;  /* 0x00000000ff6b7431 */ /* 0x000fe200000001ff */
[----:B------:R-:W-:Y:S01]  /*3170*/  LOP3.LUT P5, RZ, R69, 0xff00, RZ, 0xc0, !PT ;  /* 0x0000ff0045ff7812 */ /* 0x000fe200078ac0ff */
[----:B------:R0:W-:Y:S01]  /*3180*/  F2F.F16.F32 R103, R61 ;  /* 0x0000003d00677304 */ /* 0x0001e20000200800 */
[----:B------:R-:W-:Y:S01]  /*3190*/  FMUL.FTZ R63, R7, R60 ;  /* 0x0000003c073f7220 */ /* 0x000fe20000410000 */
[----:B------:R-:W-:Y:S01]  /*31a0*/  FMUL.FTZ R60, R61, R56 ;  /* 0x000000383d3c7220 */ /* 0x000fe20000410000 */
[----:B------:R-:W-:Y:S01]  /*31b0*/  FMUL.FTZ R111, R7, R90 ;  /* 0x0000005a076f7220 */ /* 0x000fe20000410000 */
[----:B------:R-:W-:Y:S01]  /*31c0*/  FADD.FTZ R94, R75, -R94 ;  /* 0x8000005e4b5e7221 */ /* 0x000fe20000010000 */
[----:B------:R-:W-:Y:S01]  /*31d0*/  CS2R R104, SRZ ;  /* 0x0000000000687805 */ /* 0x000fe2000001ff00 */
[----:B------:R-:W-:Y:S01]  /*31e0*/  FMUL.FTZ R60, R60, UR13 ;  /* 0x0000000d3c3c7c20 */ /* 0x000fe20008410000 */
[----:B------:R-:W-:Y:S01]  /*31f0*/  FMUL.FTZ R92, R111, R56 ;  /* 0x000000386f5c7220 */ /* 0x000fe20000410000 */
[----:B------:R-:W-:Y:S01]  /*3200*/  FMUL.FTZ R113, R7, R94 ;  /* 0x0000005e07717220 */ /* 0x000fe20000410000 */
[----:B0-----:R-:W-:-:S02]  /*3210*/  @P6 HADD2.F32 R61, -RZ, R99.H0_H0 ;  /* 0x20000063ff3d6230 */ /* 0x001fc40000004100 */
[-C--:B------:R-:W-:Y:S01]  /*3220*/  FMUL.FTZ R7, R63, R56.reuse ;  /* 0x000000383f077220 */ /* 0x080fe20000410000 */
[----:B------:R-:W-:Y:S01]  /*3230*/  FMUL.FTZ R92, R92, UR13 ;  /* 0x0000000d5c5c7c20 */ /* 0x000fe20008410000 */
[----:B------:R-:W-:Y:S01]  /*3240*/  FMUL.FTZ R94, R113, R56 ;  /* 0x00000038715e7220 */ /* 0x000fe20000410000 */
[----:B------:R-:W-:Y:S02]  /*3250*/  HFMA2 R91, -RZ, RZ, 0, 0 ;  /* 0x00000000ff5b7431 */ /* 0x000fe400000001ff */
[----:B------:R-:W-:Y:S01]  /*3260*/  @P6 FMUL.FTZ R107, R61, R60 ;  /* 0x0000003c3d6b6220 */ /* 0x000fe20000410000 */
[----:B------:R-:W-:Y:S01]  /*3270*/  FMUL.FTZ R7, R7, UR13 ;  /* 0x0000000d07077c20 */ /* 0x000fe20008410000 */
[----:B------:R-:W-:Y:S01]  /*3280*/  FMUL.FTZ R94, R94, UR13 ;  /* 0x0000000d5e5e7c20 */ /* 0x000fe20008410000 */
[----:B------:R-:W0:Y:S08]  /*3290*/  F2F.F16.F32 R62, R63 ;  /* 0x0000003f003e7304 */ /* 0x000e300000200800 */
[----:B------:R-:W1:Y:S01]  /*32a0*/  F2F.F16.F32 R90, R113 ;  /* 0x00000071005a7304 */ /* 0x000e620000200800 */
[----:B0-----:R-:W-:-:S07]  /*32b0*/  IMAD.WIDE.U32 R62, R62, 0x10000, RZ ;  /* 0x000100003e3e7825 */ /* 0x001fce00078e00ff */
[----:B------:R-:W0:Y:S01]  /*32c0*/  F2F.F16.F32 R109, R111 ;  /* 0x0000006f006d7304 */ /* 0x000e220000200800 */
[----:B------:R-:W-:Y:S02]  /*32d0*/  LOP3.LUT R62, R62, R103, RZ, 0xfc, !PT ;  /* 0x000000673e3e7212 */ /* 0x000fe400078efcff */
[----:B-1----:R-:W-:-:S05]  /*32e0*/  SHF.L.U32 R106, R90, 0x10, RZ ;  /* 0x000000105a6a7819 */ /* 0x002fca00000006ff */
[----:B------:R-:W-:Y:S01]  /*32f0*/  F2F.F16.F32 R107, R107 ;  /* 0x0000006b006b7304 */ /* 0x000fe20000200800 */
[----:B0-----:R-:W-:Y:S02]  /*3300*/  LOP3.LUT R63, R63, R106, R109, 0xfe, !PT ;  /* 0x0000006a3f3f7212 */ /* 0x001fe400078efe6d */
[----:B--2---:R-:W-:Y:S02]  /*3310*/  @P6 MOV R57, R58 ;  /* 0x0000003a00396202 */ /* 0x004fe40000000f00 */
[----:B------:R-:W-:Y:S02]  /*3320*/  @P5 SHF.R.U64 R58, R58, 0x10, R59 ;  /* 0x000000103a3a5819 */ /* 0x000fe4000000123b */
[----:B------:R-:W-:Y:S01]  /*3330*/  @P1 MOV R103, R59 ;  /* 0x0000003b00671202 */ /* 0x000fe20000000f00 */
[----:B------:R-:W-:Y:S02]  /*3340*/  @P6 HADD2.F32 R57, -RZ, R57.H0_H0 ;  /* 0x20000039ff396230 */ /* 0x000fe40000004100 */
[----:B------:R-:W-:-:S02]  /*3350*/  @P5 HADD2.F32 R58, -RZ, R58.H0_H0 ;  /* 0x2000003aff3a5230 */ /* 0x000fc40000004100 */
[----:B------:R-:W-:Y:S02]  /*3360*/  @P1 HADD2.F32 R103, -RZ, R103.H0_H0 ;  /* 0x20000067ff671230 */ /* 0x000fe40000004100 */
[----:B------:R-:W-:Y:S01]  /*3370*/  @P6 FMUL.FTZ R93, R60, R57 ;  /* 0x000000393c5d6220 */ /* 0x000fe20000410000 */
[----:B------:R-:W-:Y:S01]  /*3380*/  ISETP.GE.U32.AND P6, PT, R69, 0x1000000, PT ;  /* 0x010000004500780c */ /* 0x000fe20003fc6070 */
[----:B------:R-:W-:Y:S02]  /*3390*/  @P1 HADD2.F32 R57, -RZ, R100.H0_H0 ;  /* 0x20000064ff391230 */ /* 0x000fe40000004100 */
[----:B------:R-:W-:Y:S02]  /*33a0*/  @P5 HADD2.F32 R60, -RZ, R99.H1_H1 ;  /* 0x30000063ff3c5230 */ /* 0x000fe40000004100 */
[----:B------:R-:W-:Y:S01]  /*33b0*/  FADD.FTZ R20, R20, R93 ;  /* 0x0000005d14147221 */ /* 0x000fe20000010000 */
[----:B------:R-:W-:Y:S02]  /*33c0*/  @P1 FMUL.FTZ R105, R57, R92 ;  /* 0x0000005c39691220 */ /* 0x000fe40000410000 */
[----:B------:R-:W-:-:S02]  /*33d0*/  @P5 FMUL.FTZ R91, R60, R7 ;  /* 0x000000073c5b5220 */ /* 0x000fc40000410000 */
[----:B------:R-:W0:Y:S02]  /*33e0*/  LDC.64 R60, c[0x0][0x478] ;  /* 0x00011e00ff3c7b82 */ /* 0x000e240000000a00 */
[----:B------:R-:W-:Y:S01]  /*33f0*/  F2F.F16.F32 R105, R105 ;  /* 0x0000006900697304 */ /* 0x000fe20000200800 */
[----:B------:R-:W-:-:S05]  /*3400*/  @P6 HADD2.F32 R57, -RZ, R100.H1_H1 ;  /* 0x30000064ff396230 */ /* 0x000fca0000004100 */
[----:B------:R-:W-:Y:S02]  /*3410*/  @P6 FMUL.FTZ R104, R57, R94 ;  /* 0x0000005e39686220 */ /* 0x000fe40000410000 */
[----:B------:R-:W1:Y:S01]  /*3420*/  LDC.64 R56, c[0x0][0x468] ;  /* 0x00011a00ff387b82 */ /* 0x000e620000000a00 */
[----:B------:R-:W2:Y:S08]  /*3430*/  F2F.F16.F32 R91, R91 ;  /* 0x0000005b005b7304 */ /* 0x000eb00000200800 */
[----:B------:R-:W3:Y:S01]  /*3440*/  F2F.F16.F32 R104, R104 ;  /* 0x0000006800687304 */ /* 0x000ee20000200800 */
[----:B0-----:R-:W-:-:S04]  /*3450*/  IMAD.WIDE.U32 R60, R6, 0x8, R60 ;  /* 0x00000008063c7825 */ /* 0x001fc800078e003c */
[----:B--2---:R-:W-:Y:S01]  /*3460*/  IMAD.WIDE.U32 R90, R91, 0x10000, RZ ;  /* 0x000100005b5a7825 */ /* 0x004fe200078e00ff */
[----:B------:R2:W-:Y:S02]  /*3470*/  STG.E.64 desc[UR8][R60.64], R62 ;  /* 0x0000003e3c007986 */ /* 0x0005e4000c101b08 */
[----:B------:R-:W-:Y:S01]  /*3480*/  LOP3.LUT R90, R90, R107, RZ, 0xfc, !PT ;  /* 0x0000006b5a5a7212 */ /* 0x000fe200078efcff */
[----:B-1----:R-:W-:Y:S01]  /*3490*/  IMAD.WIDE.U32 R56, R6, 0x8, R56 ;  /* 0x0000000806387825 */ /* 0x002fe200078e0038 */
[----:B---3--:R-:W-:-:S03]  /*34a0*/  SHF.L.U32 R108, R104, 0x10, RZ ;  /* 0x00000010686c7819 */ /* 0x008fc600000006ff */
[----:B------:R-:W-:Y:S02]  /*34b0*/  HFMA2 R6, -RZ, RZ, 0, 0 ;  /* 0x00000000ff067431 */ /* 0x000fe400000001ff */
[----:B------:R-:W-:Y:S01]  /*34c0*/  @P5 FMUL.FTZ R6, R7, R58 ;  /* 0x0000003a07065220 */ /* 0x000fe20000410000 */
[----:B------:R-:W-:Y:S01]  /*34d0*/  HFMA2 R104, -RZ, RZ, 0, 0 ;  /* 0x00000000ff687431 */ /* 0x000fe200000001ff */
[----:B------:R-:W-:Y:S02]  /*34e0*/  LOP3.LUT R91, R91, R108, R105, 0xfe, !PT ;  /* 0x0000006c5b5b7212 */ /* 0x000fe400078efe69 */
[----:B------:R-:W-:Y:S01]  /*34f0*/  @P6 SHF.R.U32.HI R105, RZ, 0x10, R59 ;  /* 0x00000010ff696819 */ /* 0x000fe2000001163b */
[----:B------:R-:W-:Y:S01]  /*3500*/  FADD.FTZ R21, R21, R6 ;  /* 0x0000000615157221 */ /* 0x000fe20000010000 */
[----:B------:R-:W-:Y:S01]  /*3510*/  MOV R59, RZ ;  /* 0x000000ff003b7202 */ /* 0x000fe20000000f00 */
[----:B------:R2:W-:Y:S01]  /*3520*/  STG.E.64 desc[UR8][R56.64], R90 ;  /* 0x0000005a38007986 */ /* 0x0005e2000c101b08 */
[----:B------:R-:W-:Y:S01]  /*3530*/  @P1 FMUL.FTZ R59, R92, R103 ;  /* 0x000000675c3b1220 */ /* 0x000fe20000410000 */
[----:B------:R-:W-:-:S03]  /*3540*/  @P6 HADD2.F32 R105, -RZ, R105.H0_H0 ;  /* 0x20000069ff696230 */ /* 0x000fc60000004100 */
[----:B------:R-:W-:Y:S02]  /*3550*/  FADD.FTZ R22, R22, R59 ;  /* 0x0000003b16167221 */ /* 0x000fe40000010000 */
[----:B------:R-:W-:-:S04]  /*3560*/  @P6 FMUL.FTZ R104, R94, R105 ;  /* 0x000000695e686220 */ /* 0x000fc80000410000 */
[----:B------:R-:W-:Y:S01]  /*3570*/  FADD.FTZ R23, R23, R104 ;  /* 0x0000006817177221 */ /* 0x000fe20000010000 */
[----:B------:R-:W-:Y:S06]  /*3580*/  BRA `(.L_x_1117) ;  /* 0x00000020001c7947 */ /* 0x000fec0003800000 */
.L_x_1111:
        /* <DEDUP_REMOVED lines=11> */
[-C--:B------:R-:W-:Y:S01]  /*3640*/  FFMA.FTZ R93, R9, R94.reuse, R57 ;  /* 0x0000005e095d7223 */ /* 0x080fe20000010039 */
[----:B------:R-:W-:Y:S01]  /*3650*/  SHF.R.U64 R62, R84, 0x10, R85 ;  /* 0x00000010543e7819 */ /* 0x000fe20000001255 */
[----:B------:R-:W-:Y:S02]  /*3660*/  HADD2.F32 R60, -RZ, R60.H0_H0 ;  /* 0x2000003cff3c7230 */ /* 0x000fe40000004100 */
[----:B------:R-:W-:Y:S01]  /*3670*/  FADD.FTZ R61, R10, -R61 ;  /* 0x8000003d0a3d7221 */ /* 0x000fe20000010000 */
[----:B------:R-:W-:Y:S01]  /*3680*/  MOV R63, R85 ;  /* 0x00000055003f7202 */ /* 0x000fe20000000f00 */
[----:B------:R-:W-:Y:S01]  /*3690*/  FADD.FTZ R105, R12, -R93 ;  /* 0x8000005d0c697221 */ /* 0x000fe20000010000 */
[----:B------:R-:W-:Y:S01]  /*36a0*/  LOP3.LUT P1, RZ, R8, 0xff00, RZ, 0xc0, !PT ;  /* 0x0000ff0008ff7812 */ /* 0x000fe2000782c0ff */
[----:B------:R-:W-:Y:S01]  /*36b0*/  FFMA.FTZ R61, R7, R61, R60 ;  /* 0x0000003d073d7223 */ /* 0x000fe2000001003c */
[----:B------:R-:W-:Y:S01]  /*36c0*/  FFMA.FTZ R60, R14, R94, R57 ;  /* 0x0000005e0e3c7223 */ /* 0x000fe20000010039 */
[----:B------:R-:W-:-:S02]  /*36d0*/  HADD2.F32 R62, -RZ, R62.H0_H0 ;  /* 0x2000003eff3e7230 */ /* 0x000fc40000004100 */
[----:B------:R-:W-:Y:S02]  /*36e0*/  HFMA2 R91, -RZ, RZ, 0, 0 ;  /* 0x00000000ff5b7431 */ /* 0x000fe400000001ff */
[----:B------:R-:W-:Y:S01]  /*36f0*/  FMUL.FTZ R61, R61, R56 ;  /* 0x000000383d3d7220 */ /* 0x000fe20000410000 */
[----:B------:R-:W-:Y:S01]  /*3700*/  FADD.FTZ R103, R11, -R60 ;  /* 0x8000003c0b677221 */ /* 0x000fe20000010000 */
[----:B------:R-:W-:Y:S01]  /*3710*/  @P5 HADD2.F32 R104, -RZ, R82.H0_H0 ;  /* 0x20000052ff685230 */ /* 0x000fe20000004100 */
[----:B------:R-:W-:Y:S01]  /*3720*/  MOV R92, RZ ;  /* 0x000000ff005c7202 */ /* 0x000fe20000000f00 */
[----:B------:R-:W-:Y:S01]  /*3730*/  FMUL.FTZ R93, R61, UR13 ;  /* 0x0000000d3d5d7c20 */ /* 0x000fe20008410000 */
[----:B------:R-:W-:Y:S02]  /*3740*/  HADD2.F32 R90, -RZ, R63.H0_H0 ;  /* 0x2000003fff5a7230 */ /* 0x000fe40000004100 */
[----:B------:R-:W-:Y:S01]  /*3750*/  FFMA.FTZ R61, R7, R103, R62 ;  /* 0x00000067073d7223 */ /* 0x000fe2000001003e */
[----:B------:R-:W-:Y:S01]  /*3760*/  ISETP.GE.U32.AND P6, PT, R8, 0x1000000, PT ;  /* 0x010000000800780c */ /* 0x000fe20003fc6070 */
[----:B------:R-:W-:Y:S01]  /*3770*/  @P5 FMUL.FTZ R92, R104, R93 ;  /* 0x0000005d685c5220 */ /* 0x000fe20000410000 */
[----:B------:R-:W-:-:S02]  /*3780*/  HFMA2 R62, -RZ, RZ, 0, 0 ;  /* 0x00000000ff3e7431 */ /* 0x000fc400000001ff */
[----:B------:R-:W-:Y:S01]  /*3790*/  FFMA.FTZ R63, R7, R105, R90 ;  /* 0x00000069073f7223 */ /* 0x000fe2000001005a */
[----:B------:R-:W-:Y:S01]  /*37a0*/  FFMA.FTZ R90, R16, R94, R57 ;  /* 0x0000005e105a7223 */ /* 0x000fe20000010039 */
[-C--:B------:R-:W-:Y:S01]  /*37b0*/  FMUL.FTZ R61, R61, R56.reuse ;  /* 0x000000383d3d7220 */ /* 0x080fe20000410000 */
[----:B------:R-:W-:Y:S01]  /*37c0*/  CS2R R104, SRZ ;  /* 0x0000000000687805 */ /* 0x000fe2000001ff00 */
[----:B------:R-:W-:Y:S01]  /*37d0*/  FMUL.FTZ R63, R63, R56 ;  /* 0x000000383f3f7220 */ /* 0x000fe20000410000 */
[----:B------:R-:W-:Y:S01]  /*37e0*/  FADD.FTZ R103, R13, -R90 ;  /* 0x8000005a0d677221 */ /* 0x000fe20000010000 */
[----:B------:R-:W-:Y:S01]  /*37f0*/  FMUL.FTZ R90, R61, UR13 ;  /* 0x0000000d3d5a7c20 */ /* 0x000fe20008410000 */
[----:B------:R0:W-:Y:S02]  /*3800*/  F2F.F16.F32 R109, R92 ;  /* 0x0000005c006d7304 */ /* 0x0001e40000200800 */
[----:B0-----:R-:W-:Y:S01]  /*3810*/  HFMA2 R92, -RZ, RZ, 0, 0 ;  /* 0x00000000ff5c7431 */ /* 0x001fe200000001ff */
[----:B--2---:R-:W-:-:S02]  /*3820*/  @P5 MOV R60, R58 ;  /* 0x0000003a003c5202 */ /* 0x004fc40000000f00 */
[----:B------:R-:W-:-:S03]  /*3830*/  @P6 SHF.R.U32.HI R106, RZ, 0x10, R59 ;  /* 0x00000010ff6a6819 */ /* 0x000fc6000001163b */
[----:B------:R-:W-:Y:S02]  /*3840*/  @P5 HADD2.F32 R60, -RZ, R60.H0_H0 ;  /* 0x2000003cff3c5230 */ /* 0x000fe40000004100 */
[----:B------:R-:W-:-:S03]  /*3850*/  @P6 HADD2.F32 R106, -RZ, R106.H0_H0 ;  /* 0x2000006aff6a6230 */ /* 0x000fc60000004100 */
[----:B------:R-:W-:Y:S01]  /*3860*/  @P5 FMUL.FTZ R91, R93, R60 ;  /* 0x0000003c5d5b5220 */ /* 0x000fe20000410000 */
[----:B------:R-:W-:Y:S01]  /*3870*/  LOP3.LUT P5, RZ, R8, 0xff0000, RZ, 0xc0, !PT ;  /* 0x00ff000008ff7812 */ /* 0x000fe200078ac0ff */
[----:B------:R-:W-:Y:S01]  /*3880*/  @P1 HADD2.F32 R93, -RZ, R102.H0_H0 ;  /* 0x20000066ff5d1230 */ /* 0x000fe20000004100 */
[----:B------:R-:W-:Y:S01]  /*3890*/  SHF.R.U32.HI R60, RZ, 0x10, R85 ;  /* 0x00000010ff3c7819 */ /* 0x000fe20000011655 */
[----:B------:R-:W-:-:S03]  /*38a0*/  FADD.FTZ R28, R28, R91 ;  /* 0x0000005b1c1c7221 */ /* 0x000fc60000010000 */
[----:B------:R-:W-:Y:S01]  /*38b0*/  @P1 FMUL.FTZ R62, R93, R90 ;  /* 0x0000005a5d3e1220 */ /* 0x000fe20000410000 */
[----:B------:R-:W-:Y:S02]  /*38c0*/  HADD2.F32 R60, -RZ, R60.H0_H0 ;  /* 0x2000003cff3c7230 */ /* 0x000fe40000004100 */
[----:B------:R-:W-:-:S03]  /*38d0*/  FMUL.FTZ R93, R63, UR13 ;  /* 0x0000000d3f5d7c20 */ /* 0x000fc60008410000 */
[----:B------:R-:W-:Y:S01]  /*38e0*/  FFMA.FTZ R61, R7, R103, R60 ;  /* 0x00000067073d7223 */ /* 0x000fe2000001003c */
[----:B------:R-:W-:Y:S01]  /*38f0*/  @P5 HADD2.F32 R60, -RZ, R83.H0_H0 ;  /* 0x20000053ff3c5230 */ /* 0x000fe20000004100 */
[----:B------:R-:W0:Y:S02]  /*3900*/  F2F.F16.F32 R62, R62 ;  /* 0x0000003e003e7304 */ /* 0x000e240000200800 */
[----:B------:R-:W-:Y:S02]  /*3910*/  FMUL.FTZ R61, R61, R56 ;  /* 0x000000383d3d7220 */ /* 0x000fe40000410000 */
[----:B------:R-:W-:Y:S01]  /*3920*/  @P5 FMUL.FTZ R104, R60, R93 ;  /* 0x0000005d3c685220 */ /* 0x000fe20000410000 */
[----:B------:R-:W-:Y:S02]  /*3930*/  @P6 HADD2.F32 R60, -RZ, R102.H1_H1 ;  /* 0x30000066ff3c6230 */ /* 0x000fe40000004100 */
[----:B------:R-:W-:-:S04]  /*3940*/  FMUL.FTZ R103, R61, UR13 ;  /* 0x0000000d3d677c20 */ /* 0x000fc80008410000 */
[----:B------:R-:W-:Y:S01]  /*3950*/  @P6 FMUL.FTZ R105, R60, R103 ;  /* 0x000000673c696220 */ /* 0x000fe20000410000 */
[----:B------:R-:W-:Y:S01]  /*3960*/  F2F.F16.F32 R104, R104 ;  /* 0x0000006800687304 */ /* 0x000fe20000200800 */
[----:B------:R-:W1:Y:S01]  /*3970*/  LDC.64 R60, c[0x0][0x468] ;  /* 0x00011a00ff3c7b82 */ /* 0x000e620000000a00 */
[----:B------:R-:W-:Y:S01]  /*3980*/  @P6 FMUL.FTZ R92, R103, R106 ;  /* 0x0000006a675c6220 */ /* 0x000fe20000410000 */
[----:B0-----:R-:W-:-:S04]  /*3990*/  IMAD.WIDE.U32 R62, R62, 0x10000, RZ ;  /* 0x000100003e3e7825 */ /* 0x001fc800078e00ff */
[----:B------:R-:W-:Y:S01]  /*39a0*/  FADD.FTZ R31, R31, R92 ;  /* 0x0000005c1f1f7221 */ /* 0x000fe20000010000 */
        /* <DEDUP_REMOVED lines=17> */
.L_x_1124:
[----:B------:R-:W-:Y:S05]  /*3ac0*/  BSYNC.RECONVERGENT B1 ;  /* 0x0000000000017941 */ /* 0x000fea0003800200 */
.L_x_1123:
[----:B------:R-:W-:Y:S04]  /*3ad0*/  BSSY.RECONVERGENT B1, `(.L_x_1125) ;  /* 0x0000050000017945 */ /* 0x000fe80003800200 */
[----:B------:R-:W-:Y:S05]  /*3ae0*/  @!P2 BRA `(.L_x_1126) ;  /* 0x000000040038a947 */ /* 0x000fea0003800000 */
[----:B------:R-:W1:Y:S02]  /*3af0*/  LDC.64 R58, c[0x0][0x390] ;  /* 0x0000e400ff3a7b82 */ /* 0x000e640000000a00 */
[----:B-1----:R-:W-:-:S06]  /*3b00*/  IMAD.WIDE.U32 R58, R6, 0x8, R58 ;  /* 0x00000008063a7825 */ /* 0x002fcc00078e003a */
[----:B------:R-:W2:Y:S01]  /*3b10*/  LDG.E.64 R58, desc[UR8][R58.64] ;  /* 0x000000083a3a7981 */ /* 0x000ea2000c1e1b00 */
[----:B0-----:R-:W-:Y:S01]  /*3b20*/  MOV R60, R86 ;  /* 0x00000056003c7202 */ /* 0x001fe20000000f00 */
        /* <DEDUP_REMOVED lines=38> */
[----:B------:R-:W-:Y:S01]  /*3d90*/  @P1 HADD2.F32 R93, -RZ, R97.H1_H1 ;  /* 0x30000061ff5d1230 */ /* 0x000fe20000004100 */
[----:B------:R-:W-:Y:S01]  /*3da0*/  SHF.R.U32.HI R60, RZ, 0x10, R87 ;  /* 0x00000010ff3c7819 */ /* 0x000fe20000011657 */
[----:B------:R-:W-:-:S03]  /*3db0*/  FADD.FTZ R24, R24, R91 ;  /* 0x0000005b18187221 */ /* 0x000fc60000010000 */
[----:B------:R-:W-:Y:S01]  /*3dc0*/  @P1 FMUL.FTZ R62, R93, R90 ;  /* 0x0000005a5d3e1220 */ /* 0x000fe20000410000 */
[----:B------:R-:W-:Y:S02]  /*3dd0*/  HADD2.F32 R60, -RZ, R60.H0_H0 ;  /* 0x2000003cff3c7230 */ /* 0x000fe40000004100 */
[----:B------:R-:W-:-:S03]  /*3de0*/  FMUL.FTZ R93, R63, UR13 ;  /* 0x0000000d3f5d7c20 */ /* 0x000fc60008410000 */
[----:B------:R-:W-:Y:S01]  /*3df0*/  FFMA.FTZ R61, R7, R103, R60 ;  /* 0x00000067073d7223 */ /* 0x000fe2000001003c */
[--C-:B------:R-:W-:Y:S01]  /*3e00*/  @P5 HADD2.F32 R60, -RZ, R98.reuse.H0_H0 ;  /* 0x20000062ff3c5230 */ /* 0x100fe20000004100 */
        /* <DEDUP_REMOVED lines=28> */
.L_x_1126:
[----:B------:R-:W-:Y:S05]  /*3fd0*/  BSYNC.RECONVERGENT B1 ;  /* 0x0000000000017941 */ /* 0x000fea0003800200 */
.L_x_1125:
[----:B------:R-:W-:Y:S05]  /*3fe0*/  @!P3 BRA `(.L_x_1117) ;  /* 0x000000140084b947 */ /* 0x000fea0003800000 */
[----:B------:R-:W2:Y:S02]  /*3ff0*/  LDC.64 R58, c[0x0][0x390] ;  /* 0x0000e400ff3a7b82 */ /* 0x000ea40000000a00 */
[----:B--2---:R-:W-:-:S06]  /*4000*/  IMAD.WIDE.U32 R58, R6, 0x8, R58 ;  /* 0x00000008063a7825 */ /* 0x004fcc00078e003a */
[----:B------:R-:W2:Y:S01]  /*4010*/  LDG.E.64 R58, desc[UR8][R58.64] ;  /* 0x000000083a3a7981 */ /* 0x000ea2000c1e1b00 */
[----:B01----:R-:W-:Y:S01]  /*4020*/  MOV R60, R88 ;  /* 0x00000058003c7202 */ /* 0x003fe20000000f00 */
[-CC-:B------:R-:W-:Y:S01]  /*4030*/  FFMA.FTZ R61, R71, R94.reuse, R57.reuse ;  /* 0x0000005e473d7223 */ /* 0x180fe20000010039 */
[----:B------:R-:W-:Y:S01]  /*4040*/  LOP3.LUT P5, RZ, R69, 0xff, RZ, 0xc0, !PT ;  /* 0x000000ff45ff7812 */ /* 0x000fe200078ac0ff */
[-C--:B------:R-:W-:Y:S01]  /*4050*/  FFMA.FTZ R103, R73, R94.reuse, R57 ;  /* 0x0000005e49677223 */ /* 0x080fe20000010039 */
[----:B------:R-:W-:Y:S01]  /*4060*/  MOV R91, R89 ;  /* 0x00000059005b7202 */ /* 0x000fe20000000f00 */
[----:B------:R-:W-:Y:S02]  /*4070*/  HADD2.F32 R60, -RZ, R60.H0_H0 ;  /* 0x2000003cff3c7230 */ /* 0x000fe40000004100 */
[----:B------:R-:W-:Y:S01]  /*4080*/  FADD.FTZ R61, R70, -R61 ;  /* 0x8000003d463d7221 */ /* 0x000fe20000010000 */
[----:B------:R-:W-:Y:S01]  /*4090*/  SHF.R.U64 R62, R88, 0x10, R89 ;  /* 0x00000010583e7819 */ /* 0x000fe20000001259 */
[----:B------:R-:W-:Y:S01]  /*40a0*/  FFMA.FTZ R93, R76, R94, R57 ;  /* 0x0000005e4c5d7223 */ /* 0x000fe20000010039 */
[----:B------:R-:W-:-:S02]  /*40b0*/  HADD2.F32 R92, -RZ, R91.H0_H0 ;  /* 0x2000005bff5c7230 */ /* 0x000fc40000004100 */
[----:B------:R-:W-:Y:S01]  /*40c0*/  FFMA.FTZ R61, R7, R61, R60 ;  /* 0x0000003d073d7223 */ /* 0x000fe2000001003c */
[----:B------:R-:W-:Y:S01]  /*40d0*/  FADD.FTZ R103, R72, -R103 ;  /* 0x8000006748677221 */ /* 0x000fe20000010000 */
[----:B------:R-:W-:Y:S02]  /*40e0*/  HADD2.F32 R62, -RZ, R62.H0_H0 ;  /* 0x2000003eff3e7230 */ /* 0x000fe40000004100 */
[----:B------:R-:W-:Y:S01]  /*40f0*/  FADD.FTZ R93, R74, -R93 ;  /* 0x8000005d4a5d7221 */ /* 0x000fe20000010000 */
[----:B------:R-:W-:Y:S01]  /*4100*/  FMUL.FTZ R61, R61, R56 ;  /* 0x000000383d3d7220 */ /* 0x000fe20000410000 */
[----:B------:R-:W-:Y:S01]  /*4110*/  LOP3.LUT P1, RZ, R69, 0xff00, RZ, 0xc0, !PT ;  /* 0x0000ff0045ff7812 */ /* 0x000fe2000782c0ff */
[----:B------:R-:W-:Y:S01]  /*4120*/  FFMA.FTZ R94, R78, R94, R57 ;  /* 0x0000005e4e5e7223 */ /* 0x000fe20000010039 */
[----:B------:R-:W-:Y:S01]  /*4130*/  FFMA.FTZ R57, R7, R93, R62 ;  /* 0x0000005d07397223 */ /* 0x000fe2000001003e */
[----:B------:R-:W-:Y:S01]  /*4140*/  FMUL.FTZ R91, R61, UR13 ;  /* 0x0000000d3d5b7c20 */ /* 0x000fe20008410000 */
[----:B------:R-:W-:Y:S01]  /*4150*/  FFMA.FTZ R61, R7, R103, R92 ;  /* 0x00000067073d7223 */ /* 0x000fe2000001005c */
[----:B------:R-:W-:Y:S01]  /*4160*/  SHF.R.U32.HI R92, RZ, 0x10, R89 ;  /* 0x00000010ff5c7819 */ /* 0x000fe20000011659 */
[----:B------:R-:W-:Y:S01]  /*4170*/  @P5 HADD2.F32 R104, -RZ, R99.H0_H0 ;  /* 0x20000063ff685230 */ /* 0x000fe20000004100 */
[----:B------:R-:W-:Y:S01]  /*4180*/  ISETP.GE.U32.AND P6, PT, R69, 0x1000000, PT ;  /* 0x010000004500780c */ /* 0x000fe20003fc6070 */
[----:B------:R-:W-:Y:S01]  /*4190*/  FMUL.FTZ R57, R57, R56 ;  /* 0x0000003839397220 */ /* 0x000fe20000410000 */
[----:B------:R-:W-:-:S02]  /*41a0*/  HFMA2 R63, -RZ, RZ, 0, 0 ;  /* 0x00000000ff3f7431 */ /* 0x000fc400000001ff */
[----:B------:R-:W-:Y:S01]  /*41b0*/  HADD2.F32 R92, -RZ, R92.H0_H0 ;  /* 0x2000005cff5c7230 */ /* 0x000fe20000004100 */
[----:B------:R-:W-:Y:S01]  /*41c0*/  MOV R90, RZ ;  /* 0x000000ff005a7202 */ /* 0x000fe20000000f00 */
[----:B------:R-:W-:Y:S01]  /*41d0*/  FADD.FTZ R94, R75, -R94 ;  /* 0x8000005e4b5e7221 */ /* 0x000fe20000010000 */
[----:B------:R-:W-:Y:S01]  /*41e0*/  @P5 FMUL.FTZ R90, R104, R91 ;  /* 0x0000005b685a5220 */ /* 0x000fe20000410000 */
[----:B------:R-:W-:Y:S02]  /*41f0*/  FMUL.FTZ R62, R57, UR13 ;  /* 0x0000000d393e7c20 */ /* 0x000fe40008410000 */
[----:B------:R-:W-:Y:S01]  /*4200*/  FFMA.FTZ R57, R7, R94, R92 ;  /* 0x0000005e07397223 */ /* 0x000fe2000001005c */
[-C--:B------:R-:W-:Y:S01]  /*4210*/  FMUL.FTZ R7, R61, R56.reuse ;  /* 0x000000383d077220 */ /* 0x080fe20000410000 */
[----:B------:R-:W-:Y:S01]  /*4220*/  CS2R R92, SRZ ;  /* 0x00000000005c7805 */ /* 0x000fe2000001ff00 */
[----:B------:R0:W-:Y:S01]  /*4230*/  F2F.F16.F32 R105, R90 ;  /* 0x0000005a00697304 */ /* 0x0001e20000200800 */
[----:B------:R-:W-:Y:S01]  /*4240*/  FMUL.FTZ R57, R57, R56 ;  /* 0x0000003839397220 */ /* 0x000fe20000410000 */
[----:B------:R-:W-:-:S02]  /*4250*/  @P6 HADD2.F32 R56, -RZ, R100.H1_H1 ;  /* 0x30000064ff386230 */ /* 0x000fc40000004100 */
[----:B------:R-:W-:Y:S01]  /*4260*/  FMUL.FTZ R7, R7, UR13 ;  /* 0x0000000d07077c20 */ /* 0x000fe20008410000 */
[----:B--2---:R-:W-:-:S05]  /*4270*/  @P5 MOV R60, R58 ;  /* 0x0000003a003c5202 */ /* 0x004fca0000000f00 */
[----:B------:R-:W-:-:S05]  /*4280*/  @P5 HADD2.F32 R60, -RZ, R60.H0_H0 ;  /* 0x2000003cff3c5230 */ /* 0x000fca0000004100 */
[----:B------:R-:W-:Y:S01]  /*4290*/  @P5 FMUL.FTZ R63, R91, R60 ;  /* 0x0000003c5b3f5220 */ /* 0x000fe20000410000 */
[----:B------:R-:W-:Y:S01]  /*42a0*/  LOP3.LUT P5, RZ, R69, 0xff0000, RZ, 0xc0, !PT ;  /* 0x00ff000045ff7812 */ /* 0x000fe200078ac0ff */
[----:B------:R-:W-:Y:S02]  /*42b0*/  @P1 HADD2.F32 R91, -RZ, R99.H1_H1 ;  /* 0x30000063ff5b1230 */ /* 0x000fe40000004100 */
[----:B------:R-:W-:Y:S02]  /*42c0*/  HFMA2 R60, -RZ, RZ, 0, 0 ;  /* 0x00000000ff3c7431 */ /* 0x000fe400000001ff */
[----:B------:R-:W-:Y:S01]  /*42d0*/  FADD.FTZ R20, R20, R63 ;  /* 0x0000003f14147221 */ /* 0x000fe20000010000 */
[----:B------:R-:W-:Y:S01]  /*42e0*/  @P1 FMUL.FTZ R60, R91, R62 ;  /* 0x0000003e5b3c1220 */ /* 0x000fe20000410000 */
[----:B------:R-:W-:-:S04]  /*42f0*/  FMUL.FTZ R91, R57, UR13 ;  /* 0x0000000d395b7c20 */ /* 0x000fc80008410000 */
[----:B------:R-:W-:Y:S01]  /*4300*/  @P6 FMUL.FTZ R93, R56, R91 ;  /* 0x0000005b385d6220 */ /* 0x000fe20000410000 */
[----:B------:R-:W1:Y:S01]  /*4310*/  F2F.F16.F32 R60, R60 ;  /* 0x0000003c003c7304 */ /* 0x000e620000200800 */
[----:B------:R-:W-:Y:S01]  /*4320*/  @P5 HADD2.F32 R94, -RZ, R100.H0_H0 ;  /* 0x20000064ff5e5230 */ /* 0x000fe20000004100 */
[----:B------:R-:W2:Y:S04]  /*4330*/  LDC.64 R56, c[0x0][0x468] ;  /* 0x00011a00ff387b82 */ /* 0x000ea80000000a00 */
[----:B------:R-:W-:Y:S01]  /*4340*/  @P5 FMUL.FTZ R92, R94, R7 ;  /* 0x000000075e5c5220 */ /* 0x000fe20000410000 */
[----:B------:R-:W-:Y:S01]  /*4350*/  @P6 SHF.R.U32.HI R94, RZ, 0x10, R59 ;  /* 0x00000010ff5e6819 */ /* 0x000fe2000001163b */
[----:B------:R-:W3:Y:S04]  /*4360*/  F2F.F16.F32 R93, R93 ;  /* 0x0000005d005d7304 */ /* 0x000ee80000200800 */
[----:B0-----:R-:W-:-:S02]  /*4370*/  @P6 HADD2.F32 R90, -RZ, R94.H0_H0 ;  /* 0x2000005eff5a6230 */ /* 0x001fc40000004100 */
[----:B-1----:R-:W-:Y:S02]  /*4380*/  IMAD.WIDE.U32 R60, R60, 0x10000, RZ ;  /* 0x000100003c3c7825 */ /* 0x002fe400078e00ff */
[----:B------:R-:W0:Y:S01]  /*4390*/  F2F.F16.F32 R92, R92 ;  /* 0x0000005c005c7304 */ /* 0x000e220000200800 */
[----:B------:R-:W-:Y:S02]  /*43a0*/  LOP3.LUT R60, R60, R105, RZ, 0xfc, !PT ;  /* 0x000000693c3c7212 */ /* 0x000fe400078efcff */
[----:B---3--:R-:W-:Y:S02]  /*43b0*/  SHF.L.U32 R103, R93, 0x10, RZ ;  /* 0x000000105d677819 */ /* 0x008fe400000006ff */
[----:B------:R-:W-:Y:S01]  /*43c0*/  MOV R93, RZ ;  /* 0x000000ff005d7202 */ /* 0x000fe20000000f00 */
[----:B--2---:R-:W-:-:S04]  /*43d0*/  IMAD.WIDE.U32 R56, R6, 0x8, R56 ;  /* 0x0000000806387825 */ /* 0x004fc800078e0038 */
[----:B------:R-:W-:Y:S01]  /*43e0*/  HFMA2 R6, -RZ, RZ, 0, 0 ;  /* 0x00000000ff067431 */ /* 0x000fe200000001ff */
[----:B0-----:R-:W-:Y:S02]  /*43f0*/  LOP3.LUT R61, R61, R103, R92, 0xfe, !PT ;  /* 0x000000673d3d7212 */ /* 0x001fe400078efe5c */
[----:B------:R-:W-:Y:S01]  /*4400*/  @P1 SHF.R.U64 R103, R58, 0x10, R59 ;  /* 0x000000103a671819 */ /* 0x000fe2000000123b */
[----:B------:R-:W-:Y:S01]  /*4410*/  HFMA2 R58, -RZ, RZ, 0, 0 ;  /* 0x00000000ff3a7431 */ /* 0x000fe200000001ff */
[----:B------:R-:W-:Y:S01]  /*4420*/  @P5 MOV R92, R59 ;  /* 0x0000003b005c5202 */ /* 0x000fe20000000f00 */
[----:B------:R2:W-:Y:S01]  /*4430*/  STG.E.64 desc[UR8][R56.64], R60 ;  /* 0x0000003c38007986 */ /* 0x0005e2000c101b08 */
[----:B------:R-:W-:Y:S01]  /*4440*/  @P6 FMUL.FTZ R58, R91, R90 ;  /* 0x0000005a5b3a6220 */ /* 0x000fe20000410000 */
[----:B------:R-:W-:Y:S02]  /*4450*/  @P1 HADD2.F32 R59, -RZ, R103.H0_H0 ;  /* 0x20000067ff3b1230 */ /* 0x000fe40000004100 */
[----:B------:R-:W-:-:S02]  /*4460*/  @P5 HADD2.F32 R92, -RZ, R92.H0_H0 ;  /* 0x2000005cff5c5230 */ /* 0x000fc40000004100 */
[----:B------:R-:W-:Y:S01]  /*4470*/  FADD.FTZ R23, R23, R58 ;  /* 0x0000003a17177221 */ /* 0x000fe20000010000 */
[----:B------:R-:W-:Y:S02]  /*4480*/  @P1 FMUL.FTZ R6, R62, R59 ;  /* 0x0000003b3e061220 */ /* 0x000fe40000410000 */
[----:B------:R-:W-:Y:S02]  /*4490*/  @P5 FMUL.FTZ R93, R7, R92 ;  /* 0x0000005c075d5220 */ /* 0x000fe40000410000 */
[----:B------:R-:W-:Y:S02]  /*44a0*/  FADD.FTZ R21, R21, R6 ;  /* 0x0000000615157221 */ /* 0x000fe40000010000 */
[----:B------:R-:W-:Y:S01]  /*44b0*/  FADD.FTZ R22, R22, R93 ;  /* 0x0000005d16167221 */ /* 0x000fe20000010000 */
[----:B--2---:R-:W-:Y:S06]  /*44c0*/  BRA `(.L_x_1117) ;  /* 0x00000010004c7947 */ /* 0x004fec0003800000 */
.L_x_1122:
[----:B------:R-:W-:Y:S04]  /*44d0*/  BSSY.RECONVERGENT B1, `(.L_x_1127) ;  /* 0x000005c000017945 */ /* 0x000fe80003800200 */
[----:B------:R-:W-:Y:S05]  /*44e0*/  @!P4 BRA `(.L_x_1128) ;  /* 0x000000040068c947 */ /* 0x000fea0003800000 */
[----:B------:R-:W0:Y:S02]  /*44f0*/  LDC.64 R58, c[0x0][0x390] ;  /* 0x0000e400ff3a7b82 */ /* 0x000e240000000a00 */
[----:B0-----:R-:W-:-:S05]  /*4500*/  IMAD.WIDE.U32 R58, R6, 0x8, R58 ;  /* 0x00000008063a7825 */ /* 0x001fca00078e003a */
[----:B------:R0:W2:Y:S01]  /*4510*/  LDG.E.64 R60, desc[UR8][R58.64] ;  /* 0x000000083a3c7981 */ /* 0x0000a2000c1e1b00 */
[----:B------:R-:W-:Y:S01]  /*4520*/  MOV R90, R84 ;  /* 0x00000054005a7202 */ /* 0x000fe20000000f00 */
[-CC-:B------:R-:W-:Y:S01]  /*4530*/  FFMA.FTZ R63, R3, R94.reuse, R57.reuse ;  /* 0x0000005e033f7223 */ /* 0x180fe20000010039 */
[----:B------:R-:W-:Y:S01]  /*4540*/  LOP3.LUT P6, RZ, R8, 0xff, RZ, 0xc0, !PT ;  /* 0x000000ff08ff7812 */ /* 0x000fe200078cc0ff */
[-C--:B------:R-:W-:Y:S01]  /*4550*/  FFMA.FTZ R92, R14, R94.reuse, R57 ;  /* 0x0000005e0e5c7223 */ /* 0x080fe20000010039 */
[----:B------:R-:W-:Y:S01]  /*4560*/  SHF.R.U64 R91, R84, 0x10, R85 ;  /* 0x00000010545b7819 */ /* 0x000fe20000001255 */
[----:B------:R-:W-:Y:S01]  /*4570*/  FFMA.FTZ R93, R9, R94, R57 ;  /* 0x0000005e095d7223 */ /* 0x000fe20000010039 */
[----:B------:R-:W-:Y:S01]  /*4580*/  MOV R103, R85 ;  /* 0x0000005500677202 */ /* 0x000fe20000000f00 */
[----:B------:R-:W-:Y:S02]  /*4590*/  HADD2.F32 R90, -RZ, R90.H0_H0 ;  /* 0x2000005aff5a7230 */ /* 0x000fe40000004100 */
[----:B------:R-:W-:Y:S01]  /*45a0*/  FADD.FTZ R62, R10, -R63 ;  /* 0x8000003f0a3e7221 */ /* 0x000fe20000010000 */
[----:B------:R-:W-:-:S02]  /*45b0*/  HADD2.F32 R91, -RZ, R91.H0_H0 ;  /* 0x2000005bff5b7230 */ /* 0x000fc40000004100 */
[----:B------:R-:W-:Y:S01]  /*45c0*/  FADD.FTZ R92, R11, -R92 ;  /* 0x8000005c0b5c7221 */ /* 0x000fe20000010000 */
[----:B0-----:R-:W-:Y:S02]  /*45d0*/  HADD2.F32 R59, -RZ, R103.H0_H0 ;  /* 0x20000067ff3b7230 */ /* 0x001fe40000004100 */
[----:B------:R-:W-:Y:S01]  /*45e0*/  FADD.FTZ R58, R12, -R93 ;  /* 0x8000005d0c3a7221 */ /* 0x000fe20000010000 */
[C---:B------:R-:W-:Y:S01]  /*45f0*/  FFMA.FTZ R63, R7.reuse, R62, R90 ;  /* 0x0000003e073f7223 */ /* 0x040fe2000001005a */
[C---:B------:R-:W-:Y:S01]  /*4600*/  FFMA.FTZ R93, R7.reuse, R92, R91 ;  /* 0x0000005c075d7223 */ /* 0x040fe2000001005b */
[----:B------:R-:W-:Y:S01]  /*4610*/  SHF.R.U32.HI R91, RZ, 0x10, R85 ;  /* 0x00000010ff5b7819 */ /* 0x000fe20000011655 */
[----:B------:R-:W-:Y:S01]  /*4620*/  FFMA.FTZ R59, R7, R58, R59 ;  /* 0x0000003a073b7223 */ /* 0x000fe2000001003b */
[----:B------:R-:W-:Y:S01]  /*4630*/  FMUL.FTZ R90, R63, R56 ;  /* 0x000000383f5a7220 */ /* 0x000fe20000410000 */
[----:B------:R-:W-:Y:S01]  /*4640*/  LOP3.LUT P5, RZ, R8, 0xff00, RZ, 0xc0, !PT ;  /* 0x0000ff0008ff7812 */ /* 0x000fe200078ac0ff */
[----:B------:R-:W-:Y:S01]  /*4650*/  FFMA.FTZ R62, R16, R94, R57 ;  /* 0x0000005e103e7223 */ /* 0x000fe20000010039 */
[----:B------:R-:W-:-:S02]  /*4660*/  HADD2.F32 R104, -RZ, R91.H0_H0 ;  /* 0x2000005bff687230 */ /* 0x000fc40000004100 */
[----:B------:R-:W-:Y:S01]  /*4670*/  FMUL.FTZ R91, R90, UR13 ;  /* 0x0000000d5a5b7c20 */ /* 0x000fe20008410000 */
[----:B------:R-:W-:Y:S01]  /*4680*/  @P6 HADD2.F32 R90, -RZ, R82.H0_H0 ;  /* 0x20000052ff5a6230 */ /* 0x000fe20000004100 */
[----:B------:R-:W-:Y:S01]  /*4690*/  LOP3.LUT P1, RZ, R8, 0xff0000, RZ, 0xc0, !PT ;  /* 0x00ff000008ff7812 */ /* 0x000fe2000782c0ff */
[----:B------:R-:W-:Y:S02]  /*46a0*/  HFMA2 R105, -RZ, RZ, 0, 0 ;  /* 0x00000000ff697431 */ /* 0x000fe400000001ff */
[----:B------:R-:W-:Y:S01]  /*46b0*/  FADD.FTZ R92, R13, -R62 ;  /* 0x8000003e0d5c7221 */ /* 0x000fe20000010000 */
[----:B------:R-:W-:Y:S02]  /*46c0*/  HFMA2 R107, -RZ, RZ, 0, 0 ;  /* 0x00000000ff6b7431 */ /* 0x000fe400000001ff */
[----:B------:R-:W-:Y:S01]  /*46d0*/  @P6 FMUL.FTZ R107, R90, R91 ;  /* 0x0000005b5a6b6220 */ /* 0x000fe20000410000 */
[----:B------:R0:W-:Y:S01]  /*46e0*/  F2F.F16.F32 R111, R63 ;  /* 0x0000003f006f7304 */ /* 0x0001e20000200800 */
[----:B------:R-:W-:Y:S01]  /*46f0*/  FFMA.FTZ R115, R7, R92, R104 ;  /* 0x0000005c07737223 */ /* 0x000fe20000010068 */
[-C--:B------:R-:W-:Y:S01]  /*4700*/  FMUL.FTZ R104, R93, R56.reuse ;  /* 0x000000385d687220 */ /* 0x080fe20000410000 */
[----:B------:R-:W-:Y:S01]  /*4710*/  FMUL.FTZ R103, R59, R56 ;  /* 0x000000383b677220 */ /* 0x000fe20000410000 */
[----:B------:R-:W-:-:S02]  /*4720*/  HFMA2 R109, -RZ, RZ, 0, 0 ;  /* 0x00000000ff6d7431 */ /* 0x000fc400000001ff */
[----:B------:R-:W-:Y:S01]  /*4730*/  FMUL.FTZ R106, R115, R56 ;  /* 0x00000038736a7220 */ /* 0x000fe20000410000 */
[----:B------:R-:W-:Y:S01]  /*4740*/  FMUL.FTZ R104, R104, UR13 ;  /* 0x0000000d68687c20 */ /* 0x000fe20008410000 */
[----:B------:R-:W-:Y:S01]  /*4750*/  FMUL.FTZ R103, R103, UR13 ;  /* 0x0000000d67677c20 */ /* 0x000fe20008410000 */
[----:B------:R1:W-:Y:S01]  /*4760*/  F2F.F16.F32 R62, R93 ;  /* 0x0000005d003e7304 */ /* 0x0003e20000200800 */
[----:B0-----:R-:W-:Y:S02]  /*4770*/  @P5 HADD2.F32 R63, -RZ, R102.H0_H0 ;  /* 0x20000066ff3f5230 */ /* 0x001fe40000004100 */
[----:B------:R-:W-:Y:S01]  /*4780*/  FMUL.FTZ R106, R106, UR13 ;  /* 0x0000000d6a6a7c20 */ /* 0x000fe20008410000 */
[----:B------:R-:W-:-:S04]  /*4790*/  MOV R110, RZ ;  /* 0x000000ff006e7202 */ /* 0x000fc80000000f00 */
[----:B------:R-:W-:Y:S01]  /*47a0*/  F2F.F16.F32 R113, R59 ;  /* 0x0000003b00717304 */ /* 0x000fe20000200800 */
[----:B-1----:R-:W-:Y:S01]  /*47b0*/  MOV R93, RZ ;  /* 0x000000ff005d7202 */ /* 0x002fe20000000f00 */
[----:B------:R-:W-:-:S06]  /*47c0*/  @P5 FMUL.FTZ R93, R63, R104 ;  /* 0x000000683f5d5220 */ /* 0x000fcc0000410000 */
[----:B------:R-:W0:Y:S08]  /*47d0*/  F2F.F16.F32 R92, R115 ;  /* 0x00000073005c7304 */ /* 0x000e300000200800 */
[----:B------:R-:W1:Y:S01]  /*47e0*/  F2F.F16.F32 R93, R93 ;  /* 0x0000005d005d7304 */ /* 0x000e620000200800 */
[----:B0-----:R-:W-:-:S07]  /*47f0*/  SHF.L.U32 R112, R92, 0x10, RZ ;  /* 0x000000105c707819 */ /* 0x001fce00000006ff */
[----:B------:R-:W0:Y:S01]  /*4800*/  F2F.F16.F32 R107, R107 ;  /* 0x0000006b006b7304 */ /* 0x000e220000200800 */
[----:B-1----:R-:W-:-:S03]  /*4810*/  IMAD.WIDE.U32 R92, R93, 0x10000, RZ ;  /* 0x000100005d5c7825 */ /* 0x002fc600078e00ff */
[----:B0-----:R-:W-:Y:S02]  /*4820*/  LOP3.LUT R92, R92, R107, RZ, 0xfc, !PT ;  /* 0x0000006b5c5c7212 */ /* 0x001fe400078efcff */
[----:B------:R-:W-:Y:S02]  /*4830*/  MOV R107, RZ ;  /* 0x000000ff006b7202 */ /* 0x000fe40000000f00 */
[----:B--2---:R-:W-:-:S05]  /*4840*/  @P6 MOV R58, R60 ;  /* 0x0000003c003a6202 */ /* 0x004fca0000000f00 */
[----:B------:R-:W-:-:S05]  /*4850*/  @P6 HADD2.F32 R58, -RZ, R58.H0_H0 ;  /* 0x2000003aff3a6230 */ /* 0x000fca0000004100 */
[----:B------:R-:W-:Y:S01]  /*4860*/  @P6 FMUL.FTZ R105, R91, R58 ;  /* 0x0000003a5b696220 */ /* 0x000fe20000410000 */
[----:B------:R-:W-:Y:S01]  /*4870*/  ISETP.GE.U32.AND P6, PT, R8, 0x1000000, PT ;  /* 0x010000000800780c */ /* 0x000fe20003fc6070 */
[----:B------:R-:W-:Y:S01]  /*4880*/  @P1 HADD2.F32 R58, -RZ, R83.H0_H0 ;  /* 0x20000053ff3a1230 */ /* 0x000fe20000004100 */
[----:B------:R-:W0:Y:S01]  /*4890*/  LDC.64 R90, c[0x0][0x468] ;  /* 0x00011a00ff5a7b82 */ /* 0x000e220000000a00 */
[----:B------:R-:W-:-:S03]  /*48a0*/  FADD.FTZ R28, R28, R105 ;  /* 0x000000691c1c7221 */ /* 0x000fc60000010000 */
[----:B------:R-:W-:-:S04]  /*48b0*/  @P1 FMUL.FTZ R109, R58, R103 ;  /* 0x000000673a6d1220 */ /* 0x000fc80000410000 */
[----:B------:R-:W1:Y:S02]  /*48c0*/  LDC.64 R58, c[0x0][0x478] ;  /* 0x00011e00ff3a7b82 */ /* 0x000e640000000a00 */
[----:B------:R-:W-:Y:S01]  /*48d0*/  F2F.F16.F32 R109, R109 ;  /* 0x0000006d006d7304 */ /* 0x000fe20000200800 */
[----:B------:R-:W-:-:S05]  /*48e0*/  @P6 HADD2.F32 R63, -RZ, R102.H1_H1 ;  /* 0x30000066ff3f6230 */ /* 0x000fca0000004100 */
[----:B------:R-:W-:Y:S01]  /*48f0*/  @P6 FMUL.FTZ R110, R63, R106 ;  /* 0x0000006a3f6e6220 */ /* 0x000fe20000410000 */
[----:B------:R-:W-:-:S03]  /*4900*/  IMAD.WIDE.U32 R62, R62, 0x10000, RZ ;  /* 0x000100003e3e7825 */ /* 0x000fc600078e00ff */
[----:B------:R2:W3:Y:S02]  /*4910*/  F2F.F16.F32 R108, R110 ;  /* 0x0000006e006c7304 */ /* 0x0004e40000200800 */
[----:B------:R-:W-:Y:S02]  /*4920*/  LOP3.LUT R63, R63, R112, R113, 0xfe, !PT ;  /* 0x000000703f3f7212 */ /* 0x000fe400078efe71 */
[----:B------:R-:W-:Y:S01]  /*4930*/  LOP3.LUT R62, R62, R111, RZ, 0xfc, !PT ;  /* 0x0000006f3e3e7212 */ /* 0x000fe200078efcff */
[----:B0-----:R-:W-:Y:S01]  /*4940*/  IMAD.WIDE.U32 R90, R6, 0x8, R90 ;  /* 0x00000008065a7825 */ /* 0x001fe200078e005a */
[----:B------:R-:W-:-:S03]  /*4950*/  @P5 SHF.R.U64 R111, R60, 0x10, R61 ;  /* 0x000000103c6f5819 */ /* 0x000fc6000000123d */
[----:B------:R-:W-:Y:S02]  /*4960*/  HFMA2 R60, -RZ, RZ, 0, 0 ;  /* 0x00000000ff3c7431 */ /* 0x000fe400000001ff */
[----:B--2---:R-:W-:Y:S02]  /*4970*/  HFMA2 R110, -RZ, RZ, 0, 0 ;  /* 0x00000000ff6e7431 */ /* 0x004fe400000001ff */
[C---:B-1----:R-:W-:Y:S01]  /*4980*/  IMAD.WIDE.U32 R58, R6.reuse, 0x8, R58 ;  /* 0x00000008063a7825 */ /* 0x042fe200078e003a */
[----:B------:R-:W-:Y:S02]  /*4990*/  IADD3 R6, PT, PT, R6, 0x80, RZ ;  /* 0x0000008006067810 */ /* 0x000fe40007ffe0ff */
[----:B---3--:R-:W-:Y:S02]  /*49a0*/  SHF.L.U32 R108, R108, 0x10, RZ ;  /* 0x000000106c6c7819 */ /* 0x008fe400000006ff */
[----:B------:R0:W-:Y:S02]  /*49b0*/  STG.E.64 desc[UR8][R58.64], R62 ;  /* 0x0000003e3a007986 */ /* 0x0001e4000c101b08 */
[----:B------:R-:W-:-:S02]  /*49c0*/  LOP3.LUT R93, R93, R108, R109, 0xfe, !PT ;  /* 0x0000006c5d5d7212 */ /* 0x000fc400078efe6d */
[----:B------:R-:W-:Y:S02]  /*49d0*/  @P1 MOV R108, R61 ;  /* 0x0000003d006c1202 */ /* 0x000fe40000000f00 */
[----:B------:R-:W-:Y:S01]  /*49e0*/  @P6 SHF.R.U32.HI R109, RZ, 0x10, R61 ;  /* 0x00000010ff6d6819 */ /* 0x000fe2000001163d */
[----:B------:R0:W-:Y:S01]  /*49f0*/  STG.E.64 desc[UR8][R90.64], R92 ;  /* 0x0000005c5a007986 */ /* 0x0001e2000c101b08 */
[----:B------:R-:W-:Y:S02]  /*4a00*/  @P5 HADD2.F32 R61, -RZ, R111.H0_H0 ;  /* 0x2000006fff3d5230 */ /* 0x000fe40000004100 */
[----:B------:R-:W-:Y:S02]  /*4a10*/  @P1 HADD2.F32 R108, -RZ, R108.H0_H0 ;  /* 0x2000006cff6c1230 */ /* 0x000fe40000004100 */
[----:B------:R-:W-:Y:S02]  /*4a20*/  @P6 HADD2.F32 R109, -RZ, R109.H0_H0 ;  /* 0x2000006dff6d6230 */ /* 0x000fe40000004100 */
[----:B------:R-:W-:Y:S01]  /*4a30*/  @P5 FMUL.FTZ R60, R104, R61 ;  /* 0x0000003d683c5220 */ /* 0x000fe20000410000 */
[----:B------:R-:W-:-:S02]  /*4a40*/  @P1 FMUL.FTZ R107, R103, R108 ;  /* 0x0000006c676b1220 */ /* 0x000fc40000410000 */
[----:B------:R-:W-:Y:S01]  /*4a50*/  @P6 FMUL.FTZ R110, R106, R109 ;  /* 0x0000006d6a6e6220 */ /* 0x000fe20000410000 */
[----:B------:R-:W-:Y:S01]  /*4a60*/  FADD.FTZ R29, R29, R60 ;  /* 0x0000003c1d1d7221 */ /* 0x000fe20000010000 */
[----:B------:R-:W-:Y:S02]  /*4a70*/  FADD.FTZ R30, R30, R107 ;  /* 0x0000006b1e1e7221 */ /* 0x000fe40000010000 */
[----:B0-----:R-:W-:-:S07]  /*4a80*/  FADD.FTZ R31, R31, R110 ;  /* 0x0000006e1f1f7221 */ /* 0x001fce0000010000 */
.L_x_1128:
[----:B------:R-:W-:Y:S05]  /*4a90*/  BSYNC.RECONVERGENT B1 ;  /* 0x0000000000017941 */ /* 0x000fea0003800200 */
.L_x_1127:
        /* <DEDUP_REMOVED lines=42> */
[----:B0-----:R-:W-:Y:S02]  /*4d40*/  @P5 HADD2.F32 R63, -RZ, R97.H1_H1 ;  /* 0x30000061ff3f5230 */ /* 0x001fe40000004100 */
        /* <DEDUP_REMOVED lines=49> */
.L_x_1130:
[----:B------:R-:W-:Y:S05]  /*5060*/  BSYNC.RECONVERGENT B1 ;  /* 0x0000000000017941 */ /* 0x000fea0003800200 */
.L_x_1129:
[----:B------:R-:W-:Y:S05]  /*5070*/  @!P3 BRA `(.L_x_1117) ;  /* 0x000000040060b947 */ /* 0x000fea0003800000 */
[----:B------:R-:W0:Y:S02]  /*5080*/  LDC.64 R58, c[0x0][0x390] ;  /* 0x0000e400ff3a7b82 */ /* 0x000e240000000a00 */
[----:B0-----:R-:W-:-:S06]  /*5090*/  IMAD.WIDE.U32 R58, R6, 0x8, R58 ;  /* 0x00000008063a7825 */ /* 0x001fcc00078e003a */
[----:B------:R-:W2:Y:S01]  /*50a0*/  LDG.E.64 R58, desc[UR8][R58.64] ;  /* 0x000000083a3a7981 */ /* 0x000ea2000c1e1b00 */
[----:B------:R-:W-:Y:S01]  /*50b0*/  LOP3.LUT P6, RZ, R69, 0xff, RZ, 0xc0, !PT ;  /* 0x000000ff45ff7812 */ /* 0x000fe200078cc0ff */
[--C-:B------:R-:W-:Y:S01]  /*50c0*/  FFMA.FTZ R61, R71, R94, R57.reuse ;  /* 0x0000005e473d7223 */ /* 0x100fe20000010039 */
[----:B------:R-:W-:Y:S01]  /*50d0*/  MOV R62, R88 ;  /* 0x00000058003e7202 */ /* 0x000fe20000000f00 */
[-CC-:B------:R-:W-:Y:S01]  /*50e0*/  FFMA.FTZ R63, R76, R94.reuse, R57.reuse ;  /* 0x0000005e4c3f7223 */ /* 0x180fe20000010039 */
[-C--:B------:R-:W-:Y:S01]  /*50f0*/  FFMA.FTZ R93, R73, R94.reuse, R57 ;  /* 0x0000005e495d7223 */ /* 0x080fe20000010039 */
[----:B------:R-:W-:Y:S01]  /*5100*/  FADD.FTZ R60, R70, -R61 ;  /* 0x8000003d463c7221 */ /* 0x000fe20000010000 */
[----:B------:R-:W-:Y:S01]  /*5110*/  FFMA.FTZ R94, R78, R94, R57 ;  /* 0x0000005e4e5e7223 */ /* 0x000fe20000010039 */
[----:B------:R-:W-:Y:S01]  /*5120*/  HADD2.F32 R62, -RZ, R62.H0_H0 ;  /* 0x2000003eff3e7230 */ /* 0x000fe20000004100 */
[----:B------:R-:W-:Y:S01]  /*5130*/  SHF.R.U64 R91, R88, 0x10, R89 ;  /* 0x00000010585b7819 */ /* 0x000fe20000001259 */
[----:B------:R-:W-:Y:S01]  /*5140*/  FADD.FTZ R90, R74, -R63 ;  /* 0x8000003f4a5a7221 */ /* 0x000fe20000010000 */
[----:B------:R-:W-:Y:S01]  /*5150*/  MOV R92, R89 ;  /* 0x00000059005c7202 */ /* 0x000fe20000000f00 */
[----:B------:R-:W-:-:S02]  /*5160*/  HFMA2 R107, -RZ, RZ, 0, 0 ;  /* 0x00000000ff6b7431 */ /* 0x000fc400000001ff */
[----:B------:R-:W-:Y:S01]  /*5170*/  FFMA.FTZ R61, R7, R60, R62 ;  /* 0x0000003c073d7223 */ /* 0x000fe2000001003e */
[----:B------:R-:W-:Y:S01]  /*5180*/  LOP3.LUT P1, RZ, R69, 0xff0000, RZ, 0xc0, !PT ;  /* 0x00ff000045ff7812 */ /* 0x000fe2000782c0ff */
[----:B------:R-:W-:Y:S01]  /*5190*/  HADD2.F32 R91, -RZ, R91.H0_H0 ;  /* 0x2000005bff5b7230 */ /* 0x000fe20000004100 */
[----:B------:R-:W-:Y:S01]  /*51a0*/  SHF.R.U32.HI R62, RZ, 0x10, R89 ;  /* 0x00000010ff3e7819 */ /* 0x000fe20000011659 */
[----:B------:R-:W-:Y:S01]  /*51b0*/  FMUL.FTZ R60, R61, R56 ;  /* 0x000000383d3c7220 */ /* 0x000fe20000410000 */
[----:B------:R0:W-:Y:S01]  /*51c0*/  F2F.F16.F32 R103, R61 ;  /* 0x0000003d00677304 */ /* 0x0001e20000200800 */
[----:B------:R-:W-:Y:S02]  /*51d0*/  HADD2.F32 R63, -RZ, R92.H0_H0 ;  /* 0x2000005cff3f7230 */ /* 0x000fe40000004100 */
[----:B------:R-:W-:Y:S01]  /*51e0*/  FADD.FTZ R92, R72, -R93 ;  /* 0x8000005d485c7221 */ /* 0x000fe20000010000 */
[----:B------:R-:W-:Y:S01]  /*51f0*/  FMUL.FTZ R60, R60, UR13 ;  /* 0x0000000d3c3c7c20 */ /* 0x000fe20008410000 */
[----:B------:R-:W-:Y:S01]  /*5200*/  HFMA2 R93, -RZ, RZ, 0, 0 ;  /* 0x00000000ff5d7431 */ /* 0x000fe200000001ff */
[----:B------:R-:W-:Y:S01]  /*5210*/  LOP3.LUT P5, RZ, R69, 0xff00, RZ, 0xc0, !PT ;  /* 0x0000ff0045ff7812 */ /* 0x000fe200078ac0ff */
[C---:B------:R-:W-:Y:S01]  /*5220*/  FFMA.FTZ R91, R7.reuse, R90, R91 ;  /* 0x0000005a075b7223 */ /* 0x040fe2000001005b */
[----:B------:R-:W-:Y:S01]  /*5230*/  FFMA.FTZ R63, R7, R92, R63 ;  /* 0x0000005c073f7223 */ /* 0x000fe2000001003f */
[----:B------:R-:W-:-:S02]  /*5240*/  HADD2.F32 R90, -RZ, R62.H0_H0 ;  /* 0x2000003eff5a7230 */ /* 0x000fc40000004100 */
[----:B------:R-:W-:Y:S01]  /*5250*/  FADD.FTZ R94, R75, -R94 ;  /* 0x8000005e4b5e7221 */ /* 0x000fe20000010000 */
[----:B0-----:R-:W-:Y:S02]  /*5260*/  @P6 HADD2.F32 R61, -RZ, R99.H0_H0 ;  /* 0x20000063ff3d6230 */ /* 0x001fe40000004100 */
[----:B------:R-:W-:Y:S01]  /*5270*/  FMUL.FTZ R92, R63, R56 ;  /* 0x000000383f5c7220 */ /* 0x000fe20000410000 */
[----:B------:R-:W-:Y:S01]  /*5280*/  CS2R R104, SRZ ;  /* 0x0000000000687805 */ /* 0x000fe2000001ff00 */
[----:B------:R-:W-:Y:S01]  /*5290*/  FFMA.FTZ R111, R7, R94, R90 ;  /* 0x0000005e076f7223 */ /* 0x000fe2000001005a */
[----:B------:R-:W-:Y:S01]  /*52a0*/  FMUL.FTZ R7, R91, R56 ;  /* 0x000000385b077220 */ /* 0x000fe20000410000 */
[----:B------:R-:W-:Y:S01]  /*52b0*/  @P6 FMUL.FTZ R107, R61, R60 ;  /* 0x0000003c3d6b6220 */ /* 0x000fe20000410000 */
[----:B------:R-:W-:Y:S01]  /*52c0*/  FMUL.FTZ R92, R92, UR13 ;  /* 0x0000000d5c5c7c20 */ /* 0x000fe20008410000 */
[----:B------:R-:W-:Y:S01]  /*52d0*/  FMUL.FTZ R94, R111, R56 ;  /* 0x000000386f5e7220 */ /* 0x000fe20000410000 */
[----:B------:R-:W-:Y:S01]  /*52e0*/  FMUL.FTZ R7, R7, UR13 ;  /* 0x0000000d07077c20 */ /* 0x000fe20008410000 */
[----:B------:R0:W-:Y:S02]  /*52f0*/  F2F.F16.F32 R62, R91 ;  /* 0x0000005b003e7304 */ /* 0x0001e40000200800 */
[----:B------:R-:W-:-:S06]  /*5300*/  FMUL.FTZ R94, R94, UR13 ;  /* 0x0000000d5e5e7c20 */ /* 0x000fcc0008410000 */
[----:B------:R-:W1:Y:S01]  /*5310*/  F2F.F16.F32 R90, R111 ;  /* 0x0000006f005a7304 */ /* 0x000e620000200800 */
[----:B0-----:R-:W-:-:S07]  /*5320*/  MOV R91, RZ ;  /* 0x000000ff005b7202 */ /* 0x001fce0000000f00 */
[----:B------:R0:W3:Y:S01]  /*5330*/  F2F.F16.F32 R109, R63 ;  /* 0x0000003f006d7304 */ /* 0x0000e20000200800 */
[----:B-1----:R-:W-:-:S07]  /*5340*/  SHF.L.U32 R106, R90, 0x10, RZ ;  /* 0x000000105a6a7819 */ /* 0x002fce00000006ff */
[----:B------:R-:W-:Y:S01]  /*5350*/  F2F.F16.F32 R107, R107 ;  /* 0x0000006b006b7304 */ /* 0x000fe20000200800 */
[----:B0-----:R-:W-:-:S03]  /*5360*/  IMAD.WIDE.U32 R62, R62, 0x10000, RZ ;  /* 0x000100003e3e7825 */ /* 0x001fc600078e00ff */
[----:B------:R-:W-:Y:S02]  /*5370*/  LOP3.LUT R62, R62, R103, RZ, 0xfc, !PT ;  /* 0x000000673e3e7212 */ /* 0x000fe400078efcff */
[----:B---3--:R-:W-:Y:S02]  /*5380*/  LOP3.LUT R63, R63, R106, R109, 0xfe, !PT ;  /* 0x0000006a3f3f7212 */ /* 0x008fe400078efe6d */
        /* <DEDUP_REMOVED lines=38> */
[----:B------:R-:W-:-:S07]  /*55f0*/  FADD.FTZ R23, R23, R104 ;  /* 0x0000006817177221 */ /* 0x000fce0000010000 */
.L_x_1117:
[----:B------:R-:W-:Y:S05]  /*5600*/  BSYNC.RECONVERGENT B0 ;  /* 0x0000000000007941 */ /* 0x000fea0003800200 */
.L_x_1110:
[----:B------:R-:W3:Y:S01]  /*5610*/  LDC.64 R6, c[0x0][0x380] ;  /* 0x0000e000ff067b82 */ /* 0x000ee20000000a00 */
[----:B------:R-:W-:Y:S01]  /*5620*/  UPLOP3.LUT UP1, UPT, UPT, UPT, UP1, 0x40, 0x4 ;  /* 0x000000000004789c */ /* 0x000fe20003f2e810 */
[----:B---3--:R-:W-:-:S04]  /*5630*/  IADD3 R5, PT, PT, R5, R6, RZ ;  /* 0x0000000605057210 */ /* 0x008fc80007ffe0ff */
[----:B------:R-:W-:-:S13]  /*5640*/  ISETP.GE.AND P1, PT, R5, R7, PT ;  /* 0x000000070500720c */ /* 0x000fda0003f26270 */
[----:B------:R-:W-:Y:S05]  /*5650*/  @!P1 BRA `(.L_x_1131) ;  /* 0xffffffb0002c9947 */ /* 0x000fea000383ffff */
.L_x_1101:
[----:B------:R-:W3:Y:S01]  /*5660*/  S2UR UR4, SR_CTAID.X ;  /* 0x00000000000479c3 */ /* 0x000ee20000002500 */
[----:B------:R-:W-:Y:S01]  /*5670*/  BSSY.RECONVERGENT B0, `(.L_x_1132) ;  /* 0x000000e000007945 */ /* 0x000fe20003800200 */
[----:B---3--:R-:W-:-:S05]  /*5680*/  IMAD R3, R2, UR4, RZ ;  /* 0x0000000402037c24 */ /* 0x008fca000f8e02ff */
[----:B------:R-:W-:Y:S01]  /*5690*/  LEA.HI R9, R3, R0, RZ, 0x1e ;  /* 0x0000000003097211 */ /* 0x000fe200078ff0ff */
[----:B------:R-:W-:Y:S06]  /*56a0*/  @!P4 BRA `(.L_x_1133) ;  /* 0x000000000028c947 */ /* 0x000fec0003800000 */
[----:B------:R-:W3:Y:S08]  /*56b0*/  LDC.64 R2, c[0x0][0x440] ;  /* 0x00011000ff027b82 */ /* 0x000ef00000000a00 */
[----:B------:R-:W0:Y:S08]  /*56c0*/  LDC.64 R4, c[0x0][0x448] ;  /* 0x00011200ff047b82 */ /* 0x000e300000000a00 */
[----:B------:R-:W1:Y:S01]  /*56d0*/  LDC.64 R6, c[0x0][0x460] ;  /* 0x00011800ff067b82 */ /* 0x000e620000000a00 */
[----:B---3--:R-:W-:-:S05]  /*56e0*/  IMAD.WIDE.U32 R2, R9, 0x10, R2 ;  /* 0x0000001009027825 */ /* 0x008fca00078e0002 */
[----:B------:R3:W-:Y:S01]  /*56f0*/  STG.E.128 desc[UR8][R2.64], R40 ;  /* 0x0000002802007986 */ /* 0x0007e2000c101d08 */
[----:B0-----:R-:W-:-:S05]  /*5700*/  IMAD.WIDE.U32 R4, R9, 0x10, R4 ;  /* 0x0000001009047825 */ /* 0x001fca00078e0004 */
[----:B------:R3:W-:Y:S01]  /*5710*/  STG.E.128 desc[UR8][R4.64], R52 ;  /* 0x0000003404007986 */ /* 0x0007e2000c101d08 */
[C---:B-1----:R-:W-:Y:S01]  /*5720*/  IMAD.WIDE.U32 R6, R9.reuse, 0x10, R6 ;  /* 0x0000001009067825 */ /* 0x042fe200078e0006 */
[----:B------:R-:W-:-:S04]  /*5730*/  IADD3 R9, PT, PT, R9, 0x80, RZ ;  /* 0x0000008009097810 */ /* 0x000fc80007ffe0ff */
[----:B------:R3:W-:Y:S03]  /*5740*/  STG.E.128 desc[UR8][R6.64], R28 ;  /* 0x0000001c06007986 */ /* 0x0007e6000c101d08 */
.L_x_1133:
[----:B------:R-:W-:Y:S05]  /*5750*/  BSYNC.RECONVERGENT B0 ;  /* 0x0000000000007941 */ /* 0x000fea0003800200 */
.L_x_1132:
[----:B------:R-:W-:Y:S04]  /*5760*/  BSSY.RECONVERGENT B0, `(.L_x_1134) ;  /* 0x000000c000007945 */ /* 0x000fe80003800200 */
[----:B------:R-:W-:Y:S05]  /*5770*/  @!P2 BRA `(.L_x_1135) ;  /* 0x000000000028a947 */ /* 0x000fea0003800000 */
[----:B---3--:R-:W3:Y:S08]  /*5780*/  LDC.64 R2, c[0x0][0x440] ;  /* 0x00011000ff027b82 */ /* 0x008ef00000000a00 */
        /* <DEDUP_REMOVED lines=9> */
.L_x_1135:
[----:B------:R-:W-:Y:S05]  /*5820*/  BSYNC.RECONVERGENT B0 ;  /* 0x0000000000007941 */ /* 0x000fea0003800200 */
.L_x_1134:
[----:B------:R-:W-:Y:S05]  /*5830*/  @!P3 EXIT ;  /* 0x000000000000b94d */ /* 0x000fea0003800000 */
[----:B---3--:R-:W3:Y:S08]  /*5840*/  LDC.64 R2, c[0x0][0x440] ;  /* 0x00011000ff027b82 */ /* 0x008ef00000000a00 */
[----:B------:R-:W0:Y:S08]  /*5850*/  LDC.64 R4, c[0x0][0x448] ;  /* 0x00011200ff047b82 */ /* 0x000e300000000a00 */
[----:B------:R-:W1:Y:S01]  /*5860*/  LDC.64 R6, c[0x0][0x460] ;  /* 0x00011800ff067b82 */ /* 0x000e620000000a00 */
[----:B---3--:R-:W-:-:S05]  /*5870*/  IMAD.WIDE.U32 R2, R9, 0x10, R2 ;  /* 0x0000001009027825 */ /* 0x008fca00078e0002 */
[----:B------:R-:W-:Y:S01]  /*5880*/  STG.E.128 desc[UR8][R2.64], R32 ;  /* 0x0000002002007986 */ /* 0x000fe2000c101d08 */
[----:B0-----:R-:W-:-:S05]  /*5890*/  IMAD.WIDE.U32 R4, R9, 0x10, R4 ;  /* 0x0000001009047825 */ /* 0x001fca00078e0004 */
[----:B------:R-:W-:Y:S01]  /*58a0*/  STG.E.128 desc[UR8][R4.64], R44 ;  /* 0x0000002c04007986 */ /* 0x000fe2000c101d08 */
[----:B-1----:R-:W-:-:S05]  /*58b0*/  IMAD.WIDE.U32 R6, R9, 0x10, R6 ;  /* 0x0000001009067825 */ /* 0x002fca00078e0006 */
[----:B------:R-:W-:Y:S01]  /*58c0*/  STG.E.128 desc[UR8][R6.64], R20 ;  /* 0x0000001406007986 */ /* 0x000fe2000c101d08 */
[----:B------:R-:W-:Y:S05]  /*58d0*/  EXIT ;  /* 0x000000000000794d */ /* 0x000fea0003800000 */
.L_x_1136:
        /* <DEDUP_REMOVED lines=10> */
.L_x_6686:


//--------------------- .text._ZN10layer_norm13ln_bwd_kernelINS_13Kernel_traitsI6__halfS2_S2_S2_fjLj1536ELj1ELj1ELj4ELj8ENS_18Kernel_traits_baseILj1536ES2_S2_S2_S2_fjLj128EEEEELb1ELb1ELb0ELb1EEEvNS_9BwdParamsE --------------------------
	.section	.text._ZN10layer_norm13ln_bwd_kernelINS_13Kernel_traitsI6__halfS2_S2_S2_fjLj1536ELj1ELj1ELj4ELj8ENS_18Kernel_traits_baseILj1536ES2_S2_S2_S2_fjLj128EEEEELb1ELb1ELb0ELb1EEEvNS_9BwdParamsE,"ax",@progbits
	.align	128
        .global         _ZN10layer_norm13ln_bwd_kernelINS_13Kernel_traitsI6__halfS2_S2_S2_fjLj1536ELj1ELj1ELj4ELj8ENS_18Kernel_traits_baseILj1536ES2_S2_S2_S2_fjLj128EEEEELb1ELb1ELb0ELb1EEEvNS_9BwdParamsE
        .type           _ZN10layer_norm13ln_bwd_kernelINS_13Kernel_traitsI6__halfS2_S2_S2_fjLj1536ELj1ELj1ELj4ELj8ENS_18Kernel_traits_baseILj1536ES2_S2_S2_S2_fjLj128EEEEELb1ELb1ELb0ELb1EEEvNS_9BwdParamsE,@function
        .size           _ZN10layer_norm13ln_bwd_kernelINS_13Kernel_traitsI6__halfS2_S2_S2_fjLj1536ELj1ELj1ELj4ELj8ENS_18Kernel_traits_baseILj1536ES2_S2_S2_S2_fjLj128EEEEELb1ELb1ELb0ELb1EEEvNS_9BwdParamsE,(.L_x_6687 - _ZN10layer_norm13ln_bwd_kernelINS_13Kernel_traitsI6__halfS2_S2_S2_fjLj1536ELj1ELj1ELj4ELj8ENS_18Kernel_traits_baseILj1536ES2_S2_S2_S2_fjLj128EEEEELb1ELb1ELb0ELb1EEEvNS_9BwdParamsE)
        .other          _ZN10layer_norm13ln_bwd_kernelINS_13Kernel_traitsI6__halfS2_S2_S2_fjLj1536ELj1ELj1ELj4ELj8ENS_18Kernel_traits_baseILj1536ES2_S2_S2_S2_fjLj128EEEEELb1ELb1ELb0ELb1EEEvNS_9BwdParamsE,@"STO_CUDA_ENTRY STV_DEFAULT"
_ZN10layer_norm13ln_bwd_kernelINS_13Kernel_traitsI6__halfS2_S2_S2_fjLj1536ELj1ELj1ELj4ELj8ENS_18Kernel_traits_baseILj1536ES2_S2_S2_S2_fjLj128EEEEELb1ELb1ELb0ELb1EEEvNS_9BwdParamsE:
.text._ZN10layer_norm13ln_bwd_kernelINS_13Kernel_traitsI6__halfS2_S2_S2_fjLj1536ELj1ELj1ELj4ELj8ENS_18Kernel_traits_baseILj1536ES2_S2_S2_S2_fjLj128EEEEELb1ELb1ELb0ELb1EEEvNS_9BwdParamsE:
        /* <DEDUP_REMOVED lines=32> */
[----:B------:R-:W-:Y:S02]  /*0200*/  MOV R40, RZ ;  /* 0x000000ff00287202 */ /* 0x000fe40000000f00 */
[----:B------:R-:W-:Y:S02]  /*0210*/  CS2R R44, SRZ ;  /* 0x00000000002c7805 */ /* 0x000fe4000001ff00 */
[----:B------:R-:W-:Y:S01]  /*0220*/  CS2R R30, SRZ ;  /* 0x00000000001e7805 */ /* 0x000fe2000001ff00 */
[----:B0-----:R-:W-:Y:S01]  /*0230*/  IMAD.WIDE.U32 R4, R28, 0x8, R4 ;  /* 0x000000081c047825 */ /* 0x001fe200078e0004 */
[----:B------:R-:W-:Y:S02]  /*0240*/  MOV R29, RZ ;  /* 0x000000ff001d7202 */ /* 0x000fe40000000f00 */
        /* <DEDUP_REMOVED lines=10> */
[----:B------:R-:W-:Y:S01]  /*02f0*/  CS2R R12, SRZ ;  /* 0x00000000000c7805 */ /* 0x000fe2000001ff00 */
[----:B------:R-:W5:Y:S01]  /*0300*/  LDG.E.64 R56, desc[UR4][R2.64+0x800] ;  /* 0x0008000402387981 */ /* 0x000f62000c1e1b00 */
[----:B------:R-:W-:-:S02]  /*0310*/  CS2R R10, SRZ ;  /* 0x00000000000a7805 */ /* 0x000fc4000001ff00 */
[----:B------:R-:W-:Y:S01]  /*0320*/  CS2R R8, SRZ ;  /* 0x0000000000087805 */ /* 0x000fe2000001ff00 */
[----:B------:R-:W0:Y:S01]  /*0330*/  LDCU UR14, c[0x0][0x408] ;  /* 0x00008100ff0e77ac */ /* 0x000e220008000800 */
[----:B------:R-:W5:Y:S01]  /*0340*/  LDG.E.64 R54, desc[UR4][R2.64+0x400] ;  /* 0x0004000402367981 */ /* 0x000f62000c1e1b00 */
[----:B------:R-:W1:Y:S03]  /*0350*/  LDCU UR10, c[0x0][0x388] ;  /* 0x00007100ff0a77ac */ /* 0x000e660008000800 */
[----:B------:R0:W5:Y:S01]  /*0360*/  LDG.E.64 R52, desc[UR4][R2.64] ;  /* 0x0000000402347981 */ /* 0x000162000c1e1b00 */
[----:B------:R-:W1:Y:S03]  /*0370*/  LDCU.U8 UR7, c[0x0][0x410] ;  /* 0x00008200ff0777ac */ /* 0x000e660008000000 */
[----:B------:R1:W5:Y:S01]  /*0380*/  LDG.E.64 R62, desc[UR4][R4.64] ;  /* 0x00000004043e7981 */ /* 0x000362000c1e1b00 */
[----:B---3--:R-:W-:-:S02]  /*0390*/  ISETP.NE.U32.AND P1, PT, R6, RZ, PT ;  /* 0x000000ff0600720c */ /* 0x008fc40003f25070 */
[----:B------:R-:W-:Y:S01]  /*03a0*/  MOV R59, UR6 ;  /* 0x00000006003b7c02 */ /* 0x000fe20008000f00 */
[----:B------:R-:W3:Y:S01]  /*03b0*/  LDCU UR11, c[0x0][0x400] ;  /* 0x00008000ff0b77ac */ /* 0x000ee20008000800 */
[----:B------:R-:W-:Y:S02]  /*03c0*/  ISETP.NE.AND.EX P1, PT, R7, RZ, PT, P1 ;  /* 0x000000ff0700720c */ /* 0x000fe40003f25310 */
[----:B------:R-:W-:Y:S02]  /*03d0*/  CS2R R6, SRZ ;  /* 0x0000000000067805 */ /* 0x000fe4000001ff00 */
[----:B0-----:R-:W-:Y:S01]  /*03e0*/  CS2R R2, SRZ ;  /* 0x0000000000027805 */ /* 0x001fe2000001ff00 */
[----:B------:R-:W0:Y:S01]  /*03f0*/  LDCU.64 UR12, c[0x0][0x478] ;  /* 0x00008f00ff0c77ac */ /* 0x000e220008000a00 */
[----:B------:R-:W0:Y:S01]  /*0400*/  LDCU.64 UR8, c[0x0][0x438] ;  /* 0x00008700ff0877ac */ /* 0x000e220008000a00 */
[--C-:B--2---:R-:W-:Y:S02]  /*0410*/  SHF.R.U64 R104, R66, 0x10, R67.reuse ;  /* 0x0000001042687819 */ /* 0x104fe40000001243 */
[----:B------:R-:W-:-:S02]  /*0420*/  SHF.R.U32.HI R0, RZ, 0x10, R67 ;  /* 0x00000010ff007819 */ /* 0x000fc40000011643 */
[----:B----4-:R-:W-:Y:S01]  /*0430*/  SHF.R.U64 R106, R64, 0x10, R65 ;  /* 0x00000010406a7819 */ /* 0x010fe20000001241 */
[----:B-----5:R-:W-:Y:S01]  /*0440*/  HADD2.F32 R80, -RZ, R56.H0_H0 ;  /* 0x20000038ff507230 */ /* 0x020fe20000004100 */
[----:B------:R-:W-:Y:S01]  /*0450*/  SHF.R.U64 R58, R56, 0x10, R57 ;  /* 0x00000010383a7819 */ /* 0x000fe20000001239 */
[----:B------:R-:W-:Y:S02]  /*0460*/  HADD2.F32 R79, -RZ, R57.H0_H0 ;  /* 0x20000039ff4f7230 */ /* 0x000fe40000004100 */
[----:B------:R-:W-:Y:S01]  /*0470*/  HADD2.F32 R78, -RZ, R54.H0_H0 ;  /* 0x20000036ff4e7230 */ /* 0x000fe20000004100 */
[----:B------:R-:W-:Y:S01]  /*0480*/  SHF.R.U64 R56, R54, 0x10, R55 ;  /* 0x0000001036387819 */ /* 0x000fe20000001237 */
[----:B------:R-:W-:Y:S01]  /*0490*/  HADD2.F32 R75, -RZ, R55.H0_H0 ;  /* 0x20000037ff4b7230 */ /* 0x000fe20000004100 */
[----:B------:R-:W-:Y:S01]  /*04a0*/  PRMT R104, R104, 0x5410, R0 ;  /* 0x0000541068687816 */ /* 0x000fe20000000000 */
[----:B------:R-:W-:Y:S01]  /*04b0*/  HADD2.F32 R61, -RZ, R53.H0_H0 ;  /* 0x20000035ff3d7230 */ /* 0x000fe20000004100 */
[----:B------:R-:W-:-:S02]  /*04c0*/  SHF.R.U64 R54, R52, 0x10, R53 ;  /* 0x0000001034367819 */ /* 0x000fc40000001235 */
[----:B-1----:R-:W-:Y:S02]  /*04d0*/  SHF.R.U32.HI R4, RZ, 0x10, R65 ;  /* 0x00000010ff047819 */ /* 0x002fe40000011641 */
[----:B------:R-:W-:Y:S02]  /*04e0*/  SHF.R.U32.HI R57, RZ, 0x10, R57 ;  /* 0x00000010ff397819 */ /* 0x000fe40000011639 */
[----:B------:R-:W-:Y:S02]  /*04f0*/  SHF.R.U32.HI R55, RZ, 0x10, R55 ;  /* 0x00000010ff377819 */ /* 0x000fe40000011637 */
[----:B------:R-:W-:Y:S02]  /*0500*/  SHF.R.U32.HI R53, RZ, 0x10, R53 ;  /* 0x00000010ff357819 */ /* 0x000fe40000011635 */
[--C-:B------:R-:W-:Y:S02]  /*0510*/  SHF.R.U64 R108, R62, 0x10, R63.reuse ;  /* 0x000000103e6c7819 */ /* 0x100fe4000000123f */
[----:B------:R-:W-:Y:S01]  /*0520*/  SHF.R.U32.HI R0, RZ, 0x10, R63 ;  /* 0x00000010ff007819 */ /* 0x000fe2000001163f */
[----:B------:R-:W-:Y:S01]  /*0530*/  HADD2.F32 R74, -RZ, R52.H0_H0 ;  /* 0x20000034ff4a7230 */ /* 0x000fe20000004100 */
[----:B------:R-:W-:-:S02]  /*0540*/  PRMT R106, R106, 0x5410, R4 ;  /* 0x000054106a6a7816 */ /* 0x000fc40000000004 */
[----:B------:R-:W-:Y:S02]  /*0550*/  CS2R R4, SRZ ;  /* 0x0000000000047805 */ /* 0x000fe4000001ff00 */
[----:B------:R-:W-:Y:S01]  /*0560*/  PRMT R108, R108, 0x5410, R0 ;  /* 0x000054106c6c7816 */ /* 0x000fe20000000000 */
[----:B------:R-:W-:Y:S02]  /*0570*/  HADD2.F32 R58, -RZ, R58.H0_H0 ;  /* 0x2000003aff3a7230 */ /* 0x000fe40000004100 */
[----:B------:R-:W-:Y:S02]  /*0580*/  HADD2.F32 R57, -RZ, R57.H0_H0 ;  /* 0x20000039ff397230 */ /* 0x000fe40000004100 */
[----:B------:R-:W-:Y:S02]  /*0590*/  HADD2.F32 R56, -RZ, R56.H0_H0 ;  /* 0x20000038ff387230 */ /* 0x000fe40000004100 */
[----:B------:R-:W-:Y:S02]  /*05a0*/  HADD2.F32 R55, -RZ, R55.H0_H0 ;  /* 0x20000037ff377230 */ /* 0x000fe40000004100 */
[----:B------:R-:W-:-:S02]  /*05b0*/  HADD2.F32 R54, -RZ, R54.H0_H0 ;  /* 0x20000036ff367230 */ /* 0x000fc40000004100 */
[----:B0--3--:R-:W-:-:S07]  /*05c0*/  HADD2.F32 R53, -RZ, R53.H0_H0 ;  /* 0x20000035ff357230 */ /* 0x009fce0000004100 */
.L_x_1142:
        /* <DEDUP_REMOVED lines=23> */
[----:B------:R1:W2:Y:S02]  /*0740*/  LDG.E R94, desc[UR4][R94.64] ;  /* 0x000000045e5e7981 */ /* 0x0002a4000c1e1900 */
[----:B---3--:R-:W-:Y:S02]  /*0750*/  IMAD.WIDE R48, R59, 0x4, R38 ;  /* 0x000000043b307825 */ /* 0x008fe400078e0226 */
[----:B------:R-:W3:Y:S04]  /*0760*/  LDG.E.64 R34, desc[UR4][R34.64] ;  /* 0x0000000422227981 */ /* 0x000ee8000c1e1b00 */
[----:B------:R-:W3:Y:S01]  /*0770*/  LDG.E R49, desc[UR4][R48.64] ;  /* 0x0000000430317981 */ /* 0x000ee2000c1e1900 */
[----:B------:R-:W-:-:S06]  /*0780*/  IMAD.WIDE.U32 R36, R50, 0x8, R36 ;  /* 0x0000000832247825 */ /* 0x000fcc00078e0024 */
[----:B------:R-:W3:Y:S01]  /*0790*/  LDG.E.64 R36, desc[UR4][R36.64] ;  /* 0x0000000424247981 */ /* 0x000ee2000c1e1b00 */
[----:B------:R-:W-:-:S13]  /*07a0*/  ISETP.NE.AND.EX P0, PT, RZ, UR9, PT, P0 ;  /* 0x00000009ff007c0c */ /* 0x000fda000bf05300 */
[----:B------:R-:W1:Y:S01]  /*07b0*/  @P0 LDC.64 R76, c[0x0][0x438] ;  /* 0x00010e00ff4c0b82 */ /* 0x000e620000000a00 */
[----:B0-----:R-:W-:Y:S01]  /*07c0*/  @P1 IMAD.WIDE R92, R59, 0x2, R92 ;  /* 0x000000023b5c1825 */ /* 0x001fe200078e025c */
[----:B------:R-:W-:-:S04]  /*07d0*/  ISETP.NE.AND P4, PT, RZ, UR7, PT ;  /* 0x00000007ff007c0c */ /* 0x000fc8000bf85270 */
[----:B------:R-:W3:Y:S02]  /*07e0*/  @P1 LDG.E.U16 R100, desc[UR4][R92.64] ;  /* 0x000000045c641981 */ /* 0x000ee4000c1e1500 */
[----:B------:R-:W0:Y:S08]  /*07f0*/  @P0 LDC.64 R90, c[0x0][0x438] ;  /* 0x00010e00ff5a0b82 */ /* 0x000e300000000a00 */
[----:B------:R-:W1:Y:S01]  /*0800*/  @P0 LDC.64 R38, c[0x0][0x438] ;  /* 0x00010e00ff260b82 */ /* 0x000e620000000a00 */
[----:B0-----:R-:W-:-:S05]  /*0810*/  @P0 IMAD.WIDE.U32 R90, R52, 0x8, R90 ;  /* 0x00000008345a0825 */ /* 0x001fca00078e005a */
[----:B------:R3:W5:Y:S01]  /*0820*/  @P0 LDG.E.64 R68, desc[UR4][R90.64] ;  /* 0x000000045a440981 */ /* 0x000762000c1e1b00 */
[----:B-1----:R-:W-:-:S05]  /*0830*/  @P0 IMAD.WIDE.U32 R38, R50, 0x8, R38 ;  /* 0x0000000832260825 */ /* 0x002fca00078e0026 */
[----:B------:R-:W5:Y:S01]  /*0840*/  @P0 LDG.E.64 R72, desc[UR4][R38.64] ;  /* 0x0000000426480981 */ /* 0x000f62000c1e1b00 */
[----:B----4-:R-:W-:Y:S02]  /*0850*/  MOV R109, R86 ;  /* 0x00000056006d7202 */ /* 0x010fe40000000f00 */
[--C-:B------:R-:W-:Y:S02]  /*0860*/  SHF.R.U64 R102, R86, 0x10, R87.reuse ;  /* 0x0000001056667819 */ /* 0x100fe40000001257 */
[----:B------:R-:W-:Y:S02]  /*0870*/  MOV R111, R87 ;  /* 0x00000057006f7202 */ /* 0x000fe40000000f00 */
[----:B------:R-:W-:Y:S02]  /*0880*/  SHF.R.U32.HI R110, RZ, 0x10, R87 ;  /* 0x00000010ff6e7819 */ /* 0x000fe40000011657 */
[----:B------:R-:W-:Y:S02]  /*0890*/  MOV R81, R84 ;  /* 0x0000005400517202 */ /* 0x000fe40000000f00 */
[----:B------:R-:W-:-:S02]  /*08a0*/  SHF.R.U64 R86, R84, 0x10, R85 ;  /* 0x0000001054567819 */ /* 0x000fc40000001255 */
[----:B------:R-:W-:Y:S02]  /*08b0*/  MOV R28, R85 ;  /* 0x00000055001c7202 */ /* 0x000fe40000000f00 */
[----:B------:R-:W-:Y:S01]  /*08c0*/  SHF.R.U32.HI R87, RZ, 0x10, R85 ;  /* 0x00000010ff577819 */ /* 0x000fe20000011655 */
[----:B------:R-:W-:Y:S01]  /*08d0*/  @P0 IMAD.WIDE.U32 R84, R51, 0x8, R76 ;  /* 0x0000000833540825 */ /* 0x000fe200078e004c */
[----:B------:R-:W-:-:S03]  /*08e0*/  MOV R96, R82 ;  /* 0x0000005200607202 */ /* 0x000fc60000000f00 */
[----:B------:R-:W-:Y:S01]  /*08f0*/  IMAD.WIDE.U32 R76, R51, 0x4, R88 ;  /* 0x00000004334c7825 */ /* 0x000fe200078e0058 */
[--C-:B------:R-:W-:Y:S01]  /*0900*/  SHF.R.U64 R97, R82, 0x10, R83.reuse ;  /* 0x0000001052617819 */ /* 0x100fe20000001253 */
[----:B------:R-:W5:Y:S01]  /*0910*/  @P0 LDG.E.64 R70, desc[UR4][R84.64] ;  /* 0x0000000454460981 */ /* 0x000f62000c1e1b00 */
[----:B------:R-:W-:Y:S02]  /*0920*/  MOV R95, R83 ;  /* 0x00000053005f7202 */ /* 0x000fe40000000f00 */
[----:B------:R-:W-:Y:S01]  /*0930*/  SHF.R.U32.HI R99, RZ, 0x10, R83 ;  /* 0x00000010ff637819 */ /* 0x000fe20000011653 */
[----:B------:R-:W-:Y:S01]  /*0940*/  IMAD.WIDE.U32 R82, R52, 0x4, R88 ;  /* 0x0000000434527825 */ /* 0x000fe200078e0058 */
[----:B------:R0:W5:Y:S01]  /*0950*/  LDG.E R47, desc[UR4][R76.64] ;  /* 0x000000044c2f7981 */ /* 0x000162000c1e1900 */
[----:B--2---:R-:W-:Y:S02]  /*0960*/  SHF.R.U64 R0, R32, 0x10, R33 ;  /* 0x0000001020007819 */ /* 0x004fe40000001221 */
[----:B------:R-:W-:Y:S01]  /*0970*/  IMAD.WIDE.U32 R88, R50, 0x4, R88 ;  /* 0x0000000432587825 */ /* 0x000fe200078e0058 */
[----:B---3--:R-:W-:Y:S01]  /*0980*/  SHF.R.U64 R90, R34, 0x10, R35 ;  /* 0x00000010225a7819 */ /* 0x008fe20000001223 */
[----:B------:R-:W5:Y:S02]  /*0990*/  LDG.E R48, desc[UR4][R82.64] ;  /* 0x0000000452307981 */ /* 0x000f64000c1e1900 */
[----:B------:R-:W-:-:S02]  /*09a0*/  HADD2.F32 R32, -RZ, R32.H0_H0 ;  /* 0x20000020ff207230 */ /* 0x000fc40000004100 */
[----:B------:R1:W5:Y:S01]  /*09b0*/  LDG.E R41, desc[UR4][R88.64] ;  /* 0x0000000458297981 */ /* 0x000362000c1e1900 */
[----:B0-----:R-:W-:Y:S01]  /*09c0*/  FSEL R77, R94, RZ, !P4 ;  /* 0x000000ff5e4d7208 */ /* 0x001fe20006000000 */
[----:B------:R-:W-:Y:S01]  /*09d0*/  HADD2.F32 R109, -RZ, R109.H0_H0 ;  /* 0x2000006dff6d7230 */ /* 0x000fe20000004100 */
[----:B------:R-:W-:Y:S01]  /*09e0*/  SHF.R.U32.HI R84, RZ, 0x10, R33 ;  /* 0x00000010ff547819 */ /* 0x000fe20000011621 */
[----:B------:R-:W-:Y:S02]  /*09f0*/  HADD2.F32 R33, -RZ, R33.H0_H0 ;  /* 0x20000021ff217230 */ /* 0x000fe40000004100 */
[----:B------:R-:W-:Y:S02]  /*0a00*/  HADD2.F32 R102, -RZ, R102.H0_H0 ;  /* 0x20000066ff667230 */ /* 0x000fe40000004100 */
[----:B-1----:R-:W-:Y:S02]  /*0a10*/  HADD2.F32 R88, -RZ, R0.H0_H0 ;  /* 0x20000000ff587230 */ /* 0x002fe40000004100 */
[C---:B------:R-:W-:Y:S01]  /*0a20*/  FADD.FTZ R0, -R77.reuse, R32 ;  /* 0x000000204d007221 */ /* 0x040fe20000010100 */
[----:B------:R-:W-:Y:S01]  /*0a30*/  FMUL.FTZ R107, R74, R109 ;  /* 0x0000006d4a6b7220 */ /* 0x000fe20000410000 */
[C---:B------:R-:W-:Y:S01]  /*0a40*/  FADD.FTZ R94, -R77.reuse, R33 ;  /* 0x000000214d5e7221 */ /* 0x040fe20000010100 */
[----:B------:R-:W-:Y:S01]  /*0a50*/  FADD.FTZ R88, -R77, R88 ;  /* 0x000000584d587221 */ /* 0x000fe20000010100 */
[----:B------:R-:W-:Y:S01]  /*0a60*/  FMUL.FTZ R0, R49, R0 ;  /* 0x0000000031007220 */ /* 0x000fe20000410000 */
[----:B------:R-:W-:-:S02]  /*0a70*/  HADD2.F32 R111, -RZ, R111.H0_H0 ;  /* 0x2000006fff6f7230 */ /* 0x000fc40000004100 */
[----:B------:R-:W-:Y:S01]  /*0a80*/  FMUL.FTZ R98, R54, R102 ;  /* 0x0000006636627220 */ /* 0x000fe20000410000 */
[----:B------:R-:W-:Y:S02]  /*0a90*/  HADD2.F32 R84, -RZ, R84.H0_H0 ;  /* 0x20000054ff547230 */ /* 0x000fe40000004100 */
[----:B------:R-:W-:Y:S01]  /*0aa0*/  FADD.FTZ R33, RZ, R107 ;  /* 0x0000006bff217221 */ /* 0x000fe20000010000 */
[----:B------:R-:W-:Y:S02]  /*0ab0*/  HADD2.F32 R114, -RZ, R28.H0_H0 ;  /* 0x2000001cff727230 */ /* 0x000fe40000004100 */
[----:B------:R-:W-:Y:S01]  /*0ac0*/  FFMA.FTZ R28, R0, R107, RZ ;  /* 0x0000006b001c7223 */ /* 0x000fe200000100ff */
[----:B------:R-:W-:Y:S02]  /*0ad0*/  HADD2.F32 R116, -RZ, R87.H0_H0 ;  /* 0x20000057ff747230 */ /* 0x000fe40000004100 */
[----:B------:R-:W-:Y:S01]  /*0ae0*/  FMUL.FTZ R87, R49, R88 ;  /* 0x0000005831577220 */ /* 0x000fe20000410000 */
[----:B------:R-:W-:-:S02]  /*0af0*/  HADD2.F32 R110, -RZ, R110.H0_H0 ;  /* 0x2000006eff6e7230 */ /* 0x000fc40000004100 */
[----:B------:R-:W-:Y:S01]  /*0b00*/  FMUL.FTZ R85, R61, R111 ;  /* 0x0000006f3d557220 */ /* 0x000fe20000410000 */
[----:B------:R-:W-:Y:S02]  /*0b10*/  HADD2.F32 R112, -RZ, R86.H0_H0 ;  /* 0x20000056ff707230 */ /* 0x000fe40000004100 */
[----:B------:R-:W-:Y:S01]  /*0b20*/  FADD.FTZ R86, R33, R98 ;  /* 0x0000006221567221 */ /* 0x000fe20000010000 */
[----:B------:R-:W-:Y:S01]  /*0b30*/  HADD2.F32 R34, -RZ, R34.H0_H0 ;  /* 0x20000022ff227230 */ /* 0x000fe20000004100 */
[----:B------:R-:W-:Y:S01]  /*0b40*/  SHF.R.U32.HI R82, RZ, 0x10, R35 ;  /* 0x00000010ff527819 */ /* 0x000fe20000011623 */
[----:B------:R-:W-:Y:S02]  /*0b50*/  HADD2.F32 R76, -RZ, R35.H0_H0 ;  /* 0x20000023ff4c7230 */ /* 0x000fe40000004100 */
[----:B------:R-:W-:Y:S01]  /*0b60*/  FADD.FTZ R84, -R77, R84 ;  /* 0x000000544d547221 */ /* 0x000fe20000010100 */
[----:B------:R-:W-:Y:S01]  /*0b70*/  FMUL.FTZ R103, R49, R94 ;  /* 0x0000005e31677220 */ /* 0x000fe20000410000 */
[----:B------:R-:W-:Y:S01]  /*0b80*/  FFMA.FTZ R28, R87, R98, R28 ;  /* 0x00000062571c7223 */ /* 0x000fe2000001001c */
[----:B------:R-:W-:Y:S01]  /*0b90*/  SHF.R.U32.HI R35, RZ, 0x10, R37 ;  /* 0x00000010ff237819 */ /* 0x000fe20000011625 */
[----:B------:R-:W-:-:S02]  /*0ba0*/  HADD2.F32 R113, -RZ, R81.H0_H0 ;  /* 0x20000051ff717230 */ /* 0x000fc40000004100 */
[----:B------:R-:W-:Y:S01]  /*0bb0*/  FMUL.FTZ R101, R53, R110 ;  /* 0x0000006e35657220 */ /* 0x000fe20000410000 */
[----:B------:R-:W-:Y:S02]  /*0bc0*/  HADD2.F32 R90, -RZ, R90.H0_H0 ;  /* 0x2000005aff5a7230 */ /* 0x000fe40000004100 */
[----:B------:R-:W-:Y:S01]  /*0bd0*/  FADD.FTZ R86, R86, R85 ;  /* 0x0000005556567221 */ /* 0x000fe20000010000 */
[----:B------:R-:W-:Y:S01]  /*0be0*/  FADD.FTZ R92, -R77, R34 ;  /* 0x000000224d5c7221 */ /* 0x000fe20000010100 */
[----:B------:R-:W-:Y:S01]  /*0bf0*/  FMUL.FTZ R84, R49, R84 ;  /* 0x0000005431547220 */ /* 0x000fe20000410000 */
[----:B------:R-:W-:Y:S01]  /*0c00*/  FFMA.FTZ R33, R103, R85, R28 ;  /* 0x0000005567217223 */ /* 0x000fe2000001001c */
[----:B------:R-:W-:Y:S02]  /*0c10*/  HADD2.F32 R32, -RZ, R35.H0_H0 ;  /* 0x20000023ff207230 */ /* 0x000fe40000004100 */
[----:B------:R-:W-:Y:S01]  /*0c20*/  FMUL.FTZ R88, R78, R113 ;  /* 0x000000714e587220 */ /* 0x000fe20000410000 */
[----:B------:R-:W-:Y:S01]  /*0c30*/  FADD.FTZ R35, R86, R101 ;  /* 0x0000006556237221 */ /* 0x000fe20000010000 */
[----:B------:R-:W-:Y:S01]  /*0c40*/  FADD.FTZ R90, -R77, R90 ;  /* 0x0000005a4d5a7221 */ /* 0x000fe20000010100 */
[----:B------:R-:W-:Y:S01]  /*0c50*/  FMUL.FTZ R89, R49, R92 ;  /* 0x0000005c31597220 */ /* 0x000fe20000410000 */
[----:B------:R-:W-:Y:S01]  /*0c60*/  FFMA.FTZ R86, R84, R101, R33 ;  /* 0x0000006554567223 */ /* 0x000fe20000010021 */
[----:B------:R-:W-:Y:S01]  /*0c70*/  FADD.FTZ R76, -R77, R76 ;  /* 0x0000004c4d4c7221 */ /* 0x000fe20000010100 */
[----:B------:R-:W-:-:S02]  /*0c80*/  HADD2.F32 R82, -RZ, R82.H0_H0 ;  /* 0x20000052ff527230 */ /* 0x000fc40000004100 */
[----:B------:R-:W-:Y:S01]  /*0c90*/  FMUL.FTZ R105, R56, R112 ;  /* 0x0000007038697220 */ /* 0x000fe20000410000 */
[----:B------:R-:W-:Y:S01]  /*0ca0*/  FADD.FTZ R28, R35, R88 ;  /* 0x00000058231c7221 */ /* 0x000fe20000010000 */
[----:B------:R-:W-:Y:S01]  /*0cb0*/  FMUL.FTZ R90, R49, R90 ;  /* 0x0000005a315a7220 */ /* 0x000fe20000410000 */
[----:B------:R-:W-:Y:S01]  /*0cc0*/  FFMA.FTZ R33, R89, R88, R86 ;  /* 0x0000005859217223 */ /* 0x000fe20000010056 */
[----:B------:R-:W-:Y:S01]  /*0cd0*/  SHF.R.U64 R39, R36, 0x10, R37 ;  /* 0x0000001024277819 */ /* 0x000fe20000001225 */
[----:B------:R-:W-:Y:S02]  /*0ce0*/  HADD2.F32 R38, -RZ, R36.H0_H0 ;  /* 0x20000024ff267230 */ /* 0x000fe40000004100 */
[----:B------:R-:W-:Y:S01]  /*0cf0*/  FADD.FTZ R28, R28, R105 ;  /* 0x000000691c1c7221 */ /* 0x000fe20000010000 */
[----:B------:R-:W-:Y:S02]  /*0d00*/  HADD2.F32 R118, -RZ, R95.H0_H0 ;  /* 0x2000005fff767230 */ /* 0x000fe40000004100 */
[----:B------:R-:W-:Y:S01]  /*0d10*/  FMUL.FTZ R95, R75, R114 ;  /* 0x000000724b5f7220 */ /* 0x000fe20000410000 */
[----:B------:R-:W-:-:S02]  /*0d20*/  HADD2.F32 R120, -RZ, R99.H0_H0 ;  /* 0x20000063ff787230 */ /* 0x000fc40000004100 */
[----:B------:R-:W-:Y:S01]  /*0d30*/  FMUL.FTZ R99, R49, R76 ;  /* 0x0000004c31637220 */ /* 0x000fe20000410000 */
[C---:B------:R-:W-:Y:S01]  /*0d40*/  FADD.FTZ R82, -R77.reuse, R82 ;  /* 0x000000524d527221 */ /* 0x040fe20000010100 */
[----:B------:R-:W-:Y:S01]  /*0d50*/  FFMA.FTZ R76, R90, R105, R33 ;  /* 0x000000695a4c7223 */ /* 0x000fe20000010021 */
[----:B------:R-:W-:Y:S02]  /*0d60*/  HADD2.F32 R115, -RZ, R96.H0_H0 ;  /* 0x20000060ff737230 */ /* 0x000fe40000004100 */
[----:B------:R-:W-:Y:S01]  /*0d70*/  FADD.FTZ R38, -R77, R38 ;  /* 0x000000264d267221 */ /* 0x000fe20000010100 */
[----:B------:R-:W-:Y:S02]  /*0d80*/  HADD2.F32 R117, -RZ, R97.H0_H0 ;  /* 0x20000061ff757230 */ /* 0x000fe40000004100 */
[----:B------:R-:W-:Y:S01]  /*0d90*/  FMUL.FTZ R97, R55, R116 ;  /* 0x0000007437617220 */ /* 0x000fe20000410000 */
[----:B------:R-:W-:Y:S02]  /*0da0*/  HADD2.F32 R36, -RZ, R39.H0_H0 ;  /* 0x20000027ff247230 */ /* 0x000fe40000004100 */
[----:B------:R-:W-:Y:S01]  /*0db0*/  FADD.FTZ R28, R28, R95 ;  /* 0x0000005f1c1c7221 */ /* 0x000fe20000010000 */
[----:B------:R-:W-:Y:S01]  /*0dc0*/  FMUL.FTZ R82, R49, R82 ;  /* 0x0000005231527220 */ /* 0x000fe20000410000 */
[----:B------:R-:W-:Y:S01]  /*0dd0*/  FFMA.FTZ R33, R99, R95, R76 ;  /* 0x0000005f63217223 */ /* 0x000fe2000001004c */
[----:B------:R-:W-:-:S02]  /*0de0*/  HADD2.F32 R37, -RZ, R37.H0_H0 ;  /* 0x20000025ff257230 */ /* 0x000fc40000004100 */
[----:B------:R-:W-:Y:S01]  /*0df0*/  FMUL.FTZ R94, R80, R115 ;  /* 0x00000073505e7220 */ /* 0x000fe20000410000 */
[----:B------:R-:W-:Y:S01]  /*0e00*/  FADD.FTZ R35, R28, R97 ;  /* 0x000000611c237221 */ /* 0x000fe20000010000 */
[----:B------:R-:W-:Y:S01]  /*0e10*/  FMUL.FTZ R83, R49, R38 ;  /* 0x0000002631537220 */ /* 0x000fe20000410000 */
[----:B------:R-:W-:Y:S01]  /*0e20*/  FADD.FTZ R36, -R77, R36 ;  /* 0x000000244d247221 */ /* 0x000fe20000010100 */
[----:B------:R-:W-:Y:S01]  /*0e30*/  FFMA.FTZ R38, R82, R97, R33 ;  /* 0x0000006152267223 */ /* 0x000fe20000010021 */
[----:B------:R-:W-:Y:S01]  /*0e40*/  FMUL.FTZ R93, R58, R117 ;  /* 0x000000753a5d7220 */ /* 0x000fe20000410000 */
[----:B------:R-:W-:Y:S01]  /*0e50*/  FADD.FTZ R28, R35, R94 ;  /* 0x0000005e231c7221 */ /* 0x000fe20000010000 */
[----:B------:R-:W-:Y:S01]  /*0e60*/  FADD.FTZ R34, -R77, R37 ;  /* 0x000000254d227221 */ /* 0x000fe20000010100 */
[----:B------:R-:W-:Y:S01]  /*0e70*/  FMUL.FTZ R86, R49, R36 ;  /* 0x0000002431567220 */ /* 0x000fe20000410000 */
[----:B------:R-:W-:Y:S01]  /*0e80*/  FFMA.FTZ R33, R83, R94, R38 ;  /* 0x0000005e53217223 */ /* 0x000fe20000010026 */
[----:B------:R-:W-:Y:S01]  /*0e90*/  FADD.FTZ R35, R28, R93 ;  /* 0x0000005d1c237221 */ /* 0x000fe20000010000 */
[----:B------:R-:W-:Y:S01]  /*0ea0*/  FADD.FTZ R32, -R77, R32 ;  /* 0x000000204d207221 */ /* 0x000fe20000010100 */
[----:B------:R-:W-:Y:S01]  /*0eb0*/  FMUL.FTZ R92, R79, R118 ;  /* 0x000000764f5c7220 */ /* 0x000fe20000410000 */
[----:B------:R-:W-:Y:S01]  /*0ec0*/  FMUL.FTZ R81, R49, R34 ;  /* 0x0000002231517220 */ /* 0x000fe20000410000 */
[----:B------:R-:W-:Y:S01]  /*0ed0*/  FFMA.FTZ R28, R86, R93, R33 ;  /* 0x0000005d561c7223 */ /* 0x000fe20000010021 */
[----:B------:R-:W-:Y:S01]  /*0ee0*/  FMUL.FTZ R91, R57, R120 ;  /* 0x00000078395b7220 */ /* 0x000fe20000410000 */
[----:B------:R-:W-:Y:S01]  /*0ef0*/  FADD.FTZ R34, R35, R92 ;  /* 0x0000005c23227221 */ /* 0x000fe20000010000 */
[----:B------:R-:W-:Y:S01]  /*0f00*/  FMUL.FTZ R96, R49, R32 ;  /* 0x0000002031607220 */ /* 0x000fe20000410000 */
[----:B------:R-:W-:-:S02]  /*0f10*/  FFMA.FTZ R33, R81, R92, R28 ;  /* 0x0000005c51217223 */ /* 0x000fc4000001001c */
[----:B------:R-:W-:Y:S02]  /*0f20*/  FADD.FTZ R34, R34, R91 ;  /* 0x0000005b22227221 */ /* 0x000fe40000010000 */
[----:B------:R-:W-:-:S03]  /*0f30*/  FFMA.FTZ R33, R96, R91, R33 ;  /* 0x0000005b60217223 */ /* 0x000fc60000010021 */
        /* <DEDUP_REMOVED lines=76> */
[----:B------:R-:W-:-:S02]  /*1400*/  @P1 HADD2.F32 R77, -RZ, R100.H0_H0 ;  /* 0x20000064ff4d1230 */ /* 0x000fc40000004100 */
        /* <DEDUP_REMOVED lines=10> */
[-CC-:B------:R-:W-:Y:S01]  /*14b0*/  FFMA.FTZ R84, R84, R109.reuse, R76.reuse ;  /* 0x0000006d54547223 */ /* 0x180fe2000001004c */
[-C--:B------:R-:W-:Y:S01]  /*14c0*/  FFMA.FTZ R36, R103, R109.reuse, R76 ;  /* 0x0000006d67247223 */ /* 0x080fe2000001004c */
[----:B-----5:R-:W-:Y:S01]  /*14d0*/  LOP3.LUT P5, RZ, R48, 0xff00, RZ, 0xc0, !PT ;  /* 0x0000ff0030ff7812 */ /* 0x020fe200078ac0ff */
[----:B------:R-:W-:Y:S01]  /*14e0*/  FADD.FTZ R98, R98, -R87 ;  /* 0x8000005762627221 */ /* 0x000fe20000010000 */
[C---:B------:R-:W-:Y:S01]  /*14f0*/  ISETP.GE.U32.AND P6, PT, R48.reuse, 0x1000000, PT ;  /* 0x010000003000780c */ /* 0x040fe20003fc6070 */
[----:B------:R-:W-:Y:S01]  /*1500*/  FADD.FTZ R100, R101, -R84 ;  /* 0x8000005465647221 */ /* 0x000fe20000010000 */
[----:B------:R-:W-:Y:S01]  /*1510*/  LOP3.LUT P0, RZ, R48, 0xff0000, RZ, 0xc0, !PT ;  /* 0x00ff000030ff7812 */ /* 0x000fe2000780c0ff */
[----:B------:R-:W-:Y:S01]  /*1520*/  FFMA.FTZ R0, R0, R109, R76 ;  /* 0x0000006d00007223 */ /* 0x000fe2000001004c */
[----:B------:R-:W-:Y:S01]  /*1530*/  FADD.FTZ R36, R85, -R36 ;  /* 0x8000002455247221 */ /* 0x000fe20000010000 */
[C---:B------:R-:W-:Y:S01]  /*1540*/  FMUL.FTZ R98, R49.reuse, R98 ;  /* 0x0000006231627220 */ /* 0x040fe20000410000 */
[----:B------:R-:W-:Y:S01]  /*1550*/  LOP3.LUT P4, RZ, R48, 0xff, RZ, 0xc0, !PT ;  /* 0x000000ff30ff7812 */ /* 0x000fe2000788c0ff */
[----:B------:R-:W-:Y:S01]  /*1560*/  FMUL.FTZ R102, R49, R100 ;  /* 0x0000006431667220 */ /* 0x000fe20000410000 */
[----:B------:R-:W-:Y:S01]  /*1570*/  FADD.FTZ R0, R107, -R0 ;  /* 0x800000006b007221 */ /* 0x000fe20000010000 */
[C---:B------:R-:W-:Y:S01]  /*1580*/  FMUL.FTZ R38, R49.reuse, R36 ;  /* 0x0000002431267220 */ /* 0x040fe20000410000 */
[-C--:B------:R-:W-:Y:S01]  /*1590*/  FMUL.FTZ R107, R98, R77.reuse ;  /* 0x0000004d626b7220 */ /* 0x080fe20000410000 */
[-C--:B------:R-:W-:Y:S01]  /*15a0*/  FMUL.FTZ R48, R102, R77.reuse ;  /* 0x0000004d66307220 */ /* 0x080fe20000410000 */
[----:B------:R-:W-:Y:S01]  /*15b0*/  FMUL.FTZ R0, R49, R0 ;  /* 0x0000000031007220 */ /* 0x000fe20000410000 */
[----:B------:R-:W-:Y:S01]  /*15c0*/  FMUL.FTZ R110, R38, R77 ;  /* 0x0000004d266e7220 */ /* 0x000fe20000410000 */
[----:B------:R-:W-:-:S02]  /*15d0*/  @P5 HADD2.F32 R36, -RZ, R108.H0_H0 ;  /* 0x2000006cff245230 */ /* 0x000fc40000004100 */
[----:B------:R-:W-:Y:S01]  /*15e0*/  FMUL.FTZ R107, R107, UR14 ;  /* 0x0000000e6b6b7c20 */ /* 0x000fe20008410000 */
[----:B------:R-:W-:Y:S02]  /*15f0*/  @P6 HADD2.F32 R39, -RZ, R108.H1_H1 ;  /* 0x3000006cff276230 */ /* 0x000fe40000004100 */
[----:B------:R-:W-:Y:S01]  /*1600*/  FMUL.FTZ R48, R48, UR14 ;  /* 0x0000000e30307c20 */ /* 0x000fe20008410000 */
[----:B------:R-:W-:Y:S02]  /*1610*/  @P0 HADD2.F32 R37, -RZ, R63.H0_H0 ;  /* 0x2000003fff250230 */ /* 0x000fe40000004100 */
[----:B------:R-:W-:Y:S01]  /*1620*/  FMUL.FTZ R110, R110, UR14 ;  /* 0x0000000e6e6e7c20 */ /* 0x000fe20008410000 */
[----:B------:R-:W-:Y:S01]  /*1630*/  FMUL.FTZ R111, R0, R77 ;  /* 0x0000004d006f7220 */ /* 0x000fe20000410000 */
[----:B------:R0:W1:Y:S01]  /*1640*/  F2F.F16.F32 R85, R98 ;  /* 0x0000006200557304 */ /* 0x0000620000200800 */
[----:B------:R-:W-:Y:S02]  /*1650*/  HFMA2 R84, -RZ, RZ, 0, 0 ;  /* 0x00000000ff547431 */ /* 0x000fe400000001ff */
[----:B------:R-:W-:Y:S01]  /*1660*/  @P5 FMUL.FTZ R84, R107, R36 ;  /* 0x000000246b545220 */ /* 0x000fe20000410000 */
[----:B------:R-:W-:Y:S01]  /*1670*/  MOV R103, RZ ;  /* 0x000000ff00677202 */ /* 0x000fe20000000f00 */
[----:B------:R-:W-:Y:S01]  /*1680*/  @P0 FMUL.FTZ R103, R110, R37 ;  /* 0x000000256e670220 */ /* 0x000fe20000410000 */
[----:B------:R-:W-:Y:S01]  /*1690*/  FMUL.FTZ R111, R111, UR14 ;  /* 0x0000000e6f6f7c20 */ /* 0x000fe20008410000 */
[----:B------:R-:W3:Y:S01]  /*16a0*/  LDC.64 R36, c[0x0][0x468] ;  /* 0x00011a00ff247b82 */ /* 0x000ee20000000a00 */
[----:B------:R-:W-:Y:S01]  /*16b0*/  MOV R113, RZ ;  /* 0x000000ff00717202 */ /* 0x000fe20000000f00 */
[----:B------:R4:W-:Y:S01]  /*16c0*/  F2F.F16.F32 R87, R0 ;  /* 0x0000000000577304 */ /* 0x0009e20000200800 */
[----:B0-----:R-:W-:-:S02]  /*16d0*/  HFMA2 R98, -RZ, RZ, 0, 0 ;  /* 0x00000000ff627431 */ /* 0x001fc400000001ff */
[----:B------:R-:W-:Y:S01]  /*16e0*/  @P6 FMUL.FTZ R98, R48, R39 ;  /* 0x0000002730626220 */ /* 0x000fe20000410000 */
[----:B------:R-:W-:Y:S01]  /*16f0*/  FFMA.FTZ R89, R89, R109, R76 ;  /* 0x0000006d59597223 */ /* 0x000fe2000001004c */
[----:B------:R-:W-:-:S03]  /*1700*/  LOP3.LUT P3, RZ, R47, 0xff00, RZ, 0xc0, !PT ;  /* 0x0000ff002fff7812 */ /* 0x000fc6000786c0ff */
[----:B------:R-:W-:Y:S01]  /*1710*/  FADD.FTZ R112, R88, -R89 ;  /* 0x8000005958707221 */ /* 0x000fe20000010000 */
[----:B------:R0:W-:Y:S01]  /*1720*/  F2F.F16.F32 R101, R38 ;  /* 0x0000002600657304 */ /* 0x0001e20000200800 */
[----:B----4-:R-:W-:Y:S02]  /*1730*/  @P4 HADD2.F32 R0, -RZ, R62.H0_H0 ;  /* 0x2000003eff004230 */ /* 0x010fe40000004100 */
[----:B-1----:R-:W-:-:S04]  /*1740*/  IMAD.WIDE.U32 R88, R85, 0x10000, RZ ;  /* 0x0001000055587825 */ /* 0x002fc800078e00ff */
[----:B------:R-:W-:Y:S01]  /*1750*/  FMUL.FTZ R112, R49, R112 ;  /* 0x0000007031707220 */ /* 0x000fe20000410000 */
[----:B------:R-:W-:Y:S01]  /*1760*/  @P4 FMUL.FTZ R113, R111, R0 ;  /* 0x000000006f714220 */ /* 0x000fe20000410000 */
[-CC-:B------:R-:W-:Y:S01]  /*1770*/  FFMA.FTZ R0, R90, R109.reuse, R76.reuse ;  /* 0x0000006d5a007223 */ /* 0x180fe2000001004c */
[----:B------:R1:W4:Y:S01]  /*1780*/  F2F.F16.F32 R100, R102 ;  /* 0x0000006600647304 */ /* 0x0003220000200800 */
[----:B0-----:R-:W0:Y:S01]  /*1790*/  LDC.64 R38, c[0x0][0x478] ;  /* 0x00011e00ff267b82 */ /* 0x001e220000000a00 */
[----:B------:R-:W-:Y:S01]  /*17a0*/  FFMA.FTZ R90, R99, R109, R76 ;  /* 0x0000006d635a7223 */ /* 0x000fe2000001004c */
[----:B------:R-:W-:-:S05]  /*17b0*/  FADD.FTZ R0, R105, -R0 ;  /* 0x8000000069007221 */ /* 0x000fca0000010000 */
[----:B------:R-:W3:Y:S01]  /*17c0*/  F2F.F16.F32 R84, R84 ;  /* 0x0000005400547304 */ /* 0x000ee20000200800 */
[----:B-1----:R-:W-:Y:S01]  /*17d0*/  FFMA.FTZ R102, R82, R109, R76 ;  /* 0x0000006d52667223 */ /* 0x002fe2000001004c */
[----:B------:R-:W-:-:S03]  /*17e0*/  FADD.FTZ R82, R95, -R90 ;  /* 0x8000005a5f527221 */ /* 0x000fc60000010000 */
[----:B------:R-:W-:Y:S01]  /*17f0*/  FADD.FTZ R90, R97, -R102 ;  /* 0x80000066615a7221 */ /* 0x000fe20000010000 */
[----:B----4-:R-:W-:Y:S02]  /*1800*/  SHF.L.U32 R100, R100, 0x10, RZ ;  /* 0x0000001064647819 */ /* 0x010fe400000006ff */
[----:B------:R-:W1:Y:S02]  /*1810*/  F2F.F16.F32 R98, R98 ;  /* 0x0000006200627304 */ /* 0x000e640000200800 */
[----:B------:R-:W-:Y:S01]  /*1820*/  LOP3.LUT R99, R89, R100, R101, 0xfe, !PT ;  /* 0x0000006459637212 */ /* 0x000fe200078efe65 */
[----:B---3--:R-:W-:-:S05]  /*1830*/  IMAD.WIDE.U32 R84, R84, 0x10000, RZ ;  /* 0x0001000054547825 */ /* 0x008fca00078e00ff */
[----:B------:R-:W3:Y:S01]  /*1840*/  F2F.F16.F32 R103, R103 ;  /* 0x0000006700677304 */ /* 0x000ee20000200800 */
[----:B0-----:R-:W-:Y:S01]  /*1850*/  IMAD.WIDE.U32 R100, R52, 0x8, R38 ;  /* 0x0000000834647825 */ /* 0x001fe200078e0026 */
[----:B-1----:R-:W-:-:S06]  /*1860*/  SHF.L.U32 R95, R98, 0x10, RZ ;  /* 0x00000010625f7819 */ /* 0x002fcc00000006ff */
[----:B------:R-:W0:Y:S01]  /*1870*/  F2F.F16.F32 R113, R113 ;  /* 0x0000007100717304 */ /* 0x000e220000200800 */
[----:B------:R-:W-:Y:S01]  /*1880*/  LOP3.LUT R98, R88, R87, RZ, 0xfc, !PT ;  /* 0x0000005758627212 */ /* 0x000fe200078efcff */
[----:B------:R-:W-:-:S04]  /*1890*/  HFMA2 R87, -RZ, RZ, 0, 0 ;  /* 0x00000000ff577431 */ /* 0x000fc800000001ff */
[----:B------:R1:W-:Y:S01]  /*18a0*/  STG.E.64 desc[UR4][R100.64], R98 ;  /* 0x0000006264007986 */ /* 0x0003e2000c101b04 */
[----:B---3--:R-:W-:Y:S01]  /*18b0*/  LOP3.LUT R89, R85, R95, R103, 0xfe, !PT ;  /* 0x0000005f55597212 */ /* 0x008fe200078efe67 */
[----:B------:R-:W-:-:S04]  /*18c0*/  IMAD.WIDE.U32 R102, R52, 0x8, R36 ;  /* 0x0000000834667825 */ /* 0x000fc800078e0024 */
[----:B------:R-:W-:Y:S01]  /*18d0*/  FMUL.FTZ R52, R49, R0 ;  /* 0x0000000031347220 */ /* 0x000fe20000410000 */
[----:B0-----:R-:W-:Y:S01]  /*18e0*/  LOP3.LUT R88, R84, R113, RZ, 0xfc, !PT ;  /* 0x0000007154587212 */ /* 0x001fe200078efcff */
[----:B------:R-:W-:-:S04]  /*18f0*/  IMAD.WIDE.U32 R84, R51, 0x8, R32 ;  /* 0x0000000833547825 */ /* 0x000fc800078e0020 */
[----:B------:R-:W-:Y:S02]  /*1900*/  HFMA2 R0, -RZ, RZ, 0, 0 ;  /* 0x00000000ff007431 */ /* 0x000fe400000001ff */
[C---:B------:R-:W-:Y:S01]  /*1910*/  FMUL.FTZ R90, R49.reuse, R90 ;  /* 0x0000005a315a7220 */ /* 0x040fe20000410000 */
[-C--:B------:R-:W-:Y:S01]  /*1920*/  FMUL.FTZ R105, R112, R77.reuse ;  /* 0x0000004d70697220 */ /* 0x080fe20000410000 */
[----:B------:R0:W-:Y:S01]  /*1930*/  STG.E.64 desc[UR4][R102.64], R88 ;  /* 0x0000005866007986 */ /* 0x0001e2000c101b04 */
[----:B-1----:R-:W-:Y:S01]  /*1940*/  FMUL.FTZ R100, R49, R82 ;  /* 0x0000005231647220 */ /* 0x002fe20000410000 */
[----:B------:R-:W1:Y:S02]  /*1950*/  F2F.F16.F32 R98, R52 ;  /* 0x0000003400627304 */ /* 0x000e640000200800 */
[----:B------:R-:W3:Y:S01]  /*1960*/  LDG.E.64 R84, desc[UR4][R84.64] ;  /* 0x0000000454547981 */ /* 0x000ee2000c1e1b00 */
[----:B------:R-:W-:Y:S02]  /*1970*/  @P3 HADD2.F32 R82, -RZ, R106.H0_H0 ;  /* 0x2000006aff523230 */ /* 0x000fe40000004100 */
[----:B------:R-:W-:-:S04]  /*1980*/  FMUL.FTZ R97, R100, R77 ;  /* 0x0000004d64617220 */ /* 0x000fc80000410000 */
[----:B------:R-:W-:Y:S01]  /*1990*/  FMUL.FTZ R97, R97, UR14 ;  /* 0x0000000e61617c20 */ /* 0x000fe20008410000 */
[----:B------:R-:W-:Y:S01]  /*19a0*/  FMUL.FTZ R105, R105, UR14 ;  /* 0x0000000e69697c20 */ /* 0x000fe20008410000 */
[----:B------:R-:W-:Y:S08]  /*19b0*/  F2F.F16.F32 R101, R100 ;  /* 0x0000006400657304 */ /* 0x000ff00000200800 */
[----:B------:R-:W-:Y:S01]  /*19c0*/  F2F.F16.F32 R113, R112 ;  /* 0x0000007000717304 */ /* 0x000fe20000200800 */
[----:B------:R-:W-:Y:S01]  /*19d0*/  IMAD.WIDE.U32 R32, R50, 0x8, R32 ;  /* 0x0000000832207825 */ /* 0x000fe200078e0020 */
[----:B--2---:R-:W-:-:S02]  /*19e0*/  @P4 MOV R95, R34 ;  /* 0x00000022005f4202 */ /* 0x004fc40000000f00 */
[----:B0-----:R-:W-:Y:S02]  /*19f0*/  @P0 MOV R89, R35 ;  /* 0x0000002300590202 */ /* 0x001fe40000000f00 */
[----:B------:R-:W-:Y:S01]  /*1a00*/  @P5 SHF.R.U64 R34, R34, 0x10, R35 ;  /* 0x0000001022225819 */ /* 0x000fe20000001223 */
[----:B------:R-:W-:Y:S02]  /*1a10*/  @P4 HADD2.F32 R88, -RZ, R95.H0_H0 ;  /* 0x2000005fff584230 */ /* 0x000fe40000004100 */
[----:B------:R-:W-:Y:S02]  /*1a20*/  @P0 HADD2.F32 R89, -RZ, R89.H0_H0 ;  /* 0x20000059ff590230 */ /* 0x000fe40000004100 */
[----:B------:R-:W-:Y:S02]  /*1a30*/  @P5 HADD2.F32 R102, -RZ, R34.H0_H0 ;  /* 0x20000022ff665230 */ /* 0x000fe40000004100 */
[----:B------:R-:W-:Y:S02]  /*1a40*/  HFMA2 R34, -RZ, RZ, 0, 0 ;  /* 0x00000000ff227431 */ /* 0x000fe400000001ff */
[----:B------:R-:W-:Y:S01]  /*1a50*/  @P4 FMUL.FTZ R87, R111, R88 ;  /* 0x000000586f574220 */ /* 0x000fe20000410000 */
[----:B------:R-:W-:Y:S01]  /*1a60*/  @P0 FMUL.FTZ R34, R110, R89 ;  /* 0x000000596e220220 */ /* 0x000fe20000410000 */
[----:B------:R-:W-:-:S02]  /*1a70*/  LOP3.LUT P4, RZ, R47, 0xff0000, RZ, 0xc0, !PT ;  /* 0x00ff00002fff7812 */ /* 0x000fc4000788c0ff */
[----:B------:R-:W-:Y:S01]  /*1a80*/  ISETP.GE.U32.AND P0, PT, R47, 0x1000000, PT ;  /* 0x010000002f00780c */ /* 0x000fe20003f06070 */
[-C--:B------:R-:W-:Y:S01]  /*1a90*/  FMUL.FTZ R95, R52, R77.reuse ;  /* 0x0000004d345f7220 */ /* 0x080fe20000410000 */
[----:B------:R-:W-:Y:S01]  /*1aa0*/  @P5 FMUL.FTZ R0, R107, R102 ;  /* 0x000000666b005220 */ /* 0x000fe20000410000 */
[----:B------:R-:W-:Y:S02]  /*1ab0*/  LOP3.LUT P5, RZ, R47, 0xff, RZ, 0xc0, !PT ;  /* 0x000000ff2fff7812 */ /* 0x000fe400078ac0ff */
[----:B------:R-:W-:Y:S01]  /*1ac0*/  FMUL.FTZ R95, R95, UR14 ;  /* 0x0000000e5f5f7c20 */ /* 0x000fe20008410000 */
[----:B------:R-:W-:Y:S01]  /*1ad0*/  CS2R R88, SRZ ;  /* 0x0000000000587805 */ /* 0x000fe2000001ff00 */
[----:B------:R-:W-:Y:S01]  /*1ae0*/  FMUL.FTZ R47, R90, R77 ;  /* 0x0000004d5a2f7220 */ /* 0x000fe20000410000 */
[----:B------:R0:W2:Y:S01]  /*1af0*/  F2F.F16.F32 R52, R90 ;  /* 0x0000005a00347304 */ /* 0x0000a20000200800 */
[----:B------:R-:W-:Y:S02]  /*1b00*/  @P3 FMUL.FTZ R88, R95, R82 ;  /* 0x000000525f583220 */ /* 0x000fe40000410000 */
[----:B------:R-:W-:-:S02]  /*1b10*/  @P4 HADD2.F32 R82, -RZ, R65.H0_H0 ;  /* 0x20000041ff524230 */ /* 0x000fc40000004100 */
[----:B------:R-:W-:Y:S01]  /*1b20*/  @P0 HADD2.F32 R99, -RZ, R106.H1_H1 ;  /* 0x3000006aff630230 */ /* 0x000fe20000004100 */
[----:B------:R-:W-:Y:S01]  /*1b30*/  MOV R102, RZ ;  /* 0x000000ff00667202 */ /* 0x000fe20000000f00 */
[----:B0-----:R-:W-:Y:S01]  /*1b40*/  FMUL.FTZ R90, R47, UR14 ;  /* 0x0000000e2f5a7c20 */ /* 0x001fe20008410000 */
[----:B------:R-:W-:Y:S01]  /*1b50*/  @P4 FMUL.FTZ R89, R97, R82 ;  /* 0x0000005261594220 */ /* 0x000fe20000410000 */
[----:B------:R-:W-:Y:S02]  /*1b60*/  @P5 HADD2.F32 R82, -RZ, R64.H0_H0 ;  /* 0x20000040ff525230 */ /* 0x000fe40000004100 */
[----:B------:R-:W-:Y:S01]  /*1b70*/  @P0 FMUL.FTZ R102, R90, R99 ;  /* 0x000000635a660220 */ /* 0x000fe20000410000 */
[----:B------:R-:W-:Y:S01]  /*1b80*/  F2F.F16.F32 R88, R88 ;  /* 0x0000005800587304 */ /* 0x000fe20000200800 */
[----:B------:R-:W-:Y:S02]  /*1b90*/  HFMA2 R47, -RZ, RZ, 0, 0 ;  /* 0x00000000ff2f7431 */ /* 0x000fe400000001ff */
[----:B------:R-:W-:-:S05]  /*1ba0*/  @P5 FMUL.FTZ R47, R82, R105 ;  /* 0x00000069522f5220 */ /* 0x000fca0000410000 */
[----:B------:R-:W0:Y:S08]  /*1bb0*/  F2F.F16.F32 R102, R102 ;  /* 0x0000006600667304 */ /* 0x000e300000200800 */
[----:B------:R4:W4:Y:S08]  /*1bc0*/  F2F.F16.F32 R100, R89 ;  /* 0x0000005900647304 */ /* 0x0009300000200800 */
[----:B------:R-:W4:Y:S01]  /*1bd0*/  F2F.F16.F32 R47, R47 ;  /* 0x0000002f002f7304 */ /* 0x000f220000200800 */
[----:B-1----:R-:W-:Y:S01]  /*1be0*/  IMAD.WIDE.U32 R98, R98, 0x10000, RZ ;  /* 0x0001000062627825 */ /* 0x002fe200078e00ff */
[----:B--2---:R-:W-:-:S02]  /*1bf0*/  SHF.L.U32 R52, R52, 0x10, RZ ;  /* 0x0000001034347819 */ /* 0x004fc400000006ff */
[----:B0-----:R-:W-:Y:S01]  /*1c00*/  SHF.L.U32 R103, R102, 0x10, RZ ;  /* 0x0000001066677819 */ /* 0x001fe200000006ff */
[----:B----4-:R-:W-:Y:S01]  /*1c10*/  IMAD.WIDE.U32 R88, R88, 0x10000, RZ ;  /* 0x0001000058587825 */ /* 0x010fe200078e00ff */
[----:B------:R-:W-:Y:S02]  /*1c20*/  LOP3.LUT R99, R99, R52, R101, 0xfe, !PT ;  /* 0x0000003463637212 */ /* 0x000fe400078efe65 */
[----:B------:R-:W-:Y:S02]  /*1c30*/  LOP3.LUT R98, R98, R113, RZ, 0xfc, !PT ;  /* 0x0000007162627212 */ /* 0x000fe400078efcff */
[----:B------:R-:W-:Y:S01]  /*1c40*/  LOP3.LUT R89, R89, R103, R100, 0xfe, !PT ;  /* 0x0000006759597212 */ /* 0x000fe200078efe64 */
[----:B------:R-:W-:Y:S01]  /*1c50*/  IMAD.WIDE.U32 R100, R51, 0x8, R38 ;  /* 0x0000000833647825 */ /* 0x000fe200078e0026 */
[----:B------:R-:W-:-:S03]  /*1c60*/  LOP3.LUT R88, R88, R47, RZ, 0xfc, !PT ;  /* 0x0000002f58587212 */ /* 0x000fc600078efcff */
[----:B------:R-:W-:Y:S01]  /*1c70*/  IMAD.WIDE.U32 R102, R51, 0x8, R36 ;  /* 0x0000000833667825 */ /* 0x000fe200078e0024 */
[----:B------:R-:W-:Y:S04]  /*1c80*/  STG.E.64 desc[UR4][R100.64], R98 ;  /* 0x0000006264007986 */ /* 0x000fe8000c101b04 */
[----:B------:R0:W-:Y:S04]  /*1c90*/  STG.E.64 desc[UR4][R102.64], R88 ;  /* 0x0000005866007986 */ /* 0x0001e8000c101b04 */
[----:B------:R-:W2:Y:S01]  /*1ca0*/  LDG.E.64 R32, desc[UR4][R32.64] ;  /* 0x0000000420207981 */ /* 0x000ea2000c1e1b00 */
[----:B------:R-:W-:Y:S01]  /*1cb0*/  @P6 SHF.R.U32.HI R47, RZ, 0x10, R35 ;  /* 0x00000010ff2f6819 */ /* 0x000fe20000011623 */
[-CC-:B------:R-:W-:Y:S01]  /*1cc0*/  FFMA.FTZ R83, R83, R109.reuse, R76.reuse ;  /* 0x0000006d53537223 */ /* 0x180fe2000001004c */
[-CC-:B------:R-:W-:Y:S01]  /*1cd0*/  FFMA.FTZ R86, R86, R109.reuse, R76.reuse ;  /* 0x0000006d56567223 */ /* 0x180fe2000001004c */
[----:B------:R-:W-:-:S02]  /*1ce0*/  FFMA.FTZ R81, R81, R109, R76 ;  /* 0x0000006d51517223 */ /* 0x000fc4000001004c */
[----:B------:R-:W-:Y:S02]  /*1cf0*/  @P6 HADD2.F32 R47, -RZ, R47.H0_H0 ;  /* 0x2000002fff2f6230 */ /* 0x000fe40000004100 */
[----:B------:R-:W-:Y:S01]  /*1d00*/  FFMA.FTZ R96, R96, R109, R76 ;  /* 0x0000006d60607223 */ /* 0x000fe2000001004c */
[----:B------:R-:W-:Y:S01]  /*1d10*/  MOV R35, RZ ;  /* 0x000000ff00237202 */ /* 0x000fe20000000f00 */
[----:B------:R-:W-:Y:S01]  /*1d20*/  FADD.FTZ R76, R94, -R83 ;  /* 0x800000535e4c7221 */ /* 0x000fe20000010000 */
[----:B------:R-:W-:Y:S01]  /*1d30*/  FADD.FTZ R86, R93, -R86 ;  /* 0x800000565d567221 */ /* 0x000fe20000010000 */
[----:B------:R-:W-:Y:S01]  /*1d40*/  @P6 FMUL.FTZ R35, R48, R47 ;  /* 0x0000002f30236220 */ /* 0x000fe20000410000 */
[----:B------:R-:W-:Y:S01]  /*1d50*/  FADD.FTZ R92, R92, -R81 ;  /* 0x800000515c5c7221 */ /* 0x000fe20000010000 */
[----:B------:R-:W-:Y:S01]  /*1d60*/  FADD.FTZ R96, R91, -R96 ;  /* 0x800000605b607221 */ /* 0x000fe20000010000 */
[C---:B------:R-:W-:Y:S01]  /*1d70*/  FMUL.FTZ R76, R49.reuse, R76 ;  /* 0x0000004c314c7220 */ /* 0x040fe20000410000 */
[C---:B0-----:R-:W-:Y:S01]  /*1d80*/  FMUL.FTZ R88, R49.reuse, R86 ;  /* 0x0000005631587220 */ /* 0x041fe20000410000 */
[C---:B------:R-:W-:Y:S01]  /*1d90*/  FMUL.FTZ R92, R49.reuse, R92 ;  /* 0x0000005c315c7220 */ /* 0x040fe20000410000 */
[----:B------:R-:W-:Y:S01]  /*1da0*/  FMUL.FTZ R96, R49, R96 ;  /* 0x0000006031607220 */ /* 0x000fe20000410000 */
[----:B---3--:R-:W-:-:S02]  /*1db0*/  @P5 MOV R47, R84 ;  /* 0x00000054002f5202 */ /* 0x008fc40000000f00 */
[C---:B------:R-:W-:Y:S02]  /*1dc0*/  LOP3.LUT P6, RZ, R41.reuse, 0xff00, RZ, 0xc0, !PT ;  /* 0x0000ff0029ff7812 */ /* 0x040fe400078cc0ff */
[----:B------:R-:W-:Y:S01]  /*1dd0*/  @P4 MOV R49, R85 ;  /* 0x0000005500314202 */ /* 0x000fe20000000f00 */
[----:B------:R-:W-:Y:S01]  /*1de0*/  @P5 HADD2.F32 R48, -RZ, R47.H0_H0 ;  /* 0x2000002fff305230 */ /* 0x000fe20000004100 */
[----:B------:R-:W-:Y:S01]  /*1df0*/  @P3 SHF.R.U64 R84, R84, 0x10, R85 ;  /* 0x0000001054543819 */ /* 0x000fe20000001255 */
[----:B------:R-:W-:Y:S02]  /*1e00*/  HFMA2 R52, -RZ, RZ, 0, 0 ;  /* 0x00000000ff347431 */ /* 0x000fe400000001ff */
[----:B------:R-:W-:Y:S02]  /*1e10*/  @P4 HADD2.F32 R86, -RZ, R49.H0_H0 ;  /* 0x20000031ff564230 */ /* 0x000fe40000004100 */
[----:B------:R-:W-:Y:S01]  /*1e20*/  @P5 FMUL.FTZ R52, R48, R105 ;  /* 0x0000006930345220 */ /* 0x000fe20000410000 */
[----:B------:R-:W-:Y:S01]  /*1e30*/  LOP3.LUT P5, RZ, R41, 0xff0000, RZ, 0xc0, !PT ;  /* 0x00ff000029ff7812 */ /* 0x000fe200078ac0ff */
[----:B------:R-:W-:Y:S01]  /*1e40*/  @P3 HADD2.F32 R84, -RZ, R84.H0_H0 ;  /* 0x20000054ff543230 */ /* 0x000fe20000004100 */
[----:B------:R-:W-:Y:S01]  /*1e50*/  MOV R82, RZ ;  /* 0x000000ff00527202 */ /* 0x000fe20000000f00 */
[----:B------:R-:W-:Y:S01]  /*1e60*/  @P4 FMUL.FTZ R82, R97, R86 ;  /* 0x0000005661524220 */ /* 0x000fe20000410000 */
[----:B------:R-:W-:Y:S01]  /*1e70*/  FMUL.FTZ R51, R88, R77 ;  /* 0x0000004d58337220 */ /* 0x000fe20000410000 */
[----:B------:R-:W-:Y:S01]  /*1e80*/  HFMA2 R47, -RZ, RZ, 0, 0 ;  /* 0x00000000ff2f7431 */ /* 0x000fe200000001ff */
[----:B------:R-:W-:Y:S01]  /*1e90*/  ISETP.GE.U32.AND P4, PT, R41, 0x1000000, PT ;  /* 0x010000002900780c */ /* 0x000fe20003f86070 */
[----:B------:R-:W-:Y:S01]  /*1ea0*/  @P3 FMUL.FTZ R47, R95, R84 ;  /* 0x000000545f2f3220 */ /* 0x000fe20000410000 */
[----:B------:R-:W-:-:S02]  /*1eb0*/  @P6 HADD2.F32 R84, -RZ, R104.H0_H0 ;  /* 0x20000068ff546230 */ /* 0x000fc40000004100 */
[----:B------:R-:W-:Y:S01]  /*1ec0*/  FMUL.FTZ R51, R51, UR14 ;  /* 0x0000000e33337c20 */ /* 0x000fe20008410000 */
[----:B------:R-:W-:Y:S01]  /*1ed0*/  LOP3.LUT P3, RZ, R41, 0xff, RZ, 0xc0, !PT ;  /* 0x000000ff29ff7812 */ /* 0x000fe2000786c0ff */
[-C--:B------:R-:W-:Y:S01]  /*1ee0*/  FMUL.FTZ R41, R92, R77.reuse ;  /* 0x0000004d5c297220 */ /* 0x080fe20000410000 */
[----:B------:R-:W-:Y:S02]  /*1ef0*/  HFMA2 R48, -RZ, RZ, 0, 0 ;  /* 0x00000000ff307431 */ /* 0x000fe400000001ff */
[----:B------:R-:W-:Y:S01]  /*1f00*/  @P6 FMUL.FTZ R48, R51, R84 ;  /* 0x0000005433306220 */ /* 0x000fe20000410000 */
[----:B------:R-:W-:Y:S02]  /*1f10*/  @P5 HADD2.F32 R84, -RZ, R67.H0_H0 ;  /* 0x20000043ff545230 */ /* 0x000fe40000004100 */
[----:B------:R-:W-:Y:S01]  /*1f20*/  FMUL.FTZ R41, R41, UR14 ;  /* 0x0000000e29297c20 */ /* 0x000fe20008410000 */
[----:B------:R0:W1:Y:S01]  /*1f30*/  F2F.F16.F32 R91, R88 ;  /* 0x00000058005b7304 */ /* 0x0000620000200800 */
[----:B------:R-:W-:Y:S01]  /*1f40*/  FMUL.FTZ R49, R96, R77 ;  /* 0x0000004d60317220 */ /* 0x000fe20000410000 */
[----:B------:R-:W-:-:S02]  /*1f50*/  @P4 HADD2.F32 R83, -RZ, R104.H1_H1 ;  /* 0x30000068ff534230 */ /* 0x000fc40000004100 */
[----:B------:R-:W-:Y:S01]  /*1f60*/  FMUL.FTZ R86, R76, R77 ;  /* 0x0000004d4c567220 */ /* 0x000fe20000410000 */
[----:B0-----:R-:W-:Y:S02]  /*1f70*/  CS2R R88, SRZ ;  /* 0x0000000000587805 */ /* 0x001fe4000001ff00 */
[----:B------:R-:W-:Y:S01]  /*1f80*/  @P5 FMUL.FTZ R88, R41, R84 ;  /* 0x0000005429585220 */ /* 0x000fe20000410000 */
[----:B------:R-:W-:Y:S01]  /*1f90*/  FMUL.FTZ R84, R49, UR14 ;  /* 0x0000000e31547c20 */ /* 0x000fe20008410000 */
[----:B------:R-:W-:Y:S02]  /*1fa0*/  @P3 HADD2.F32 R49, -RZ, R66.H0_H0 ;  /* 0x20000042ff313230 */ /* 0x000fe40000004100 */
[----:B------:R-:W-:Y:S01]  /*1fb0*/  FMUL.FTZ R86, R86, UR14 ;  /* 0x0000000e56567c20 */ /* 0x000fe20008410000 */
[----:B------:R-:W-:Y:S01]  /*1fc0*/  @P4 FMUL.FTZ R89, R84, R83 ;  /* 0x0000005354594220 */ /* 0x000fe20000410000 */
[----:B------:R-:W-:Y:S01]  /*1fd0*/  MOV R83, RZ ;  /* 0x000000ff00537202 */ /* 0x000fe20000000f00 */
[----:B------:R-:W0:Y:S01]  /*1fe0*/  F2F.F16.F32 R93, R96 ;  /* 0x00000060005d7304 */ /* 0x000e220000200800 */
[----:B------:R-:W-:-:S07]  /*1ff0*/  @P3 FMUL.FTZ R83, R86, R49 ;  /* 0x0000003156533220 */ /* 0x000fce0000410000 */
[----:B------:R-:W-:Y:S08]  /*2000*/  F2F.F16.F32 R48, R48 ;  /* 0x0000003000307304 */ /* 0x000ff00000200800 */
[----:B------:R-:W3:Y:S08]  /*2010*/  F2F.F16.F32 R89, R89 ;  /* 0x0000005900597304 */ /* 0x000ef00000200800 */
[----:B------:R1:W-:Y:S08]  /*2020*/  F2F.F16.F32 R81, R76 ;  /* 0x0000004c00517304 */ /* 0x0003f00000200800 */
[----:B------:R-:W4:Y:S08]  /*2030*/  F2F.F16.F32 R94, R92 ;  /* 0x0000005c005e7304 */ /* 0x000f300000200800 */
[----:B------:R-:W4:Y:S08]  /*2040*/  F2F.F16.F32 R88, R88 ;  /* 0x0000005800587304 */ /* 0x000f300000200800 */
[----:B------:R-:W4:Y:S01]  /*2050*/  F2F.F16.F32 R83, R83 ;  /* 0x0000005300537304 */ /* 0x000f220000200800 */
[----:B-1----:R-:W-:Y:S01]  /*2060*/  IMAD.WIDE.U32 R76, R91, 0x10000, RZ ;  /* 0x000100005b4c7825 */ /* 0x002fe200078e00ff */
[----:B0-----:R-:W-:-:S02]  /*2070*/  SHF.L.U32 R91, R93, 0x10, RZ ;  /* 0x000000105d5b7819 */ /* 0x001fc400000006ff */
[----:B---3--:R-:W-:Y:S01]  /*2080*/  SHF.L.U32 R93, R89, 0x10, RZ ;  /* 0x00000010595d7819 */ /* 0x008fe200000006ff */
[----:B------:R-:W-:Y:S01]  /*2090*/  IMAD.WIDE.U32 R48, R48, 0x10000, RZ ;  /* 0x0001000030307825 */ /* 0x000fe200078e00ff */
[----:B----4-:R-:W-:Y:S02]  /*20a0*/  LOP3.LUT R77, R77, R91, R94, 0xfe, !PT ;  /* 0x0000005b4d4d7212 */ /* 0x010fe400078efe5e */
[----:B------:R-:W-:Y:S01]  /*20b0*/  LOP3.LUT R76, R76, R81, RZ, 0xfc, !PT ;  /* 0x000000514c4c7212 */ /* 0x000fe200078efcff */
[C---:B------:R-:W-:Y:S01]  /*20c0*/  IMAD.WIDE.U32 R38, R50.reuse, 0x8, R38 ;  /* 0x0000000832267825 */ /* 0x040fe200078e0026 */
[----:B------:R-:W-:Y:S02]  /*20d0*/  LOP3.LUT R49, R49, R93, R88, 0xfe, !PT ;  /* 0x0000005d31317212 */ /* 0x000fe400078efe58 */
[----:B------:R-:W-:Y:S01]  /*20e0*/  @P0 SHF.R.U32.HI R93, RZ, 0x10, R85 ;  /* 0x00000010ff5d0819 */ /* 0x000fe20000011655 */
[----:B------:R-:W-:Y:S01]  /*20f0*/  IMAD.WIDE.U32 R36, R50, 0x8, R36 ;  /* 0x0000000832247825 */ /* 0x000fe200078e0024 */
[----:B------:R-:W-:Y:S01]  /*2100*/  LOP3.LUT R48, R48, R83, RZ, 0xfc, !PT ;  /* 0x0000005330307212 */ /* 0x000fe200078efcff */
[----:B------:R-:W-:Y:S04]  /*2110*/  STG.E.64 desc[UR4][R38.64], R76 ;  /* 0x0000004c26007986 */ /* 0x000fe8000c101b04 */
[----:B------:R0:W-:Y:S01]  /*2120*/  STG.E.64 desc[UR4][R36.64], R48 ;  /* 0x0000003024007986 */ /* 0x0001e2000c101b04 */
[----:B------:R-:W-:Y:S01]  /*2130*/  HFMA2 R89, -RZ, RZ, 0, 0 ;  /* 0x00000000ff597431 */ /* 0x000fe200000001ff */
[----:B------:R-:W-:Y:S01]  /*2140*/  MOV R85, RZ ;  /* 0x000000ff00557202 */ /* 0x000fe20000000f00 */
[----:B------:R-:W-:Y:S01]  /*2150*/  HFMA2 R83, -RZ, RZ, 0, 0 ;  /* 0x00000000ff537431 */ /* 0x000fe200000001ff */
[----:B------:R-:W-:Y:S01]  /*2160*/  MOV R81, RZ ;  /* 0x000000ff00517202 */ /* 0x000fe20000000f00 */
[----:B------:R-:W-:Y:S01]  /*2170*/  HFMA2 R50, -RZ, RZ, 0, 0 ;  /* 0x00000000ff327431 */ /* 0x000fe200000001ff */
[----:B--2---:R-:W-:-:S02]  /*2180*/  @P3 MOV R88, R32 ;  /* 0x0000002000583202 */ /* 0x004fc40000000f00 */
[--C-:B------:R-:W-:Y:S02]  /*2190*/  @P6 SHF.R.U64 R32, R32, 0x10, R33.reuse ;  /* 0x0000001020206819 */ /* 0x100fe40000001221 */
[----:B------:R-:W-:Y:S02]  /*21a0*/  @P5 MOV R91, R33 ;  /* 0x00000021005b5202 */ /* 0x000fe40000000f00 */
[----:B------:R-:W-:Y:S01]  /*21b0*/  @P4 SHF.R.U32.HI R92, RZ, 0x10, R33 ;  /* 0x00000010ff5c4819 */ /* 0x000fe20000011621 */
[----:B------:R-:W-:Y:S02]  /*21c0*/  @P0 HADD2.F32 R33, -RZ, R93.H0_H0 ;  /* 0x2000005dff210230 */ /* 0x000fe40000004100 */
[----:B0-----:R-:W-:Y:S02]  /*21d0*/  @P3 HADD2.F32 R37, -RZ, R88.H0_H0 ;  /* 0x20000058ff253230 */ /* 0x001fe40000004100 */
[----:B------:R-:W-:Y:S02]  /*21e0*/  @P6 HADD2.F32 R32, -RZ, R32.H0_H0 ;  /* 0x20000020ff206230 */ /* 0x000fe40000004100 */
[----:B------:R-:W-:-:S02]  /*21f0*/  @P5 HADD2.F32 R36, -RZ, R91.H0_H0 ;  /* 0x2000005bff245230 */ /* 0x000fc40000004100 */
[----:B------:R-:W-:Y:S02]  /*2200*/  @P4 HADD2.F32 R39, -RZ, R92.H0_H0 ;  /* 0x2000005cff274230 */ /* 0x000fe40000004100 */
[----:B------:R-:W-:Y:S01]  /*2210*/  @P0 FMUL.FTZ R89, R90, R33 ;  /* 0x000000215a590220 */ /* 0x000fe20000410000 */
[----:B------:R-:W-:Y:S01]  /*2220*/  @P3 FMUL.FTZ R85, R86, R37 ;  /* 0x0000002556553220 */ /* 0x000fe20000410000 */
[----:B------:R-:W-:Y:S01]  /*2230*/  @P6 FMUL.FTZ R83, R51, R32 ;  /* 0x0000002033536220 */ /* 0x000fe20000410000 */
[----:B------:R-:W-:Y:S01]  /*2240*/  @P5 FMUL.FTZ R81, R41, R36 ;  /* 0x0000002429515220 */ /* 0x000fe20000410000 */
[----:B------:R-:W-:Y:S01]  /*2250*/  @P4 FMUL.FTZ R50, R84, R39 ;  /* 0x0000002754324220 */ /* 0x000fe20000410000 */
[----:B------:R-:W-:Y:S06]  /*2260*/  BRA `(.L_x_1140) ;  /* 0x0000002800647947 */ /* 0x000fec0003800000 */
.L_x_1139:
[----:B------:R-:W0:Y:S02]  /*2270*/  LDC.64 R32, c[0x0][0x390] ;  /* 0x0000e400ff207b82 */ /* 0x000e240000000a00 */
[----:B0-----:R-:W-:-:S06]  /*2280*/  IMAD.WIDE.U32 R34, R52, 0x8, R32 ;  /* 0x0000000834227825 */ /* 0x001fcc00078e0020 */
[----:B------:R-:W2:Y:S01]  /*2290*/  LDG.E.64 R34, desc[UR4][R34.64] ;  /* 0x0000000422227981 */ /* 0x000ea2000c1e1b00 */
[-CC-:B------:R-:W-:Y:S01]  /*22a0*/  FFMA.FTZ R87, R87, R109.reuse, R76.reuse ;  /* 0x0000006d57577223 */ /* 0x180fe2000001004c */
[C---:B-----5:R-:W-:Y:S01]  /*22b0*/  LOP3.LUT P3, RZ, R48.reuse, 0xff00, RZ, 0xc0, !PT ;  /* 0x0000ff0030ff7812 */ /* 0x060fe2000786c0ff */
[-CC-:B------:R-:W-:Y:S01]  /*22c0*/  FFMA.FTZ R36, R103, R109.reuse, R76.reuse ;  /* 0x0000006d67247223 */ /* 0x180fe2000001004c */
[----:B------:R-:W-:Y:S01]  /*22d0*/  LOP3.LUT P5, RZ, R48, 0xff0000, RZ, 0xc0, !PT ;  /* 0x00ff000030ff7812 */ /* 0x000fe200078ac0ff */
[----:B------:R-:W-:Y:S01]  /*22e0*/  FADD.FTZ R98, R98, -R87 ;  /* 0x8000005762627221 */ /* 0x000fe20000010000 */
[----:B------:R-:W-:Y:S01]  /*22f0*/  FFMA.FTZ R84, R84, R109, R76 ;  /* 0x0000006d54547223 */ /* 0x000fe2000001004c */
[----:B------:R-:W-:Y:S01]  /*2300*/  FADD.FTZ R38, R85, -R36 ;  /* 0x8000002455267221 */ /* 0x000fe20000010000 */
[C---:B------:R-:W-:Y:S01]  /*2310*/  ISETP.GE.U32.AND P6, PT, R48.reuse, 0x1000000, PT ;  /* 0x010000003000780c */ /* 0x040fe20003fc6070 */
[C---:B------:R-:W-:Y:S01]  /*2320*/  FMUL.FTZ R98, R49.reuse, R98 ;  /* 0x0000006231627220 */ /* 0x040fe20000410000 */
[----:B------:R-:W-:Y:S01]  /*2330*/  LOP3.LUT P0, RZ, R48, 0xff, RZ, 0xc0, !PT ;  /* 0x000000ff30ff7812 */ /* 0x000fe2000780c0ff */
[----:B------:R-:W-:Y:S01]  /*2340*/  FMUL.FTZ R38, R49, R38 ;  /* 0x0000002631267220 */ /* 0x000fe20000410000 */
[----:B------:R-:W-:Y:S01]  /*2350*/  FADD.FTZ R48, R101, -R84 ;  /* 0x8000005465307221 */ /* 0x000fe20000010000 */
[----:B------:R-:W-:Y:S01]  /*2360*/  FMUL.FTZ R98, R98, R77 ;  /* 0x0000004d62627220 */ /* 0x000fe20000410000 */
[----:B------:R-:W-:Y:S01]  /*2370*/  MOV R36, RZ ;  /* 0x000000ff00247202 */ /* 0x000fe20000000f00 */
[----:B------:R-:W-:-:S02]  /*2380*/  @P3 HADD2.F32 R37, -RZ, R108.H0_H0 ;  /* 0x2000006cff253230 */ /* 0x000fc40000004100 */
[----:B------:R-:W-:Y:S01]  /*2390*/  FMUL.FTZ R38, R38, R77 ;  /* 0x0000004d26267220 */ /* 0x000fe20000410000 */
[----:B------:R-:W-:Y:S01]  /*23a0*/  FMUL.FTZ R98, R98, UR14 ;  /* 0x0000000e62627c20 */ /* 0x000fe20008410000 */
[----:B------:R-:W-:Y:S01]  /*23b0*/  FFMA.FTZ R0, R0, R109, R76 ;  /* 0x0000006d00007223 */ /* 0x000fe2000001004c */
[----:B------:R-:W-:Y:S01]  /*23c0*/  FMUL.FTZ R48, R49, R48 ;  /* 0x0000003031307220 */ /* 0x000fe20000410000 */
[----:B------:R-:W-:Y:S01]  /*23d0*/  FMUL.FTZ R102, R38, UR14 ;  /* 0x0000000e26667c20 */ /* 0x000fe20008410000 */
[----:B------:R-:W-:Y:S01]  /*23e0*/  @P3 FMUL.FTZ R36, R98, R37 ;  /* 0x0000002562243220 */ /* 0x000fe20000410000 */
[----:B------:R-:W-:Y:S02]  /*23f0*/  @P5 HADD2.F32 R37, -RZ, R63.H0_H0 ;  /* 0x2000003fff255230 */ /* 0x000fe40000004100 */
[----:B------:R-:W-:Y:S01]  /*2400*/  FADD.FTZ R0, R107, -R0 ;  /* 0x800000006b007221 */ /* 0x000fe20000010000 */
[----:B------:R-:W-:Y:S01]  /*2410*/  FMUL.FTZ R48, R48, R77 ;  /* 0x0000004d30307220 */ /* 0x000fe20000410000 */
[----:B------:R-:W-:Y:S01]  /*2420*/  HFMA2 R84, -RZ, RZ, 0, 0 ;  /* 0x00000000ff547431 */ /* 0x000fe200000001ff */
[----:B------:R-:W-:Y:S01]  /*2430*/  MOV R87, RZ ;  /* 0x000000ff00577202 */ /* 0x000fe20000000f00 */
[----:B------:R-:W-:Y:S01]  /*2440*/  @P5 FMUL.FTZ R84, R102, R37 ;  /* 0x0000002566545220 */ /* 0x000fe20000410000 */
[----:B------:R-:W-:-:S02]  /*2450*/  @P6 HADD2.F32 R37, -RZ, R108.H1_H1 ;  /* 0x3000006cff256230 */ /* 0x000fc40000004100 */
[----:B------:R-:W-:Y:S01]  /*2460*/  FMUL.FTZ R0, R49, R0 ;  /* 0x0000000031007220 */ /* 0x000fe20000410000 */
[----:B------:R-:W-:Y:S01]  /*2470*/  FMUL.FTZ R48, R48, UR14 ;  /* 0x0000000e30307c20 */ /* 0x000fe20008410000 */
[----:B------:R0:W1:Y:S01]  /*2480*/  F2F.F16.F32 R38, R36 ;  /* 0x0000002400267304 */ /* 0x0000620000200800 */
[----:B------:R-:W-:Y:S02]  /*2490*/  @P0 HADD2.F32 R100, -RZ, R62.H0_H0 ;  /* 0x2000003eff640230 */ /* 0x000fe40000004100 */
[----:B------:R-:W-:Y:S01]  /*24a0*/  FMUL.FTZ R103, R0, R77 ;  /* 0x0000004d00677220 */ /* 0x000fe20000410000 */
[----:B------:R-:W-:Y:S01]  /*24b0*/  @P6 FMUL.FTZ R87, R48, R37 ;  /* 0x0000002530576220 */ /* 0x000fe20000410000 */
[----:B------:R-:W-:Y:S02]  /*24c0*/  HFMA2 R0, -RZ, RZ, 0, 0 ;  /* 0x00000000ff007431 */ /* 0x000fe400000001ff */
[-C--:B------:R-:W-:Y:S01]  /*24d0*/  FFMA.FTZ R90, R90, R109.reuse, R76 ;  /* 0x0000006d5a5a7223 */ /* 0x080fe2000001004c */
[----:B------:R-:W-:Y:S01]  /*24e0*/  FMUL.FTZ R103, R103, UR14 ;  /* 0x0000000e67677c20 */ /* 0x000fe20008410000 */
[----:B------:R-:W-:Y:S01]  /*24f0*/  LOP3.LUT P4, RZ, R47, 0xff00, RZ, 0xc0, !PT ;  /* 0x0000ff002fff7812 */ /* 0x000fe2000788c0ff */
[----:B------:R-:W-:Y:S01]  /*2500*/  F2F.F16.F32 R84, R84 ;  /* 0x0000005400547304 */ /* 0x000fe20000200800 */
[----:B0-----:R-:W0:Y:S01]  /*2510*/  LDC.64 R36, c[0x0][0x468] ;  /* 0x00011a00ff247b82 */ /* 0x001e220000000a00 */
[----:B------:R-:W-:Y:S01]  /*2520*/  @P0 FMUL.FTZ R0, R103, R100 ;  /* 0x0000006467000220 */ /* 0x000fe20000410000 */
[----:B------:R-:W-:Y:S01]  /*2530*/  FADD.FTZ R110, R105, -R90 ;  /* 0x8000005a696e7221 */ /* 0x000fe20000010000 */
[----:B------:R-:W-:Y:S01]  /*2540*/  FFMA.FTZ R112, R99, R109, R76 ;  /* 0x0000006d63707223 */ /* 0x000fe2000001004c */
[----:B-1----:R-:W-:-:S03]  /*2550*/  IMAD.WIDE.U32 R38, R38, 0x10000, RZ ;  /* 0x0001000026267825 */ /* 0x002fc600078e00ff */
[----:B------:R-:W1:Y:S08]  /*2560*/  F2F.F16.F32 R87, R87 ;  /* 0x0000005700577304 */ /* 0x000e700000200800 */
[----:B------:R-:W3:Y:S01]  /*2570*/  F2F.F16.F32 R101, R0 ;  /* 0x0000000000657304 */ /* 0x000ee20000200800 */
[----:B-1----:R-:W-:-:S04]  /*2580*/  SHF.L.U32 R85, R87, 0x10, RZ ;  /* 0x0000001057557819 */ /* 0x002fc800000006ff */
[----:B------:R-:W-:Y:S01]  /*2590*/  LOP3.LUT R39, R39, R85, R84, 0xfe, !PT ;  /* 0x0000005527277212 */ /* 0x000fe200078efe54 */
[----:B0-----:R-:W-:Y:S01]  /*25a0*/  IMAD.WIDE.U32 R84, R52, 0x8, R36 ;  /* 0x0000000834547825 */ /* 0x001fe200078e0024 */
[----:B---3--:R-:W-:-:S03]  /*25b0*/  LOP3.LUT R38, R38, R101, RZ, 0xfc, !PT ;  /* 0x0000006526267212 */ /* 0x008fc600078efcff */
[----:B------:R-:W-:-:S04]  /*25c0*/  IMAD.WIDE.U32 R100, R51, 0x8, R32 ;  /* 0x0000000833647825 */ /* 0x000fc800078e0020 */
[----:B------:R-:W-:Y:S01]  /*25d0*/  FMUL.FTZ R110, R49, R110 ;  /* 0x0000006e316e7220 */ /* 0x000fe20000410000 */
[----:B------:R0:W-:Y:S01]  /*25e0*/  STG.E.64 desc[UR4][R84.64], R38 ;  /* 0x0000002654007986 */ /* 0x0001e2000c101b04 */
[----:B------:R-:W-:-:S03]  /*25f0*/  HFMA2 R0, -RZ, RZ, 0, 0 ;  /* 0x00000000ff007431 */ /* 0x000fc600000001ff */
[----:B------:R-:W3:Y:S01]  /*2600*/  LDG.E.64 R100, desc[UR4][R100.64] ;  /* 0x0000000464647981 */ /* 0x000ee2000c1e1b00 */
[----:B------:R-:W-:Y:S02]  /*2610*/  HFMA2 R87, -RZ, RZ, 0, 0 ;  /* 0x00000000ff577431 */ /* 0x000fe400000001ff */
[----:B------:R-:W-:Y:S01]  /*2620*/  FFMA.FTZ R82, R82, R109, R76 ;  /* 0x0000006d52527223 */ /* 0x000fe2000001004c */
[----:B------:R-:W-:-:S04]  /*2630*/  FADD.FTZ R112, R95, -R112 ;  /* 0x800000705f707221 */ /* 0x000fc80000010000 */
[----:B------:R-:W-:Y:S01]  /*2640*/  FMUL.FTZ R112, R49, R112 ;  /* 0x0000007031707220 */ /* 0x000fe20000410000 */
[----:B0-----:R-:W-:Y:S02]  /*2650*/  HFMA2 R38, -RZ, RZ, 0, 0 ;  /* 0x00000000ff267431 */ /* 0x001fe400000001ff */
[----:B------:R-:W-:Y:S01]  /*2660*/  FADD.FTZ R84, R97, -R82 ;  /* 0x8000005261547221 */ /* 0x000fe20000010000 */
[----:B------:R-:W-:-:S03]  /*2670*/  FMUL.FTZ R112, R112, R77 ;  /* 0x0000004d70707220 */ /* 0x000fc60000410000 */
[----:B------:R-:W-:Y:S01]  /*2680*/  FMUL.FTZ R84, R49, R84 ;  /* 0x0000005431547220 */ /* 0x000fe20000410000 */
[----:B------:R-:W-:Y:S01]  /*2690*/  IMAD.WIDE.U32 R32, R50, 0x8, R32 ;  /* 0x0000000832207825 */ /* 0x000fe200078e0020 */
[----:B--2---:R-:W-:Y:S02]  /*26a0*/  @P5 MOV R90, R35 ;  /* 0x00000023005a5202 */ /* 0x004fe40000000f00 */
[----:B------:R-:W-:Y:S02]  /*26b0*/  @P3 SHF.R.U64 R99, R34, 0x10, R35 ;  /* 0x0000001022633819 */ /* 0x000fe40000001223 */
[----:B------:R-:W-:Y:S01]  /*26c0*/  @P0 MOV R52, R34 ;  /* 0x0000002200340202 */ /* 0x000fe20000000f00 */
[----:B------:R-:W-:Y:S02]  /*26d0*/  @P5 HADD2.F32 R39, -RZ, R90.H0_H0 ;  /* 0x2000005aff275230 */ /* 0x000fe40000004100 */
[----:B------:R-:W-:Y:S02]  /*26e0*/  @P3 HADD2.F32 R99, -RZ, R99.H0_H0 ;  /* 0x20000063ff633230 */ /* 0x000fe40000004100 */
[----:B------:R-:W-:Y:S01]  /*26f0*/  FMUL.FTZ R90, R110, R77 ;  /* 0x0000004d6e5a7220 */ /* 0x000fe20000410000 */
[----:B------:R-:W-:Y:S01]  /*2700*/  @P0 HADD2.F32 R52, -RZ, R52.H0_H0 ;  /* 0x20000034ff340230 */ /* 0x000fe20000004100 */
[----:B------:R-:W-:Y:S01]  /*2710*/  MOV R34, RZ ;  /* 0x000000ff00227202 */ /* 0x000fe20000000f00 */
[----:B------:R-:W-:Y:S01]  /*2720*/  @P5 FMUL.FTZ R34, R102, R39 ;  /* 0x0000002766225220 */ /* 0x000fe20000410000 */
[----:B------:R-:W-:Y:S01]  /*2730*/  @P3 FMUL.FTZ R0, R98, R99 ;  /* 0x0000006362003220 */ /* 0x000fe20000410000 */
[----:B------:R-:W-:Y:S01]  /*2740*/  @P4 HADD2.F32 R39, -RZ, R106.H0_H0 ;  /* 0x2000006aff274230 */ /* 0x000fe20000004100 */
[----:B------:R-:W-:Y:S01]  /*2750*/  LOP3.LUT P3, RZ, R47, 0xff0000, RZ, 0xc0, !PT ;  /* 0x00ff00002fff7812 */ /* 0x000fe2000786c0ff */
[----:B------:R-:W-:Y:S01]  /*2760*/  FMUL.FTZ R90, R90, UR14 ;  /* 0x0000000e5a5a7c20 */ /* 0x000fe20008410000 */
[----:B------:R-:W-:Y:S01]  /*2770*/  @P0 FMUL.FTZ R87, R103, R52 ;  /* 0x0000003467570220 */ /* 0x000fe20000410000 */
[----:B------:R-:W-:-:S02]  /*2780*/  ISETP.GE.U32.AND P0, PT, R47, 0x1000000, PT ;  /* 0x010000002f00780c */ /* 0x000fc40003f06070 */
[----:B------:R-:W-:Y:S01]  /*2790*/  @P4 FMUL.FTZ R38, R90, R39 ;  /* 0x000000275a264220 */ /* 0x000fe20000410000 */
[----:B------:R-:W-:Y:S01]  /*27a0*/  FFMA.FTZ R39, R89, R109, R76 ;  /* 0x0000006d59277223 */ /* 0x000fe2000001004c */
[----:B------:R-:W-:-:S03]  /*27b0*/  LOP3.LUT P5, RZ, R47, 0xff, RZ, 0xc0, !PT ;  /* 0x000000ff2fff7812 */ /* 0x000fc600078ac0ff */
[----:B------:R-:W-:Y:S01]  /*27c0*/  FADD.FTZ R88, R88, -R39 ;  /* 0x8000002758587221 */ /* 0x000fe20000010000 */
[-C--:B------:R-:W-:Y:S01]  /*27d0*/  FMUL.FTZ R39, R84, R77.reuse ;  /* 0x0000004d54277220 */ /* 0x080fe20000410000 */
[----:B------:R-:W-:Y:S01]  /*27e0*/  FMUL.FTZ R89, R112, UR14 ;  /* 0x0000000e70597c20 */ /* 0x000fe20008410000 */
[----:B------:R-:W-:Y:S02]  /*27f0*/  @P3 HADD2.F32 R82, -RZ, R65.H0_H0 ;  /* 0x20000041ff523230 */ /* 0x000fe40000004100 */
[----:B------:R-:W-:Y:S01]  /*2800*/  FMUL.FTZ R84, R49, R88 ;  /* 0x0000005831547220 */ /* 0x000fe20000410000 */
[----:B------:R-:W-:Y:S01]  /*2810*/  FMUL.FTZ R88, R39, UR14 ;  /* 0x0000000e27587c20 */ /* 0x000fe20008410000 */
[----:B------:R-:W-:Y:S01]  /*2820*/  @P0 HADD2.F32 R47, -RZ, R106.H1_H1 ;  /* 0x3000006aff2f0230 */ /* 0x000fe20000004100 */
[----:B------:R-:W-:Y:S01]  /*2830*/  MOV R52, RZ ;  /* 0x000000ff00347202 */ /* 0x000fe20000000f00 */
[----:B------:R-:W-:Y:S01]  /*2840*/  FMUL.FTZ R84, R84, R77 ;  /* 0x0000004d54547220 */ /* 0x000fe20000410000 */
[----:B------:R-:W-:Y:S01]  /*2850*/  @P3 FMUL.FTZ R52, R89, R82 ;  /* 0x0000005259343220 */ /* 0x000fe20000410000 */
[----:B------:R-:W-:-:S02]  /*2860*/  HFMA2 R82, -RZ, RZ, 0, 0 ;  /* 0x00000000ff527431 */ /* 0x000fc400000001ff */
[----:B------:R-:W-:Y:S01]  /*2870*/  @P0 FMUL.FTZ R82, R88, R47 ;  /* 0x0000002f58520220 */ /* 0x000fe20000410000 */
[----:B------:R-:W-:Y:S02]  /*2880*/  @P5 HADD2.F32 R98, -RZ, R64.H0_H0 ;  /* 0x20000040ff625230 */ /* 0x000fe40000004100 */
[----:B------:R-:W-:Y:S01]  /*2890*/  FMUL.FTZ R95, R84, UR14 ;  /* 0x0000000e545f7c20 */ /* 0x000fe20008410000 */
[----:B------:R-:W-:Y:S01]  /*28a0*/  MOV R47, RZ ;  /* 0x000000ff002f7202 */ /* 0x000fe20000000f00 */
[----:B------:R-:W0:Y:S02]  /*28b0*/  F2F.F16.F32 R38, R38 ;  /* 0x0000002600267304 */ /* 0x000e240000200800 */
[----:B------:R-:W-:-:S06]  /*28c0*/  @P5 FMUL.FTZ R47, R95, R98 ;  /* 0x000000625f2f5220 */ /* 0x000fcc0000410000 */
[----:B------:R-:W1:Y:S08]  /*28d0*/  F2F.F16.F32 R82, R82 ;  /* 0x0000005200527304 */ /* 0x000e700000200800 */
[----:B------:R-:W2:Y:S08]  /*28e0*/  F2F.F16.F32 R52, R52 ;  /* 0x0000003400347304 */ /* 0x000eb00000200800 */
[----:B------:R-:W4:Y:S01]  /*28f0*/  F2F.F16.F32 R47, R47 ;  /* 0x0000002f002f7304 */ /* 0x000f220000200800 */
[----:B0-----:R-:W-:Y:S01]  /*2900*/  IMAD.WIDE.U32 R38, R38, 0x10000, RZ ;  /* 0x0001000026267825 */ /* 0x001fe200078e00ff */
[----:B-1----:R-:W-:-:S04]  /*2910*/  SHF.L.U32 R85, R82, 0x10, RZ ;  /* 0x0000001052557819 */ /* 0x002fc800000006ff */
[----:B--2---:R-:W-:Y:S01]  /*2920*/  LOP3.LUT R39, R39, R85, R52, 0xfe, !PT ;  /* 0x0000005527277212 */ /* 0x004fe200078efe34 */
[----:B------:R-:W-:Y:S01]  /*2930*/  IMAD.WIDE.U32 R84, R51, 0x8, R36 ;  /* 0x0000000833547825 */ /* 0x000fe200078e0024 */
[----:B----4-:R-:W-:-:S05]  /*2940*/  LOP3.LUT R38, R38, R47, RZ, 0xfc, !PT ;  /* 0x0000002f26267212 */ /* 0x010fca00078efcff */
[----:B------:R3:W-:Y:S04]  /*2950*/  STG.E.64 desc[UR4][R84.64], R38 ;  /* 0x0000002654007986 */ /* 0x0007e8000c101b04 */
[----:B------:R-:W2:Y:S01]  /*2960*/  LDG.E.64 R32, desc[UR4][R32.64] ;  /* 0x0000000420207981 */ /* 0x000ea2000c1e1b00 */
[----:B------:R-:W-:Y:S01]  /*2970*/  @P6 SHF.R.U32.HI R51, RZ, 0x10, R35 ;  /* 0x00000010ff336819 */ /* 0x000fe20000011623 */
[----:B------:R-:W-:-:S04]  /*2980*/  HFMA2 R35, -RZ, RZ, 0, 0 ;  /* 0x00000000ff237431 */ /* 0x000fc800000001ff */
[----:B------:R-:W-:Y:S02]  /*2990*/  @P6 HADD2.F32 R47, -RZ, R51.H0_H0 ;  /* 0x20000033ff2f6230 */ /* 0x000fe40000004100 */
[----:B------:R-:W-:Y:S01]  /*29a0*/  FFMA.FTZ R86, R86, R109, R76 ;  /* 0x0000006d56567223 */ /* 0x000fe2000001004c */
[----:B---3--:R-:W-:Y:S02]  /*29b0*/  @P5 MOV R38, R100 ;  /* 0x0000006400265202 */ /* 0x008fe40000000f00 */
[----:B------:R-:W-:Y:S01]  /*29c0*/  @P6 FMUL.FTZ R35, R48, R47 ;  /* 0x0000002f30236220 */ /* 0x000fe20000410000 */
[----:B------:R-:W-:Y:S02]  /*29d0*/  @P4 SHF.R.U64 R39, R100, 0x10, R101 ;  /* 0x0000001064274819 */ /* 0x000fe40000001265 */
[----:B------:R-:W-:Y:S02]  /*29e0*/  @P3 MOV R48, R101 ;  /* 0x0000006500303202 */ /* 0x000fe40000000f00 */
[----:B------:R-:W-:Y:S01]  /*29f0*/  LOP3.LUT P6, RZ, R41, 0xff00, RZ, 0xc0, !PT ;  /* 0x0000ff0029ff7812 */ /* 0x000fe200078cc0ff */
[----:B------:R-:W-:Y:S01]  /*2a00*/  FADD.FTZ R86, R93, -R86 ;  /* 0x800000565d567221 */ /* 0x000fe20000010000 */
[----:B------:R-:W-:-:S02]  /*2a10*/  @P5 HADD2.F32 R38, -RZ, R38.H0_H0 ;  /* 0x20000026ff265230 */ /* 0x000fc40000004100 */
[----:B------:R-:W-:Y:S02]  /*2a20*/  @P4 HADD2.F32 R39, -RZ, R39.H0_H0 ;  /* 0x20000027ff274230 */ /* 0x000fe40000004100 */
[----:B------:R-:W-:Y:S02]  /*2a30*/  @P3 HADD2.F32 R48, -RZ, R48.H0_H0 ;  /* 0x20000030ff303230 */ /* 0x000fe40000004100 */
[----:B------:R-:W-:Y:S01]  /*2a40*/  FMUL.FTZ R86, R49, R86 ;  /* 0x0000005631567220 */ /* 0x000fe20000410000 */
[-CC-:B------:R-:W-:Y:S01]  /*2a50*/  FFMA.FTZ R83, R83, R109.reuse, R76.reuse ;  /* 0x0000006d53537223 */ /* 0x180fe2000001004c */
[-CC-:B------:R-:W-:Y:S01]  /*2a60*/  FFMA.FTZ R81, R81, R109.reuse, R76.reuse ;  /* 0x0000006d51517223 */ /* 0x180fe2000001004c */
[----:B------:R-:W-:Y:S01]  /*2a70*/  MOV R52, RZ ;  /* 0x000000ff00347202 */ /* 0x000fe20000000f00 */
[----:B------:R-:W-:Y:S01]  /*2a80*/  HFMA2 R47, -RZ, RZ, 0, 0 ;  /* 0x00000000ff2f7431 */ /* 0x000fe200000001ff */
[----:B------:R-:W-:Y:S01]  /*2a90*/  MOV R82, RZ ;  /* 0x000000ff00527202 */ /* 0x000fe20000000f00 */
[----:B------:R-:W-:Y:S01]  /*2aa0*/  FFMA.FTZ R76, R96, R109, R76 ;  /* 0x0000006d604c7223 */ /* 0x000fe2000001004c */
[----:B------:R-:W-:Y:S01]  /*2ab0*/  @P5 FMUL.FTZ R52, R95, R38 ;  /* 0x000000265f345220 */ /* 0x000fe20000410000 */
[----:B------:R-:W-:Y:S01]  /*2ac0*/  @P4 FMUL.FTZ R47, R90, R39 ;  /* 0x000000275a2f4220 */ /* 0x000fe20000410000 */
[----:B------:R-:W-:Y:S01]  /*2ad0*/  @P3 FMUL.FTZ R82, R89, R48 ;  /* 0x0000003059523220 */ /* 0x000fe20000410000 */
[----:B------:R-:W-:-:S02]  /*2ae0*/  LOP3.LUT P3, RZ, R41, 0xff, RZ, 0xc0, !PT ;  /* 0x000000ff29ff7812 */ /* 0x000fc4000786c0ff */
[C---:B------:R-:W-:Y:S02]  /*2af0*/  LOP3.LUT P4, RZ, R41.reuse, 0xff0000, RZ, 0xc0, !PT ;  /* 0x00ff000029ff7812 */ /* 0x040fe4000788c0ff */
[----:B------:R-:W-:Y:S01]  /*2b00*/  ISETP.GE.U32.AND P5, PT, R41, 0x1000000, PT ;  /* 0x010000002900780c */ /* 0x000fe20003fa6070 */
[----:B------:R-:W-:Y:S01]  /*2b10*/  FMUL.FTZ R41, R86, R77 ;  /* 0x0000004d56297220 */ /* 0x000fe20000410000 */
[----:B------:R-:W-:Y:S01]  /*2b20*/  FADD.FTZ R92, R92, -R81 ;  /* 0x800000515c5c7221 */ /* 0x000fe20000010000 */
[----:B------:R-:W-:Y:S01]  /*2b30*/  FADD.FTZ R84, R91, -R76 ;  /* 0x8000004c5b547221 */ /* 0x000fe20000010000 */
[----:B------:R-:W-:Y:S02]  /*2b40*/  @P6 HADD2.F32 R48, -RZ, R104.H0_H0 ;  /* 0x20000068ff306230 */ /* 0x000fe40000004100 */
[----:B------:R-:W-:Y:S01]  /*2b50*/  FMUL.FTZ R41, R41, UR14 ;  /* 0x0000000e29297c20 */ /* 0x000fe20008410000 */
[C---:B------:R-:W-:Y:S01]  /*2b60*/  FMUL.FTZ R92, R49.reuse, R92 ;  /* 0x0000005c315c7220 */ /* 0x040fe20000410000 */
[----:B------:R-:W-:Y:S01]  /*2b70*/  FMUL.FTZ R84, R49, R84 ;  /* 0x0000005431547220 */ /* 0x000fe20000410000 */
[----:B------:R-:W-:-:S02]  /*2b80*/  HFMA2 R38, -RZ, RZ, 0, 0 ;  /* 0x00000000ff267431 */ /* 0x000fc400000001ff */
[----:B------:R-:W-:Y:S01]  /*2b90*/  FADD.FTZ R94, R94, -R83 ;  /* 0x800000535e5e7221 */ /* 0x000fe20000010000 */
[----:B------:R-:W-:Y:S01]  /*2ba0*/  @P6 FMUL.FTZ R38, R41, R48 ;  /* 0x0000003029266220 */ /* 0x000fe20000410000 */
[-C--:B------:R-:W-:Y:S01]  /*2bb0*/  FMUL.FTZ R48, R92, R77.reuse ;  /* 0x0000004d5c307220 */ /* 0x080fe20000410000 */
[-C--:B------:R-:W-:Y:S01]  /*2bc0*/  FMUL.FTZ R84, R84, R77.reuse ;  /* 0x0000004d54547220 */ /* 0x080fe20000410000 */
[----:B------:R-:W-:Y:S01]  /*2bd0*/  FMUL.FTZ R94, R49, R94 ;  /* 0x0000005e315e7220 */ /* 0x000fe20000410000 */
[----:B------:R-:W-:Y:S02]  /*2be0*/  @P4 HADD2.F32 R39, -RZ, R67.H0_H0 ;  /* 0x20000043ff274230 */ /* 0x000fe40000004100 */
[----:B------:R-:W-:Y:S01]  /*2bf0*/  FMUL.FTZ R48, R48, UR14 ;  /* 0x0000000e30307c20 */ /* 0x000fe20008410000 */
[----:B------:R-:W-:Y:S02]  /*2c00*/  @P5 HADD2.F32 R86, -RZ, R104.H1_H1 ;  /* 0x30000068ff565230 */ /* 0x000fe40000004100 */
[----:B------:R-:W-:Y:S01]  /*2c10*/  FMUL.FTZ R91, R84, UR14 ;  /* 0x0000000e545b7c20 */ /* 0x000fe20008410000 */
[----:B------:R-:W-:Y:S01]  /*2c20*/  FMUL.FTZ R94, R94, R77 ;  /* 0x0000004d5e5e7220 */ /* 0x000fe20000410000 */
[----:B------:R-:W-:Y:S01]  /*2c30*/  MOV R76, RZ ;  /* 0x000000ff004c7202 */ /* 0x000fe20000000f00 */
        /* <DEDUP_REMOVED lines=9> */
[----:B------:R-:W3:Y:S08]  /*2cd0*/  F2F.F16.F32 R76, R76 ;  /* 0x0000004c004c7304 */ /* 0x000ef00000200800 */
[----:B------:R-:W4:Y:S01]  /*2ce0*/  F2F.F16.F32 R51, R51 ;  /* 0x0000003300337304 */ /* 0x000f220000200800 */
[----:B0-----:R-:W-:Y:S01]  /*2cf0*/  IMAD.WIDE.U32 R38, R38, 0x10000, RZ ;  /* 0x0001000026267825 */ /* 0x001fe200078e00ff */
[----:B-1----:R-:W-:-:S02]  /*2d00*/  SHF.L.U32 R49, R81, 0x10, RZ ;  /* 0x0000001051317819 */ /* 0x002fc400000006ff */
[----:B------:R-:W-:Y:S01]  /*2d10*/  @P0 SHF.R.U32.HI R100, RZ, 0x10, R101 ;  /* 0x00000010ff640819 */ /* 0x000fe20000011665 */
[----:B------:R-:W-:Y:S01]  /*2d20*/  IMAD.WIDE.U32 R36, R50, 0x8, R36 ;  /* 0x0000000832247825 */ /* 0x000fe200078e0024 */
[----:B---3--:R-:W-:Y:S02]  /*2d30*/  LOP3.LUT R39, R39, R49, R76, 0xfe, !PT ;  /* 0x0000003127277212 */ /* 0x008fe400078efe4c */
[----:B----4-:R-:W-:-:S05]  /*2d40*/  LOP3.LUT R38, R38, R51, RZ, 0xfc, !PT ;  /* 0x0000003326267212 */ /* 0x010fca00078efcff */
[----:B------:R0:W-:Y:S01]  /*2d50*/  STG.E.64 desc[UR4][R36.64], R38 ;  /* 0x0000002624007986 */ /* 0x0001e2000c101b04 */
[----:B------:R-:W-:Y:S01]  /*2d60*/  HFMA2 R89, -RZ, RZ, 0, 0 ;  /* 0x00000000ff597431 */ /* 0x000fe200000001ff */
[----:B------:R-:W-:Y:S01]  /*2d70*/  MOV R85, RZ ;  /* 0x000000ff00557202 */ /* 0x000fe20000000f00 */
[----:B------:R-:W-:Y:S01]  /*2d80*/  HFMA2 R83, -RZ, RZ, 0, 0 ;  /* 0x00000000ff537431 */ /* 0x000fe200000001ff */
[----:B------:R-:W-:Y:S01]  /*2d90*/  MOV R81, RZ ;  /* 0x000000ff00517202 */ /* 0x000fe20000000f00 */
[----:B------:R-:W-:Y:S01]  /*2da0*/  HFMA2 R50, -RZ, RZ, 0, 0 ;  /* 0x00000000ff327431 */ /* 0x000fe200000001ff */
[----:B--2---:R-:W-:Y:S02]  /*2db0*/  @P3 MOV R49, R32 ;  /* 0x0000002000313202 */ /* 0x004fe40000000f00 */
[----:B------:R-:W-:Y:S02]  /*2dc0*/  @P6 SHF.R.U64 R32, R32, 0x10, R33 ;  /* 0x0000001020206819 */ /* 0x000fe40000001221 */
[----:B------:R-:W-:-:S02]  /*2dd0*/  @P4 MOV R76, R33 ;  /* 0x00000021004c4202 */ /* 0x000fc40000000f00 */
[----:B------:R-:W-:Y:S01]  /*2de0*/  @P5 SHF.R.U32.HI R51, RZ, 0x10, R33 ;  /* 0x00000010ff335819 */ /* 0x000fe20000011621 */
[----:B------:R-:W-:Y:S02]  /*2df0*/  @P0 HADD2.F32 R33, -RZ, R100.H0_H0 ;  /* 0x20000064ff210230 */ /* 0x000fe40000004100 */
[----:B------:R-:W-:Y:S02]  /*2e00*/  @P3 HADD2.F32 R49, -RZ, R49.H0_H0 ;  /* 0x20000031ff313230 */ /* 0x000fe40000004100 */
[----:B------:R-:W-:Y:S02]  /*2e10*/  @P6 HADD2.F32 R32, -RZ, R32.H0_H0 ;  /* 0x20000020ff206230 */ /* 0x000fe40000004100 */
[----:B0-----:R-:W-:Y:S02]  /*2e20*/  @P4 HADD2.F32 R37, -RZ, R76.H0_H0 ;  /* 0x2000004cff254230 */ /* 0x001fe40000004100 */
[----:B------:R-:W-:Y:S02]  /*2e30*/  @P5 HADD2.F32 R36, -RZ, R51.H0_H0 ;  /* 0x20000033ff245230 */ /* 0x000fe40000004100 */
[----:B------:R-:W-:Y:S01]  /*2e40*/  @P0 FMUL.FTZ R89, R88, R33 ;  /* 0x0000002158590220 */ /* 0x000fe20000410000 */
[----:B------:R-:W-:Y:S01]  /*2e50*/  @P3 FMUL.FTZ R85, R94, R49 ;  /* 0x000000315e553220 */ /* 0x000fe20000410000 */
[----:B------:R-:W-:Y:S01]  /*2e60*/  @P6 FMUL.FTZ R83, R41, R32 ;  /* 0x0000002029536220 */ /* 0x000fe20000410000 */
[----:B------:R-:W-:Y:S01]  /*2e70*/  @P4 FMUL.FTZ R81, R48, R37 ;  /* 0x0000002530514220 */ /* 0x000fe20000410000 */
[----:B------:R-:W-:Y:S01]  /*2e80*/  @P5 FMUL.FTZ R50, R91, R36 ;  /* 0x000000245b325220 */ /* 0x000fe20000410000 */
[----:B------:R-:W-:Y:S06]  /*2e90*/  BRA `(.L_x_1140) ;  /* 0x0000001c00587947 */ /* 0x000fec0003800000 */
.L_x_1138:
[----:B------:R-:W-:-:S04]  /*2ea0*/  UISETP.NE.U32.AND UP0, UPT, UR12, URZ, UPT ;  /* 0x000000ff0c00728c */ /* 0x000fc8000bf05070 */
[----:B------:R-:W-:-:S09]  /*2eb0*/  UISETP.NE.AND.EX UP0, UPT, UR13, URZ, UPT, UP0 ;  /* 0x000000ff0d00728c */ /* 0x000fd2000bf05300 */
[----:B------:R-:W-:Y:S05]  /*2ec0*/  BRA.U UP0, `(.L_x_1141) ;  /* 0x0000000d006c7547 */ /* 0x000fea000b800000 */
[----:B------:R-:W0:Y:S02]  /*2ed0*/  LDC.64 R32, c[0x0][0x390] ;  /* 0x0000e400ff207b82 */ /* 0x000e240000000a00 */
[----:B0-----:R-:W-:-:S06]  /*2ee0*/  IMAD.WIDE.U32 R34, R52, 0x8, R32 ;  /* 0x0000000834227825 */ /* 0x001fcc00078e0020 */
[----:B------:R-:W2:Y:S01]  /*2ef0*/  LDG.E.64 R34, desc[UR4][R34.64] ;  /* 0x0000000422227981 */ /* 0x000ea2000c1e1b00 */
[----:B-----5:R-:W-:Y:S01]  /*2f00*/  SHF.R.U64 R36, R68, 0x10, R69 ;  /* 0x0000001044247819 */ /* 0x020fe20000001245 */
[-CC-:B------:R-:W-:Y:S01]  /*2f10*/  FFMA.FTZ R87, R87, R109.reuse, R76.reuse ;  /* 0x0000006d57577223 */ /* 0x180fe2000001004c */
[C---:B------:R-:W-:Y:S01]  /*2f20*/  LOP3.LUT P3, RZ, R48.reuse, 0xff, RZ, 0xc0, !PT ;  /* 0x000000ff30ff7812 */ /* 0x040fe2000786c0ff */
[----:B------:R-:W-:Y:S01]  /*2f30*/  FFMA.FTZ R38, R103, R109, R76 ;  /* 0x0000006d67267223 */ /* 0x000fe2000001004c */
[----:B------:R-:W-:Y:S01]  /*2f40*/  LOP3.LUT P4, RZ, R48, 0xff00, RZ, 0xc0, !PT ;  /* 0x0000ff0030ff7812 */ /* 0x000fe2000788c0ff */
[----:B------:R-:W-:Y:S02]  /*2f50*/  HADD2.F32 R36, -RZ, R36.H0_H0 ;  /* 0x20000024ff247230 */ /* 0x000fe40000004100 */
[----:B------:R-:W-:Y:S01]  /*2f60*/  FADD.FTZ R87, R98, -R87 ;  /* 0x8000005762577221 */ /* 0x000fe20000010000 */
[C---:B------:R-:W-:Y:S01]  /*2f70*/  LOP3.LUT P5, RZ, R48.reuse, 0xff0000, RZ, 0xc0, !PT ;  /* 0x00ff000030ff7812 */ /* 0x040fe200078ac0ff */
[----:B------:R-:W-:Y:S01]  /*2f80*/  FADD.FTZ R85, R85, -R38 ;  /* 0x8000002655557221 */ /* 0x000fe20000010000 */
[----:B------:R-:W-:Y:S01]  /*2f90*/  ISETP.GE.U32.AND P0, PT, R48, 0x1000000, PT ;  /* 0x010000003000780c */ /* 0x000fe20003f06070 */
[----:B------:R-:W-:Y:S01]  /*2fa0*/  FFMA.FTZ R36, R49, R87, R36 ;  /* 0x0000005731247223 */ /* 0x000fe20000010024 */
[--C-:B------:R-:W-:Y:S01]  /*2fb0*/  FFMA.FTZ R48, R84, R109, R76.reuse ;  /* 0x0000006d54307223 */ /* 0x100fe2000001004c */
[----:B------:R-:W-:Y:S01]  /*2fc0*/  MOV R37, R69 ;  /* 0x0000004500257202 */ /* 0x000fe20000000f00 */
[----:B------:R-:W-:Y:S01]  /*2fd0*/  FFMA.FTZ R0, R0, R109, R76 ;  /* 0x0000006d00007223 */ /* 0x000fe2000001004c */
[----:B------:R-:W-:Y:S01]  /*2fe0*/  SHF.R.U32.HI R84, RZ, 0x10, R69 ;  /* 0x00000010ff547819 */ /* 0x000fe20000011645 */
[----:B------:R-:W-:Y:S01]  /*2ff0*/  FMUL.FTZ R36, R36, R77 ;  /* 0x0000004d24247220 */ /* 0x000fe20000410000 */
[----:B------:R-:W-:Y:S01]  /*3000*/  FADD.FTZ R101, R101, -R48 ;  /* 0x8000003065657221 */ /* 0x000fe20000010000 */
[----:B------:R-:W-:-:S02]  /*3010*/  HADD2.F32 R48, -RZ, R37.H0_H0 ;  /* 0x20000025ff307230 */ /* 0x000fc40000004100 */
[----:B------:R-:W-:Y:S01]  /*3020*/  FADD.FTZ R0, R107, -R0 ;  /* 0x800000006b007221 */ /* 0x000fe20000010000 */
[----:B------:R-:W-:Y:S01]  /*3030*/  FMUL.FTZ R98, R36, UR14 ;  /* 0x0000000e24627c20 */ /* 0x000fe20008410000 */
[----:B------:R-:W-:Y:S01]  /*3040*/  HADD2.F32 R84, -RZ, R84.H0_H0 ;  /* 0x20000054ff547230 */ /* 0x000fe20000004100 */
[----:B------:R-:W-:Y:S01]  /*3050*/  MOV R36, R68 ;  /* 0x0000004400247202 */ /* 0x000fe20000000f00 */
[C---:B------:R-:W-:Y:S01]  /*3060*/  FFMA.FTZ R48, R49.reuse, R85, R48 ;  /* 0x0000005531307223 */ /* 0x040fe20000010030 */
[----:B------:R-:W-:Y:S02]  /*3070*/  @P4 HADD2.F32 R37, -RZ, R108.H0_H0 ;  /* 0x2000006cff254230 */ /* 0x000fe40000004100 */
[----:B------:R-:W-:Y:S02]  /*3080*/  HFMA2 R38, -RZ, RZ, 0, 0 ;  /* 0x00000000ff267431 */ /* 0x000fe400000001ff */
[----:B------:R-:W-:Y:S01]  /*3090*/  FFMA.FTZ R100, R49, R101, R84 ;  /* 0x0000006531647223 */ /* 0x000fe20000010054 */
[----:B------:R-:W-:-:S02]  /*30a0*/  HADD2.F32 R36, -RZ, R36.H0_H0 ;  /* 0x20000024ff247230 */ /* 0x000fc40000004100 */
[-C--:B------:R-:W-:Y:S01]  /*30b0*/  FMUL.FTZ R48, R48, R77.reuse ;  /* 0x0000004d30307220 */ /* 0x080fe20000410000 */
[----:B------:R-:W-:Y:S01]  /*30c0*/  @P4 FMUL.FTZ R38, R37, R98 ;  /* 0x0000006225264220 */ /* 0x000fe20000410000 */
[-C--:B------:R-:W-:Y:S01]  /*30d0*/  FMUL.FTZ R100, R100, R77.reuse ;  /* 0x0000004d64647220 */ /* 0x080fe20000410000 */
[----:B------:R-:W-:Y:S02]  /*30e0*/  @P0 HADD2.F32 R39, -RZ, R108.H1_H1 ;  /* 0x3000006cff270230 */ /* 0x000fe40000004100 */
[----:B------:R-:W-:Y:S01]  /*30f0*/  FFMA.FTZ R0, R49, R0, R36 ;  /* 0x0000000031007223 */ /* 0x000fe20000010024 */
[----:B------:R-:W-:Y:S01]  /*3100*/  FMUL.FTZ R102, R48, UR14 ;  /* 0x0000000e30667c20 */ /* 0x000fe20008410000 */
[----:B------:R-:W-:Y:S02]  /*3110*/  @P5 HADD2.F32 R37, -RZ, R63.H0_H0 ;  /* 0x2000003fff255230 */ /* 0x000fe40000004100 */
[----:B------:R-:W-:Y:S01]  /*3120*/  FMUL.FTZ R48, R100, UR14 ;  /* 0x0000000e64307c20 */ /* 0x000fe20008410000 */
[----:B------:R-:W-:Y:S01]  /*3130*/  FMUL.FTZ R0, R0, R77 ;  /* 0x0000004d00007220 */ /* 0x000fe20000410000 */
[----:B------:R-:W-:Y:S01]  /*3140*/  MOV R101, RZ ;  /* 0x000000ff00657202 */ /* 0x000fe20000000f00 */
[----:B------:R-:W-:-:S02]  /*3150*/  HFMA2 R84, -RZ, RZ, 0, 0 ;  /* 0x00000000ff547431 */ /* 0x000fc400000001ff */
[----:B------:R-:W-:Y:S01]  /*3160*/  @P0 FMUL.FTZ R101, R39, R48 ;  /* 0x0000003027650220 */ /* 0x000fe20000410000 */
[----:B------:R-:W-:Y:S02]  /*3170*/  @P3 HADD2.F32 R100, -RZ, R62.H0_H0 ;  /* 0x2000003eff643230 */ /* 0x000fe40000004100 */
[----:B------:R-:W-:Y:S01]  /*3180*/  @P5 FMUL.FTZ R84, R37, R102 ;  /* 0x0000006625545220 */ /* 0x000fe20000410000 */
[----:B------:R-:W-:Y:S01]  /*3190*/  FMUL.FTZ R103, R0, UR14 ;  /* 0x0000000e00677c20 */ /* 0x000fe20008410000 */
[----:B------:R-:W0:Y:S01]  /*31a0*/  LDC.64 R36, c[0x0][0x468] ;  /* 0x00011a00ff247b82 */ /* 0x000e220000000a00 */
[----:B------:R-:W-:Y:S01]  /*31b0*/  HFMA2 R107, -RZ, RZ, 0, 0 ;  /* 0x00000000ff6b7431 */ /* 0x000fe200000001ff */
[----:B------:R-:W1:Y:S01]  /*31c0*/  F2F.F16.F32 R38, R38 ;  /* 0x0000002600267304 */ /* 0x000e620000200800 */
[----:B------:R-:W-:Y:S01]  /*31d0*/  @P3 FMUL.FTZ R107, R100, R103 ;  /* 0x00000067646b3220 */ /* 0x000fe20000410000 */
[-CC-:B------:R-:W-:Y:S01]  /*31e0*/  FFMA.FTZ R90, R90, R109.reuse, R76.reuse ;  /* 0x0000006d5a5a7223 */ /* 0x180fe2000001004c */
[----:B------:R-:W-:Y:S01]  /*31f0*/  FFMA.FTZ R82, R82, R109, R76 ;  /* 0x0000006d52527223 */ /* 0x000fe2000001004c */
[----:B------:R-:W-:Y:S01]  /*3200*/  MOV R87, RZ ;  /* 0x000000ff00577202 */ /* 0x000fe20000000f00 */
[----:B------:R-:W-:-:S03]  /*3210*/  HFMA2 R0, -RZ, RZ, 0, 0 ;  /* 0x00000000ff007431 */ /* 0x000fc600000001ff */
[----:B------:R-:W3:Y:S01]  /*3220*/  F2F.F16.F32 R101, R101 ;  /* 0x0000006500657304 */ /* 0x000ee20000200800 */
[----:B-1----:R-:W-:-:S07]  /*3230*/  IMAD.WIDE.U32 R38, R38, 0x10000, RZ ;  /* 0x0001000026267825 */ /* 0x002fce00078e00ff */
[----:B------:R-:W1:Y:S01]  /*3240*/  F2F.F16.F32 R84, R84 ;  /* 0x0000005400547304 */ /* 0x000e620000200800 */
[----:B---3--:R-:W-:-:S07]  /*3250*/  SHF.L.U32 R85, R101, 0x10, RZ ;  /* 0x0000001065557819 */ /* 0x008fce00000006ff */
[----:B------:R-:W3:Y:S01]  /*3260*/  F2F.F16.F32 R107, R107 ;  /* 0x0000006b006b7304 */ /* 0x000ee20000200800 */
[----:B------:R-:W-:Y:S01]  /*3270*/  IMAD.WIDE.U32 R100, R51, 0x8, R32 ;  /* 0x0000000833647825 */ /* 0x000fe200078e0020 */
[----:B-1----:R-:W-:-:S03]  /*3280*/  LOP3.LUT R39, R39, R85, R84, 0xfe, !PT ;  /* 0x0000005527277212 */ /* 0x002fc600078efe54 */
[----:B0-----:R-:W-:Y:S01]  /*3290*/  IMAD.WIDE.U32 R84, R52, 0x8, R36 ;  /* 0x0000000834547825 */ /* 0x001fe200078e0024 */
[----:B---3--:R-:W-:-:S05]  /*32a0*/  LOP3.LUT R38, R38, R107, RZ, 0xfc, !PT ;  /* 0x0000006b26267212 */ /* 0x008fca00078efcff */
[----:B------:R0:W-:Y:S04]  /*32b0*/  STG.E.64 desc[UR4][R84.64], R38 ;  /* 0x0000002654007986 */ /* 0x0001e8000c101b04 */
[----:B------:R-:W3:Y:S01]  /*32c0*/  LDG.E.64 R100, desc[UR4][R100.64] ;  /* 0x0000000464647981 */ /* 0x000ee2000c1e1b00 */
[----:B------:R-:W-:Y:S01]  /*32d0*/  FADD.FTZ R90, R105, -R90 ;  /* 0x8000005a695a7221 */ /* 0x000fe20000010000 */
[----:B0-----:R-:W-:Y:S01]  /*32e0*/  SHF.R.U64 R38, R70, 0x10, R71 ;  /* 0x0000001046267819 */ /* 0x001fe20000001247 */
[----:B------:R-:W-:-:S04]  /*32f0*/  FFMA.FTZ R84, R99, R109, R76 ;  /* 0x0000006d63547223 */ /* 0x000fc8000001004c */
[----:B------:R-:W-:Y:S02]  /*3300*/  HADD2.F32 R38, -RZ, R38.H0_H0 ;  /* 0x20000026ff267230 */ /* 0x000fe40000004100 */
[----:B------:R-:W-:Y:S01]  /*3310*/  FADD.FTZ R95, R95, -R84 ;  /* 0x800000545f5f7221 */ /* 0x000fe20000010000 */
[----:B------:R-:W-:Y:S02]  /*3320*/  FADD.FTZ R84, R97, -R82 ;  /* 0x8000005261547221 */ /* 0x000fe40000010000 */
[----:B------:R-:W-:Y:S01]  /*3330*/  FFMA.FTZ R38, R49, R90, R38 ;  /* 0x0000005a31267223 */ /* 0x000fe20000010026 */
[----:B------:R-:W-:-:S03]  /*3340*/  SHF.R.U32.HI R82, RZ, 0x10, R71 ;  /* 0x00000010ff527819 */ /* 0x000fc60000011647 */
[----:B------:R-:W-:Y:S01]  /*3350*/  FMUL.FTZ R38, R38, R77 ;  /* 0x0000004d26267220 */ /* 0x000fe20000410000 */
[----:B------:R-:W-:Y:S02]  /*3360*/  LOP3.LUT P6, RZ, R47, 0xff0000, RZ, 0xc0, !PT ;  /* 0x00ff00002fff7812 */ /* 0x000fe400078cc0ff */
[----:B------:R-:W-:Y:S01]  /*3370*/  MOV R39, R71 ;  /* 0x0000004700277202 */ /* 0x000fe20000000f00 */
[----:B------:R-:W-:-:S05]  /*3380*/  HADD2.F32 R82, -RZ, R82.H0_H0 ;  /* 0x20000052ff527230 */ /* 0x000fca0000004100 */
[----:B------:R-:W-:-:S04]  /*3390*/  FFMA.FTZ R84, R49, R84, R82 ;  /* 0x0000005431547223 */ /* 0x000fc80000010052 */
[----:B------:R-:W-:Y:S01]  /*33a0*/  FMUL.FTZ R84, R84, R77 ;  /* 0x0000004d54547220 */ /* 0x000fe20000410000 */
[----:B------:R-:W-:Y:S02]  /*33b0*/  @P6 HADD2.F32 R85, -RZ, R65.H0_H0 ;  /* 0x20000041ff556230 */ /* 0x000fe40000004100 */
[----:B------:R-:W-:Y:S02]  /*33c0*/  HFMA2 R82, -RZ, RZ, 0, 0 ;  /* 0x00000000ff527431 */ /* 0x000fe400000001ff */
[----:B------:R-:W-:Y:S01]  /*33d0*/  IMAD.WIDE.U32 R32, R50, 0x8, R32 ;  /* 0x0000000832207825 */ /* 0x000fe200078e0020 */
[----:B--2---:R-:W-:Y:S02]  /*33e0*/  @P5 MOV R110, R35 ;  /* 0x00000023006e5202 */ /* 0x004fe40000000f00 */
[----:B------:R-:W-:Y:S02]  /*33f0*/  @P3 MOV R52, R34 ;  /* 0x0000002200343202 */ /* 0x000fe40000000f00 */
[----:B------:R-:W-:Y:S01]  /*3400*/  @P4 SHF.R.U64 R107, R34, 0x10, R35 ;  /* 0x00000010226b4819 */ /* 0x000fe20000001223 */
[----:B------:R-:W-:-:S02]  /*3410*/  @P5 HADD2.F32 R111, -RZ, R110.H0_H0 ;  /* 0x2000006eff6f5230 */ /* 0x000fc40000004100 */
[----:B------:R-:W-:Y:S02]  /*3420*/  HFMA2 R34, -RZ, RZ, 0, 0 ;  /* 0x00000000ff227431 */ /* 0x000fe400000001ff */
[----:B------:R-:W-:Y:S02]  /*3430*/  @P3 HADD2.F32 R52, -RZ, R52.H0_H0 ;  /* 0x20000034ff343230 */ /* 0x000fe40000004100 */
[----:B------:R-:W-:Y:S02]  /*3440*/  @P4 HADD2.F32 R107, -RZ, R107.H0_H0 ;  /* 0x2000006bff6b4230 */ /* 0x000fe40000004100 */
[----:B------:R-:W-:Y:S01]  /*3450*/  @P5 FMUL.FTZ R34, R102, R111 ;  /* 0x0000006f66225220 */ /* 0x000fe20000410000 */
[----:B------:R-:W-:Y:S01]  /*3460*/  LOP3.LUT P5, RZ, R47, 0xff00, RZ, 0xc0, !PT ;  /* 0x0000ff002fff7812 */ /* 0x000fe200078ac0ff */
[----:B------:R-:W-:Y:S01]  /*3470*/  @P3 FMUL.FTZ R87, R103, R52 ;  /* 0x0000003467573220 */ /* 0x000fe20000410000 */
[C---:B------:R-:W-:Y:S01]  /*3480*/  ISETP.GE.U32.AND P3, PT, R47.reuse, 0x1000000, PT ;  /* 0x010000002f00780c */ /* 0x040fe20003f66070 */
[----:B------:R-:W-:Y:S01]  /*3490*/  @P4 FMUL.FTZ R0, R98, R107 ;  /* 0x0000006b62004220 */ /* 0x000fe20000410000 */
[----:B------:R-:W-:Y:S01]  /*34a0*/  LOP3.LUT P4, RZ, R47, 0xff, RZ, 0xc0, !PT ;  /* 0x000000ff2fff7812 */ /* 0x000fe2000788c0ff */
[----:B------:R-:W-:Y:S01]  /*34b0*/  FFMA.FTZ R47, R89, R109, R76 ;  /* 0x0000006d592f7223 */ /* 0x000fe2000001004c */
[----:B------:R-:W-:Y:S01]  /*34c0*/  FMUL.FTZ R89, R38, UR14 ;  /* 0x0000000e26597c20 */ /* 0x000fe20008410000 */
[----:B------:R-:W-:Y:S01]  /*34d0*/  MOV R38, R70 ;  /* 0x0000004600267202 */ /* 0x000fe20000000f00 */
[----:B------:R-:W-:-:S02]  /*34e0*/  HADD2.F32 R52, -RZ, R39.H0_H0 ;  /* 0x20000027ff347230 */ /* 0x000fc40000004100 */
[----:B------:R-:W-:Y:S02]  /*34f0*/  FADD.FTZ R47, R88, -R47 ;  /* 0x8000002f582f7221 */ /* 0x000fe40000010000 */
[----:B------:R-:W-:Y:S02]  /*3500*/  HADD2.F32 R38, -RZ, R38.H0_H0 ;  /* 0x20000026ff267230 */ /* 0x000fe40000004100 */
[C---:B------:R-:W-:Y:S01]  /*3510*/  FFMA.FTZ R52, R49.reuse, R95, R52 ;  /* 0x0000005f31347223 */ /* 0x040fe20000010034 */
[--C-:B------:R-:W-:Y:S02]  /*3520*/  @P5 HADD2.F32 R90, -RZ, R106.reuse.H0_H0 ;  /* 0x2000006aff5a5230 */ /* 0x100fe40000004100 */
[----:B------:R-:W-:Y:S01]  /*3530*/  FFMA.FTZ R38, R49, R47, R38 ;  /* 0x0000002f31267223 */ /* 0x000fe20000010026 */
[----:B------:R-:W-:Y:S01]  /*3540*/  FMUL.FTZ R52, R52, R77 ;  /* 0x0000004d34347220 */ /* 0x000fe20000410000 */
[----:B------:R-:W-:Y:S02]  /*3550*/  @P3 HADD2.F32 R47, -RZ, R106.H1_H1 ;  /* 0x3000006aff2f3230 */ /* 0x000fe40000004100 */
[----:B------:R-:W-:-:S02]  /*3560*/  HFMA2 R39, -RZ, RZ, 0, 0 ;  /* 0x00000000ff277431 */ /* 0x000fc400000001ff */
[----:B------:R-:W-:Y:S01]  /*3570*/  FMUL.FTZ R88, R84, UR14 ;  /* 0x0000000e54587c20 */ /* 0x000fe20008410000 */
[----:B------:R-:W-:Y:S01]  /*3580*/  @P5 FMUL.FTZ R39, R90, R89 ;  /* 0x000000595a275220 */ /* 0x000fe20000410000 */
[----:B------:R-:W-:Y:S01]  /*3590*/  FMUL.FTZ R38, R38, R77 ;  /* 0x0000004d26267220 */ /* 0x000fe20000410000 */
[----:B------:R-:W-:Y:S01]  /*35a0*/  FMUL.FTZ R90, R52, UR14 ;  /* 0x0000000e345a7c20 */ /* 0x000fe20008410000 */
[----:B------:R-:W-:Y:S01]  /*35b0*/  MOV R52, RZ ;  /* 0x000000ff00347202 */ /* 0x000fe20000000f00 */
[----:B------:R-:W-:Y:S01]  /*35c0*/  @P3 FMUL.FTZ R52, R47, R88 ;  /* 0x000000582f343220 */ /* 0x000fe20000410000 */
[----:B------:R-:W-:Y:S02]  /*35d0*/  @P4 HADD2.F32 R84, -RZ, R64.H0_H0 ;  /* 0x20000040ff544230 */ /* 0x000fe40000004100 */
[----:B------:R-:W-:Y:S01]  /*35e0*/  FMUL.FTZ R95, R38, UR14 ;  /* 0x0000000e265f7c20 */ /* 0x000fe20008410000 */
[----:B------:R-:W-:Y:S01]  /*35f0*/  @P6 FMUL.FTZ R82, R85, R90 ;  /* 0x0000005a55526220 */ /* 0x000fe20000410000 */
[----:B------:R-:W-:Y:S01]  /*3600*/  HFMA2 R47, -RZ, RZ, 0, 0 ;  /* 0x00000000ff2f7431 */ /* 0x000fe200000001ff */
[----:B------:R-:W0:Y:S01]  /*3610*/  F2F.F16.F32 R39, R39 ;  /* 0x0000002700277304 */ /* 0x000e220000200800 */
[----:B------:R-:W-:-:S07]  /*3620*/  @P4 FMUL.FTZ R47, R84, R95 ;  /* 0x0000005f542f4220 */ /* 0x000fce0000410000 */
        /* <DEDUP_REMOVED lines=10> */
[----:B---3--:R-:W-:Y:S01]  /*36d0*/  @P4 MOV R51, R100 ;  /* 0x0000006400334202 */ /* 0x008fe20000000f00 */
[----:B------:R-:W-:-:S04]  /*36e0*/  HFMA2 R52, -RZ, RZ, 0, 0 ;  /* 0x00000000ff347431 */ /* 0x000fc800000001ff */
[----:B0-----:R-:W-:Y:S02]  /*36f0*/  @P4 HADD2.F32 R38, -RZ, R51.H0_H0 ;  /* 0x20000033ff264230 */ /* 0x001fe40000004100 */
[-CC-:B------:R-:W-:Y:S01]  /*3700*/  FFMA.FTZ R86, R86, R109.reuse, R76.reuse ;  /* 0x0000006d56567223 */ /* 0x180fe2000001004c */
[-CC-:B------:R-:W-:Y:S02]  /*3710*/  FFMA.FTZ R83, R83, R109.reuse, R76.reuse ;  /* 0x0000006d53537223 */ /* 0x180fe4000001004c */
[----:B------:R-:W-:Y:S01]  /*3720*/  @P4 FMUL.FTZ R52, R95, R38 ;  /* 0x000000265f344220 */ /* 0x000fe20000410000 */
[----:B------:R-:W-:Y:S01]  /*3730*/  SHF.R.U64 R38, R72, 0x10, R73 ;  /* 0x0000001048267819 */ /* 0x000fe20000001249 */
[-CC-:B------:R-:W-:Y:S01]  /*3740*/  FFMA.FTZ R97, R81, R109.reuse, R76.reuse ;  /* 0x0000006d51617223 */ /* 0x180fe2000001004c */
[----:B------:R-:W-:Y:S01]  /*3750*/  FFMA.FTZ R96, R96, R109, R76 ;  /* 0x0000006d60607223 */ /* 0x000fe2000001004c */
[----:B------:R-:W-:Y:S01]  /*3760*/  @P5 SHF.R.U64 R76, R100, 0x10, R101 ;  /* 0x00000010644c5819 */ /* 0x000fe20000001265 */
[----:B------:R-:W-:Y:S01]  /*3770*/  FADD.FTZ R86, R93, -R86 ;  /* 0x800000565d567221 */ /* 0x000fe20000010000 */
[----:B------:R-:W-:Y:S01]  /*3780*/  HADD2.F32 R38, -RZ, R38.H0_H0 ;  /* 0x20000026ff267230 */ /* 0x000fe20000004100 */
[----:B------:R-:W-:-:S02]  /*3790*/  @P0 SHF.R.U32.HI R82, RZ, 0x10, R35 ;  /* 0x00000010ff520819 */ /* 0x000fc40000011623 */
[----:B------:R-:W-:Y:S01]  /*37a0*/  @P6 MOV R81, R101 ;  /* 0x0000006500516202 */ /* 0x000fe20000000f00 */
[----:B------:R-:W-:Y:S02]  /*37b0*/  @P5 HADD2.F32 R76, -RZ, R76.H0_H0 ;  /* 0x2000004cff4c5230 */ /* 0x000fe40000004100 */
[----:B------:R-:W-:Y:S01]  /*37c0*/  FFMA.FTZ R38, R49, R86, R38 ;  /* 0x0000005631267223 */ /* 0x000fe20000010026 */
[----:B------:R-:W-:Y:S02]  /*37d0*/  @P0 HADD2.F32 R39, -RZ, R82.H0_H0 ;  /* 0x20000052ff270230 */ /* 0x000fe40000004100 */
[----:B------:R-:W-:Y:S02]  /*37e0*/  HFMA2 R47, -RZ, RZ, 0, 0 ;  /* 0x00000000ff2f7431 */ /* 0x000fe400000001ff */
[----:B------:R-:W-:Y:S01]  /*37f0*/  @P6 HADD2.F32 R51, -RZ, R81.H0_H0 ;  /* 0x20000051ff336230 */ /* 0x000fe20000004100 */
[----:B------:R-:W-:Y:S01]  /*3800*/  LOP3.LUT P4, RZ, R41, 0xff00, RZ, 0xc0, !PT ;  /* 0x0000ff0029ff7812 */ /* 0x000fe2000788c0ff */
[----:B------:R-:W-:Y:S01]  /*3810*/  @P5 FMUL.FTZ R47, R89, R76 ;  /* 0x0000004c592f5220 */ /* 0x000fe20000410000 */
[----:B------:R-:W-:Y:S01]  /*3820*/  SHF.R.U32.HI R76, RZ, 0x10, R73 ;  /* 0x00000010ff4c7819 */ /* 0x000fe20000011649 */
[----:B------:R-:W-:Y:S01]  /*3830*/  FMUL.FTZ R38, R38, R77 ;  /* 0x0000004d26267220 */ /* 0x000fe20000410000 */
[----:B------:R-:W-:Y:S01]  /*3840*/  MOV R35, RZ ;  /* 0x000000ff00237202 */ /* 0x000fe20000000f00 */
[----:B------:R-:W-:-:S02]  /*3850*/  HFMA2 R82, -RZ, RZ, 0, 0 ;  /* 0x00000000ff527431 */ /* 0x000fc400000001ff */
[----:B------:R-:W-:Y:S01]  /*3860*/  @P0 FMUL.FTZ R35, R48, R39 ;  /* 0x0000002730230220 */ /* 0x000fe20000410000 */
[----:B------:R-:W-:Y:S01]  /*3870*/  @P6 FMUL.FTZ R82, R90, R51 ;  /* 0x000000335a526220 */ /* 0x000fe20000410000 */
[C---:B------:R-:W-:Y:S02]  /*3880*/  LOP3.LUT P0, RZ, R41.reuse, 0xff, RZ, 0xc0, !PT ;  /* 0x000000ff29ff7812 */ /* 0x040fe4000780c0ff */
[----:B------:R-:W-:Y:S02]  /*3890*/  MOV R39, R73 ;  /* 0x0000004900277202 */ /* 0x000fe40000000f00 */
[C---:B------:R-:W-:Y:S02]  /*38a0*/  LOP3.LUT P5, RZ, R41.reuse, 0xff0000, RZ, 0xc0, !PT ;  /* 0x00ff000029ff7812 */ /* 0x040fe400078ac0ff */
[----:B------:R-:W-:Y:S01]  /*38b0*/  ISETP.GE.U32.AND P6, PT, R41, 0x1000000, PT ;  /* 0x010000002900780c */ /* 0x000fe20003fc6070 */
[----:B------:R-:W-:Y:S01]  /*38c0*/  FMUL.FTZ R41, R38, UR14 ;  /* 0x0000000e26297c20 */ /* 0x000fe20008410000 */
[----:B------:R-:W-:Y:S01]  /*38d0*/  HADD2.F32 R76, -RZ, R76.H0_H0 ;  /* 0x2000004cff4c7230 */ /* 0x000fe20000004100 */
[----:B------:R-:W-:Y:S01]  /*38e0*/  MOV R38, R72 ;  /* 0x0000004800267202 */ /* 0x000fe20000000f00 */
[----:B------:R-:W-:Y:S01]  /*38f0*/  FADD.FTZ R84, R91, -R96 ;  /* 0x800000605b547221 */ /* 0x000fe20000010000 */
[----:B------:R-:W-:-:S02]  /*3900*/  HADD2.F32 R48, -RZ, R39.H0_H0 ;  /* 0x20000027ff307230 */ /* 0x000fc40000004100 */
[----:B------:R-:W-:Y:S01]  /*3910*/  FADD.FTZ R97, R92, -R97 ;  /* 0x800000615c617221 */ /* 0x000fe20000010000 */
[----:B------:R-:W-:Y:S02]  /*3920*/  @P4 HADD2.F32 R86, -RZ, R104.H0_H0 ;  /* 0x20000068ff564230 */ /* 0x000fe40000004100 */
[C---:B------:R-:W-:Y:S01]  /*3930*/  FFMA.FTZ R84, R49.reuse, R84, R76 ;  /* 0x0000005431547223 */ /* 0x040fe2000001004c */
[----:B------:R-:W-:Y:S02]  /*3940*/  HADD2.F32 R38, -RZ, R38.H0_H0 ;  /* 0x20000026ff267230 */ /* 0x000fe40000004100 */
[----:B------:R-:W-:Y:S01]  /*3950*/  FADD.FTZ R83, R94, -R83 ;  /* 0x800000535e537221 */ /* 0x000fe20000010000 */
[C---:B------:R-:W-:Y:S01]  /*3960*/  FFMA.FTZ R48, R49.reuse, R97, R48 ;  /* 0x0000006131307223 */ /* 0x040fe20000010030 */
[----:B------:R-:W-:Y:S01]  /*3970*/  FMUL.FTZ R84, R84, R77 ;  /* 0x0000004d54547220 */ /* 0x000fe20000410000 */
[----:B------:R-:W-:Y:S02]  /*3980*/  HFMA2 R39, -RZ, RZ, 0, 0 ;  /* 0x00000000ff277431 */ /* 0x000fe400000001ff */
[----:B------:R-:W-:Y:S01]  /*3990*/  FFMA.FTZ R38, R49, R83, R38 ;  /* 0x0000005331267223 */ /* 0x000fe20000010026 */
[----:B------:R-:W-:Y:S01]  /*39a0*/  @P4 FMUL.FTZ R39, R86, R41 ;  /* 0x0000002956274220 */ /* 0x000fe20000410000 */
[----:B------:R-:W-:Y:S01]  /*39b0*/  FMUL.FTZ R48, R48, R77 ;  /* 0x0000004d30307220 */ /* 0x000fe20000410000 */
[----:B------:R-:W-:-:S02]  /*39c0*/  @P6 HADD2.F32 R86, -RZ, R104.H1_H1 ;  /* 0x30000068ff566230 */ /* 0x000fc40000004100 */
[----:B------:R-:W-:Y:S01]  /*39d0*/  FMUL.FTZ R91, R84, UR14 ;  /* 0x0000000e545b7c20 */ /* 0x000fe20008410000 */
[----:B------:R-:W-:Y:S01]  /*39e0*/  FMUL.FTZ R38, R38, R77 ;  /* 0x0000004d26267220 */ /* 0x000fe20000410000 */
[----:B------:R-:W-:Y:S02]  /*39f0*/  @P5 HADD2.F32 R51, -RZ, R67.H0_H0 ;  /* 0x20000043ff335230 */ /* 0x000fe40000004100 */
[----:B------:R-:W-:Y:S01]  /*3a00*/  FMUL.FTZ R48, R48, UR14 ;  /* 0x0000000e30307c20 */ /* 0x000fe20008410000 */
[----:B------:R-:W-:Y:S01]  /*3a10*/  MOV R81, RZ ;  /* 0x000000ff00517202 */ /* 0x000fe20000000f00 */
[----:B------:R-:W-:Y:S01]  /*3a20*/  @P6 FMUL.FTZ R81, R86, R91 ;  /* 0x0000005b56516220 */ /* 0x000fe20000410000 */
[----:B------:R-:W-:Y:S02]  /*3a30*/  @P0 HADD2.F32 R49, -RZ, R66.H0_H0 ;  /* 0x20000042ff310230 */ /* 0x000fe40000004100 */
[----:B------:R-:W-:Y:S01]  /*3a40*/  FMUL.FTZ R84, R38, UR14 ;  /* 0x0000000e26547c20 */ /* 0x000fe20008410000 */
[----:B------:R-:W-:-:S02]  /*3a50*/  HFMA2 R76, -RZ, RZ, 0, 0 ;  /* 0x00000000ff4c7431 */ /* 0x000fc400000001ff */
[----:B------:R-:W-:Y:S01]  /*3a60*/  @P5 FMUL.FTZ R76, R51, R48 ;  /* 0x00000030334c5220 */ /* 0x000fe20000410000 */
[----:B------:R-:W-:Y:S01]  /*3a70*/  HFMA2 R51, -RZ, RZ, 0, 0 ;  /* 0x00000000ff337431 */ /* 0x000fe200000001ff */
[----:B------:R-:W0:Y:S01]  /*3a80*/  F2F.F16.F32 R39, R39 ;  /* 0x0000002700277304 */ /* 0x000e220000200800 */
[----:B------:R-:W-:-:S07]  /*3a90*/  @P0 FMUL.FTZ R51, R49, R84 ;  /* 0x0000005431330220 */ /* 0x000fce0000410000 */
        /* <DEDUP_REMOVED lines=30> */
.L_x_1141:
[----:B------:R-:W0:Y:S02]  /*3c80*/  LDC.64 R32, c[0x0][0x390] ;  /* 0x0000e400ff207b82 */ /* 0x000e240000000a00 */
[----:B0-----:R-:W-:-:S06]  /*3c90*/  IMAD.WIDE.U32 R34, R52, 0x8, R32 ;  /* 0x0000000834227825 */ /* 0x001fcc00078e0020 */
[----:B------:R-:W2:Y:S01]  /*3ca0*/  LDG.E.64 R34, desc[UR4][R34.64] ;  /* 0x0000000422227981 */ /* 0x000ea2000c1e1b00 */
[----:B-----5:R-:W-:Y:S01]  /*3cb0*/  MOV R36, R68 ;  /* 0x0000004400247202 */ /* 0x020fe20000000f00 */
[-CC-:B------:R-:W-:Y:S01]  /*3cc0*/  FFMA.FTZ R0, R0, R109.reuse, R76.reuse ;  /* 0x0000006d00007223 */ /* 0x180fe2000001004c */
[--C-:B------:R-:W-:Y:S01]  /*3cd0*/  SHF.R.U64 R37, R68, 0x10, R69.reuse ;  /* 0x0000001044257819 */ /* 0x100fe20000001245 */
[-C--:B------:R-:W-:Y:S01]  /*3ce0*/  FFMA.FTZ R38, R103, R109.reuse, R76 ;  /* 0x0000006d67267223 */ /* 0x080fe2000001004c */
[----:B------:R-:W-:Y:S01]  /*3cf0*/  SHF.R.U32.HI R39, RZ, 0x10, R69 ;  /* 0x00000010ff277819 */ /* 0x000fe20000011645 */
[----:B------:R-:W-:Y:S02]  /*3d00*/  HADD2.F32 R36, -RZ, R36.H0_H0 ;  /* 0x20000024ff247230 */ /* 0x000fe40000004100 */
[----:B------:R-:W-:Y:S01]  /*3d10*/  FADD.FTZ R0, R107, -R0 ;  /* 0x800000006b007221 */ /* 0x000fe20000010000 */
[-CC-:B------:R-:W-:Y:S01]  /*3d20*/  FFMA.FTZ R100, R84, R109.reuse, R76.reuse ;  /* 0x0000006d54647223 */ /* 0x180fe2000001004c */
[C---:B------:R-:W-:Y:S01]  /*3d30*/  LOP3.LUT P5, RZ, R48.reuse, 0xff0000, RZ, 0xc0, !PT ;  /* 0x00ff000030ff7812 */ /* 0x040fe200078ac0ff */
[----:B------:R-:W-:Y:S01]  /*3d40*/  FFMA.FTZ R87, R87, R109, R76 ;  /* 0x0000006d57577223 */ /* 0x000fe2000001004c */
[----:B------:R-:W-:Y:S01]  /*3d50*/  FFMA.FTZ R36, R49, R0, R36 ;  /* 0x0000000031247223 */ /* 0x000fe20000010024 */
[----:B------:R-:W-:Y:S01]  /*3d60*/  HADD2.F32 R0, -RZ, R37.H0_H0 ;  /* 0x20000025ff007230 */ /* 0x000fe20000004100 */
[----:B------:R-:W-:Y:S01]  /*3d70*/  MOV R37, R69 ;  /* 0x0000004500257202 */ /* 0x000fe20000000f00 */
[----:B------:R-:W-:Y:S01]  /*3d80*/  FADD.FTZ R38, R85, -R38 ;  /* 0x8000002655267221 */ /* 0x000fe20000010000 */
[C---:B------:R-:W-:Y:S01]  /*3d90*/  LOP3.LUT P0, RZ, R48.reuse, 0xff00, RZ, 0xc0, !PT ;  /* 0x0000ff0030ff7812 */ /* 0x040fe2000780c0ff */
[----:B------:R-:W-:Y:S01]  /*3da0*/  HADD2.F32 R39, -RZ, R39.H0_H0 ;  /* 0x20000027ff277230 */ /* 0x000fe20000004100 */
[----:B------:R-:W-:Y:S01]  /*3db0*/  ISETP.GE.U32.AND P6, PT, R48, 0x1000000, PT ;  /* 0x010000003000780c */ /* 0x000fe20003fc6070 */
[----:B------:R-:W-:-:S02]  /*3dc0*/  HADD2.F32 R84, -RZ, R37.H0_H0 ;  /* 0x20000025ff547230 */ /* 0x000fc40000004100 */
[----:B------:R-:W-:Y:S01]  /*3dd0*/  FADD.FTZ R102, R101, -R100 ;  /* 0x8000006465667221 */ /* 0x000fe20000010000 */
[----:B------:R-:W-:Y:S01]  /*3de0*/  FADD.FTZ R98, R98, -R87 ;  /* 0x8000005762627221 */ /* 0x000fe20000010000 */
[----:B------:R-:W-:Y:S01]  /*3df0*/  LOP3.LUT P4, RZ, R48, 0xff, RZ, 0xc0, !PT ;  /* 0x000000ff30ff7812 */ /* 0x000fe2000788c0ff */
[----:B------:R-:W-:Y:S02]  /*3e00*/  @P5 HADD2.F32 R37, -RZ, R63.H0_H0 ;  /* 0x2000003fff255230 */ /* 0x000fe40000004100 */
[C---:B------:R-:W-:Y:S01]  /*3e10*/  FFMA.FTZ R100, R49.reuse, R38, R84 ;  /* 0x0000002631647223 */ /* 0x040fe20000010054 */
[C---:B------:R-:W-:Y:S01]  /*3e20*/  FFMA.FTZ R98, R49.reuse, R98, R0 ;  /* 0x0000006231627223 */ /* 0x040fe20000010000 */
[----:B------:R-:W-:Y:S01]  /*3e30*/  FFMA.FTZ R102, R49, R102, R39 ;  /* 0x0000006631667223 */ /* 0x000fe20000010027 */
[--C-:B------:R-:W-:Y:S01]  /*3e40*/  FFMA.FTZ R39, R89, R109, R76.reuse ;  /* 0x0000006d59277223 */ /* 0x100fe2000001004c */
[-C--:B------:R-:W-:Y:S01]  /*3e50*/  FMUL.FTZ R110, R100, R77.reuse ;  /* 0x0000004d646e7220 */ /* 0x080fe20000410000 */
[-C--:B------:R-:W-:Y:S01]  /*3e60*/  FMUL.FTZ R107, R98, R77.reuse ;  /* 0x0000004d626b7220 */ /* 0x080fe20000410000 */
[----:B------:R-:W-:Y:S01]  /*3e70*/  FMUL.FTZ R48, R102, R77 ;  /* 0x0000004d66307220 */ /* 0x000fe20000410000 */
[----:B------:R-:W-:Y:S01]  /*3e80*/  FFMA.FTZ R116, R90, R109, R76 ;  /* 0x0000006d5a747223 */ /* 0x000fe2000001004c */
[----:B------:R-:W-:Y:S01]  /*3e90*/  FMUL.FTZ R110, R110, UR14 ;  /* 0x0000000e6e6e7c20 */ /* 0x000fe20008410000 */
[----:B------:R-:W-:Y:S01]  /*3ea0*/  FADD.FTZ R88, R88, -R39 ;  /* 0x8000002758587221 */ /* 0x000fe20000010000 */
[----:B------:R-:W-:Y:S01]  /*3eb0*/  FMUL.FTZ R90, R36, R77 ;  /* 0x0000004d245a7220 */ /* 0x000fe20000410000 */
[----:B------:R-:W-:Y:S01]  /*3ec0*/  MOV R89, RZ ;  /* 0x000000ff00597202 */ /* 0x000fe20000000f00 */
[----:B------:R-:W-:-:S02]  /*3ed0*/  @P0 HADD2.F32 R38, -RZ, R108.H0_H0 ;  /* 0x2000006cff260230 */ /* 0x000fc40000004100 */
[----:B------:R-:W-:Y:S01]  /*3ee0*/  FMUL.FTZ R107, R107, UR14 ;  /* 0x0000000e6b6b7c20 */ /* 0x000fe20008410000 */
[----:B------:R-:W-:Y:S02]  /*3ef0*/  @P6 HADD2.F32 R39, -RZ, R108.H1_H1 ;  /* 0x3000006cff276230 */ /* 0x000fe40000004100 */
[----:B------:R-:W-:Y:S01]  /*3f00*/  @P5 FMUL.FTZ R89, R37, R110 ;  /* 0x0000006e25595220 */ /* 0x000fe20000410000 */
[----:B------:R-:W-:Y:S01]  /*3f10*/  FMUL.FTZ R48, R48, UR14 ;  /* 0x0000000e30307c20 */ /* 0x000fe20008410000 */
[----:B------:R-:W-:Y:S01]  /*3f20*/  @P4 HADD2.F32 R37, -RZ, R62.H0_H0 ;  /* 0x2000003eff254230 */ /* 0x000fe20000004100 */
[----:B------:R0:W-:Y:S01]  /*3f30*/  F2F.F16.F32 R101, R100 ;  /* 0x0000006400657304 */ /* 0x0001e20000200800 */
[----:B------:R-:W-:Y:S01]  /*3f40*/  FMUL.FTZ R90, R90, UR14 ;  /* 0x0000000e5a5a7c20 */ /* 0x000fe20008410000 */
[----:B------:R-:W-:Y:S02]  /*3f50*/  HFMA2 R85, -RZ, RZ, 0, 0 ;  /* 0x00000000ff557431 */ /* 0x000fe400000001ff */
[----:B------:R-:W-:Y:S01]  /*3f60*/  @P0 FMUL.FTZ R85, R38, R107 ;  /* 0x0000006b26550220 */ /* 0x000fe20000410000 */
[-CC-:B------:R-:W-:Y:S01]  /*3f70*/  FFMA.FTZ R112, R99, R109.reuse, R76.reuse ;  /* 0x0000006d63707223 */ /* 0x180fe2000001004c */
[----:B------:R-:W-:Y:S01]  /*3f80*/  FFMA.FTZ R114, R82, R109, R76 ;  /* 0x0000006d52727223 */ /* 0x000fe2000001004c */
[----:B------:R-:W-:Y:S01]  /*3f90*/  FADD.FTZ R116, R105, -R116 ;  /* 0x8000007469747221 */ /* 0x000fe20000010000 */
[----:B------:R-:W-:Y:S01]  /*3fa0*/  MOV R103, R71 ;  /* 0x0000004700677202 */ /* 0x000fe20000000f00 */
[----:B------:R1:W-:Y:S01]  /*3fb0*/  F2F.F16.F32 R0, R98 ;  /* 0x0000006200007304 */ /* 0x0003e20000200800 */
[----:B0-----:R-:W-:Y:S01]  /*3fc0*/  MOV R100, RZ ;  /* 0x000000ff00647202 */ /* 0x001fe20000000f00 */
[----:B------:R-:W-:Y:S01]  /*3fd0*/  @P6 FMUL.FTZ R100, R39, R48 ;  /* 0x0000003027646220 */ /* 0x000fe20000410000 */
[----:B------:R-:W-:Y:S01]  /*3fe0*/  FADD.FTZ R112, R95, -R112 ;  /* 0x800000705f707221 */ /* 0x000fe20000010000 */
[----:B------:R-:W0:Y:S01]  /*3ff0*/  LDC.64 R38, c[0x0][0x478] ;  /* 0x00011e00ff267b82 */ /* 0x000e220000000a00 */
[----:B------:R-:W-:Y:S01]  /*4000*/  MOV R95, R70 ;  /* 0x00000046005f7202 */ /* 0x000fe20000000f00 */
[----:B------:R-:W-:-:S02]  /*4010*/  HADD2.F32 R103, -RZ, R103.H0_H0 ;  /* 0x20000067ff677230 */ /* 0x000fc40000004100 */
[----:B------:R-:W-:Y:S01]  /*4020*/  FADD.FTZ R114, R97, -R114 ;  /* 0x8000007261727221 */ /* 0x000fe20000010000 */
[----:B------:R3:W-:Y:S01]  /*4030*/  F2F.F16.F32 R87, R36 ;  /* 0x0000002400577304 */ /* 0x0007e20000200800 */
[----:B-1----:R-:W-:Y:S02]  /*4040*/  HFMA2 R98, -RZ, RZ, 0, 0 ;  /* 0x00000000ff627431 */ /* 0x002fe400000001ff */
[----:B------:R-:W-:Y:S01]  /*4050*/  @P4 FMUL.FTZ R98, R37, R90 ;  /* 0x0000005a25624220 */ /* 0x000fe20000410000 */
[----:B------:R-:W-:Y:S02]  /*4060*/  HADD2.F32 R82, -RZ, R95.H0_H0 ;  /* 0x2000005fff527230 */ /* 0x000fe40000004100 */
[----:B------:R-:W-:Y:S01]  /*4070*/  FFMA.FTZ R112, R49, R112, R103 ;  /* 0x0000007031707223 */ /* 0x000fe20000010067 */
[----:B------:R-:W-:Y:S02]  /*4080*/  LOP3.LUT P3, RZ, R47, 0xff00, RZ, 0xc0, !PT ;  /* 0x0000ff002fff7812 */ /* 0x000fe4000786c0ff */
[----:B------:R-:W-:Y:S01]  /*4090*/  SHF.R.U32.HI R105, RZ, 0x10, R71 ;  /* 0x00000010ff697819 */ /* 0x000fe20000011647 */
[----:B------:R1:W-:Y:S01]  /*40a0*/  F2F.F16.F32 R84, R102 ;  /* 0x0000006600547304 */ /* 0x0003e20000200800 */
[----:B---3--:R-:W3:Y:S01]  /*40b0*/  LDC.64 R36, c[0x0][0x468] ;  /* 0x00011a00ff247b82 */ /* 0x008ee20000000a00 */
[----:B------:R-:W-:-:S02]  /*40c0*/  FFMA.FTZ R82, R49, R88, R82 ;  /* 0x0000005831527223 */ /* 0x000fc40000010052 */
[----:B------:R-:W-:-:S04]  /*40d0*/  HADD2.F32 R105, -RZ, R105.H0_H0 ;  /* 0x20000069ff697230 */ /* 0x000fc80000004100 */
[----:B------:R-:W-:Y:S01]  /*40e0*/  F2F.F16.F32 R85, R85 ;  /* 0x0000005500557304 */ /* 0x000fe20000200800 */
[----:B-1----:R-:W-:Y:S01]  /*40f0*/  SHF.R.U64 R102, R70, 0x10, R71 ;  /* 0x0000001046667819 */ /* 0x002fe20000001247 */
[----:B------:R-:W-:-:S06]  /*4100*/  FFMA.FTZ R114, R49, R114, R105 ;  /* 0x0000007231727223 */ /* 0x000fcc0000010069 */
[----:B------:R-:W1:Y:S08]  /*4110*/  F2F.F16.F32 R100, R100 ;  /* 0x0000006400647304 */ /* 0x000e700000200800 */
[----:B------:R4:W0:Y:S01]  /*4120*/  F2F.F16.F32 R99, R89 ;  /* 0x0000005900637304 */ /* 0x0008220000200800 */
[----:B-1----:R-:W-:-:S07]  /*4130*/  SHF.L.U32 R97, R100, 0x10, RZ ;  /* 0x0000001064617819 */ /* 0x002fce00000006ff */
[----:B------:R-:W1:Y:S01]  /*4140*/  F2F.F16.F32 R95, R98 ;  /* 0x00000062005f7304 */ /* 0x000e620000200800 */
[----:B----4-:R-:W-:Y:S02]  /*4150*/  HADD2.F32 R89, -RZ, R102.H0_H0 ;  /* 0x20000066ff597230 */ /* 0x010fe40000004100 */
[----:B---3--:R-:W-:-:S04]  /*4160*/  IMAD.WIDE.U32 R102, R52, 0x8, R36 ;  /* 0x0000000834667825 */ /* 0x008fc800078e0024 */
[----:B------:R-:W-:Y:S01]  /*4170*/  FFMA.FTZ R116, R49, R116, R89 ;  /* 0x0000007431747223 */ /* 0x000fe20000010059 */
[----:B------:R-:W-:Y:S01]  /*4180*/  IMAD.WIDE.U32 R88, R0, 0x10000, RZ ;  /* 0x0001000000587825 */ /* 0x000fe200078e00ff */
[----:B------:R-:W-:Y:S01]  /*4190*/  SHF.L.U32 R0, R84, 0x10, RZ ;  /* 0x0000001054007819 */ /* 0x000fe200000006ff */
[----:B------:R-:W-:Y:S02]  /*41a0*/  F2F.F16.F32 R111, R82 ;  /* 0x00000052006f7304 */ /* 0x000fe40000200800 */
[----:B------:R-:W-:Y:S01]  /*41b0*/  IMAD.WIDE.U32 R84, R85, 0x10000, RZ ;  /* 0x0001000055547825 */ /* 0x000fe200078e00ff */
[----:B------:R-:W-:Y:S02]  /*41c0*/  LOP3.LUT R101, R89, R0, R101, 0xfe, !PT ;  /* 0x0000000059657212 */ /* 0x000fe400078efe65 */
[----:B------:R-:W-:Y:S01]  /*41d0*/  LOP3.LUT R100, R88, R87, RZ, 0xfc, !PT ;  /* 0x0000005758647212 */ /* 0x000fe200078efcff */
[----:B0-----:R-:W-:Y:S01]  /*41e0*/  IMAD.WIDE.U32 R88, R52, 0x8, R38 ;  /* 0x0000000834587825 */ /* 0x001fe200078e0026 */
[----:B------:R-:W-:-:S02]  /*41f0*/  LOP3.LUT R99, R85, R97, R99, 0xfe, !PT ;  /* 0x0000006155637212 */ /* 0x000fc400078efe63 */
[----:B-1----:R-:W-:Y:S01]  /*4200*/  LOP3.LUT R98, R84, R95, RZ, 0xfc, !PT ;  /* 0x0000005f54627212 */ /* 0x002fe200078efcff */
[----:B------:R-:W-:Y:S01]  /*4210*/  IMAD.WIDE.U32 R84, R51, 0x8, R32 ;  /* 0x0000000833547825 */ /* 0x000fe200078e0020 */
[----:B------:R-:W-:Y:S03]  /*4220*/  STG.E.64 desc[UR4][R88.64], R100 ;  /* 0x0000006458007986 */ /* 0x000fe6000c101b04 */
[----:B------:R-:W-:Y:S01]  /*4230*/  HFMA2 R87, -RZ, RZ, 0, 0 ;  /* 0x00000000ff577431 */ /* 0x000fe200000001ff */
[----:B------:R0:W-:Y:S04]  /*4240*/  STG.E.64 desc[UR4][R102.64], R98 ;  /* 0x0000006266007986 */ /* 0x0001e8000c101b04 */
[----:B------:R-:W3:Y:S01]  /*4250*/  LDG.E.64 R84, desc[UR4][R84.64] ;  /* 0x0000000454547981 */ /* 0x000ee2000c1e1b00 */
[----:B------:R-:W-:Y:S01]  /*4260*/  FMUL.FTZ R105, R82, R77 ;  /* 0x0000004d52697220 */ /* 0x000fe20000410000 */
[----:B0-----:R-:W-:Y:S01]  /*4270*/  MOV R99, RZ ;  /* 0x000000ff00637202 */ /* 0x001fe20000000f00 */
[----:B------:R-:W-:-:S02]  /*4280*/  HFMA2 R102, -RZ, RZ, 0, 0 ;  /* 0x00000000ff667431 */ /* 0x000fc400000001ff */
[----:B------:R-:W-:Y:S01]  /*4290*/  FMUL.FTZ R105, R105, UR14 ;  /* 0x0000000e69697c20 */ /* 0x000fe20008410000 */
[----:B------:R-:W-:Y:S08]  /*42a0*/  F2F.F16.F32 R52, R116 ;  /* 0x0000007400347304 */ /* 0x000ff00000200800 */
[----:B------:R-:W0:Y:S08]  /*42b0*/  F2F.F16.F32 R98, R114 ;  /* 0x0000007200627304 */ /* 0x000e300000200800 */
[----:B------:R-:W-:Y:S01]  /*42c0*/  F2F.F16.F32 R101, R112 ;  /* 0x0000007000657304 */ /* 0x000fe20000200800 */
[----:B0-----:R-:W-:Y:S01]  /*42d0*/  SHF.L.U32 R100, R98, 0x10, RZ ;  /* 0x0000001062647819 */ /* 0x001fe200000006ff */
[----:B------:R-:W-:Y:S01]  /*42e0*/  IMAD.WIDE.U32 R32, R50, 0x8, R32 ;  /* 0x0000000832207825 */ /* 0x000fe200078e0020 */
[----:B--2---:R-:W-:-:S02]  /*42f0*/  @P4 MOV R0, R34 ;  /* 0x0000002200004202 */ /* 0x004fc40000000f00 */
[----:B------:R-:W-:Y:S02]  /*4300*/  @P5 MOV R95, R35 ;  /* 0x00000023005f5202 */ /* 0x000fe40000000f00 */
[----:B------:R-:W-:Y:S01]  /*4310*/  @P0 SHF.R.U64 R97, R34, 0x10, R35 ;  /* 0x0000001022610819 */ /* 0x000fe20000001223 */
[----:B------:R-:W-:Y:S02]  /*4320*/  @P4 HADD2.F32 R89, -RZ, R0.H0_H0 ;  /* 0x20000000ff594230 */ /* 0x000fe40000004100 */
[----:B------:R-:W-:Y:S02]  /*4330*/  @P5 HADD2.F32 R95, -RZ, R95.H0_H0 ;  /* 0x2000005fff5f5230 */ /* 0x000fe40000004100 */
[----:B------:R-:W-:Y:S02]  /*4340*/  @P0 HADD2.F32 R88, -RZ, R97.H0_H0 ;  /* 0x20000061ff580230 */ /* 0x000fe40000004100 */
[----:B------:R-:W-:Y:S01]  /*4350*/  @P4 FMUL.FTZ R87, R90, R89 ;  /* 0x000000595a574220 */ /* 0x000fe20000410000 */
[----:B------:R-:W-:Y:S01]  /*4360*/  LOP3.LUT P4, RZ, R47, 0xff0000, RZ, 0xc0, !PT ;  /* 0x00ff00002fff7812 */ /* 0x000fe2000788c0ff */
[----:B------:R-:W-:Y:S01]  /*4370*/  HFMA2 R0, -RZ, RZ, 0, 0 ;  /* 0x00000000ff007431 */ /* 0x000fe200000001ff */
[----:B------:R-:W-:Y:S01]  /*4380*/  MOV R34, RZ ;  /* 0x000000ff00227202 */ /* 0x000fe20000000f00 */
[----:B------:R-:W-:Y:S01]  /*4390*/  @P5 FMUL.FTZ R34, R110, R95 ;  /* 0x0000005f6e225220 */ /* 0x000fe20000410000 */
[----:B------:R-:W-:Y:S01]  /*43a0*/  @P0 FMUL.FTZ R0, R107, R88 ;  /* 0x000000586b000220 */ /* 0x000fe20000410000 */
[----:B------:R-:W-:Y:S01]  /*43b0*/  FMUL.FTZ R95, R116, R77 ;  /* 0x0000004d745f7220 */ /* 0x000fe20000410000 */
[----:B------:R-:W-:Y:S01]  /*43c0*/  ISETP.GE.U32.AND P0, PT, R47, 0x1000000, PT ;  /* 0x010000002f00780c */ /* 0x000fe20003f06070 */
[----:B------:R-:W-:-:S02]  /*43d0*/  @P3 HADD2.F32 R90, -RZ, R106.H0_H0 ;  /* 0x2000006aff5a3230 */ /* 0x000fc40000004100 */
[----:B------:R-:W-:Y:S01]  /*43e0*/  FMUL.FTZ R95, R95, UR14 ;  /* 0x0000000e5f5f7c20 */ /* 0x000fe20008410000 */
[----:B------:R-:W-:Y:S01]  /*43f0*/  LOP3.LUT P5, RZ, R47, 0xff, RZ, 0xc0, !PT ;  /* 0x000000ff2fff7812 */ /* 0x000fe200078ac0ff */
[----:B------:R-:W-:Y:S01]  /*4400*/  FMUL.FTZ R97, R112, R77 ;  /* 0x0000004d70617220 */ /* 0x000fe20000410000 */
[----:B------:R-:W-:Y:S02]  /*4410*/  HFMA2 R88, -RZ, RZ, 0, 0 ;  /* 0x00000000ff587431 */ /* 0x000fe400000001ff */
[----:B------:R-:W-:Y:S01]  /*4420*/  @P3 FMUL.FTZ R88, R90, R95 ;  /* 0x0000005f5a583220 */ /* 0x000fe20000410000 */
[----:B------:R-:W-:Y:S02]  /*4430*/  @P4 HADD2.F32 R90, -RZ, R65.H0_H0 ;  /* 0x20000041ff5a4230 */ /* 0x000fe40000004100 */
[----:B------:R-:W-:Y:S01]  /*4440*/  FMUL.FTZ R97, R97, UR14 ;  /* 0x0000000e61617c20 */ /* 0x000fe20008410000 */
[----:B------:R-:W-:-:S03]  /*4450*/  FMUL.FTZ R47, R114, R77 ;  /* 0x0000004d722f7220 */ /* 0x000fc60000410000 */
[----:B------:R-:W-:Y:S01]  /*4460*/  @P4 FMUL.FTZ R99, R90, R97 ;  /* 0x000000615a634220 */ /* 0x000fe20000410000 */
[----:B------:R-:W-:Y:S02]  /*4470*/  @P0 HADD2.F32 R89, -RZ, R106.H1_H1 ;  /* 0x3000006aff590230 */ /* 0x000fe40000004100 */
[----:B------:R-:W-:Y:S01]  /*4480*/  FMUL.FTZ R90, R47, UR14 ;  /* 0x0000000e2f5a7c20 */ /* 0x000fe20008410000 */
[----:B------:R-:W-:-:S03]  /*4490*/  @P5 HADD2.F32 R82, -RZ, R64.H0_H0 ;  /* 0x20000040ff525230 */ /* 0x000fc60000004100 */
[----:B------:R-:W-:Y:S01]  /*44a0*/  @P0 FMUL.FTZ R102, R89, R90 ;  /* 0x0000005a59660220 */ /* 0x000fe20000410000 */
[----:B------:R-:W-:Y:S01]  /*44b0*/  MOV R47, RZ ;  /* 0x000000ff002f7202 */ /* 0x000fe20000000f00 */
[----:B------:R0:W1:Y:S01]  /*44c0*/  F2F.F16.F32 R103, R88 ;  /* 0x0000005800677304 */ /* 0x0000620000200800 */
[----:B------:R-:W-:-:S07]  /*44d0*/  @P5 FMUL.FTZ R47, R82, R105 ;  /* 0x00000069522f5220 */ /* 0x000fce0000410000 */
[----:B------:R-:W2:Y:S08]  /*44e0*/  F2F.F16.F32 R102, R102 ;  /* 0x0000006600667304 */ /* 0x000eb00000200800 */
[----:B------:R1:W4:Y:S01]  /*44f0*/  F2F.F16.F32 R107, R99 ;  /* 0x00000063006b7304 */ /* 0x0003220000200800 */
[----:B0-----:R-:W-:-:S07]  /*4500*/  IMAD.WIDE.U32 R88, R52, 0x10000, RZ ;  /* 0x0001000034587825 */ /* 0x001fce00078e00ff */
[----:B------:R-:W0:Y:S01]  /*4510*/  F2F.F16.F32 R47, R47 ;  /* 0x0000002f002f7304 */ /* 0x000e220000200800 */
[----:B-1----:R-:W-:Y:S01]  /*4520*/  IMAD.WIDE.U32 R98, R103, 0x10000, RZ ;  /* 0x0001000067627825 */ /* 0x002fe200078e00ff */
[----:B--2---:R-:W-:Y:S02]  /*4530*/  SHF.L.U32 R103, R102, 0x10, RZ ;  /* 0x0000001066677819 */ /* 0x004fe400000006ff */
[----:B------:R-:W-:Y:S02]  /*4540*/  LOP3.LUT R101, R89, R100, R101, 0xfe, !PT ;  /* 0x0000006459657212 */ /* 0x000fe400078efe65 */
[----:B------:R-:W-:Y:S01]  /*4550*/  LOP3.LUT R100, R88, R111, RZ, 0xfc, !PT ;  /* 0x0000006f58647212 */ /* 0x000fe200078efcff */
[----:B------:R-:W-:Y:S01]  /*4560*/  IMAD.WIDE.U32 R88, R51, 0x8, R38 ;  /* 0x0000000833587825 */ /* 0x000fe200078e0026 */
[----:B----4-:R-:W-:-:S03]  /*4570*/  LOP3.LUT R99, R99, R103, R107, 0xfe, !PT ;  /* 0x0000006763637212 */ /* 0x010fc600078efe6b */
[----:B------:R-:W-:Y:S01]  /*4580*/  IMAD.WIDE.U32 R102, R51, 0x8, R36 ;  /* 0x0000000833667825 */ /* 0x000fe200078e0024 */
[----:B0-----:R-:W-:Y:S01]  /*4590*/  LOP3.LUT R98, R98, R47, RZ, 0xfc, !PT ;  /* 0x0000002f62627212 */ /* 0x001fe200078efcff */
[----:B------:R0:W-:Y:S04]  /*45a0*/  STG.E.64 desc[UR4][R88.64], R100 ;  /* 0x0000006458007986 */ /* 0x0001e8000c101b04 */
[----:B------:R-:W-:Y:S04]  /*45b0*/  STG.E.64 desc[UR4][R102.64], R98 ;  /* 0x0000006266007986 */ /* 0x000fe8000c101b04 */
[----:B------:R-:W2:Y:S01]  /*45c0*/  LDG.E.64 R32, desc[UR4][R32.64] ;  /* 0x0000000420207981 */ /* 0x000ea2000c1e1b00 */
[----:B------:R-:W-:Y:S01]  /*45d0*/  MOV R47, R72 ;  /* 0x00000048002f7202 */ /* 0x000fe20000000f00 */
[-CC-:B------:R-:W-:Y:S01]  /*45e0*/  FFMA.FTZ R83, R83, R109.reuse, R76.reuse ;  /* 0x0000006d53537223 */ /* 0x180fe2000001004c */
[----:B------:R-:W-:-:S03]  /*45f0*/  FFMA.FTZ R81, R81, R109, R76 ;  /* 0x0000006d51517223 */ /* 0x000fc6000001004c */
[----:B------:R-:W-:Y:S01]  /*4600*/  HADD2.F32 R52, -RZ, R47.H0_H0 ;  /* 0x2000002fff347230 */ /* 0x000fe20000004100 */
[----:B------:R-:W-:Y:S01]  /*4610*/  @P6 SHF.R.U32.HI R47, RZ, 0x10, R35 ;  /* 0x00000010ff2f6819 */ /* 0x000fe20000011623 */
[-CC-:B------:R-:W-:Y:S01]  /*4620*/  FFMA.FTZ R86, R86, R109.reuse, R76.reuse ;  /* 0x0000006d56567223 */ /* 0x180fe2000001004c */
[----:B------:R-:W-:Y:S01]  /*4630*/  FFMA.FTZ R96, R96, R109, R76 ;  /* 0x0000006d60607223 */ /* 0x000fe2000001004c */
[----:B------:R-:W-:Y:S01]  /*4640*/  FADD.FTZ R76, R94, -R83 ;  /* 0x800000535e4c7221 */ /* 0x000fe20000010000 */
[----:B------:R-:W-:Y:S01]  /*4650*/  FADD.FTZ R92, R92, -R81 ;  /* 0x800000515c5c7221 */ /* 0x000fe20000010000 */
[--C-:B------:R-:W-:Y:S01]  /*4660*/  SHF.R.U64 R51, R72, 0x10, R73.reuse ;  /* 0x0000001048337819 */ /* 0x100fe20000001249 */
[----:B------:R-:W-:Y:S01]  /*4670*/  @P6 HADD2.F32 R47, -RZ, R47.H0_H0 ;  /* 0x2000002fff2f6230 */ /* 0x000fe20000004100 */
[----:B------:R-:W-:Y:S02]  /*4680*/  MOV R81, R73 ;  /* 0x0000004900517202 */ /* 0x000fe40000000f00 */
[----:B------:R-:W-:Y:S01]  /*4690*/  SHF.R.U32.HI R82, RZ, 0x10, R73 ;  /* 0x00000010ff527819 */ /* 0x000fe20000011649 */
[----:B------:R-:W-:Y:S01]  /*46a0*/  FFMA.FTZ R76, R49, R76, R52 ;  /* 0x0000004c314c7223 */ /* 0x000fe20000010034 */
[----:B------:R-:W-:-:S02]  /*46b0*/  HFMA2 R35, -RZ, RZ, 0, 0 ;  /* 0x00000000ff237431 */ /* 0x000fc400000001ff */
[----:B------:R-:W-:Y:S02]  /*46c0*/  HADD2.F32 R52, -RZ, R51.H0_H0 ;  /* 0x20000033ff347230 */ /* 0x000fe40000004100 */
[----:B------:R-:W-:Y:S01]  /*46d0*/  @P6 FMUL.FTZ R35, R48, R47 ;  /* 0x0000002f30236220 */ /* 0x000fe20000410000 */
[----:B------:R-:W-:Y:S02]  /*46e0*/  HADD2.F32 R51, -RZ, R81.H0_H0 ;  /* 0x20000051ff337230 */ /* 0x000fe40000004100 */
[----:B------:R-:W-:Y:S01]  /*46f0*/  FADD.FTZ R86, R93, -R86 ;  /* 0x800000565d567221 */ /* 0x000fe20000010000 */
[----:B------:R-:W-:Y:S02]  /*4700*/  HADD2.F32 R83, -RZ, R82.H0_H0 ;  /* 0x20000052ff537230 */ /* 0x000fe40000004100 */
[----:B------:R-:W-:Y:S01]  /*4710*/  FADD.FTZ R96, R91, -R96 ;  /* 0x800000605b607221 */ /* 0x000fe20000010000 */
[----:B------:R-:W-:Y:S01]  /*4720*/  LOP3.LUT P6, RZ, R41, 0xff00, RZ, 0xc0, !PT ;  /* 0x0000ff0029ff7812 */ /* 0x000fe200078cc0ff */
[C---:B0-----:R-:W-:Y:S01]  /*4730*/  FFMA.FTZ R88, R49.reuse, R86, R52 ;  /* 0x0000005631587223 */ /* 0x041fe20000010034 */
[C---:B------:R-:W-:Y:S01]  /*4740*/  FFMA.FTZ R94, R49.reuse, R92, R51 ;  /* 0x0000005c315e7223 */ /* 0x040fe20000010033 */
[----:B------:R-:W-:Y:S01]  /*4750*/  FFMA.FTZ R96, R49, R96, R83 ;  /* 0x0000006031607223 */ /* 0x000fe20000010053 */
[----:B------:R-:W-:Y:S01]  /*4760*/  HFMA2 R52, -RZ, RZ, 0, 0 ;  /* 0x00000000ff347431 */ /* 0x000fe200000001ff */
[----:B---3--:R-:W-:-:S02]  /*4770*/  @P5 MOV R47, R84 ;  /* 0x00000054002f5202 */ /* 0x008fc40000000f00 */
[----:B------:R-:W-:-:S03]  /*4780*/  @P4 MOV R49, R85 ;  /* 0x0000005500314202 */ /* 0x000fc60000000f00 */
[----:B------:R-:W-:Y:S01]  /*4790*/  @P5 HADD2.F32 R48, -RZ, R47.H0_H0 ;  /* 0x2000002fff305230 */ /* 0x000fe20000004100 */
[----:B------:R-:W-:Y:S01]  /*47a0*/  @P3 SHF.R.U64 R84, R84, 0x10, R85 ;  /* 0x0000001054543819 */ /* 0x000fe20000001255 */
[----:B------:R-:W-:-:S03]  /*47b0*/  @P4 HADD2.F32 R86, -RZ, R49.H0_H0 ;  /* 0x20000031ff564230 */ /* 0x000fc60000004100 */
        /* <DEDUP_REMOVED lines=9> */
[----:B------:R-:W-:Y:S02]  /*4850*/  @P6 HADD2.F32 R84, -RZ, R104.H0_H0 ;  /* 0x20000068ff546230 */ /* 0x000fe40000004100 */
[----:B------:R-:W-:Y:S01]  /*4860*/  FMUL.FTZ R51, R51, UR14 ;  /* 0x0000000e33337c20 */ /* 0x000fe20008410000 */
[----:B------:R-:W-:-:S02]  /*4870*/  LOP3.LUT P3, RZ, R41, 0xff, RZ, 0xc0, !PT ;  /* 0x000000ff29ff7812 */ /* 0x000fc4000786c0ff */
[----:B------:R-:W-:Y:S01]  /*4880*/  CS2R R48, SRZ ;  /* 0x0000000000307805 */ /* 0x000fe2000001ff00 */
[----:B------:R-:W-:Y:S01]  /*4890*/  FMUL.FTZ R41, R94, R77 ;  /* 0x0000004d5e297220 */ /* 0x000fe20000410000 */
[----:B------:R-:W-:Y:S01]  /*48a0*/  @P6 FMUL.FTZ R48, R84, R51 ;  /* 0x0000003354306220 */ /* 0x000fe20000410000 */
[----:B------:R-:W-:Y:S02]  /*48b0*/  @P5 HADD2.F32 R84, -RZ, R67.H0_H0 ;  /* 0x20000043ff545230 */ /* 0x000fe40000004100 */
[-C--:B------:R-:W-:Y:S01]  /*48c0*/  FMUL.FTZ R83, R96, R77.reuse ;  /* 0x0000004d60537220 */ /* 0x080fe20000410000 */
[----:B------:R-:W-:Y:S01]  /*48d0*/  FMUL.FTZ R41, R41, UR14 ;  /* 0x0000000e29297c20 */ /* 0x000fe20008410000 */
[----:B------:R-:W-:Y:S01]  /*48e0*/  FMUL.FTZ R86, R76, R77 ;  /* 0x0000004d4c567220 */ /* 0x000fe20000410000 */
[----:B------:R-:W-:Y:S02]  /*48f0*/  @P4 HADD2.F32 R95, -RZ, R104.H1_H1 ;  /* 0x30000068ff5f4230 */ /* 0x000fe40000004100 */
[----:B------:R-:W-:Y:S01]  /*4900*/  @P5 FMUL.FTZ R49, R84, R41 ;  /* 0x0000002954315220 */ /* 0x000fe20000410000 */
[----:B------:R-:W-:Y:S01]  /*4910*/  FMUL.FTZ R84, R83, UR14 ;  /* 0x0000000e53547c20 */ /* 0x000fe20008410000 */
[----:B------:R0:W1:Y:S01]  /*4920*/  F2F.F16.F32 R89, R88 ;  /* 0x0000005800597304 */ /* 0x0000620000200800 */
[----:B------:R-:W-:-:S02]  /*4930*/  @P3 HADD2.F32 R77, -RZ, R66.H0_H0 ;  /* 0x20000042ff4d3230 */ /* 0x000fc40000004100 */
[----:B------:R-:W-:Y:S01]  /*4940*/  FMUL.FTZ R86, R86, UR14 ;  /* 0x0000000e56567c20 */ /* 0x000fe20008410000 */
[----:B------:R-:W-:Y:S01]  /*4950*/  MOV R83, RZ ;  /* 0x000000ff00537202 */ /* 0x000fe20000000f00 */
[----:B0-----:R-:W-:Y:S02]  /*4960*/  HFMA2 R88, -RZ, RZ, 0, 0 ;  /* 0x00000000ff587431 */ /* 0x001fe400000001ff */
[----:B------:R-:W-:Y:S01]  /*4970*/  @P4 FMUL.FTZ R88, R95, R84 ;  /* 0x000000545f584220 */ /* 0x000fe20000410000 */
[----:B------:R-:W-:Y:S01]  /*4980*/  @P3 FMUL.FTZ R83, R77, R86 ;  /* 0x000000564d533220 */ /* 0x000fe20000410000 */
[----:B------:R-:W0:Y:S08]  /*4990*/  F2F.F16.F32 R91, R96 ;  /* 0x00000060005b7304 */ /* 0x000e300000200800 */
[----:B------:R-:W-:Y:S08]  /*49a0*/  F2F.F16.F32 R48, R48 ;  /* 0x0000003000307304 */ /* 0x000ff00000200800 */
[----:B------:R-:W3:Y:S08]  /*49b0*/  F2F.F16.F32 R88, R88 ;  /* 0x0000005800587304 */ /* 0x000ef00000200800 */
[----:B------:R1:W-:Y:S08]  /*49c0*/  F2F.F16.F32 R81, R76 ;  /* 0x0000004c00517304 */ /* 0x0003f00000200800 */
[----:B------:R-:W4:Y:S08]  /*49d0*/  F2F.F16.F32 R92, R94 ;  /* 0x0000005e005c7304 */ /* 0x000f300000200800 */
[----:B------:R4:W4:Y:S08]  /*49e0*/  F2F.F16.F32 R93, R49 ;  /* 0x00000031005d7304 */ /* 0x0009300000200800 */
[----:B------:R-:W4:Y:S01]  /*49f0*/  F2F.F16.F32 R83, R83 ;  /* 0x0000005300537304 */ /* 0x000f220000200800 */
[----:B-1----:R-:W-:Y:S01]  /*4a00*/  IMAD.WIDE.U32 R76, R89, 0x10000, RZ ;  /* 0x00010000594c7825 */ /* 0x002fe200078e00ff */
[----:B0-----:R-:W-:-:S02]  /*4a10*/  SHF.L.U32 R89, R91, 0x10, RZ ;  /* 0x000000105b597819 */ /* 0x001fc400000006ff */
[----:B---3--:R-:W-:Y:S01]  /*4a20*/  SHF.L.U32 R91, R88, 0x10, RZ ;  /* 0x00000010585b7819 */ /* 0x008fe200000006ff */
[----:B----4-:R-:W-:Y:S01]  /*4a30*/  IMAD.WIDE.U32 R48, R48, 0x10000, RZ ;  /* 0x0001000030307825 */ /* 0x010fe200078e00ff */
[----:B------:R-:W-:Y:S02]  /*4a40*/  LOP3.LUT R77, R77, R89, R92, 0xfe, !PT ;  /* 0x000000594d4d7212 */ /* 0x000fe400078efe5c */
        /* <DEDUP_REMOVED lines=26> */
[----:B------:R-:W-:-:S07]  /*4bf0*/  @P4 FMUL.FTZ R50, R84, R39 ;  /* 0x0000002754324220 */ /* 0x000fce0000410000 */
.L_x_1140:
        /* <DEDUP_REMOVED lines=49> */
[----:B------:R-:W-:-:S07]  /*4f10*/  MOV R23, R25 ;  /* 0x0000001900177202 */ /* 0x000fce0000000f00 */
.L_x_1137:
        /* <DEDUP_REMOVED lines=19> */
.L_x_1143:
        /* <DEDUP_REMOVED lines=11> */
.L_x_6687:


//--------------------- .text._ZN10layer_norm22ln_bwd_finalize_kernelINS_22Kernel_traits_finalizeILj1536E6__halfS2_S2_S2_fjLb1ELj1024ELj4ENS_18Kernel_traits_baseILj1536ES2_S2_S2_S2_fjLj1024EEEEELb1ELb0EEEvNS_9BwdParamsE --------------------------
	.section	.text._ZN10layer_norm22ln_bwd_finalize_kernelINS_22Kernel_traits_finalizeILj1536E6__halfS2_S2_S2_fjLb1ELj1024ELj4ENS_18Kernel_traits_baseILj1536ES2_S2_S2_S2_fjLj1024EEEEELb1ELb0EEEvNS_9BwdParamsE,"ax",@progbits
	.align	128
        .global         _ZN10layer_norm22ln_bwd_finalize_kernelINS_22Kernel_traits_finalizeILj1536E6__halfS2_S2_S2_fjLb1ELj1024ELj4ENS_18Kernel_traits_baseILj1536ES2_S2_S2_S2_fjLj1024EEEEELb1ELb0EEEvNS_9BwdParamsE
        .type           _ZN10layer_norm22ln_bwd_finalize_kernelINS_22Kernel_traits_finalizeILj1536E6__halfS2_S2_S2_fjLb1ELj1024ELj4ENS_18Kernel_traits_baseILj1536ES2_S2_S2_S2_fjLj1024EEEEELb1ELb0EEEvNS_9BwdParamsE,@function
        .size           _ZN10layer_norm22ln_bwd_finalize_kernelINS_22Kernel_traits_finalizeILj1536E6__halfS2_S2_S2_fjLb1ELj1024ELj4ENS_18Kernel_traits_baseILj1536ES2_S2_S2_S2_fjLj1024EEEEELb1ELb0EEEvNS_9BwdParamsE,(.L_x_6688 - _ZN10layer_norm22ln_bwd_finalize_kernelINS_22Kernel_traits_finalizeILj1536E6__halfS2_S2_S2_fjLb1ELj1024ELj4ENS_18Kernel_traits_baseILj1536ES2_S2_S2_S2_fjLj1024EEEEELb1ELb0EEEvNS_9BwdParamsE)
        .other          _ZN10layer_norm22ln_bwd_finalize_kernelINS_22Kernel_traits_finalizeILj1536E6__halfS2_S2_S2_fjLb1ELj1024ELj4ENS_18Kernel_traits_baseILj1536ES2_S2_S2_S2_fjLj1024EEEEELb1ELb0EEEvNS_9BwdParamsE,@"STO_CUDA_ENTRY STV_DEFAULT"
_ZN10layer_norm22ln_bwd_finalize_kernelINS_22Kernel_traits_finalizeILj1536E6__halfS2_S2_S2_fjLb1ELj1024ELj4ENS_18Kernel_traits_baseILj1536ES2_S2_S2_S2_fjLj1024EEEEELb1ELb0EEEvNS_9BwdParamsE:
.text._ZN10layer_norm22ln_bwd_finalize_kernelINS_22Kernel_traits_finalizeILj1536E6__halfS2_S2_S2_fjLb1ELj1024ELj4ENS_18Kernel_traits_baseILj1536ES2_S2_S2_S2_fjLj1024EEEEELb1ELb0EEEvNS_9BwdParamsE:
        /* <DEDUP_REMOVED lines=62> */
.L_x_1148:
        /* <DEDUP_REMOVED lines=87> */
.L_x_1147:
[----:B------:R-:W-:Y:S05]  /*0950*/  BSYNC.RECONVERGENT B1 ;  /* 0x0000000000017941 */ /* 0x000fea0003800200 */
.L_x_1146:
        /* <DEDUP_REMOVED lines=49> */
.L_x_1150:
[----:B------:R-:W-:Y:S05]  /*0c70*/  BSYNC.RECONVERGENT B1 ;  /* 0x0000000000017941 */ /* 0x000fea0003800200 */
.L_x_1149:
        /* <DEDUP_REMOVED lines=29> */
.L_x_1152:
[----:B------:R-:W-:Y:S05]  /*0e50*/  BSYNC.RECONVERGENT B1 ;  /* 0x0000000000017941 */ /* 0x000fea0003800200 */
.L_x_1151:
        /* <DEDUP_REMOVED lines=14> */
.L_x_1145:
[----:B------:R-:W-:Y:S05]  /*0f40*/  BSYNC.RECONVERGENT B0 ;  /* 0x0000000000007941 */ /* 0x000fea0003800200 */
.L_x_1144:
        /* <DEDUP_REMOVED lines=68> */
[----:B-1----:R-:W-:Y:S02]  /*1390*/  F2FP.F16.F32.PACK_AB R11, R11, R10 ;  /* 0x0000000a0b0b723e */ /* 0x002fe400000000ff */
[----:B--2---:R-:W-:-:S03]  /*13a0*/  F2FP.F16.F32.PACK_AB R13, R13, R12 ;  /* 0x0000000c0d0d723e */ /* 0x004fc600000000ff */
[----:B------:R-:W-:Y:S01]  /*13b0*/  STG.E desc[UR6][R2.64], R11 ;  /* 0x0000000b02007986 */ /* 0x000fe2000c101906 */
[----:B----4-:R-:W-:-:S03]  /*13c0*/  F2FP.F16.F32.PACK_AB R15, R15, R14 ;  /* 0x0000000e0f0f723e */ /* 0x010fc600000000ff */
[----:B------:R-:W-:Y:S04]  /*13d0*/  STG.E desc[UR6][R4.64], R13 ;  /* 0x0000000d04007986 */ /* 0x000fe8000c101906 */
[----:B------:R-:W-:Y:S01]  /*13e0*/  STG.E desc[UR6][R6.64], R15 ;  /* 0x0000000f06007986 */ /* 0x000fe2000c101906 */
[----:B------:R-:W-:Y:S05]  /*13f0*/  EXIT ;  /* 0x000000000000794d */ /* 0x000fea0003800000 */
.L_x_1153:
        /* <DEDUP_REMOVED lines=16> */
.L_x_6688:


//--------------------- .text._ZN10layer_norm13ln_bwd_kernelINS_13Kernel_traitsI6__halfS2_S2_S2_fjLj1536ELj1ELj1ELj4ELj8ENS_18Kernel_traits_baseILj1536ES2_S2_S2_S2_fjLj128EEEEELb1ELb1ELb1ELb0EEEvNS_9BwdParamsE --------------------------
	.section	.text._ZN10layer_norm13ln_bwd_kernelINS_13Kernel_traitsI6__halfS2_S2_S2_fjLj1536ELj1ELj1ELj4ELj8ENS_18Kernel_traits_baseILj1536ES2_S2_S2_S2_fjLj128EEEEELb1ELb1ELb1ELb0EEEvNS_9BwdParamsE,"ax",@progbits
	.align	128
        .global         _ZN10layer_norm13ln_bwd_kernelINS_13Kernel_traitsI6__halfS2_S2_S2_fjLj1536ELj1ELj1ELj4ELj8ENS_18Kernel_traits_baseILj1536ES2_S2_S2_S2_fjLj128EEEEELb1ELb1ELb1ELb0EEEvNS_9BwdParamsE
        .type           _ZN10layer_norm13ln_bwd_kernelINS_13Kernel_traitsI6__halfS2_S2_S2_fjLj1536ELj1ELj1ELj4ELj8ENS_18Kernel_traits_baseILj1536ES2_S2_S2_S2_fjLj128EEEEELb1ELb1ELb1ELb0EEEvNS_9BwdParamsE,@function
        .size           _ZN10layer_norm13ln_bwd_kernelINS_13Kernel_traitsI6__halfS2_S2_S2_fjLj1536ELj1ELj1ELj4ELj8ENS_18Kernel_traits_baseILj1536ES2_S2_S2_S2_fjLj128EEEEELb1ELb1ELb1ELb0EEEvNS_9BwdParamsE,(.L_x_6689 - _ZN10layer_norm13ln_bwd_kernelINS_13Kernel_traitsI6__halfS2_S2_S2_fjLj1536ELj1ELj1ELj4ELj8ENS_18Kernel_traits_baseILj1536ES2_S2_S2_S2_fjLj128EEEEELb1ELb1ELb1ELb0EEEvNS_9BwdParamsE)
        .other          _ZN10layer_norm13ln_bwd_kernelINS_13Kernel_traitsI6__halfS2_S2_S2_fjLj1536ELj1ELj1ELj4ELj8ENS_18Kernel_traits_baseILj1536ES2_S2_S2_S2_fjLj128EEEEELb1ELb1ELb1ELb0EEEvNS_9BwdParamsE,@"STO_CUDA_ENTRY STV_DEFAULT"
_ZN10layer_norm13ln_bwd_kernelINS_13Kernel_traitsI6__halfS2_S2_S2_fjLj1536ELj1ELj1ELj4ELj8ENS_18Kernel_traits_baseILj1536ES2_S2_S2_S2_fjLj128EEEEELb1ELb1ELb1ELb0EEEvNS_9BwdParamsE:
.text._ZN10layer_norm13ln_bwd_kernelINS_13Kernel_traitsI6__halfS2_S2_S2_fjLj1536ELj1ELj1ELj4ELj8ENS_18Kernel_traits_baseILj1536ES2_S2_S2_S2_fjLj128EEEEELb1ELb1ELb1ELb0EEEvNS_9BwdParamsE:
        /* <DEDUP_REMOVED lines=63> */
[----:B------:R-:W-:Y:S02]  /*03f0*/  PRMT R96, R96, 0x5410, R2 ;  /* 0x0000541060607816 */ /* 0x000fe40000000002 */
[----:B------:R-:W-:Y:S02]  /*0400*/  CS2R R48, SRZ ;  /* 0x0000000000307805 */ /* 0x000fe4000001ff00 */
[----:B------:R-:W-:Y:S02]  /*0410*/  PRMT R98, R98, 0x5410, R3 ;  /* 0x0000541062627816 */ /* 0x000fe40000000003 */
        /* <DEDUP_REMOVED lines=32> */
[----:B------:R-:W-:Y:S02]  /*0620*/  PRMT R73, R73, 0x5410, R73 ;  /* 0x0000541049497816 */ /* 0x000fe40000000049 */
[----:B------:R-:W-:Y:S01]  /*0630*/  PRMT R74, R74, 0x5410, R74 ;  /* 0x000054104a4a7816 */ /* 0x000fe2000000004a */
[----:B------:R-:W2:Y:S01]  /*0640*/  LDCU UR31, c[0x0][0x400] ;  /* 0x00008000ff1f77ac */ /* 0x000ea20008000800 */
[----:B------:R-:W-:-:S02]  /*0650*/  PRMT R75, R75, 0x5410, R75 ;  /* 0x000054104b4b7816 */ /* 0x000fc4000000004b */
[----:B------:R-:W-:Y:S01]  /*0660*/  PRMT R76, R76, 0x5410, R76 ;  /* 0x000054104c4c7816 */ /* 0x000fe2000000004c */
[----:B------:R-:W3:Y:S01]  /*0670*/  LDCU.64 UR24, c[0x0][0x408] ;  /* 0x00008100ff1877ac */ /* 0x000ee20008000a00 */
[----:B------:R-:W-:Y:S02]  /*0680*/  PRMT R77, R77, 0x5410, R77 ;  /* 0x000054104d4d7816 */ /* 0x000fe4000000004d */
[----:B------:R-:W-:Y:S01]  /*0690*/  PRMT R92, R92, 0x5410, R92 ;  /* 0x000054105c5c7816 */ /* 0x000fe2000000005c */
[----:B------:R-:W4:Y:S01]  /*06a0*/  LDCU.64 UR26, c[0x0][0x438] ;  /* 0x00008700ff1a77ac */ /* 0x000f220008000a00 */
[----:B------:R-:W-:Y:S02]  /*06b0*/  PRMT R93, R93, 0x5410, R93 ;  /* 0x000054105d5d7816 */ /* 0x000fe4000000005d */
[----:B------:R-:W-:Y:S01]  /*06c0*/  PRMT R94, R94, 0x5410, R94 ;  /* 0x000054105e5e7816 */ /* 0x000fe2000000005e */
[----:B------:R-:W0:Y:S01]  /*06d0*/  LDCU.64 UR4, c[0x0][0x478] ;  /* 0x00008f00ff0477ac */ /* 0x000e220008000a00 */
[----:B------:R-:W-:-:S02]  /*06e0*/  PRMT R99, R99, 0x5410, R4 ;  /* 0x0000541063637816 */ /* 0x000fc40000000004 */
[----:B------:R-:W-:Y:S01]  /*06f0*/  PRMT R100, R100, 0x5410, R5 ;  /* 0x0000541064647816 */ /* 0x000fe20000000005 */
[----:B------:R-:W0:Y:S01]  /*0700*/  LDCU.128 UR16, c[0x0][0x3c0] ;  /* 0x00007800ff1077ac */ /* 0x000e220008000c00 */
[----:B------:R-:W-:Y:S02]  /*0710*/  PRMT R101, R101, 0x5410, R2 ;  /* 0x0000541065657816 */ /* 0x000fe40000000002 */
[----:B------:R-:W-:Y:S01]  /*0720*/  PRMT R102, R102, 0x5410, R3 ;  /* 0x0000541066667816 */ /* 0x000fe20000000003 */
[----:B------:R-:W0:Y:S01]  /*0730*/  LDCU.128 UR12, c[0x0][0x3f0] ;  /* 0x00007e00ff0c77ac */ /* 0x000e220008000c00 */
[----:B-12---:R-:W0:Y:S05]  /*0740*/  LDCU.64 UR28, c[0x0][0x380] ;  /* 0x00007000ff1c77ac */ /* 0x006e2a0008000a00 */
.L_x_1227:
        /* <DEDUP_REMOVED lines=10> */
[----:B-----5:R-:W5:Y:S04]  /*07f0*/  LDG.E R60, desc[UR22][R60.64] ;  /* 0x000000163c3c7981 */ /* 0x020f68000c1e1900 */
[----:B------:R-:W3:Y:S01]  /*0800*/  LDG.E R62, desc[UR22][R62.64] ;  /* 0x000000163e3e7981 */ /* 0x000ee2000c1e1900 */
[----:B------:R-:W-:Y:S01]  /*0810*/  BSSY.RECONVERGENT B0, `(.L_x_1155) ;  /* 0x0000127000007945 */ /* 0x000fe20003800200 */
[----:B--2---:R-:W-:Y:S02]  /*0820*/  R2UR UR33, R64 ;  /* 0x00000000402172ca */ /* 0x004fe400000e0000 */
[----:B-----5:R-:W-:-:S11]  /*0830*/  R2UR UR32, R60 ;  /* 0x000000003c2072ca */ /* 0x020fd600000e0000 */
        /* <DEDUP_REMOVED lines=10> */
[----:B------:R-:W-:Y:S01]  /*08e0*/  ISETP.NE.AND P0, PT, RZ, UR30, PT ;  /* 0x0000001eff007c0c */ /* 0x000fe2000bf05270 */
[----:B------:R-:W-:Y:S01]  /*08f0*/  UIMAD UR6, UR21, UR11, URZ ;  /* 0x0000000b150672a4 */ /* 0x000fe2000f8e02ff */
[----:B------:R-:W-:Y:S01]  /*0900*/  BSSY.RECONVERGENT B1, `(.L_x_1157) ;  /* 0x0000058000017945 */ /* 0x000fe20003800200 */
[----:B------:R-:W-:Y:S01]  /*0910*/  UIMAD UR8, UR7, UR11, URZ ;  /* 0x0000000b070872a4 */ /* 0x000fe2000f8e02ff */
[----:B------:R-:W-:Y:S01]  /*0920*/  PLOP3.LUT P4, PT, PT, PT, UP3, 0x80, 0x8 ;  /* 0x000000000008781c */ /* 0x000fe20003f8f038 */
[----:B------:R-:W-:Y:S01]  /*0930*/  USHF.R.S32.HI UR7, URZ, 0x1f, UR6 ;  /* 0x0000001fff077899 */ /* 0x000fe20008011406 */
[----:B------:R-:W-:Y:S01]  /*0940*/  HFMA2 R104, -RZ, RZ, 0, 0 ;  /* 0x00000000ff687431 */ /* 0x000fe200000001ff */
[C---:B------:R-:W-:Y:S01]  /*0950*/  ISETP.GE.U32.AND P1, PT, R0.reuse, 0x100, PT ;  /* 0x000001000000780c */ /* 0x040fe20003f26070 */
[----:B------:R-:W-:Y:S01]  /*0960*/  @UP3 UIADD3 UR9, UPT, UPT, UR20, -0x1, URZ ;  /* 0xffffffff14093890 */ /* 0x000fe2000fffe0ff */
[----:B------:R-:W-:Y:S01]  /*0970*/  HFMA2 R67, -RZ, RZ, 0, 0 ;  /* 0x00000000ff437431 */ /* 0x000fe200000001ff */
[----:B------:R-:W-:Y:S01]  /*0980*/  ULEA.HI UR7, UR7, UR6, URZ, 0x2 ;  /* 0x0000000607077291 */ /* 0x000fe2000f8f10ff */
[----:B------:R-:W-:Y:S01]  /*0990*/  ISETP.GE.U32.AND P2, PT, R0, 0x180, PT ;  /* 0x000001800000780c */ /* 0x000fe20003f46070 */
[----:B------:R-:W-:Y:S01]  /*09a0*/  @UP3 UIMAD UR10, UR9, UR11, URZ ;  /* 0x0000000b090a32a4 */ /* 0x000fe2000f8e02ff */
[----:B------:R-:W-:Y:S01]  /*09b0*/  MOV R103, RZ ;  /* 0x000000ff00677202 */ /* 0x000fe20000000f00 */
[----:B------:R-:W-:-:S02]  /*09c0*/  USHF.R.S32.HI UR9, URZ, 0x1f, UR8 ;  /* 0x0000001fff097899 */ /* 0x000fc40008011408 */
[----:B------:R-:W-:Y:S01]  /*09d0*/  @UP3 USHF.R.S32.HI UR6, URZ, 0x1f, UR10 ;  /* 0x0000001fff063899 */ /* 0x000fe2000801140a */
[----:B------:R-:W-:Y:S01]  /*09e0*/  MOV R95, UR7 ;  /* 0x00000007005f7c02 */ /* 0x000fe20008000f00 */
[----:B------:R-:W-:Y:S02]  /*09f0*/  ULEA.HI UR9, UR9, UR8, URZ, 0x2 ;  /* 0x0000000809097291 */ /* 0x000fe4000f8f10ff */
[----:B------:R-:W-:Y:S01]  /*0a00*/  @UP3 ULEA.HI UR6, UR6, UR10, URZ, 0x2 ;  /* 0x0000000a06063291 */ /* 0x000fe2000f8f10ff */
[----:B------:R-:W-:-:S03]  /*0a10*/  LEA.HI.SX32 R95, R95, R88, 0x1e ;  /* 0x000000585f5f7211 */ /* 0x000fc600078ff2ff */
[----:B0-----:R-:W-:Y:S02]  /*0a20*/  MOV R61, UR9 ;  /* 0x00000009003d7c02 */ /* 0x001fe40008000f00 */
[----:B------:R-:W-:Y:S02]  /*0a30*/  MOV R63, UR6 ;  /* 0x00000006003f7c02 */ /* 0x000fe40008000f00 */
[-C--:B------:R-:W-:Y:S02]  /*0a40*/  LEA.HI.SX32 R62, R61, R88.reuse, 0x1e ;  /* 0x000000583d3e7211 */ /* 0x080fe400078ff2ff */
[----:B------:R-:W-:Y:S02]  /*0a50*/  @P4 LEA.HI.SX32 R67, R63, R88, 0x1e ;  /* 0x000000583f434211 */ /* 0x000fe400078ff2ff */
        /* <DEDUP_REMOVED lines=13> */
[----:B--2---:R-:W-:-:S06]  /*0b30*/  IMAD.WIDE.U32 R2, R67, 0x4, R2 ;  /* 0x0000000443027825 */ /* 0x004fcc00078e0002 */
[----:B------:R-:W5:Y:S01]  /*0b40*/  LDG.E R2, desc[UR22][R2.64] ;  /* 0x0000001602027981 */ /* 0x000f62000c1e1900 */
[----:B0-----:R-:W-:-:S05]  /*0b50*/  @P0 IMAD.WIDE.U32 R8, R89, 0x8, R8 ;  /* 0x0000000859080825 */ /* 0x001fca00078e0008 */
[----:B------:R0:W5:Y:S01]  /*0b60*/  @P0 LDG.E.64 R82, desc[UR22][R8.64] ;  /* 0x0000001608520981 */ /* 0x000162000c1e1b00 */
[----:B------:R-:W-:Y:S02]  /*0b70*/  IADD3 R67, PT, PT, R67, 0x80, RZ ;  /* 0x0000008043437810 */ /* 0x000fe40007ffe0ff */
[----:B------:R-:W-:Y:S02]  /*0b80*/  IADD3 R62, PT, PT, R62, 0x80, RZ ;  /* 0x000000803e3e7810 */ /* 0x000fe40007ffe0ff */
[----:B------:R-:W-:Y:S02]  /*0b90*/  IADD3 R89, PT, PT, R89, 0x80, RZ ;  /* 0x0000008059597810 */ /* 0x000fe40007ffe0ff */
[--C-:B---3--:R-:W-:Y:S02]  /*0ba0*/  SHF.R.U64 R65, R4, 0x10, R5.reuse ;  /* 0x0000001004417819 */ /* 0x108fe40000001205 */
[----:B------:R-:W-:Y:S01]  /*0bb0*/  SHF.R.U32.HI R60, RZ, 0x10, R5 ;  /* 0x00000010ff3c7819 */ /* 0x000fe20000011605 */
[----:B------:R-:W-:-:S02]  /*0bc0*/  HADD2.F32 R5, -RZ, R5.H0_H0 ;  /* 0x20000005ff057230 */ /* 0x000fc40000004100 */
[----:B------:R-:W-:Y:S01]  /*0bd0*/  HADD2.F32 R61, -RZ, R4.H0_H0 ;  /* 0x20000004ff3d7230 */ /* 0x000fe20000004100 */
[----:B----4-:R-:W-:Y:S02]  /*0be0*/  MOV R64, R7 ;  /* 0x0000000700407202 */ /* 0x010fe40000000f00 */
[----:B------:R-:W-:Y:S01]  /*0bf0*/  FADD.FTZ R5, -R66, R5 ;  /* 0x0000000542057221 */ /* 0x000fe20000010100 */
[----:B------:R-:W-:Y:S01]  /*0c00*/  MOV R63, R6 ;  /* 0x00000006003f7202 */ /* 0x000fe20000000f00 */
[----:B0-----:R-:W-:Y:S01]  /*0c10*/  HADD2.F32 R9, -RZ, R65.H0_H0 ;  /* 0x20000041ff097230 */ /* 0x001fe20000004100 */
[----:B------:R-:W-:Y:S01]  /*0c20*/  SHF.R.U64 R10, R6, 0x10, R7 ;  /* 0x00000010060a7819 */ /* 0x000fe20000001207 */
[----:B------:R-:W-:Y:S01]  /*0c30*/  FADD.FTZ R3, -R66, R61 ;  /* 0x0000003d42037221 */ /* 0x000fe20000010100 */
[----:B------:R-:W-:Y:S02]  /*0c40*/  HADD2.F32 R6, -RZ, R79.H0_H0 ;  /* 0x2000004fff067230 */ /* 0x000fe40000004100 */
[----:B------:R-:W-:Y:S01]  /*0c50*/  FMUL.FTZ R5, R5, UR32 ;  /* 0x0000002005057c20 */ /* 0x000fe20008410000 */
[----:B------:R-:W-:-:S02]  /*0c60*/  HADD2.F32 R61, -RZ, R64.H0_H0 ;  /* 0x20000040ff3d7230 */ /* 0x000fc40000004100 */
[----:B------:R-:W-:Y:S01]  /*0c70*/  FADD.FTZ R8, -R66, R9 ;  /* 0x0000000942087221 */ /* 0x000fe20000010100 */
[----:B------:R-:W-:Y:S02]  /*0c80*/  HADD2.F32 R4, -RZ, R78.H0_H0 ;  /* 0x2000004eff047230 */ /* 0x000fe40000004100 */
[----:B------:R-:W-:Y:S01]  /*0c90*/  HADD2.F32 R63, -RZ, R63.H0_H0 ;  /* 0x2000003fff3f7230 */ /* 0x000fe20000004100 */
[----:B------:R-:W-:Y:S01]  /*0ca0*/  SHF.R.U32.HI R7, RZ, 0x10, R7 ;  /* 0x00000010ff077819 */ /* 0x000fe20000011607 */
[----:B------:R-:W-:Y:S01]  /*0cb0*/  FMUL.FTZ R3, R3, UR32 ;  /* 0x0000002003037c20 */ /* 0x000fe20008410000 */
[-C--:B------:R-:W-:Y:S01]  /*0cc0*/  FMUL.FTZ R6, R6, R61.reuse ;  /* 0x0000003d06067220 */ /* 0x080fe20000410000 */
[----:B------:R-:W-:Y:S01]  /*0cd0*/  FADD.FTZ R46, R46, R61 ;  /* 0x0000003d2e2e7221 */ /* 0x000fe20000010000 */
[----:B------:R-:W-:Y:S01]  /*0ce0*/  FFMA.FTZ R58, R5, R61, R58 ;  /* 0x0000003d053a7223 */ /* 0x000fe2000001003a */
[----:B------:R-:W-:Y:S02]  /*0cf0*/  HADD2.F32 R61, -RZ, R101.H0_H0 ;  /* 0x20000065ff3d7230 */ /* 0x000fe40000004100 */
[----:B------:R-:W-:Y:S01]  /*0d00*/  FMUL.FTZ R8, R8, UR32 ;  /* 0x0000002008087c20 */ /* 0x000fe20008410000 */
[----:B------:R-:W-:-:S02]  /*0d10*/  HADD2.F32 R10, -RZ, R10.H0_H0 ;  /* 0x2000000aff0a7230 */ /* 0x000fc40000004100 */
[-C--:B------:R-:W-:Y:S01]  /*0d20*/  FMUL.FTZ R4, R4, R63.reuse ;  /* 0x0000003f04047220 */ /* 0x080fe20000410000 */
[----:B------:R-:W-:Y:S02]  /*0d30*/  HADD2.F32 R9, -RZ, R60.H0_H0 ;  /* 0x2000003cff097230 */ /* 0x000fe40000004100 */
[----:B------:R-:W-:Y:S01]  /*0d40*/  FADD.FTZ R44, R44, R63 ;  /* 0x0000003f2c2c7221 */ /* 0x000fe20000010000 */
[----:B------:R-:W-:Y:S01]  /*0d50*/  FFMA.FTZ R56, R3, R63, R56 ;  /* 0x0000003f03387223 */ /* 0x000fe20000010038 */
[----:B------:R-:W-:Y:S02]  /*0d60*/  HADD2.F32 R63, -RZ, R101.H1_H1 ;  /* 0x30000065ff3f7230 */ /* 0x000fe40000004100 */
[----:B------:R-:W-:Y:S01]  /*0d70*/  FADD.FTZ R45, R45, R10 ;  /* 0x0000000a2d2d7221 */ /* 0x000fe20000010000 */
[----:B------:R-:W-:Y:S02]  /*0d80*/  HADD2.F32 R64, -RZ, R7.H0_H0 ;  /* 0x20000007ff407230 */ /* 0x000fe40000004100 */
[-C--:B------:R-:W-:Y:S01]  /*0d90*/  FMUL.FTZ R7, R61, R10.reuse ;  /* 0x0000000a3d077220 */ /* 0x080fe20000410000 */
[----:B------:R-:W-:Y:S01]  /*0da0*/  FFMA.FTZ R57, R8, R10, R57 ;  /* 0x0000000a08397223 */ /* 0x000fe20000010039 */
[----:B------:R-:W-:Y:S01]  /*0db0*/  FADD.FTZ R10, -R66, R9 ;  /* 0x00000009420a7221 */ /* 0x000fe20000010100 */
[----:B------:R-:W-:Y:S01]  /*0dc0*/  FADD.FTZ R60, RZ, R4 ;  /* 0x00000004ff3c7221 */ /* 0x000fe20000010000 */
[----:B------:R-:W-:Y:S01]  /*0dd0*/  FFMA.FTZ R61, R3, R4, RZ ;  /* 0x00000004033d7223 */ /* 0x000fe200000100ff */
[-C--:B------:R-:W-:Y:S01]  /*0de0*/  FMUL.FTZ R9, R63, R64.reuse ;  /* 0x000000403f097220 */ /* 0x080fe20000410000 */
[----:B------:R-:W-:Y:S01]  /*0df0*/  FMUL.FTZ R10, R10, UR32 ;  /* 0x000000200a0a7c20 */ /* 0x000fe20008410000 */
        /* <DEDUP_REMOVED lines=8> */
.L_x_1158:
[----:B----4-:R-:W-:Y:S05]  /*0e80*/  BSYNC.RECONVERGENT B1 ;  /* 0x0000000000017941 */ /* 0x010fea0003800200 */
.L_x_1157:
        /* <DEDUP_REMOVED lines=14> */
[----:B-1----:R-:W-:Y:S02]  /*0f70*/  HADD2.F32 R60, -RZ, R76.H1_H1 ;  /* 0x3000004cff3c7230 */ /* 0x002fe40000004100 */
[----:B0-----:R-:W-:-:S05]  /*0f80*/  @P0 IMAD.WIDE.U32 R16, R89, 0x8, R16 ;  /* 0x0000000859100825 */ /* 0x001fca00078e0010 */
[----:B------:R0:W5:Y:S02]  /*0f90*/  @P0 LDG.E.64 R84, desc[UR22][R16.64] ;  /* 0x0000001610540981 */ /* 0x000164000c1e1b00 */
[----:B0-----:R-:W-:Y:S01]  /*0fa0*/  HADD2.F32 R17, -RZ, R74.H1_H1 ;  /* 0x3000004aff117230 */ /* 0x001fe20000004100 */
[----:B------:R-:W-:Y:S02]  /*0fb0*/  IADD3 R67, PT, PT, R67, 0x80, RZ ;  /* 0x0000008043437810 */ /* 0x000fe40007ffe0ff */
[----:B------:R-:W-:Y:S02]  /*0fc0*/  IADD3 R62, PT, PT, R62, 0x80, RZ ;  /* 0x000000803e3e7810 */ /* 0x000fe40007ffe0ff */
[----:B------:R-:W-:Y:S02]  /*0fd0*/  IADD3 R89, PT, PT, R89, 0x80, RZ ;  /* 0x0000008059597810 */ /* 0x000fe40007ffe0ff */
[--C-:B---3--:R-:W-:Y:S01]  /*0fe0*/  SHF.R.U64 R88, R14, 0x10, R15.reuse ;  /* 0x000000100e587819 */ /* 0x108fe2000000120f */
[----:B------:R-:W-:Y:S01]  /*0ff0*/  HADD2.F32 R91, -RZ, R15.H0_H0 ;  /* 0x2000000fff5b7230 */ /* 0x000fe20000004100 */
[----:B------:R-:W-:-:S03]  /*1000*/  SHF.R.U32.HI R63, RZ, 0x10, R15 ;  /* 0x00000010ff3f7819 */ /* 0x000fc6000001160f */
[----:B------:R-:W-:Y:S01]  /*1010*/  HADD2.F32 R61, -RZ, R88.H0_H0 ;  /* 0x20000058ff3d7230 */ /* 0x000fe20000004100 */
[----:B----4-:R-:W-:Y:S02]  /*1020*/  MOV R64, R12 ;  /* 0x0000000c00407202 */ /* 0x010fe40000000f00 */
[--C-:B------:R-:W-:Y:S02]  /*1030*/  SHF.R.U64 R20, R12, 0x10, R13.reuse ;  /* 0x000000100c147819 */ /* 0x100fe4000000120d */
[----:B------:R-:W-:Y:S02]  /*1040*/  MOV R65, R13 ;  /* 0x0000000d00417202 */ /* 0x000fe40000000f00 */
[----:B------:R-:W-:Y:S01]  /*1050*/  SHF.R.U32.HI R18, RZ, 0x10, R13 ;  /* 0x00000010ff127819 */ /* 0x000fe2000001160d */
[----:B------:R-:W-:Y:S02]  /*1060*/  HADD2.F32 R13, -RZ, R14.H0_H0 ;  /* 0x2000000eff0d7230 */ /* 0x000fe40000004100 */
[----:B------:R-:W-:-:S02]  /*1070*/  HADD2.F32 R12, -RZ, R73.H1_H1 ;  /* 0x30000049ff0c7230 */ /* 0x000fc40000004100 */
[----:B------:R-:W-:Y:S02]  /*1080*/  HADD2.F32 R15, -RZ, R64.H0_H0 ;  /* 0x20000040ff0f7230 */ /* 0x000fe40000004100 */
[C---:B------:R-:W-:Y:S01]  /*1090*/  FADD.FTZ R13, -R66.reuse, R13 ;  /* 0x0000000d420d7221 */ /* 0x040fe20000010100 */
[----:B------:R-:W-:Y:S01]  /*10a0*/  FADD.FTZ R16, -R66, R61 ;  /* 0x0000003d42107221 */ /* 0x000fe20000010100 */
[----:B------:R-:W-:Y:S02]  /*10b0*/  HADD2.F32 R64, -RZ, R18.H0_H0 ;  /* 0x20000012ff407230 */ /* 0x000fe40000004100 */
[----:B------:R-:W-:Y:S02]  /*10c0*/  HADD2.F32 R20, -RZ, R20.H0_H0 ;  /* 0x20000014ff147230 */ /* 0x000fe40000004100 */
[----:B------:R-:W-:Y:S01]  /*10d0*/  FMUL.FTZ R12, R12, R15 ;  /* 0x0000000f0c0c7220 */ /* 0x000fe20000410000 */
[----:B------:R-:W-:Y:S01]  /*10e0*/  FMUL.FTZ R13, R13, UR32 ;  /* 0x000000200d0d7c20 */ /* 0x000fe20008410000 */
[----:B------:R-:W-:-:S02]  /*10f0*/  HADD2.F32 R63, -RZ, R63.H0_H0 ;  /* 0x2000003fff3f7230 */ /* 0x000fc40000004100 */
[----:B------:R-:W-:Y:S01]  /*1100*/  FMUL.FTZ R16, R16, UR32 ;  /* 0x0000002010107c20 */ /* 0x000fe20008410000 */
[----:B------:R-:W-:Y:S01]  /*1110*/  FMUL.FTZ R18, R60, R64 ;  /* 0x000000403c127220 */ /* 0x000fe20000410000 */
[----:B------:R-:W-:Y:S02]  /*1120*/  HADD2.F32 R14, -RZ, R75.H1_H1 ;  /* 0x3000004bff0e7230 */ /* 0x000fe40000004100 */
[----:B------:R-:W-:Y:S01]  /*1130*/  FMUL.FTZ R17, R17, R20 ;  /* 0x0000001411117220 */ /* 0x000fe20000410000 */
[----:B------:R-:W-:Y:S02]  /*1140*/  HADD2.F32 R65, -RZ, R65.H0_H0 ;  /* 0x20000041ff417230 */ /* 0x000fe40000004100 */
[----:B------:R-:W-:Y:S01]  /*1150*/  FADD.FTZ R60, R103, R12 ;  /* 0x0000000c673c7221 */ /* 0x000fe20000010000 */
[----:B------:R-:W-:Y:S01]  /*1160*/  FADD.FTZ R91, -R66, R91 ;  /* 0x0000005b425b7221 */ /* 0x000fe20000010100 */
[----:B------:R-:W-:Y:S01]  /*1170*/  FFMA.FTZ R61, R13, R12, R104 ;  /* 0x0000000c0d3d7223 */ /* 0x000fe20000010068 */
[----:B------:R-:W-:Y:S01]  /*1180*/  FADD.FTZ R41, R41, R20 ;  /* 0x0000001429297221 */ /* 0x000fe20000010000 */
[----:B------:R-:W-:Y:S01]  /*1190*/  FFMA.FTZ R53, R16, R20, R53 ;  /* 0x0000001410357223 */ /* 0x000fe20000010035 */
[----:B------:R-:W-:Y:S01]  /*11a0*/  FADD.FTZ R20, -R66, R63 ;  /* 0x0000003f42147221 */ /* 0x000fe20000010100 */
[----:B------:R-:W-:Y:S01]  /*11b0*/  FADD.FTZ R40, R40, R15 ;  /* 0x0000000f28287221 */ /* 0x000fe20000010000 */
[----:B------:R-:W-:Y:S01]  /*11c0*/  FFMA.FTZ R52, R13, R15, R52 ;  /* 0x0000000f0d347223 */ /* 0x000fe20000010034 */
[----:B------:R-:W-:Y:S01]  /*11d0*/  FADD.FTZ R63, R60, R17 ;  /* 0x000000113c3f7221 */ /* 0x000fe20000010000 */
[----:B------:R-:W-:Y:S01]  /*11e0*/  FMUL.FTZ R15, R91, UR32 ;  /* 0x000000205b0f7c20 */ /* 0x000fe20008410000 */
[----:B------:R-:W-:Y:S01]  /*11f0*/  FMUL.FTZ R14, R14, R65 ;  /* 0x000000410e0e7220 */ /* 0x000fe20000410000 */
[----:B------:R-:W-:Y:S01]  /*1200*/  FFMA.FTZ R60, R16, R17, R61 ;  /* 0x00000011103c7223 */ /* 0x000fe2000001003d */
[----:B------:R-:W-:-:S02]  /*1210*/  FMUL.FTZ R20, R20, UR32 ;  /* 0x0000002014147c20 */ /* 0x000fc40008410000 */
[----:B------:R-:W-:Y:S01]  /*1220*/  FADD.FTZ R63, R63, R14 ;  /* 0x0000000e3f3f7221 */ /* 0x000fe20000010000 */
[C---:B------:R-:W-:Y:S01]  /*1230*/  FFMA.FTZ R61, R15.reuse, R14, R60 ;  /* 0x0000000e0f3d7223 */ /* 0x040fe2000001003c */
[----:B------:R-:W-:Y:S01]  /*1240*/  FADD.FTZ R42, R42, R65 ;  /* 0x000000412a2a7221 */ /* 0x000fe20000010000 */
[----:B------:R-:W-:Y:S01]  /*1250*/  FFMA.FTZ R54, R15, R65, R54 ;  /* 0x000000410f367223 */ /* 0x000fe20000010036 */
[----:B------:R-:W-:Y:S01]  /*1260*/  FADD.FTZ R43, R43, R64 ;  /* 0x000000402b2b7221 */ /* 0x000fe20000010000 */
[C---:B------:R-:W-:Y:S01]  /*1270*/  FFMA.FTZ R55, R20.reuse, R64, R55 ;  /* 0x0000004014377223 */ /* 0x040fe20000010037 */
[----:B------:R-:W-:Y:S01]  /*1280*/  FADD.FTZ R103, R63, R18 ;  /* 0x000000123f677221 */ /* 0x000fe20000010000 */
[----:B------:R-:W-:-:S07]  /*1290*/  FFMA.FTZ R104, R20, R18, R61 ;  /* 0x0000001214687223 */ /* 0x000fce000001003d */
.L_x_1160:
[----:B------:R-:W-:Y:S05]  /*12a0*/  BSYNC.RECONVERGENT B1 ;  /* 0x0000000000017941 */ /* 0x000fea0003800200 */
.L_x_1159:
[----:B------:R-:W-:Y:S05]  /*12b0*/  @!P2 BRA `(.L_x_1161) ;  /* 0x0000000400f0a947 */ /* 0x000fea0003800000 */
[----:B------:R-:W0:Y:S08]  /*12c0*/  LDC.64 R60, c[0x0][0x428] ;  /* 0x00010a00ff3c7b82 */ /* 0x000e300000000a00 */
[----:B------:R-:W1:Y:S01]  /*12d0*/  LDC.64 R22, c[0x0][0x3a8] ;  /* 0x0000ea00ff167b82 */ /* 0x000e620000000a00 */
[----:B0-----:R-:W-:Y:S01]  /*12e0*/  IMAD.WIDE.U32 R68, R62, 0x8, R60 ;  /* 0x000000083e447825 */ /* 0x001fe200078e003c */
[----:B------:R-:W-:-:S06]  /*12f0*/  ISETP.NE.U32.AND P0, PT, RZ, UR26, PT ;  /* 0x0000001aff007c0c */ /* 0x000fcc000bf05070 */
[----:B------:R-:W0:Y:S01]  /*1300*/  LDC.64 R62, c[0x0][0x3b0] ;  /* 0x0000ec00ff3e7b82 */ /* 0x000e220000000a00 */
[----:B-1----:R-:W-:Y:S02]  /*1310*/  IMAD.WIDE.U32 R60, R89, 0x8, R22 ;  /* 0x00000008593c7825 */ /* 0x002fe400078e0016 */
[----:B------:R-:W2:Y:S04]  /*1320*/  LDG.E.64 R22, desc[UR22][R68.64] ;  /* 0x0000001644167981 */ /* 0x000ea8000c1e1b00 */
[----:B------:R-:W3:Y:S01]  /*1330*/  LDG.E.64 R60, desc[UR22][R60.64] ;  /* 0x000000163c3c7981 */ /* 0x000ee2000c1e1b00 */
[----:B------:R-:W-:Y:S01]  /*1340*/  ISETP.NE.AND.EX P0, PT, RZ, UR27, PT, P0 ;  /* 0x0000001bff007c0c */ /* 0x000fe2000bf05300 */
[----:B0-----:R-:W-:-:S12]  /*1350*/  IMAD.WIDE.U32 R62, R67, 0x4, R62 ;  /* 0x00000004433e7825 */ /* 0x001fd800078e003e */
[----:B------:R-:W0:Y:S01]  /*1360*/  @P0 LDC.64 R64, c[0x0][0x438] ;  /* 0x00010e00ff400b82 */ /* 0x000e220000000a00 */
[----:B------:R1:W5:Y:S01]  /*1370*/  LDG.E R19, desc[UR22][R62.64] ;  /* 0x000000163e137981 */ /* 0x000362000c1e1900 */
[----:B0-----:R-:W-:-:S05]  /*1380*/  @P0 IMAD.WIDE.U32 R64, R89, 0x8, R64 ;  /* 0x0000000859400825 */ /* 0x001fca00078e0040 */
[----:B------:R0:W5:Y:S01]  /*1390*/  @P0 LDG.E.64 R86, desc[UR22][R64.64] ;  /* 0x0000001640560981 */ /* 0x000162000c1e1b00 */
[--C-:B--2---:R-:W-:Y:S02]  /*13a0*/  SHF.R.U64 R68, R22, 0x10, R23.reuse ;  /* 0x0000001016447819 */ /* 0x104fe40000001217 */
[----:B------:R-:W-:Y:S02]  /*13b0*/  MOV R71, R23 ;  /* 0x0000001700477202 */ /* 0x000fe40000000f00 */
[----:B------:R-:W-:Y:S01]  /*13c0*/  SHF.R.U32.HI R67, RZ, 0x10, R23 ;  /* 0x00000010ff437819 */ /* 0x000fe20000011617 */
[----:B---3--:R-:W-:Y:S01]  /*13d0*/  HADD2.F32 R21, -RZ, R60.H0_H0 ;  /* 0x2000003cff157230 */ /* 0x008fe20000004100 */
[--C-:B------:R-:W-:Y:S02]  /*13e0*/  SHF.R.U32.HI R23, RZ, 0x10, R61.reuse ;  /* 0x00000010ff177819 */ /* 0x100fe4000001163d */
[----:B------:R-:W-:Y:S02]  /*13f0*/  MOV R70, R22 ;  /* 0x0000001600467202 */ /* 0x000fe40000000f00 */
[----:B------:R-:W-:Y:S01]  /*1400*/  SHF.R.U64 R72, R60, 0x10, R61 ;  /* 0x000000103c487819 */ /* 0x000fe2000000123d */
[----:B------:R-:W-:-:S02]  /*1410*/  HADD2.F32 R69, -RZ, R61.H0_H0 ;  /* 0x2000003dff457230 */ /* 0x000fc40000004100 */
[C---:B------:R-:W-:Y:S01]  /*1420*/  FADD.FTZ R21, -R66.reuse, R21 ;  /* 0x0000001542157221 */ /* 0x040fe20000010100 */
[----:B-1----:R-:W-:Y:S02]  /*1430*/  HADD2.F32 R63, -RZ, R23.H0_H0 ;  /* 0x20000017ff3f7230 */ /* 0x002fe40000004100 */
[----:B------:R-:W-:Y:S02]  /*1440*/  HADD2.F32 R22, -RZ, R77.H1_H1 ;  /* 0x3000004dff167230 */ /* 0x000fe40000004100 */
[----:B------:R-:W-:Y:S02]  /*1450*/  HADD2.F32 R61, -RZ, R72.H0_H0 ;  /* 0x20000048ff3d7230 */ /* 0x000fe40000004100 */
[----:B------:R-:W-:Y:S02]  /*1460*/  HADD2.F32 R23, -RZ, R70.H0_H0 ;  /* 0x20000046ff177230 */ /* 0x000fe40000004100 */
[----:B------:R-:W-:Y:S01]  /*1470*/  FMUL.FTZ R21, R21, UR32 ;  /* 0x0000002015157c20 */ /* 0x000fe20008410000 */
[----:B------:R-:W-:Y:S01]  /*1480*/  FADD.FTZ R60, -R66, R69 ;  /* 0x00000045423c7221 */ /* 0x000fe20000010100 */
[----:B------:R-:W-:-:S02]  /*1490*/  HADD2.F32 R69, -RZ, R92.H1_H1 ;  /* 0x3000005cff457230 */ /* 0x000fc40000004100 */
[C---:B------:R-:W-:Y:S01]  /*14a0*/  FADD.FTZ R61, -R66.reuse, R61 ;  /* 0x0000003d423d7221 */ /* 0x040fe20000010100 */
[----:B------:R-:W-:Y:S02]  /*14b0*/  HADD2.F32 R62, -RZ, R68.H0_H0 ;  /* 0x20000044ff3e7230 */ /* 0x000fe40000004100 */
[----:B------:R-:W-:Y:S01]  /*14c0*/  FADD.FTZ R72, -R66, R63 ;  /* 0x0000003f42487221 */ /* 0x000fe20000010100 */
[-C--:B------:R-:W-:Y:S01]  /*14d0*/  FMUL.FTZ R22, R22, R23.reuse ;  /* 0x0000001716167220 */ /* 0x080fe20000410000 */
[----:B------:R-:W-:Y:S02]  /*14e0*/  HADD2.F32 R63, -RZ, R93.H1_H1 ;  /* 0x3000005dff3f7230 */ /* 0x000fe40000004100 */
[----:B------:R-:W-:Y:S01]  /*14f0*/  FADD.FTZ R36, R36, R23 ;  /* 0x0000001724247221 */ /* 0x000fe20000010000 */
[----:B------:R-:W-:Y:S02]  /*1500*/  HADD2.F32 R71, -RZ, R71.H0_H0 ;  /* 0x20000047ff477230 */ /* 0x000fe40000004100 */
[----:B------:R-:W-:Y:S01]  /*1510*/  FFMA.FTZ R48, R21, R23, R48 ;  /* 0x0000001715307223 */ /* 0x000fe20000010030 */
        /* <DEDUP_REMOVED lines=10> */
[----:B0-----:R-:W-:Y:S02]  /*15c0*/  HADD2.F32 R64, -RZ, R67.H0_H0 ;  /* 0x20000043ff407230 */ /* 0x001fe40000004100 */
[----:B------:R-:W-:Y:S01]  /*15d0*/  FFMA.FTZ R104, R70, R69, R104 ;  /* 0x0000004546687223 */ /* 0x000fe20000010068 */
[----:B------:R-:W-:Y:S01]  /*15e0*/  FMUL.FTZ R72, R72, UR32 ;  /* 0x0000002048487c20 */ /* 0x000fe20008410000 */
[----:B------:R-:W-:Y:S01]  /*15f0*/  FADD.FTZ R60, R61, R68 ;  /* 0x000000443d3c7221 */ /* 0x000fe20000010000 */
[----:B------:R-:W-:Y:S01]  /*1600*/  FMUL.FTZ R71, R71, R64 ;  /* 0x0000004047477220 */ /* 0x000fe20000410000 */
        /* <DEDUP_REMOVED lines=8> */
.L_x_1156:
        /* <DEDUP_REMOVED lines=15> */
[----:B------:R-:W-:Y:S02]  /*1780*/  @P0 LEA.HI.SX32 R97, R61, R88, 0x1e ;  /* 0x000000583d610211 */ /* 0x000fe400078ff2ff */
[----:B------:R-:W-:Y:S01]  /*1790*/  MOV R103, R95 ;  /* 0x0000005f00677202 */ /* 0x000fe20000000f00 */
        /* <DEDUP_REMOVED lines=11> */
[----:B------:R-:W-:Y:S02]  /*1850*/  MOV R103, RZ ;  /* 0x000000ff00677202 */ /* 0x000fe40000000f00 */
[----:B------:R-:W-:Y:S02]  /*1860*/  MOV R104, RZ ;  /* 0x000000ff00687202 */ /* 0x000fe40000000f00 */
[----:B------:R-:W-:-:S07]  /*1870*/  @P1 IADD3 R97, PT, PT, R97, 0x80, RZ ;  /* 0x0000008061611810 */ /* 0x000fce0007ffe0ff */
[----:B--2---:R-:W-:Y:S05]  /*1880*/  @!P2 BRA `(.L_x_1161) ;  /* 0x00000000007ca947 */ /* 0x004fea0003800000 */
[----:B------:R-:W0:Y:S02]  /*1890*/  LDC.64 R60, c[0x0][0x3b0] ;  /* 0x0000ec00ff3c7b82 */ /* 0x000e240000000a00 */
[----:B0-----:R-:W-:-:S05]  /*18a0*/  IMAD.WIDE.U32 R60, R97, 0x4, R60 ;  /* 0x00000004613c7825 */ /* 0x001fca00078e003c */
[----:B------:R1:W5:Y:S01]  /*18b0*/  LDG.E R19, desc[UR22][R60.64] ;  /* 0x000000163c137981 */ /* 0x000362000c1e1900 */
[----:B------:R-:W-:Y:S05]  /*18c0*/  BRA `(.L_x_1161) ;  /* 0x00000000006c7947 */ /* 0x000fea0003800000 */
.L_x_1162:
[C---:B------:R-:W-:Y:S02]  /*18d0*/  ISETP.GE.U32.AND P3, PT, R0.reuse, 0x80, PT ;  /* 0x000000800000780c */ /* 0x040fe40003f66070 */
[C---:B------:R-:W-:Y:S02]  /*18e0*/  ISETP.GE.U32.AND P1, PT, R0.reuse, 0x100, PT ;  /* 0x000001000000780c */ /* 0x040fe40003f26070 */
[----:B------:R-:W-:-:S09]  /*18f0*/  ISETP.GE.U32.AND P2, PT, R0, 0x180, PT ;  /* 0x000001800000780c */ /* 0x000fd20003f46070 */
[----:B------:R-:W0:Y:S08]  /*1900*/  @P3 LDC.64 R64, c[0x0][0x3b0] ;  /* 0x0000ec00ff403b82 */ /* 0x000e300000000a00 */
[----:B------:R-:W1:Y:S08]  /*1910*/  @P3 LDC.64 R62, c[0x0][0x438] ;  /* 0x00010e00ff3e3b82 */ /* 0x000e700000000a00 */
[----:B------:R-:W2:Y:S08]  /*1920*/  @P1 LDC.64 R90, c[0x0][0x3b0] ;  /* 0x0000ec00ff5a1b82 */ /* 0x000eb00000000a00 */
[----:B------:R-:W3:Y:S01]  /*1930*/  @P1 LDC.64 R88, c[0x0][0x438] ;  /* 0x00010e00ff581b82 */ /* 0x000ee20000000a00 */
[C---:B0-----:R-:W-:Y:S01]  /*1940*/  @P3 IMAD.WIDE.U32 R64, R97.reuse, 0x4, R64 ;  /* 0x0000000461403825 */ /* 0x041fe200078e0040 */
[----:B------:R-:W-:-:S04]  /*1950*/  @P3 IADD3 R97, PT, PT, R97, 0x80, RZ ;  /* 0x0000008061613810 */ /* 0x000fc80007ffe0ff */
[----:B------:R0:W5:Y:S02]  /*1960*/  @P3 LDG.E R2, desc[UR22][R64.64] ;  /* 0x0000001640023981 */ /* 0x000164000c1e1900 */
[----:B------:R-:W4:Y:S01]  /*1970*/  @P2 LDC.64 R60, c[0x0][0x3b0] ;  /* 0x0000ec00ff3c2b82 */ /* 0x000f220000000a00 */
[C---:B-1----:R-:W-:Y:S01]  /*1980*/  @P3 IMAD.WIDE.U32 R62, R103.reuse, 0x8, R62 ;  /* 0x00000008673e3825 */ /* 0x042fe200078e003e */
[----:B------:R-:W-:-:S04]  /*1990*/  @P3 IADD3 R103, PT, PT, R103, 0x80, RZ ;  /* 0x0000008067673810 */ /* 0x000fc80007ffe0ff */
[----:B------:R0:W5:Y:S02]  /*19a0*/  @P3 LDG.E.64 R82, desc[UR22][R62.64] ;  /* 0x000000163e523981 */ /* 0x000164000c1e1b00 */
[----:B------:R-:W1:Y:S01]  /*19b0*/  @P2 LDC.64 R66, c[0x0][0x438] ;  /* 0x00010e00ff422b82 */ /* 0x000e620000000a00 */
[C---:B--2---:R-:W-:Y:S01]  /*19c0*/  @P1 IMAD.WIDE.U32 R90, R97.reuse, 0x4, R90 ;  /* 0x00000004615a1825 */ /* 0x044fe200078e005a */
[----:B------:R-:W-:-:S04]  /*19d0*/  @P1 IADD3 R97, PT, PT, R97, 0x80, RZ ;  /* 0x0000008061611810 */ /* 0x000fc80007ffe0ff */
[----:B------:R0:W5:Y:S01]  /*19e0*/  @P1 LDG.E R11, desc[UR22][R90.64] ;  /* 0x000000165a0b1981 */ /* 0x000162000c1e1900 */
[C---:B---3--:R-:W-:Y:S01]  /*19f0*/  @P1 IMAD.WIDE.U32 R88, R103.reuse, 0x8, R88 ;  /* 0x0000000867581825 */ /* 0x048fe200078e0058 */
[----:B------:R-:W-:-:S04]  /*1a00*/  @P1 IADD3 R103, PT, PT, R103, 0x80, RZ ;  /* 0x0000008067671810 */ /* 0x000fc80007ffe0ff */
[----:B------:R0:W5:Y:S01]  /*1a10*/  @P1 LDG.E.64 R84, desc[UR22][R88.64] ;  /* 0x0000001658541981 */ /* 0x000162000c1e1b00 */
[----:B----4-:R-:W-:-:S05]  /*1a20*/  @P2 IMAD.WIDE.U32 R60, R97, 0x4, R60 ;  /* 0x00000004613c2825 */ /* 0x010fca00078e003c */
[----:B------:R0:W5:Y:S01]  /*1a30*/  @P2 LDG.E R19, desc[UR22][R60.64] ;  /* 0x000000163c132981 */ /* 0x000162000c1e1900 */
[----:B-1----:R-:W-:-:S05]  /*1a40*/  @P2 IMAD.WIDE.U32 R66, R103, 0x8, R66 ;  /* 0x0000000867422825 */ /* 0x002fca00078e0042 */
[----:B------:R0:W5:Y:S01]  /*1a50*/  @P2 LDG.E.64 R86, desc[UR22][R66.64] ;  /* 0x0000001642562981 */ /* 0x000162000c1e1b00 */
[----:B------:R-:W-:Y:S02]  /*1a60*/  MOV R103, RZ ;  /* 0x000000ff00677202 */ /* 0x000fe40000000f00 */
[----:B------:R-:W-:-:S07]  /*1a70*/  MOV R104, RZ ;  /* 0x000000ff00687202 */ /* 0x000fce0000000f00 */
.L_x_1161:
[----:B------:R-:W-:Y:S05]  /*1a80*/  BSYNC.RECONVERGENT B0 ;  /* 0x0000000000007941 */ /* 0x000fea0003800200 */
.L_x_1155:
[----:B01----:R-:W0:Y:S01]  /*1a90*/  SHFL.DOWN PT, R60, R103, 0x10, 0x1f ;  /* 0x0a001f00673c7f89 */ /* 0x003e2200000e0000 */
        /* <DEDUP_REMOVED lines=31> */
.L_x_1164:
[----:B------:R-:W-:Y:S05]  /*1c90*/  BSYNC.RECONVERGENT B0 ;  /* 0x0000000000007941 */ /* 0x000fea0003800200 */
.L_x_1163:
        /* <DEDUP_REMOVED lines=44> */
.L_x_1167:
        /* <DEDUP_REMOVED lines=12> */
[----:B------:R-:W-:Y:S02]  /*2020*/  @P4 HADD2.F32 R63, -RZ, R80.H0_H0 ;  /* 0x20000050ff3f4230 */ /* 0x000fe40000004100 */
[----:B------:R-:W-:Y:S02]  /*2030*/  @P4 HADD2.F32 R60, -RZ, R105.H0_H0 ;  /* 0x20000069ff3c4230 */ /* 0x000fe40000004100 */
[----:B------:R-:W-:-:S04]  /*2040*/  FMUL.FTZ R61, R61, UR25 ;  /* 0x000000193d3d7c20 */ /* 0x000fc80008410000 */
[----:B------:R-:W-:Y:S01]  /*2050*/  FMUL.FTZ R66, R61, UR24 ;  /* 0x000000183d427c20 */ /* 0x000fe20008410000 */
[----:B------:R-:W-:-:S03]  /*2060*/  MOV R61, RZ ;  /* 0x000000ff003d7202 */ /* 0x000fc60000000f00 */
[C---:B------:R-:W-:Y:S01]  /*2070*/  @P4 FMUL.FTZ R62, R66.reuse, R63 ;  /* 0x0000003f423e4220 */ /* 0x040fe20000410000 */
[----:B------:R-:W-:-:S04]  /*2080*/  @P4 FMUL.FTZ R61, R66, R60 ;  /* 0x0000003c423d4220 */ /* 0x000fc80000410000 */
[----:B------:R-:W-:Y:S01]  /*2090*/  F2FP.F16.F32.PACK_AB R62, RZ, R62 ;  /* 0x0000003eff3e723e */ /* 0x000fe200000000ff */
[----:B------:R-:W-:-:S03]  /*20a0*/  FADD.FTZ R32, R32, R61 ;  /* 0x0000003d20207221 */ /* 0x000fc60000010000 */
[----:B------:R-:W-:-:S07]  /*20b0*/  PRMT R73, R62, 0x7610, R73 ;  /* 0x000076103e497816 */ /* 0x000fce0000000049 */
.L_x_1170:
        /* <DEDUP_REMOVED lines=18> */
.L_x_1171:
        /* <DEDUP_REMOVED lines=9> */
[----:B------:R-:W-:Y:S02]  /*2270*/  @P0 HADD2.F32 R60, -RZ, R105.H1_H1 ;  /* 0x30000069ff3c0230 */ /* 0x000fe40000004100 */
        /* <DEDUP_REMOVED lines=8> */
.L_x_1172:
        /* <DEDUP_REMOVED lines=8> */
[----:B------:R-:W-:Y:S02]  /*2380*/  @P0 HADD2.F32 R63, -RZ, R102.H1_H1 ;  /* 0x30000066ff3f0230 */ /* 0x000fe40000004100 */
        /* <DEDUP_REMOVED lines=8> */
[----:B------:R-:W-:Y:S01]  /*2410*/  PRMT R76, R62, 0x7610, R76 ;  /* 0x000076103e4c7816 */ /* 0x000fe2000000004c */
[----:B------:R-:W-:Y:S06]  /*2420*/  BRA `(.L_x_1173) ;  /* 0x0000000c00907947 */ /* 0x000fec0003800000 */
.L_x_1169:
        /* <DEDUP_REMOVED lines=18> */
[----:B------:R-:W-:Y:S02]  /*2550*/  @P4 HADD2.F32 R91, -RZ, R80.H0_H0 ;  /* 0x20000050ff5b4230 */ /* 0x000fe40000004100 */
[----:B------:R-:W-:-:S03]  /*2560*/  @P4 HADD2.F32 R89, -RZ, R105.H0_H0 ;  /* 0x20000069ff594230 */ /* 0x000fc60000004100 */
[-C--:B------:R-:W-:Y:S02]  /*2570*/  @P4 FMUL.FTZ R62, R91, R60.reuse ;  /* 0x0000003c5b3e4220 */ /* 0x080fe40000410000 */
[----:B------:R-:W-:-:S03]  /*2580*/  @P4 FMUL.FTZ R61, R89, R60 ;  /* 0x0000003c593d4220 */ /* 0x000fc60000410000 */
[----:B------:R-:W-:Y:S01]  /*2590*/  F2FP.F16.F32.PACK_AB R62, RZ, R62 ;  /* 0x0000003eff3e723e */ /* 0x000fe200000000ff */
[----:B------:R-:W-:-:S03]  /*25a0*/  FADD.FTZ R32, R32, R61 ;  /* 0x0000003d20207221 */ /* 0x000fc60000010000 */
[----:B------:R-:W-:-:S07]  /*25b0*/  PRMT R73, R62, 0x7610, R73 ;  /* 0x000076103e497816 */ /* 0x000fce0000000049 */
.L_x_1174:
[----:B------:R-:W-:Y:S01]  /*25c0*/  F2FP.F16.F32.PACK_AB R60, RZ, R63 ;  /* 0x0000003fff3c723e */ /* 0x000fe200000000ff */
[----:B------:R-:W-:Y:S01]  /*25d0*/  FMUL.FTZ R91, R90, UR32 ;  /* 0x000000205a5b7c20 */ /* 0x000fe20008410000 */
[----:B------:R-:W-:Y:S01]  /*25e0*/  FMUL.FTZ R89, R95, UR32 ;  /* 0x000000205f597c20 */ /* 0x000fe20008410000 */
[----:B------:R-:W-:Y:S01]  /*25f0*/  FSEL R66, R66, RZ, P0 ;  /* 0x000000ff42427208 */ /* 0x000fe20000000000 */
[----:B------:R-:W-:Y:S06]  /*2600*/  BRA.U !UP3, `(.L_x_1175) ;  /* 0x000000010b2c7547 */ /* 0x000fec000b800000 */
[----:B-----5:R-:W-:Y:S01]  /*2610*/  LOP3.LUT P4, RZ, R2, 0xff00, RZ, 0xc0, !PT ;  /* 0x0000ff0002ff7812 */ /* 0x020fe2000788c0ff */
[----:B------:R-:W-:Y:S01]  /*2620*/  FMUL.FTZ R61, R66, UR25 ;  /* 0x00000019423d7c20 */ /* 0x000fe20008410000 */
[----:B------:R-:W-:-:S03]  /*2630*/  CS2R R62, SRZ ;  /* 0x00000000003e7805 */ /* 0x000fc6000001ff00 */
        /* <DEDUP_REMOVED lines=8> */
.L_x_1175:
[----:B------:R-:W-:Y:S02]  /*26c0*/  F2FP.F16.F32.PACK_AB R90, RZ, R66 ;  /* 0x00000042ff5a723e */ /* 0x000fe400000000ff */
[----:B------:R-:W-:Y:S02]  /*26d0*/  FSEL R89, R89, RZ, P0 ;  /* 0x000000ff59597208 */ /* 0x000fe40000000000 */
[----:B------:R-:W-:Y:S01]  /*26e0*/  FSEL R63, R91, RZ, P0 ;  /* 0x000000ff5b3f7208 */ /* 0x000fe20000000000 */
[----:B------:R-:W-:Y:S06]  /*26f0*/  BRA.U !UP3, `(.L_x_1176) ;  /* 0x000000010b307547 */ /* 0x000fec000b800000 */
[----:B-----5:R-:W-:Y:S01]  /*2700*/  LOP3.LUT P0, RZ, R2, 0xff0000, RZ, 0xc0, !PT ;  /* 0x00ff000002ff7812 */ /* 0x020fe2000780c0ff */
[----:B------:R-:W-:Y:S01]  /*2710*/  FMUL.FTZ R61, R63, UR25 ;  /* 0x000000193f3d7c20 */ /* 0x000fe20008410000 */
[----:B------:R-:W-:-:S03]  /*2720*/  HFMA2 R62, -RZ, RZ, 0, 0 ;  /* 0x00000000ff3e7431 */ /* 0x000fc600000001ff */
[----:B------:R-:W-:Y:S01]  /*2730*/  FMUL.FTZ R66, R61, UR24 ;  /* 0x000000183d427c20 */ /* 0x000fe20008410000 */
[----:B------:R-:W-:-:S07]  /*2740*/  MOV R61, RZ ;  /* 0x000000ff003d7202 */ /* 0x000fce0000000f00 */
[----:B------:R-:W-:Y:S02]  /*2750*/  @P0 HADD2.F32 R95, -RZ, R81.H0_H0 ;  /* 0x20000051ff5f0230 */ /* 0x000fe40000004100 */
[----:B------:R-:W-:-:S03]  /*2760*/  @P0 HADD2.F32 R91, -RZ, R105.H1_H1 ;  /* 0x30000069ff5b0230 */ /* 0x000fc60000004100 */
[-C--:B------:R-:W-:Y:S02]  /*2770*/  @P0 FMUL.FTZ R62, R95, R66.reuse ;  /* 0x000000425f3e0220 */ /* 0x080fe40000410000 */
[----:B------:R-:W-:-:S03]  /*2780*/  @P0 FMUL.FTZ R61, R91, R66 ;  /* 0x000000425b3d0220 */ /* 0x000fc60000410000 */
[----:B------:R-:W-:Y:S01]  /*2790*/  F2FP.F16.F32.PACK_AB R62, RZ, R62 ;  /* 0x0000003eff3e723e */ /* 0x000fe200000000ff */
[----:B------:R-:W-:-:S03]  /*27a0*/  FADD.FTZ R34, R34, R61 ;  /* 0x0000003d22227221 */ /* 0x000fc60000010000 */
[----:B------:R-:W-:-:S07]  /*27b0*/  PRMT R75, R62, 0x7610, R75 ;  /* 0x000076103e4b7816 */ /* 0x000fce000000004b */
.L_x_1176:
[----:B------:R-:W-:Y:S02]  /*27c0*/  F2FP.F16.F32.PACK_AB R63, RZ, R63 ;  /* 0x0000003fff3f723e */ /* 0x000fe400000000ff */
[----:B------:R-:W-:Y:S02]  /*27d0*/  F2FP.F16.F32.PACK_AB R61, RZ, R89 ;  /* 0x00000059ff3d723e */ /* 0x000fe400000000ff */
[----:B------:R-:W-:Y:S02]  /*27e0*/  PRMT R77, R60, 0x7610, R77 ;  /* 0x000076103c4d7816 */ /* 0x000fe4000000004d */
[----:B------:R-:W-:Y:S02]  /*27f0*/  PRMT R92, R90, 0x7610, R92 ;  /* 0x000076105a5c7816 */ /* 0x000fe4000000005c */
[----:B------:R-:W-:Y:S02]  /*2800*/  PRMT R93, R63, 0x7610, R93 ;  /* 0x000076103f5d7816 */ /* 0x000fe4000000005d */
[----:B------:R-:W-:Y:S01]  /*2810*/  PRMT R94, R61, 0x7610, R94 ;  /* 0x000076103d5e7816 */ /* 0x000fe2000000005e */
[----:B------:R-:W-:Y:S06]  /*2820*/  BRA.U !UP3, `(.L_x_1173) ;  /* 0x000000090b907547 */ /* 0x000fec000b800000 */
[----:B-----5:R-:W-:Y:S01]  /*2830*/  ISETP.GE.U32.AND P0, PT, R2, 0x1000000, PT ;  /* 0x010000000200780c */ /* 0x020fe20003f06070 */
[----:B------:R-:W-:-:S04]  /*2840*/  FMUL.FTZ R60, R89, UR25 ;  /* 0x00000019593c7c20 */ /* 0x000fc80008410000 */
[----:B------:R-:W-:Y:S01]  /*2850*/  FMUL.FTZ R62, R60, UR24 ;  /* 0x000000183c3e7c20 */ /* 0x000fe20008410000 */
[----:B------:R-:W-:-:S07]  /*2860*/  CS2R R60, SRZ ;  /* 0x00000000003c7805 */ /* 0x000fce000001ff00 */
[----:B------:R-:W-:Y:S02]  /*2870*/  @P0 HADD2.F32 R89, -RZ, R102.H1_H1 ;  /* 0x30000066ff590230 */ /* 0x000fe40000004100 */
[----:B------:R-:W-:-:S03]  /*2880*/  @P0 HADD2.F32 R63, -RZ, R106.H1_H1 ;  /* 0x3000006aff3f0230 */ /* 0x000fc60000004100 */
[-C--:B------:R-:W-:Y:S02]  /*2890*/  @P0 FMUL.FTZ R61, R89, R62.reuse ;  /* 0x0000003e593d0220 */ /* 0x080fe40000410000 */
[----:B------:R-:W-:-:S03]  /*28a0*/  @P0 FMUL.FTZ R60, R63, R62 ;  /* 0x0000003e3f3c0220 */ /* 0x000fc60000410000 */
[----:B------:R-:W-:Y:S01]  /*28b0*/  F2FP.F16.F32.PACK_AB R61, RZ, R61 ;  /* 0x0000003dff3d723e */ /* 0x000fe200000000ff */
[----:B------:R-:W-:-:S03]  /*28c0*/  FADD.FTZ R35, R35, R60 ;  /* 0x0000003c23237221 */ /* 0x000fc60000010000 */
[----:B------:R-:W-:Y:S01]  /*28d0*/  PRMT R76, R61, 0x7610, R76 ;  /* 0x000076103d4c7816 */ /* 0x000fe2000000004c */
[----:B------:R-:W-:Y:S06]  /*28e0*/  BRA `(.L_x_1173) ;  /* 0x0000000800607947 */ /* 0x000fec0003800000 */
.L_x_1168:
[----:B------:R-:W-:-:S04]  /*28f0*/  UISETP.NE.U32.AND UP0, UPT, UR4, URZ, UPT ;  /* 0x000000ff0400728c */ /* 0x000fc8000bf05070 */
[----:B------:R-:W-:-:S09]  /*2900*/  UISETP.NE.AND.EX UP0, UPT, UR5, URZ, UPT, UP0 ;  /* 0x000000ff0500728c */ /* 0x000fd2000bf05300 */
[----:B------:R-:W-:Y:S05]  /*2910*/  BRA.U UP0, `(.L_x_1177) ;  /* 0x0000000500187547 */ /* 0x000fea000b800000 */
[----:B------:R-:W-:Y:S01]  /*2920*/  ISETP.LT.AND P0, PT, RZ, UR33, PT ;  /* 0x00000021ff007c0c */ /* 0x000fe2000bf01270 */
[----:B------:R-:W-:-:S12]  /*2930*/  BRA.U !UP3, `(.L_x_1178) ;  /* 0x000000010b407547 */ /* 0x000fd8000b800000 */
[----:B------:R-:W-:Y:S01]  /*2940*/  @P0 FFMA.FTZ R61, R3, UR7, R64 ;  /* 0x00000007033d0c23 */ /* 0x000fe20008010040 */
[----:B-----5:R-:W-:Y:S01]  /*2950*/  LOP3.LUT P4, RZ, R2, 0xff, RZ, 0xc0, !PT ;  /* 0x000000ff02ff7812 */ /* 0x020fe2000788c0ff */
[----:B------:R-:W-:Y:S02]  /*2960*/  HADD2.F32 R60, -RZ, R82.H0_H0 ;  /* 0x20000052ff3c7230 */ /* 0x000fe40000004100 */
[----:B------:R-:W-:Y:S02]  /*2970*/  HFMA2 R62, -RZ, RZ, 0, 0 ;  /* 0x00000000ff3e7431 */ /* 0x000fe400000001ff */
[----:B------:R-:W-:-:S04]  /*2980*/  @P0 FADD.FTZ R61, R4, -R61 ;  /* 0x8000003d043d0221 */ /* 0x000fc80000010000 */
[----:B------:R-:W-:Y:S01]  /*2990*/  @P0 FFMA.FTZ R60, R61, UR32, R60 ;  /* 0x000000203d3c0c23 */ /* 0x000fe2000801003c */
[----:B------:R-:W-:-:S03]  /*29a0*/  MOV R61, RZ ;  /* 0x000000ff003d7202 */ /* 0x000fc60000000f00 */
[----:B------:R-:W-:Y:S01]  /*29b0*/  FMUL.FTZ R60, R60, UR25 ;  /* 0x000000193c3c7c20 */ /* 0x000fe20008410000 */
[----:B------:R-:W-:-:S03]  /*29c0*/  @P4 HADD2.F32 R89, -RZ, R80.H0_H0 ;  /* 0x20000050ff594230 */ /* 0x000fc60000004100 */
[----:B------:R-:W-:Y:S01]  /*29d0*/  FMUL.FTZ R60, R60, UR24 ;  /* 0x000000183c3c7c20 */ /* 0x000fe20008410000 */
[----:B------:R-:W-:-:S03]  /*29e0*/  @P4 HADD2.F32 R63, -RZ, R105.H0_H0 ;  /* 0x20000069ff3f4230 */ /* 0x000fc60000004100 */
[-C--:B------:R-:W-:Y:S02]  /*29f0*/  @P4 FMUL.FTZ R62, R89, R60.reuse ;  /* 0x0000003c593e4220 */ /* 0x080fe40000410000 */
[----:B------:R-:W-:-:S03]  /*2a00*/  @P4 FMUL.FTZ R61, R63, R60 ;  /* 0x0000003c3f3d4220 */ /* 0x000fc60000410000 */
[----:B------:R-:W-:Y:S01]  /*2a10*/  F2FP.F16.F32.PACK_AB R62, RZ, R62 ;  /* 0x0000003eff3e723e */ /* 0x000fe200000000ff */
[----:B------:R-:W-:-:S03]  /*2a20*/  FADD.FTZ R32, R32, R61 ;  /* 0x0000003d20207221 */ /* 0x000fc60000010000 */
[----:B------:R-:W-:-:S07]  /*2a30*/  PRMT R73, R62, 0x7610, R73 ;  /* 0x000076103e497816 */ /* 0x000fce0000000049 */
.L_x_1178:
[----:B------:R-:W-:Y:S05]  /*2a40*/  BRA.U !UP3, `(.L_x_1179) ;  /* 0x000000010b407547 */ /* 0x000fea000b800000 */
[----:B-----5:R-:W-:Y:S01]  /*2a50*/  SHF.R.U64 R60, R82, 0x10, R83 ;  /* 0x00000010523c7819 */ /* 0x020fe20000001253 */
[----:B------:R-:W-:Y:S01]  /*2a60*/  @P0 FFMA.FTZ R62, R8, UR7, R64 ;  /* 0x00000007083e0c23 */ /* 0x000fe20008010040 */
[----:B------:R-:W-:-:S03]  /*2a70*/  LOP3.LUT P4, RZ, R2, 0xff00, RZ, 0xc0, !PT ;  /* 0x0000ff0002ff7812 */ /* 0x000fc6000788c0ff */
[----:B------:R-:W-:Y:S02]  /*2a80*/  HADD2.F32 R60, -RZ, R60.H0_H0 ;  /* 0x2000003cff3c7230 */ /* 0x000fe40000004100 */
[----:B------:R-:W-:-:S04]  /*2a90*/  @P0 FADD.FTZ R61, R7, -R62 ;  /* 0x8000003e073d0221 */ /* 0x000fc80000010000 */
[----:B------:R-:W-:-:S04]  /*2aa0*/  @P0 FFMA.FTZ R60, R61, UR32, R60 ;  /* 0x000000203d3c0c23 */ /* 0x000fc8000801003c */
[----:B------:R-:W-:Y:S01]  /*2ab0*/  FMUL.FTZ R60, R60, UR25 ;  /* 0x000000193c3c7c20 */ /* 0x000fe20008410000 */
[----:B------:R-:W-:Y:S02]  /*2ac0*/  @P4 HADD2.F32 R89, -RZ, R102.H0_H0 ;  /* 0x20000066ff594230 */ /* 0x000fe40000004100 */
[----:B------:R-:W-:Y:S02]  /*2ad0*/  @P4 HADD2.F32 R63, -RZ, R106.H0_H0 ;  /* 0x2000006aff3f4230 */ /* 0x000fe40000004100 */
[----:B------:R-:W-:Y:S01]  /*2ae0*/  FMUL.FTZ R62, R60, UR24 ;  /* 0x000000183c3e7c20 */ /* 0x000fe20008410000 */
[----:B------:R-:W-:-:S03]  /*2af0*/  CS2R R60, SRZ ;  /* 0x00000000003c7805 */ /* 0x000fc6000001ff00 */
[-C--:B------:R-:W-:Y:S01]  /*2b00*/  @P4 FMUL.FTZ R61, R89, R62.reuse ;  /* 0x0000003e593d4220 */ /* 0x080fe20000410000 */
[----:B------:R-:W-:-:S04]  /*2b10*/  @P4 FMUL.FTZ R60, R63, R62 ;  /* 0x0000003e3f3c4220 */ /* 0x000fc80000410000 */
[----:B------:R-:W-:Y:S01]  /*2b20*/  F2FP.F16.F32.PACK_AB R61, RZ, R61 ;  /* 0x0000003dff3d723e */ /* 0x000fe200000000ff */
[----:B------:R-:W-:-:S03]  /*2b30*/  FADD.FTZ R33, R33, R60 ;  /* 0x0000003c21217221 */ /* 0x000fc60000010000 */
[----:B------:R-:W-:-:S07]  /*2b40*/  PRMT R74, R61, 0x7610, R74 ;  /* 0x000076103d4a7816 */ /* 0x000fce000000004a */
.L_x_1179:
[----:B------:R-:W-:Y:S05]  /*2b50*/  BRA.U !UP3, `(.L_x_1180) ;  /* 0x000000010b407547 */ /* 0x000fea000b800000 */
        /* <DEDUP_REMOVED lines=10> */
[----:B------:R-:W-:-:S03]  /*2c00*/  @P4 HADD2.F32 R63, -RZ, R105.H1_H1 ;  /* 0x30000069ff3f4230 */ /* 0x000fc60000004100 */
[-C--:B------:R-:W-:Y:S02]  /*2c10*/  @P4 FMUL.FTZ R62, R89, R60.reuse ;  /* 0x0000003c593e4220 */ /* 0x080fe40000410000 */
[----:B------:R-:W-:-:S03]  /*2c20*/  @P4 FMUL.FTZ R61, R63, R60 ;  /* 0x0000003c3f3d4220 */ /* 0x000fc60000410000 */
[----:B------:R-:W-:Y:S01]  /*2c30*/  F2FP.F16.F32.PACK_AB R62, RZ, R62 ;  /* 0x0000003eff3e723e */ /* 0x000fe200000000ff */
[----:B------:R-:W-:-:S03]  /*2c40*/  FADD.FTZ R34, R34, R61 ;  /* 0x0000003d22227221 */ /* 0x000fc60000010000 */
[----:B------:R-:W-:-:S07]  /*2c50*/  PRMT R75, R62, 0x7610, R75 ;  /* 0x000076103e4b7816 */ /* 0x000fce000000004b */
.L_x_1180:
[----:B------:R-:W-:Y:S05]  /*2c60*/  BRA.U !UP3, `(.L_x_1173) ;  /* 0x000000050b807547 */ /* 0x000fea000b800000 */
[----:B-----5:R-:W-:Y:S01]  /*2c70*/  SHF.R.U32.HI R60, RZ, 0x10, R83 ;  /* 0x00000010ff3c7819 */ /* 0x020fe20000011653 */
[----:B------:R-:W-:Y:S01]  /*2c80*/  @P0 FFMA.FTZ R62, R10, UR7, R64 ;  /* 0x000000070a3e0c23 */ /* 0x000fe20008010040 */
[----:B------:R-:W-:-:S03]  /*2c90*/  ISETP.GE.U32.AND P4, PT, R2, 0x1000000, PT ;  /* 0x010000000200780c */ /* 0x000fc60003f86070 */
[----:B------:R-:W-:Y:S02]  /*2ca0*/  HADD2.F32 R60, -RZ, R60.H0_H0 ;  /* 0x2000003cff3c7230 */ /* 0x000fe40000004100 */
[----:B------:R-:W-:-:S04]  /*2cb0*/  @P0 FADD.FTZ R61, R9, -R62 ;  /* 0x8000003e093d0221 */ /* 0x000fc80000010000 */
[----:B------:R-:W-:-:S04]  /*2cc0*/  @P0 FFMA.FTZ R60, R61, UR32, R60 ;  /* 0x000000203d3c0c23 */ /* 0x000fc8000801003c */
[----:B------:R-:W-:Y:S01]  /*2cd0*/  FMUL.FTZ R60, R60, UR25 ;  /* 0x000000193c3c7c20 */ /* 0x000fe20008410000 */
[----:B------:R-:W-:Y:S02]  /*2ce0*/  @P4 HADD2.F32 R89, -RZ, R102.H1_H1 ;  /* 0x30000066ff594230 */ /* 0x000fe40000004100 */
[----:B------:R-:W-:Y:S02]  /*2cf0*/  @P4 HADD2.F32 R63, -RZ, R106.H1_H1 ;  /* 0x3000006aff3f4230 */ /* 0x000fe40000004100 */
[----:B------:R-:W-:Y:S01]  /*2d00*/  FMUL.FTZ R62, R60, UR24 ;  /* 0x000000183c3e7c20 */ /* 0x000fe20008410000 */
[----:B------:R-:W-:-:S03]  /*2d10*/  CS2R R60, SRZ ;  /* 0x00000000003c7805 */ /* 0x000fc6000001ff00 */
[-C--:B------:R-:W-:Y:S01]  /*2d20*/  @P4 FMUL.FTZ R61, R89, R62.reuse ;  /* 0x0000003e593d4220 */ /* 0x080fe20000410000 */
[----:B------:R-:W-:-:S04]  /*2d30*/  @P4 FMUL.FTZ R60, R63, R62 ;  /* 0x0000003e3f3c4220 */ /* 0x000fc80000410000 */
[----:B------:R-:W-:Y:S01]  /*2d40*/  F2FP.F16.F32.PACK_AB R61, RZ, R61 ;  /* 0x0000003dff3d723e */ /* 0x000fe200000000ff */
[----:B------:R-:W-:-:S03]  /*2d50*/  FADD.FTZ R35, R35, R60 ;  /* 0x0000003c23237221 */ /* 0x000fc60000010000 */
[----:B------:R-:W-:Y:S01]  /*2d60*/  PRMT R76, R61, 0x7610, R76 ;  /* 0x000076103d4c7816 */ /* 0x000fe2000000004c */
[----:B------:R-:W-:Y:S06]  /*2d70*/  BRA `(.L_x_1173) ;  /* 0x00000004003c7947 */ /* 0x000fec0003800000 */
.L_x_1177:
[----:B------:R-:W-:Y:S01]  /*2d80*/  PLOP3.LUT P4, PT, PT, PT, UP2, 0x80, 0x8 ;  /* 0x000000000008781c */ /* 0x000fe20003f8f028 */
[----:B-----5:R-:W-:Y:S01]  /*2d90*/  HADD2.F32 R89, -RZ, R82.H0_H0 ;  /* 0x20000052ff597230 */ /* 0x020fe20000004100 */
[----:B------:R-:W-:Y:S01]  /*2da0*/  ISETP.LT.AND P0, PT, RZ, UR33, PT ;  /* 0x00000021ff007c0c */ /* 0x000fe2000bf01270 */
[----:B------:R-:W-:Y:S01]  /*2db0*/  HADD2.F32 R62, -RZ, R83.H0_H0 ;  /* 0x20000053ff3e7230 */ /* 0x000fe20000004100 */
[--C-:B------:R-:W-:Y:S02]  /*2dc0*/  SHF.R.U64 R66, R82, 0x10, R83.reuse ;  /* 0x0000001052427819 */ /* 0x100fe40000001253 */
[----:B------:R-:W-:-:S03]  /*2dd0*/  SHF.R.U32.HI R90, RZ, 0x10, R83 ;  /* 0x00000010ff5a7819 */ /* 0x000fc60000011653 */
[----:B------:R-:W-:-:S04]  /*2de0*/  HADD2.F32 R66, -RZ, R66.H0_H0 ;  /* 0x20000042ff427230 */ /* 0x000fc80000004100 */
[--C-:B------:R-:W-:Y:S02]  /*2df0*/  @P4 FFMA.FTZ R61, R3, UR7, R64.reuse ;  /* 0x00000007033d4c23 */ /* 0x100fe40008010040 */
[--C-:B------:R-:W-:Y:S01]  /*2e00*/  @P0 FFMA.FTZ R63, R5, UR7, R64.reuse ;  /* 0x00000007053f0c23 */ /* 0x100fe20008010040 */
[----:B------:R-:W-:Y:S01]  /*2e10*/  @P0 FFMA.FTZ R104, R10, UR7, R64 ;  /* 0x000000070a680c23 */ /* 0x000fe20008010040 */
[----:B------:R-:W-:Y:S02]  /*2e20*/  @P4 FADD.FTZ R60, R4, -R61 ;  /* 0x8000003d043c4221 */ /* 0x000fe40000010000 */
[----:B------:R-:W-:Y:S01]  /*2e30*/  @P0 FADD.FTZ R63, R6, -R63 ;  /* 0x8000003f063f0221 */ /* 0x000fe20000010000 */
[----:B------:R-:W-:Y:S01]  /*2e40*/  @P0 FADD.FTZ R91, R9, -R104 ;  /* 0x80000068095b0221 */ /* 0x000fe20000010000 */
[----:B------:R-:W-:Y:S01]  /*2e50*/  @P4 FFMA.FTZ R89, R60, UR32, R89 ;  /* 0x000000203c594c23 */ /* 0x000fe20008010059 */
[----:B------:R-:W-:Y:S01]  /*2e60*/  @P0 FFMA.FTZ R60, R8, UR7, R64 ;  /* 0x00000007083c0c23 */ /* 0x000fe20008010040 */
[----:B------:R-:W-:-:S03]  /*2e70*/  @P0 FFMA.FTZ R62, R63, UR32, R62 ;  /* 0x000000203f3e0c23 */ /* 0x000fc6000801003e */
[----:B------:R-:W-:Y:S01]  /*2e80*/  @P0 FADD.FTZ R61, R7, -R60 ;  /* 0x8000003c073d0221 */ /* 0x000fe20000010000 */
[----:B------:R-:W-:Y:S01]  /*2e90*/  HADD2.F32 R60, -RZ, R90.H0_H0 ;  /* 0x2000005aff3c7230 */ /* 0x000fe20000004100 */
[----:B------:R-:W-:Y:S02]  /*2ea0*/  F2FP.F16.F32.PACK_AB R63, RZ, R89 ;  /* 0x00000059ff3f723e */ /* 0x000fe400000000ff */
[----:B------:R-:W-:Y:S02]  /*2eb0*/  @P0 FFMA.FTZ R66, R61, UR32, R66 ;  /* 0x000000203d420c23 */ /* 0x000fe40008010042 */
[----:B------:R-:W-:-:S03]  /*2ec0*/  @P0 FFMA.FTZ R60, R91, UR32, R60 ;  /* 0x000000205b3c0c23 */ /* 0x000fc6000801003c */
[----:B------:R-:W-:Y:S01]  /*2ed0*/  F2FP.F16.F32.PACK_AB R61, RZ, R66 ;  /* 0x00000042ff3d723e */ /* 0x000fe200000000ff */
[----:B------:R-:W-:Y:S06]  /*2ee0*/  BRA.U !UP3, `(.L_x_1181) ;  /* 0x000000010b307547 */ /* 0x000fec000b800000 */
[----:B------:R-:W-:Y:S01]  /*2ef0*/  LOP3.LUT P0, RZ, R2, 0xff, RZ, 0xc0, !PT ;  /* 0x000000ff02ff7812 */ /* 0x000fe2000780c0ff */
[----:B------:R-:W-:Y:S01]  /*2f00*/  FMUL.FTZ R89, R89, UR25 ;  /* 0x0000001959597c20 */ /* 0x000fe20008410000 */
[----:B------:R-:W-:-:S03]  /*2f10*/  HFMA2 R90, -RZ, RZ, 0, 0 ;  /* 0x00000000ff5a7431 */ /* 0x000fc600000001ff */
[----:B------:R-:W-:Y:S01]  /*2f20*/  FMUL.FTZ R91, R89, UR24 ;  /* 0x00000018595b7c20 */ /* 0x000fe20008410000 */
[----:B------:R-:W-:-:S07]  /*2f30*/  MOV R89, RZ ;  /* 0x000000ff00597202 */ /* 0x000fce0000000f00 */
[----:B------:R-:W-:Y:S02]  /*2f40*/  @P0 HADD2.F32 R108, -RZ, R80.H0_H0 ;  /* 0x20000050ff6c0230 */ /* 0x000fe40000004100 */
[----:B------:R-:W-:-:S03]  /*2f50*/  @P0 HADD2.F32 R104, -RZ, R105.H0_H0 ;  /* 0x20000069ff680230 */ /* 0x000fc60000004100 */
[-C--:B------:R-:W-:Y:S02]  /*2f60*/  @P0 FMUL.FTZ R90, R108, R91.reuse ;  /* 0x0000005b6c5a0220 */ /* 0x080fe40000410000 */
[----:B------:R-:W-:-:S03]  /*2f70*/  @P0 FMUL.FTZ R89, R104, R91 ;  /* 0x0000005b68590220 */ /* 0x000fc60000410000 */
[----:B------:R-:W-:Y:S01]  /*2f80*/  F2FP.F16.F32.PACK_AB R90, RZ, R90 ;  /* 0x0000005aff5a723e */ /* 0x000fe200000000ff */
[----:B------:R-:W-:-:S03]  /*2f90*/  FADD.FTZ R32, R32, R89 ;  /* 0x0000005920207221 */ /* 0x000fc60000010000 */
[----:B------:R-:W-:-:S07]  /*2fa0*/  PRMT R73, R90, 0x7610, R73 ;  /* 0x000076105a497816 */ /* 0x000fce0000000049 */
.L_x_1181:
[----:B------:R-:W-:Y:S05]  /*2fb0*/  BRA.U !UP3, `(.L_x_1182) ;  /* 0x000000010b307547 */ /* 0x000fea000b800000 */
        /* <DEDUP_REMOVED lines=12> */
.L_x_1182:
[----:B------:R-:W-:Y:S05]  /*3080*/  BRA.U !UP3, `(.L_x_1183) ;  /* 0x000000010b307547 */ /* 0x000fea000b800000 */
[----:B------:R-:W-:Y:S01]  /*3090*/  LOP3.LUT P0, RZ, R2, 0xff0000, RZ, 0xc0, !PT ;  /* 0x00ff000002ff7812 */ /* 0x000fe2000780c0ff */
[----:B------:R-:W-:Y:S01]  /*30a0*/  FMUL.FTZ R66, R62, UR25 ;  /* 0x000000193e427c20 */ /* 0x000fe20008410000 */
[----:B------:R-:W-:Y:S01]  /*30b0*/  HFMA2 R90, -RZ, RZ, 0, 0 ;  /* 0x00000000ff5a7431 */ /* 0x000fe200000001ff */
[----:B------:R-:W-:Y:S02]  /*30c0*/  MOV R89, RZ ;  /* 0x000000ff00597202 */ /* 0x000fe40000000f00 */
[----:B------:R-:W-:-:S08]  /*30d0*/  FMUL.FTZ R66, R66, UR24 ;  /* 0x0000001842427c20 */ /* 0x000fd00008410000 */
[----:B------:R-:W-:Y:S02]  /*30e0*/  @P0 HADD2.F32 R95, -RZ, R81.H0_H0 ;  /* 0x20000051ff5f0230 */ /* 0x000fe40000004100 */
[----:B------:R-:W-:-:S03]  /*30f0*/  @P0 HADD2.F32 R91, -RZ, R105.H1_H1 ;  /* 0x30000069ff5b0230 */ /* 0x000fc60000004100 */
[-C--:B------:R-:W-:Y:S02]  /*3100*/  @P0 FMUL.FTZ R90, R95, R66.reuse ;  /* 0x000000425f5a0220 */ /* 0x080fe40000410000 */
[----:B------:R-:W-:-:S03]  /*3110*/  @P0 FMUL.FTZ R89, R91, R66 ;  /* 0x000000425b590220 */ /* 0x000fc60000410000 */
[----:B------:R-:W-:Y:S01]  /*3120*/  F2FP.F16.F32.PACK_AB R90, RZ, R90 ;  /* 0x0000005aff5a723e */ /* 0x000fe200000000ff */
[----:B------:R-:W-:-:S03]  /*3130*/  FADD.FTZ R34, R34, R89 ;  /* 0x0000005922227221 */ /* 0x000fc60000010000 */
[----:B------:R-:W-:-:S07]  /*3140*/  PRMT R75, R90, 0x7610, R75 ;  /* 0x000076105a4b7816 */ /* 0x000fce000000004b */
.L_x_1183:
[----:B------:R-:W-:Y:S02]  /*3150*/  F2FP.F16.F32.PACK_AB R62, RZ, R62 ;  /* 0x0000003eff3e723e */ /* 0x000fe400000000ff */
[----:B------:R-:W-:Y:S02]  /*3160*/  F2FP.F16.F32.PACK_AB R66, RZ, R60 ;  /* 0x0000003cff42723e */ /* 0x000fe400000000ff */
[----:B------:R-:W-:Y:S02]  /*3170*/  PRMT R77, R63, 0x7610, R77 ;  /* 0x000076103f4d7816 */ /* 0x000fe4000000004d */
[----:B------:R-:W-:Y:S02]  /*3180*/  PRMT R92, R61, 0x7610, R92 ;  /* 0x000076103d5c7816 */ /* 0x000fe4000000005c */
[----:B------:R-:W-:Y:S02]  /*3190*/  PRMT R93, R62, 0x7610, R93 ;  /* 0x000076103e5d7816 */ /* 0x000fe4000000005d */
[----:B------:R-:W-:Y:S01]  /*31a0*/  PRMT R94, R66, 0x7610, R94 ;  /* 0x00007610425e7816 */ /* 0x000fe2000000005e */
[----:B------:R-:W-:Y:S06]  /*31b0*/  BRA.U !UP3, `(.L_x_1173) ;  /* 0x000000010b2c7547 */ /* 0x000fec000b800000 */
[----:B------:R-:W-:Y:S01]  /*31c0*/  ISETP.GE.U32.AND P0, PT, R2, 0x1000000, PT ;  /* 0x010000000200780c */ /* 0x000fe20003f06070 */
        /* <DEDUP_REMOVED lines=9> */
[----:B------:R-:W-:-:S07]  /*3260*/  PRMT R76, R61, 0x7610, R76 ;  /* 0x000076103d4c7816 */ /* 0x000fce000000004c */
.L_x_1173:
        /* <DEDUP_REMOVED lines=11> */
.L_x_1184:
        /* <DEDUP_REMOVED lines=9> */
.L_x_1185:
[----:B------:R-:W-:Y:S02]  /*33b0*/  IADD3 R67, PT, PT, R67, 0x80, RZ ;  /* 0x0000008043437810 */ /* 0x000fe40007ffe0ff */
[----:B------:R-:W-:-:S07]  /*33c0*/  IADD3 R65, PT, PT, R65, 0x80, RZ ;  /* 0x0000008041417810 */ /* 0x000fce0007ffe0ff */
.L_x_1166:
[----:B------:R-:W-:Y:S05]  /*33d0*/  BSYNC.RECONVERGENT B0 ;  /* 0x0000000000007941 */ /* 0x000fea0003800200 */
.L_x_1165:
        /* <DEDUP_REMOVED lines=12> */
.L_x_1188:
[----:B------:R-:W-:Y:S05]  /*34a0*/  BRA.U !UP0, `(.L_x_1189) ;  /* 0x0000000908607547 */ /* 0x000fea000b800000 */
[----:B------:R-:W-:-:S04]  /*34b0*/  UISETP.NE.U32.AND UP0, UPT, UR4, URZ, UPT ;  /* 0x000000ff0400728c */ /* 0x000fc8000bf05070 */
[----:B------:R-:W-:-:S09]  /*34c0*/  UISETP.NE.AND.EX UP0, UPT, UR5, URZ, UPT, UP0 ;  /* 0x000000ff0500728c */ /* 0x000fd2000bf05300 */
[----:B------:R-:W-:Y:S05]  /*34d0*/  BRA.U !UP0, `(.L_x_1190) ;  /* 0x00000005083c7547 */ /* 0x000fea000b800000 */
[----:B------:R-:W-:Y:S01]  /*34e0*/  ISETP.LT.AND P0, PT, RZ, UR33, PT ;  /* 0x00000021ff007c0c */ /* 0x000fe2000bf01270 */
[----:B-----5:R-:W-:Y:S01]  /*34f0*/  HADD2.F32 R89, -RZ, R84.H0_H0 ;  /* 0x20000054ff597230 */ /* 0x020fe20000004100 */
[--C-:B------:R-:W-:Y:S02]  /*3500*/  SHF.R.U64 R66, R84, 0x10, R85.reuse ;  /* 0x0000001054427819 */ /* 0x100fe40000001255 */
[----:B01----:R-:W-:-:S03]  /*3510*/  SHF.R.U32.HI R62, RZ, 0x10, R85 ;  /* 0x00000010ff3e7819 */ /* 0x003fc60000011655 */
[----:B------:R-:W-:-:S06]  /*3520*/  HADD2.F32 R66, -RZ, R66.H0_H0 ;  /* 0x20000042ff427230 */ /* 0x000fcc0000004100 */
[--C-:B------:R-:W-:Y:S01]  /*3530*/  @P0 FFMA.FTZ R61, R13, UR7, R64.reuse ;  /* 0x000000070d3d0c23 */ /* 0x100fe20008010040 */
[--C-:B------:R-:W-:Y:S01]  /*3540*/  @P0 FFMA.FTZ R91, R15, UR7, R64.reuse ;  /* 0x000000070f5b0c23 */ /* 0x100fe20008010040 */
[--C-:B------:R-:W-:Y:S02]  /*3550*/  @P0 FFMA.FTZ R95, R20, UR7, R64.reuse ;  /* 0x00000007145f0c23 */ /* 0x100fe40008010040 */
[----:B------:R-:W-:Y:S01]  /*3560*/  @P0 FADD.FTZ R60, R12, -R61 ;  /* 0x8000003d0c3c0221 */ /* 0x000fe20000010000 */
[----:B------:R-:W-:Y:S02]  /*3570*/  HADD2.F32 R61, -RZ, R85.H0_H0 ;  /* 0x20000055ff3d7230 */ /* 0x000fe40000004100 */
[----:B------:R-:W-:Y:S01]  /*3580*/  @P0 FADD.FTZ R95, R18, -R95 ;  /* 0x8000005f125f0221 */ /* 0x000fe20000010000 */
[----:B------:R-:W-:Y:S01]  /*3590*/  @P0 FFMA.FTZ R89, R60, UR32, R89 ;  /* 0x000000203c590c23 */ /* 0x000fe20008010059 */
[----:B------:R-:W-:-:S04]  /*35a0*/  @P0 FFMA.FTZ R60, R16, UR7, R64 ;  /* 0x00000007103c0c23 */ /* 0x000fc80008010040 */
[----:B------:R-:W-:Y:S01]  /*35b0*/  @P0 FADD.FTZ R63, R17, -R60 ;  /* 0x8000003c113f0221 */ /* 0x000fe20000010000 */
[----:B------:R-:W-:Y:S02]  /*35c0*/  HADD2.F32 R60, -RZ, R62.H0_H0 ;  /* 0x2000003eff3c7230 */ /* 0x000fe40000004100 */
[----:B------:R-:W-:Y:S01]  /*35d0*/  @P0 FADD.FTZ R62, R14, -R91 ;  /* 0x8000005b0e3e0221 */ /* 0x000fe20000010000 */
[----:B------:R-:W-:Y:S01]  /*35e0*/  @P0 FFMA.FTZ R66, R63, UR32, R66 ;  /* 0x000000203f420c23 */ /* 0x000fe20008010042 */
[----:B------:R-:W-:Y:S02]  /*35f0*/  F2FP.F16.F32.PACK_AB R63, RZ, R89 ;  /* 0x00000059ff3f723e */ /* 0x000fe400000000ff */
[----:B------:R-:W-:Y:S01]  /*3600*/  @P0 FFMA.FTZ R61, R62, UR32, R61 ;  /* 0x000000203e3d0c23 */ /* 0x000fe2000801003d */
[----:B------:R-:W-:Y:S01]  /*3610*/  @P0 FFMA.FTZ R60, R95, UR32, R60 ;  /* 0x000000205f3c0c23 */ /* 0x000fe2000801003c */
        /* <DEDUP_REMOVED lines=9> */
[----:B------:R-:W-:Y:S02]  /*36b0*/  @P0 FMUL.FTZ R90, R104, R91 ;  /* 0x0000005b685a0220 */ /* 0x000fe40000410000 */
[----:B------:R-:W-:-:S03]  /*36c0*/  @P0 FMUL.FTZ R89, R95, R104 ;  /* 0x000000685f590220 */ /* 0x000fc60000410000 */
[----:B------:R-:W-:Y:S01]  /*36d0*/  F2FP.F16.F32.PACK_AB R90, RZ, R90 ;  /* 0x0000005aff5a723e */ /* 0x000fe200000000ff */
[----:B------:R-:W-:-:S03]  /*36e0*/  FADD.FTZ R28, R28, R89 ;  /* 0x000000591c1c7221 */ /* 0x000fc60000010000 */
[----:B------:R-:W-:-:S07]  /*36f0*/  PRMT R73, R90, 0x7610, R73 ;  /* 0x000076105a497816 */ /* 0x000fce0000000049 */
.L_x_1191:
[----:B------:R-:W-:Y:S05]  /*3700*/  BRA.U !UP3, `(.L_x_1192) ;  /* 0x000000010b307547 */ /* 0x000fea000b800000 */
[----:B------:R-:W-:Y:S01]  /*3710*/  LOP3.LUT P0, RZ, R11, 0xff00, RZ, 0xc0, !PT ;  /* 0x0000ff000bff7812 */ /* 0x000fe2000780c0ff */
[----:B------:R-:W-:Y:S01]  /*3720*/  FMUL.FTZ R66, R66, UR25 ;  /* 0x0000001942427c20 */ /* 0x000fe20008410000 */
[----:B------:R-:W-:-:S03]  /*3730*/  HFMA2 R89, -RZ, RZ, 0, 0 ;  /* 0x00000000ff597431 */ /* 0x000fc600000001ff */
[----:B------:R-:W-:Y:S01]  /*3740*/  FMUL.FTZ R91, R66, UR24 ;  /* 0x00000018425b7c20 */ /* 0x000fe20008410000 */
[----:B------:R-:W-:-:S07]  /*3750*/  MOV R66, RZ ;  /* 0x000000ff00427202 */ /* 0x000fce0000000f00 */
[----:B------:R-:W-:Y:S02]  /*3760*/  @P0 HADD2.F32 R90, -RZ, R96.H1_H1 ;  /* 0x30000060ff5a0230 */ /* 0x000fe40000004100 */
[----:B------:R-:W-:-:S03]  /*3770*/  @P0 HADD2.F32 R104, -RZ, R106.H0_H0 ;  /* 0x2000006aff680230 */ /* 0x000fc60000004100 */
[----:B------:R-:W-:Y:S02]  /*3780*/  @P0 FMUL.FTZ R89, R91, R90 ;  /* 0x0000005a5b590220 */ /* 0x000fe40000410000 */
[----:B------:R-:W-:-:S03]  /*3790*/  @P0 FMUL.FTZ R66, R104, R91 ;  /* 0x0000005b68420220 */ /* 0x000fc60000410000 */
[----:B------:R-:W-:Y:S01]  /*37a0*/  F2FP.F16.F32.PACK_AB R89, RZ, R89 ;  /* 0x00000059ff59723e */ /* 0x000fe200000000ff */
[----:B------:R-:W-:-:S03]  /*37b0*/  FADD.FTZ R29, R29, R66 ;  /* 0x000000421d1d7221 */ /* 0x000fc60000010000 */
[----:B------:R-:W-:-:S07]  /*37c0*/  PRMT R74, R89, 0x7610, R74 ;  /* 0x00007610594a7816 */ /* 0x000fce000000004a */
.L_x_1192:
        /* <DEDUP_REMOVED lines=8> */
[----:B------:R-:W-:Y:S02]  /*3850*/  @P0 FMUL.FTZ R90, R66, R91 ;  /* 0x0000005b425a0220 */ /* 0x000fe40000410000 */
[----:B------:R-:W-:-:S03]  /*3860*/  @P0 FMUL.FTZ R89, R95, R66 ;  /* 0x000000425f590220 */ /* 0x000fc60000410000 */
[----:B------:R-:W-:Y:S01]  /*3870*/  F2FP.F16.F32.PACK_AB R90, RZ, R90 ;  /* 0x0000005aff5a723e */ /* 0x000fe200000000ff */
[----:B------:R-:W-:-:S03]  /*3880*/  FADD.FTZ R30, R30, R89 ;  /* 0x000000591e1e7221 */ /* 0x000fc60000010000 */
[----:B------:R-:W-:-:S07]  /*3890*/  PRMT R75, R90, 0x7610, R75 ;  /* 0x000076105a4b7816 */ /* 0x000fce000000004b */
.L_x_1193:
        /* <DEDUP_REMOVED lines=13> */
[----:B------:R-:W-:Y:S02]  /*3970*/  @P0 FMUL.FTZ R61, R63, R62 ;  /* 0x0000003e3f3d0220 */ /* 0x000fe40000410000 */
[----:B------:R-:W-:-:S03]  /*3980*/  @P0 FMUL.FTZ R60, R66, R63 ;  /* 0x0000003f423c0220 */ /* 0x000fc60000410000 */
[----:B------:R-:W-:Y:S01]  /*3990*/  F2FP.F16.F32.PACK_AB R61, RZ, R61 ;  /* 0x0000003dff3d723e */ /* 0x000fe200000000ff */
[----:B------:R-:W-:-:S03]  /*39a0*/  FADD.FTZ R31, R31, R60 ;  /* 0x0000003c1f1f7221 */ /* 0x000fc60000010000 */
[----:B------:R-:W-:Y:S01]  /*39b0*/  PRMT R76, R61, 0x7610, R76 ;  /* 0x000076103d4c7816 */ /* 0x000fe2000000004c */
[----:B------:R-:W-:Y:S06]  /*39c0*/  BRA `(.L_x_1194) ;  /* 0x0000000c006c7947 */ /* 0x000fec0003800000 */
.L_x_1190:
[----:B------:R-:W-:Y:S01]  /*39d0*/  ISETP.LT.AND P0, PT, RZ, UR33, PT ;  /* 0x00000021ff007c0c */ /* 0x000fe2000bf01270 */
[----:B------:R-:W-:-:S12]  /*39e0*/  BRA.U !UP3, `(.L_x_1195) ;  /* 0x000000010b407547 */ /* 0x000fd8000b800000 */
[----:B01----:R-:W-:Y:S01]  /*39f0*/  @P0 FFMA.FTZ R61, R13, UR7, R64 ;  /* 0x000000070d3d0c23 */ /* 0x003fe20008010040 */
        /* <DEDUP_REMOVED lines=15> */
.L_x_1195:
[----:B------:R-:W-:Y:S05]  /*3af0*/  BRA.U !UP3, `(.L_x_1196) ;  /* 0x000000010b407547 */ /* 0x000fea000b800000 */
[----:B01---5:R-:W-:Y:S01]  /*3b00*/  SHF.R.U64 R60, R84, 0x10, R85 ;  /* 0x00000010543c7819 */ /* 0x023fe20000001255 */
[----:B------:R-:W-:Y:S01]  /*3b10*/  @P0 FFMA.FTZ R62, R16, UR7, R64 ;  /* 0x00000007103e0c23 */ /* 0x000fe20008010040 */
[----:B------:R-:W-:-:S03]  /*3b20*/  LOP3.LUT P4, RZ, R11, 0xff00, RZ, 0xc0, !PT ;  /* 0x0000ff000bff7812 */ /* 0x000fc6000788c0ff */
[----:B------:R-:W-:Y:S02]  /*3b30*/  HADD2.F32 R60, -RZ, R60.H0_H0 ;  /* 0x2000003cff3c7230 */ /* 0x000fe40000004100 */
[----:B------:R-:W-:-:S04]  /*3b40*/  @P0 FADD.FTZ R61, R17, -R62 ;  /* 0x8000003e113d0221 */ /* 0x000fc80000010000 */
[----:B------:R-:W-:-:S04]  /*3b50*/  @P0 FFMA.FTZ R60, R61, UR32, R60 ;  /* 0x000000203d3c0c23 */ /* 0x000fc8000801003c */
[----:B------:R-:W-:Y:S01]  /*3b60*/  FMUL.FTZ R60, R60, UR25 ;  /* 0x000000193c3c7c20 */ /* 0x000fe20008410000 */
[----:B------:R-:W-:Y:S02]  /*3b70*/  @P4 HADD2.F32 R89, -RZ, R96.H1_H1 ;  /* 0x30000060ff594230 */ /* 0x000fe40000004100 */
        /* <DEDUP_REMOVED lines=8> */
.L_x_1196:
[----:B------:R-:W-:Y:S05]  /*3c00*/  BRA.U !UP3, `(.L_x_1197) ;  /* 0x000000010b407547 */ /* 0x000fea000b800000 */
        /* <DEDUP_REMOVED lines=16> */
.L_x_1197:
[----:B------:R-:W-:Y:S05]  /*3d10*/  BRA.U !UP3, `(.L_x_1194) ;  /* 0x000000090b987547 */ /* 0x000fea000b800000 */
[----:B01---5:R-:W-:Y:S01]  /*3d20*/  SHF.R.U32.HI R60, RZ, 0x10, R85 ;  /* 0x00000010ff3c7819 */ /* 0x023fe20000011655 */
        /* <DEDUP_REMOVED lines=16> */
.L_x_1189:
        /* <DEDUP_REMOVED lines=28> */
.L_x_1199:
        /* <DEDUP_REMOVED lines=9> */
[----:B------:R-:W-:Y:S02]  /*4080*/  @P4 HADD2.F32 R108, -RZ, R96.H1_H1 ;  /* 0x30000060ff6c4230 */ /* 0x000fe40000004100 */
[----:B------:R-:W-:-:S03]  /*4090*/  @P4 HADD2.F32 R104, -RZ, R106.H0_H0 ;  /* 0x2000006aff684230 */ /* 0x000fc60000004100 */
[-C--:B------:R-:W-:Y:S02]  /*40a0*/  @P4 FMUL.FTZ R63, R108, R61.reuse ;  /* 0x0000003d6c3f4220 */ /* 0x080fe40000410000 */
[----:B------:R-:W-:-:S03]  /*40b0*/  @P4 FMUL.FTZ R62, R104, R61 ;  /* 0x0000003d683e4220 */ /* 0x000fc60000410000 */
[----:B------:R-:W-:Y:S01]  /*40c0*/  F2FP.F16.F32.PACK_AB R63, RZ, R63 ;  /* 0x0000003fff3f723e */ /* 0x000fe200000000ff */
[----:B------:R-:W-:-:S03]  /*40d0*/  FADD.FTZ R29, R29, R62 ;  /* 0x0000003e1d1d7221 */ /* 0x000fc60000010000 */
[----:B------:R-:W-:-:S07]  /*40e0*/  PRMT R74, R63, 0x7610, R74 ;  /* 0x000076103f4a7816 */ /* 0x000fce000000004a */
.L_x_1200:
        /* <DEDUP_REMOVED lines=16> */
.L_x_1201:
        /* <DEDUP_REMOVED lines=19> */
.L_x_1198:
[----:B------:R-:W-:Y:S05]  /*4320*/  BRA.U !UP3, `(.L_x_1202) ;  /* 0x000000010b447547 */ /* 0x000fea000b800000 */
[----:B01----:R-:W-:Y:S01]  /*4330*/  FFMA.FTZ R61, R13, UR7, R64 ;  /* 0x000000070d3d7c23 */ /* 0x003fe20008010040 */
[----:B-----5:R-:W-:Y:S01]  /*4340*/  LOP3.LUT P4, RZ, R11, 0xff, RZ, 0xc0, !PT ;  /* 0x000000ff0bff7812 */ /* 0x020fe2000788c0ff */
[----:B------:R-:W-:Y:S01]  /*4350*/  HFMA2 R62, -RZ, RZ, 0, 0 ;  /* 0x00000000ff3e7431 */ /* 0x000fe200000001ff */
[----:B------:R-:W-:Y:S01]  /*4360*/  ISETP.LT.AND P0, PT, RZ, UR33, PT ;  /* 0x00000021ff007c0c */ /* 0x000fe2000bf01270 */
[----:B------:R-:W-:-:S04]  /*4370*/  FADD.FTZ R61, R12, -R61 ;  /* 0x8000003d0c3d7221 */ /* 0x000fc80000010000 */
[----:B------:R-:W-:Y:S01]  /*4380*/  FMUL.FTZ R60, R61, UR32 ;  /* 0x000000203d3c7c20 */ /* 0x000fe20008410000 */
[----:B------:R-:W-:-:S04]  /*4390*/  MOV R61, RZ ;  /* 0x000000ff003d7202 */ /* 0x000fc80000000f00 */
[----:B------:R-:W-:Y:S01]  /*43a0*/  FSEL R60, R60, RZ, P0 ;  /* 0x000000ff3c3c7208 */ /* 0x000fe20000000000 */
[----:B------:R-:W-:Y:S02]  /*43b0*/  @P4 HADD2.F32 R89, -RZ, R96.H0_H0 ;  /* 0x20000060ff594230 */ /* 0x000fe40000004100 */
[----:B------:R-:W-:Y:S02]  /*43c0*/  @P4 HADD2.F32 R63, -RZ, R105.H0_H0 ;  /* 0x20000069ff3f4230 */ /* 0x000fe40000004100 */
[----:B------:R-:W-:-:S04]  /*43d0*/  FMUL.FTZ R60, R60, UR25 ;  /* 0x000000193c3c7c20 */ /* 0x000fc80008410000 */
[----:B------:R-:W-:-:S04]  /*43e0*/  FMUL.FTZ R60, R60, UR24 ;  /* 0x000000183c3c7c20 */ /* 0x000fc80008410000 */
[-C--:B------:R-:W-:Y:S01]  /*43f0*/  @P4 FMUL.FTZ R62, R89, R60.reuse ;  /* 0x0000003c593e4220 */ /* 0x080fe20000410000 */
[----:B------:R-:W-:-:S04]  /*4400*/  @P4 FMUL.FTZ R61, R63, R60 ;  /* 0x0000003c3f3d4220 */ /* 0x000fc80000410000 */
[----:B------:R-:W-:Y:S01]  /*4410*/  F2FP.F16.F32.PACK_AB R62, RZ, R62 ;  /* 0x0000003eff3e723e */ /* 0x000fe200000000ff */
[----:B------:R-:W-:-:S03]  /*4420*/  FADD.FTZ R28, R28, R61 ;  /* 0x0000003d1c1c7221 */ /* 0x000fc60000010000 */
[----:B------:R-:W-:-:S07]  /*4430*/  PRMT R73, R62, 0x7610, R73 ;  /* 0x000076103e497816 */ /* 0x000fce0000000049 */
.L_x_1202:
[----:B------:R-:W-:Y:S05]  /*4440*/  BRA.U !UP3, `(.L_x_1203) ;  /* 0x000000010b407547 */ /* 0x000fea000b800000 */
[----:B01----:R-:W-:Y:S01]  /*4450*/  FFMA.FTZ R60, R16, UR7, R64 ;  /* 0x00000007103c7c23 */ /* 0x003fe20008010040 */
[----:B-----5:R-:W-:Y:S02]  /*4460*/  LOP3.LUT P4, RZ, R11, 0xff00, RZ, 0xc0, !PT ;  /* 0x0000ff000bff7812 */ /* 0x020fe4000788c0ff */
[----:B------:R-:W-:Y:S01]  /*4470*/  ISETP.LT.AND P0, PT, RZ, UR33, PT ;  /* 0x00000021ff007c0c */ /* 0x000fe2000bf01270 */
[----:B------:R-:W-:-:S04]  /*4480*/  FADD.FTZ R60, R17, -R60 ;  /* 0x8000003c113c7221 */ /* 0x000fc80000010000 */
[----:B------:R-:W-:-:S05]  /*4490*/  FMUL.FTZ R60, R60, UR32 ;  /* 0x000000203c3c7c20 */ /* 0x000fca0008410000 */
[----:B------:R-:W-:Y:S01]  /*44a0*/  FSEL R60, R60, RZ, P0 ;  /* 0x000000ff3c3c7208 */ /* 0x000fe20000000000 */
[----:B------:R-:W-:Y:S02]  /*44b0*/  @P4 HADD2.F32 R89, -RZ, R96.H1_H1 ;  /* 0x30000060ff594230 */ /* 0x000fe40000004100 */
[----:B------:R-:W-:Y:S02]  /*44c0*/  @P4 HADD2.F32 R63, -RZ, R106.H0_H0 ;  /* 0x2000006aff3f4230 */ /* 0x000fe40000004100 */
[----:B------:R-:W-:-:S04]  /*44d0*/  FMUL.FTZ R60, R60, UR25 ;  /* 0x000000193c3c7c20 */ /* 0x000fc80008410000 */
[----:B------:R-:W-:Y:S01]  /*44e0*/  FMUL.FTZ R62, R60, UR24 ;  /* 0x000000183c3e7c20 */ /* 0x000fe20008410000 */
[----:B------:R-:W-:-:S03]  /*44f0*/  CS2R R60, SRZ ;  /* 0x00000000003c7805 */ /* 0x000fc6000001ff00 */
[-C--:B------:R-:W-:Y:S01]  /*4500*/  @P4 FMUL.FTZ R61, R89, R62.reuse ;  /* 0x0000003e593d4220 */ /* 0x080fe20000410000 */
[----:B------:R-:W-:-:S04]  /*4510*/  @P4 FMUL.FTZ R60, R63, R62 ;  /* 0x0000003e3f3c4220 */ /* 0x000fc80000410000 */
[----:B------:R-:W-:Y:S01]  /*4520*/  F2FP.F16.F32.PACK_AB R61, RZ, R61 ;  /* 0x0000003dff3d723e */ /* 0x000fe200000000ff */
[----:B------:R-:W-:-:S03]  /*4530*/  FADD.FTZ R29, R29, R60 ;  /* 0x0000003c1d1d7221 */ /* 0x000fc60000010000 */
[----:B------:R-:W-:-:S07]  /*4540*/  PRMT R74, R61, 0x7610, R74 ;  /* 0x000076103d4a7816 */ /* 0x000fce000000004a */
.L_x_1203:
        /* <DEDUP_REMOVED lines=10> */
[----:B------:R-:W-:Y:S02]  /*45f0*/  @P4 HADD2.F32 R63, -RZ, R105.H1_H1 ;  /* 0x30000069ff3f4230 */ /* 0x000fe40000004100 */
[----:B------:R-:W-:-:S04]  /*4600*/  FMUL.FTZ R60, R60, UR25 ;  /* 0x000000193c3c7c20 */ /* 0x000fc80008410000 */
[----:B------:R-:W-:-:S04]  /*4610*/  FMUL.FTZ R60, R60, UR24 ;  /* 0x000000183c3c7c20 */ /* 0x000fc80008410000 */
[-C--:B------:R-:W-:Y:S01]  /*4620*/  @P4 FMUL.FTZ R62, R89, R60.reuse ;  /* 0x0000003c593e4220 */ /* 0x080fe20000410000 */
[----:B------:R-:W-:-:S04]  /*4630*/  @P4 FMUL.FTZ R61, R63, R60 ;  /* 0x0000003c3f3d4220 */ /* 0x000fc80000410000 */
[----:B------:R-:W-:Y:S01]  /*4640*/  F2FP.F16.F32.PACK_AB R62, RZ, R62 ;  /* 0x0000003eff3e723e */ /* 0x000fe200000000ff */
[----:B------:R-:W-:-:S03]  /*4650*/  FADD.FTZ R30, R30, R61 ;  /* 0x0000003d1e1e7221 */ /* 0x000fc60000010000 */
[----:B------:R-:W-:-:S07]  /*4660*/  PRMT R75, R62, 0x7610, R75 ;  /* 0x000076103e4b7816 */ /* 0x000fce000000004b */
.L_x_1204:
[----:B------:R-:W-:Y:S05]  /*4670*/  BRA.U !UP3, `(.L_x_1194) ;  /* 0x000000010b407547 */ /* 0x000fea000b800000 */
[----:B01----:R-:W-:Y:S01]  /*4680*/  FFMA.FTZ R61, R20, UR7, R64 ;  /* 0x00000007143d7c23 */ /* 0x003fe20008010040 */
[----:B-----5:R-:W-:Y:S02]  /*4690*/  ISETP.GE.U32.AND P4, PT, R11, 0x1000000, PT ;  /* 0x010000000b00780c */ /* 0x020fe40003f86070 */
        /* <DEDUP_REMOVED lines=14> */
.L_x_1194:
        /* <DEDUP_REMOVED lines=9> */
.L_x_1205:
        /* <DEDUP_REMOVED lines=9> */
.L_x_1206:
[----:B------:R-:W-:Y:S02]  /*48a0*/  IADD3 R67, PT, PT, R67, 0x80, RZ ;  /* 0x0000008043437810 */ /* 0x000fe40007ffe0ff */
[----:B------:R-:W-:-:S07]  /*48b0*/  IADD3 R65, PT, PT, R65, 0x80, RZ ;  /* 0x0000008041417810 */ /* 0x000fce0007ffe0ff */
.L_x_1187:
[----:B------:R-:W-:Y:S05]  /*48c0*/  BSYNC.RECONVERGENT B0 ;  /* 0x0000000000007941 */ /* 0x000fea0003800200 */
.L_x_1186:
        /* <DEDUP_REMOVED lines=12> */
.L_x_1209:
[----:B------:R-:W-:Y:S05]  /*4990*/  BRA.U !UP0, `(.L_x_1210) ;  /* 0x0000000908607547 */ /* 0x000fea000b800000 */
[----:B------:R-:W-:-:S04]  /*49a0*/  UISETP.NE.U32.AND UP0, UPT, UR4, URZ, UPT ;  /* 0x000000ff0400728c */ /* 0x000fc8000bf05070 */
[----:B------:R-:W-:-:S09]  /*49b0*/  UISETP.NE.AND.EX UP0, UPT, UR5, URZ, UPT, UP0 ;  /* 0x000000ff0500728c */ /* 0x000fd2000bf05300 */
[----:B------:R-:W-:Y:S05]  /*49c0*/  BRA.U !UP0, `(.L_x_1211) ;  /* 0x00000005083c7547 */ /* 0x000fea000b800000 */
[----:B------:R-:W-:Y:S01]  /*49d0*/  ISETP.LT.AND P0, PT, RZ, UR33, PT ;  /* 0x00000021ff007c0c */ /* 0x000fe2000bf01270 */
[----:B-----5:R-:W-:Y:S01]  /*49e0*/  HADD2.F32 R89, -RZ, R86.H0_H0 ;  /* 0x20000056ff597230 */ /* 0x020fe20000004100 */
[--C-:B------:R-:W-:Y:S02]  /*49f0*/  SHF.R.U64 R66, R86, 0x10, R87.reuse ;  /* 0x0000001056427819 */ /* 0x100fe40000001257 */
[----:B0123--:R-:W-:-:S03]  /*4a00*/  SHF.R.U32.HI R62, RZ, 0x10, R87 ;  /* 0x00000010ff3e7819 */ /* 0x00ffc60000011657 */
        /* <DEDUP_REMOVED lines=30> */
.L_x_1212:
[----:B------:R-:W-:Y:S05]  /*4bf0*/  BRA.U !UP3, `(.L_x_1213) ;  /* 0x000000010b307547 */ /* 0x000fea000b800000 */
[----:B------:R-:W-:Y:S01]  /*4c00*/  LOP3.LUT P0, RZ, R19, 0xff00, RZ, 0xc0, !PT ;  /* 0x0000ff0013ff7812 */ /* 0x000fe2000780c0ff */
[----:B------:R-:W-:Y:S01]  /*4c10*/  FMUL.FTZ R66, R66, UR25 ;  /* 0x0000001942427c20 */ /* 0x000fe20008410000 */
[----:B------:R-:W-:Y:S01]  /*4c20*/  HFMA2 R89, -RZ, RZ, 0, 0 ;  /* 0x00000000ff597431 */ /* 0x000fe200000001ff */
[----:B------:R-:W-:Y:S02]  /*4c30*/  MOV R64, RZ ;  /* 0x000000ff00407202 */ /* 0x000fe40000000f00 */
[----:B------:R-:W-:-:S08]  /*4c40*/  FMUL.FTZ R91, R66, UR24 ;  /* 0x00000018425b7c20 */ /* 0x000fd00008410000 */
[----:B------:R-:W-:Y:S02]  /*4c50*/  @P0 HADD2.F32 R90, -RZ, R99.H1_H1 ;  /* 0x30000063ff5a0230 */ /* 0x000fe40000004100 */
[----:B------:R-:W-:-:S03]  /*4c60*/  @P0 HADD2.F32 R66, -RZ, R106.H0_H0 ;  /* 0x2000006aff420230 */ /* 0x000fc60000004100 */
[----:B------:R-:W-:Y:S02]  /*4c70*/  @P0 FMUL.FTZ R89, R91, R90 ;  /* 0x0000005a5b590220 */ /* 0x000fe40000410000 */
[----:B------:R-:W-:-:S03]  /*4c80*/  @P0 FMUL.FTZ R64, R66, R91 ;  /* 0x0000005b42400220 */ /* 0x000fc60000410000 */
[----:B------:R-:W-:Y:S01]  /*4c90*/  F2FP.F16.F32.PACK_AB R89, RZ, R89 ;  /* 0x00000059ff59723e */ /* 0x000fe200000000ff */
[----:B------:R-:W-:-:S03]  /*4ca0*/  FADD.FTZ R25, R25, R64 ;  /* 0x0000004019197221 */ /* 0x000fc60000010000 */
[----:B------:R-:W-:-:S07]  /*4cb0*/  PRMT R74, R89, 0x7610, R74 ;  /* 0x00007610594a7816 */ /* 0x000fce000000004a */
.L_x_1213:
        /* <DEDUP_REMOVED lines=13> */
.L_x_1214:
        /* <DEDUP_REMOVED lines=19> */
.L_x_1211:
[----:B------:R-:W-:Y:S01]  /*4ec0*/  ISETP.LT.AND P0, PT, RZ, UR33, PT ;  /* 0x00000021ff007c0c */ /* 0x000fe2000bf01270 */
[----:B------:R-:W-:-:S12]  /*4ed0*/  BRA.U !UP3, `(.L_x_1216) ;  /* 0x000000010b407547 */ /* 0x000fd8000b800000 */
[----:B0123--:R-:W-:Y:S01]  /*4ee0*/  @P0 FFMA.FTZ R61, R21, UR7, R64 ;  /* 0x00000007153d0c23 */ /* 0x00ffe20008010040 */
        /* <DEDUP_REMOVED lines=15> */
.L_x_1216:
[----:B------:R-:W-:Y:S05]  /*4fe0*/  BRA.U !UP3, `(.L_x_1217) ;  /* 0x000000010b407547 */ /* 0x000fea000b800000 */
[----:B0123-5:R-:W-:Y:S01]  /*4ff0*/  SHF.R.U64 R60, R86, 0x10, R87 ;  /* 0x00000010563c7819 */ /* 0x02ffe20000001257 */
        /* <DEDUP_REMOVED lines=15> */
.L_x_1217:
[----:B------:R-:W-:Y:S05]  /*50f0*/  BRA.U !UP3, `(.L_x_1218) ;  /* 0x000000010b407547 */ /* 0x000fea000b800000 */
        /* <DEDUP_REMOVED lines=16> */
.L_x_1218:
[----:B------:R-:W-:Y:S05]  /*5200*/  BRA.U !UP3, `(.L_x_1215) ;  /* 0x000000090b987547 */ /* 0x000fea000b800000 */
[----:B0123-5:R-:W-:Y:S01]  /*5210*/  SHF.R.U32.HI R60, RZ, 0x10, R87 ;  /* 0x00000010ff3c7819 */ /* 0x02ffe20000011657 */
        /* <DEDUP_REMOVED lines=16> */
.L_x_1210:
[----:B------:R-:W-:-:S04]  /*5320*/  UISETP.NE.U32.AND UP0, UPT, UR4, URZ, UPT ;  /* 0x000000ff0400728c */ /* 0x000fc8000bf05070 */
[----:B------:R-:W-:-:S09]  /*5330*/  UISETP.NE.AND.EX UP0, UPT, UR5, URZ, UPT, UP0 ;  /* 0x000000ff0500728c */ /* 0x000fd2000bf05300 */
[----:B------:R-:W-:Y:S05]  /*5340*/  BRA.U !UP0, `(.L_x_1219) ;  /* 0x0000000508307547 */ /* 0x000fea000b800000 */
[--C-:B0123--:R-:W-:Y:S01]  /*5350*/  FFMA.FTZ R61, R21, UR7, R64.reuse ;  /* 0x00000007153d7c23 */ /* 0x10ffe20008010040 */
[--C-:B------:R-:W-:Y:S01]  /*5360*/  FFMA.FTZ R62, R70, UR7, R64.reuse ;  /* 0x00000007463e7c23 */ /* 0x100fe20008010040 */
[----:B------:R-:W-:Y:S02]  /*5370*/  ISETP.LT.AND P0, PT, RZ, UR33, PT ;  /* 0x00000021ff007c0c */ /* 0x000fe4000bf01270 */
[----:B------:R-:W-:Y:S01]  /*5380*/  FADD.FTZ R60, R22, -R61 ;  /* 0x8000003d163c7221 */ /* 0x000fe20000010000 */
[--C-:B------:R-:W-:Y:S01]  /*5390*/  FFMA.FTZ R61, R23, UR7, R64.reuse ;  /* 0x00000007173d7c23 */ /* 0x100fe20008010040 */
[----:B------:R-:W-:Y:S01]  /*53a0*/  FFMA.FTZ R64, R72, UR7, R64 ;  /* 0x0000000748407c23 */ /* 0x000fe20008010040 */
[----:B------:R-:W-:Y:S01]  /*53b0*/  FADD.FTZ R62, R69, -R62 ;  /* 0x8000003e453e7221 */ /* 0x000fe20000010000 */
[----:B------:R-:W-:Y:S01]  /*53c0*/  FMUL.FTZ R60, R60, UR32 ;  /* 0x000000203c3c7c20 */ /* 0x000fe20008410000 */
[----:B------:R-:W-:Y:S01]  /*53d0*/  FADD.FTZ R66, R68, -R61 ;  /* 0x8000003d44427221 */ /* 0x000fe20000010000 */
[----:B------:R-:W-:Y:S01]  /*53e0*/  FADD.FTZ R90, R71, -R64 ;  /* 0x80000040475a7221 */ /* 0x000fe20000010000 */
[----:B------:R-:W-:-:S02]  /*53f0*/  FMUL.FTZ R63, R62, UR32 ;  /* 0x000000203e3f7c20 */ /* 0x000fc40008410000 */
        /* <DEDUP_REMOVED lines=14> */
.L_x_1220:
        /* <DEDUP_REMOVED lines=16> */
.L_x_1221:
        /* <DEDUP_REMOVED lines=16> */
.L_x_1222:
        /* <DEDUP_REMOVED lines=19> */
.L_x_1219:
[----:B------:R-:W-:Y:S05]  /*5810*/  BRA.U !UP3, `(.L_x_1223) ;  /* 0x000000010b447547 */ /* 0x000fea000b800000 */
[----:B0123--:R-:W-:Y:S01]  /*5820*/  FFMA.FTZ R61, R21, UR7, R64 ;  /* 0x00000007153d7c23 */ /* 0x00ffe20008010040 */
        /* <DEDUP_REMOVED lines=16> */
.L_x_1223:
[----:B------:R-:W-:Y:S05]  /*5930*/  BRA.U !UP3, `(.L_x_1224) ;  /* 0x000000010b407547 */ /* 0x000fea000b800000 */
[----:B0123--:R-:W-:Y:S01]  /*5940*/  FFMA.FTZ R60, R70, UR7, R64 ;  /* 0x00000007463c7c23 */ /* 0x00ffe20008010040 */
        /* <DEDUP_REMOVED lines=15> */
.L_x_1224:
        /* <DEDUP_REMOVED lines=18> */
.L_x_1225:
[----:B------:R-:W-:Y:S05]  /*5b60*/  BRA.U !UP3, `(.L_x_1215) ;  /* 0x000000010b407547 */ /* 0x000fea000b800000 */
[----:B------:R-:W-:Y:S01]  /*5b70*/  FFMA.FTZ R64, R72, UR7, R64 ;  /* 0x0000000748407c23 */ /* 0x000fe20008010040 */
[----:B-----5:R-:W-:Y:S02]  /*5b80*/  ISETP.GE.U32.AND P4, PT, R19, 0x1000000, PT ;  /* 0x010000001300780c */ /* 0x020fe40003f86070 */
[----:B------:R-:W-:Y:S01]  /*5b90*/  ISETP.LT.AND P0, PT, RZ, UR33, PT ;  /* 0x00000021ff007c0c */ /* 0x000fe2000bf01270 */
[----:B------:R-:W-:-:S04]  /*5ba0*/  FADD.FTZ R64, R71, -R64 ;  /* 0x8000004047407221 */ /* 0x000fc80000010000 */
[----:B0123--:R-:W-:-:S05]  /*5bb0*/  FMUL.FTZ R60, R64, UR32 ;  /* 0x00000020403c7c20 */ /* 0x00ffca0008410000 */
        /* <DEDUP_REMOVED lines=11> */
.L_x_1215:
        /* <DEDUP_REMOVED lines=9> */
.L_x_1226:
        /* <DEDUP_REMOVED lines=9> */
.L_x_1208:
[----:B------:R-:W-:Y:S05]  /*5d90*/  BSYNC.RECONVERGENT B0 ;  /* 0x0000000000007941 */ /* 0x000fea0003800200 */
.L_x_1207:
[----:B------:R-:W-:Y:S02]  /*5da0*/  UIADD3 UR21, UPT, UPT, UR21, UR28, URZ ;  /* 0x0000001c15157290 */ /* 0x000fe4000fffe0ff */
[----:B------:R-:W-:Y:S02]  /*5db0*/  UPLOP3.LUT UP1, UPT, UPT, UPT, UP1, 0x40, 0x4 ;  /* 0x000000000004789c */ /* 0x000fe40003f2e810 */
[----:B------:R-:W-:-:S09]  /*5dc0*/  UISETP.GE.AND UP0, UPT, UR21, UR29, UPT ;  /* 0x0000001d1500728c */ /* 0x000fd2000bf06270 */
[----:B------:R-:W-:Y:S05]  /*5dd0*/  BRA.U !UP0, `(.L_x_1227) ;  /* 0xffffffa9085c7547 */ /* 0x000fea000b83ffff */
.L_x_1154:
        /* <DEDUP_REMOVED lines=16> */
.L_x_1229:
[----:B------:R-:W-:Y:S05]  /*5ee0*/  BSYNC.RECONVERGENT B0 ;  /* 0x0000000000007941 */ /* 0x000fea0003800200 */
.L_x_1228:
        /* <DEDUP_REMOVED lines=12> */
.L_x_1231:
[----:B------:R-:W-:Y:S05]  /*5fb0*/  BSYNC.RECONVERGENT B0 ;  /* 0x0000000000007941 */ /* 0x000fea0003800200 */
.L_x_1230:
        /* <DEDUP_REMOVED lines=11> */
.L_x_1232:
        /* <DEDUP_REMOVED lines=9> */
.L_x_6689:


//--------------------- .text._ZN10layer_norm22ln_bwd_finalize_kernelINS_22Kernel_traits_finalizeILj1536E6__halfS2_S2_S2_fjLb1ELj1024ELj4ENS_18Kernel_traits_baseILj1536ES2_S2_S2_S2_fjLj1024EEEEELb1ELb1EEEvNS_9BwdParamsE --------------------------
	.section	.text._ZN10layer_norm22ln_bwd_finalize_kernelINS_22Kernel_traits_finalizeILj1536E6__halfS2_S2_S2_fjLb1ELj1024ELj4ENS_18Kernel_traits_baseILj1536ES2_S2_S2_S2_fjLj1024EEEEELb1ELb1EEEvNS_9BwdParamsE,"ax",@progbits
	.align	128
        .global         _ZN10layer_norm22ln_bwd_finalize_kernelINS_22Kernel_traits_finalizeILj1536E6__halfS2_S2_S2_fjLb1ELj1024ELj4ENS_18Kernel_traits_baseILj1536ES2_S2_S2_S2_fjLj1024EEEEELb1ELb1EEEvNS_9BwdParamsE
        .type           _ZN10layer_norm22ln_bwd_finalize_kernelINS_22Kernel_traits_finalizeILj1536E6__halfS2_S2_S2_fjLb1ELj1024ELj4ENS_18Kernel_traits_baseILj1536ES2_S2_S2_S2_fjLj1024EEEEELb1ELb1EEEvNS_9BwdParamsE,@function
        .size           _ZN10layer_norm22ln_bwd_finalize_kernelINS_22Kernel_traits_finalizeILj1536E6__halfS2_S2_S2_fjLb1ELj1024ELj4ENS_18Kernel_traits_baseILj1536ES2_S2_S2_S2_fjLj1024EEEEELb1ELb1EEEvNS_9BwdParamsE,(.L_x_6690 - _ZN10layer_norm22ln_bwd_finalize_kernelINS_22Kernel_traits_finalizeILj1536E6__halfS2_S2_S2_fjLb1ELj1024ELj4ENS_18Kernel_traits_baseILj1536ES2_S2_S2_S2_fjLj1024EEEEELb1ELb1EEEvNS_9BwdParamsE)
        .other          _ZN10layer_norm22ln_bwd_finalize_kernelINS_22Kernel_traits_finalizeILj1536E6__halfS2_S2_S2_fjLb1ELj1024ELj4ENS_18Kernel_traits_baseILj1536ES2_S2_S2_S2_fjLj1024EEEEELb1ELb1EEEvNS_9BwdParamsE,@"STO_CUDA_ENTRY STV_DEFAULT"
_ZN10layer_norm22ln_bwd_finalize_kernelINS_22Kernel_traits_finalizeILj1536E6__halfS2_S2_S2_fjLb1ELj1024ELj4ENS_18Kernel_traits_baseILj1536ES2_S2_S2_S2_fjLj1024EEEEELb1ELb1EEEvNS_9BwdParamsE:
.text._ZN10layer_norm22ln_bwd_finalize_kernelINS_22Kernel_traits_finalizeILj1536E6__halfS2_S2_S2_fjLb1ELj1024ELj4ENS_18Kernel_traits_baseILj1536ES2_S2_S2_S2_fjLj1024EEEEELb1ELb1EEEvNS_9BwdParamsE:
        /* <DEDUP_REMOVED lines=58> */
.L_x_1237:
        /* <DEDUP_REMOVED lines=87> */
.L_x_1236:
[----:B------:R-:W-:Y:S05]  /*0910*/  BSYNC.RECONVERGENT B1 ;  /* 0x0000000000017941 */ /* 0x000fea0003800200 */
.L_x_1235:
        /* <DEDUP_REMOVED lines=50> */
.L_x_1239:
[----:B------:R-:W-:Y:S05]  /*0c40*/  BSYNC.RECONVERGENT B1 ;  /* 0x0000000000017941 */ /* 0x000fea0003800200 */
.L_x_1238:
        /* <DEDUP_REMOVED lines=30> */
.L_x_1241:
[----:B------:R-:W-:Y:S05]  /*0e30*/  BSYNC.RECONVERGENT B1 ;  /* 0x0000000000017941 */ /* 0x000fea0003800200 */
.L_x_1240:
        /* <DEDUP_REMOVED lines=15> */
.L_x_1234:
[----:B------:R-:W-:Y:S05]  /*0f30*/  BSYNC.RECONVERGENT B0 ;  /* 0x0000000000007941 */ /* 0x000fea0003800200 */
.L_x_1233:
        /* <DEDUP_REMOVED lines=73> */
.L_x_1242:
        /* <DEDUP_REMOVED lines=11> */
.L_x_6690:


//--------------------- .text._ZN10layer_norm13ln_bwd_kernelINS_13Kernel_traitsI6__halfS2_S2_S2_fjLj1536ELj1ELj1ELj4ELj8ENS_18Kernel_traits_baseILj1536ES2_S2_S2_S2_fjLj128EEEEELb1ELb1ELb1ELb1EEEvNS_9BwdParamsE --------------------------
	.section	.text._ZN10layer_norm13ln_bwd_kernelINS_13Kernel_traitsI6__halfS2_S2_S2_fjLj1536ELj1ELj1ELj4ELj8ENS_18Kernel_traits_baseILj1536ES2_S2_S2_S2_fjLj128EEEEELb1ELb1ELb1ELb1EEEvNS_9BwdParamsE,"ax",@progbits
	.align	128
        .global         _ZN10layer_norm13ln_bwd_kernelINS_13Kernel_traitsI6__halfS2_S2_S2_fjLj1536ELj1ELj1ELj4ELj8ENS_18Kernel_traits_baseILj1536ES2_S2_S2_S2_fjLj128EEEEELb1ELb1ELb1ELb1EEEvNS_9BwdParamsE
        .type           _ZN10layer_norm13ln_bwd_kernelINS_13Kernel_traitsI6__halfS2_S2_S2_fjLj1536ELj1ELj1ELj4ELj8ENS_18Kernel_traits_baseILj1536ES2_S2_S2_S2_fjLj128EEEEELb1ELb1ELb1ELb1EEEvNS_9BwdParamsE,@function
        .size           _ZN10layer_norm13ln_bwd_kernelINS_13Kernel_traitsI6__halfS2_S2_S2_fjLj1536ELj1ELj1ELj4ELj8ENS_18Kernel_traits_baseILj1536ES2_S2_S2_S2_fjLj128EEEEELb1ELb1ELb1ELb1EEEvNS_9BwdParamsE,(.L_x_6691 - _ZN10layer_norm13ln_bwd_kernelINS_13Kernel_traitsI6__halfS2_S2_S2_fjLj1536ELj1ELj1ELj4ELj8ENS_18Kernel_traits_baseILj1536ES2_S2_S2_S2_fjLj128EEEEELb1ELb1ELb1ELb1EEEvNS_9BwdParamsE)
        .other          _ZN10layer_norm13ln_bwd_kernelINS_13Kernel_traitsI6__halfS2_S2_S2_fjLj1536ELj1ELj1ELj4ELj8ENS_18Kernel_traits_baseILj1536ES2_S2_S2_S2_fjLj128EEEEELb1ELb1ELb1ELb1EEEvNS_9BwdParamsE,@"STO_CUDA_ENTRY STV_DEFAULT"
_ZN10layer_norm13ln_bwd_kernelINS_13Kernel_traitsI6__halfS2_S2_S2_fjLj1536ELj1ELj1ELj4ELj8ENS_18Kernel_traits_baseILj1536ES2_S2_S2_S2_fjLj128EEEEELb1ELb1ELb1ELb1EEEvNS_9BwdParamsE:
.text._ZN10layer_norm13ln_bwd_kernelINS_13Kernel_traitsI6__halfS2_S2_S2_fjLj1536ELj1ELj1ELj4ELj8ENS_18Kernel_traits_baseILj1536ES2_S2_S2_S2_fjLj128EEEEELb1ELb1ELb1ELb1EEEvNS_9BwdParamsE:
        /* <DEDUP_REMOVED lines=27> */
[----:B------:R-:W3:Y:S06]  /*01b0*/  LDCU.U8 UR27, c[0x0][0x410] ;  /* 0x00008200ff1b77ac */ /* 0x000eec0008000000 */
[----:B------:R-:W4:Y:S01]  /*01c0*/  LDC.64 R4, c[0x0][0x3e8] ;  /* 0x0000fa00ff047b82 */ /* 0x000f220000000a00 */
[----:B------:R-:W0:Y:S01]  /*01d0*/  LDCU UR26, c[0x0][0x400] ;  /* 0x00008000ff1a77ac */ /* 0x000e220008000800 */
[----:B------:R-:W0:Y:S01]  /*01e0*/  LDCU.64 UR22, c[0x0][0x408] ;  /* 0x00008100ff1677ac */ /* 0x000e220008000a00 */
[----:B------:R-:W0:Y:S01]  /*01f0*/  LDCU.64 UR4, c[0x0][0x438] ;  /* 0x00008700ff0477ac */ /* 0x000e220008000a00 */
[----:B------:R-:W0:Y:S02]  /*0200*/  LDCU.64 UR6, c[0x0][0x478] ;  /* 0x00008f00ff0677ac */ /* 0x000e240008000a00 */
[C---:B0-----:R-:W-:Y:S01]  /*0210*/  IMAD.WIDE.U32 R2, R0.reuse, 0x8, R2 ;  /* 0x0000000800027825 */ /* 0x041fe200078e0002 */
[----:B------:R-:W0:Y:S04]  /*0220*/  LDCU.128 UR12, c[0x0][0x3c0] ;  /* 0x00007800ff0c77ac */ /* 0x000e280008000c00 */
[----:B--2---:R-:W2:Y:S01]  /*0230*/  LDG.E.64 R76, desc[UR20][R2.64+0x800] ;  /* 0x00080014024c7981 */ /* 0x004ea2000c1e1b00 */
[----:B------:R-:W0:Y:S01]  /*0240*/  LDCU.128 UR16, c[0x0][0x3f0] ;  /* 0x00007e00ff1077ac */ /* 0x000e220008000c00 */
[----:B----4-:R-:W-:-:S02]  /*0250*/  IMAD.WIDE.U32 R4, R0, 0x8, R4 ;  /* 0x0000000800047825 */ /* 0x010fc400078e0004 */
[----:B------:R-:W4:Y:S01]  /*0260*/  LDG.E.64 R78, desc[UR20][R2.64+0x400] ;  /* 0x00040014024e7981 */ /* 0x000f22000c1e1b00 */
[----:B------:R-:W0:Y:S03]  /*0270*/  LDCU.64 UR24, c[0x0][0x380] ;  /* 0x00007000ff1877ac */ /* 0x000e260008000a00 */
[----:B------:R-:W5:Y:S04]  /*0280*/  LDG.E.64 R80, desc[UR20][R2.64] ;  /* 0x0000001402507981 */ /* 0x000f68000c1e1b00 */
[----:B------:R-:W3:Y:S04]  /*0290*/  LDG.E.64 R82, desc[UR20][R4.64+0x800] ;  /* 0x0008001404527981 */ /* 0x000ee8000c1e1b00 */
[----:B------:R-:W3:Y:S04]  /*02a0*/  LDG.E.64 R84, desc[UR20][R4.64+0x400] ;  /* 0x0004001404547981 */ /* 0x000ee8000c1e1b00 */
[----:B------:R-:W3:Y:S01]  /*02b0*/  LDG.E.64 R86, desc[UR20][R4.64] ;  /* 0x0000001404567981 */ /* 0x000ee2000c1e1b00 */
[----:B------:R-:W-:Y:S01]  /*02c0*/  HFMA2 R54, -RZ, RZ, 0, 0 ;  /* 0x00000000ff367431 */ /* 0x000fe200000001ff */
[----:B------:R-:W-:Y:S01]  /*02d0*/  UPLOP3.LUT UP2, UPT, UPT, UPT, UPT, 0x40, 0x4 ;  /* 0x000000000004789c */ /* 0x000fe20003f4e870 */
[----:B--2---:R-:W-:-:S02]  /*02e0*/  SHF.R.U64 R72, R76, 0x10, R77 ;  /* 0x000000104c487819 */ /* 0x004fc4000000124d */
[----:B------:R-:W-:Y:S02]  /*02f0*/  SHF.R.U32.HI R73, RZ, 0x10, R77 ;  /* 0x00000010ff497819 */ /* 0x000fe4000001164d */
[--C-:B----4-:R-:W-:Y:S02]  /*0300*/  SHF.R.U64 R74, R78, 0x10, R79.reuse ;  /* 0x000000104e4a7819 */ /* 0x110fe4000000124f */
[----:B------:R-:W-:Y:S02]  /*0310*/  SHF.R.U32.HI R75, RZ, 0x10, R79 ;  /* 0x00000010ff4b7819 */ /* 0x000fe4000001164f */
[--C-:B-----5:R-:W-:Y:S02]  /*0320*/  SHF.R.U64 R96, R80, 0x10, R81.reuse ;  /* 0x0000001050607819 */ /* 0x120fe40000001251 */
[----:B------:R-:W-:Y:S02]  /*0330*/  SHF.R.U32.HI R97, RZ, 0x10, R81 ;  /* 0x00000010ff617819 */ /* 0x000fe40000011651 */
[----:B---3--:R-:W-:-:S02]  /*0340*/  SHF.R.U64 R98, R82, 0x10, R83 ;  /* 0x0000001052627819 */ /* 0x008fc40000001253 */
[----:B------:R-:W-:Y:S02]  /*0350*/  SHF.R.U32.HI R99, RZ, 0x10, R83 ;  /* 0x00000010ff637819 */ /* 0x000fe40000011653 */
[--C-:B------:R-:W-:Y:S02]  /*0360*/  SHF.R.U64 R103, R84, 0x10, R85.reuse ;  /* 0x0000001054677819 */ /* 0x100fe40000001255 */
[----:B------:R-:W-:Y:S02]  /*0370*/  SHF.R.U32.HI R3, RZ, 0x10, R85 ;  /* 0x00000010ff037819 */ /* 0x000fe40000011655 */
[--C-:B------:R-:W-:Y:S02]  /*0380*/  SHF.R.U64 R104, R86, 0x10, R87.reuse ;  /* 0x0000001056687819 */ /* 0x100fe40000001257 */
[----:B------:R-:W-:Y:S02]  /*0390*/  SHF.R.U32.HI R2, RZ, 0x10, R87 ;  /* 0x00000010ff027819 */ /* 0x000fe40000011657 */
[----:B------:R-:W-:-:S02]  /*03a0*/  PRMT R72, R72, 0x5410, R72 ;  /* 0x0000541048487816 */ /* 0x000fc40000000048 */
[----:B------:R-:W-:Y:S02]  /*03b0*/  PRMT R73, R73, 0x5410, R73 ;  /* 0x0000541049497816 */ /* 0x000fe40000000049 */
[----:B------:R-:W-:Y:S02]  /*03c0*/  PRMT R74, R74, 0x5410, R74 ;  /* 0x000054104a4a7816 */ /* 0x000fe4000000004a */
[----:B------:R-:W-:Y:S02]  /*03d0*/  PRMT R75, R75, 0x5410, R75 ;  /* 0x000054104b4b7816 */ /* 0x000fe4000000004b */
[----:B------:R-:W-:Y:S02]  /*03e0*/  PRMT R96, R96, 0x5410, R96 ;  /* 0x0000541060607816 */ /* 0x000fe40000000060 */
[----:B------:R-:W-:Y:S02]  /*03f0*/  PRMT R97, R97, 0x5410, R97 ;  /* 0x0000541061617816 */ /* 0x000fe40000000061 */
[----:B------:R-:W-:-:S02]  /*0400*/  PRMT R98, R98, 0x5410, R98 ;  /* 0x0000541062627816 */ /* 0x000fc40000000062 */
[----:B------:R-:W-:Y:S02]  /*0410*/  PRMT R99, R99, 0x5410, R99 ;  /* 0x0000541063637816 */ /* 0x000fe40000000063 */
[----:B------:R-:W-:Y:S02]  /*0420*/  PRMT R103, R103, 0x5410, R3 ;  /* 0x0000541067677816 */ /* 0x000fe40000000003 */
[----:B01----:R-:W-:-:S07]  /*0430*/  PRMT R104, R104, 0x5410, R2 ;  /* 0x0000541068687816 */ /* 0x003fce0000000002 */
.L_x_1304:
        /* <DEDUP_REMOVED lines=32> */
[----:B------:R-:W-:Y:S01]  /*0640*/  UIMAD.WIDE UR30, UR8, 0x4, UR12 ;  /* 0x00000004081e78a5 */ /* 0x000fe2000f8e020c */
[--C-:B------:R-:W-:Y:S01]  /*0650*/  IMAD.WIDE.U32 R6, R7, 0x8, R2.reuse ;  /* 0x0000000807067825 */ /* 0x100fe200078e0002 */
[----:B------:R-:W2:Y:S01]  /*0660*/  LDG.E.64 R4, desc[UR20][R4.64] ;  /* 0x0000001404047981 */ /* 0x000ea2000c1e1b00 */
[----:B------:R-:W-:Y:S02]  /*0670*/  LEA.HI.SX32 R63, R63, R0, 0x1e ;  /* 0x000000003f3f7211 */ /* 0x000fe400078ff2ff */
[----:B------:R-:W-:-:S02]  /*0680*/  IMAD.WIDE.U32 R12, R13, 0x8, R2 ;  /* 0x000000080d0c7825 */ /* 0x000fc400078e0002 */
[C---:B------:R-:W-:Y:S01]  /*0690*/  IADD3 R67, PT, PT, R63.reuse, 0x80, RZ ;  /* 0x000000803f437810 */ /* 0x040fe20007ffe0ff */
[----:B------:R-:W3:Y:S01]  /*06a0*/  LDG.E.64 R6, desc[UR20][R6.64] ;  /* 0x0000001406067981 */ /* 0x000ee2000c1e1b00 */
[C-C-:B-1----:R-:W-:Y:S01]  /*06b0*/  IMAD.WIDE.U32 R14, R63.reuse, 0x8, R10.reuse ;  /* 0x000000083f0e7825 */ /* 0x142fe200078e000a */
[----:B------:R-:W-:Y:S01]  /*06c0*/  IADD3 R65, PT, PT, R63, 0x100, RZ ;  /* 0x000001003f417810 */ /* 0x000fe20007ffe0ff */
[----:B------:R-:W-:Y:S01]  /*06d0*/  UISETP.GE.AND UP3, UPT, UR11, 0x1, UPT ;  /* 0x000000010b00788c */ /* 0x000fe2000bf66270 */
[----:B------:R-:W-:Y:S01]  /*06e0*/  MOV R60, UR30 ;  /* 0x0000001e003c7c02 */ /* 0x000fe20008000f00 */
[--C-:B------:R-:W-:Y:S01]  /*06f0*/  IMAD.WIDE.U32 R8, R67, 0x8, R10.reuse ;  /* 0x0000000843087825 */ /* 0x100fe200078e000a */
[----:B------:R-:W-:Y:S01]  /*0700*/  MOV R61, UR31 ;  /* 0x0000001f003d7c02 */ /* 0x000fe20008000f00 */
[----:B------:R-:W4:Y:S01]  /*0710*/  LDG.E.64 R14, desc[UR20][R14.64] ;  /* 0x000000140e0e7981 */ /* 0x000f22000c1e1b00 */
[----:B------:R-:W0:Y:S01]  /*0720*/  LDC.64 R2, c[0x0][0x3b0] ;  /* 0x0000ec00ff027b82 */ /* 0x000e220000000a00 */
[----:B------:R-:W-:-:S02]  /*0730*/  IMAD.WIDE.U32 R10, R65, 0x8, R10 ;  /* 0x00000008410a7825 */ /* 0x000fc400078e000a */
[----:B------:R-:W4:Y:S04]  /*0740*/  LDG.E.64 R12, desc[UR20][R12.64] ;  /* 0x000000140c0c7981 */ /* 0x000f28000c1e1b00 */
[----:B------:R-:W4:Y:S04]  /*0750*/  LDG.E.64 R8, desc[UR20][R8.64] ;  /* 0x0000001408087981 */ /* 0x000f28000c1e1b00 */
[----:B------:R1:W4:Y:S04]  /*0760*/  LDG.E R60, desc[UR20][R60.64] ;  /* 0x000000143c3c7981 */ /* 0x000328000c1e1900 */
[----:B------:R-:W4:Y:S01]  /*0770*/  LDG.E.64 R10, desc[UR20][R10.64] ;  /* 0x000000140a0a7981 */ /* 0x000f22000c1e1b00 */
[----:B------:R-:W-:-:S04]  /*0780*/  @UP3 UIADD3 UR9, UPT, UPT, UR11, -0x1, URZ ;  /* 0xffffffff0b093890 */ /* 0x000fc8000fffe0ff */
[----:B------:R-:W-:Y:S01]  /*0790*/  @UP3 UIMAD UR9, UR9, UR28, URZ ;  /* 0x0000001c090932a4 */ /* 0x000fe2000f8e02ff */
[----:B------:R-:W-:-:S03]  /*07a0*/  PLOP3.LUT P1, PT, PT, PT, UP3, 0x80, 0x8 ;  /* 0x000000000008781c */ /* 0x000fc60003f2f038 */
[----:B------:R-:W-:-:S04]  /*07b0*/  @UP3 USHF.R.S32.HI UR10, URZ, 0x1f, UR9 ;  /* 0x0000001fff0a3899 */ /* 0x000fc80008011409 */
[----:B------:R-:W-:Y:S01]  /*07c0*/  @UP3 ULEA.HI UR10, UR10, UR9, URZ, 0x2 ;  /* 0x000000090a0a3291 */ /* 0x000fe2000f8f10ff */
[----:B-1----:R-:W-:-:S05]  /*07d0*/  MOV R61, RZ ;  /* 0x000000ff003d7202 */ /* 0x002fca0000000f00 */
[----:B------:R-:W-:-:S04]  /*07e0*/  MOV R59, UR10 ;  /* 0x0000000a003b7c02 */ /* 0x000fc80008000f00 */
[----:B------:R-:W-:-:S04]  /*07f0*/  @P1 LEA.HI.SX32 R61, R59, R0, 0x1e ;  /* 0x000000003b3d1211 */ /* 0x000fc800078ff2ff */
[----:B------:R-:W-:-:S05]  /*0800*/  IADD3 R101, PT, PT, R61, 0x80, RZ ;  /* 0x000000803d657810 */ /* 0x000fca0007ffe0ff */
[----:B0-----:R-:W-:-:S06]  /*0810*/  IMAD.WIDE.U32 R100, R101, 0x4, R2 ;  /* 0x0000000465647825 */ /* 0x001fcc00078e0002 */
[----:B------:R-:W5:Y:S01]  /*0820*/  LDG.E R100, desc[UR20][R100.64] ;  /* 0x0000001464647981 */ /* 0x000f62000c1e1900 */
[----:B------:R-:W-:-:S04]  /*0830*/  ISETP.NE.U32.AND P0, PT, RZ, UR4, PT ;  /* 0x00000004ff007c0c */ /* 0x000fc8000bf05070 */
[----:B------:R-:W-:-:S13]  /*0840*/  ISETP.NE.AND.EX P0, PT, RZ, UR5, PT, P0 ;  /* 0x00000005ff007c0c */ /* 0x000fda000bf05300 */
[----:B------:R-:W0:Y:S08]  /*0850*/  @P0 LDC.64 R16, c[0x0][0x438] ;  /* 0x00010e00ff100b82 */ /* 0x000e300000000a00 */
[----:B------:R-:W1:Y:S08]  /*0860*/  @P0 LDC.64 R18, c[0x0][0x438] ;  /* 0x00010e00ff120b82 */ /* 0x000e700000000a00 */
[----:B------:R-:W1:Y:S01]  /*0870*/  @P0 LDC.64 R56, c[0x0][0x438] ;  /* 0x00010e00ff380b82 */ /* 0x000e620000000a00 */
[C---:B------:R-:W-:Y:S01]  /*0880*/  IMAD.WIDE.U32 R58, R61.reuse, 0x4, R2 ;  /* 0x000000043d3a7825 */ /* 0x040fe200078e0002 */
[----:B------:R-:W-:-:S04]  /*0890*/  IADD3 R61, PT, PT, R61, 0x100, RZ ;  /* 0x000001003d3d7810 */ /* 0x000fc80007ffe0ff */
[----:B------:R3:W5:Y:S01]  /*08a0*/  LDG.E R102, desc[UR20][R58.64] ;  /* 0x000000143a667981 */ /* 0x000762000c1e1900 */
[----:B0-----:R-:W-:-:S04]  /*08b0*/  @P0 IMAD.WIDE.U32 R16, R63, 0x8, R16 ;  /* 0x000000083f100825 */ /* 0x001fc800078e0010 */
[----:B------:R-:W-:Y:S01]  /*08c0*/  IMAD.WIDE.U32 R2, R61, 0x4, R2 ;  /* 0x000000043d027825 */ /* 0x000fe200078e0002 */
[----:B------:R-:W5:Y:S03]  /*08d0*/  @P0 LDG.E.64 R92, desc[UR20][R16.64] ;  /* 0x00000014105c0981 */ /* 0x000f66000c1e1b00 */
[----:B-1----:R-:W-:Y:S02]  /*08e0*/  @P0 IMAD.WIDE.U32 R18, R67, 0x8, R18 ;  /* 0x0000000843120825 */ /* 0x002fe400078e0012 */
[----:B------:R-:W5:Y:S04]  /*08f0*/  LDG.E R2, desc[UR20][R2.64] ;  /* 0x0000001402027981 */ /* 0x000f68000c1e1900 */
[----:B------:R0:W5:Y:S01]  /*0900*/  @P0 LDG.E.64 R90, desc[UR20][R18.64] ;  /* 0x00000014125a0981 */ /* 0x000162000c1e1b00 */
[----:B------:R-:W-:-:S05]  /*0910*/  @P0 IMAD.WIDE.U32 R56, R65, 0x8, R56 ;  /* 0x0000000841380825 */ /* 0x000fca00078e0038 */
[----:B------:R1:W5:Y:S01]  /*0920*/  @P0 LDG.E.64 R88, desc[UR20][R56.64] ;  /* 0x0000001438580981 */ /* 0x000362000c1e1b00 */
[----:B------:R-:W-:Y:S02]  /*0930*/  ISETP.NE.AND P0, PT, RZ, UR27, PT ;  /* 0x0000001bff007c0c */ /* 0x000fe4000bf05270 */
[----:B--2---:R-:W-:Y:S02]  /*0940*/  MOV R65, R4 ;  /* 0x0000000400417202 */ /* 0x004fe40000000f00 */
[--C-:B------:R-:W-:Y:S02]  /*0950*/  SHF.R.U64 R64, R4, 0x10, R5.reuse ;  /* 0x0000001004407819 */ /* 0x100fe40000001205 */
[----:B------:R-:W-:Y:S02]  /*0960*/  MOV R67, R5 ;  /* 0x0000000500437202 */ /* 0x000fe40000000f00 */
[----:B------:R-:W-:Y:S02]  /*0970*/  SHF.R.U32.HI R66, RZ, 0x10, R5 ;  /* 0x00000010ff427819 */ /* 0x000fe40000011605 */
[----:B---3--:R-:W-:-:S02]  /*0980*/  SHF.R.U64 R59, R6, 0x10, R7 ;  /* 0x00000010063b7819 */ /* 0x008fc40000001207 */
[----:B------:R-:W-:Y:S02]  /*0990*/  MOV R62, R7 ;  /* 0x00000007003e7202 */ /* 0x000fe40000000f00 */
[----:B----4-:R-:W-:Y:S01]  /*09a0*/  SHF.R.U32.HI R4, RZ, 0x10, R15 ;  /* 0x00000010ff047819 */ /* 0x010fe2000001160f */
[----:B------:R-:W-:Y:S01]  /*09b0*/  HADD2.F32 R5, -RZ, R15.H0_H0 ;  /* 0x2000000fff057230 */ /* 0x000fe20000004100 */
[----:B------:R-:W-:Y:S02]  /*09c0*/  SHF.R.U32.HI R61, RZ, 0x10, R7 ;  /* 0x00000010ff3d7819 */ /* 0x000fe40000011607 */
[----:B------:R-:W-:Y:S02]  /*09d0*/  MOV R63, R6 ;  /* 0x00000006003f7202 */ /* 0x000fe40000000f00 */
[----:B------:R-:W-:Y:S02]  /*09e0*/  MOV R58, R12 ;  /* 0x0000000c003a7202 */ /* 0x000fe40000000f00 */
[----:B------:R-:W-:-:S02]  /*09f0*/  SHF.R.U64 R0, R12, 0x10, R13 ;  /* 0x000000100c007819 */ /* 0x000fc4000000120d */
[----:B------:R-:W-:Y:S01]  /*0a00*/  SHF.R.U64 R7, R14, 0x10, R15 ;  /* 0x000000100e077819 */ /* 0x000fe2000000120f */
[----:B------:R-:W-:Y:S01]  /*0a10*/  HADD2.F32 R15, -RZ, R9.H0_H0 ;  /* 0x20000009ff0f7230 */ /* 0x000fe20000004100 */
[--C-:B------:R-:W-:Y:S02]  /*0a20*/  SHF.R.U64 R12, R8, 0x10, R9.reuse ;  /* 0x00000010080c7819 */ /* 0x100fe40000001209 */
[----:B------:R-:W-:Y:S01]  /*0a30*/  SHF.R.U32.HI R6, RZ, 0x10, R9 ;  /* 0x00000010ff067819 */ /* 0x000fe20000011609 */
[----:B------:R-:W-:Y:S01]  /*0a40*/  HADD2.F32 R9, -RZ, R4.H0_H0 ;  /* 0x20000004ff097230 */ /* 0x000fe20000004100 */
[----:B0-----:R-:W-:Y:S01]  /*0a50*/  MOV R19, R13 ;  /* 0x0000000d00137202 */ /* 0x001fe20000000f00 */
[----:B------:R-:W-:Y:S01]  /*0a60*/  HADD2.F32 R3, -RZ, R14.H0_H0 ;  /* 0x2000000eff037230 */ /* 0x000fe20000004100 */
[----:B-1----:R-:W-:Y:S01]  /*0a70*/  SHF.R.U32.HI R56, RZ, 0x10, R13 ;  /* 0x00000010ff387819 */ /* 0x002fe2000001160d */
[----:B------:R-:W-:Y:S01]  /*0a80*/  HADD2.F32 R13, -RZ, R8.H0_H0 ;  /* 0x20000008ff0d7230 */ /* 0x000fe20000004100 */
[----:B------:R-:W-:Y:S01]  /*0a90*/  FSEL R60, R60, RZ, !P0 ;  /* 0x000000ff3c3c7208 */ /* 0x000fe20004000000 */
[----:B------:R-:W-:Y:S01]  /*0aa0*/  HADD2.F32 R7, -RZ, R7.H0_H0 ;  /* 0x20000007ff077230 */ /* 0x000fe20000004100 */
[--C-:B------:R-:W-:Y:S01]  /*0ab0*/  SHF.R.U64 R17, R10, 0x10, R11.reuse ;  /* 0x000000100a117819 */ /* 0x100fe2000000120b */
[----:B------:R-:W-:Y:S01]  /*0ac0*/  HADD2.F32 R57, -RZ, R10.H0_H0 ;  /* 0x2000000aff397230 */ /* 0x000fe20000004100 */
[----:B------:R-:W-:Y:S01]  /*0ad0*/  SHF.R.U32.HI R71, RZ, 0x10, R11 ;  /* 0x00000010ff477819 */ /* 0x000fe2000001160b */
[----:B------:R-:W-:-:S02]  /*0ae0*/  HADD2.F32 R69, -RZ, R11.H0_H0 ;  /* 0x2000000bff457230 */ /* 0x000fc40000004100 */
[C---:B------:R-:W-:Y:S01]  /*0af0*/  FADD.FTZ R10, -R60.reuse, R9 ;  /* 0x000000093c0a7221 */ /* 0x040fe20000010100 */
[C---:B------:R-:W-:Y:S01]  /*0b00*/  FADD.FTZ R3, -R60.reuse, R3 ;  /* 0x000000033c037221 */ /* 0x040fe20000010100 */
[C---:B------:R-:W-:Y:S01]  /*0b10*/  FADD.FTZ R11, -R60.reuse, R13 ;  /* 0x0000000d3c0b7221 */ /* 0x040fe20000010100 */
[----:B------:R-:W-:Y:S02]  /*0b20*/  HADD2.F32 R9, -RZ, R12.H0_H0 ;  /* 0x2000000cff097230 */ /* 0x000fe40000004100 */
[C---:B------:R-:W-:Y:S01]  /*0b30*/  FADD.FTZ R13, -R60.reuse, R15 ;  /* 0x0000000f3c0d7221 */ /* 0x040fe20000010100 */
[----:B------:R-:W-:Y:S01]  /*0b40*/  FADD.FTZ R8, -R60, R7 ;  /* 0x000000073c087221 */ /* 0x000fe20000010100 */
[----:B------:R-:W-:Y:S02]  /*0b50*/  HADD2.F32 R15, -RZ, R6.H0_H0 ;  /* 0x20000006ff0f7230 */ /* 0x000fe40000004100 */
[----:B------:R-:W-:Y:S02]  /*0b60*/  HADD2.F32 R17, -RZ, R17.H0_H0 ;  /* 0x20000011ff117230 */ /* 0x000fe40000004100 */
[----:B------:R-:W-:-:S02]  /*0b70*/  HADD2.F32 R71, -RZ, R71.H0_H0 ;  /* 0x20000047ff477230 */ /* 0x000fc40000004100 */
[----:B------:R-:W-:Y:S01]  /*0b80*/  FMUL.FTZ R3, R3, UR29 ;  /* 0x0000001d03037c20 */ /* 0x000fe20008410000 */
        /* <DEDUP_REMOVED lines=9> */
[-C--:B------:R-:W-:Y:S01]  /*0c20*/  FMUL.FTZ R4, R4, R7.reuse ;  /* 0x0000000704047220 */ /* 0x080fe20000410000 */
[----:B------:R-:W-:Y:S01]  /*0c30*/  FFMA.FTZ R20, R3, R7, R20 ;  /* 0x0000000703147223 */ /* 0x000fe20000010014 */
[----:B------:R-:W-:Y:S01]  /*0c40*/  FADD.FTZ R44, R44, R7 ;  /* 0x000000072c2c7221 */ /* 0x000fe20000010000 */
[----:B------:R-:W-:-:S02]  /*0c50*/  HADD2.F32 R15, -RZ, R74.H1_H1 ;  /* 0x3000004aff0f7230 */ /* 0x000fc40000004100 */
[----:B------:R-:W-:Y:S01]  /*0c60*/  FMUL.FTZ R16, R16, UR29 ;  /* 0x0000001d10107c20 */ /* 0x000fe20008410000 */
[----:B------:R-:W-:Y:S02]  /*0c70*/  HADD2.F32 R60, -RZ, R59.H0_H0 ;  /* 0x2000003bff3c7230 */ /* 0x000fe40000004100 */
[----:B------:R-:W-:Y:S02]  /*0c80*/  HADD2.F32 R7, -RZ, R96.H1_H1 ;  /* 0x30000060ff077230 */ /* 0x000fe40000004100 */
[----:B------:R-:W-:Y:S02]  /*0c90*/  HADD2.F32 R64, -RZ, R64.H0_H0 ;  /* 0x20000040ff407230 */ /* 0x000fe40000004100 */
[----:B------:R-:W-:Y:S01]  /*0ca0*/  FMUL.FTZ R11, R11, UR29 ;  /* 0x0000001d0b0b7c20 */ /* 0x000fe20008410000 */
[----:B------:R-:W-:Y:S02]  /*0cb0*/  HADD2.F32 R12, -RZ, R78.H0_H0 ;  /* 0x2000004eff0c7230 */ /* 0x000fe40000004100 */
[----:B------:R-:W-:Y:S01]  /*0cc0*/  FMUL.FTZ R15, R15, R60 ;  /* 0x0000003c0f0f7220 */ /* 0x000fe20000410000 */
[----:B------:R-:W-:-:S02]  /*0cd0*/  HADD2.F32 R63, -RZ, R63.H0_H0 ;  /* 0x2000003fff3f7230 */ /* 0x000fc40000004100 */
[----:B------:R-:W-:Y:S01]  /*0ce0*/  FADD.FTZ R41, R41, R60 ;  /* 0x0000003c29297221 */ /* 0x000fe20000010000 */
[----:B------:R-:W-:Y:S02]  /*0cf0*/  HADD2.F32 R6, -RZ, R81.H0_H0 ;  /* 0x20000051ff067230 */ /* 0x000fe40000004100 */
[----:B------:R-:W-:Y:S01]  /*0d00*/  FFMA.FTZ R53, R16, R60, R53 ;  /* 0x0000003c10357223 */ /* 0x000fe20000010035 */
[----:B------:R-:W-:Y:S02]  /*0d10*/  HADD2.F32 R67, -RZ, R67.H0_H0 ;  /* 0x20000043ff437230 */ /* 0x000fe40000004100 */
[----:B------:R-:W-:Y:S01]  /*0d20*/  FMUL.FTZ R7, R7, R64 ;  /* 0x0000004007077220 */ /* 0x000fe20000410000 */
[----:B------:R-:W-:Y:S01]  /*0d30*/  FADD.FTZ R60, RZ, R4 ;  /* 0x00000004ff3c7221 */ /* 0x000fe20000010000 */
[----:B------:R-:W-:Y:S01]  /*0d40*/  FMUL.FTZ R8, R8, UR29 ;  /* 0x0000001d08087c20 */ /* 0x000fe20008410000 */
[----:B------:R-:W-:Y:S01]  /*0d50*/  FFMA.FTZ R59, R3, R4, RZ ;  /* 0x00000004033b7223 */ /* 0x000fe200000100ff */
[----:B------:R-:W-:Y:S01]  /*0d60*/  FMUL.FTZ R5, R5, UR29 ;  /* 0x0000001d05057c20 */ /* 0x000fe20008410000 */
[----:B------:R-:W-:-:S02]  /*0d70*/  HADD2.F32 R17, -RZ, R62.H0_H0 ;  /* 0x2000003eff117230 */ /* 0x000fc40000004100 */
[-C--:B------:R-:W-:Y:S01]  /*0d80*/  FMUL.FTZ R12, R12, R63.reuse ;  /* 0x0000003f0c0c7220 */ /* 0x080fe20000410000 */
[----:B------:R-:W-:Y:S02]  /*0d90*/  HADD2.F32 R9, -RZ, R97.H1_H1 ;  /* 0x30000061ff097230 */ /* 0x000fe40000004100 */
[----:B------:R-:W-:Y:S01]  /*0da0*/  FADD.FTZ R40, R40, R63 ;  /* 0x0000003f28287221 */ /* 0x000fe20000010000 */
[----:B------:R-:W-:Y:S02]  /*0db0*/  HADD2.F32 R66, -RZ, R66.H0_H0 ;  /* 0x20000042ff427230 */ /* 0x000fe40000004100 */
[----:B------:R-:W-:Y:S01]  /*0dc0*/  FFMA.FTZ R52, R11, R63, R52 ;  /* 0x0000003f0b347223 */ /* 0x000fe20000010034 */
[----:B------:R-:W-:Y:S02]  /*0dd0*/  HADD2.F32 R62, -RZ, R61.H0_H0 ;  /* 0x2000003dff3e7230 */ /* 0x000fe40000004100 */
[----:B------:R-:W-:Y:S01]  /*0de0*/  FMUL.FTZ R6, R6, R67 ;  /* 0x0000004306067220 */ /* 0x000fe20000410000 */
[----:B------:R-:W-:-:S02]  /*0df0*/  HADD2.F32 R63, -RZ, R58.H0_H0 ;  /* 0x2000003aff3f7230 */ /* 0x000fc40000004100 */
[----:B------:R-:W-:Y:S01]  /*0e00*/  FADD.FTZ R61, R7, R60 ;  /* 0x0000003c073d7221 */ /* 0x000fe20000010000 */
[----:B------:R-:W-:Y:S01]  /*0e10*/  FFMA.FTZ R58, R8, R7, R59 ;  /* 0x00000007083a7223 */ /* 0x000fe2000001003b */
[----:B------:R-:W-:Y:S01]  /*0e20*/  FFMA.FTZ R22, R5, R67, R22 ;  /* 0x0000004305167223 */ /* 0x000fe20000010016 */
[----:B------:R-:W-:Y:S01]  /*0e30*/  FADD.FTZ R46, R46, R67 ;  /* 0x000000432e2e7221 */ /* 0x000fe20000010000 */
[----:B------:R-:W-:Y:S02]  /*0e40*/  HADD2.F32 R67, -RZ, R19.H0_H0 ;  /* 0x20000013ff437230 */ /* 0x000fe40000004100 */
[----:B------:R-:W-:Y:S01]  /*0e50*/  FMUL.FTZ R9, R9, R66 ;  /* 0x0000004209097220 */ /* 0x000fe20000410000 */
[----:B------:R-:W-:Y:S01]  /*0e60*/  FMUL.FTZ R19, R57, UR29 ;  /* 0x0000001d39137c20 */ /* 0x000fe20008410000 */
[----:B------:R-:W-:Y:S01]  /*0e70*/  FADD.FTZ R60, R6, R61 ;  /* 0x0000003d063c7221 */ /* 0x000fe20000010000 */
[----:B------:R-:W-:Y:S01]  /*0e80*/  FMUL.FTZ R10, R10, UR29 ;  /* 0x0000001d0a0a7c20 */ /* 0x000fe20008410000 */
[----:B------:R-:W-:-:S02]  /*0e90*/  FFMA.FTZ R57, R5, R6, R58 ;  /* 0x0000000605397223 */ /* 0x000fc4000001003a */
[----:B------:R-:W-:Y:S01]  /*0ea0*/  FADD.FTZ R59, R9, R60 ;  /* 0x0000003c093b7221 */ /* 0x000fe20000010000 */
[----:B------:R-:W-:Y:S02]  /*0eb0*/  HADD2.F32 R14, -RZ, R79.H0_H0 ;  /* 0x2000004fff0e7230 */ /* 0x000fe40000004100 */
[----:B------:R-:W-:Y:S01]  /*0ec0*/  FFMA.FTZ R60, R10, R9, R57 ;  /* 0x000000090a3c7223 */ /* 0x000fe20000010039 */
[----:B------:R-:W-:Y:S01]  /*0ed0*/  FMUL.FTZ R13, R13, UR29 ;  /* 0x0000001d0d0d7c20 */ /* 0x000fe20008410000 */
[----:B------:R-:W-:Y:S02]  /*0ee0*/  FADD.FTZ R58, R12, R59 ;  /* 0x0000003b0c3a7221 */ /* 0x000fe40000010000 */
[----:B------:R-:W-:Y:S01]  /*0ef0*/  FFMA.FTZ R57, R11, R12, R60 ;  /* 0x0000000c0b397223 */ /* 0x000fe2000001003c */
[-C--:B------:R-:W-:Y:S01]  /*0f00*/  FMUL.FTZ R14, R14, R17.reuse ;  /* 0x000000110e0e7220 */ /* 0x080fe20000410000 */
[----:B------:R-:W-:Y:S01]  /*0f10*/  FADD.FTZ R42, R42, R17 ;  /* 0x000000112a2a7221 */ /* 0x000fe20000010000 */
[----:B------:R-:W-:Y:S01]  /*0f20*/  FFMA.FTZ R54, R13, R17, R54 ;  /* 0x000000110d367223 */ /* 0x000fe20000010036 */
[----:B------:R-:W-:-:S02]  /*0f30*/  HADD2.F32 R17, -RZ, R75.H1_H1 ;  /* 0x3000004bff117230 */ /* 0x000fc40000004100 */
[----:B------:R-:W-:Y:S01]  /*0f40*/  FADD.FTZ R59, R58, R15 ;  /* 0x0000000f3a3b7221 */ /* 0x000fe20000010000 */
[----:B------:R-:W-:Y:S01]  /*0f50*/  FADD.FTZ R47, R47, R66 ;  /* 0x000000422f2f7221 */ /* 0x000fe20000010000 */
[----:B------:R-:W-:Y:S01]  /*0f60*/  FFMA.FTZ R23, R10, R66, R23 ;  /* 0x000000420a177223 */ /* 0x000fe20000010017 */
[----:B------:R-:W-:Y:S01]  /*0f70*/  FFMA.FTZ R58, R16, R15, R57 ;  /* 0x0000000f103a7223 */ /* 0x000fe20000010039 */
[----:B------:R-:W-:Y:S02]  /*0f80*/  HADD2.F32 R66, -RZ, R77.H0_H0 ;  /* 0x2000004dff427230 */ /* 0x000fe40000004100 */
[----:B------:R-:W-:Y:S01]  /*0f90*/  FADD.FTZ R45, R45, R64 ;  /* 0x000000402d2d7221 */ /* 0x000fe20000010000 */
[----:B------:R-:W-:Y:S01]  /*0fa0*/  FFMA.FTZ R21, R8, R64, R21 ;  /* 0x0000004008157223 */ /* 0x000fe20000010015 */
[----:B------:R-:W-:Y:S01]  /*0fb0*/  FMUL.FTZ R65, R65, UR29 ;  /* 0x0000001d41417c20 */ /* 0x000fe20008410000 */
[----:B------:R-:W-:Y:S02]  /*0fc0*/  HADD2.F32 R64, -RZ, R76.H0_H0 ;  /* 0x2000004cff407230 */ /* 0x000fe40000004100 */
[----:B------:R-:W-:Y:S01]  /*0fd0*/  FMUL.FTZ R18, R18, UR29 ;  /* 0x0000001d12127c20 */ /* 0x000fe20008410000 */
[----:B------:R-:W-:-:S02]  /*0fe0*/  HADD2.F32 R60, -RZ, R0.H0_H0 ;  /* 0x20000000ff3c7230 */ /* 0x000fc40000004100 */
[----:B------:R-:W-:Y:S01]  /*0ff0*/  FMUL.FTZ R17, R17, R62 ;  /* 0x0000003e11117220 */ /* 0x000fe20000410000 */
[----:B------:R-:W-:Y:S01]  /*1000*/  FADD.FTZ R0, R59, R14 ;  /* 0x0000000e3b007221 */ /* 0x000fe20000010000 */
[----:B------:R-:W-:Y:S01]  /*1010*/  FFMA.FTZ R57, R13, R14, R58 ;  /* 0x0000000e0d397223 */ /* 0x000fe2000001003a */
[-C--:B------:R-:W-:Y:S01]  /*1020*/  FMUL.FTZ R66, R66, R67.reuse ;  /* 0x0000004342427220 */ /* 0x080fe20000410000 */
[----:B------:R-:W-:Y:S01]  /*1030*/  FADD.FTZ R38, R38, R67 ;  /* 0x0000004326267221 */ /* 0x000fe20000010000 */
[----:B------:R-:W-:Y:S01]  /*1040*/  FFMA.FTZ R50, R65, R67, R50 ;  /* 0x0000004341327223 */ /* 0x000fe20000010032 */
[----:B------:R-:W-:Y:S02]  /*1050*/  HADD2.F32 R67, -RZ, R72.H1_H1 ;  /* 0x30000048ff437230 */ /* 0x000fe40000004100 */
[----:B------:R-:W-:Y:S01]  /*1060*/  FMUL.FTZ R64, R64, R63 ;  /* 0x0000003f40407220 */ /* 0x000fe20000410000 */
[----:B------:R-:W-:Y:S02]  /*1070*/  HADD2.F32 R58, -RZ, R56.H0_H0 ;  /* 0x20000038ff3a7230 */ /* 0x000fe40000004100 */
[----:B------:R-:W-:Y:S01]  /*1080*/  FADD.FTZ R59, R0, R17 ;  /* 0x00000011003b7221 */ /* 0x000fe20000010000 */
[----:B------:R-:W-:Y:S01]  /*1090*/  FFMA.FTZ R56, R18, R17, R57 ;  /* 0x0000001112387223 */ /* 0x000fe20000010039 */
[----:B------:R-:W-:Y:S01]  /*10a0*/  FMUL.FTZ R67, R67, R60 ;  /* 0x0000003c43437220 */ /* 0x000fe20000410000 */
[----:B------:R-:W-:Y:S01]  /*10b0*/  FMUL.FTZ R68, R68, UR29 ;  /* 0x0000001d44447c20 */ /* 0x000fe20008410000 */
[----:B------:R-:W-:Y:S01]  /*10c0*/  FADD.FTZ R0, R59, R64 ;  /* 0x000000403b007221 */ /* 0x000fe20000010000 */
[----:B------:R-:W-:Y:S01]  /*10d0*/  FFMA.FTZ R56, R19, R64, R56 ;  /* 0x0000004013387223 */ /* 0x000fe20000010038 */
[----:B------:R-:W-:-:S02]  /*10e0*/  HADD2.F32 R69, -RZ, R73.H1_H1 ;  /* 0x30000049ff457230 */ /* 0x000fc40000004100 */
        /* <DEDUP_REMOVED lines=17> */
.L_x_1244:
        /* <DEDUP_REMOVED lines=30> */
[----:B------:R-:W-:-:S04]  /*13e0*/  MOV R93, UR10 ;  /* 0x0000000a005d7c02 */ /* 0x000fc80008000f00 */
[----:B------:R-:W-:-:S04]  /*13f0*/  LEA.HI.SX32 R93, R93, R0, 0x1e ;  /* 0x000000005d5d7211 */ /* 0x000fc800078ff2ff */
[----:B------:R-:W-:Y:S01]  /*1400*/  IADD3 R91, PT, PT, R93, 0x80, RZ ;  /* 0x000000805d5b7810 */ /* 0x000fe20007ffe0ff */
[----:B0-----:R-:W-:Y:S01]  /*1410*/  IMAD.WIDE.U32 R56, R63, 0x4, R58 ;  /* 0x000000043f387825 */ /* 0x001fe200078e003a */
[----:B------:R-:W-:-:S03]  /*1420*/  IADD3 R63, PT, PT, R93, 0x100, RZ ;  /* 0x000001005d3f7810 */ /* 0x000fc60007ffe0ff */
[----:B-----5:R-:W-:Y:S01]  /*1430*/  IMAD.WIDE.U32 R100, R101, 0x4, R58 ;  /* 0x0000000465647825 */ /* 0x020fe200078e003a */
[----:B------:R2:W5:Y:S03]  /*1440*/  LDG.E R102, desc[UR20][R56.64] ;  /* 0x0000001438667981 */ /* 0x000566000c1e1900 */
[--C-:B-1----:R-:W-:Y:S02]  /*1450*/  IMAD.WIDE.U32 R92, R93, 0x8, R88.reuse ;  /* 0x000000085d5c7825 */ /* 0x102fe400078e0058 */
[----:B------:R2:W5:Y:S02]  /*1460*/  LDG.E R100, desc[UR20][R100.64] ;  /* 0x0000001464647981 */ /* 0x000564000c1e1900 */
[--C-:B------:R-:W-:Y:S02]  /*1470*/  IMAD.WIDE.U32 R90, R91, 0x8, R88.reuse ;  /* 0x000000085b5a7825 */ /* 0x100fe400078e0058 */
[----:B------:R-:W5:Y:S02]  /*1480*/  LDG.E.64 R92, desc[UR20][R92.64] ;  /* 0x000000145c5c7981 */ /* 0x000f64000c1e1b00 */
[----:B------:R-:W-:-:S02]  /*1490*/  IMAD.WIDE.U32 R88, R63, 0x8, R88 ;  /* 0x000000083f587825 */ /* 0x000fc400078e0058 */
[----:B------:R-:W5:Y:S02]  /*14a0*/  LDG.E.64 R90, desc[UR20][R90.64] ;  /* 0x000000145a5a7981 */ /* 0x000f64000c1e1b00 */
[----:B------:R-:W-:Y:S02]  /*14b0*/  IMAD.WIDE.U32 R58, R71, 0x4, R58 ;  /* 0x00000004473a7825 */ /* 0x000fe400078e003a */
[----:B------:R-:W5:Y:S04]  /*14c0*/  LDG.E.64 R88, desc[UR20][R88.64] ;  /* 0x0000001458587981 */ /* 0x000f68000c1e1b00 */
[----:B------:R2:W5:Y:S02]  /*14d0*/  LDG.E R2, desc[UR20][R58.64] ;  /* 0x000000143a027981 */ /* 0x000564000c1e1900 */
.L_x_1245:
[----:B0-2---:R-:W0:Y:S01]  /*14e0*/  SHFL.DOWN PT, R57, R60, 0x10, 0x1f ;  /* 0x0a001f003c397f89 */ /* 0x005e2200000e0000 */
        /* <DEDUP_REMOVED lines=31> */
.L_x_1247:
[----:B------:R-:W-:Y:S05]  /*16e0*/  BSYNC.RECONVERGENT B0 ;  /* 0x0000000000007941 */ /* 0x000fea0003800200 */
.L_x_1246:
        /* <DEDUP_REMOVED lines=8> */
[----:B0-----:R-:W-:-:S04]  /*1770*/  MOV R57, UR9 ;  /* 0x0000000900397c02 */ /* 0x001fc80008000f00 */
        /* <DEDUP_REMOVED lines=51> */
[----:B------:R-:W-:Y:S02]  /*1ab0*/  @P1 HADD2.F32 R59, -RZ, R86.H0_H0 ;  /* 0x20000056ff3b1230 */ /* 0x000fe40000004100 */
[----:B------:R-:W-:Y:S02]  /*1ac0*/  @P1 HADD2.F32 R56, -RZ, R105.H0_H0 ;  /* 0x20000069ff381230 */ /* 0x000fe40000004100 */
[----:B------:R-:W-:-:S04]  /*1ad0*/  FMUL.FTZ R57, R57, UR23 ;  /* 0x0000001739397c20 */ /* 0x000fc80008410000 */
[----:B------:R-:W-:Y:S01]  /*1ae0*/  FMUL.FTZ R62, R57, UR22 ;  /* 0x00000016393e7c20 */ /* 0x000fe20008410000 */
[----:B------:R-:W-:-:S03]  /*1af0*/  HFMA2 R57, -RZ, RZ, 0, 0 ;  /* 0x00000000ff397431 */ /* 0x000fc600000001ff */
[C---:B------:R-:W-:Y:S01]  /*1b00*/  @P1 FMUL.FTZ R58, R62.reuse, R59 ;  /* 0x0000003b3e3a1220 */ /* 0x040fe20000410000 */
[----:B------:R-:W-:-:S04]  /*1b10*/  @P1 FMUL.FTZ R57, R62, R56 ;  /* 0x000000383e391220 */ /* 0x000fc80000410000 */
[----:B------:R-:W-:Y:S01]  /*1b20*/  F2FP.F16.F32.PACK_AB R58, RZ, R58 ;  /* 0x0000003aff3a723e */ /* 0x000fe200000000ff */
[----:B------:R-:W-:-:S03]  /*1b30*/  FADD.FTZ R32, R32, R57 ;  /* 0x0000003920207221 */ /* 0x000fc60000010000 */
[----:B------:R-:W-:-:S07]  /*1b40*/  PRMT R72, R58, 0x7610, R72 ;  /* 0x000076103a487816 */ /* 0x000fce0000000048 */
.L_x_1250:
        /* <DEDUP_REMOVED lines=9> */
[----:B------:R-:W-:Y:S02]  /*1be0*/  @P0 HADD2.F32 R57, -RZ, R106.H1_H1 ;  /* 0x3000006aff390230 */ /* 0x000fe40000004100 */
        /* <DEDUP_REMOVED lines=8> */
.L_x_1251:
        /* <DEDUP_REMOVED lines=18> */
.L_x_1252:
[----:B------:R-:W-:Y:S05]  /*1d90*/  BRA.U !UP3, `(.L_x_1253) ;  /* 0x0000000d0bd47547 */ /* 0x000fea000b800000 */
[----:B------:R-:W-:Y:S01]  /*1da0*/  FFMA.FTZ R56, R10, UR11, R60 ;  /* 0x0000000b0a387c23 */ /* 0x000fe2000801003c */
[----:B-----5:R-:W-:Y:S02]  /*1db0*/  ISETP.GE.U32.AND P0, PT, R102, 0x1000000, PT ;  /* 0x010000006600780c */ /* 0x020fe40003f06070 */
[----:B------:R-:W-:Y:S01]  /*1dc0*/  ISETP.LT.AND P1, PT, RZ, UR32, PT ;  /* 0x00000020ff007c0c */ /* 0x000fe2000bf21270 */
[----:B------:R-:W-:Y:S01]  /*1dd0*/  FADD.FTZ R56, R9, -R56 ;  /* 0x8000003809387221 */ /* 0x000fe20000010000 */
[----:B------:R-:W-:-:S03]  /*1de0*/  MOV R58, RZ ;  /* 0x000000ff003a7202 */ /* 0x000fc60000000f00 */
[----:B------:R-:W-:-:S05]  /*1df0*/  FMUL.FTZ R56, R56, UR29 ;  /* 0x0000001d38387c20 */ /* 0x000fca0008410000 */
[----:B------:R-:W-:Y:S01]  /*1e00*/  FSEL R56, R56, RZ, P1 ;  /* 0x000000ff38387208 */ /* 0x000fe20000800000 */
[----:B------:R-:W-:Y:S02]  /*1e10*/  @P0 HADD2.F32 R59, -RZ, R104.H1_H1 ;  /* 0x30000068ff3b0230 */ /* 0x000fe40000004100 */
        /* <DEDUP_REMOVED lines=8> */
[----:B------:R-:W-:Y:S01]  /*1ea0*/  PRMT R75, R58, 0x7610, R75 ;  /* 0x000076103a4b7816 */ /* 0x000fe2000000004b */
[----:B------:R-:W-:Y:S06]  /*1eb0*/  BRA `(.L_x_1253) ;  /* 0x0000000c008c7947 */ /* 0x000fec0003800000 */
.L_x_1249:
        /* <DEDUP_REMOVED lines=25> */
.L_x_1254:
        /* <DEDUP_REMOVED lines=16> */
.L_x_1255:
[----:B------:R-:W-:Y:S02]  /*2150*/  F2FP.F16.F32.PACK_AB R94, RZ, R62 ;  /* 0x0000003eff5e723e */ /* 0x000fe400000000ff */
[----:B------:R-:W-:Y:S02]  /*2160*/  FSEL R63, R63, RZ, P0 ;  /* 0x000000ff3f3f7208 */ /* 0x000fe40000000000 */
[----:B------:R-:W-:Y:S01]  /*2170*/  FSEL R59, R95, RZ, P0 ;  /* 0x000000ff5f3b7208 */ /* 0x000fe20000000000 */
[----:B------:R-:W-:Y:S06]  /*2180*/  BRA.U !UP3, `(.L_x_1256) ;  /* 0x000000010b307547 */ /* 0x000fec000b800000 */
[----:B-----5:R-:W-:Y:S01]  /*2190*/  LOP3.LUT P0, RZ, R102, 0xff0000, RZ, 0xc0, !PT ;  /* 0x00ff000066ff7812 */ /* 0x020fe2000780c0ff */
[----:B------:R-:W-:Y:S01]  /*21a0*/  FMUL.FTZ R57, R59, UR23 ;  /* 0x000000173b397c20 */ /* 0x000fe20008410000 */
[----:B------:R-:W-:-:S03]  /*21b0*/  MOV R58, RZ ;  /* 0x000000ff003a7202 */ /* 0x000fc60000000f00 */
[----:B------:R-:W-:Y:S01]  /*21c0*/  FMUL.FTZ R62, R57, UR22 ;  /* 0x00000016393e7c20 */ /* 0x000fe20008410000 */
[----:B------:R-:W-:-:S07]  /*21d0*/  HFMA2 R57, -RZ, RZ, 0, 0 ;  /* 0x00000000ff397431 */ /* 0x000fce00000001ff */
[----:B------:R-:W-:Y:S02]  /*21e0*/  @P0 HADD2.F32 R101, -RZ, R87.H0_H0 ;  /* 0x20000057ff650230 */ /* 0x000fe40000004100 */
[----:B------:R-:W-:-:S03]  /*21f0*/  @P0 HADD2.F32 R95, -RZ, R106.H0_H0 ;  /* 0x2000006aff5f0230 */ /* 0x000fc60000004100 */
[-C--:B------:R-:W-:Y:S02]  /*2200*/  @P0 FMUL.FTZ R58, R101, R62.reuse ;  /* 0x0000003e653a0220 */ /* 0x080fe40000410000 */
[----:B------:R-:W-:-:S03]  /*2210*/  @P0 FMUL.FTZ R57, R95, R62 ;  /* 0x0000003e5f390220 */ /* 0x000fc60000410000 */
[----:B------:R-:W-:Y:S01]  /*2220*/  F2FP.F16.F32.PACK_AB R58, RZ, R58 ;  /* 0x0000003aff3a723e */ /* 0x000fe200000000ff */
[----:B------:R-:W-:-:S03]  /*2230*/  FADD.FTZ R34, R34, R57 ;  /* 0x0000003922227221 */ /* 0x000fc60000010000 */
[----:B------:R-:W-:-:S07]  /*2240*/  PRMT R74, R58, 0x7610, R74 ;  /* 0x000076103a4a7816 */ /* 0x000fce000000004a */
.L_x_1256:
        /* <DEDUP_REMOVED lines=19> */
.L_x_1248:
[----:B------:R-:W-:-:S04]  /*2380*/  UISETP.NE.U32.AND UP0, UPT, UR6, URZ, UPT ;  /* 0x000000ff0600728c */ /* 0x000fc8000bf05070 */
[----:B------:R-:W-:-:S09]  /*2390*/  UISETP.NE.AND.EX UP0, UPT, UR7, URZ, UPT, UP0 ;  /* 0x000000ff0700728c */ /* 0x000fd2000bf05300 */
[----:B------:R-:W-:Y:S05]  /*23a0*/  BRA.U UP0, `(.L_x_1257) ;  /* 0x0000000500187547 */ /* 0x000fea000b800000 */
[----:B------:R-:W-:Y:S01]  /*23b0*/  ISETP.LT.AND P0, PT, RZ, UR32, PT ;  /* 0x00000020ff007c0c */ /* 0x000fe2000bf01270 */
[----:B------:R-:W-:-:S12]  /*23c0*/  BRA.U !UP3, `(.L_x_1258) ;  /* 0x000000010b407547 */ /* 0x000fd8000b800000 */
[----:B------:R-:W-:Y:S01]  /*23d0*/  @P0 FFMA.FTZ R57, R3, UR11, R60 ;  /* 0x0000000b03390c23 */ /* 0x000fe2000801003c */
[----:B-----5:R-:W-:Y:S01]  /*23e0*/  LOP3.LUT P1, RZ, R102, 0xff, RZ, 0xc0, !PT ;  /* 0x000000ff66ff7812 */ /* 0x020fe2000782c0ff */
[----:B------:R-:W-:Y:S01]  /*23f0*/  HADD2.F32 R56, -RZ, R92.H0_H0 ;  /* 0x2000005cff387230 */ /* 0x000fe20000004100 */
[----:B------:R-:W-:Y:S01]  /*2400*/  MOV R58, RZ ;  /* 0x000000ff003a7202 */ /* 0x000fe20000000f00 */
[----:B------:R-:W-:-:S04]  /*2410*/  @P0 FADD.FTZ R57, R4, -R57 ;  /* 0x8000003904390221 */ /* 0x000fc80000010000 */
[----:B------:R-:W-:Y:S01]  /*2420*/  @P0 FFMA.FTZ R56, R57, UR29, R56 ;  /* 0x0000001d39380c23 */ /* 0x000fe20008010038 */
[----:B------:R-:W-:-:S03]  /*2430*/  HFMA2 R57, -RZ, RZ, 0, 0 ;  /* 0x00000000ff397431 */ /* 0x000fc600000001ff */
[----:B------:R-:W-:Y:S02]  /*2440*/  FMUL.FTZ R56, R56, UR23 ;  /* 0x0000001738387c20 */ /* 0x000fe40008410000 */
[----:B------:R-:W-:Y:S02]  /*2450*/  @P1 HADD2.F32 R63, -RZ, R86.H0_H0 ;  /* 0x20000056ff3f1230 */ /* 0x000fe40000004100 */
[----:B------:R-:W-:Y:S01]  /*2460*/  FMUL.FTZ R56, R56, UR22 ;  /* 0x0000001638387c20 */ /* 0x000fe20008410000 */
[----:B------:R-:W-:-:S03]  /*2470*/  @P1 HADD2.F32 R59, -RZ, R105.H0_H0 ;  /* 0x20000069ff3b1230 */ /* 0x000fc60000004100 */
[-C--:B------:R-:W-:Y:S02]  /*2480*/  @P1 FMUL.FTZ R58, R63, R56.reuse ;  /* 0x000000383f3a1220 */ /* 0x080fe40000410000 */
[----:B------:R-:W-:-:S03]  /*2490*/  @P1 FMUL.FTZ R57, R59, R56 ;  /* 0x000000383b391220 */ /* 0x000fc60000410000 */
[----:B------:R-:W-:Y:S01]  /*24a0*/  F2FP.F16.F32.PACK_AB R58, RZ, R58 ;  /* 0x0000003aff3a723e */ /* 0x000fe200000000ff */
[----:B------:R-:W-:-:S03]  /*24b0*/  FADD.FTZ R32, R32, R57 ;  /* 0x0000003920207221 */ /* 0x000fc60000010000 */
[----:B------:R-:W-:-:S07]  /*24c0*/  PRMT R72, R58, 0x7610, R72 ;  /* 0x000076103a487816 */ /* 0x000fce0000000048 */
.L_x_1258:
        /* <DEDUP_REMOVED lines=9> */
[----:B------:R-:W-:Y:S02]  /*2560*/  @P1 HADD2.F32 R59, -RZ, R106.H1_H1 ;  /* 0x3000006aff3b1230 */ /* 0x000fe40000004100 */
[----:B------:R-:W-:Y:S01]  /*2570*/  FMUL.FTZ R58, R56, UR22 ;  /* 0x00000016383a7c20 */ /* 0x000fe20008410000 */
[----:B------:R-:W-:-:S03]  /*2580*/  CS2R R56, SRZ ;  /* 0x0000000000387805 */ /* 0x000fc6000001ff00 */
[-C--:B------:R-:W-:Y:S01]  /*2590*/  @P1 FMUL.FTZ R57, R63, R58.reuse ;  /* 0x0000003a3f391220 */ /* 0x080fe20000410000 */
[----:B------:R-:W-:-:S04]  /*25a0*/  @P1 FMUL.FTZ R56, R59, R58 ;  /* 0x0000003a3b381220 */ /* 0x000fc80000410000 */
[----:B------:R-:W-:Y:S01]  /*25b0*/  F2FP.F16.F32.PACK_AB R57, RZ, R57 ;  /* 0x00000039ff39723e */ /* 0x000fe200000000ff */
[----:B------:R-:W-:-:S03]  /*25c0*/  FADD.FTZ R33, R33, R56 ;  /* 0x0000003821217221 */ /* 0x000fc60000010000 */
[----:B------:R-:W-:-:S07]  /*25d0*/  PRMT R73, R57, 0x7610, R73 ;  /* 0x0000761039497816 */ /* 0x000fce0000000049 */
.L_x_1259:
[----:B------:R-:W-:Y:S05]  /*25e0*/  BRA.U !UP3, `(.L_x_1260) ;  /* 0x000000010b407547 */ /* 0x000fea000b800000 */
        /* <DEDUP_REMOVED lines=16> */
.L_x_1260:
        /* <DEDUP_REMOVED lines=18> */
.L_x_1257:
        /* <DEDUP_REMOVED lines=12> */
[----:B------:R-:W-:Y:S02]  /*28d0*/  HADD2.F32 R56, -RZ, R59.H0_H0 ;  /* 0x2000003bff387230 */ /* 0x000fe40000004100 */
[----:B------:R-:W-:Y:S01]  /*28e0*/  @P1 FFMA.FTZ R62, R57, UR29, R62 ;  /* 0x0000001d393e1c23 */ /* 0x000fe2000801003e */
[----:B------:R-:W-:Y:S01]  /*28f0*/  @P0 FFMA.FTZ R57, R5, UR11, R60 ;  /* 0x0000000b05390c23 */ /* 0x000fe2000801003c */
[----:B------:R-:W-:Y:S01]  /*2900*/  @P0 FADD.FTZ R59, R9, -R108 ;  /* 0x8000006c093b0221 */ /* 0x000fe20000010000 */
[----:B------:R-:W-:-:S02]  /*2910*/  @P0 FFMA.FTZ R95, R94, UR29, R95 ;  /* 0x0000001d5e5f0c23 */ /* 0x000fc4000801005f */
[----:B------:R-:W-:Y:S01]  /*2920*/  @P0 FADD.FTZ R57, R6, -R57 ;  /* 0x8000003906390221 */ /* 0x000fe20000010000 */
[----:B------:R-:W-:Y:S01]  /*2930*/  @P0 FFMA.FTZ R56, R59, UR29, R56 ;  /* 0x0000001d3b380c23 */ /* 0x000fe20008010038 */
[----:B------:R-:W-:Y:S02]  /*2940*/  F2FP.F16.F32.PACK_AB R59, RZ, R62 ;  /* 0x0000003eff3b723e */ /* 0x000fe400000000ff */
[----:B------:R-:W-:Y:S01]  /*2950*/  @P0 FFMA.FTZ R58, R57, UR29, R58 ;  /* 0x0000001d393a0c23 */ /* 0x000fe2000801003a */
[----:B------:R-:W-:Y:S01]  /*2960*/  F2FP.F16.F32.PACK_AB R57, RZ, R95 ;  /* 0x0000005fff39723e */ /* 0x000fe200000000ff */
[----:B------:R-:W-:Y:S06]  /*2970*/  BRA.U !UP3, `(.L_x_1261) ;  /* 0x000000010b307547 */ /* 0x000fec000b800000 */
[----:B------:R-:W-:Y:S01]  /*2980*/  LOP3.LUT P0, RZ, R102, 0xff, RZ, 0xc0, !PT ;  /* 0x000000ff66ff7812 */ /* 0x000fe2000780c0ff */
        /* <DEDUP_REMOVED lines=11> */
.L_x_1261:
[----:B------:R-:W-:Y:S05]  /*2a40*/  BRA.U !UP3, `(.L_x_1262) ;  /* 0x000000010b2c7547 */ /* 0x000fea000b800000 */
[----:B------:R-:W-:Y:S01]  /*2a50*/  LOP3.LUT P0, RZ, R102, 0xff00, RZ, 0xc0, !PT ;  /* 0x0000ff0066ff7812 */ /* 0x000fe2000780c0ff */
        /* <DEDUP_REMOVED lines=10> */
.L_x_1262:
[----:B------:R-:W-:Y:S05]  /*2b00*/  BRA.U !UP3, `(.L_x_1263) ;  /* 0x000000010b307547 */ /* 0x000fea000b800000 */
        /* <DEDUP_REMOVED lines=12> */
.L_x_1263:
        /* <DEDUP_REMOVED lines=18> */
.L_x_1253:
        /* <DEDUP_REMOVED lines=13> */
.L_x_1264:
        /* <DEDUP_REMOVED lines=9> */
.L_x_1265:
        /* <DEDUP_REMOVED lines=9> */
.L_x_1266:
[----:B------:R-:W-:Y:S05]  /*2ee0*/  BRA.U !UP0, `(.L_x_1267) ;  /* 0x0000000908547547 */ /* 0x000fea000b800000 */
        /* <DEDUP_REMOVED lines=30> */
[----:B------:R-:W-:Y:S02]  /*30d0*/  @P0 FMUL.FTZ R94, R62, R95 ;  /* 0x0000005f3e5e0220 */ /* 0x000fe40000410000 */
[----:B------:R-:W-:-:S03]  /*30e0*/  @P0 FMUL.FTZ R63, R107, R62 ;  /* 0x0000003e6b3f0220 */ /* 0x000fc60000410000 */
[----:B------:R-:W-:Y:S01]  /*30f0*/  F2FP.F16.F32.PACK_AB R94, RZ, R94 ;  /* 0x0000005eff5e723e */ /* 0x000fe200000000ff */
[----:B------:R-:W-:-:S03]  /*3100*/  FADD.FTZ R28, R28, R63 ;  /* 0x0000003f1c1c7221 */ /* 0x000fc60000010000 */
[----:B------:R-:W-:-:S07]  /*3110*/  PRMT R72, R94, 0x7610, R72 ;  /* 0x000076105e487816 */ /* 0x000fce0000000048 */
.L_x_1269:
[----:B------:R-:W-:Y:S05]  /*3120*/  BRA.U !UP3, `(.L_x_1270) ;  /* 0x000000010b2c7547 */ /* 0x000fea000b800000 */
[----:B------:R-:W-:Y:S01]  /*3130*/  LOP3.LUT P0, RZ, R100, 0xff00, RZ, 0xc0, !PT ;  /* 0x0000ff0064ff7812 */ /* 0x000fe2000780c0ff */
[----:B------:R-:W-:Y:S01]  /*3140*/  FMUL.FTZ R101, R101, UR23 ;  /* 0x0000001765657c20 */ /* 0x000fe20008410000 */
[----:B------:R-:W-:-:S03]  /*3150*/  CS2R R62, SRZ ;  /* 0x00000000003e7805 */ /* 0x000fc6000001ff00 */
        /* <DEDUP_REMOVED lines=8> */
.L_x_1270:
        /* <DEDUP_REMOVED lines=13> */
.L_x_1271:
        /* <DEDUP_REMOVED lines=19> */
.L_x_1268:
[----:B------:R-:W-:Y:S01]  /*33e0*/  ISETP.LT.AND P0, PT, RZ, UR32, PT ;  /* 0x00000020ff007c0c */ /* 0x000fe2000bf01270 */
[----:B------:R-:W-:-:S12]  /*33f0*/  BRA.U !UP3, `(.L_x_1273) ;  /* 0x000000010b407547 */ /* 0x000fd8000b800000 */
[----:B01----:R-:W-:Y:S01]  /*3400*/  @P0 FFMA.FTZ R57, R11, UR11, R60 ;  /* 0x0000000b0b390c23 */ /* 0x003fe2000801003c */
        /* <DEDUP_REMOVED lines=15> */
.L_x_1273:
        /* <DEDUP_REMOVED lines=17> */
.L_x_1274:
[----:B------:R-:W-:Y:S05]  /*3610*/  BRA.U !UP3, `(.L_x_1275) ;  /* 0x000000010b407547 */ /* 0x000fea000b800000 */
        /* <DEDUP_REMOVED lines=16> */
.L_x_1275:
        /* <DEDUP_REMOVED lines=18> */
.L_x_1267:
        /* <DEDUP_REMOVED lines=26> */
.L_x_1277:
        /* <DEDUP_REMOVED lines=16> */
.L_x_1278:
[----:B------:R-:W-:Y:S02]  /*3ae0*/  F2FP.F16.F32.PACK_AB R95, RZ, R94 ;  /* 0x0000005eff5f723e */ /* 0x000fe400000000ff */
[----:B------:R-:W-:Y:S02]  /*3af0*/  FSEL R63, R63, RZ, P0 ;  /* 0x000000ff3f3f7208 */ /* 0x000fe40000000000 */
[----:B------:R-:W-:Y:S01]  /*3b00*/  FSEL R62, R62, RZ, P0 ;  /* 0x000000ff3e3e7208 */ /* 0x000fe20000000000 */
[----:B------:R-:W-:Y:S06]  /*3b10*/  BRA.U !UP3, `(.L_x_1279) ;  /* 0x000000010b347547 */ /* 0x000fec000b800000 */
[----:B-----5:R-:W-:Y:S02]  /*3b20*/  LOP3.LUT P0, R57, R100, 0xff0000, RZ, 0xc0, !PT ;  /* 0x00ff000064397812 */ /* 0x020fe4000780c0ff */
[----:B------:R-:W-:Y:S02]  /*3b30*/  MOV R58, RZ ;  /* 0x000000ff003a7202 */ /* 0x000fe40000000f00 */
[----:B------:R-:W-:Y:S01]  /*3b40*/  ISETP.NE.AND P1, PT, R57, RZ, PT ;  /* 0x000000ff3900720c */ /* 0x000fe20003f25270 */
[----:B------:R-:W-:-:S04]  /*3b50*/  FMUL.FTZ R57, R62, UR23 ;  /* 0x000000173e397c20 */ /* 0x000fc80008410000 */
[----:B------:R-:W-:Y:S01]  /*3b60*/  FMUL.FTZ R59, R57, UR22 ;  /* 0x00000016393b7c20 */ /* 0x000fe20008410000 */
[----:B------:R-:W-:-:S03]  /*3b70*/  HFMA2 R57, -RZ, RZ, 0, 0 ;  /* 0x00000000ff397431 */ /* 0x000fc600000001ff */
[----:B------:R-:W-:-:S04]  /*3b80*/  @P0 HADD2.F32 R94, -RZ, R106.H0_H0 ;  /* 0x2000006aff5e0230 */ /* 0x000fc80000004100 */
[----:B------:R-:W-:Y:S02]  /*3b90*/  @P1 HADD2.F32 R102, -RZ, R85.H0_H0 ;  /* 0x20000055ff661230 */ /* 0x000fe40000004100 */
[----:B------:R-:W-:-:S03]  /*3ba0*/  @P0 FMUL.FTZ R57, R94, R59 ;  /* 0x0000003b5e390220 */ /* 0x000fc60000410000 */
[----:B------:R-:W-:Y:S01]  /*3bb0*/  @P1 FMUL.FTZ R58, R102, R59 ;  /* 0x0000003b663a1220 */ /* 0x000fe20000410000 */
[----:B------:R-:W-:-:S04]  /*3bc0*/  FADD.FTZ R30, R30, R57 ;  /* 0x000000391e1e7221 */ /* 0x000fc80000010000 */
[----:B------:R-:W-:-:S04]  /*3bd0*/  F2FP.F16.F32.PACK_AB R58, RZ, R58 ;  /* 0x0000003aff3a723e */ /* 0x000fc800000000ff */
[----:B------:R-:W-:-:S07]  /*3be0*/  PRMT R74, R58, 0x7610, R74 ;  /* 0x000076103a4a7816 */ /* 0x000fce000000004a */
.L_x_1279:
        /* <DEDUP_REMOVED lines=19> */
.L_x_1276:
[----:B------:R-:W-:Y:S05]  /*3d20*/  BRA.U !UP3, `(.L_x_1280) ;  /* 0x000000010b447547 */ /* 0x000fea000b800000 */
[----:B01----:R-:W-:Y:S01]  /*3d30*/  FFMA.FTZ R57, R11, UR11, R60 ;  /* 0x0000000b0b397c23 */ /* 0x003fe2000801003c */
[----:B-----5:R-:W-:Y:S02]  /*3d40*/  LOP3.LUT P1, RZ, R100, 0xff, RZ, 0xc0, !PT ;  /* 0x000000ff64ff7812 */ /* 0x020fe4000782c0ff */
[----:B------:R-:W-:Y:S01]  /*3d50*/  ISETP.LT.AND P0, PT, RZ, UR32, PT ;  /* 0x00000020ff007c0c */ /* 0x000fe2000bf01270 */
[----:B------:R-:W-:Y:S01]  /*3d60*/  FADD.FTZ R57, R12, -R57 ;  /* 0x800000390c397221 */ /* 0x000fe20000010000 */
[----:B------:R-:W-:-:S03]  /*3d70*/  MOV R58, RZ ;  /* 0x000000ff003a7202 */ /* 0x000fc60000000f00 */
[----:B------:R-:W-:Y:S01]  /*3d80*/  FMUL.FTZ R56, R57, UR29 ;  /* 0x0000001d39387c20 */ /* 0x000fe20008410000 */
[----:B------:R-:W-:-:S04]  /*3d90*/  HFMA2 R57, -RZ, RZ, 0, 0 ;  /* 0x00000000ff397431 */ /* 0x000fc800000001ff */
        /* <DEDUP_REMOVED lines=10> */
.L_x_1280:
[----:B------:R-:W-:Y:S05]  /*3e40*/  BRA.U !UP3, `(.L_x_1281) ;  /* 0x000000010b407547 */ /* 0x000fea000b800000 */
[----:B01----:R-:W-:Y:S01]  /*3e50*/  FFMA.FTZ R56, R16, UR11, R60 ;  /* 0x0000000b10387c23 */ /* 0x003fe2000801003c */
[----:B-----5:R-:W-:Y:S02]  /*3e60*/  LOP3.LUT P1, RZ, R100, 0xff00, RZ, 0xc0, !PT ;  /* 0x0000ff0064ff7812 */ /* 0x020fe4000782c0ff */
        /* <DEDUP_REMOVED lines=14> */
.L_x_1281:
        /* <DEDUP_REMOVED lines=18> */
.L_x_1282:
        /* <DEDUP_REMOVED lines=17> */
.L_x_1272:
        /* <DEDUP_REMOVED lines=11> */
.L_x_1283:
        /* <DEDUP_REMOVED lines=10> */
.L_x_1284:
        /* <DEDUP_REMOVED lines=8> */
.L_x_1285:
[----:B------:R-:W-:Y:S05]  /*4350*/  BRA.U !UP0, `(.L_x_1286) ;  /* 0x0000000908607547 */ /* 0x000fea000b800000 */
[----:B------:R-:W-:Y:S05]  /*4360*/  BRA.U !UP1, `(.L_x_1287) ;  /* 0x0000000509407547 */ /* 0x000fea000b800000 */
[----:B------:R-:W-:Y:S01]  /*4370*/  ISETP.LT.AND P0, PT, RZ, UR32, PT ;  /* 0x00000020ff007c0c */ /* 0x000fe2000bf01270 */
[----:B-----5:R-:W-:Y:S01]  /*4380*/  HADD2.F32 R62, -RZ, R88.H0_H0 ;  /* 0x20000058ff3e7230 */ /* 0x020fe20000004100 */
[--C-:B------:R-:W-:Y:S02]  /*4390*/  SHF.R.U64 R95, R88, 0x10, R89.reuse ;  /* 0x00000010585f7819 */ /* 0x100fe40000001259 */
[----:B------:R-:W-:-:S03]  /*43a0*/  SHF.R.U32.HI R71, RZ, 0x10, R89 ;  /* 0x00000010ff477819 */ /* 0x000fc60000011659 */
[----:B------:R-:W-:-:S06]  /*43b0*/  HADD2.F32 R95, -RZ, R95.H0_H0 ;  /* 0x2000005fff5f7230 */ /* 0x000fcc0000004100 */
[--C-:B0123--:R-:W-:Y:S01]  /*43c0*/  @P0 FFMA.FTZ R57, R19, UR11, R60.reuse ;  /* 0x0000000b13390c23 */ /* 0x10ffe2000801003c */
        /* <DEDUP_REMOVED lines=28> */
.L_x_1288:
[----:B------:R-:W-:Y:S05]  /*4590*/  BRA.U !UP3, `(.L_x_1289) ;  /* 0x000000010b307547 */ /* 0x000fea000b800000 */
[----:B------:R-:W-:Y:S01]  /*45a0*/  LOP3.LUT P0, RZ, R2, 0xff00, RZ, 0xc0, !PT ;  /* 0x0000ff0002ff7812 */ /* 0x000fe2000780c0ff */
[----:B------:R-:W-:Y:S01]  /*45b0*/  FMUL.FTZ R95, R95, UR23 ;  /* 0x000000175f5f7c20 */ /* 0x000fe20008410000 */
[----:B------:R-:W-:Y:S01]  /*45c0*/  MOV R62, RZ ;  /* 0x000000ff003e7202 */ /* 0x000fe20000000f00 */
[----:B------:R-:W-:Y:S02]  /*45d0*/  HFMA2 R60, -RZ, RZ, 0, 0 ;  /* 0x00000000ff3c7431 */ /* 0x000fe400000001ff */
[----:B------:R-:W-:-:S08]  /*45e0*/  FMUL.FTZ R94, R95, UR22 ;  /* 0x000000165f5e7c20 */ /* 0x000fd00008410000 */
[----:B------:R-:W-:Y:S02]  /*45f0*/  @P0 HADD2.F32 R71, -RZ, R98.H1_H1 ;  /* 0x30000062ff470230 */ /* 0x000fe40000004100 */
[----:B------:R-:W-:-:S03]  /*4600*/  @P0 HADD2.F32 R95, -RZ, R106.H1_H1 ;  /* 0x3000006aff5f0230 */ /* 0x000fc60000004100 */
[----:B------:R-:W-:Y:S02]  /*4610*/  @P0 FMUL.FTZ R62, R94, R71 ;  /* 0x000000475e3e0220 */ /* 0x000fe40000410000 */
[----:B------:R-:W-:-:S03]  /*4620*/  @P0 FMUL.FTZ R60, R95, R94 ;  /* 0x0000005e5f3c0220 */ /* 0x000fc60000410000 */
[----:B------:R-:W-:Y:S01]  /*4630*/  F2FP.F16.F32.PACK_AB R62, RZ, R62 ;  /* 0x0000003eff3e723e */ /* 0x000fe200000000ff */
[----:B------:R-:W-:-:S03]  /*4640*/  FADD.FTZ R25, R25, R60 ;  /* 0x0000003c19197221 */ /* 0x000fc60000010000 */
[----:B------:R-:W-:-:S07]  /*4650*/  PRMT R73, R62, 0x7610, R73 ;  /* 0x000076103e497816 */ /* 0x000fce0000000049 */
.L_x_1289:
        /* <DEDUP_REMOVED lines=13> */
.L_x_1290:
        /* <DEDUP_REMOVED lines=20> */
.L_x_1287:
[----:B------:R-:W-:Y:S01]  /*4870*/  ISETP.LT.AND P0, PT, RZ, UR32, PT ;  /* 0x00000020ff007c0c */ /* 0x000fe2000bf01270 */
[----:B0123-5:R-:W-:-:S12]  /*4880*/  HADD2.F32 R56, -RZ, R88.H0_H0 ;  /* 0x20000058ff387230 */ /* 0x02ffd80000004100 */
[----:B------:R-:W-:-:S04]  /*4890*/  @P0 FFMA.FTZ R57, R19, UR11, R60 ;  /* 0x0000000b13390c23 */ /* 0x000fc8000801003c */
[----:B------:R-:W-:-:S04]  /*48a0*/  @P0 FADD.FTZ R57, R64, -R57 ;  /* 0x8000003940390221 */ /* 0x000fc80000010000 */
[----:B------:R-:W-:Y:S01]  /*48b0*/  @P0 FFMA.FTZ R56, R57, UR29, R56 ;  /* 0x0000001d39380c23 */ /* 0x000fe20008010038 */
        /* <DEDUP_REMOVED lines=13> */
.L_x_1292:
[----:B------:R-:W-:Y:S05]  /*4990*/  BRA.U !UP3, `(.L_x_1293) ;  /* 0x000000010b407547 */ /* 0x000fea000b800000 */
[----:B------:R-:W-:Y:S01]  /*49a0*/  SHF.R.U64 R56, R88, 0x10, R89 ;  /* 0x0000001058387819 */ /* 0x000fe20000001259 */
[----:B------:R-:W-:Y:S01]  /*49b0*/  @P0 FFMA.FTZ R58, R68, UR11, R60 ;  /* 0x0000000b443a0c23 */ /* 0x000fe2000801003c */
[----:B------:R-:W-:-:S03]  /*49c0*/  LOP3.LUT P1, RZ, R2, 0xff00, RZ, 0xc0, !PT ;  /* 0x0000ff0002ff7812 */ /* 0x000fc6000782c0ff */
        /* <DEDUP_REMOVED lines=13> */
.L_x_1293:
[----:B------:R-:W-:Y:S05]  /*4aa0*/  BRA.U !UP3, `(.L_x_1294) ;  /* 0x000000010b407547 */ /* 0x000fea000b800000 */
[----:B------:R-:W-:Y:S01]  /*4ab0*/  @P0 FFMA.FTZ R57, R65, UR11, R60 ;  /* 0x0000000b41390c23 */ /* 0x000fe2000801003c */
[----:B------:R-:W-:Y:S01]  /*4ac0*/  LOP3.LUT P1, RZ, R2, 0xff0000, RZ, 0xc0, !PT ;  /* 0x00ff000002ff7812 */ /* 0x000fe2000782c0ff */
        /* <DEDUP_REMOVED lines=14> */
.L_x_1294:
[----:B------:R-:W-:Y:S05]  /*4bb0*/  BRA.U !UP3, `(.L_x_1291) ;  /* 0x000000090b9c7547 */ /* 0x000fea000b800000 */
[----:B------:R-:W-:Y:S01]  /*4bc0*/  SHF.R.U32.HI R56, RZ, 0x10, R89 ;  /* 0x00000010ff387819 */ /* 0x000fe20000011659 */
[----:B------:R-:W-:Y:S01]  /*4bd0*/  @P0 FFMA.FTZ R60, R70, UR11, R60 ;  /* 0x0000000b463c0c23 */ /* 0x000fe2000801003c */
[----:B------:R-:W-:-:S03]  /*4be0*/  ISETP.GE.U32.AND P1, PT, R2, 0x1000000, PT ;  /* 0x010000000200780c */ /* 0x000fc60003f26070 */
[----:B------:R-:W-:Y:S02]  /*4bf0*/  HADD2.F32 R2, -RZ, R56.H0_H0 ;  /* 0x20000038ff027230 */ /* 0x000fe40000004100 */
[----:B------:R-:W-:Y:S01]  /*4c00*/  @P0 FADD.FTZ R57, R69, -R60 ;  /* 0x8000003c45390221 */ /* 0x000fe20000010000 */
[----:B------:R-:W-:-:S03]  /*4c10*/  MOV R56, RZ ;  /* 0x000000ff00387202 */ /* 0x000fc60000000f00 */
[----:B------:R-:W-:-:S04]  /*4c20*/  @P0 FFMA.FTZ R2, R57, UR29, R2 ;  /* 0x0000001d39020c23 */ /* 0x000fc80008010002 */
[----:B------:R-:W-:Y:S01]  /*4c30*/  FMUL.FTZ R2, R2, UR23 ;  /* 0x0000001702027c20 */ /* 0x000fe20008410000 */
[----:B------:R-:W-:Y:S02]  /*4c40*/  @P1 HADD2.F32 R60, -RZ, R99.H1_H1 ;  /* 0x30000063ff3c1230 */ /* 0x000fe40000004100 */
[----:B------:R-:W-:Y:S02]  /*4c50*/  @P1 HADD2.F32 R58, -RZ, R105.H1_H1 ;  /* 0x30000069ff3a1230 */ /* 0x000fe40000004100 */
[----:B------:R-:W-:Y:S01]  /*4c60*/  FMUL.FTZ R57, R2, UR22 ;  /* 0x0000001602397c20 */ /* 0x000fe20008410000 */
[----:B------:R-:W-:-:S03]  /*4c70*/  HFMA2 R2, -RZ, RZ, 0, 0 ;  /* 0x00000000ff027431 */ /* 0x000fc600000001ff */
[-C--:B------:R-:W-:Y:S01]  /*4c80*/  @P1 FMUL.FTZ R56, R60, R57.reuse ;  /* 0x000000393c381220 */ /* 0x080fe20000410000 */
[----:B------:R-:W-:-:S04]  /*4c90*/  @P1 FMUL.FTZ R2, R58, R57 ;  /* 0x000000393a021220 */ /* 0x000fc80000410000 */
[----:B------:R-:W-:Y:S01]  /*4ca0*/  F2FP.F16.F32.PACK_AB R56, RZ, R56 ;  /* 0x00000038ff38723e */ /* 0x000fe200000000ff */
[----:B------:R-:W-:-:S03]  /*4cb0*/  FADD.FTZ R27, R27, R2 ;  /* 0x000000021b1b7221 */ /* 0x000fc60000010000 */
[----:B------:R-:W-:Y:S01]  /*4cc0*/  PRMT R75, R56, 0x7610, R75 ;  /* 0x00007610384b7816 */ /* 0x000fe2000000004b */
[----:B------:R-:W-:Y:S06]  /*4cd0*/  BRA `(.L_x_1291) ;  /* 0x0000000800547947 */ /* 0x000fec0003800000 */
.L_x_1286:
        /* <DEDUP_REMOVED lines=26> */
.L_x_1296:
        /* <DEDUP_REMOVED lines=10> */
[----:B------:R-:W-:-:S03]  /*4f20*/  @P1 HADD2.F32 R94, -RZ, R106.H1_H1 ;  /* 0x3000006aff5e1230 */ /* 0x000fc60000004100 */
[-C--:B------:R-:W-:Y:S02]  /*4f30*/  @P1 FMUL.FTZ R59, R100, R57.reuse ;  /* 0x00000039643b1220 */ /* 0x080fe40000410000 */
[----:B------:R-:W-:-:S03]  /*4f40*/  @P1 FMUL.FTZ R58, R94, R57 ;  /* 0x000000395e3a1220 */ /* 0x000fc60000410000 */
[----:B------:R-:W-:Y:S01]  /*4f50*/  F2FP.F16.F32.PACK_AB R59, RZ, R59 ;  /* 0x0000003bff3b723e */ /* 0x000fe200000000ff */
[----:B------:R-:W-:-:S03]  /*4f60*/  FADD.FTZ R25, R25, R58 ;  /* 0x0000003a19197221 */ /* 0x000fc60000010000 */
[----:B------:R-:W-:-:S07]  /*4f70*/  PRMT R73, R59, 0x7610, R73 ;  /* 0x000076103b497816 */ /* 0x000fce0000000049 */
.L_x_1297:
        /* <DEDUP_REMOVED lines=16> */
.L_x_1298:
        /* <DEDUP_REMOVED lines=8> */
[----:B------:R-:W-:Y:S01]  /*5100*/  FMUL.FTZ R2, R62, UR23 ;  /* 0x000000173e027c20 */ /* 0x000fe20008410000 */
[----:B------:R-:W-:-:S03]  /*5110*/  MOV R56, RZ ;  /* 0x000000ff00387202 */ /* 0x000fc60000000f00 */
[----:B------:R-:W-:Y:S01]  /*5120*/  FMUL.FTZ R57, R2, UR22 ;  /* 0x0000001602397c20 */ /* 0x000fe20008410000 */
[----:B------:R-:W-:-:S07]  /*5130*/  HFMA2 R2, -RZ, RZ, 0, 0 ;  /* 0x00000000ff027431 */ /* 0x000fce00000001ff */
        /* <DEDUP_REMOVED lines=8> */
.L_x_1295:
        /* <DEDUP_REMOVED lines=18> */
.L_x_1299:
        /* <DEDUP_REMOVED lines=17> */
.L_x_1300:
        /* <DEDUP_REMOVED lines=18> */
.L_x_1301:
[----:B------:R-:W-:Y:S05]  /*5510*/  BRA.U !UP3, `(.L_x_1291) ;  /* 0x000000010b447547 */ /* 0x000fea000b800000 */
[----:B------:R-:W-:Y:S01]  /*5520*/  FFMA.FTZ R60, R70, UR11, R60 ;  /* 0x0000000b463c7c23 */ /* 0x000fe2000801003c */
[----:B-----5:R-:W-:Y:S02]  /*5530*/  ISETP.GE.U32.AND P1, PT, R2, 0x1000000, PT ;  /* 0x010000000200780c */ /* 0x020fe40003f26070 */
[----:B------:R-:W-:Y:S01]  /*5540*/  ISETP.LT.AND P0, PT, RZ, UR32, PT ;  /* 0x00000020ff007c0c */ /* 0x000fe2000bf01270 */
[----:B------:R-:W-:Y:S01]  /*5550*/  FADD.FTZ R60, R69, -R60 ;  /* 0x8000003c453c7221 */ /* 0x000fe20000010000 */
[----:B0123--:R-:W-:-:S03]  /*5560*/  MOV R56, RZ ;  /* 0x000000ff00387202 */ /* 0x00ffc60000000f00 */
[----:B------:R-:W-:-:S05]  /*5570*/  FMUL.FTZ R2, R60, UR29 ;  /* 0x0000001d3c027c20 */ /* 0x000fca0008410000 */
[----:B------:R-:W-:Y:S01]  /*5580*/  FSEL R2, R2, RZ, P0 ;  /* 0x000000ff02027208 */ /* 0x000fe20000000000 */
[----:B------:R-:W-:Y:S02]  /*5590*/  @P1 HADD2.F32 R60, -RZ, R99.H1_H1 ;  /* 0x30000063ff3c1230 */ /* 0x000fe40000004100 */
[----:B------:R-:W-:Y:S02]  /*55a0*/  @P1 HADD2.F32 R58, -RZ, R105.H1_H1 ;  /* 0x30000069ff3a1230 */ /* 0x000fe40000004100 */
[----:B------:R-:W-:-:S04]  /*55b0*/  FMUL.FTZ R2, R2, UR23 ;  /* 0x0000001702027c20 */ /* 0x000fc80008410000 */
[----:B------:R-:W-:Y:S01]  /*55c0*/  FMUL.FTZ R57, R2, UR22 ;  /* 0x0000001602397c20 */ /* 0x000fe20008410000 */
[----:B------:R-:W-:-:S03]  /*55d0*/  HFMA2 R2, -RZ, RZ, 0, 0 ;  /* 0x00000000ff027431 */ /* 0x000fc600000001ff */
[-C--:B------:R-:W-:Y:S01]  /*55e0*/  @P1 FMUL.FTZ R56, R60, R57.reuse ;  /* 0x000000393c381220 */ /* 0x080fe20000410000 */
[----:B------:R-:W-:-:S04]  /*55f0*/  @P1 FMUL.FTZ R2, R58, R57 ;  /* 0x000000393a021220 */ /* 0x000fc80000410000 */
[----:B------:R-:W-:Y:S01]  /*5600*/  F2FP.F16.F32.PACK_AB R56, RZ, R56 ;  /* 0x00000038ff38723e */ /* 0x000fe200000000ff */
[----:B------:R-:W-:-:S03]  /*5610*/  FADD.FTZ R27, R27, R2 ;  /* 0x000000021b1b7221 */ /* 0x000fc60000010000 */
[----:B------:R-:W-:-:S07]  /*5620*/  PRMT R75, R56, 0x7610, R75 ;  /* 0x00007610384b7816 */ /* 0x000fce000000004b */
.L_x_1291:
        /* <DEDUP_REMOVED lines=10> */
.L_x_1302:
        /* <DEDUP_REMOVED lines=9> */
.L_x_1303:
[----:B------:R-:W-:Y:S02]  /*5760*/  UIADD3 UR8, UPT, UPT, UR8, UR24, URZ ;  /* 0x0000001808087290 */ /* 0x000fe4000fffe0ff */
[----:B------:R-:W-:Y:S02]  /*5770*/  UPLOP3.LUT UP2, UPT, UPT, UPT, UP2, 0x40, 0x4 ;  /* 0x000000000004789c */ /* 0x000fe40003f4e820 */
[----:B------:R-:W-:-:S09]  /*5780*/  UISETP.GE.AND UP0, UPT, UR8, UR25, UPT ;  /* 0x000000190800728c */ /* 0x000fd2000bf06270 */
[----:B------:R-:W-:Y:S05]  /*5790*/  BRA.U !UP0, `(.L_x_1304) ;  /* 0xffffffad08287547 */ /* 0x000fea000b83ffff */
.L_x_1243:
[----:B------:R-:W0:Y:S08]  /*57a0*/  S2UR UR9, SR_CTAID.X ;  /* 0x00000000000979c3 */ /* 0x000e300000002500 */
[----:B------:R-:W0:Y:S08]  /*57b0*/  LDC R9, c[0x0][0x388] ;  /* 0x0000e200ff097b82 */ /* 0x000e300000000800 */
[----:B-----5:R-:W1:Y:S08]  /*57c0*/  LDC.64 R2, c[0x0][0x440] ;  /* 0x00011000ff027b82 */ /* 0x020e700000000a00 */
        /* <DEDUP_REMOVED lines=17> */
.L_x_1305:
        /* <DEDUP_REMOVED lines=10> */
.L_x_6691:


//--------------------- .text._ZN10layer_norm13ln_bwd_kernelINS_13Kernel_traitsIf13__nv_bfloat16S2_S2_fjLj1536ELj1ELj1ELj4ELj8ENS_18Kernel_traits_baseILj1536EfS2_S2_S2_fjLj128EEEEELb0ELb0ELb0ELb0EEEvNS_9BwdParamsE --------------------------
	.section	.text._ZN10layer_norm13ln_bwd_kernelINS_13Kernel_traitsIf13__nv_bfloat16S2_S2_fjLj1536ELj1ELj1ELj4ELj8ENS_18Kernel_traits_baseILj1536EfS2_S2_S2_fjLj128EEEEELb0ELb0ELb0ELb0EEEvNS_9BwdParamsE,"ax",@progbits
	.align	128
        .global         _ZN10layer_norm13ln_bwd_kernelINS_13Kernel_traitsIf13__nv_bfloat16S2_S2_fjLj1536ELj1ELj1ELj4ELj8ENS_18Kernel_traits_baseILj1536EfS2_S2_S2_fjLj128EEEEELb0ELb0ELb0ELb0EEEvNS_9BwdParamsE
        .type           _ZN10layer_norm13ln_bwd_kernelINS_13Kernel_traitsIf13__nv_bfloat16S2_S2_fjLj1536ELj1ELj1ELj4ELj8ENS_18Kernel_traits_baseILj1536EfS2_S2_S2_fjLj128EEEEELb0ELb0ELb0ELb0EEEvNS_9BwdParamsE,@function
        .size           _ZN10layer_norm13ln_bwd_kernelINS_13Kernel_traitsIf13__nv_bfloat16S2_S2_fjLj1536ELj1ELj1ELj4ELj8ENS_18Kernel_traits_baseILj1536EfS2_S2_S2_fjLj128EEEEELb0ELb0ELb0ELb0EEEvNS_9BwdParamsE,(.L_x_6692 - _ZN10layer_norm13ln_bwd_kernelINS_13Kernel_traitsIf13__nv_bfloat16S2_S2_fjLj1536ELj1ELj1ELj4ELj8ENS_18Kernel_traits_baseILj1536EfS2_S2_S2_fjLj128EEEEELb0ELb0ELb0ELb0EEEvNS_9BwdParamsE)
        .other          _ZN10layer_norm13ln_bwd_kernelINS_13Kernel_traitsIf13__nv_bfloat16S2_S2_fjLj1536ELj1ELj1ELj4ELj8ENS_18Kernel_traits_baseILj1536EfS2_S2_S2_fjLj128EEEEELb0ELb0ELb0ELb0EEEvNS_9BwdParamsE,@"STO_CUDA_ENTRY STV_DEFAULT"
_ZN10layer_norm13ln_bwd_kernelINS_13Kernel_traitsIf13__nv_bfloat16S2_S2_fjLj1536ELj1ELj1ELj4ELj8ENS_18Kernel_traits_baseILj1536EfS2_S2_S2_fjLj128EEEEELb0ELb0ELb0ELb0EEEvNS_9BwdParamsE:
.text._ZN10layer_norm13ln_bwd_kernelINS_13Kernel_traitsIf13__nv_bfloat16S2_S2_fjLj1536ELj1ELj1ELj4ELj8ENS_18Kernel_traits_baseILj1536EfS2_S2_S2_fjLj128EEEEELb0ELb0ELb0ELb0EEEvNS_9BwdParamsE:
        /* <DEDUP_REMOVED lines=21> */
[----:B--2---:R1:W5:Y:S01]  /*0150*/  @P1 LDG.E.128 R44, desc[UR14][R6.64] ;  /* 0x0000000e062c1981 */ /* 0x004362000c1e1d00 */
[----:B---3--:R-:W-:-:S05]  /*0160*/  @P2 IMAD.WIDE.U32 R4, R0, 0x10, R4 ;  /* 0x0000001000042825 */ /* 0x008fca00078e0004 */
[----:B------:R1:W5:Y:S01]  /*0170*/  @P2 LDG.E.128 R40, desc[UR14][R4.64] ;  /* 0x0000000e04282981 */ /* 0x000362000c1e1d00 */
[----:B----4-:R-:W-:-:S05]  /*0180*/  @P3 IMAD.WIDE.U32 R8, R3, 0x10, R8 ;  /* 0x0000001003083825 */ /* 0x010fca00078e0008 */
[----:B------:R1:W5:Y:S01]  /*0190*/  @P3 LDG.E.128 R36, desc[UR14][R8.64] ;  /* 0x0000000e08243981 */ /* 0x000362000c1e1d00 */
        /* <DEDUP_REMOVED lines=28> */
[----:B------:R-:W1:Y:S01]  /*0360*/  LDCU UR6, c[0x0][0x388] ;  /* 0x00007100ff0677ac */ /* 0x000e620008000800 */
[----:B0-----:R-:W-:Y:S01]  /*0370*/  UISETP.NE.U32.AND UP0, UPT, UR4, URZ, UPT ;  /* 0x000000ff0400728c */ /* 0x001fe2000bf05070 */
[----:B------:R-:W0:Y:S03]  /*0380*/  LDCU.U8 UR16, c[0x0][0x410] ;  /* 0x00008200ff1077ac */ /* 0x000e260008000000 */
[----:B------:R-:W-:Y:S01]  /*0390*/  UISETP.NE.AND.EX UP0, UPT, UR5, URZ, UPT, UP0 ;  /* 0x000000ff0500728c */ /* 0x000fe2000bf05300 */
[----:B------:R-:W2:Y:S01]  /*03a0*/  LDCU UR17, c[0x0][0x400] ;  /* 0x00008000ff1177ac */ /* 0x000ea20008000800 */
[----:B------:R-:W3:Y:S01]  /*03b0*/  LDCU.64 UR18, c[0x0][0x438] ;  /* 0x00008700ff1277ac */ /* 0x000ee20008000a00 */
[----:B------:R-:W4:Y:S01]  /*03c0*/  LDCU.64 UR20, c[0x0][0x478] ;  /* 0x00008f00ff1477ac */ /* 0x000f220008000a00 */
[----:B------:R-:W0:Y:S01]  /*03d0*/  LDCU.128 UR8, c[0x0][0x3c0] ;  /* 0x00007800ff0877ac */ /* 0x000e220008000c00 */
[----:B------:R-:W0:Y:S06]  /*03e0*/  LDCU.64 UR22, c[0x0][0x380] ;  /* 0x00007000ff1677ac */ /* 0x000e2c0008000a00 */
.L_x_1336:
[----:B-1----:R-:W1:Y:S01]  /*03f0*/  @UP0 LDCU.64 UR4, c[0x0][0x3e0] ;  /* 0x00007c00ff0407ac */ /* 0x002e620008000a00 */
[----:B------:R-:W-:Y:S01]  /*0400*/  PLOP3.LUT P0, PT, PT, PT, UP0, 0x80, 0x8 ;  /* 0x000000000008781c */ /* 0x000fe20003f0f008 */
[----:B0-----:R-:W-:-:S06]  /*0410*/  UIMAD.WIDE UR12, UR7, 0x4, UR10 ;  /* 0x00000004070c78a5 */ /* 0x001fcc000f8e020a */
[----:B--234-:R-:W-:Y:S02]  /*0420*/  MOV R50, UR12 ;  /* 0x0000000c00327c02 */ /* 0x01cfe40008000f00 */
[----:B------:R-:W-:-:S05]  /*0430*/  MOV R51, UR13 ;  /* 0x0000000d00337c02 */ /* 0x000fca0008000f00 */
[----:B------:R-:W2:Y:S01]  /*0440*/  LDG.E R50, desc[UR14][R50.64] ;  /* 0x0000000e32327981 */ /* 0x000ea2000c1e1900 */
[----:B-1----:R-:W-:-:S06]  /*0450*/  @UP0 UIMAD.WIDE UR4, UR7, 0x2, UR4 ;  /* 0x00000002070408a5 */ /* 0x002fcc000f8e0204 */
[----:B------:R-:W-:Y:S02]  /*0460*/  MOV R48, UR4 ;  /* 0x0000000400307c02 */ /* 0x000fe40008000f00 */
[----:B------:R-:W-:Y:S01]  /*0470*/  MOV R49, UR5 ;  /* 0x0000000500317c02 */ /* 0x000fe20008000f00 */
[----:B------:R-:W-:-:S04]  /*0480*/  UIMAD.WIDE UR4, UR7, 0x4, UR8 ;  /* 0x00000004070478a5 */ /* 0x000fc8000f8e0208 */
[----:B------:R-:W3:Y:S02]  /*0490*/  @P0 LDG.E.U16 R48, desc[UR14][R48.64] ;  /* 0x0000000e30300981 */ /* 0x000ee4000c1e1500 */
[----:B------:R-:W-:Y:S02]  /*04a0*/  MOV R52, UR4 ;  /* 0x0000000400347c02 */ /* 0x000fe40008000f00 */
[----:B------:R-:W-:-:S05]  /*04b0*/  MOV R53, UR5 ;  /* 0x0000000500357c02 */ /* 0x000fca0008000f00 */
[----:B------:R-:W4:Y:S01]  /*04c0*/  LDG.E R52, desc[UR14][R52.64] ;  /* 0x0000000e34347981 */ /* 0x000f22000c1e1900 */
[----:B------:R-:W-:-:S04]  /*04d0*/  UIMAD UR4, UR7, UR6, URZ ;  /* 0x00000006070472a4 */ /* 0x000fc8000f8e02ff */
[----:B------:R-:W-:Y:S01]  /*04e0*/  USHF.R.S32.HI UR5, URZ, 0x1f, UR4 ;  /* 0x0000001fff057899 */ /* 0x000fe20008011404 */
[----:B------:R-:W-:-:S03]  /*04f0*/  ISETP.GE.U32.AND P2, PT, R2, 0x80, PT ;  /* 0x000000800200780c */ /* 0x000fc60003f46070 */
[----:B------:R-:W-:Y:S01]  /*0500*/  ULEA.HI UR5, UR5, UR4, URZ, 0x2 ;  /* 0x0000000405057291 */ /* 0x000fe2000f8f10ff */
[----:B------:R-:W-:Y:S01]  /*0510*/  ISETP.NE.AND P4, PT, RZ, UR16, PT ;  /* 0x00000010ff007c0c */ /* 0x000fe2000bf85270 */
[----:B------:R-:W-:-:S04]  /*0520*/  UMOV UR12, 0x3f800000 ;  /* 0x3f800000000c7882 */ /* 0x000fc80000000000 */
[----:B------:R-:W-:Y:S01]  /*0530*/  MOV R77, UR5 ;  /* 0x00000005004d7c02 */ /* 0x000fe20008000f00 */
[----:B------:R-:W-:Y:S03]  /*0540*/  BSSY.RECONVERGENT B0, `(.L_x_1307) ;  /* 0x0000041000007945 */ /* 0x000fe60003800200 */
[----:B------:R-:W-:Y:S02]  /*0550*/  LEA.HI.SX32 R77, R77, R0, 0x1e ;  /* 0x000000004d4d7211 */ /* 0x000fe400078ff2ff */
[C---:B------:R-:W-:Y:S02]  /*0560*/  ISETP.GE.U32.AND P1, PT, R2.reuse, 0x100, PT ;  /* 0x000001000200780c */ /* 0x040fe40003f26070 */
[----:B------:R-:W-:Y:S02]  /*0570*/  ISETP.GE.U32.AND P3, PT, R2, 0x180, PT ;  /* 0x000001800200780c */ /* 0x000fe40003f66070 */
[----:B--2---:R-:W-:-:S02]  /*0580*/  R2UR UR24, R50 ;  /* 0x00000000321872ca */ /* 0x004fc400000e0000 */
[----:B---3--:R-:W-:Y:S02]  /*0590*/  @P0 R2UR UR4, R48 ;  /* 0x00000000300402ca */ /* 0x008fe400000e0000 */
[----:B------:R-:W-:Y:S02]  /*05a0*/  CS2R R50, SRZ ;  /* 0x0000000000327805 */ /* 0x000fe4000001ff00 */
[----:B----4-:R-:W-:-:S09]  /*05b0*/  FSEL R0, R52, RZ, !P4 ;  /* 0x000000ff34007208 */ /* 0x010fd20006000000 */
[----:B------:R-:W-:Y:S01]  /*05c0*/  @UP0 USHF.L.U32 UR12, UR4, 0x10, URZ ;  /* 0x00000010040c0899 */ /* 0x000fe200080006ff */
[----:B------:R-:W-:Y:S01]  /*05d0*/  MOV R52, R77 ;  /* 0x0000004d00347202 */ /* 0x000fe20000000f00 */
[----:B------:R-:W-:Y:S10]  /*05e0*/  @!P2 BRA `(.L_x_1308) ;  /* 0x0000000000d8a947 */ /* 0x000ff40003800000 */
        /* <DEDUP_REMOVED lines=14> */
[C---:B---3--:R-:W-:Y:S02]  /*06d0*/  SHF.R.U64 R7, R4.reuse, 0x10, R5 ;  /* 0x0000001004077819 */ /* 0x048fe40000001205 */
[----:B------:R-:W-:Y:S02]  /*06e0*/  SHF.L.U32 R3, R4, 0x10, RZ ;  /* 0x0000001004037819 */ /* 0x000fe400000006ff */
[----:B------:R-:W-:-:S02]  /*06f0*/  SHF.L.U32 R7, R7, 0x10, RZ ;  /* 0x0000001007077819 */ /* 0x000fc400000006ff */
[----:B------:R-:W-:Y:S01]  /*0700*/  MOV R10, R6 ;  /* 0x00000006000a7202 */ /* 0x000fe20000000f00 */
[C---:B------:R-:W-:Y:S01]  /*0710*/  FADD.FTZ R3, -R0.reuse, R3 ;  /* 0x0000000300037221 */ /* 0x040fe20000010100 */
[----:B------:R-:W-:Y:S01]  /*0720*/  SHF.R.U32.HI R51, RZ, 0x10, R5 ;  /* 0x00000010ff337819 */ /* 0x000fe20000011605 */
[----:B------:R-:W-:Y:S01]  /*0730*/  FADD.FTZ R4, -R0, R7 ;  /* 0x0000000700047221 */ /* 0x000fe20000010100 */
[----:B------:R-:W-:Y:S02]  /*0740*/  SHF.L.U32 R49, R5, 0x10, RZ ;  /* 0x0000001005317819 */ /* 0x000fe400000006ff */
[----:B------:R-:W-:Y:S01]  /*0750*/  SHF.L.U32 R5, R10, 0x10, RZ ;  /* 0x000000100a057819 */ /* 0x000fe200000006ff */
[----:B------:R-:W-:Y:S01]  /*0760*/  FMUL.FTZ R3, R3, UR24 ;  /* 0x0000001803037c20 */ /* 0x000fe20008410000 */
[----:B------:R-:W-:Y:S01]  /*0770*/  SHF.L.U32 R10, R50, 0x10, RZ ;  /* 0x00000010320a7819 */ /* 0x000fe200000006ff */
[----:B------:R-:W-:Y:S01]  /*0780*/  FMUL.FTZ R4, R4, UR24 ;  /* 0x0000001804047c20 */ /* 0x000fe20008410000 */
[----:B------:R-:W-:Y:S01]  /*0790*/  FADD.FTZ R49, -R0, R49 ;  /* 0x0000003100317221 */ /* 0x000fe20000010100 */
[-C--:B-----5:R-:W-:Y:S01]  /*07a0*/  FMUL.FTZ R6, R40, R5.reuse ;  /* 0x0000000528067220 */ /* 0x0a0fe20000410000 */
[----:B------:R-:W-:Y:S01]  /*07b0*/  SHF.L.U32 R51, R51, 0x10, RZ ;  /* 0x0000001033337819 */ /* 0x000fe200000006ff */
[----:B------:R-:W-:Y:S01]  /*07c0*/  FADD.FTZ R20, R20, R5 ;  /* 0x0000000514147221 */ /* 0x000fe20000010000 */
[----:B0-----:R-:W-:Y:S01]  /*07d0*/  SHF.L.U32 R9, R48, 0x10, RZ ;  /* 0x0000001030097819 */ /* 0x001fe200000006ff */
[----:B------:R-:W-:Y:S01]  /*07e0*/  FFMA.FTZ R32, R3, R5, R32 ;  /* 0x0000000503207223 */ /* 0x000fe20000010020 */
[----:B------:R-:W-:Y:S01]  /*07f0*/  FADD.FTZ R21, R21, R10 ;  /* 0x0000000a15157221 */ /* 0x000fe20000010000 */
[-C--:B------:R-:W-:Y:S01]  /*0800*/  FFMA.FTZ R33, R4, R10.reuse, R33 ;  /* 0x0000000a04217223 */ /* 0x080fe20000010021 */
[----:B------:R-:W-:Y:S01]  /*0810*/  FMUL.FTZ R7, R41, R10 ;  /* 0x0000000a29077220 */ /* 0x000fe20000410000 */
[----:B------:R-:W-:Y:S01]  /*0820*/  FMUL.FTZ R5, R49, UR24 ;  /* 0x0000001831057c20 */ /* 0x000fe20008410000 */
[----:B------:R-:W-:Y:S01]  /*0830*/  FADD.FTZ R10, RZ, R6 ;  /* 0x00000006ff0a7221 */ /* 0x000fe20000010000 */
[----:B------:R-:W-:Y:S01]  /*0840*/  FFMA.FTZ R49, R3, R6, RZ ;  /* 0x0000000603317223 */ /* 0x000fe200000100ff */
[----:B------:R-:W-:Y:S01]  /*0850*/  SHF.L.U32 R52, R52, 0x10, RZ ;  /* 0x0000001034347819 */ /* 0x000fe200000006ff */
[----:B------:R-:W-:Y:S01]  /*0860*/  FADD.FTZ R50, -R0, R51 ;  /* 0x0000003300327221 */ /* 0x000fe20000010100 */
[----:B------:R-:W-:Y:S01]  /*0870*/  FMUL.FTZ R8, R42, R9 ;  /* 0x000000092a087220 */ /* 0x000fe20000410000 */
[----:B------:R-:W-:Y:S01]  /*0880*/  FADD.FTZ R51, R10, R7 ;  /* 0x000000070a337221 */ /* 0x000fe20000010000 */
[----:B------:R-:W-:Y:S01]  /*0890*/  FFMA.FTZ R48, R4, R7, R49 ;  /* 0x0000000704307223 */ /* 0x000fe20000010031 */
        /* <DEDUP_REMOVED lines=9> */
[----:B------:R-:W-:Y:S01]  /*0930*/  IADD3 R52, PT, PT, R77, 0x80, RZ ;  /* 0x000000804d347810 */ /* 0x000fe20007ffe0ff */
[----:B------:R-:W-:-:S07]  /*0940*/  FFMA.FTZ R50, R10, R9, R48 ;  /* 0x000000090a327223 */ /* 0x000fce0000010030 */
.L_x_1308:
[----:B------:R-:W-:Y:S05]  /*0950*/  BSYNC.RECONVERGENT B0 ;  /* 0x0000000000007941 */ /* 0x000fea0003800200 */
.L_x_1307:
        /* <DEDUP_REMOVED lines=14> */
[--C-:B--2---:R-:W-:Y:S02]  /*0a40*/  SHF.R.U64 R60, R48, 0x10, R49.reuse ;  /* 0x00000010303c7819 */ /* 0x104fe40000001231 */
[----:B------:R-:W-:Y:S02]  /*0a50*/  MOV R58, R49 ;  /* 0x00000031003a7202 */ /* 0x000fe40000000f00 */
[----:B------:R-:W-:Y:S02]  /*0a60*/  SHF.R.U32.HI R59, RZ, 0x10, R49 ;  /* 0x00000010ff3b7819 */ /* 0x000fe40000011631 */
[----:B---3--:R-:W-:Y:S02]  /*0a70*/  SHF.R.U64 R49, R54, 0x10, R55 ;  /* 0x0000001036317819 */ /* 0x008fe40000001237 */
[----:B------:R-:W-:-:S02]  /*0a80*/  MOV R53, R48 ;  /* 0x0000003000357202 */ /* 0x000fc40000000f00 */
[----:B------:R-:W-:Y:S02]  /*0a90*/  SHF.L.U32 R49, R49, 0x10, RZ ;  /* 0x0000001031317819 */ /* 0x000fe400000006ff */
[----:B------:R-:W-:Y:S02]  /*0aa0*/  SHF.L.U32 R11, R54, 0x10, RZ ;  /* 0x00000010360b7819 */ /* 0x000fe400000006ff */
[----:B------:R-:W-:Y:S01]  /*0ab0*/  SHF.L.U32 R53, R53, 0x10, RZ ;  /* 0x0000001035357819 */ /* 0x000fe200000006ff */
[C---:B------:R-:W-:Y:S01]  /*0ac0*/  FADD.FTZ R49, -R0.reuse, R49 ;  /* 0x0000003100317221 */ /* 0x040fe20000010100 */
[----:B------:R-:W-:Y:S01]  /*0ad0*/  SHF.R.U32.HI R79, RZ, 0x10, R55 ;  /* 0x00000010ff4f7819 */ /* 0x000fe20000011637 */
[----:B------:R-:W-:Y:S01]  /*0ae0*/  FADD.FTZ R11, -R0, R11 ;  /* 0x0000000b000b7221 */ /* 0x000fe20000010100 */
[----:B------:R-:W-:Y:S01]  /*0af0*/  SHF.L.U32 R55, R55, 0x10, RZ ;  /* 0x0000001037377819 */ /* 0x000fe200000006ff */
[----:B0-----:R-:W-:Y:S01]  /*0b00*/  FMUL.FTZ R56, R49, UR24 ;  /* 0x0000001831387c20 */ /* 0x001fe20008410000 */
[----:B------:R-:W-:-:S02]  /*0b10*/  SHF.L.U32 R48, R60, 0x10, RZ ;  /* 0x000000103c307819 */ /* 0x000fc400000006ff */
[----:B------:R-:W-:Y:S01]  /*0b20*/  SHF.L.U32 R61, R58, 0x10, RZ ;  /* 0x000000103a3d7819 */ /* 0x000fe200000006ff */
[----:B-----5:R-:W-:Y:S01]  /*0b30*/  FMUL.FTZ R58, R44, R53 ;  /* 0x000000352c3a7220 */ /* 0x020fe20000410000 */
[----:B------:R-:W-:Y:S01]  /*0b40*/  FMUL.FTZ R11, R11, UR24 ;  /* 0x000000180b0b7c20 */ /* 0x000fe20008410000 */
[----:B------:R-:W-:Y:S01]  /*0b50*/  SHF.L.U32 R54, R59, 0x10, RZ ;  /* 0x000000103b367819 */ /* 0x000fe200000006ff */
[----:B------:R-:W-:Y:S01]  /*0b60*/  FADD.FTZ R55, -R0, R55 ;  /* 0x0000003700377221 */ /* 0x000fe20000010100 */
[----:B------:R-:W-:Y:S01]  /*0b70*/  FADD.FTZ R17, R17, R48 ;  /* 0x0000003011117221 */ /* 0x000fe20000010000 */
[-C--:B------:R-:W-:Y:S01]  /*0b80*/  FFMA.FTZ R29, R56, R48.reuse, R29 ;  /* 0x00000030381d7223 */ /* 0x080fe2000001001d */
[----:B------:R-:W-:Y:S01]  /*0b90*/  FMUL.FTZ R59, R45, R48 ;  /* 0x000000302d3b7220 */ /* 0x000fe20000410000 */
[----:B------:R-:W-:Y:S01]  /*0ba0*/  SHF.L.U32 R79, R79, 0x10, RZ ;  /* 0x000000104f4f7819 */ /* 0x000fe200000006ff */
[----:B------:R-:W-:Y:S01]  /*0bb0*/  FADD.FTZ R48, R51, R58 ;  /* 0x0000003a33307221 */ /* 0x000fe20000010000 */
[----:B------:R-:W-:Y:S01]  /*0bc0*/  FFMA.FTZ R49, R11, R58, R50 ;  /* 0x0000003a0b317223 */ /* 0x000fe20000010032 */
[----:B------:R-:W-:Y:S01]  /*0bd0*/  FMUL.FTZ R57, R55, UR24 ;  /* 0x0000001837397c20 */ /* 0x000fe20008410000 */
[----:B------:R-:W-:Y:S01]  /*0be0*/  FMUL.FTZ R60, R46, R61 ;  /* 0x0000003d2e3c7220 */ /* 0x000fe20000410000 */
[----:B------:R-:W-:Y:S01]  /*0bf0*/  FADD.FTZ R51, R48, R59 ;  /* 0x0000003b30337221 */ /* 0x000fe20000010000 */
[----:B------:R-:W-:Y:S01]  /*0c00*/  FADD.FTZ R62, -R0, R79 ;  /* 0x0000004f003e7221 */ /* 0x000fe20000010100 */
[----:B------:R-:W-:Y:S01]  /*0c10*/  FFMA.FTZ R48, R56, R59, R49 ;  /* 0x0000003b38307223 */ /* 0x000fe20000010031 */
[----:B------:R-:W-:Y:S01]  /*0c20*/  FADD.FTZ R18, R18, R61 ;  /* 0x0000003d12127221 */ /* 0x000fe20000010000 */
[----:B------:R-:W-:Y:S01]  /*0c30*/  FFMA.FTZ R30, R57, R61, R30 ;  /* 0x0000003d391e7223 */ /* 0x000fe2000001001e */
[----:B------:R-:W-:Y:S01]  /*0c40*/  FMUL.FTZ R61, R47, R54 ;  /* 0x000000362f3d7220 */ /* 0x000fe20000410000 */
[----:B------:R-:W-:Y:S01]  /*0c50*/  FADD.FTZ R50, R51, R60 ;  /* 0x0000003c33327221 */ /* 0x000fe20000010000 */
[----:B------:R-:W-:Y:S01]  /*0c60*/  FMUL.FTZ R62, R62, UR24 ;  /* 0x000000183e3e7c20 */ /* 0x000fe20008410000 */
[----:B------:R-:W-:Y:S01]  /*0c70*/  FFMA.FTZ R48, R57, R60, R48 ;  /* 0x0000003c39307223 */ /* 0x000fe20000010030 */
[----:B------:R-:W-:Y:S01]  /*0c80*/  FADD.FTZ R16, R16, R53 ;  /* 0x0000003510107221 */ /* 0x000fe20000010000 */
[----:B------:R-:W-:Y:S01]  /*0c90*/  FADD.FTZ R51, R50, R61 ;  /* 0x0000003d32337221 */ /* 0x000fe20000010000 */
[----:B------:R-:W-:Y:S01]  /*0ca0*/  FFMA.FTZ R28, R11, R53, R28 ;  /* 0x000000350b1c7223 */ /* 0x000fe2000001001c */
[----:B------:R-:W-:Y:S01]  /*0cb0*/  FADD.FTZ R19, R19, R54 ;  /* 0x0000003613137221 */ /* 0x000fe20000010000 */
[C---:B------:R-:W-:Y:S01]  /*0cc0*/  FFMA.FTZ R31, R62.reuse, R54, R31 ;  /* 0x000000363e1f7223 */ /* 0x040fe2000001001f */
[----:B------:R-:W-:-:S07]  /*0cd0*/  FFMA.FTZ R50, R62, R61, R48 ;  /* 0x0000003d3e327223 */ /* 0x000fce0000010030 */
.L_x_1310:
[----:B------:R-:W-:Y:S05]  /*0ce0*/  BSYNC.RECONVERGENT B0 ;  /* 0x0000000000007941 */ /* 0x000fea0003800200 */
.L_x_1309:
        /* <DEDUP_REMOVED lines=14> */
[----:B------:R-:W-:Y:S02]  /*0dd0*/  SHF.R.U32.HI R75, RZ, 0x10, R49 ;  /* 0x00000010ff4b7819 */ /* 0x000fe40000011631 */
[----:B------:R-:W-:Y:S02]  /*0de0*/  SHF.L.U32 R65, R49, 0x10, RZ ;  /* 0x0000001031417819 */ /* 0x000fe400000006ff */
[----:B------:R-:W-:Y:S02]  /*0df0*/  SHF.L.U32 R49, R64, 0x10, RZ ;  /* 0x0000001040317819 */ /* 0x000fe400000006ff */
[----:B------:R-:W-:Y:S02]  /*0e00*/  SHF.L.U32 R63, R48, 0x10, RZ ;  /* 0x00000010303f7819 */ /* 0x000fe400000006ff */
[----:B---3--:R-:W-:-:S02]  /*0e10*/  MOV R48, R54 ;  /* 0x0000003600307202 */ /* 0x008fc40000000f00 */
[----:B------:R-:W-:Y:S01]  /*0e20*/  SHF.L.U32 R75, R75, 0x10, RZ ;  /* 0x000000104b4b7819 */ /* 0x000fe200000006ff */
[----:B------:R-:W-:Y:S01]  /*0e30*/  FADD.FTZ R64, -R0, R49 ;  /* 0x0000003100407221 */ /* 0x000fe20000010100 */
[----:B------:R-:W-:Y:S01]  /*0e40*/  SHF.R.U64 R74, R54, 0x10, R55 ;  /* 0x00000010364a7819 */ /* 0x000fe20000001237 */
[----:B------:R-:W-:Y:S01]  /*0e50*/  FADD.FTZ R63, -R0, R63 ;  /* 0x0000003f003f7221 */ /* 0x000fe20000010100 */
[----:B------:R-:W-:Y:S02]  /*0e60*/  MOV R66, R55 ;  /* 0x0000003700427202 */ /* 0x000fe40000000f00 */
[----:B------:R-:W-:Y:S01]  /*0e70*/  SHF.L.U32 R49, R48, 0x10, RZ ;  /* 0x0000001030317819 */ /* 0x000fe200000006ff */
[C---:B------:R-:W-:Y:S01]  /*0e80*/  FADD.FTZ R67, -R0.reuse, R65 ;  /* 0x0000004100437221 */ /* 0x040fe20000010100 */
[----:B------:R-:W-:Y:S01]  /*0e90*/  FADD.FTZ R76, -R0, R75 ;  /* 0x0000004b004c7221 */ /* 0x000fe20000010100 */
[----:B------:R-:W-:Y:S01]  /*0ea0*/  SHF.L.U32 R0, R74, 0x10, RZ ;  /* 0x000000104a007819 */ /* 0x000fe200000006ff */
[----:B------:R-:W-:Y:S01]  /*0eb0*/  FMUL.FTZ R64, R64, UR24 ;  /* 0x0000001840407c20 */ /* 0x000fe20008410000 */
[----:B0-----:R-:W-:Y:S01]  /*0ec0*/  SHF.L.U32 R53, R66, 0x10, RZ ;  /* 0x0000001042357819 */ /* 0x001fe200000006ff */
[----:B------:R-:W-:Y:S01]  /*0ed0*/  FMUL.FTZ R63, R63, UR24 ;  /* 0x000000183f3f7c20 */ /* 0x000fe20008410000 */
[-C--:B-----5:R-:W-:Y:S01]  /*0ee0*/  FMUL.FTZ R66, R36, R49.reuse ;  /* 0x0000003124427220 */ /* 0x0a0fe20000410000 */
[----:B------:R-:W-:Y:S01]  /*0ef0*/  FADD.FTZ R13, R13, R0 ;  /* 0x000000000d0d7221 */ /* 0x000fe20000010000 */
[-C--:B------:R-:W-:Y:S01]  /*0f00*/  FFMA.FTZ R25, R64, R0.reuse, R25 ;  /* 0x0000000040197223 */ /* 0x080fe20000010019 */
[----:B------:R-:W-:Y:S01]  /*0f10*/  FMUL.FTZ R65, R37, R0 ;  /* 0x0000000025417220 */ /* 0x000fe20000410000 */
[----:B------:R-:W-:Y:S01]  /*0f20*/  SHF.R.U32.HI R54, RZ, 0x10, R55 ;  /* 0x00000010ff367819 */ /* 0x000fe20000011637 */
[----:B------:R-:W-:Y:S01]  /*0f30*/  FADD.FTZ R12, R12, R49 ;  /* 0x000000310c0c7221 */ /* 0x000fe20000010000 */
[----:B------:R-:W-:Y:S01]  /*0f40*/  FFMA.FTZ R24, R63, R49, R24 ;  /* 0x000000313f187223 */ /* 0x000fe20000010018 */
[----:B------:R-:W-:Y:S01]  /*0f50*/  FADD.FTZ R0, R51, R66 ;  /* 0x0000004233007221 */ /* 0x000fe20000010000 */
[----:B------:R-:W-:Y:S01]  /*0f60*/  FFMA.FTZ R49, R63, R66, R50 ;  /* 0x000000423f317223 */ /* 0x000fe20000010032 */
[----:B------:R-:W-:Y:S01]  /*0f70*/  SHF.L.U32 R52, R54, 0x10, RZ ;  /* 0x0000001036347819 */ /* 0x000fe200000006ff */
[----:B------:R-:W-:Y:S01]  /*0f80*/  FMUL.FTZ R67, R67, UR24 ;  /* 0x0000001843437c20 */ /* 0x000fe20008410000 */
[----:B------:R-:W-:Y:S01]  /*0f90*/  FADD.FTZ R51, R0, R65 ;  /* 0x0000004100337221 */ /* 0x000fe20000010000 */
[----:B------:R-:W-:Y:S01]  /*0fa0*/  FMUL.FTZ R74, R38, R53 ;  /* 0x00000035264a7220 */ /* 0x000fe20000410000 */
        /* <DEDUP_REMOVED lines=11> */
.L_x_1312:
[----:B------:R-:W-:Y:S05]  /*1060*/  BSYNC.RECONVERGENT B0 ;  /* 0x0000000000007941 */ /* 0x000fea0003800200 */
.L_x_1311:
        /* <DEDUP_REMOVED lines=32> */
.L_x_1314:
[----:B------:R-:W-:Y:S05]  /*1270*/  BSYNC.RECONVERGENT B0 ;  /* 0x0000000000007941 */ /* 0x000fea0003800200 */
.L_x_1313:
        /* <DEDUP_REMOVED lines=60> */
.L_x_1319:
[----:B------:R-:W-:Y:S05]  /*1640*/  BSYNC.RECONVERGENT B1 ;  /* 0x0000000000017941 */ /* 0x000fea0003800200 */
.L_x_1318:
        /* <DEDUP_REMOVED lines=30> */
.L_x_1321:
[----:B------:R-:W-:Y:S05]  /*1830*/  BSYNC.RECONVERGENT B1 ;  /* 0x0000000000017941 */ /* 0x000fea0003800200 */
.L_x_1320:
        /* <DEDUP_REMOVED lines=29> */
.L_x_1317:
        /* <DEDUP_REMOVED lines=42> */
.L_x_1324:
[----:B------:R-:W-:Y:S05]  /*1cb0*/  BSYNC.RECONVERGENT B1 ;  /* 0x0000000000017941 */ /* 0x000fea0003800200 */
.L_x_1323:
        /* <DEDUP_REMOVED lines=41> */
.L_x_1326:
[----:B------:R-:W-:Y:S05]  /*1f50*/  BSYNC.RECONVERGENT B1 ;  /* 0x0000000000017941 */ /* 0x000fea0003800200 */
.L_x_1325:
        /* <DEDUP_REMOVED lines=40> */
.L_x_1316:
[----:B------:R-:W-:-:S04]  /*21e0*/  UISETP.NE.U32.AND UP1, UPT, UR20, URZ, UPT ;  /* 0x000000ff1400728c */ /* 0x000fc8000bf25070 */
[----:B------:R-:W-:-:S09]  /*21f0*/  UISETP.NE.AND.EX UP1, UPT, UR21, URZ, UPT, UP1 ;  /* 0x000000ff1500728c */ /* 0x000fd2000bf25310 */
[----:B------:R-:W-:Y:S05]  /*2200*/  BRA.U UP1, `(.L_x_1327) ;  /* 0x0000000501d07547 */ /* 0x000fea000b800000 */
[----:B------:R-:W-:Y:S01]  /*2210*/  ISETP.GT.U32.AND P0, PT, R2, 0x7f, PT ;  /* 0x0000007f0200780c */ /* 0x000fe20003f04070 */
[----:B------:R-:W-:-:S12]  /*2220*/  BSSY.RECONVERGENT B1, `(.L_x_1328) ;  /* 0x0000026000017945 */ /* 0x000fd80003800200 */
[----:B------:R-:W-:Y:S05]  /*2230*/  @!P0 BRA `(.L_x_1329) ;  /* 0x0000000000908947 */ /* 0x000fea0003800000 */
[----:B------:R-:W-:Y:S01]  /*2240*/  MOV R48, R69 ;  /* 0x0000004500307202 */ /* 0x000fe20000000f00 */
        /* <DEDUP_REMOVED lines=35> */
.L_x_1329:
[----:B------:R-:W-:Y:S05]  /*2480*/  BSYNC.RECONVERGENT B1 ;  /* 0x0000000000017941 */ /* 0x000fea0003800200 */
.L_x_1328:
[----:B------:R-:W-:Y:S04]  /*2490*/  BSSY.RECONVERGENT B1, `(.L_x_1330) ;  /* 0x0000026000017945 */ /* 0x000fe80003800200 */
[----:B------:R-:W-:Y:S05]  /*24a0*/  @!P1 BRA `(.L_x_1331) ;  /* 0x0000000000909947 */ /* 0x000fea0003800000 */
[----:B0-----:R-:W-:Y:S01]  /*24b0*/  MOV R48, R71 ;  /* 0x0000004700307202 */ /* 0x001fe20000000f00 */
        /* <DEDUP_REMOVED lines=35> */
.L_x_1331:
[----:B------:R-:W-:Y:S05]  /*26f0*/  BSYNC.RECONVERGENT B1 ;  /* 0x0000000000017941 */ /* 0x000fea0003800200 */
.L_x_1330:
[----:B------:R-:W-:Y:S05]  /*2700*/  @!P3 BRA `(.L_x_1322) ;  /* 0x0000000800dcb947 */ /* 0x000fea0003800000 */
[----:B01----:R-:W-:Y:S01]  /*2710*/  MOV R48, R73 ;  /* 0x0000004900307202 */ /* 0x003fe20000000f00 */
        /* <DEDUP_REMOVED lines=35> */
.L_x_1327:
[----:B------:R-:W-:Y:S04]  /*2950*/  BSSY.RECONVERGENT B1, `(.L_x_1332) ;  /* 0x0000031000017945 */ /* 0x000fe80003800200 */
[----:B------:R-:W-:Y:S05]  /*2960*/  @!P2 BRA `(.L_x_1333) ;  /* 0x0000000000bca947 */ /* 0x000fea0003800000 */
[----:B------:R-:W-:Y:S01]  /*2970*/  SHF.R.U32.HI R51, RZ, 0x10, R69 ;  /* 0x00000010ff337819 */ /* 0x000fe20000011645 */
        /* <DEDUP_REMOVED lines=46> */
.L_x_1333:
[----:B------:R-:W-:Y:S05]  /*2c60*/  BSYNC.RECONVERGENT B1 ;  /* 0x0000000000017941 */ /* 0x000fea0003800200 */
.L_x_1332:
[----:B------:R-:W-:Y:S04]  /*2c70*/  BSSY.RECONVERGENT B1, `(.L_x_1334) ;  /* 0x0000031000017945 */ /* 0x000fe80003800200 */
[----:B------:R-:W-:Y:S05]  /*2c80*/  @!P1 BRA `(.L_x_1335) ;  /* 0x0000000000bc9947 */ /* 0x000fea0003800000 */
[----:B-1----:R-:W-:Y:S01]  /*2c90*/  MOV R48, R71 ;  /* 0x0000004700307202 */ /* 0x002fe20000000f00 */
        /* <DEDUP_REMOVED lines=46> */
.L_x_1335:
[----:B------:R-:W-:Y:S05]  /*2f80*/  BSYNC.RECONVERGENT B1 ;  /* 0x0000000000017941 */ /* 0x000fea0003800200 */
.L_x_1334:
[----:B------:R-:W-:Y:S05]  /*2f90*/  @!P3 BRA `(.L_x_1322) ;  /* 0x0000000000b8b947 */ /* 0x000fea0003800000 */
[----:B-12---:R-:W-:Y:S01]  /*2fa0*/  MOV R48, R73 ;  /* 0x0000004900307202 */ /* 0x006fe20000000f00 */
        /* <DEDUP_REMOVED lines=45> */
.L_x_1322:
[----:B------:R-:W-:Y:S05]  /*3280*/  BSYNC.RECONVERGENT B0 ;  /* 0x0000000000007941 */ /* 0x000fea0003800200 */
.L_x_1315:
[----:B------:R-:W-:Y:S02]  /*3290*/  UIADD3 UR7, UPT, UPT, UR7, UR22, URZ ;  /* 0x0000001607077290 */ /* 0x000fe4000fffe0ff */
[----:B------:R-:W-:Y:S02]  /*32a0*/  UPLOP3.LUT UP2, UPT, UPT, UPT, UP2, 0x40, 0x4 ;  /* 0x000000000004789c */ /* 0x000fe40003f4e820 */
[----:B------:R-:W-:-:S09]  /*32b0*/  UISETP.GE.AND UP1, UPT, UR7, UR23, UPT ;  /* 0x000000170700728c */ /* 0x000fd2000bf26270 */
[----:B------:R-:W-:Y:S05]  /*32c0*/  BRA.U !UP1, `(.L_x_1336) ;  /* 0xffffffd109487547 */ /* 0x000fea000b83ffff */
.L_x_1306:
[----:B------:R-:W0:Y:S08]  /*32d0*/  S2UR UR4, SR_CTAID.X ;  /* 0x00000000000479c3 */ /* 0x000e300000002500 */
[----:B------:R-:W1:Y:S08]  /*32e0*/  LDC.64 R2, c[0x0][0x440] ;  /* 0x00011000ff027b82 */ /* 0x000e700000000a00 */
        /* <DEDUP_REMOVED lines=24> */
.L_x_1337:
        /* <DEDUP_REMOVED lines=9> */
.L_x_6692:


//--------------------- .text._ZN10layer_norm13ln_bwd_kernelINS_13Kernel_traitsIf13__nv_bfloat16S2_S2_fjLj1536ELj1ELj1ELj4ELj8ENS_18Kernel_traits_baseILj1536EfS2_S2_S2_fjLj128EEEEELb0ELb0ELb0ELb1EEEvNS_9BwdParamsE --------------------------
	.section	.text._ZN10layer_norm13ln_bwd_kernelINS_13Kernel_traitsIf13__nv_bfloat16S2_S2_fjLj1536ELj1ELj1ELj4ELj8ENS_18Kernel_traits_baseILj1536EfS2_S2_S2_fjLj128EEEEELb0ELb0ELb0ELb1EEEvNS_9BwdParamsE,"ax",@progbits
	.align	128
        .global         _ZN10layer_norm13ln_bwd_kernelINS_13Kernel_traitsIf13__nv_bfloat16S2_S2_fjLj1536ELj1ELj1ELj4ELj8ENS_18Kernel_traits_baseILj1536EfS2_S2_S2_fjLj128EEEEELb0ELb0ELb0ELb1EEEvNS_9BwdParamsE
        .type           _ZN10layer_norm13ln_bwd_kernelINS_13Kernel_traitsIf13__nv_bfloat16S2_S2_fjLj1536ELj1ELj1ELj4ELj8ENS_18Kernel_traits_baseILj1536EfS2_S2_S2_fjLj128EEEEELb0ELb0ELb0ELb1EEEvNS_9BwdParamsE,@function
        .size           _ZN10layer_norm13ln_bwd_kernelINS_13Kernel_traitsIf13__nv_bfloat16S2_S2_fjLj1536ELj1ELj1ELj4ELj8ENS_18Kernel_traits_baseILj1536EfS2_S2_S2_fjLj128EEEEELb0ELb0ELb0ELb1EEEvNS_9BwdParamsE,(.L_x_6693 - _ZN10layer_norm13ln_bwd_kernelINS_13Kernel_traitsIf13__nv_bfloat16S2_S2_fjLj1536ELj1ELj1ELj4ELj8ENS_18Kernel_traits_baseILj1536EfS2_S2_S2_fjLj128EEEEELb0ELb0ELb0ELb1EEEvNS_9BwdParamsE)
        .other          _ZN10layer_norm13ln_bwd_kernelINS_13Kernel_traitsIf13__nv_bfloat16S2_S2_fjLj1536ELj1ELj1ELj4ELj8ENS_18Kernel_traits_baseILj1536EfS2_S2_S2_fjLj128EEEEELb0ELb0ELb0ELb1EEEvNS_9BwdParamsE,@"STO_CUDA_ENTRY STV_DEFAULT"
_ZN10layer_norm13ln_bwd_kernelINS_13Kernel_traitsIf13__nv_bfloat16S2_S2_fjLj1536ELj1ELj1ELj4ELj8ENS_18Kernel_traits_baseILj1536EfS2_S2_S2_fjLj128EEEEELb0ELb0ELb0ELb1EEEvNS_9BwdParamsE:
.text._ZN10layer_norm13ln_bwd_kernelINS_13Kernel_traitsIf13__nv_bfloat16S2_S2_fjLj1536ELj1ELj1ELj4ELj8ENS_18Kernel_traits_baseILj1536EfS2_S2_S2_fjLj128EEEEELb0ELb0ELb0ELb1EEEvNS_9BwdParamsE:
        /* <DEDUP_REMOVED lines=26> */
[----:B------:R-:W-:Y:S02]  /*01a0*/  MOV R31, RZ ;  /* 0x000000ff001f7202 */ /* 0x000fe40000000f00 */
[----:B------:R-:W-:Y:S02]  /*01b0*/  CS2R R32, SRZ ;  /* 0x0000000000207805 */ /* 0x000fe4000001ff00 */
[----:B------:R-:W-:-:S02]  /*01c0*/  CS2R R34, SRZ ;  /* 0x0000000000227805 */ /* 0x000fc4000001ff00 */
[----:B------:R-:W-:Y:S02]  /*01d0*/  CS2R R36, SRZ ;  /* 0x0000000000247805 */ /* 0x000fe4000001ff00 */
[----:B------:R-:W-:Y:S02]  /*01e0*/  CS2R R38, SRZ ;  /* 0x0000000000267805 */ /* 0x000fe4000001ff00 */
[----:B------:R-:W-:Y:S01]  /*01f0*/  CS2R R40, SRZ ;  /* 0x0000000000287805 */ /* 0x000fe2000001ff00 */
[----:B------:R-:W3:Y:S01]  /*0200*/  LDCU.U8 UR7, c[0x0][0x410] ;  /* 0x00008200ff0777ac */ /* 0x000ee20008000000 */
[----:B0-----:R-:W-:Y:S01]  /*0210*/  IMAD.WIDE.U32 R2, R30, 0x10, R2 ;  /* 0x000000101e027825 */ /* 0x001fe200078e0002 */
[----:B------:R-:W0:Y:S04]  /*0220*/  LDCU UR10, c[0x0][0x388] ;  /* 0x00007100ff0a77ac */ /* 0x000e280008000800 */
[----:B--2---:R2:W5:Y:S01]  /*0230*/  LDG.E.128 R12, desc[UR4][R2.64+0x1000] ;  /* 0x00100004020c7981 */ /* 0x004562000c1e1d00 */
[----:B------:R-:W4:Y:S03]  /*0240*/  LDCU UR11, c[0x0][0x400] ;  /* 0x00008000ff0b77ac */ /* 0x000f260008000800 */
[----:B------:R2:W5:Y:S01]  /*0250*/  LDG.E.128 R8, desc[UR4][R2.64+0x800] ;  /* 0x0008000402087981 */ /* 0x000562000c1e1d00 */
[----:B------:R-:W0:Y:S03]  /*0260*/  LDCU.64 UR12, c[0x0][0x478] ;  /* 0x00008f00ff0c77ac */ /* 0x000e260008000a00 */
[----:B------:R2:W5:Y:S01]  /*0270*/  LDG.E.128 R4, desc[UR4][R2.64] ;  /* 0x0000000402047981 */ /* 0x000562000c1e1d00 */
[----:B-1----:R-:W-:-:S02]  /*0280*/  ISETP.NE.U32.AND P1, PT, R16, RZ, PT ;  /* 0x000000ff1000720c */ /* 0x002fc40003f25070 */
[----:B------:R-:W-:Y:S02]  /*0290*/  CS2R R42, SRZ ;  /* 0x00000000002a7805 */ /* 0x000fe4000001ff00 */
[----:B------:R-:W-:Y:S02]  /*02a0*/  CS2R R44, SRZ ;  /* 0x00000000002c7805 */ /* 0x000fe4000001ff00 */
[----:B------:R-:W-:Y:S02]  /*02b0*/  CS2R R46, SRZ ;  /* 0x00000000002e7805 */ /* 0x000fe4000001ff00 */
[----:B------:R-:W-:Y:S02]  /*02c0*/  ISETP.NE.AND.EX P1, PT, R17, RZ, PT, P1 ;  /* 0x000000ff1100720c */ /* 0x000fe40003f25310 */
[----:B------:R-:W-:Y:S02]  /*02d0*/  CS2R R48, SRZ ;  /* 0x0000000000307805 */ /* 0x000fe4000001ff00 */
[----:B------:R-:W-:Y:S01]  /*02e0*/  MOV R56, UR6 ;  /* 0x0000000600387c02 */ /* 0x000fe20008000f00 */
[----:B--234-:R-:W1:Y:S08]  /*02f0*/  LDCU.64 UR8, c[0x0][0x438] ;  /* 0x00008700ff0877ac */ /* 0x01ce700008000a00 */
.L_x_1345:
[----:B------:R-:W2:Y:S08]  /*0300*/  @P1 LDC.64 R20, c[0x0][0x3e0] ;  /* 0x0000f800ff141b82 */ /* 0x000eb00000000a00 */
[----:B------:R-:W3:Y:S08]  /*0310*/  LDC.64 R16, c[0x0][0x3c0] ;  /* 0x0000f000ff107b82 */ /* 0x000ef00000000a00 */
[----:B------:R-:W4:Y:S01]  /*0320*/  LDC.64 R18, c[0x0][0x3c8] ;  /* 0x0000f200ff127b82 */ /* 0x000f220000000a00 */
[----:B--2---:R-:W-:-:S06]  /*0330*/  @P1 IMAD.WIDE R20, R56, 0x2, R20 ;  /* 0x0000000238141825 */ /* 0x004fcc00078e0214 */
[----:B------:R-:W2:Y:S01]  /*0340*/  @P1 LDG.E.U16 R20, desc[UR4][R20.64] ;  /* 0x0000000414141981 */ /* 0x000ea2000c1e1500 */
[----:B---3--:R-:W-:-:S06]  /*0350*/  IMAD.WIDE R16, R56, 0x4, R16 ;  /* 0x0000000438107825 */ /* 0x008fcc00078e0210 */
[----:B------:R-:W3:Y:S01]  /*0360*/  LDG.E R16, desc[UR4][R16.64] ;  /* 0x0000000410107981 */ /* 0x000ee2000c1e1900 */
[----:B----4-:R-:W-:-:S05]  /*0370*/  IMAD.WIDE R18, R56, 0x4, R18 ;  /* 0x0000000438127825 */ /* 0x010fca00078e0212 */
[----:B-----5:R4:W5:Y:S01]  /*0380*/  LDG.E R60, desc[UR4][R18.64] ;  /* 0x00000004123c7981 */ /* 0x020962000c1e1900 */
[----:B-1----:R-:W-:Y:S01]  /*0390*/  UISETP.NE.U32.AND UP0, UPT, UR8, URZ, UPT ;  /* 0x000000ff0800728c */ /* 0x002fe2000bf05070 */
[----:B0-----:R-:W-:-:S03]  /*03a0*/  IMAD R0, R56, UR10, RZ ;  /* 0x0000000a38007c24 */ /* 0x001fc6000f8e02ff */
[----:B------:R-:W-:Y:S02]  /*03b0*/  UISETP.NE.AND.EX UP0, UPT, UR9, URZ, UPT, UP0 ;  /* 0x000000ff0900728c */ /* 0x000fe4000bf05300 */
[----:B------:R-:W-:Y:S02]  /*03c0*/  SHF.R.S32.HI R23, RZ, 0x1f, R0 ;  /* 0x0000001fff177819 */ /* 0x000fe40000011400 */
[----:B------:R-:W-:Y:S02]  /*03d0*/  ISETP.NE.AND P4, PT, RZ, UR7, PT ;  /* 0x00000007ff007c0c */ /* 0x000fe4000bf85270 */
[----:B------:R-:W-:Y:S02]  /*03e0*/  LEA.HI R23, R23, R0, RZ, 0x2 ;  /* 0x0000000017177211 */ /* 0x000fe400078f10ff */
[----:B------:R-:W-:Y:S02]  /*03f0*/  MOV R61, 0x3f800000 ;  /* 0x3f800000003d7802 */ /* 0x000fe40000000f00 */
[----:B------:R-:W-:-:S02]  /*0400*/  LEA.HI.SX32 R59, R23, R30, 0x1e ;  /* 0x0000001e173b7211 */ /* 0x000fc400078ff2ff */
[----:B--2---:R-:W-:Y:S02]  /*0410*/  @P1 SHF.L.U32 R61, R20, 0x10, RZ ;  /* 0x00000010143d1819 */ /* 0x004fe400000006ff */
[----:B---3--:R-:W-:Y:S01]  /*0420*/  FSEL R0, R16, RZ, !P4 ;  /* 0x000000ff10007208 */ /* 0x008fe20006000000 */
[----:B----4-:R-:W-:Y:S06]  /*0430*/  BRA.U UP0, `(.L_x_1339) ;  /* 0x0000000500f47547 */ /* 0x010fec000b800000 */
[----:B------:R-:W0:Y:S01]  /*0440*/  LDC.64 R20, c[0x0][0x3a8] ;  /* 0x0000ea00ff147b82 */ /* 0x000e220000000a00 */
[C---:B------:R-:W-:Y:S02]  /*0450*/  IADD3 R58, PT, PT, R59.reuse, 0x80, RZ ;  /* 0x000000803b3a7810 */ /* 0x040fe40007ffe0ff */
[----:B------:R-:W-:-:S05]  /*0460*/  IADD3 R57, PT, PT, R59, 0x100, RZ ;  /* 0x000001003b397810 */ /* 0x000fca0007ffe0ff */
[----:B------:R-:W1:Y:S01]  /*0470*/  LDC.64 R16, c[0x0][0x428] ;  /* 0x00010a00ff107b82 */ /* 0x000e620000000a00 */
[----:B0-----:R-:W-:-:S04]  /*0480*/  IMAD.WIDE.U32 R22, R59, 0x8, R20 ;  /* 0x000000083b167825 */ /* 0x001fc800078e0014 */
[C-C-:B------:R-:W-:Y:S01]  /*0490*/  IMAD.WIDE.U32 R28, R58.reuse, 0x8, R20.reuse ;  /* 0x000000083a1c7825 */ /* 0x140fe200078e0014 */
[----:B------:R-:W2:Y:S03]  /*04a0*/  LDG.E.64 R64, desc[UR4][R22.64] ;  /* 0x0000000416407981 */ /* 0x000ea6000c1e1b00 */
[----:B------:R-:W-:Y:S01]  /*04b0*/  IMAD.WIDE.U32 R20, R57, 0x8, R20 ;  /* 0x0000000839147825 */ /* 0x000fe200078e0014 */
[----:B------:R-:W3:Y:S03]  /*04c0*/  LDG.E.64 R68, desc[UR4][R28.64] ;  /* 0x000000041c447981 */ /* 0x000ee6000c1e1b00 */
[--C-:B-1----:R-:W-:Y:S02]  /*04d0*/  IMAD.WIDE.U32 R80, R59, 0x8, R16.reuse ;  /* 0x000000083b507825 */ /* 0x102fe400078e0010 */
[----:B------:R-:W4:Y:S02]  /*04e0*/  LDG.E.64 R20, desc[UR4][R20.64] ;  /* 0x0000000414147981 */ /* 0x000f24000c1e1b00 */
[----:B------:R-:W-:-:S02]  /*04f0*/  IMAD.WIDE.U32 R18, R58, 0x8, R16 ;  /* 0x000000083a127825 */ /* 0x000fc400078e0010 */
[----:B------:R-:W4:Y:S02]  /*0500*/  LDG.E.64 R80, desc[UR4][R80.64] ;  /* 0x0000000450507981 */ /* 0x000f24000c1e1b00 */
[----:B------:R-:W-:Y:S02]  /*0510*/  IMAD.WIDE.U32 R16, R57, 0x8, R16 ;  /* 0x0000000839107825 */ /* 0x000fe400078e0010 */
[----:B------:R-:W4:Y:S04]  /*0520*/  LDG.E.64 R18, desc[UR4][R18.64] ;  /* 0x0000000412127981 */ /* 0x000f28000c1e1b00 */
[----:B------:R-:W4:Y:S01]  /*0530*/  LDG.E.64 R16, desc[UR4][R16.64] ;  /* 0x0000000410107981 */ /* 0x000f22000c1e1b00 */
[--C-:B--2---:R-:W-:Y:S02]  /*0540*/  SHF.R.U64 R62, R64, 0x10, R65.reuse ;  /* 0x00000010403e7819 */ /* 0x104fe40000001241 */
[----:B------:R-:W-:-:S02]  /*0550*/  SHF.R.U32.HI R63, RZ, 0x10, R65 ;  /* 0x00000010ff3f7819 */ /* 0x000fc40000011641 */
[--C-:B---3--:R-:W-:Y:S02]  /*0560*/  SHF.R.U64 R67, R68, 0x10, R69.reuse ;  /* 0x0000001044437819 */ /* 0x108fe40000001245 */
[----:B------:R-:W-:Y:S02]  /*0570*/  SHF.R.U32.HI R71, RZ, 0x10, R69 ;  /* 0x00000010ff477819 */ /* 0x000fe40000011645 */
[----:B------:R-:W-:Y:S02]  /*0580*/  SHF.L.U32 R23, R64, 0x10, RZ ;  /* 0x0000001040177819 */ /* 0x000fe400000006ff */
[----:B----4-:R-:W-:Y:S02]  /*0590*/  SHF.L.U32 R73, R20, 0x10, RZ ;  /* 0x0000001014497819 */ /* 0x010fe400000006ff */
[----:B------:R-:W-:Y:S01]  /*05a0*/  SHF.L.U32 R77, R21, 0x10, RZ ;  /* 0x00000010154d7819 */ /* 0x000fe200000006ff */
[----:B------:R-:W-:Y:S01]  /*05b0*/  FADD.FTZ R23, -R0, R23 ;  /* 0x0000001700177221 */ /* 0x000fe20000010100 */
[----:B------:R-:W-:Y:S01]  /*05c0*/  SHF.R.U64 R22, R20, 0x10, R21 ;  /* 0x0000001014167819 */ /* 0x000fe20000001215 */
[C---:B------:R-:W-:Y:S01]  /*05d0*/  FADD.FTZ R75, -R0.reuse, R73 ;  /* 0x00000049004b7221 */ /* 0x040fe20000010100 */
[----:B------:R-:W-:Y:S01]  /*05e0*/  SHF.R.U32.HI R20, RZ, 0x10, R21 ;  /* 0x00000010ff147819 */ /* 0x000fe20000011615 */
[----:B------:R-:W-:Y:S01]  /*05f0*/  FADD.FTZ R87, -R0, R77 ;  /* 0x0000004d00577221 */ /* 0x000fe20000010100 */
[----:B------:R-:W-:-:S02]  /*0600*/  SHF.L.U32 R29, R65, 0x10, RZ ;  /* 0x00000010411d7819 */ /* 0x000fc400000006ff */
[----:B------:R-:W-:Y:S02]  /*0610*/  SHF.L.U32 R65, R68, 0x10, RZ ;  /* 0x0000001044417819 */ /* 0x000fe400000006ff */
[----:B------:R-:W-:Y:S01]  /*0620*/  SHF.L.U32 R69, R69, 0x10, RZ ;  /* 0x0000001045457819 */ /* 0x000fe200000006ff */
[----:B------:R-:W-:Y:S01]  /*0630*/  FADD.FTZ R29, -R0, R29 ;  /* 0x0000001d001d7221 */ /* 0x000fe20000010100 */
[----:B------:R-:W-:Y:S01]  /*0640*/  SHF.L.U32 R21, R62, 0x10, RZ ;  /* 0x000000103e157819 */ /* 0x000fe200000006ff */
[C---:B------:R-:W-:Y:S01]  /*0650*/  FADD.FTZ R65, -R0.reuse, R65 ;  /* 0x0000004100417221 */ /* 0x040fe20000010100 */
[----:B------:R-:W-:Y:S01]  /*0660*/  SHF.L.U32 R63, R63, 0x10, RZ ;  /* 0x000000103f3f7819 */ /* 0x000fe200000006ff */
[C---:B------:R-:W-:Y:S01]  /*0670*/  FADD.FTZ R69, -R0.reuse, R69 ;  /* 0x0000004500457221 */ /* 0x040fe20000010100 */
[----:B------:R-:W-:Y:S01]  /*0680*/  SHF.L.U32 R67, R67, 0x10, RZ ;  /* 0x0000001043437819 */ /* 0x000fe200000006ff */
[C---:B------:R-:W-:Y:S01]  /*0690*/  FADD.FTZ R21, -R0.reuse, R21 ;  /* 0x0000001500157221 */ /* 0x040fe20000010100 */
        /* <DEDUP_REMOVED lines=11> */
[----:B-----5:R-:W-:Y:S01]  /*0750*/  FMUL.FTZ R0, R60, R23 ;  /* 0x000000173c007220 */ /* 0x020fe20000410000 */
[----:B------:R-:W-:Y:S01]  /*0760*/  SHF.R.U32.HI R90, RZ, 0x10, R81 ;  /* 0x00000010ff5a7819 */ /* 0x000fe20000011651 */
[----:B------:R-:W-:Y:S01]  /*0770*/  FMUL.FTZ R83, R4, R79 ;  /* 0x0000004f04537220 */ /* 0x000fe20000410000 */
[----:B------:R-:W-:Y:S01]  /*0780*/  SHF.L.U32 R81, R81, 0x10, RZ ;  /* 0x0000001051517819 */ /* 0x000fe200000006ff */
[----:B------:R-:W-:Y:S01]  /*0790*/  FMUL.FTZ R63, R60, R87 ;  /* 0x000000573c3f7220 */ /* 0x000fe20000410000 */
[C-C-:B------:R-:W-:Y:S01]  /*07a0*/  SHF.R.U64 R94, R16.reuse, 0x10, R17.reuse ;  /* 0x00000010105e7819 */ /* 0x140fe20000001211 */
[----:B------:R-:W-:Y:S01]  /*07b0*/  FMUL.FTZ R78, R5, R88 ;  /* 0x00000058054e7220 */ /* 0x000fe20000410000 */
[----:B------:R-:W-:Y:S01]  /*07c0*/  SHF.L.U32 R84, R16, 0x10, RZ ;  /* 0x0000001010547819 */ /* 0x000fe200000006ff */
[----:B------:R-:W-:Y:S01]  /*07d0*/  FMUL.FTZ R87, R60, R21 ;  /* 0x000000153c577220 */ /* 0x000fe20000410000 */
[----:B------:R-:W-:Y:S01]  /*07e0*/  SHF.R.U32.HI R96, RZ, 0x10, R17 ;  /* 0x00000010ff607819 */ /* 0x000fe20000011611 */
[----:B------:R-:W-:Y:S01]  /*07f0*/  FFMA.FTZ R16, R0, R83, RZ ;  /* 0x0000005300107223 */ /* 0x000fe200000100ff */
[----:B------:R-:W-:Y:S01]  /*0800*/  SHF.L.U32 R86, R17, 0x10, RZ ;  /* 0x0000001011567819 */ /* 0x000fe200000006ff */
[----:B------:R-:W-:Y:S01]  /*0810*/  FADD.FTZ R17, RZ, R83 ;  /* 0x00000053ff117221 */ /* 0x000fe20000010000 */
[----:B------:R-:W-:Y:S01]  /*0820*/  SHF.L.U32 R90, R90, 0x10, RZ ;  /* 0x000000105a5a7819 */ /* 0x000fe200000006ff */
[----:B------:R-:W-:Y:S01]  /*0830*/  FMUL.FTZ R82, R6, R81 ;  /* 0x0000005106527220 */ /* 0x000fe20000410000 */
[----:B------:R-:W-:Y:S01]  /*0840*/  FMUL.FTZ R91, R60, R29 ;  /* 0x0000001d3c5b7220 */ /* 0x000fe20000410000 */
[----:B------:R-:W-:Y:S01]  /*0850*/  FADD.FTZ R17, R17, R78 ;  /* 0x0000004e11117221 */ /* 0x000fe20000010000 */
[----:B------:R-:W-:Y:S01]  /*0860*/  FFMA.FTZ R16, R87, R78, R16 ;  /* 0x0000004e57107223 */ /* 0x000fe20000010010 */
[C---:B------:R-:W-:Y:S01]  /*0870*/  SHF.R.U64 R92, R18.reuse, 0x10, R19 ;  /* 0x00000010125c7819 */ /* 0x040fe20000001213 */
[----:B------:R-:W-:Y:S01]  /*0880*/  FMUL.FTZ R93, R7, R90 ;  /* 0x0000005a075d7220 */ /* 0x000fe20000410000 */
[----:B------:R-:W-:Y:S01]  /*0890*/  SHF.L.U32 R85, R18, 0x10, RZ ;  /* 0x0000001012557819 */ /* 0x000fe200000006ff */
[----:B------:R-:W-:Y:S01]  /*08a0*/  FMUL.FTZ R95, R60, R95 ;  /* 0x0000005f3c5f7220 */ /* 0x000fe20000410000 */
[----:B------:R-:W-:Y:S01]  /*08b0*/  FADD.FTZ R18, R17, R82 ;  /* 0x0000005211127221 */ /* 0x000fe20000010000 */
[----:B------:R-:W-:Y:S01]  /*08c0*/  FFMA.FTZ R16, R91, R82, R16 ;  /* 0x000000525b107223 */ /* 0x000fe20000010010 */
[----:B------:R-:W-:Y:S01]  /*08d0*/  SHF.L.U32 R92, R92, 0x10, RZ ;  /* 0x000000105c5c7819 */ /* 0x000fe200000006ff */
[----:B------:R-:W-:Y:S01]  /*08e0*/  FMUL.FTZ R73, R8, R85 ;  /* 0x0000005508497220 */ /* 0x000fe20000410000 */
[----:B------:R-:W-:Y:S01]  /*08f0*/  FMUL.FTZ R72, R60, R65 ;  /* 0x000000413c487220 */ /* 0x000fe20000410000 */
[----:B------:R-:W-:Y:S01]  /*0900*/  FADD.FTZ R18, R18, R93 ;  /* 0x0000005d12127221 */ /* 0x000fe20000010000 */
[----:B------:R-:W-:Y:S01]  /*0910*/  FFMA.FTZ R17, R95, R93, R16 ;  /* 0x0000005d5f117223 */ /* 0x000fe20000010010 */
[----:B------:R-:W-:Y:S01]  /*0920*/  SHF.R.U32.HI R89, RZ, 0x10, R19 ;  /* 0x00000010ff597819 */ /* 0x000fe20000011613 */
[----:B------:R-:W-:Y:S01]  /*0930*/  FMUL.FTZ R70, R9, R92 ;  /* 0x0000005c09467220 */ /* 0x000fe20000410000 */
[----:B------:R-:W-:Y:S01]  /*0940*/  SHF.L.U32 R80, R19, 0x10, RZ ;  /* 0x0000001013507819 */ /* 0x000fe200000006ff */
[----:B------:R-:W-:Y:S01]  /*0950*/  FMUL.FTZ R71, R60, R67 ;  /* 0x000000433c477220 */ /* 0x000fe20000410000 */
[----:B------:R-:W-:Y:S01]  /*0960*/  FADD.FTZ R19, R18, R73 ;  /* 0x0000004912137221 */ /* 0x000fe20000010000 */
[----:B------:R-:W-:Y:S01]  /*0970*/  FFMA.FTZ R16, R72, R73, R17 ;  /* 0x0000004948107223 */ /* 0x000fe20000010011 */
[----:B------:R-:W-:Y:S01]  /*0980*/  SHF.L.U32 R89, R89, 0x10, RZ ;  /* 0x0000001059597819 */ /* 0x000fe200000006ff */
[----:B------:R-:W-:Y:S01]  /*0990*/  FMUL.FTZ R76, R10, R80 ;  /* 0x000000500a4c7220 */ /* 0x000fe20000410000 */
[C---:B------:R-:W-:Y:S01]  /*09a0*/  FMUL.FTZ R77, R60.reuse, R69 ;  /* 0x000000453c4d7220 */ /* 0x040fe20000410000 */
[----:B------:R-:W-:Y:S01]  /*09b0*/  FADD.FTZ R19, R19, R70 ;  /* 0x0000004613137221 */ /* 0x000fe20000010000 */
[----:B------:R-:W-:Y:S01]  /*09c0*/  FFMA.FTZ R16, R71, R70, R16 ;  /* 0x0000004647107223 */ /* 0x000fe20000010010 */
[C---:B------:R-:W-:Y:S01]  /*09d0*/  FMUL.FTZ R69, R60.reuse, R75 ;  /* 0x0000004b3c457220 */ /* 0x040fe20000410000 */
[----:B------:R-:W-:Y:S01]  /*09e0*/  FMUL.FTZ R75, R11, R89 ;  /* 0x000000590b4b7220 */ /* 0x000fe20000410000 */
[----:B------:R-:W-:Y:S01]  /*09f0*/  FMUL.FTZ R74, R60, R97 ;  /* 0x000000613c4a7220 */ /* 0x000fe20000410000 */
[----:B------:R-:W-:Y:S01]  /*0a00*/  FADD.FTZ R18, R19, R76 ;  /* 0x0000004c13127221 */ /* 0x000fe20000010000 */
[----:B------:R-:W-:Y:S01]  /*0a10*/  FFMA.FTZ R17, R77, R76, R16 ;  /* 0x0000004c4d117223 */ /* 0x000fe20000010010 */
        /* <DEDUP_REMOVED lines=31> */
.L_x_1339:
[----:B------:R-:W0:Y:S01]  /*0c10*/  LDC.64 R16, c[0x0][0x3a8] ;  /* 0x0000ea00ff107b82 */ /* 0x000e220000000a00 */
[C---:B------:R-:W-:Y:S02]  /*0c20*/  IADD3 R57, PT, PT, R59.reuse, 0x100, RZ ;  /* 0x000001003b397810 */ /* 0x040fe40007ffe0ff */
[----:B------:R-:W-:-:S05]  /*0c30*/  IADD3 R58, PT, PT, R59, 0x80, RZ ;  /* 0x000000803b3a7810 */ /* 0x000fca0007ffe0ff */
[----:B------:R-:W1:Y:S08]  /*0c40*/  LDC.64 R2, c[0x0][0x428] ;  /* 0x00010a00ff027b82 */ /* 0x000e700000000a00 */
[----:B------:R-:W2:Y:S01]  /*0c50*/  LDC.64 R26, c[0x0][0x438] ;  /* 0x00010e00ff1a7b82 */ /* 0x000ea20000000a00 */
[----:B0-----:R-:W-:-:S04]  /*0c60*/  IMAD.WIDE.U32 R22, R57, 0x8, R16 ;  /* 0x0000000839167825 */ /* 0x001fc800078e0010 */
[C-C-:B------:R-:W-:Y:S02]  /*0c70*/  IMAD.WIDE.U32 R24, R59.reuse, 0x8, R16.reuse ;  /* 0x000000083b187825 */ /* 0x140fe400078e0010 */
[----:B------:R-:W3:Y:S02]  /*0c80*/  LDG.E.64 R22, desc[UR4][R22.64] ;  /* 0x0000000416167981 */ /* 0x000ee4000c1e1b00 */
[----:B------:R-:W-:Y:S02]  /*0c90*/  IMAD.WIDE.U32 R20, R58, 0x8, R16 ;  /* 0x000000083a147825 */ /* 0x000fe400078e0010 */
[----:B------:R0:W4:Y:S02]  /*0ca0*/  LDG.E.64 R64, desc[UR4][R24.64] ;  /* 0x0000000418407981 */ /* 0x000124000c1e1b00 */
[--C-:B-1----:R-:W-:Y:S02]  /*0cb0*/  IMAD.WIDE.U32 R80, R59, 0x8, R2.reuse ;  /* 0x000000083b507825 */ /* 0x102fe400078e0002 */
[----:B------:R-:W4:Y:S02]  /*0cc0*/  LDG.E.64 R20, desc[UR4][R20.64] ;  /* 0x0000000414147981 */ /* 0x000f24000c1e1b00 */
[----:B------:R-:W-:-:S02]  /*0cd0*/  IMAD.WIDE.U32 R16, R57, 0x8, R2 ;  /* 0x0000000839107825 */ /* 0x000fc400078e0002 */
[----:B------:R-:W4:Y:S02]  /*0ce0*/  LDG.E.64 R80, desc[UR4][R80.64] ;  /* 0x0000000450507981 */ /* 0x000f24000c1e1b00 */
[----:B------:R-:W-:Y:S02]  /*0cf0*/  IMAD.WIDE.U32 R18, R58, 0x8, R2 ;  /* 0x000000083a127825 */ /* 0x000fe400078e0002 */
[----:B------:R-:W4:Y:S04]  /*0d00*/  LDG.E.64 R16, desc[UR4][R16.64] ;  /* 0x0000000410107981 */ /* 0x000f28000c1e1b00 */
[----:B------:R-:W4:Y:S01]  /*0d10*/  LDG.E.64 R18, desc[UR4][R18.64] ;  /* 0x0000000412127981 */ /* 0x000f22000c1e1b00 */
[----:B--2---:R-:W-:-:S04]  /*0d20*/  IMAD.WIDE.U32 R2, R59, 0x8, R26 ;  /* 0x000000083b027825 */ /* 0x004fc800078e001a */
[--C-:B0-----:R-:W-:Y:S02]  /*0d30*/  IMAD.WIDE.U32 R24, R58, 0x8, R26.reuse ;  /* 0x000000083a187825 */ /* 0x101fe400078e001a */
[----:B------:R-:W5:Y:S02]  /*0d40*/  LDG.E.64 R2, desc[UR4][R2.64] ;  /* 0x0000000402027981 */ /* 0x000f64000c1e1b00 */
[----:B------:R-:W-:Y:S02]  /*0d50*/  IMAD.WIDE.U32 R26, R57, 0x8, R26 ;  /* 0x00000008391a7825 */ /* 0x000fe400078e001a */
[----:B------:R-:W5:Y:S04]  /*0d60*/  LDG.E.64 R24, desc[UR4][R24.64] ;  /* 0x0000000418187981 */ /* 0x000f68000c1e1b00 */
[----:B------:R-:W5:Y:S01]  /*0d70*/  LDG.E.64 R26, desc[UR4][R26.64] ;  /* 0x000000041a1a7981 */ /* 0x000f62000c1e1b00 */
[----:B---3--:R-:W-:-:S02]  /*0d80*/  SHF.L.U32 R73, R22, 0x10, RZ ;  /* 0x0000001016497819 */ /* 0x008fc400000006ff */
[----:B------:R-:W-:Y:S02]  /*0d90*/  SHF.L.U32 R77, R23, 0x10, RZ ;  /* 0x00000010174d7819 */ /* 0x000fe400000006ff */
[C---:B----4-:R-:W-:Y:S02]  /*0da0*/  SHF.R.U64 R28, R64.reuse, 0x10, R65 ;  /* 0x00000010401c7819 */ /* 0x050fe40000001241 */
[----:B------:R-:W-:Y:S02]  /*0db0*/  SHF.L.U32 R63, R64, 0x10, RZ ;  /* 0x00000010403f7819 */ /* 0x000fe400000006ff */
[C---:B------:R-:W-:Y:S02]  /*0dc0*/  SHF.R.U64 R62, R20.reuse, 0x10, R21 ;  /* 0x00000010143e7819 */ /* 0x040fe40000001215 */
[----:B------:R-:W-:Y:S02]  /*0dd0*/  SHF.L.U32 R67, R20, 0x10, RZ ;  /* 0x0000001014437819 */ /* 0x000fe400000006ff */
[----:B------:R-:W-:-:S02]  /*0de0*/  SHF.R.U64 R64, R22, 0x10, R23 ;  /* 0x0000001016407819 */ /* 0x000fc40000001217 */
        /* <DEDUP_REMOVED lines=13> */
[----:B------:R-:W-:Y:S01]  /*0ec0*/  FADD.FTZ R63, -R0, R63 ;  /* 0x0000003f003f7221 */ /* 0x000fe20000010100 */
[----:B------:R-:W-:-:S02]  /*0ed0*/  SHF.R.U64 R88, R80, 0x10, R81 ;  /* 0x0000001050587819 */ /* 0x000fc40000001251 */
        /* <DEDUP_REMOVED lines=12> */
[C---:B-----5:R-:W-:Y:S01]  /*0fa0*/  FMUL.FTZ R0, R60.reuse, R63 ;  /* 0x0000003f3c007220 */ /* 0x060fe20000410000 */
[----:B------:R-:W-:Y:S01]  /*0fb0*/  SHF.R.U32.HI R90, RZ, 0x10, R81 ;  /* 0x00000010ff5a7819 */ /* 0x000fe20000011651 */
[----:B------:R-:W-:Y:S01]  /*0fc0*/  FMUL.FTZ R63, R60, R87 ;  /* 0x000000573c3f7220 */ /* 0x000fe20000410000 */
[----:B------:R-:W-:Y:S01]  /*0fd0*/  SHF.L.U32 R81, R81, 0x10, RZ ;  /* 0x0000001051517819 */ /* 0x000fe200000006ff */
[----:B------:R-:W-:Y:S01]  /*0fe0*/  FMUL.FTZ R78, R5, R88 ;  /* 0x00000058054e7220 */ /* 0x000fe20000410000 */
[--C-:B------:R-:W-:Y:S01]  /*0ff0*/  SHF.R.U64 R94, R16, 0x10, R17.reuse ;  /* 0x00000010105e7819 */ /* 0x100fe20000001211 */
[----:B------:R-:W-:Y:S01]  /*1000*/  FMUL.FTZ R87, R60, R21 ;  /* 0x000000153c577220 */ /* 0x000fe20000410000 */
[----:B------:R-:W-:Y:S01]  /*1010*/  SHF.L.U32 R84, R16, 0x10, RZ ;  /* 0x0000001010547819 */ /* 0x000fe200000006ff */
[----:B------:R-:W-:Y:S01]  /*1020*/  FFMA.FTZ R16, R0, R83, RZ ;  /* 0x0000005300107223 */ /* 0x000fe200000100ff */
[----:B------:R-:W-:-:S02]  /*1030*/  SHF.R.U32.HI R96, RZ, 0x10, R17 ;  /* 0x00000010ff607819 */ /* 0x000fc40000011611 */
        /* <DEDUP_REMOVED lines=64> */
.L_x_1340:
        /* <DEDUP_REMOVED lines=83> */
[--C-:B------:R-:W-:Y:S01]  /*1970*/  FFMA.FTZ R67, R16, R67, R17.reuse ;  /* 0x0000004310437223 */ /* 0x100fe20000010011 */
[----:B------:R-:W-:Y:S01]  /*1980*/  FMUL.FTZ R28, R60, R73 ;  /* 0x000000493c1c7220 */ /* 0x000fe20000410000 */
[--C-:B------:R-:W-:Y:S01]  /*1990*/  FFMA.FTZ R77, R16, R77, R17.reuse ;  /* 0x0000004d104d7223 */ /* 0x100fe20000010011 */
[----:B------:R-:W-:Y:S01]  /*19a0*/  FADD.FTZ R91, -R91, R82 ;  /* 0x000000525b5b7221 */ /* 0x000fe20000010100 */
[----:B------:R-:W-:Y:S01]  /*19b0*/  FMUL.FTZ R22, R60, R93 ;  /* 0x0000005d3c167220 */ /* 0x000fe20000410000 */
[C-C-:B------:R-:W-:Y:S01]  /*19c0*/  FFMA.FTZ R65, R16.reuse, R65, R17.reuse ;  /* 0x0000004110417223 */ /* 0x140fe20000010011 */
[----:B------:R-:W-:Y:S01]  /*19d0*/  FADD.FTZ R87, -R87, R78 ;  /* 0x0000004e57577221 */ /* 0x000fe20000010100 */
        /* <DEDUP_REMOVED lines=10> */
[----:B------:R-:W-:Y:S01]  /*1a80*/  FMUL.FTZ R18, R60, R87 ;  /* 0x000000573c127220 */ /* 0x000fe20000410000 */
[----:B------:R-:W-:Y:S01]  /*1a90*/  FADD.FTZ R75, -R74, R75 ;  /* 0x0000004b4a4b7221 */ /* 0x000fe20000010100 */
[----:B------:R-:W-:Y:S01]  /*1aa0*/  FADD.FTZ R63, -R63, R68 ;  /* 0x000000443f3f7221 */ /* 0x000fe20000010100 */
[----:B------:R-:W-:Y:S01]  /*1ab0*/  FFMA.FTZ R17, R16, R69, R17 ;  /* 0x0000004510117223 */ /* 0x000fe20000010011 */
[----:B------:R-:W-:Y:S01]  /*1ac0*/  FADD.FTZ R83, -R0, R83 ;  /* 0x0000005300537221 */ /* 0x000fe20000010100 */
[C---:B------:R-:W-:Y:S01]  /*1ad0*/  FMUL.FTZ R70, R60.reuse, R71 ;  /* 0x000000473c467220 */ /* 0x040fe20000410000 */
[C---:B------:R-:W-:Y:S01]  /*1ae0*/  FMUL.FTZ R16, R60.reuse, R67 ;  /* 0x000000433c107220 */ /* 0x040fe20000410000 */
[----:B------:R0:W-:Y:S01]  /*1af0*/  F2F.BF16.F32 R71, R28 ;  /* 0x0000001c00477304 */ /* 0x0001e20000202000 */
[----:B------:R-:W-:Y:S01]  /*1b00*/  FMUL.FTZ R72, R60, R77 ;  /* 0x0000004d3c487220 */ /* 0x000fe20000410000 */
[-C--:B------:R-:W-:Y:S01]  /*1b10*/  FMUL.FTZ R20, R20, R61.reuse ;  /* 0x0000003d14147220 */ /* 0x080fe20000410000 */
[----:B------:R-:W-:Y:S01]  /*1b20*/  FMUL.FTZ R18, R18, R61 ;  /* 0x0000003d12127220 */ /* 0x000fe20000410000 */
[C---:B------:R-:W-:Y:S01]  /*1b30*/  FMUL.FTZ R62, R60.reuse, R63 ;  /* 0x0000003f3c3e7220 */ /* 0x040fe20000410000 */
[----:B------:R-:W-:Y:S01]  /*1b40*/  FMUL.FTZ R0, R60, R83 ;  /* 0x000000533c007220 */ /* 0x000fe20000410000 */
[----:B------:R-:W-:Y:S01]  /*1b50*/  FMUL.FTZ R72, R72, R61 ;  /* 0x0000003d48487220 */ /* 0x000fe20000410000 */
[----:B------:R-:W-:Y:S01]  /*1b60*/  FADD.FTZ R29, -R17, R66 ;  /* 0x00000042111d7221 */ /* 0x000fe20000010100 */
[----:B------:R1:W-:Y:S01]  /*1b70*/  F2F.BF16.F32 R19, R22 ;  /* 0x0000001600137304 */ /* 0x0003e20000202000 */
[----:B0-----:R-:W-:Y:S01]  /*1b80*/  FMUL.FTZ R28, R60, R65 ;  /* 0x000000413c1c7220 */ /* 0x001fe20000410000 */
[-C--:B------:R-:W-:Y:S01]  /*1b90*/  FMUL.FTZ R63, R16, R61.reuse ;  /* 0x0000003d103f7220 */ /* 0x080fe20000410000 */
[-C--:B------:R-:W-:Y:S01]  /*1ba0*/  FMUL.FTZ R70, R70, R61.reuse ;  /* 0x0000003d46467220 */ /* 0x080fe20000410000 */
[----:B------:R-:W0:Y:S01]  /*1bb0*/  LDC.64 R16, c[0x0][0x468] ;  /* 0x00011a00ff107b82 */ /* 0x000e220000000a00 */
[-C--:B------:R-:W-:Y:S01]  /*1bc0*/  FMUL.FTZ R28, R28, R61.reuse ;  /* 0x0000003d1c1c7220 */ /* 0x080fe20000410000 */
[-C--:B------:R-:W-:Y:S01]  /*1bd0*/  FMUL.FTZ R62, R62, R61.reuse ;  /* 0x0000003d3e3e7220 */ /* 0x080fe20000410000 */
[----:B------:R-:W-:Y:S01]  /*1be0*/  FMUL.FTZ R0, R0, R61 ;  /* 0x0000003d00007220 */ /* 0x000fe20000410000 */
[----:B------:R-:W2:Y:S01]  /*1bf0*/  F2F.BF16.F32 R20, R20 ;  /* 0x0000001400147304 */ /* 0x000ea20000202000 */
[C---:B-1----:R-:W-:Y:S01]  /*1c00*/  FMUL.FTZ R22, R60.reuse, R75 ;  /* 0x0000004b3c167220 */ /* 0x042fe20000410000 */
[----:B------:R-:W-:-:S03]  /*1c10*/  FMUL.FTZ R60, R60, R29 ;  /* 0x0000001d3c3c7220 */ /* 0x000fc60000410000 */
[-C--:B------:R-:W-:Y:S01]  /*1c20*/  FMUL.FTZ R22, R22, R61.reuse ;  /* 0x0000003d16167220 */ /* 0x080fe20000410000 */
[----:B------:R-:W-:Y:S02]  /*1c30*/  FMUL.FTZ R60, R60, R61 ;  /* 0x0000003d3c3c7220 */ /* 0x000fe40000410000 */
[----:B------:R-:W1:Y:S01]  /*1c40*/  F2F.BF16.F32 R18, R18 ;  /* 0x0000001200127304 */ /* 0x000e620000202000 */
[----:B--2---:R-:W-:-:S07]  /*1c50*/  PRMT R29, R20, 0x5410, R19 ;  /* 0x00005410141d7816 */ /* 0x004fce0000000013 */
[----:B------:R-:W2:Y:S01]  /*1c60*/  F2F.BF16.F32 R21, R70 ;  /* 0x0000004600157304 */ /* 0x000ea20000202000 */
[----:B-1----:R-:W-:-:S07]  /*1c70*/  IMAD.WIDE.U32 R18, R18, 0x10000, RZ ;  /* 0x0001000012127825 */ /* 0x002fce00078e00ff */
[----:B------:R-:W-:Y:S01]  /*1c80*/  F2F.BF16.F32 R72, R72 ;  /* 0x0000004800487304 */ /* 0x000fe20000202000 */
[----:B------:R-:W-:Y:S01]  /*1c90*/  LOP3.LUT R29, R29, R19, RZ, 0xfc, !PT ;  /* 0x000000131d1d7212 */ /* 0x000fe200078efcff */
[----:B--2---:R-:W-:-:S06]  /*1ca0*/  IMAD.WIDE.U32 R20, R21, 0x10000, RZ ;  /* 0x0001000015147825 */ /* 0x004fcc00078e00ff */
[----:B------:R-:W1:Y:S01]  /*1cb0*/  F2F.BF16.F32 R23, R22 ;  /* 0x0000001600177304 */ /* 0x000e620000202000 */
[----:B------:R-:W-:-:S07]  /*1cc0*/  LOP3.LUT R20, R20, R71, RZ, 0xfc, !PT ;  /* 0x0000004714147212 */ /* 0x000fce00078efcff */
        /* <DEDUP_REMOVED lines=9> */
[----:B------:R-:W-:Y:S02]  /*1d60*/  LOP3.LUT R23, R65, R23, RZ, 0xfc, !PT ;  /* 0x0000001741177212 */ /* 0x000fe400078efcff */
[----:B--2---:R-:W-:Y:S01]  /*1d70*/  LOP3.LUT R28, R18, R0, RZ, 0xfc, !PT ;  /* 0x00000000121c7212 */ /* 0x004fe200078efcff */
[----:B0-----:R-:W-:-:S04]  /*1d80*/  IMAD.WIDE.U32 R18, R59, 0x8, R16 ;  /* 0x000000083b127825 */ /* 0x001fc800078e0010 */
[--C-:B------:R-:W-:Y:S01]  /*1d90*/  IMAD.WIDE.U32 R58, R58, 0x8, R16.reuse ;  /* 0x000000083a3a7825 */ /* 0x100fe200078e0010 */
[----:B------:R3:W-:Y:S01]  /*1da0*/  STG.E.64 desc[UR4][R18.64], R28 ;  /* 0x0000001c12007986 */ /* 0x0007e2000c101b04 */
[----:B-1----:R-:W-:Y:S02]  /*1db0*/  LOP3.LUT R22, R22, R61, RZ, 0xfc, !PT ;  /* 0x0000003d16167212 */ /* 0x002fe400078efcff */
[----:B------:R-:W-:Y:S01]  /*1dc0*/  IMAD.WIDE.U32 R16, R57, 0x8, R16 ;  /* 0x0000000839107825 */ /* 0x000fe200078e0010 */
[----:B------:R3:W-:Y:S04]  /*1dd0*/  STG.E.64 desc[UR4][R58.64], R20 ;  /* 0x000000143a007986 */ /* 0x0007e8000c101b04 */
[----:B------:R3:W-:Y:S01]  /*1de0*/  STG.E.64 desc[UR4][R16.64], R22 ;  /* 0x0000001610007986 */ /* 0x0007e2000c101b04 */
[----:B------:R-:W-:Y:S05]  /*1df0*/  BRA `(.L_x_1343) ;  /* 0x0000001400807947 */ /* 0x000fea0003800000 */
.L_x_1342:
        /* <DEDUP_REMOVED lines=8> */
[C---:B------:R-:W-:Y:S01]  /*1e80*/  FMUL.FTZ R82, R60.reuse, R91 ;  /* 0x0000005b3c527220 */ /* 0x040fe20000410000 */
[----:B------:R-:W-:Y:S01]  /*1e90*/  FMUL.FTZ R84, R60, R93 ;  /* 0x0000005d3c547220 */ /* 0x000fe20000410000 */
[C-C-:B------:R-:W-:Y:S01]  /*1ea0*/  FFMA.FTZ R77, R16.reuse, R77, R17.reuse ;  /* 0x0000004d104d7223 */ /* 0x140fe20000010011 */
[C-C-:B------:R-:W-:Y:S01]  /*1eb0*/  FFMA.FTZ R74, R16.reuse, R74, R17.reuse ;  /* 0x0000004a104a7223 */ /* 0x140fe20000010011 */
[--C-:B------:R-:W-:Y:S01]  /*1ec0*/  FFMA.FTZ R87, R16, R87, R17.reuse ;  /* 0x0000005710577223 */ /* 0x100fe20000010011 */
[C---:B------:R-:W-:Y:S01]  /*1ed0*/  FMUL.FTZ R68, R60.reuse, R63 ;  /* 0x0000003f3c447220 */ /* 0x040fe20000410000 */
[----:B------:R-:W-:Y:S01]  /*1ee0*/  FMUL.FTZ R88, R60, R67 ;  /* 0x000000433c587220 */ /* 0x000fe20000410000 */
[----:B------:R0:W-:Y:S01]  /*1ef0*/  F2F.BF16.F32 R18, R82 ;  /* 0x0000005200127304 */ /* 0x0001e20000202000 */
[C-C-:B------:R-:W-:Y:S01]  /*1f00*/  FFMA.FTZ R0, R16.reuse, R0, R17.reuse ;  /* 0x0000000010007223 */ /* 0x140fe20000010011 */
[C-C-:B------:R-:W-:Y:S01]  /*1f10*/  FFMA.FTZ R72, R16.reuse, R72, R17.reuse ;  /* 0x0000004810487223 */ /* 0x140fe20000010011 */
[C-C-:B------:R-:W-:Y:S01]  /*1f20*/  FFMA.FTZ R71, R16.reuse, R71, R17.reuse ;  /* 0x0000004710477223 */ /* 0x140fe20000010011 */
[C-C-:B------:R-:W-:Y:S01]  /*1f30*/  FFMA.FTZ R69, R16.reuse, R69, R17.reuse ;  /* 0x0000004510457223 */ /* 0x140fe20000010011 */
[----:B------:R-:W-:Y:S01]  /*1f40*/  FFMA.FTZ R17, R16, R65, R17 ;  /* 0x0000004110117223 */ /* 0x000fe20000010011 */
[----:B------:R-:W-:Y:S01]  /*1f50*/  FADD.FTZ R77, -R77, R76 ;  /* 0x0000004c4d4d7221 */ /* 0x000fe20000010100 */
[----:B------:R-:W-:Y:S01]  /*1f60*/  FADD.FTZ R75, -R74, R75 ;  /* 0x0000004b4a4b7221 */ /* 0x000fe20000010100 */
[----:B------:R-:W1:Y:S01]  /*1f70*/  F2F.BF16.F32 R19, R84 ;  /* 0x0000005400137304 */ /* 0x000e620000202000 */
[----:B------:R-:W-:Y:S01]  /*1f80*/  FADD.FTZ R87, -R87, R78 ;  /* 0x0000004e57577221 */ /* 0x000fe20000010100 */
[----:B------:R-:W-:Y:S01]  /*1f90*/  FADD.FTZ R83, -R0, R83 ;  /* 0x0000005300537221 */ /* 0x000fe20000010100 */
[----:B------:R-:W-:Y:S01]  /*1fa0*/  FADD.FTZ R73, -R72, R73 ;  /* 0x0000004948497221 */ /* 0x000fe20000010100 */
[----:B------:R-:W-:Y:S01]  /*1fb0*/  FADD.FTZ R71, -R71, R70 ;  /* 0x0000004647477221 */ /* 0x000fe20000010100 */
[----:B------:R-:W-:Y:S01]  /*1fc0*/  FADD.FTZ R69, -R69, R66 ;  /* 0x0000004245457221 */ /* 0x000fe20000010100 */
[----:B------:R-:W-:Y:S01]  /*1fd0*/  FADD.FTZ R17, -R17, R62 ;  /* 0x0000003e11117221 */ /* 0x000fe20000010100 */
[C---:B------:R-:W-:Y:S01]  /*1fe0*/  FMUL.FTZ R76, R60.reuse, R77 ;  /* 0x0000004d3c4c7220 */ /* 0x040fe20000410000 */
[----:B------:R2:W-:Y:S01]  /*1ff0*/  F2F.BF16.F32 R23, R68 ;  /* 0x0000004400177304 */ /* 0x0005e20000202000 */
[C---:B------:R-:W-:Y:S01]  /*2000*/  FMUL.FTZ R86, R60.reuse, R75 ;  /* 0x0000004b3c567220 */ /* 0x040fe20000410000 */
[C---:B------:R-:W-:Y:S01]  /*2010*/  FMUL.FTZ R78, R60.reuse, R87 ;  /* 0x000000573c4e7220 */ /* 0x040fe20000410000 */
[C---:B------:R-:W-:Y:S01]  /*2020*/  FMUL.FTZ R80, R60.reuse, R83 ;  /* 0x000000533c507220 */ /* 0x040fe20000410000 */
[C---:B------:R-:W-:Y:S01]  /*2030*/  FMUL.FTZ R72, R60.reuse, R73 ;  /* 0x000000493c487220 */ /* 0x040fe20000410000 */
[C---:B------:R-:W-:Y:S01]  /*2040*/  FMUL.FTZ R74, R60.reuse, R71 ;  /* 0x000000473c4a7220 */ /* 0x040fe20000410000 */
[C---:B------:R-:W-:Y:S01]  /*2050*/  FMUL.FTZ R16, R60.reuse, R69 ;  /* 0x000000453c107220 */ /* 0x040fe20000410000 */
[----:B------:R-:W-:Y:S01]  /*2060*/  FMUL.FTZ R60, R60, R17 ;  /* 0x000000113c3c7220 */ /* 0x000fe20000410000 */
[----:B------:R3:W4:Y:S01]  /*2070*/  F2F.BF16.F32 R64, R88 ;  /* 0x0000005800407304 */ /* 0x0007220000202000 */
[-C--:B0-----:R-:W-:Y:S01]  /*2080*/  FMUL.FTZ R82, R82, R61.reuse ;  /* 0x0000003d52527220 */ /* 0x081fe20000410000 */
[-C--:B------:R-:W-:Y:S01]  /*2090*/  FMUL.FTZ R79, R68, R61.reuse ;  /* 0x0000003d444f7220 */ /* 0x080fe20000410000 */
[-C--:B--2---:R-:W-:Y:S01]  /*20a0*/  FMUL.FTZ R68, R16, R61.reuse ;  /* 0x0000003d10447220 */ /* 0x084fe20000410000 */
[-C--:B------:R-:W-:Y:S01]  /*20b0*/  FMUL.FTZ R84, R84, R61.reuse ;  /* 0x0000003d54547220 */ /* 0x080fe20000410000 */
[----:B------:R-:W-:Y:S01]  /*20c0*/  FMUL.FTZ R66, R60, R61 ;  /* 0x0000003d3c427220 */ /* 0x000fe20000410000 */
[----:B-1----:R-:W-:-:S02]  /*20d0*/  PRMT R69, R18, 0x5410, R19 ;  /* 0x0000541012457816 */ /* 0x002fc40000000013 */
[----:B------:R0:W-:Y:S01]  /*20e0*/  F2F.BF16.F32 R21, R76 ;  /* 0x0000004c00157304 */ /* 0x0001e20000202000 */
[----:B---3--:R-:W-:Y:S01]  /*20f0*/  FMUL.FTZ R88, R88, R61 ;  /* 0x0000003d58587220 */ /* 0x008fe20000410000 */
[----:B------:R-:W1:Y:S01]  /*2100*/  LDC.64 R18, c[0x0][0x468] ;  /* 0x00011a00ff127b82 */ /* 0x000e620000000a00 */
[----:B----4-:R-:W-:-:S05]  /*2110*/  PRMT R65, R23, 0x5410, R64 ;  /* 0x0000541017417816 */ /* 0x010fca0000000040 */
[----:B------:R2:W3:Y:S01]  /*2120*/  F2F.BF16.F32 R28, R86 ;  /* 0x00000056001c7304 */ /* 0x0004e20000202000 */
[----:B0-----:R-:W-:-:S07]  /*2130*/  FMUL.FTZ R76, R76, R61 ;  /* 0x0000003d4c4c7220 */ /* 0x001fce0000410000 */
[----:B------:R0:W4:Y:S01]  /*2140*/  F2F.BF16.F32 R20, R78 ;  /* 0x0000004e00147304 */ /* 0x0001220000202000 */
[----:B--2---:R-:W-:Y:S01]  /*2150*/  FMUL.FTZ R86, R86, R61 ;  /* 0x0000003d56567220 */ /* 0x004fe20000410000 */
[----:B---3--:R-:W-:-:S06]  /*2160*/  PRMT R67, R21, 0x5410, R28 ;  /* 0x0000541015437816 */ /* 0x008fcc000000001c */
[----:B------:R2:W-:Y:S01]  /*2170*/  F2F.BF16.F32 R22, R74 ;  /* 0x0000004a00167304 */ /* 0x0005e20000202000 */
[----:B0-----:R-:W-:Y:S01]  /*2180*/  FMUL.FTZ R78, R78, R61 ;  /* 0x0000003d4e4e7220 */ /* 0x001fe20000410000 */
[----:B----4-:R-:W-:-:S06]  /*2190*/  IMAD.WIDE.U32 R20, R20, 0x10000, RZ ;  /* 0x0001000014147825 */ /* 0x010fcc00078e00ff */
[----:B------:R0:W-:Y:S01]  /*21a0*/  F2F.BF16.F32 R0, R80 ;  /* 0x0000005000007304 */ /* 0x0001e20000202000 */
[----:B--2---:R-:W-:Y:S01]  /*21b0*/  FMUL.FTZ R74, R74, R61 ;  /* 0x0000003d4a4a7220 */ /* 0x004fe20000410000 */
[----:B------:R-:W-:-:S06]  /*21c0*/  LOP3.LUT R23, R69, R21, RZ, 0xfc, !PT ;  /* 0x0000001545177212 */ /* 0x000fcc00078efcff */
[----:B------:R-:W2:Y:S01]  /*21d0*/  F2F.BF16.F32 R29, R60 ;  /* 0x0000003c001d7304 */ /* 0x000ea20000202000 */
[----:B0-----:R-:W-:-:S07]  /*21e0*/  FMUL.FTZ R80, R80, R61 ;  /* 0x0000003d50507220 */ /* 0x001fce0000410000 */
[----:B------:R0:W3:Y:S01]  /*21f0*/  F2F.BF16.F32 R63, R16 ;  /* 0x00000010003f7304 */ /* 0x0000e20000202000 */
[----:B--2---:R-:W-:-:S07]  /*2200*/  IMAD.WIDE.U32 R28, R29, 0x10000, RZ ;  /* 0x000100001d1c7825 */ /* 0x004fce00078e00ff */
[----:B------:R2:W4:Y:S01]  /*2210*/  F2F.BF16.F32 R70, R72 ;  /* 0x0000004800467304 */ /* 0x0005220000202000 */
[----:B0-----:R-:W0:Y:S01]  /*2220*/  LDC.64 R16, c[0x0][0x478] ;  /* 0x00011e00ff107b82 */ /* 0x001e220000000a00 */
[----:B------:R-:W-:Y:S02]  /*2230*/  LOP3.LUT R29, R65, R29, RZ, 0xfc, !PT ;  /* 0x0000001d411d7212 */ /* 0x000fe400078efcff */
[----:B---3--:R-:W-:-:S04]  /*2240*/  LOP3.LUT R28, R28, R63, RZ, 0xfc, !PT ;  /* 0x0000003f1c1c7212 */ /* 0x008fc800078efcff */
[----:B------:R-:W3:Y:S01]  /*2250*/  F2F.BF16.F32 R78, R78 ;  /* 0x0000004e004e7304 */ /* 0x000ee20000202000 */
[----:B--2---:R-:W-:Y:S01]  /*2260*/  FMUL.FTZ R72, R72, R61 ;  /* 0x0000003d48487220 */ /* 0x004fe20000410000 */
[----:B------:R-:W-:Y:S01]  /*2270*/  IMAD.WIDE.U32 R60, R22, 0x10000, RZ ;  /* 0x00010000163c7825 */ /* 0x000fe200078e00ff */
[----:B------:R-:W-:-:S04]  /*2280*/  LOP3.LUT R22, R20, R0, RZ, 0xfc, !PT ;  /* 0x0000000014167212 */ /* 0x000fc800078efcff */
[----:B------:R-:W-:Y:S01]  /*2290*/  LOP3.LUT R21, R67, R61, RZ, 0xfc, !PT ;  /* 0x0000003d43157212 */ /* 0x000fe200078efcff */
[----:B------:R-:W-:Y:S01]  /*22a0*/  F2F.BF16.F32 R82, R82 ;  /* 0x0000005200527304 */ /* 0x000fe20000202000 */
[----:B----4-:R-:W-:Y:S01]  /*22b0*/  LOP3.LUT R20, R60, R70, RZ, 0xfc, !PT ;  /* 0x000000463c147212 */ /* 0x010fe200078efcff */
[----:B---3--:R-:W-:-:S06]  /*22c0*/  IMAD.WIDE.U32 R60, R78, 0x10000, RZ ;  /* 0x000100004e3c7825 */ /* 0x008fcc00078e00ff */
[----:B------:R-:W2:Y:S08]  /*22d0*/  F2F.BF16.F32 R73, R84 ;  /* 0x0000005400497304 */ /* 0x000eb00000202000 */
[----:B------:R-:W3:Y:S01]  /*22e0*/  F2F.BF16.F32 R71, R80 ;  /* 0x0000005000477304 */ /* 0x000ee20000202000 */
[----:B--2---:R-:W-:-:S07]  /*22f0*/  PRMT R73, R82, 0x5410, R73 ;  /* 0x0000541052497816 */ /* 0x004fce0000000049 */
[----:B------:R3:W2:Y:S01]  /*2300*/  F2F.BF16.F32 R64, R66 ;  /* 0x0000004200407304 */ /* 0x0006a20000202000 */
[----:B------:R-:W-:-:S07]  /*2310*/  LOP3.LUT R67, R73, R61, RZ, 0xfc, !PT ;  /* 0x0000003d49437212 */ /* 0x000fce00078efcff */
[----:B------:R-:W4:Y:S01]  /*2320*/  F2F.BF16.F32 R62, R74 ;  /* 0x0000004a003e7304 */ /* 0x000f220000202000 */
[----:B---3--:R-:W-:Y:S01]  /*2330*/  LOP3.LUT R66, R60, R71, RZ, 0xfc, !PT ;  /* 0x000000473c427212 */ /* 0x008fe200078efcff */
[----:B0-----:R-:W-:-:S04]  /*2340*/  IMAD.WIDE.U32 R60, R59, 0x8, R16 ;  /* 0x000000083b3c7825 */ /* 0x001fc800078e0010 */
[----:B--2---:R-:W-:Y:S02]  /*2350*/  IMAD.WIDE.U32 R64, R64, 0x10000, RZ ;  /* 0x0001000040407825 */ /* 0x004fe400078e00ff */
[----:B------:R-:W-:Y:S01]  /*2360*/  F2F.BF16.F32 R80, R79 ;  /* 0x0000004f00507304 */ /* 0x000fe20000202000 */
[----:B------:R2:W-:Y:S01]  /*2370*/  STG.E.64 desc[UR4][R60.64], R22 ;  /* 0x000000163c007986 */ /* 0x0005e2000c101b04 */
[----:B----4-:R-:W-:-:S06]  /*2380*/  IMAD.WIDE.U32 R62, R62, 0x10000, RZ ;  /* 0x000100003e3e7825 */ /* 0x010fcc00078e00ff */
[----:B------:R-:W0:Y:S08]  /*2390*/  F2F.BF16.F32 R81, R88 ;  /* 0x0000005800517304 */ /* 0x000e300000202000 */
[----:B------:R-:W-:Y:S01]  /*23a0*/  F2F.BF16.F32 R76, R76 ;  /* 0x0000004c004c7304 */ /* 0x000fe20000202000 */
[----:B0-----:R-:W-:-:S07]  /*23b0*/  PRMT R81, R80, 0x5410, R81 ;  /* 0x0000541050517816 */ /* 0x001fce0000000051 */
[----:B------:R-:W0:Y:S01]  /*23c0*/  F2F.BF16.F32 R77, R86 ;  /* 0x00000056004d7304 */ /* 0x000e220000202000 */
[----:B------:R-:W-:-:S07]  /*23d0*/  LOP3.LUT R71, R81, R65, RZ, 0xfc, !PT ;  /* 0x0000004151477212 */ /* 0x000fce00078efcff */
[----:B------:R-:W3:Y:S01]  /*23e0*/  F2F.BF16.F32 R79, R68 ;  /* 0x00000044004f7304 */ /* 0x000ee20000202000 */
[----:B0-----:R-:W-:-:S07]  /*23f0*/  PRMT R77, R76, 0x5410, R77 ;  /* 0x000054104c4d7816 */ /* 0x001fce000000004d */
[----:B------:R-:W0:Y:S01]  /*2400*/  F2F.BF16.F32 R75, R72 ;  /* 0x00000048004b7304 */ /* 0x000e220000202000 */
[----:B------:R-:W-:Y:S02]  /*2410*/  LOP3.LUT R69, R77, R63, RZ, 0xfc, !PT ;  /* 0x0000003f4d457212 */ /* 0x000fe400078efcff */
[----:B---3--:R-:W-:Y:S01]  /*2420*/  LOP3.LUT R70, R64, R79, RZ, 0xfc, !PT ;  /* 0x0000004f40467212 */ /* 0x008fe200078efcff */
[----:B-1----:R-:W-:-:S05]  /*2430*/  IMAD.WIDE.U32 R64, R59, 0x8, R18 ;  /* 0x000000083b407825 */ /* 0x002fca00078e0012 */
[----:B------:R2:W-:Y:S01]  /*2440*/  STG.E.64 desc[UR4][R64.64], R66 ;  /* 0x0000004240007986 */ /* 0x0005e2000c101b04 */
[----:B0-----:R-:W-:Y:S01]  /*2450*/  LOP3.LUT R68, R62, R75, RZ, 0xfc, !PT ;  /* 0x0000004b3e447212 */ /* 0x001fe200078efcff */
[----:B------:R-:W-:-:S04]  /*2460*/  IMAD.WIDE.U32 R62, R58, 0x8, R16 ;  /* 0x000000083a3e7825 */ /* 0x000fc800078e0010 */
[----:B------:R-:W-:Y:S01]  /*2470*/  IMAD.WIDE.U32 R58, R58, 0x8, R18 ;  /* 0x000000083a3a7825 */ /* 0x000fe200078e0012 */
[----:B------:R2:W-:Y:S03]  /*2480*/  STG.E.64 desc[UR4][R62.64], R20 ;  /* 0x000000143e007986 */ /* 0x0005e6000c101b04 */
[C---:B------:R-:W-:Y:S01]  /*2490*/  IMAD.WIDE.U32 R16, R57.reuse, 0x8, R16 ;  /* 0x0000000839107825 */ /* 0x040fe200078e0010 */
[----:B------:R2:W-:Y:S03]  /*24a0*/  STG.E.64 desc[UR4][R58.64], R68 ;  /* 0x000000443a007986 */ /* 0x0005e6000c101b04 */
[----:B------:R-:W-:Y:S01]  /*24b0*/  IMAD.WIDE.U32 R18, R57, 0x8, R18 ;  /* 0x0000000839127825 */ /* 0x000fe200078e0012 */
[----:B------:R2:W-:Y:S04]  /*24c0*/  STG.E.64 desc[UR4][R16.64], R28 ;  /* 0x0000001c10007986 */ /* 0x0005e8000c101b04 */
[----:B------:R2:W-:Y:S01]  /*24d0*/  STG.E.64 desc[UR4][R18.64], R70 ;  /* 0x0000004612007986 */ /* 0x0005e2000c101b04 */
[----:B------:R-:W-:Y:S05]  /*24e0*/  BRA `(.L_x_1343) ;  /* 0x0000000c00c47947 */ /* 0x000fea0003800000 */
.L_x_1341:
        /* <DEDUP_REMOVED lines=9> */
[----:B------:R-:W-:Y:S01]  /*2580*/  SHF.R.U64 R21, R2, 0x10, R3 ;  /* 0x0000001002157819 */ /* 0x000fe20000001203 */
[----:B------:R-:W-:Y:S01]  /*2590*/  FFMA.FTZ R87, R16, R87, R17 ;  /* 0x0000005710577223 */ /* 0x000fe20000010011 */
[----:B------:R-:W-:Y:S01]  /*25a0*/  FADD.FTZ R22, -R22, R93 ;  /* 0x0000005d16167221 */ /* 0x000fe20000010100 */
[----:B------:R-:W-:Y:S01]  /*25b0*/  FFMA.FTZ R18, R60, R18, R19 ;  /* 0x000000123c127223 */ /* 0x000fe20000010013 */
[----:B------:R-:W-:Y:S01]  /*25c0*/  SHF.L.U32 R19, R20, 0x10, RZ ;  /* 0x0000001014137819 */ /* 0x000fe200000006ff */
[----:B------:R-:W-:Y:S01]  /*25d0*/  FFMA.FTZ R28, R16, R0, R17 ;  /* 0x00000000101c7223 */ /* 0x000fe20000010011 */
[----:B------:R-:W-:Y:S01]  /*25e0*/  SHF.L.U32 R21, R21, 0x10, RZ ;  /* 0x0000001015157819 */ /* 0x000fe200000006ff */
[----:B------:R-:W-:Y:S01]  /*25f0*/  FMUL.FTZ R20, R18, R61 ;  /* 0x0000003d12147220 */ /* 0x000fe20000410000 */
[----:B------:R-:W-:Y:S01]  /*2600*/  MOV R18, R2 ;  /* 0x0000000200127202 */ /* 0x000fe20000000f00 */
[----:B------:R-:W-:Y:S01]  /*2610*/  FADD.FTZ R87, -R87, R78 ;  /* 0x0000004e57577221 */ /* 0x000fe20000010100 */
[----:B------:R-:W-:Y:S01]  /*2620*/  FFMA.FTZ R22, R60, R22, R19 ;  /* 0x000000163c167223 */ /* 0x000fe20000010013 */
[----:B------:R-:W-:Y:S01]  /*2630*/  MOV R23, R25 ;  /* 0x0000001900177202 */ /* 0x000fe20000000f00 */
[----:B------:R-:W-:Y:S01]  /*2640*/  FFMA.FTZ R77, R16, R77, R17 ;  /* 0x0000004d104d7223 */ /* 0x000fe20000010011 */
[----:B------:R0:W-:Y:S01]  /*2650*/  F2F.BF16.F32 R0, R20 ;  /* 0x0000001400007304 */ /* 0x0001e20000202000 */
[----:B------:R-:W-:Y:S01]  /*2660*/  SHF.L.U32 R19, R18, 0x10, RZ ;  /* 0x0000001012137819 */ /* 0x000fe200000006ff */
[----:B------:R-:W-:Y:S01]  /*2670*/  FADD.FTZ R18, -R28, R83 ;  /* 0x000000531c127221 */ /* 0x000fe20000010100 */
[----:B------:R-:W-:Y:S01]  /*2680*/  FMUL.FTZ R22, R22, R61 ;  /* 0x0000003d16167220 */ /* 0x000fe20000410000 */
[----:B------:R-:W-:Y:S01]  /*2690*/  FADD.FTZ R77, -R77, R76 ;  /* 0x0000004c4d4d7221 */ /* 0x000fe20000010100 */
[----:B------:R-:W-:Y:S01]  /*26a0*/  SHF.R.U32.HI R29, RZ, 0x10, R25 ;  /* 0x00000010ff1d7819 */ /* 0x000fe20000011619 */
[----:B------:R-:W-:Y:S01]  /*26b0*/  FFMA.FTZ R74, R16, R74, R17 ;  /* 0x0000004a104a7223 */ /* 0x000fe20000010011 */
[----:B------:R-:W-:Y:S01]  /*26c0*/  FFMA.FTZ R18, R60, R18, R19 ;  /* 0x000000123c127223 */ /* 0x000fe20000010013 */
[----:B------:R-:W-:Y:S01]  /*26d0*/  FFMA.FTZ R72, R16, R72, R17 ;  /* 0x0000004810487223 */ /* 0x000fe20000010011 */
[----:B0-----:R-:W-:Y:S01]  /*26e0*/  FFMA.FTZ R20, R60, R87, R21 ;  /* 0x000000573c147223 */ /* 0x001fe20000010015 */
[----:B------:R-:W-:Y:S01]  /*26f0*/  SHF.L.U32 R21, R23, 0x10, RZ ;  /* 0x0000001017157819 */ /* 0x000fe200000006ff */
[----:B------:R0:W1:Y:S01]  /*2700*/  F2F.BF16.F32 R19, R22 ;  /* 0x0000001600137304 */ /* 0x0000620000202000 */
[----:B------:R-:W-:Y:S01]  /*2710*/  SHF.L.U32 R29, R29, 0x10, RZ ;  /* 0x000000101d1d7819 */ /* 0x000fe200000006ff */
[----:B------:R-:W-:Y:S01]  /*2720*/  FADD.FTZ R74, -R74, R75 ;  /* 0x0000004b4a4a7221 */ /* 0x000fe20000010100 */
[----:B------:R-:W-:Y:S01]  /*2730*/  FADD.FTZ R73, -R72, R73 ;  /* 0x0000004948497221 */ /* 0x000fe20000010100 */
[----:B------:R-:W-:Y:S01]  /*2740*/  SHF.R.U64 R28, R24, 0x10, R25 ;  /* 0x00000010181c7819 */ /* 0x000fe20000001219 */
[C-C-:B------:R-:W-:Y:S01]  /*2750*/  FFMA.FTZ R71, R16.reuse, R71, R17.reuse ;  /* 0x0000004710477223 */ /* 0x140fe20000010011 */
[C-C-:B------:R-:W-:Y:S01]  /*2760*/  FFMA.FTZ R63, R16.reuse, R63, R17.reuse ;  /* 0x0000003f103f7223 */ /* 0x140fe20000010011 */
[----:B------:R-:W-:Y:S01]  /*2770*/  FFMA.FTZ R67, R16, R67, R17 ;  /* 0x0000004310437223 */ /* 0x000fe20000010011 */
[----:B------:R-:W-:Y:S01]  /*2780*/  FMUL.FTZ R20, R20, R61 ;  /* 0x0000003d14147220 */ /* 0x000fe20000410000 */
[----:B0-----:R-:W-:Y:S01]  /*2790*/  FFMA.FTZ R22, R60, R77, R21 ;  /* 0x0000004d3c167223 */ /* 0x001fe20000010015 */
[----:B------:R-:W-:Y:S01]  /*27a0*/  MOV R21, R24 ;  /* 0x0000001800157202 */ /* 0x000fe20000000f00 */
[----:B------:R-:W-:Y:S01]  /*27b0*/  FADD.FTZ R68, -R63, R68 ;  /* 0x000000443f447221 */ /* 0x000fe20000010100 */
[----:B------:R-:W-:Y:S01]  /*27c0*/  SHF.R.U32.HI R63, RZ, 0x10, R27 ;  /* 0x00000010ff3f7819 */ /* 0x000fe2000001161b */
[-C--:B------:R-:W-:Y:S01]  /*27d0*/  FMUL.FTZ R23, R22, R61.reuse ;  /* 0x0000003d16177220 */ /* 0x080fe20000410000 */
[----:B------:R-:W-:Y:S01]  /*27e0*/  FFMA.FTZ R22, R60, R74, R29 ;  /* 0x0000004a3c167223 */ /* 0x000fe2000001001d */
[----:B------:R-:W-:Y:S01]  /*27f0*/  SHF.L.U32 R21, R21, 0x10, RZ ;  /* 0x0000001015157819 */ /* 0x000fe200000006ff */
[----:B------:R-:W-:Y:S01]  /*2800*/  FADD.FTZ R67, -R67, R64 ;  /* 0x0000004043437221 */ /* 0x000fe20000010100 */
[----:B------:R0:W-:Y:S01]  /*2810*/  F2F.BF16.F32 R29, R23 ;  /* 0x00000017001d7304 */ /* 0x0001e20000202000 */
[----:B------:R-:W-:Y:S01]  /*2820*/  FMUL.FTZ R72, R22, R61 ;  /* 0x0000003d16487220 */ /* 0x000fe20000410000 */
[----:B------:R-:W-:Y:S01]  /*2830*/  SHF.L.U32 R63, R63, 0x10, RZ ;  /* 0x000000103f3f7819 */ /* 0x000fe200000006ff */
[----:B------:R-:W-:Y:S01]  /*2840*/  FFMA.FTZ R22, R60, R73, R21 ;  /* 0x000000493c167223 */ /* 0x000fe20000010015 */
[----:B------:R-:W-:Y:S01]  /*2850*/  SHF.L.U32 R21, R28, 0x10, RZ ;  /* 0x000000101c157819 */ /* 0x000fe200000006ff */
[----:B------:R-:W-:Y:S01]  /*2860*/  FADD.FTZ R28, -R71, R70 ;  /* 0x00000046471c7221 */ /* 0x000fe20000010100 */
[----:B------:R-:W-:Y:S01]  /*2870*/  FFMA.FTZ R71, R16, R65, R17 ;  /* 0x0000004110477223 */ /* 0x000fe20000010011 */
[----:B------:R-:W-:Y:S01]  /*2880*/  MOV R70, R27 ;  /* 0x0000001b00467202 */ /* 0x000fe20000000f00 */
[----:B------:R-:W-:Y:S01]  /*2890*/  FMUL.FTZ R22, R22, R61 ;  /* 0x0000003d16167220 */ /* 0x000fe20000410000 */
[----:B0-----:R-:W-:Y:S01]  /*28a0*/  SHF.R.U64 R23, R26, 0x10, R27 ;  /* 0x000000101a177819 */ /* 0x001fe2000000121b */
[----:B------:R-:W-:Y:S01]  /*28b0*/  FFMA.FTZ R28, R60, R28, R21 ;  /* 0x0000001c3c1c7223 */ /* 0x000fe20000010015 */
[----:B------:R-:W-:Y:S01]  /*28c0*/  FADD.FTZ R62, -R71, R62 ;  /* 0x0000003e473e7221 */ /* 0x000fe20000010100 */
[----:B------:R0:W-:Y:S01]  /*28d0*/  F2F.BF16.F32 R65, R22 ;  /* 0x0000001600417304 */ /* 0x0001e20000202000 */
[----:B------:R-:W-:Y:S01]  /*28e0*/  SHF.L.U32 R21, R23, 0x10, RZ ;  /* 0x0000001017157819 */ /* 0x000fe200000006ff */
[----:B------:R-:W-:Y:S01]  /*28f0*/  FFMA.FTZ R17, R16, R69, R17 ;  /* 0x0000004510117223 */ /* 0x000fe20000010011 */
[----:B------:R-:W-:Y:S01]  /*2900*/  FFMA.FTZ R16, R60, R67, R63 ;  /* 0x000000433c107223 */ /* 0x000fe2000001003f */
[-C--:B------:R-:W-:Y:S01]  /*2910*/  FMUL.FTZ R28, R28, R61.reuse ;  /* 0x0000003d1c1c7220 */ /* 0x080fe20000410000 */
[-C--:B------:R-:W-:Y:S01]  /*2920*/  FMUL.FTZ R18, R18, R61.reuse ;  /* 0x0000003d12127220 */ /* 0x080fe20000410000 */
[----:B------:R-:W-:Y:S01]  /*2930*/  FFMA.FTZ R62, R60, R62, R21 ;  /* 0x0000003e3c3e7223 */ /* 0x000fe20000010015 */
[----:B------:R-:W-:Y:S01]  /*2940*/  SHF.L.U32 R21, R70, 0x10, RZ ;  /* 0x0000001046157819 */ /* 0x000fe200000006ff */
[----:B------:R-:W-:Y:S01]  /*2950*/  FADD.FTZ R66, -R17, R66 ;  /* 0x0000004211427221 */ /* 0x000fe20000010100 */
[-C--:B------:R-:W-:Y:S01]  /*2960*/  FMUL.FTZ R64, R16, R61.reuse ;  /* 0x0000003d10407220 */ /* 0x080fe20000410000 */
[-C--:B------:R-:W-:Y:S01]  /*2970*/  FMUL.FTZ R62, R62, R61.reuse ;  /* 0x0000003d3e3e7220 */ /* 0x080fe20000410000 */
[----:B------:R-:W2:Y:S01]  /*2980*/  LDC.64 R16, c[0x0][0x468] ;  /* 0x00011a00ff107b82 */ /* 0x000ea20000000a00 */
[----:B0-----:R-:W-:Y:S01]  /*2990*/  FFMA.FTZ R22, R60, R68, R21 ;  /* 0x000000443c167223 */ /* 0x001fe20000010015 */
[----:B------:R-:W-:Y:S01]  /*29a0*/  MOV R21, R26 ;  /* 0x0000001a00157202 */ /* 0x000fe20000000f00 */
[----:B------:R-:W0:Y:S01]  /*29b0*/  F2F.BF16.F32 R20, R20 ;  /* 0x0000001400147304 */ /* 0x000e220000202000 */
[----:B-1----:R-:W-:Y:S01]  /*29c0*/  PRMT R19, R0, 0x5410, R19 ;  /* 0x0000541000137816 */ /* 0x002fe20000000013 */
[----:B------:R-:W-:Y:S01]  /*29d0*/  FMUL.FTZ R22, R22, R61 ;  /* 0x0000003d16167220 */ /* 0x000fe20000410000 */
[----:B------:R-:W-:-:S05]  /*29e0*/  SHF.L.U32 R21, R21, 0x10, RZ ;  /* 0x0000001015157819 */ /* 0x000fca00000006ff */
[----:B------:R-:W-:Y:S01]  /*29f0*/  F2F.BF16.F32 R23, R28 ;  /* 0x0000001c00177304 */ /* 0x000fe20000202000 */
[----:B------:R-:W-:-:S04]  /*2a00*/  FFMA.FTZ R60, R60, R66, R21 ;  /* 0x000000423c3c7223 */ /* 0x000fc80000010015 */
[----:B------:R-:W-:Y:S01]  /*2a10*/  FMUL.FTZ R60, R60, R61 ;  /* 0x0000003d3c3c7220 */ /* 0x000fe20000410000 */
[----:B0-----:R-:W-:Y:S02]  /*2a20*/  IMAD.WIDE.U32 R20, R20, 0x10000, RZ ;  /* 0x0001000014147825 */ /* 0x001fe400078e00ff */
[----:B------:R-:W0:Y:S03]  /*2a30*/  F2F.BF16.F32 R72, R72 ;  /* 0x0000004800487304 */ /* 0x000e260000202000 */
[----:B------:R-:W-:-:S05]  /*2a40*/  LOP3.LUT R19, R19, R21, RZ, 0xfc, !PT ;  /* 0x0000001513137212 */ /* 0x000fca00078efcff */
[----:B------:R1:W-:Y:S01]  /*2a50*/  F2F.BF16.F32 R28, R22 ;  /* 0x00000016001c7304 */ /* 0x0003e20000202000 */
[----:B0-----:R-:W-:-:S07]  /*2a60*/  PRMT R61, R29, 0x5410, R72 ;  /* 0x000054101d3d7816 */ /* 0x001fce0000000048 */
[----:B------:R-:W0:Y:S01]  /*2a70*/  F2F.BF16.F32 R67, R64 ;  /* 0x0000004000437304 */ /* 0x000e220000202000 */
[----:B-1----:R-:W-:-:S05]  /*2a80*/  IMAD.WIDE.U32 R22, R23, 0x10000, RZ ;  /* 0x0001000017167825 */ /* 0x002fca00078e00ff */
[----:B------:R-:W-:Y:S02]  /*2a90*/  LOP3.LUT R21, R61, R23, RZ, 0xfc, !PT ;  /* 0x000000173d157212 */ /* 0x000fe400078efcff */
[----:B------:R-:W1:Y:S01]  /*2aa0*/  F2F.BF16.F32 R62, R62 ;  /* 0x0000003e003e7304 */ /* 0x000e620000202000 */
[----:B0-----:R-:W-:-:S07]  /*2ab0*/  PRMT R67, R28, 0x5410, R67 ;  /* 0x000054101c437816 */ /* 0x001fce0000000043 */
[----:B------:R-:W0:Y:S01]  /*2ac0*/  F2F.BF16.F32 R18, R18 ;  /* 0x0000001200127304 */ /* 0x000e220000202000 */
[----:B-1----:R-:W-:-:S07]  /*2ad0*/  IMAD.WIDE.U32 R28, R62, 0x10000, RZ ;  /* 0x000100003e1c7825 */ /* 0x002fce00078e00ff */
[----:B------:R2:W1:Y:S01]  /*2ae0*/  F2F.BF16.F32 R63, R60 ;  /* 0x0000003c003f7304 */ /* 0x0004620000202000 */
[----:B------:R-:W-:Y:S02]  /*2af0*/  LOP3.LUT R23, R67, R29, RZ, 0xfc, !PT ;  /* 0x0000001d43177212 */ /* 0x000fe400078efcff */
[----:B0-----:R-:W-:Y:S01]  /*2b00*/  LOP3.LUT R18, R20, R18, RZ, 0xfc, !PT ;  /* 0x0000001214127212 */ /* 0x001fe200078efcff */
[----:B--2---:R-:W-:Y:S01]  /*2b10*/  IMAD.WIDE.U32 R60, R59, 0x8, R16 ;  /* 0x000000083b3c7825 */ /* 0x004fe200078e0010 */
[----:B------:R-:W-:-:S03]  /*2b20*/  LOP3.LUT R20, R22, R65, RZ, 0xfc, !PT ;  /* 0x0000004116147212 */ /* 0x000fc600078efcff */
[--C-:B------:R-:W-:Y:S01]  /*2b30*/  IMAD.WIDE.U32 R58, R58, 0x8, R16.reuse ;  /* 0x000000083a3a7825 */ /* 0x100fe200078e0010 */
[----:B------:R0:W-:Y:S01]  /*2b40*/  STG.E.64 desc[UR4][R60.64], R18 ;  /* 0x000000123c007986 */ /* 0x0001e2000c101b04 */
[----:B-1----:R-:W-:Y:S02]  /*2b50*/  LOP3.LUT R22, R28, R63, RZ, 0xfc, !PT ;  /* 0x0000003f1c167212 */ /* 0x002fe400078efcff */
[----:B------:R-:W-:Y:S01]  /*2b60*/  IMAD.WIDE.U32 R16, R57, 0x8, R16 ;  /* 0x0000000839107825 */ /* 0x000fe200078e0010 */
[----:B------:R0:W-:Y:S04]  /*2b70*/  STG.E.64 desc[UR4][R58.64], R20 ;  /* 0x000000143a007986 */ /* 0x0001e8000c101b04 */
[----:B------:R0:W-:Y:S01]  /*2b80*/  STG.E.64 desc[UR4][R16.64], R22 ;  /* 0x0000001610007986 */ /* 0x0001e2000c101b04 */
[----:B------:R-:W-:Y:S05]  /*2b90*/  BRA `(.L_x_1343) ;  /* 0x0000000800187947 */ /* 0x000fea0003800000 */
.L_x_1344:
[----:B------:R-:W-:Y:S01]  /*2ba0*/  SHF.R.U32.HI R23, RZ, 0x10, R25 ;  /* 0x00000010ff177819 */ /* 0x000fe20000011619 */
[C-C-:B------:R-:W-:Y:S01]  /*2bb0*/  FFMA.FTZ R74, R16.reuse, R74, R17.reuse ;  /* 0x0000004a104a7223 */ /* 0x140fe20000010011 */
[C-C-:B------:R-:W-:Y:S01]  /*2bc0*/  FFMA.FTZ R91, R16.reuse, R91, R17.reuse ;  /* 0x0000005b105b7223 */ /* 0x140fe20000010011 */
[----:B------:R-:W-:Y:S01]  /*2bd0*/  FFMA.FTZ R72, R16, R72, R17 ;  /* 0x0000004810487223 */ /* 0x000fe20000010011 */
[----:B------:R-:W-:Y:S01]  /*2be0*/  SHF.L.U32 R29, R23, 0x10, RZ ;  /* 0x00000010171d7819 */ /* 0x000fe200000006ff */
[----:B------:R-:W-:Y:S01]  /*2bf0*/  FADD.FTZ R75, -R74, R75 ;  /* 0x0000004b4a4b7221 */ /* 0x000fe20000010100 */
[----:B------:R-:W-:Y:S01]  /*2c00*/  MOV R23, R24 ;  /* 0x0000001800177202 */ /* 0x000fe20000000f00 */
[----:B------:R-:W-:Y:S01]  /*2c10*/  FADD.FTZ R91, -R91, R82 ;  /* 0x000000525b5b7221 */ /* 0x000fe20000010100 */
[----:B------:R-:W-:Y:S01]  /*2c20*/  MOV R18, R3 ;  /* 0x0000000300127202 */ /* 0x000fe20000000f00 */
[----:B------:R-:W-:Y:S01]  /*2c30*/  FFMA.FTZ R82, R60, R75, R29 ;  /* 0x0000004b3c527223 */ /* 0x000fe2000001001d */
[----:B------:R-:W-:Y:S01]  /*2c40*/  SHF.L.U32 R23, R23, 0x10, RZ ;  /* 0x0000001017177819 */ /* 0x000fe200000006ff */
[----:B------:R-:W-:Y:S01]  /*2c50*/  FADD.FTZ R73, -R72, R73 ;  /* 0x0000004948497221 */ /* 0x000fe20000010100 */
[----:B------:R-:W-:Y:S01]  /*2c60*/  SHF.R.U64 R29, R24, 0x10, R25 ;  /* 0x00000010181d7819 */ /* 0x000fe20000001219 */
[--C-:B------:R-:W-:Y:S01]  /*2c70*/  FFMA.FTZ R71, R16, R71, R17.reuse ;  /* 0x0000004710477223 */ /* 0x100fe20000010011 */
[----:B------:R-:W-:Y:S01]  /*2c80*/  SHF.L.U32 R19, R18, 0x10, RZ ;  /* 0x0000001012137819 */ /* 0x000fe200000006ff */
[----:B------:R-:W-:Y:S01]  /*2c90*/  FFMA.FTZ R18, R16, R95, R17 ;  /* 0x0000005f10127223 */ /* 0x000fe20000010011 */
[----:B------:R-:W-:Y:S01]  /*2ca0*/  SHF.R.U32.HI R20, RZ, 0x10, R3 ;  /* 0x00000010ff147819 */ /* 0x000fe20000011603 */
[----:B------:R-:W-:Y:S01]  /*2cb0*/  FFMA.FTZ R74, R60, R73, R23 ;  /* 0x000000493c4a7223 */ /* 0x000fe20000010017 */
[----:B------:R-:W-:Y:S01]  /*2cc0*/  SHF.L.U32 R23, R29, 0x10, RZ ;  /* 0x000000101d177819 */ /* 0x000fe200000006ff */
[----:B------:R-:W-:Y:S01]  /*2cd0*/  FADD.FTZ R71, -R71, R70 ;  /* 0x0000004647477221 */ /* 0x000fe20000010100 */
[----:B------:R-:W-:Y:S01]  /*2ce0*/  SHF.L.U32 R21, R20, 0x10, RZ ;  /* 0x0000001014157819 */ /* 0x000fe200000006ff */
[----:B------:R-:W-:Y:S01]  /*2cf0*/  FFMA.FTZ R22, R60, R91, R19 ;  /* 0x0000005b3c167223 */ /* 0x000fe20000010013 */
[----:B------:R-:W-:Y:S01]  /*2d00*/  MOV R73, R27 ;  /* 0x0000001b00497202 */ /* 0x000fe20000000f00 */
[----:B------:R-:W-:Y:S01]  /*2d10*/  FADD.FTZ R93, -R18, R93 ;  /* 0x0000005d125d7221 */ /* 0x000fe20000010100 */
[----:B------:R-:W-:Y:S01]  /*2d20*/  MOV R19, R2 ;  /* 0x0000000200137202 */ /* 0x000fe20000000f00 */
[----:B------:R-:W-:Y:S01]  /*2d30*/  FFMA.FTZ R0, R16, R0, R17 ;  /* 0x0000000010007223 */ /* 0x000fe20000010011 */
[C---:B------:R-:W-:Y:S01]  /*2d40*/  FFMA.FTZ R70, R60.reuse, R71, R23 ;  /* 0x000000473c467223 */ /* 0x040fe20000010017 */
[----:B------:R-:W-:Y:S01]  /*2d50*/  SHF.L.U32 R71, R73, 0x10, RZ ;  /* 0x0000001049477819 */ /* 0x000fe200000006ff */
[----:B------:R-:W-:Y:S01]  /*2d60*/  FFMA.FTZ R28, R60, R93, R21 ;  /* 0x0000005d3c1c7223 */ /* 0x000fe20000010015 */
[----:B------:R-:W-:Y:S01]  /*2d70*/  SHF.R.U32.HI R73, RZ, 0x10, R27 ;  /* 0x00000010ff497819 */ /* 0x000fe2000001161b */
[----:B------:R-:W-:Y:S01]  /*2d80*/  FFMA.FTZ R67, R16, R67, R17 ;  /* 0x0000004310437223 */ /* 0x000fe20000010011 */
[----:B------:R-:W-:Y:S01]  /*2d90*/  SHF.L.U32 R21, R19, 0x10, RZ ;  /* 0x0000001013157819 */ /* 0x000fe200000006ff */
[----:B------:R-:W-:Y:S01]  /*2da0*/  FADD.FTZ R83, -R0, R83 ;  /* 0x0000005300537221 */ /* 0x000fe20000010100 */
[----:B------:R-:W-:Y:S01]  /*2db0*/  SHF.R.U64 R0, R2, 0x10, R3 ;  /* 0x0000001002007819 */ /* 0x000fe20000001203 */
[----:B------:R-:W-:Y:S01]  /*2dc0*/  FFMA.FTZ R87, R16, R87, R17 ;  /* 0x0000005710577223 */ /* 0x000fe20000010011 */
[----:B------:R-:W-:Y:S01]  /*2dd0*/  SHF.L.U32 R73, R73, 0x10, RZ ;  /* 0x0000001049497819 */ /* 0x000fe200000006ff */
[----:B------:R-:W-:Y:S01]  /*2de0*/  FADD.FTZ R67, -R67, R64 ;  /* 0x0000004043437221 */ /* 0x000fe20000010100 */
[----:B------:R-:W-:Y:S01]  /*2df0*/  FFMA.FTZ R80, R60, R83, R21 ;  /* 0x000000533c507223 */ /* 0x000fe20000010015 */
[----:B------:R-:W-:Y:S01]  /*2e00*/  MOV R64, R26 ;  /* 0x0000001a00407202 */ /* 0x000fe20000000f00 */
[----:B------:R-:W-:Y:S01]  /*2e10*/  FFMA.FTZ R69, R16, R69, R17 ;  /* 0x0000004510457223 */ /* 0x000fe20000010011 */
[----:B------:R-:W-:Y:S01]  /*2e20*/  SHF.L.U32 R21, R0, 0x10, RZ ;  /* 0x0000001000157819 */ /* 0x000fe200000006ff */
[----:B------:R-:W-:Y:S01]  /*2e30*/  FADD.FTZ R87, -R87, R78 ;  /* 0x0000004e57577221 */ /* 0x000fe20000010100 */
[----:B------:R-:W-:Y:S01]  /*2e40*/  MOV R20, R25 ;  /* 0x0000001900147202 */ /* 0x000fe20000000f00 */
[----:B------:R-:W-:Y:S01]  /*2e50*/  FFMA.FTZ R84, R60, R67, R73 ;  /* 0x000000433c547223 */ /* 0x000fe20000010049 */
[----:B------:R-:W-:Y:S01]  /*2e60*/  FFMA.FTZ R77, R16, R77, R17 ;  /* 0x0000004d104d7223 */ /* 0x000fe20000010011 */
[----:B------:R-:W-:Y:S01]  /*2e70*/  SHF.L.U32 R67, R64, 0x10, RZ ;  /* 0x0000001040437819 */ /* 0x000fe200000006ff */
[----:B------:R-:W-:Y:S01]  /*2e80*/  FADD.FTZ R69, -R69, R66 ;  /* 0x0000004245457221 */ /* 0x000fe20000010100 */
[----:B------:R-:W-:Y:S01]  /*2e90*/  FFMA.FTZ R78, R60, R87, R21 ;  /* 0x000000573c4e7223 */ /* 0x000fe20000010015 */
[----:B------:R-:W-:Y:S01]  /*2ea0*/  FFMA.FTZ R63, R16, R63, R17 ;  /* 0x0000003f103f7223 */ /* 0x000fe20000010011 */
[----:B------:R-:W-:Y:S01]  /*2eb0*/  SHF.R.U64 R66, R26, 0x10, R27 ;  /* 0x000000101a427819 */ /* 0x000fe2000000121b */
[----:B------:R0:W-:Y:S01]  /*2ec0*/  F2F.BF16.F32 R18, R22 ;  /* 0x0000001600127304 */ /* 0x0001e20000202000 */
[----:B------:R-:W-:Y:S01]  /*2ed0*/  SHF.L.U32 R21, R20, 0x10, RZ ;  /* 0x0000001014157819 */ /* 0x000fe200000006ff */
[----:B------:R-:W-:Y:S01]  /*2ee0*/  FFMA.FTZ R17, R16, R65, R17 ;  /* 0x0000004110117223 */ /* 0x000fe20000010011 */
[----:B------:R-:W-:Y:S01]  /*2ef0*/  FADD.FTZ R77, -R77, R76 ;  /* 0x0000004c4d4d7221 */ /* 0x000fe20000010100 */
[----:B------:R-:W-:Y:S01]  /*2f00*/  FFMA.FTZ R16, R60, R69, R67 ;  /* 0x000000453c107223 */ /* 0x000fe20000010043 */
[----:B------:R-:W-:Y:S01]  /*2f10*/  SHF.L.U32 R67, R66, 0x10, RZ ;  /* 0x0000001042437819 */ /* 0x000fe200000006ff */
[----:B------:R-:W-:Y:S01]  /*2f20*/  FADD.FTZ R17, -R17, R62 ;  /* 0x0000003e11117221 */ /* 0x000fe20000010100 */
[C---:B------:R-:W-:Y:S01]  /*2f30*/  FFMA.FTZ R76, R60.reuse, R77, R21 ;  /* 0x0000004d3c4c7223 */ /* 0x040fe20000010015 */
[----:B------:R1:W2:Y:S01]  /*2f40*/  F2F.BF16.F32 R19, R28 ;  /* 0x0000001c00137304 */ /* 0x0002a20000202000 */
[----:B------:R-:W-:Y:S01]  /*2f50*/  FADD.FTZ R23, -R63, R68 ;  /* 0x000000443f177221 */ /* 0x000fe20000010100 */
[----:B------:R-:W-:Y:S01]  /*2f60*/  FFMA.FTZ R62, R60, R17, R67 ;  /* 0x000000113c3e7223 */ /* 0x000fe20000010043 */
[----:B0-----:R-:W-:-:S02]  /*2f70*/  FMUL.FTZ R22, R22, R61 ;  /* 0x0000003d16167220 */ /* 0x001fc40000410000 */
[----:B------:R-:W-:-:S03]  /*2f80*/  FFMA.FTZ R68, R60, R23, R71 ;  /* 0x000000173c447223 */ /* 0x000fc60000010047 */
[----:B------:R0:W-:Y:S01]  /*2f90*/  F2F.BF16.F32 R0, R80 ;  /* 0x0000005000007304 */ /* 0x0001e20000202000 */
[----:B-1----:R-:W-:Y:S01]  /*2fa0*/  FMUL.FTZ R28, R28, R61 ;  /* 0x0000003d1c1c7220 */ /* 0x002fe20000410000 */
[----:B--2---:R-:W-:-:S06]  /*2fb0*/  PRMT R71, R18, 0x5410, R19 ;  /* 0x0000541012477816 */ /* 0x004fcc0000000013 */
[----:B------:R1:W-:Y:S01]  /*2fc0*/  F2F.BF16.F32 R21, R76 ;  /* 0x0000004c00157304 */ /* 0x0003e20000202000 */
[-C--:B0-----:R-:W-:Y:S01]  /*2fd0*/  FMUL.FTZ R80, R80, R61.reuse ;  /* 0x0000003d50507220 */ /* 0x081fe20000410000 */
[----:B------:R-:W0:Y:S06]  /*2fe0*/  LDC.64 R18, c[0x0][0x468] ;  /* 0x00011a00ff127b82 */ /* 0x000e2c0000000a00 */
[----:B------:R2:W3:Y:S01]  /*2ff0*/  F2F.BF16.F32 R72, R82 ;  /* 0x0000005200487304 */ /* 0x0004e20000202000 */
[----:B-1----:R-:W-:-:S07]  /*3000*/  FMUL.FTZ R76, R76, R61 ;  /* 0x0000003d4c4c7220 */ /* 0x002fce0000410000 */
[----:B------:R1:W4:Y:S01]  /*3010*/  F2F.BF16.F32 R20, R78 ;  /* 0x0000004e00147304 */ /* 0x0003220000202000 */
[----:B--2---:R-:W-:Y:S01]  /*3020*/  FMUL.FTZ R82, R82, R61 ;  /* 0x0000003d52527220 */ /* 0x004fe20000410000 */
[----:B---3--:R-:W-:-:S06]  /*3030*/  PRMT R69, R21, 0x5410, R72 ;  /* 0x0000541015457816 */ /* 0x008fcc0000000048 */
[----:B------:R2:W-:Y:S01]  /*3040*/  F2F.BF16.F32 R63, R70 ;  /* 0x00000046003f7304 */ /* 0x0005e20000202000 */
[----:B-1----:R-:W-:Y:S01]  /*3050*/  FMUL.FTZ R78, R78, R61 ;  /* 0x0000003d4e4e7220 */ /* 0x002fe20000410000 */
[----:B----4-:R-:W-:-:S06]  /*3060*/  IMAD.WIDE.U32 R20, R20, 0x10000, RZ ;  /* 0x0001000014147825 */ /* 0x010fcc00078e00ff */
[----:B------:R-:W-:Y:S01]  /*3070*/  F2F.BF16.F32 R60, R62 ;  /* 0x0000003e003c7304 */ /* 0x000fe20000202000 */
[----:B--2---:R-:W-:-:S07]  /*3080*/  FMUL.FTZ R70, R70, R61 ;  /* 0x0000003d46467220 */ /* 0x004fce0000410000 */
[----:B------:R1:W-:Y:S08]  /*3090*/  F2F.BF16.F32 R66, R22 ;  /* 0x0000001600427304 */ /* 0x0003f00000202000 */
[----:B------:R2:W-:Y:S01]  /*30a0*/  F2F.BF16.F32 R23, R68 ;  /* 0x0000004400177304 */ /* 0x0005e20000202000 */
[----:B-1----:R-:W-:-:S07]  /*30b0*/  FMUL.FTZ R22, R68, R61 ;  /* 0x0000003d44167220 */ /* 0x002fce0000410000 */
[----:B------:R1:W3:Y:S01]  /*30c0*/  F2F.BF16.F32 R64, R84 ;  /* 0x0000005400407304 */ /* 0x0002e20000202000 */
[----:B--2---:R-:W-:-:S07]  /*30d0*/  FMUL.FTZ R68, R16, R61 ;  /* 0x0000003d10447220 */ /* 0x004fce0000410000 */
[----:B------:R2:W-:Y:S01]  /*30e0*/  F2F.BF16.F32 R73, R80 ;  /* 0x0000005000497304 */ /* 0x0005e20000202000 */
[----:B-1----:R-:W-:Y:S01]  /*30f0*/  FMUL.FTZ R84, R84, R61 ;  /* 0x0000003d54547220 */ /* 0x002fe20000410000 */
[----:B---3--:R-:W-:-:S06]  /*3100*/  PRMT R67, R23, 0x5410, R64 ;  /* 0x0000541017437816 */ /* 0x008fcc0000000040 */
[----:B------:R1:W3:Y:S01]  /*3110*/  F2F.BF16.F32 R65, R16 ;  /* 0x0000001000417304 */ /* 0x0002e20000202000 */
[----:B--2---:R-:W-:Y:S01]  /*3120*/  FMUL.FTZ R80, R62, R61 ;  /* 0x0000003d3e507220 */ /* 0x004fe20000410000 */
[----:B------:R-:W-:Y:S01]  /*3130*/  IMAD.WIDE.U32 R62, R63, 0x10000, RZ ;  /* 0x000100003f3e7825 */ /* 0x000fe200078e00ff */
[----:B------:R-:W-:-:S04]  /*3140*/  LOP3.LUT R23, R71, R21, RZ, 0xfc, !PT ;  /* 0x0000001547177212 */ /* 0x000fc800078efcff */
[----:B------:R-:W-:Y:S01]  /*3150*/  LOP3.LUT R21, R69, R63, RZ, 0xfc, !PT ;  /* 0x0000003f45157212 */ /* 0x000fe200078efcff */
[----:B------:R2:W-:Y:S01]  /*3160*/  F2F.BF16.F32 R29, R74 ;  /* 0x0000004a001d7304 */ /* 0x0005e20000202000 */
[----:B-1----:R-:W1:Y:S07]  /*3170*/  LDC.64 R16, c[0x0][0x478] ;  /* 0x00011e00ff107b82 */ /* 0x002e6e0000000a00 */
[----:B------:R-:W-:Y:S01]  /*3180*/  F2F.BF16.F32 R78, R78 ;  /* 0x0000004e004e7304 */ /* 0x000fe20000202000 */
[----:B--2---:R-:W-:Y:S01]  /*3190*/  FMUL.FTZ R74, R74, R61 ;  /* 0x0000003d4a4a7220 */ /* 0x004fe20000410000 */
[----:B------:R-:W-:-:S06]  /*31a0*/  IMAD.WIDE.U32 R60, R60, 0x10000, RZ ;  /* 0x000100003c3c7825 */ /* 0x000fcc00078e00ff */
[----:B------:R3:W2:Y:S08]  /*31b0*/  F2F.BF16.F32 R75, R28 ;  /* 0x0000001c004b7304 */ /* 0x0006b00000202000 */
[----:B------:R-:W-:Y:S01]  /*31c0*/  F2F.BF16.F32 R70, R70 ;  /* 0x0000004600467304 */ /* 0x000fe20000202000 */
[----:B---3--:R-:W-:Y:S02]  /*31d0*/  LOP3.LUT R28, R60, R65, RZ, 0xfc, !PT ;  /* 0x000000413c1c7212 */ /* 0x008fe400078efcff */
[----:B--2---:R-:W-:-:S05]  /*31e0*/  PRMT R75, R66, 0x5410, R75 ;  /* 0x00005410424b7816 */ /* 0x004fca000000004b */
[----:B------:R-:W-:Y:S08]  /*31f0*/  F2F.BF16.F32 R76, R76 ;  /* 0x0000004c004c7304 */ /* 0x000ff00000202000 */
[----:B------:R-:W2:Y:S08]  /*3200*/  F2F.BF16.F32 R79, R82 ;  /* 0x00000052004f7304 */ /* 0x000eb00000202000 */
[----:B------:R-:W3:Y:S01]  /*3210*/  F2F.BF16.F32 R80, R80 ;  /* 0x0000005000507304 */ /* 0x000ee20000202000 */
[----:B--2---:R-:W-:-:S07]  /*3220*/  PRMT R79, R76, 0x5410, R79 ;  /* 0x000054104c4f7816 */ /* 0x004fce000000004f */
[----:B------:R2:W-:Y:S08]  /*3230*/  F2F.BF16.F32 R83, R22 ;  /* 0x0000001600537304 */ /* 0x0005f00000202000 */
[----:B------:R-:W4:Y:S01]  /*3240*/  F2F.BF16.F32 R84, R84 ;  /* 0x0000005400547304 */ /* 0x000f220000202000 */
[----:B--2---:R-:W-:Y:S02]  /*3250*/  LOP3.LUT R22, R20, R0, RZ, 0xfc, !PT ;  /* 0x0000000014167212 */ /* 0x004fe400078efcff */
[----:B------:R-:W-:Y:S01]  /*3260*/  LOP3.LUT R20, R62, R29, RZ, 0xfc, !PT ;  /* 0x0000001d3e147212 */ /* 0x000fe200078efcff */
[----:B------:R-:W-:Y:S01]  /*3270*/  IMAD.WIDE.U32 R62, R70, 0x10000, RZ ;  /* 0x00010000463e7825 */ /* 0x000fe200078e00ff */
[----:B------:R-:W-:-:S03]  /*3280*/  LOP3.LUT R29, R67, R61, RZ, 0xfc, !PT ;  /* 0x0000003d431d7212 */ /* 0x000fc600078efcff */
[----:B------:R-:W2:Y:S01]  /*3290*/  F2F.BF16.F32 R77, R74 ;  /* 0x0000004a004d7304 */ /* 0x000ea20000202000 */
[----:B------:R-:W-:Y:S01]  /*32a0*/  IMAD.WIDE.U32 R60, R78, 0x10000, RZ ;  /* 0x000100004e3c7825 */ /* 0x000fe200078e00ff */
[----:B------:R-:W-:-:S03]  /*32b0*/  LOP3.LUT R69, R79, R63, RZ, 0xfc, !PT ;  /* 0x0000003f4f457212 */ /* 0x000fc600078efcff */
[----:B---3--:R-:W-:Y:S01]  /*32c0*/  IMAD.WIDE.U32 R66, R80, 0x10000, RZ ;  /* 0x0001000050427825 */ /* 0x008fe200078e00ff */
[----:B------:R-:W-:Y:S02]  /*32d0*/  LOP3.LUT R65, R75, R61, RZ, 0xfc, !PT ;  /* 0x0000003d4b417212 */ /* 0x000fe400078efcff */
[----:B------:R2:W3:Y:S01]  /*32e0*/  F2F.BF16.F32 R81, R68 ;  /* 0x0000004400517304 */ /* 0x0004e20000202000 */
[----:B----4-:R-:W-:Y:S02]  /*32f0*/  PRMT R83, R83, 0x5410, R84 ;  /* 0x0000541053537816 */ /* 0x010fe40000000054 */
[----:B------:R-:W-:Y:S01]  /*3300*/  LOP3.LUT R64, R60, R73, RZ, 0xfc, !PT ;  /* 0x000000493c407212 */ /* 0x000fe200078efcff */
[----:B-1----:R-:W-:Y:S01]  /*3310*/  IMAD.WIDE.U32 R60, R59, 0x8, R16 ;  /* 0x000000083b3c7825 */ /* 0x002fe200078e0010 */
[----:B------:R-:W-:Y:S02]  /*3320*/  LOP3.LUT R71, R83, R67, RZ, 0xfc, !PT ;  /* 0x0000004353477212 */ /* 0x000fe400078efcff */
[----:B--2---:R-:W-:Y:S01]  /*3330*/  LOP3.LUT R68, R62, R77, RZ, 0xfc, !PT ;  /* 0x0000004d3e447212 */ /* 0x004fe200078efcff */
[----:B0-----:R-:W-:Y:S01]  /*3340*/  IMAD.WIDE.U32 R62, R59, 0x8, R18 ;  /* 0x000000083b3e7825 */ /* 0x001fe200078e0012 */
[----:B------:R1:W-:Y:S01]  /*3350*/  STG.E.64 desc[UR4][R60.64], R22 ;  /* 0x000000163c007986 */ /* 0x0003e2000c101b04 */
[----:B---3--:R-:W-:-:S02]  /*3360*/  LOP3.LUT R70, R66, R81, RZ, 0xfc, !PT ;  /* 0x0000005142467212 */ /* 0x008fc400078efcff */
[C---:B------:R-:W-:Y:S01]  /*3370*/  IMAD.WIDE.U32 R66, R58.reuse, 0x8, R16 ;  /* 0x000000083a427825 */ /* 0x040fe200078e0010 */
[----:B------:R1:W-:Y:S03]  /*3380*/  STG.E.64 desc[UR4][R62.64], R64 ;  /* 0x000000403e007986 */ /* 0x0003e6000c101b04 */
[----:B------:R-:W-:Y:S01]  /*3390*/  IMAD.WIDE.U32 R58, R58, 0x8, R18 ;  /* 0x000000083a3a7825 */ /* 0x000fe200078e0012 */
[----:B------:R1:W-:Y:S03]  /*33a0*/  STG.E.64 desc[UR4][R66.64], R20 ;  /* 0x0000001442007986 */ /* 0x0003e6000c101b04 */
[C---:B------:R-:W-:Y:S01]  /*33b0*/  IMAD.WIDE.U32 R16, R57.reuse, 0x8, R16 ;  /* 0x0000000839107825 */ /* 0x040fe200078e0010 */
[----:B------:R1:W-:Y:S03]  /*33c0*/  STG.E.64 desc[UR4][R58.64], R68 ;  /* 0x000000443a007986 */ /* 0x0003e6000c101b04 */
[----:B------:R-:W-:Y:S01]  /*33d0*/  IMAD.WIDE.U32 R18, R57, 0x8, R18 ;  /* 0x0000000839127825 */ /* 0x000fe200078e0012 */
[----:B------:R1:W-:Y:S04]  /*33e0*/  STG.E.64 desc[UR4][R16.64], R28 ;  /* 0x0000001c10007986 */ /* 0x0003e8000c101b04 */
[----:B------:R1:W-:Y:S02]  /*33f0*/  STG.E.64 desc[UR4][R18.64], R70 ;  /* 0x0000004612007986 */ /* 0x0003e4000c101b04 */
.L_x_1343:
        /* <DEDUP_REMOVED lines=26> */
.L_x_1338:
        /* <DEDUP_REMOVED lines=14> */
.L_x_1346:
        /* <DEDUP_REMOVED lines=16> */
.L_x_6693:


//--------------------- .text._ZN10layer_norm13ln_bwd_kernelINS_13Kernel_traitsIf13__nv_bfloat16S2_S2_fjLj1536ELj1ELj1ELj4ELj8ENS_18Kernel_traits_baseILj1536EfS2_S2_S2_fjLj128EEEEELb0ELb0ELb1ELb0EEEvNS_9BwdParamsE --------------------------
	.section	.text._ZN10layer_norm13ln_bwd_kernelINS_13Kernel_traitsIf13__nv_bfloat16S2_S2_fjLj1536ELj1ELj1ELj4ELj8ENS_18Kernel_traits_baseILj1536EfS2_S2_S2_fjLj128EEEEELb0ELb0ELb1ELb0EEEvNS_9BwdParamsE,"ax",@progbits
	.align	128
        .global         _ZN10layer_norm13ln_bwd_kernelINS_13Kernel_traitsIf13__nv_bfloat16S2_S2_fjLj1536ELj1ELj1ELj4ELj8ENS_18Kernel_traits_baseILj1536EfS2_S2_S2_fjLj128EEEEELb0ELb0ELb1ELb0EEEvNS_9BwdParamsE
        .type           _ZN10layer_norm13ln_bwd_kernelINS_13Kernel_traitsIf13__nv_bfloat16S2_S2_fjLj1536ELj1ELj1ELj4ELj8ENS_18Kernel_traits_baseILj1536EfS2_S2_S2_fjLj128EEEEELb0ELb0ELb1ELb0EEEvNS_9BwdParamsE,@function
        .size           _ZN10layer_norm13ln_bwd_kernelINS_13Kernel_traitsIf13__nv_bfloat16S2_S2_fjLj1536ELj1ELj1ELj4ELj8ENS_18Kernel_traits_baseILj1536EfS2_S2_S2_fjLj128EEEEELb0ELb0ELb1ELb0EEEvNS_9BwdParamsE,(.L_x_6694 - _ZN10layer_norm13ln_bwd_kernelINS_13Kernel_traitsIf13__nv_bfloat16S2_S2_fjLj1536ELj1ELj1ELj4ELj8ENS_18Kernel_traits_baseILj1536EfS2_S2_S2_fjLj128EEEEELb0ELb0ELb1ELb0EEEvNS_9BwdParamsE)
        .other          _ZN10layer_norm13ln_bwd_kernelINS_13Kernel_traitsIf13__nv_bfloat16S2_S2_fjLj1536ELj1ELj1ELj4ELj8ENS_18Kernel_traits_baseILj1536EfS2_S2_S2_fjLj128EEEEELb0ELb0ELb1ELb0EEEvNS_9BwdParamsE,@"STO_CUDA_ENTRY STV_DEFAULT"
_ZN10layer_norm13ln_bwd_kernelINS_13Kernel_traitsIf13__nv_bfloat16S2_S2_fjLj1536ELj1ELj1ELj4ELj8ENS_18Kernel_traits_baseILj1536EfS2_S2_S2_fjLj128EEEEELb0ELb0ELb1ELb0EEEvNS_9BwdParamsE:
.text._ZN10layer_norm13ln_bwd_kernelINS_13Kernel_traitsIf13__nv_bfloat16S2_S2_fjLj1536ELj1ELj1ELj4ELj8ENS_18Kernel_traits_baseILj1536EfS2_S2_S2_fjLj128EEEEELb0ELb0ELb1ELb0EEEvNS_9BwdParamsE:
        /* <DEDUP_REMOVED lines=20> */
[----:B--2---:R1:W5:Y:S01]  /*0140*/  @P0 LDG.E.128 R12, desc[UR16][R6.64] ;  /* 0x00000010060c0981 */ /* 0x004362000c1e1d00 */
[C---:B---3--:R-:W-:Y:S01]  /*0150*/  @P2 IMAD.WIDE.U32 R10, R3.reuse, 0x10, R8 ;  /* 0x00000010030a2825 */ /* 0x048fe200078e0008 */
[----:B------:R-:W-:-:S04]  /*0160*/  @P2 IADD3 R3, PT, PT, R3, 0x80, RZ ;  /* 0x0000008003032810 */ /* 0x000fc80007ffe0ff */
        /* <DEDUP_REMOVED lines=40> */
.L_x_1389:
[----:B0-----:R-:W-:Y:S02]  /*03f0*/  UIMAD.WIDE UR8, UR26, 0x4, UR14 ;  /* 0x000000041a0878a5 */ /* 0x001fe4000f8e020e */
[----:B------:R-:W-:-:S04]  /*0400*/  UIMAD.WIDE UR10, UR26, 0x4, UR12 ;  /* 0x000000041a0a78a5 */ /* 0x000fc8000f8e020c */
[----:B------:R-:W-:Y:S02]  /*0410*/  MOV R52, UR8 ;  /* 0x0000000800347c02 */ /* 0x000fe40008000f00 */
[----:B------:R-:W-:Y:S01]  /*0420*/  MOV R53, UR9 ;  /* 0x0000000900357c02 */ /* 0x000fe20008000f00 */
[----:B---3--:R-:W-:-:S04]  /*0430*/  UIMAD.WIDE UR8, UR26, 0x4, UR18 ;  /* 0x000000041a0878a5 */ /* 0x008fc8000f8e0212 */
[----:B------:R-:W3:Y:S01]  /*0440*/  LDG.E R52, desc[UR16][R52.64] ;  /* 0x0000001034347981 */ /* 0x000ee2000c1e1900 */
[----:B-12-4-:R-:W-:Y:S01]  /*0450*/  MOV R48, UR10 ;  /* 0x0000000a00307c02 */ /* 0x016fe20008000f00 */
[----:B------:R-:W-:Y:S01]  /*0460*/  IMAD.U32 R51, RZ, RZ, UR9 ;  /* 0x00000009ff337e24 */ /* 0x000fe2000f8e00ff */
[----:B------:R-:W-:Y:S02]  /*0470*/  MOV R50, UR8 ;  /* 0x0000000800327c02 */ /* 0x000fe40008000f00 */
[----:B------:R-:W-:-:S04]  /*0480*/  MOV R49, UR11 ;  /* 0x0000000b00317c02 */ /* 0x000fc80008000f00 */
[----:B------:R-:W2:Y:S04]  /*0490*/  LDG.E R50, desc[UR16][R50.64] ;  /* 0x0000001032327981 */ /* 0x000ea8000c1e1900 */
[----:B------:R-:W4:Y:S01]  /*04a0*/  LDG.E R48, desc[UR16][R48.64] ;  /* 0x0000001030307981 */ /* 0x000f22000c1e1900 */
[----:B------:R-:W-:Y:S01]  /*04b0*/  BSSY.RECONVERGENT B0, `(.L_x_1348) ;  /* 0x00000e1000007945 */ /* 0x000fe20003800200 */
[----:B------:R-:W-:Y:S02]  /*04c0*/  CS2R R54, SRZ ;  /* 0x0000000000367805 */ /* 0x000fe4000001ff00 */
[----:B---3--:R-:W-:Y:S02]  /*04d0*/  R2UR UR30, R52 ;  /* 0x00000000341e72ca */ /* 0x008fe400000e0000 */
[----:B--2---:R-:W-:-:S11]  /*04e0*/  R2UR UR31, R50 ;  /* 0x00000000321f72ca */ /* 0x004fd600000e0000 */
[----:B------:R-:W-:Y:S01]  /*04f0*/  UISETP.GE.AND UP2, UPT, UR30, 0x1, UPT ;  /* 0x000000011e00788c */ /* 0x000fe2000bf46270 */
[----:B----4-:R-:W-:-:S08]  /*0500*/  R2UR UR11, R48 ;  /* 0x00000000300b72ca */ /* 0x010fd000000e0000 */
[----:B-----5:R-:W-:Y:S07]  /*0510*/  BRA.U !UP2, `(.L_x_1349) ;  /* 0x0000000d0a087547 */ /* 0x020fee000b800000 */
[----:B------:R-:W-:-:S06]  /*0520*/  UIMAD.WIDE UR8, UR26, 0x4, UR20 ;  /* 0x000000041a0878a5 */ /* 0x000fcc000f8e0214 */
[----:B------:R-:W-:Y:S02]  /*0530*/  MOV R48, UR8 ;  /* 0x0000000800307c02 */ /* 0x000fe40008000f00 */
        /* <DEDUP_REMOVED lines=16> */
[----:B0-----:R-:W-:Y:S02]  /*0640*/  MOV R49, UR8 ;  /* 0x0000000800317c02 */ /* 0x001fe40008000f00 */
[----:B------:R-:W-:Y:S02]  /*0650*/  IMAD.U32 R51, RZ, RZ, UR10 ;  /* 0x0000000aff337e24 */ /* 0x000fe4000f8e00ff */
[----:B-1----:R-:W-:-:S03]  /*0660*/  LEA.HI.SX32 R0, R49, R4, 0x1e ;  /* 0x0000000431007211 */ /* 0x002fc600078ff2ff */
        /* <DEDUP_REMOVED lines=15> */
[----:B------:R-:W-:Y:S01]  /*0760*/  VIADD R88, R88, 0x80 ;  /* 0x0000008058587836 */ /* 0x000fe20000000000 */
[----:B------:R-:W-:Y:S02]  /*0770*/  IADD3 R87, PT, PT, R87, 0x80, RZ ;  /* 0x0000008057577810 */ /* 0x000fe40007ffe0ff */
[----:B--2---:R-:W-:Y:S02]  /*0780*/  MOV R3, R50 ;  /* 0x0000003200037202 */ /* 0x004fe40000000f00 */
[--C-:B------:R-:W-:Y:S02]  /*0790*/  SHF.R.U64 R54, R50, 0x10, R51.reuse ;  /* 0x0000001032367819 */ /* 0x100fe40000001233 */
[----:B------:R-:W-:Y:S02]  /*07a0*/  MOV R55, R51 ;  /* 0x0000003300377202 */ /* 0x000fe40000000f00 */
[----:B------:R-:W-:-:S02]  /*07b0*/  SHF.R.U32.HI R57, RZ, 0x10, R51 ;  /* 0x00000010ff397819 */ /* 0x000fc40000011633 */
[C---:B---3--:R-:W-:Y:S02]  /*07c0*/  SHF.L.U32 R50, R48.reuse, 0x10, RZ ;  /* 0x0000001030327819 */ /* 0x048fe400000006ff */
[--C-:B------:R-:W-:Y:S02]  /*07d0*/  SHF.R.U64 R59, R48, 0x10, R49.reuse ;  /* 0x00000010303b7819 */ /* 0x100fe40000001231 */
[----:B------:R-:W-:Y:S02]  /*07e0*/  SHF.R.U32.HI R51, RZ, 0x10, R49 ;  /* 0x00000010ff337819 */ /* 0x000fe40000011631 */
[----:B------:R-:W-:Y:S01]  /*07f0*/  SHF.L.U32 R58, R49, 0x10, RZ ;  /* 0x00000010313a7819 */ /* 0x000fe200000006ff */
[----:B------:R-:W-:Y:S01]  /*0800*/  IMAD.U32 R49, R3, 0x10000, RZ ;  /* 0x0001000003317824 */ /* 0x000fe200078e00ff */
[----:B0-----:R-:W-:Y:S01]  /*0810*/  SHF.L.U32 R52, R59, 0x10, RZ ;  /* 0x000000103b347819 */ /* 0x001fe200000006ff */
[----:B------:R-:W-:Y:S01]  /*0820*/  FADD.FTZ R3, -R85, R50 ;  /* 0x0000003255037221 */ /* 0x000fe20000010100 */
[----:B------:R-:W-:Y:S01]  /*0830*/  SHF.L.U32 R50, R51, 0x10, RZ ;  /* 0x0000001033327819 */ /* 0x000fe200000006ff */
[-C--:B-----5:R-:W-:Y:S01]  /*0840*/  FMUL.FTZ R60, R12, R49.reuse ;  /* 0x000000310c3c7220 */ /* 0x0a0fe20000410000 */
[----:B------:R-:W-:Y:S01]  /*0850*/  SHF.L.U32 R54, R54, 0x10, RZ ;  /* 0x0000001036367819 */ /* 0x000fe200000006ff */
[----:B------:R-:W-:Y:S01]  /*0860*/  FMUL.FTZ R3, R3, UR31 ;  /* 0x0000001f03037c20 */ /* 0x000fe20008410000 */
[----:B------:R-:W-:Y:S01]  /*0870*/  FADD.FTZ R52, -R85, R52 ;  /* 0x0000003455347221 */ /* 0x000fe20000010100 */
[----:B------:R-:W-:Y:S01]  /*0880*/  SHF.L.U32 R48, R57, 0x10, RZ ;  /* 0x0000001039307819 */ /* 0x000fe200000006ff */
[----:B------:R-:W-:Y:S01]  /*0890*/  FADD.FTZ R64, -R85, R50 ;  /* 0x0000003255407221 */ /* 0x000fe20000010100 */
[----:B------:R-:W-:Y:S01]  /*08a0*/  SHF.L.U32 R55, R55, 0x10, RZ ;  /* 0x0000001037377819 */ /* 0x000fe200000006ff */
[----:B------:R-:W-:Y:S01]  /*08b0*/  FADD.FTZ R57, -R85, R58 ;  /* 0x0000003a55397221 */ /* 0x000fe20000010100 */
[----:B------:R-:W-:Y:S01]  /*08c0*/  FADD.FTZ R32, R32, R49 ;  /* 0x0000003120207221 */ /* 0x000fe20000010000 */
[----:B------:R-:W-:Y:S01]  /*08d0*/  FFMA.FTZ R44, R3, R49, R44 ;  /* 0x00000031032c7223 */ /* 0x000fe2000001002c */
[----:B------:R-:W-:Y:S01]  /*08e0*/  FMUL.FTZ R59, R13, R54 ;  /* 0x000000360d3b7220 */ /* 0x000fe20000410000 */
[----:B------:R-:W-:Y:S01]  /*08f0*/  FADD.FTZ R50, RZ, R60 ;  /* 0x0000003cff327221 */ /* 0x000fe20000010000 */
[----:B------:R-:W-:Y:S01]  /*0900*/  FMUL.FTZ R58, R52, UR31 ;  /* 0x0000001f343a7c20 */ /* 0x000fe20008410000 */
[----:B------:R-:W-:Y:S01]  /*0910*/  FFMA.FTZ R49, R3, R60, RZ ;  /* 0x0000003c03317223 */ /* 0x000fe200000100ff */
[----:B------:R-:W-:Y:S01]  /*0920*/  FMUL.FTZ R64, R64, UR31 ;  /* 0x0000001f40407c20 */ /* 0x000fe20008410000 */
[----:B------:R-:W-:Y:S01]  /*0930*/  FADD.FTZ R51, R50, R59 ;  /* 0x0000003b32337221 */ /* 0x000fe20000010000 */
[----:B------:R-:W-:Y:S01]  /*0940*/  FMUL.FTZ R57, R57, UR31 ;  /* 0x0000001f39397c20 */ /* 0x000fe20008410000 */
[----:B------:R-:W-:Y:S01]  /*0950*/  FMUL.FTZ R62, R14, R55 ;  /* 0x000000370e3e7220 */ /* 0x000fe20000410000 */
        /* <DEDUP_REMOVED lines=12> */
.L_x_1351:
[----:B------:R-:W-:Y:S05]  /*0a20*/  BSYNC.RECONVERGENT B1 ;  /* 0x0000000000017941 */ /* 0x000fea0003800200 */
.L_x_1350:
        /* <DEDUP_REMOVED lines=15> */
[--C-:B--2---:R-:W-:Y:S02]  /*0b20*/  SHF.R.U64 R67, R52, 0x10, R53.reuse ;  /* 0x0000001034437819 */ /* 0x104fe40000001235 */
[----:B------:R-:W-:Y:S02]  /*0b30*/  MOV R65, R53 ;  /* 0x0000003500417202 */ /* 0x000fe40000000f00 */
[----:B------:R-:W-:Y:S02]  /*0b40*/  SHF.R.U32.HI R66, RZ, 0x10, R53 ;  /* 0x00000010ff427819 */ /* 0x000fe40000011635 */
[----:B------:R-:W-:-:S02]  /*0b50*/  MOV R63, R52 ;  /* 0x00000034003f7202 */ /* 0x000fc40000000f00 */
[C-C-:B---3--:R-:W-:Y:S02]  /*0b60*/  SHF.R.U64 R53, R48.reuse, 0x10, R49.reuse ;  /* 0x0000001030357819 */ /* 0x148fe40000001231 */
[----:B------:R-:W-:Y:S02]  /*0b70*/  SHF.L.U32 R76, R48, 0x10, RZ ;  /* 0x00000010304c7819 */ /* 0x000fe400000006ff */
[----:B------:R-:W-:Y:S02]  /*0b80*/  SHF.R.U32.HI R74, RZ, 0x10, R49 ;  /* 0x00000010ff4a7819 */ /* 0x000fe40000011631 */
[----:B------:R-:W-:Y:S01]  /*0b90*/  SHF.L.U32 R78, R49, 0x10, RZ ;  /* 0x00000010314e7819 */ /* 0x000fe200000006ff */
[----:B------:R-:W-:Y:S01]  /*0ba0*/  IMAD.U32 R49, R63, 0x10000, RZ ;  /* 0x000100003f317824 */ /* 0x000fe200078e00ff */
[----:B0-----:R-:W-:Y:S01]  /*0bb0*/  SHF.L.U32 R50, R53, 0x10, RZ ;  /* 0x0000001035327819 */ /* 0x001fe200000006ff */
[----:B------:R-:W-:Y:S01]  /*0bc0*/  FADD.FTZ R63, -R85, R76 ;  /* 0x0000004c553f7221 */ /* 0x000fe20000010100 */
[----:B------:R-:W-:Y:S01]  /*0bd0*/  SHF.L.U32 R51, R65, 0x10, RZ ;  /* 0x0000001041337819 */ /* 0x000fe200000006ff */
[----:B------:R-:W-:Y:S01]  /*0be0*/  FADD.FTZ R65, -R85, R78 ;  /* 0x0000004e55417221 */ /* 0x000fe20000010100 */
[----:B------:R-:W-:Y:S01]  /*0bf0*/  SHF.L.U32 R52, R67, 0x10, RZ ;  /* 0x0000001043347819 */ /* 0x000fe200000006ff */
[----:B------:R-:W-:Y:S01]  /*0c00*/  FADD.FTZ R50, -R85, R50 ;  /* 0x0000003255327221 */ /* 0x000fe20000010100 */
[----:B------:R-:W-:Y:S01]  /*0c10*/  SHF.L.U32 R76, R74, 0x10, RZ ;  /* 0x000000104a4c7819 */ /* 0x000fe200000006ff */
[----:B------:R-:W-:Y:S01]  /*0c20*/  FMUL.FTZ R63, R63, UR31 ;  /* 0x0000001f3f3f7c20 */ /* 0x000fe20008410000 */
[-C--:B-----5:R-:W-:Y:S01]  /*0c30*/  FMUL.FTZ R74, R16, R49.reuse ;  /* 0x00000031104a7220 */ /* 0x0a0fe20000410000 */
[----:B------:R-:W-:Y:S01]  /*0c40*/  SHF.L.U32 R48, R66, 0x10, RZ ;  /* 0x0000001042307819 */ /* 0x000fe200000006ff */
[----:B------:R-:W-:Y:S01]  /*0c50*/  FMUL.FTZ R66, R50, UR31 ;  /* 0x0000001f32427c20 */ /* 0x000fe20008410000 */
[----:B------:R-:W-:Y:S01]  /*0c60*/  FMUL.FTZ R65, R65, UR31 ;  /* 0x0000001f41417c20 */ /* 0x000fe20008410000 */
[----:B------:R-:W-:Y:S01]  /*0c70*/  FADD.FTZ R28, R28, R49 ;  /* 0x000000311c1c7221 */ /* 0x000fe20000010000 */
[----:B------:R-:W-:Y:S01]  /*0c80*/  FFMA.FTZ R40, R63, R49, R40 ;  /* 0x000000313f287223 */ /* 0x000fe20000010028 */
[----:B------:R-:W-:Y:S01]  /*0c90*/  FMUL.FTZ R67, R17, R52 ;  /* 0x0000003411437220 */ /* 0x000fe20000410000 */
[----:B------:R-:W-:Y:S01]  /*0ca0*/  FADD.FTZ R78, -R85, R76 ;  /* 0x0000004c554e7221 */ /* 0x000fe20000010100 */
[----:B------:R-:W-:Y:S01]  /*0cb0*/  FADD.FTZ R50, R55, R74 ;  /* 0x0000004a37327221 */ /* 0x000fe20000010000 */
[----:B------:R-:W-:Y:S01]  /*0cc0*/  FFMA.FTZ R49, R63, R74, R54 ;  /* 0x0000004a3f317223 */ /* 0x000fe20000010036 */
[----:B------:R-:W-:Y:S01]  /*0cd0*/  FADD.FTZ R30, R30, R51 ;  /* 0x000000331e1e7221 */ /* 0x000fe20000010000 */
[-C--:B------:R-:W-:Y:S01]  /*0ce0*/  FFMA.FTZ R42, R65, R51.reuse, R42 ;  /* 0x00000033412a7223 */ /* 0x080fe2000001002a */
[----:B------:R-:W-:Y:S01]  /*0cf0*/  FMUL.FTZ R76, R18, R51 ;  /* 0x00000033124c7220 */ /* 0x000fe20000410000 */
[----:B------:R-:W-:Y:S01]  /*0d00*/  FMUL.FTZ R78, R78, UR31 ;  /* 0x0000001f4e4e7c20 */ /* 0x000fe20008410000 */
        /* <DEDUP_REMOVED lines=11> */
.L_x_1353:
[----:B------:R-:W-:Y:S05]  /*0dc0*/  BSYNC.RECONVERGENT B1 ;  /* 0x0000000000017941 */ /* 0x000fea0003800200 */
.L_x_1352:
        /* <DEDUP_REMOVED lines=12> */
[C---:B--2---:R-:W-:Y:S02]  /*0e90*/  SHF.R.U64 R77, R48.reuse, 0x10, R49 ;  /* 0x00000010304d7819 */ /* 0x044fe40000001231 */
[----:B------:R-:W-:Y:S02]  /*0ea0*/  SHF.L.U32 R80, R48, 0x10, RZ ;  /* 0x0000001030507819 */ /* 0x000fe400000006ff */
[----:B---3--:R-:W-:Y:S02]  /*0eb0*/  MOV R48, R52 ;  /* 0x0000003400307202 */ /* 0x008fe40000000f00 */
[----:B------:R-:W-:Y:S02]  /*0ec0*/  SHF.R.U64 R83, R52, 0x10, R53 ;  /* 0x0000001034537819 */ /* 0x000fe40000001235 */
[----:B------:R-:W-:Y:S02]  /*0ed0*/  SHF.L.U32 R52, R77, 0x10, RZ ;  /* 0x000000104d347819 */ /* 0x000fe400000006ff */
[----:B------:R-:W-:-:S02]  /*0ee0*/  SHF.R.U32.HI R86, RZ, 0x10, R49 ;  /* 0x00000010ff567819 */ /* 0x000fc40000011631 */
[----:B------:R-:W-:Y:S01]  /*0ef0*/  SHF.L.U32 R82, R49, 0x10, RZ ;  /* 0x0000001031527819 */ /* 0x000fe200000006ff */
[C---:B------:R-:W-:Y:S01]  /*0f00*/  FADD.FTZ R52, -R85.reuse, R52 ;  /* 0x0000003455347221 */ /* 0x040fe20000010100 */
[----:B------:R-:W-:Y:S01]  /*0f10*/  SHF.L.U32 R49, R48, 0x10, RZ ;  /* 0x0000001030317819 */ /* 0x000fe200000006ff */
[C---:B------:R-:W-:Y:S01]  /*0f20*/  FADD.FTZ R77, -R85.reuse, R80 ;  /* 0x00000050554d7221 */ /* 0x040fe20000010100 */
[----:B------:R-:W-:Y:S01]  /*0f30*/  MOV R79, R53 ;  /* 0x00000035004f7202 */ /* 0x000fe20000000f00 */
[----:B------:R-:W-:Y:S01]  /*0f40*/  FADD.FTZ R81, -R85, R82 ;  /* 0x0000005255517221 */ /* 0x000fe20000010100 */
[----:B------:R-:W-:Y:S01]  /*0f50*/  SHF.L.U32 R48, R83, 0x10, RZ ;  /* 0x0000001053307819 */ /* 0x000fe200000006ff */
[----:B------:R-:W-:Y:S01]  /*0f60*/  FMUL.FTZ R80, R52, UR31 ;  /* 0x0000001f34507c20 */ /* 0x000fe20008410000 */
[----:B------:R-:W-:Y:S01]  /*0f70*/  FMUL.FTZ R77, R77, UR31 ;  /* 0x0000001f4d4d7c20 */ /* 0x000fe20008410000 */
[-C--:B-----5:R-:W-:Y:S01]  /*0f80*/  FMUL.FTZ R82, R20, R49.reuse ;  /* 0x0000003114527220 */ /* 0x0a0fe20000410000 */
[----:B0-----:R-:W-:Y:S01]  /*0f90*/  SHF.L.U32 R51, R79, 0x10, RZ ;  /* 0x000000104f337819 */ /* 0x001fe200000006ff */
[----:B------:R-:W-:Y:S01]  /*0fa0*/  FADD.FTZ R25, R25, R48 ;  /* 0x0000003019197221 */ /* 0x000fe20000010000 */
[-C--:B------:R-:W-:Y:S01]  /*0fb0*/  FFMA.FTZ R37, R80, R48.reuse, R37 ;  /* 0x0000003050257223 */ /* 0x080fe20000010025 */
[----:B------:R-:W-:Y:S01]  /*0fc0*/  FMUL.FTZ R79, R21, R48 ;  /* 0x00000030154f7220 */ /* 0x000fe20000410000 */
[----:B------:R-:W-:Y:S01]  /*0fd0*/  FMUL.FTZ R81, R81, UR31 ;  /* 0x0000001f51517c20 */ /* 0x000fe20008410000 */
[----:B------:R-:W-:Y:S01]  /*0fe0*/  SHF.R.U32.HI R88, RZ, 0x10, R53 ;  /* 0x00000010ff587819 */ /* 0x000fe20000011635 */
[----:B------:R-:W-:Y:S01]  /*0ff0*/  FADD.FTZ R24, R24, R49 ;  /* 0x0000003118187221 */ /* 0x000fe20000010000 */
[----:B------:R-:W-:Y:S01]  /*1000*/  FFMA.FTZ R36, R77, R49, R36 ;  /* 0x000000314d247223 */ /* 0x000fe20000010024 */
[----:B------:R-:W-:Y:S01]  /*1010*/  FADD.FTZ R48, R55, R82 ;  /* 0x0000005237307221 */ /* 0x000fe20000010000 */
[----:B------:R-:W-:-:S02]  /*1020*/  IMAD.U32 R86, R86, 0x10000, RZ ;  /* 0x0001000056567824 */ /* 0x000fc400078e00ff */
[----:B------:R-:W-:Y:S01]  /*1030*/  FFMA.FTZ R49, R77, R82, R54 ;  /* 0x000000524d317223 */ /* 0x000fe20000010036 */
[----:B------:R-:W-:Y:S01]  /*1040*/  FADD.FTZ R26, R26, R51 ;  /* 0x000000331a1a7221 */ /* 0x000fe20000010000 */
[-C--:B------:R-:W-:Y:S01]  /*1050*/  FFMA.FTZ R38, R81, R51.reuse, R38 ;  /* 0x0000003351267223 */ /* 0x080fe20000010026 */
[----:B------:R-:W-:Y:S01]  /*1060*/  FMUL.FTZ R84, R22, R51 ;  /* 0x0000003316547220 */ /* 0x000fe20000410000 */
[----:B------:R-:W-:Y:S01]  /*1070*/  SHF.L.U32 R88, R88, 0x10, RZ ;  /* 0x0000001058587819 */ /* 0x000fe200000006ff */
[----:B------:R-:W-:Y:S01]  /*1080*/  FADD.FTZ R51, R48, R79 ;  /* 0x0000004f30337221 */ /* 0x000fe20000010000 */
[----:B------:R-:W-:Y:S01]  /*1090*/  FADD.FTZ R86, -R85, R86 ;  /* 0x0000005655567221 */ /* 0x000fe20000010100 */
[----:B------:R-:W-:Y:S02]  /*10a0*/  FFMA.FTZ R48, R80, R79, R49 ;  /* 0x0000004f50307223 */ /* 0x000fe40000010031 */
        /* <DEDUP_REMOVED lines=9> */
.L_x_1349:
        /* <DEDUP_REMOVED lines=16> */
[----:B0-----:R-:W-:-:S04]  /*1240*/  @P0 IMAD.WIDE.U32 R52, R85, 0x8, R52 ;  /* 0x0000000855340825 */ /* 0x001fc800078e0034 */
[----:B------:R-:W-:Y:S01]  /*1250*/  @P0 VIADD R85, R85, 0x80 ;  /* 0x0000008055550836 */ /* 0x000fe20000000000 */
[----:B------:R0:W5:Y:S03]  /*1260*/  @P0 LDG.E.64 R70, desc[UR16][R52.64] ;  /* 0x0000001034460981 */ /* 0x000166000c1e1b00 */
[C---:B-1----:R-:W-:Y:S01]  /*1270*/  @P1 IMAD.WIDE.U32 R50, R85.reuse, 0x8, R50 ;  /* 0x0000000855321825 */ /* 0x042fe200078e0032 */
[----:B------:R-:W-:-:S04]  /*1280*/  @P1 IADD3 R85, PT, PT, R85, 0x80, RZ ;  /* 0x0000008055551810 */ /* 0x000fc80007ffe0ff */
[----:B------:R0:W5:Y:S01]  /*1290*/  @P1 LDG.E.64 R68, desc[UR16][R50.64] ;  /* 0x0000001032441981 */ /* 0x000162000c1e1b00 */
[----:B--2---:R-:W-:-:S05]  /*12a0*/  @P2 IMAD.WIDE.U32 R48, R85, 0x8, R48 ;  /* 0x0000000855302825 */ /* 0x004fca00078e0030 */
[----:B------:R0:W5:Y:S02]  /*12b0*/  @P2 LDG.E.64 R72, desc[UR16][R48.64] ;  /* 0x0000001030482981 */ /* 0x000164000c1e1b00 */
.L_x_1354:
[----:B------:R-:W-:Y:S05]  /*12c0*/  BSYNC.RECONVERGENT B0 ;  /* 0x0000000000007941 */ /* 0x000fea0003800200 */
.L_x_1348:
        /* <DEDUP_REMOVED lines=31> */
.L_x_1356:
[----:B------:R-:W-:Y:S05]  /*14c0*/  BSYNC.RECONVERGENT B0 ;  /* 0x0000000000007941 */ /* 0x000fea0003800200 */
.L_x_1355:
        /* <DEDUP_REMOVED lines=48> */
[----:B------:R-:W-:-:S07]  /*17d0*/  F2FP.BF16.F32.PACK_AB R5, RZ, R5 ;  /* 0x00000005ff05723e */ /* 0x000fce00000010ff */
.L_x_1361:
        /* <DEDUP_REMOVED lines=8> */
.L_x_1362:
        /* <DEDUP_REMOVED lines=8> */
.L_x_1363:
[----:B------:R-:W-:Y:S05]  /*18e0*/  BRA.U !UP3, `(.L_x_1364) ;  /* 0x000000050bf87547 */ /* 0x000fea000b800000 */
[----:B------:R-:W-:Y:S01]  /*18f0*/  FFMA.FTZ R8, R64, UR7, R52 ;  /* 0x0000000740087c23 */ /* 0x000fe20008010034 */
[----:B------:R-:W-:-:S03]  /*1900*/  ISETP.LT.AND P2, PT, RZ, UR30, PT ;  /* 0x0000001eff007c0c */ /* 0x000fc6000bf41270 */
[----:B------:R-:W-:-:S04]  /*1910*/  FADD.FTZ R8, R61, -R8 ;  /* 0x800000083d087221 */ /* 0x000fc80000010000 */
[----:B------:R-:W-:-:S05]  /*1920*/  FMUL.FTZ R8, R8, UR31 ;  /* 0x0000001f08087c20 */ /* 0x000fca0008410000 */
[----:B------:R-:W-:-:S05]  /*1930*/  FSEL R8, R8, RZ, P2 ;  /* 0x000000ff08087208 */ /* 0x000fca0001000000 */
[----:B------:R-:W-:-:S05]  /*1940*/  FMUL.FTZ R8, R8, UR27 ;  /* 0x0000001b08087c20 */ /* 0x000fca0008410000 */
[----:B------:R-:W-:Y:S01]  /*1950*/  F2FP.BF16.F32.PACK_AB R8, RZ, R8 ;  /* 0x00000008ff08723e */ /* 0x000fe200000010ff */
[----:B------:R-:W-:Y:S06]  /*1960*/  BRA `(.L_x_1364) ;  /* 0x0000000400d87947 */ /* 0x000fec0003800000 */
.L_x_1360:
        /* <DEDUP_REMOVED lines=10> */
[----:B------:R-:W-:Y:S01]  /*1a10*/  FMUL.FTZ R10, R10, UR31 ;  /* 0x0000001f0a0a7c20 */ /* 0x000fe20008410000 */
[----:B------:R-:W-:Y:S01]  /*1a20*/  FMUL.FTZ R11, R11, UR31 ;  /* 0x0000001f0b0b7c20 */ /* 0x000fe20008410000 */
[----:B------:R-:W-:Y:S01]  /*1a30*/  ISETP.LT.AND P2, PT, RZ, UR30, PT ;  /* 0x0000001eff007c0c */ /* 0x000fe2000bf41270 */
[----:B------:R-:W-:-:S03]  /*1a40*/  FFMA.FTZ R54, R64, UR7, R52 ;  /* 0x0000000740367c23 */ /* 0x000fc60008010034 */
[----:B------:R-:W-:Y:S01]  /*1a50*/  FSEL R48, R9, RZ, P2 ;  /* 0x000000ff09307208 */ /* 0x000fe20001000000 */
[----:B------:R-:W-:Y:S01]  /*1a60*/  FADD.FTZ R54, R61, -R54 ;  /* 0x800000363d367221 */ /* 0x000fe20000010000 */
[----:B------:R-:W-:Y:S02]  /*1a70*/  FSEL R49, R10, RZ, P2 ;  /* 0x000000ff0a317208 */ /* 0x000fe40001000000 */
[----:B------:R-:W-:Y:S01]  /*1a80*/  FSEL R50, R11, RZ, P2 ;  /* 0x000000ff0b327208 */ /* 0x000fe20001000000 */
[----:B0-----:R-:W-:Y:S01]  /*1a90*/  @P1 FMUL.FTZ R9, R48, UR8 ;  /* 0x0000000830091c20 */ /* 0x001fe20008410000 */
[----:B------:R-:W-:Y:S01]  /*1aa0*/  FMUL.FTZ R51, R54, UR31 ;  /* 0x0000001f36337c20 */ /* 0x000fe20008410000 */
[----:B-1----:R-:W-:Y:S02]  /*1ab0*/  @P1 FMUL.FTZ R10, R49, UR9 ;  /* 0x00000009310a1c20 */ /* 0x002fe40008410000 */
[----:B--2---:R-:W-:Y:S01]  /*1ac0*/  @P1 FMUL.FTZ R11, R50, UR10 ;  /* 0x0000000a320b1c20 */ /* 0x004fe20008410000 */
[----:B------:R-:W-:-:S02]  /*1ad0*/  @P1 F2FP.BF16.F32.PACK_AB R9, RZ, R9 ;  /* 0x00000009ff09123e */ /* 0x000fc400000010ff */
[----:B------:R-:W-:Y:S02]  /*1ae0*/  @P1 F2FP.BF16.F32.PACK_AB R10, RZ, R10 ;  /* 0x0000000aff0a123e */ /* 0x000fe400000010ff */
[----:B------:R-:W-:Y:S02]  /*1af0*/  @P1 F2FP.BF16.F32.PACK_AB R11, RZ, R11 ;  /* 0x0000000bff0b123e */ /* 0x000fe400000010ff */
[----:B------:R-:W-:Y:S02]  /*1b00*/  FSEL R51, R51, RZ, P2 ;  /* 0x000000ff33337208 */ /* 0x000fe40001000000 */
[----:B------:R-:W-:Y:S02]  /*1b10*/  @P1 PRMT R5, R9, 0x7610, R5 ;  /* 0x0000761009051816 */ /* 0x000fe40000000005 */
[----:B------:R-:W-:Y:S02]  /*1b20*/  @P1 PRMT R6, R10, 0x7610, R6 ;  /* 0x000076100a061816 */ /* 0x000fe40000000006 */
[----:B------:R-:W-:-:S02]  /*1b30*/  @P1 PRMT R7, R11, 0x7610, R7 ;  /* 0x000076100b071816 */ /* 0x000fc40000000007 */
[----:B------:R-:W-:Y:S02]  /*1b40*/  F2FP.BF16.F32.PACK_AB R9, RZ, R48 ;  /* 0x00000030ff09723e */ /* 0x000fe400000010ff */
[----:B------:R-:W-:Y:S02]  /*1b50*/  F2FP.BF16.F32.PACK_AB R10, RZ, R49 ;  /* 0x00000031ff0a723e */ /* 0x000fe400000010ff */
[----:B------:R-:W-:Y:S02]  /*1b60*/  F2FP.BF16.F32.PACK_AB R11, RZ, R50 ;  /* 0x00000032ff0b723e */ /* 0x000fe400000010ff */
[----:B------:R-:W-:Y:S01]  /*1b70*/  F2FP.BF16.F32.PACK_AB R56, RZ, R51 ;  /* 0x00000033ff38723e */ /* 0x000fe200000010ff */
[----:B------:R-:W-:Y:S06]  /*1b80*/  BRA.U !UP3, `(.L_x_1364) ;  /* 0x000000050b507547 */ /* 0x000fec000b800000 */
[----:B------:R-:W-:-:S05]  /*1b90*/  FMUL.FTZ R8, R51, UR27 ;  /* 0x0000001b33087c20 */ /* 0x000fca0008410000 */
[----:B------:R-:W-:Y:S01]  /*1ba0*/  F2FP.BF16.F32.PACK_AB R8, RZ, R8 ;  /* 0x00000008ff08723e */ /* 0x000fe200000010ff */
[----:B------:R-:W-:Y:S06]  /*1bb0*/  BRA `(.L_x_1364) ;  /* 0x0000000400447947 */ /* 0x000fec0003800000 */
.L_x_1359:
        /* <DEDUP_REMOVED lines=16> */
[----:B------:R-:W-:Y:S02]  /*1cc0*/  SHF.L.U32 R49, R49, 0x10, RZ ;  /* 0x0000001031317819 */ /* 0x000fe400000006ff */
[----:B0-----:R-:W-:Y:S01]  /*1cd0*/  @P1 FMUL.FTZ R48, R48, UR8 ;  /* 0x0000000830301c20 */ /* 0x001fe20008410000 */
[----:B------:R-:W-:Y:S02]  /*1ce0*/  @P2 FADD.FTZ R51, R62, -R51 ;  /* 0x800000333e332221 */ /* 0x000fe40000010000 */
[----:B------:R-:W-:-:S02]  /*1cf0*/  @P2 FFMA.FTZ R49, R54, UR31, R49 ;  /* 0x0000001f36312c23 */ /* 0x000fc40008010031 */
[----:B------:R-:W-:Y:S01]  /*1d00*/  @P2 FFMA.FTZ R50, R51, UR31, R50 ;  /* 0x0000001f33322c23 */ /* 0x000fe20008010032 */
[----:B------:R-:W-:Y:S01]  /*1d10*/  @P1 F2FP.BF16.F32.PACK_AB R48, RZ, R48 ;  /* 0x00000030ff30123e */ /* 0x000fe200000010ff */
[----:B-1----:R-:W-:Y:S02]  /*1d20*/  @P1 FMUL.FTZ R49, R49, UR9 ;  /* 0x0000000931311c20 */ /* 0x002fe40008410000 */
[----:B--2---:R-:W-:Y:S01]  /*1d30*/  @P1 FMUL.FTZ R50, R50, UR10 ;  /* 0x0000000a32321c20 */ /* 0x004fe20008410000 */
[----:B------:R-:W-:Y:S02]  /*1d40*/  @P1 PRMT R5, R48, 0x7610, R5 ;  /* 0x0000761030051816 */ /* 0x000fe40000000005 */
[----:B------:R-:W-:Y:S02]  /*1d50*/  @P1 F2FP.BF16.F32.PACK_AB R49, RZ, R49 ;  /* 0x00000031ff31123e */ /* 0x000fe400000010ff */
[----:B------:R-:W-:Y:S02]  /*1d60*/  @P1 F2FP.BF16.F32.PACK_AB R50, RZ, R50 ;  /* 0x00000032ff32123e */ /* 0x000fe400000010ff */
[----:B------:R-:W-:-:S02]  /*1d70*/  @P1 PRMT R6, R49, 0x7610, R6 ;  /* 0x0000761031061816 */ /* 0x000fc40000000006 */
        /* <DEDUP_REMOVED lines=8> */
[----:B------:R-:W-:Y:S01]  /*1e00*/  F2FP.BF16.F32.PACK_AB R8, RZ, R8 ;  /* 0x00000008ff08723e */ /* 0x000fe200000010ff */
[----:B------:R-:W-:Y:S06]  /*1e10*/  BRA `(.L_x_1364) ;  /* 0x0000000000ac7947 */ /* 0x000fec0003800000 */
.L_x_1365:
[----:B------:R-:W-:Y:S01]  /*1e20*/  PLOP3.LUT P3, PT, PT, PT, UP2, 0x80, 0x8 ;  /* 0x000000000008781c */ /* 0x000fe20003f6f028 */
[----:B------:R-:W0:Y:S01]  /*1e30*/  @UP3 LDCU UR8, c[0x0][0x40c] ;  /* 0x00008180ff0837ac */ /* 0x000e220008000800 */
[----:B------:R-:W-:Y:S02]  /*1e40*/  ISETP.LT.AND P2, PT, RZ, UR30, PT ;  /* 0x0000001eff007c0c */ /* 0x000fe4000bf41270 */
[C-C-:B-----5:R-:W-:Y:S01]  /*1e50*/  SHF.R.U64 R10, R70.reuse, 0x10, R71.reuse ;  /* 0x00000010460a7819 */ /* 0x160fe20000001247 */
[----:B------:R-:W1:Y:S01]  /*1e60*/  @UP3 LDCU UR9, c[0x0][0x40c] ;  /* 0x00008180ff0937ac */ /* 0x000e620008000800 */
[----:B------:R-:W-:Y:S02]  /*1e70*/  SHF.L.U32 R11, R70, 0x10, RZ ;  /* 0x00000010460b7819 */ /* 0x000fe400000006ff */
[----:B------:R-:W-:Y:S01]  /*1e80*/  SHF.R.U32.HI R48, RZ, 0x10, R71 ;  /* 0x00000010ff307819 */ /* 0x000fe20000011647 */
        /* <DEDUP_REMOVED lines=13> */
[----:B------:R-:W-:Y:S01]  /*1f60*/  @P2 FADD.FTZ R51, R61, -R56 ;  /* 0x800000383d332221 */ /* 0x000fe20000010000 */
[----:B------:R-:W-:Y:S01]  /*1f70*/  @P2 FFMA.FTZ R10, R49, UR31, R10 ;  /* 0x0000001f310a2c23 */ /* 0x000fe2000801000a */
[----:B------:R-:W-:Y:S01]  /*1f80*/  @P2 FFMA.FTZ R9, R54, UR31, R9 ;  /* 0x0000001f36092c23 */ /* 0x000fe20008010009 */
[----:B0-----:R-:W-:Y:S01]  /*1f90*/  @P1 FMUL.FTZ R49, R11, UR8 ;  /* 0x000000080b311c20 */ /* 0x001fe20008410000 */
[----:B------:R-:W-:Y:S01]  /*1fa0*/  @P2 FFMA.FTZ R48, R51, UR31, R48 ;  /* 0x0000001f33302c23 */ /* 0x000fe20008010030 */
[----:B-1----:R-:W-:Y:S01]  /*1fb0*/  @P1 FMUL.FTZ R50, R10, UR9 ;  /* 0x000000090a321c20 */ /* 0x002fe20008410000 */
[----:B--2---:R-:W-:Y:S01]  /*1fc0*/  @P1 FMUL.FTZ R51, R9, UR10 ;  /* 0x0000000a09331c20 */ /* 0x004fe20008410000 */
[----:B------:R-:W-:Y:S01]  /*1fd0*/  F2FP.BF16.F32.PACK_AB R11, RZ, R11 ;  /* 0x0000000bff0b723e */ /* 0x000fe200000010ff */
[----:B---3--:R-:W-:Y:S01]  /*1fe0*/  @P1 FMUL.FTZ R54, R48, UR11 ;  /* 0x0000000b30361c20 */ /* 0x008fe20008410000 */
[----:B------:R-:W-:-:S02]  /*1ff0*/  @P1 F2FP.BF16.F32.PACK_AB R49, RZ, R49 ;  /* 0x00000031ff31123e */ /* 0x000fc400000010ff */
[----:B------:R-:W-:Y:S02]  /*2000*/  @P1 F2FP.BF16.F32.PACK_AB R50, RZ, R50 ;  /* 0x00000032ff32123e */ /* 0x000fe400000010ff */
[----:B------:R-:W-:Y:S02]  /*2010*/  @P1 PRMT R5, R49, 0x7610, R5 ;  /* 0x0000761031051816 */ /* 0x000fe40000000005 */
[----:B------:R-:W-:Y:S02]  /*2020*/  @P1 F2FP.BF16.F32.PACK_AB R51, RZ, R51 ;  /* 0x00000033ff33123e */ /* 0x000fe400000010ff */
[----:B------:R-:W-:Y:S02]  /*2030*/  @P1 F2FP.BF16.F32.PACK_AB R54, RZ, R54 ;  /* 0x00000036ff36123e */ /* 0x000fe400000010ff */
[----:B------:R-:W-:Y:S02]  /*2040*/  F2FP.BF16.F32.PACK_AB R49, RZ, R9 ;  /* 0x00000009ff31723e */ /* 0x000fe400000010ff */
[----:B------:R-:W-:-:S02]  /*2050*/  F2FP.BF16.F32.PACK_AB R48, RZ, R48 ;  /* 0x00000030ff30723e */ /* 0x000fc400000010ff */
[----:B------:R-:W-:Y:S02]  /*2060*/  PRMT R9, R11, 0x7610, R9 ;  /* 0x000076100b097816 */ /* 0x000fe40000000009 */
[----:B------:R-:W-:Y:S02]  /*2070*/  @P1 PRMT R6, R50, 0x7610, R6 ;  /* 0x0000761032061816 */ /* 0x000fe40000000006 */
[----:B------:R-:W-:Y:S02]  /*2080*/  @P1 PRMT R7, R51, 0x7610, R7 ;  /* 0x0000761033071816 */ /* 0x000fe40000000007 */
[----:B------:R-:W-:Y:S02]  /*2090*/  @P1 PRMT R8, R54, 0x7610, R8 ;  /* 0x0000761036081816 */ /* 0x000fe40000000008 */
[----:B------:R-:W-:Y:S02]  /*20a0*/  F2FP.BF16.F32.PACK_AB R10, RZ, R10 ;  /* 0x0000000aff0a723e */ /* 0x000fe400000010ff */
[----:B------:R-:W-:-:S02]  /*20b0*/  PRMT R11, R49, 0x7610, R11 ;  /* 0x00007610310b7816 */ /* 0x000fc4000000000b */
[----:B------:R-:W-:-:S07]  /*20c0*/  PRMT R56, R48, 0x7610, R56 ;  /* 0x0000761030387816 */ /* 0x000fce0000000038 */
.L_x_1364:
        /* <DEDUP_REMOVED lines=11> */
.L_x_1366:
        /* <DEDUP_REMOVED lines=9> */
.L_x_1367:
[----:B------:R-:W-:Y:S02]  /*2210*/  IADD3 R0, PT, PT, R0, 0x80, RZ ;  /* 0x0000008000007810 */ /* 0x000fe40007ffe0ff */
[----:B------:R-:W-:-:S07]  /*2220*/  IADD3 R53, PT, PT, R53, 0x80, RZ ;  /* 0x0000008035357810 */ /* 0x000fce0007ffe0ff */
.L_x_1358:
[----:B------:R-:W-:Y:S05]  /*2230*/  BSYNC.RECONVERGENT B0 ;  /* 0x0000000000007941 */ /* 0x000fea0003800200 */
.L_x_1357:
        /* <DEDUP_REMOVED lines=11> */
[C---:B-----5:R-:W-:Y:S01]  /*22f0*/  SHF.R.U64 R10, R68.reuse, 0x10, R69 ;  /* 0x00000010440a7819 */ /* 0x060fe20000001245 */
[----:B------:R-:W-:Y:S01]  /*2300*/  IMAD.U32 R11, R68, 0x10000, RZ ;  /* 0x00010000440b7824 */ /* 0x000fe200078e00ff */
[----:B------:R-:W-:Y:S01]  /*2310*/  SHF.L.U32 R9, R69, 0x10, RZ ;  /* 0x0000001045097819 */ /* 0x000fe200000006ff */
[----:B------:R-:W3:Y:S01]  /*2320*/  @UP3 LDCU UR9, c[0x0][0x40c] ;  /* 0x00008180ff0937ac */ /* 0x000ee20008000800 */
[----:B------:R-:W-:Y:S01]  /*2330*/  SHF.L.U32 R10, R10, 0x10, RZ ;  /* 0x000000100a0a7819 */ /* 0x000fe200000006ff */
[----:B------:R-:W4:Y:S06]  /*2340*/  @UP3 LDCU UR10, c[0x0][0x40c] ;  /* 0x00008180ff0a37ac */ /* 0x000f2c0008000800 */
[--C-:B01----:R-:W-:Y:S01]  /*2350*/  @P3 FFMA.FTZ R49, R63, UR7, R52.reuse ;  /* 0x000000073f313c23 */ /* 0x103fe20008010034 */
        /* <DEDUP_REMOVED lines=9> */
[----:B------:R-:W-:Y:S01]  /*23f0*/  SHF.R.U32.HI R48, RZ, 0x10, R69 ;  /* 0x00000010ff307819 */ /* 0x000fe20000011645 */
[----:B------:R-:W-:Y:S01]  /*2400*/  @P3 FFMA.FTZ R9, R50, UR31, R9 ;  /* 0x0000001f32093c23 */ /* 0x000fe20008010009 */
[----:B--2---:R-:W-:Y:S01]  /*2410*/  @P1 FMUL.FTZ R49, R11, UR8 ;  /* 0x000000080b311c20 */ /* 0x004fe20008410000 */
[----:B---3--:R-:W-:Y:S01]  /*2420*/  @P1 FMUL.FTZ R50, R10, UR9 ;  /* 0x000000090a321c20 */ /* 0x008fe20008410000 */
[----:B------:R-:W-:Y:S01]  /*2430*/  SHF.L.U32 R48, R48, 0x10, RZ ;  /* 0x0000001030307819 */ /* 0x000fe200000006ff */
[----:B----4-:R-:W-:Y:S01]  /*2440*/  @P1 FMUL.FTZ R51, R9, UR10 ;  /* 0x0000000a09331c20 */ /* 0x010fe20008410000 */
[----:B------:R-:W-:-:S02]  /*2450*/  F2FP.BF16.F32.PACK_AB R11, RZ, R11 ;  /* 0x0000000bff0b723e */ /* 0x000fc400000010ff */
[----:B------:R-:W-:Y:S01]  /*2460*/  @P1 F2FP.BF16.F32.PACK_AB R49, RZ, R49 ;  /* 0x00000031ff31123e */ /* 0x000fe200000010ff */
[----:B------:R-:W-:Y:S01]  /*2470*/  @P3 FFMA.FTZ R48, R55, UR31, R48 ;  /* 0x0000001f37303c23 */ /* 0x000fe20008010030 */
[----:B------:R-:W-:Y:S02]  /*2480*/  @P1 F2FP.BF16.F32.PACK_AB R50, RZ, R50 ;  /* 0x00000032ff32123e */ /* 0x000fe400000010ff */
[----:B------:R-:W-:Y:S02]  /*2490*/  @P1 PRMT R5, R49, 0x7610, R5 ;  /* 0x0000761031051816 */ /* 0x000fe40000000005 */
[----:B------:R-:W-:Y:S02]  /*24a0*/  @P1 F2FP.BF16.F32.PACK_AB R51, RZ, R51 ;  /* 0x00000033ff33123e */ /* 0x000fe400000010ff */
[----:B------:R-:W-:Y:S02]  /*24b0*/  F2FP.BF16.F32.PACK_AB R49, RZ, R9 ;  /* 0x00000009ff31723e */ /* 0x000fe400000010ff */
[----:B------:R-:W-:-:S02]  /*24c0*/  PRMT R9, R11, 0x7610, R9 ;  /* 0x000076100b097816 */ /* 0x000fc40000000009 */
[----:B------:R-:W-:Y:S02]  /*24d0*/  @P1 PRMT R6, R50, 0x7610, R6 ;  /* 0x0000761032061816 */ /* 0x000fe40000000006 */
[----:B------:R-:W-:Y:S02]  /*24e0*/  @P1 PRMT R7, R51, 0x7610, R7 ;  /* 0x0000761033071816 */ /* 0x000fe40000000007 */
[----:B------:R-:W-:Y:S02]  /*24f0*/  F2FP.BF16.F32.PACK_AB R10, RZ, R10 ;  /* 0x0000000aff0a723e */ /* 0x000fe400000010ff */
[----:B------:R-:W-:Y:S02]  /*2500*/  F2FP.BF16.F32.PACK_AB R56, RZ, R48 ;  /* 0x00000030ff38723e */ /* 0x000fe400000010ff */
[----:B------:R-:W-:Y:S01]  /*2510*/  PRMT R11, R49, 0x7610, R11 ;  /* 0x00007610310b7816 */ /* 0x000fe2000000000b */
[----:B------:R-:W-:Y:S06]  /*2520*/  BRA.U !UP3, `(.L_x_1372) ;  /* 0x000000050bbc7547 */ /* 0x000fec000b800000 */
[----:B------:R-:W-:-:S05]  /*2530*/  FMUL.FTZ R48, R48, UR27 ;  /* 0x0000001b30307c20 */ /* 0x000fca0008410000 */
[----:B------:R-:W-:-:S04]  /*2540*/  F2FP.BF16.F32.PACK_AB R48, RZ, R48 ;  /* 0x00000030ff30723e */ /* 0x000fc800000010ff */
[----:B------:R-:W-:Y:S01]  /*2550*/  PRMT R8, R48, 0x7610, R8 ;  /* 0x0000761030087816 */ /* 0x000fe20000000008 */
[----:B------:R-:W-:Y:S06]  /*2560*/  BRA `(.L_x_1372) ;  /* 0x0000000400ac7947 */ /* 0x000fec0003800000 */
.L_x_1371:
[----:B------:R-:W-:Y:S01]  /*2570*/  ISETP.LT.AND P3, PT, RZ, UR30, PT ;  /* 0x0000001eff007c0c */ /* 0x000fe2000bf61270 */
[----:B------:R-:W2:Y:S01]  /*2580*/  @UP3 LDCU UR8, c[0x0][0x40c] ;  /* 0x00008180ff0837ac */ /* 0x000ea20008000800 */
[C---:B01---5:R-:W-:Y:S02]  /*2590*/  SHF.L.U32 R48, R68.reuse, 0x10, RZ ;  /* 0x0000001044307819 */ /* 0x063fe400000006ff */
        /* <DEDUP_REMOVED lines=10> */
[----:B------:R-:W-:Y:S02]  /*2640*/  SHF.L.U32 R49, R50, 0x10, RZ ;  /* 0x0000001032317819 */ /* 0x000fe400000006ff */
[----:B------:R-:W-:Y:S01]  /*2650*/  SHF.L.U32 R50, R69, 0x10, RZ ;  /* 0x0000001045327819 */ /* 0x000fe200000006ff */
[----:B--2---:R-:W-:Y:S02]  /*2660*/  @P1 FMUL.FTZ R48, R48, UR8 ;  /* 0x0000000830301c20 */ /* 0x004fe40008410000 */
[----:B------:R-:W-:-:S02]  /*2670*/  @P3 FFMA.FTZ R49, R54, UR31, R49 ;  /* 0x0000001f36313c23 */ /* 0x000fc40008010031 */
[----:B------:R-:W-:Y:S01]  /*2680*/  @P3 FFMA.FTZ R50, R51, UR31, R50 ;  /* 0x0000001f33323c23 */ /* 0x000fe20008010032 */
[----:B------:R-:W-:Y:S01]  /*2690*/  @P1 F2FP.BF16.F32.PACK_AB R48, RZ, R48 ;  /* 0x00000030ff30123e */ /* 0x000fe200000010ff */
[----:B0-----:R-:W-:Y:S02]  /*26a0*/  @P1 FMUL.FTZ R49, R49, UR9 ;  /* 0x0000000931311c20 */ /* 0x001fe40008410000 */
[----:B-1----:R-:W-:Y:S01]  /*26b0*/  @P1 FMUL.FTZ R50, R50, UR10 ;  /* 0x0000000a32321c20 */ /* 0x002fe20008410000 */
        /* <DEDUP_REMOVED lines=14> */
.L_x_1370:
[----:B------:R-:W-:-:S04]  /*27a0*/  UISETP.NE.U32.AND UP0, UPT, UR4, URZ, UPT ;  /* 0x000000ff0400728c */ /* 0x000fc8000bf05070 */
[----:B------:R-:W-:-:S09]  /*27b0*/  UISETP.NE.AND.EX UP0, UPT, UR5, URZ, UPT, UP0 ;  /* 0x000000ff0500728c */ /* 0x000fd2000bf05300 */
[----:B------:R-:W-:Y:S05]  /*27c0*/  BRA.U !UP0, `(.L_x_1373) ;  /* 0x0000000108947547 */ /* 0x000fea000b800000 */
[----:B------:R-:W2:Y:S01]  /*27d0*/  @UP3 LDCU UR8, c[0x0][0x40c] ;  /* 0x00008180ff0837ac */ /* 0x000ea20008000800 */
[--C-:B------:R-:W-:Y:S01]  /*27e0*/  FFMA.FTZ R9, R63, UR7, R52.reuse ;  /* 0x000000073f097c23 */ /* 0x100fe20008010034 */
[--C-:B------:R-:W-:Y:S01]  /*27f0*/  FFMA.FTZ R10, R66, UR7, R52.reuse ;  /* 0x00000007420a7c23 */ /* 0x100fe20008010034 */
[----:B------:R-:W-:Y:S01]  /*2800*/  FFMA.FTZ R11, R65, UR7, R52 ;  /* 0x00000007410b7c23 */ /* 0x000fe20008010034 */
[----:B------:R-:W3:Y:S01]  /*2810*/  @UP3 LDCU UR9, c[0x0][0x40c] ;  /* 0x00008180ff0937ac */ /* 0x000ee20008000800 */
[----:B------:R-:W-:Y:S01]  /*2820*/  FADD.FTZ R9, R74, -R9 ;  /* 0x800000094a097221 */ /* 0x000fe20000010000 */
[----:B------:R-:W-:Y:S01]  /*2830*/  FADD.FTZ R10, R67, -R10 ;  /* 0x8000000a430a7221 */ /* 0x000fe20000010000 */
[----:B------:R-:W-:Y:S01]  /*2840*/  FADD.FTZ R11, R76, -R11 ;  /* 0x8000000b4c0b7221 */ /* 0x000fe20000010000 */
[----:B------:R-:W4:Y:S01]  /*2850*/  @UP3 LDCU UR10, c[0x0][0x40c] ;  /* 0x00008180ff0a37ac */ /* 0x000f220008000800 */
[----:B------:R-:W-:Y:S01]  /*2860*/  FMUL.FTZ R9, R9, UR31 ;  /* 0x0000001f09097c20 */ /* 0x000fe20008410000 */
[----:B------:R-:W-:Y:S01]  /*2870*/  ISETP.LT.AND P3, PT, RZ, UR30, PT ;  /* 0x0000001eff007c0c */ /* 0x000fe2000bf61270 */
[----:B------:R-:W-:Y:S01]  /*2880*/  FMUL.FTZ R10, R10, UR31 ;  /* 0x0000001f0a0a7c20 */ /* 0x000fe20008410000 */
[----:B------:R-:W-:Y:S01]  /*2890*/  FMUL.FTZ R11, R11, UR31 ;  /* 0x0000001f0b0b7c20 */ /* 0x000fe20008410000 */
[----:B------:R-:W-:Y:S01]  /*28a0*/  FFMA.FTZ R54, R78, UR7, R52 ;  /* 0x000000074e367c23 */ /* 0x000fe20008010034 */
[----:B01----:R-:W-:-:S02]  /*28b0*/  FSEL R48, R9, RZ, P3 ;  /* 0x000000ff09307208 */ /* 0x003fc40001800000 */
[----:B------:R-:W-:Y:S01]  /*28c0*/  FSEL R49, R10, RZ, P3 ;  /* 0x000000ff0a317208 */ /* 0x000fe20001800000 */
[----:B------:R-:W-:Y:S01]  /*28d0*/  FADD.FTZ R54, R75, -R54 ;  /* 0x800000364b367221 */ /* 0x000fe20000010000 */
[----:B------:R-:W-:Y:S01]  /*28e0*/  FSEL R50, R11, RZ, P3 ;  /* 0x000000ff0b327208 */ /* 0x000fe20001800000 */
[----:B--2---:R-:W-:Y:S02]  /*28f0*/  @P1 FMUL.FTZ R9, R48, UR8 ;  /* 0x0000000830091c20 */ /* 0x004fe40008410000 */
[----:B---3--:R-:W-:-:S03]  /*2900*/  @P1 FMUL.FTZ R10, R49, UR9 ;  /* 0x00000009310a1c20 */ /* 0x008fc60008410000 */
[----:B------:R-:W-:Y:S01]  /*2910*/  @P1 F2FP.BF16.F32.PACK_AB R51, RZ, R9 ;  /* 0x00000009ff33123e */ /* 0x000fe200000010ff */
[----:B------:R-:W-:Y:S01]  /*2920*/  FMUL.FTZ R9, R54, UR31 ;  /* 0x0000001f36097c20 */ /* 0x000fe20008410000 */
[----:B----4-:R-:W-:Y:S01]  /*2930*/  @P1 FMUL.FTZ R11, R50, UR10 ;  /* 0x0000000a320b1c20 */ /* 0x010fe20008410000 */
[----:B------:R-:W-:Y:S02]  /*2940*/  @P1 F2FP.BF16.F32.PACK_AB R10, RZ, R10 ;  /* 0x0000000aff0a123e */ /* 0x000fe400000010ff */
[----:B------:R-:W-:Y:S02]  /*2950*/  @P1 PRMT R5, R51, 0x7610, R5 ;  /* 0x0000761033051816 */ /* 0x000fe40000000005 */
[----:B------:R-:W-:Y:S02]  /*2960*/  @P1 F2FP.BF16.F32.PACK_AB R11, RZ, R11 ;  /* 0x0000000bff0b123e */ /* 0x000fe400000010ff */
[----:B------:R-:W-:Y:S02]  /*2970*/  FSEL R51, R9, RZ, P3 ;  /* 0x000000ff09337208 */ /* 0x000fe40001800000 */
[----:B------:R-:W-:-:S02]  /*2980*/  @P1 PRMT R6, R10, 0x7610, R6 ;  /* 0x000076100a061816 */ /* 0x000fc40000000006 */
[----:B------:R-:W-:Y:S02]  /*2990*/  @P1 PRMT R7, R11, 0x7610, R7 ;  /* 0x000076100b071816 */ /* 0x000fe40000000007 */
        /* <DEDUP_REMOVED lines=8> */
.L_x_1373:
        /* <DEDUP_REMOVED lines=8> */
.L_x_1374:
        /* <DEDUP_REMOVED lines=8> */
.L_x_1375:
        /* <DEDUP_REMOVED lines=8> */
.L_x_1376:
        /* <DEDUP_REMOVED lines=8> */
.L_x_1372:
        /* <DEDUP_REMOVED lines=9> */
.L_x_1377:
        /* <DEDUP_REMOVED lines=9> */
.L_x_1378:
[----:B------:R-:W-:Y:S02]  /*2d40*/  IADD3 R0, PT, PT, R0, 0x80, RZ ;  /* 0x0000008000007810 */ /* 0x000fe40007ffe0ff */
[----:B------:R-:W-:-:S07]  /*2d50*/  IADD3 R53, PT, PT, R53, 0x80, RZ ;  /* 0x0000008035357810 */ /* 0x000fce0007ffe0ff */
.L_x_1369:
[----:B------:R-:W-:Y:S05]  /*2d60*/  BSYNC.RECONVERGENT B0 ;  /* 0x0000000000007941 */ /* 0x000fea0003800200 */
.L_x_1368:
        /* <DEDUP_REMOVED lines=11> */
[C---:B-----5:R-:W-:Y:S02]  /*2e20*/  SHF.R.U64 R10, R72.reuse, 0x10, R73 ;  /* 0x00000010480a7819 */ /* 0x060fe40000001249 */
[----:B------:R-:W-:Y:S01]  /*2e30*/  SHF.L.U32 R11, R72, 0x10, RZ ;  /* 0x00000010480b7819 */ /* 0x000fe200000006ff */
[----:B------:R-:W4:Y:S01]  /*2e40*/  @UP3 LDCU UR9, c[0x0][0x40c] ;  /* 0x00008180ff0937ac */ /* 0x000f220008000800 */
[----:B------:R-:W-:Y:S02]  /*2e50*/  SHF.L.U32 R10, R10, 0x10, RZ ;  /* 0x000000100a0a7819 */ /* 0x000fe400000006ff */
[----:B------:R-:W-:Y:S01]  /*2e60*/  SHF.L.U32 R9, R73, 0x10, RZ ;  /* 0x0000001049097819 */ /* 0x000fe200000006ff */
[----:B------:R-:W4:Y:S04]  /*2e70*/  @UP3 LDCU UR10, c[0x0][0x40c] ;  /* 0x00008180ff0a37ac */ /* 0x000f280008000800 */
[--C-:B0123--:R-:W-:Y:S01]  /*2e80*/  @P4 FFMA.FTZ R49, R77, UR7, R52.reuse ;  /* 0x000000074d314c23 */ /* 0x10ffe20008010034 */
        /* <DEDUP_REMOVED lines=11> */
[----:B----4-:R-:W-:Y:S01]  /*2f40*/  @P1 FMUL.FTZ R49, R11, UR8 ;  /* 0x000000080b311c20 */ /* 0x010fe20008410000 */
[----:B------:R-:W-:Y:S01]  /*2f50*/  @P1 FMUL.FTZ R50, R10, UR9 ;  /* 0x000000090a321c20 */ /* 0x000fe20008410000 */
[----:B------:R-:W-:Y:S01]  /*2f60*/  SHF.L.U32 R48, R48, 0x10, RZ ;  /* 0x0000001030307819 */ /* 0x000fe200000006ff */
[----:B------:R-:W-:Y:S01]  /*2f70*/  @P1 FMUL.FTZ R51, R9, UR10 ;  /* 0x0000000a09331c20 */ /* 0x000fe20008410000 */
        /* <DEDUP_REMOVED lines=18> */
.L_x_1382:
[----:B------:R-:W-:Y:S01]  /*30a0*/  ISETP.LT.AND P4, PT, RZ, UR30, PT ;  /* 0x0000001eff007c0c */ /* 0x000fe2000bf81270 */
[----:B------:R-:W4:Y:S01]  /*30b0*/  @UP3 LDCU UR8, c[0x0][0x40c] ;  /* 0x00008180ff0837ac */ /* 0x000f220008000800 */
[C---:B0123-5:R-:W-:Y:S01]  /*30c0*/  IMAD.U32 R48, R72.reuse, 0x10000, RZ ;  /* 0x0001000048307824 */ /* 0x06ffe200078e00ff */
[----:B------:R-:W-:Y:S01]  /*30d0*/  SHF.R.U64 R50, R72, 0x10, R73 ;  /* 0x0000001048327819 */ /* 0x000fe20000001249 */
[----:B------:R-:W0:Y:S01]  /*30e0*/  @UP3 LDCU UR9, c[0x0][0x40c] ;  /* 0x00008180ff0937ac */ /* 0x000e220008000800 */
[----:B------:R-:W1:Y:S08]  /*30f0*/  @UP3 LDCU UR10, c[0x0][0x40c] ;  /* 0x00008180ff0a37ac */ /* 0x000e700008000800 */
        /* <DEDUP_REMOVED lines=9> */
[----:B----4-:R-:W-:Y:S02]  /*3190*/  @P1 FMUL.FTZ R48, R48, UR8 ;  /* 0x0000000830301c20 */ /* 0x010fe40008410000 */
        /* <DEDUP_REMOVED lines=17> */
[----:B------:R-:W-:Y:S01]  /*32b0*/  F2FP.BF16.F32.PACK_AB R8, RZ, R8 ;  /* 0x00000008ff08723e */ /* 0x000fe200000010ff */
[----:B------:R-:W-:Y:S06]  /*32c0*/  BRA `(.L_x_1383) ;  /* 0x0000000400247947 */ /* 0x000fec0003800000 */
.L_x_1381:
[----:B------:R-:W-:-:S04]  /*32d0*/  UISETP.NE.U32.AND UP0, UPT, UR4, URZ, UPT ;  /* 0x000000ff0400728c */ /* 0x000fc8000bf05070 */
[----:B------:R-:W-:-:S09]  /*32e0*/  UISETP.NE.AND.EX UP0, UPT, UR5, URZ, UPT, UP0 ;  /* 0x000000ff0500728c */ /* 0x000fd2000bf05300 */
[----:B------:R-:W-:Y:S05]  /*32f0*/  BRA.U !UP0, `(.L_x_1384) ;  /* 0x0000000108947547 */ /* 0x000fea000b800000 */
[----:B------:R-:W4:Y:S01]  /*3300*/  @UP3 LDCU UR8, c[0x0][0x40c] ;  /* 0x00008180ff0837ac */ /* 0x000f220008000800 */
[--C-:B------:R-:W-:Y:S01]  /*3310*/  FFMA.FTZ R9, R77, UR7, R52.reuse ;  /* 0x000000074d097c23 */ /* 0x100fe20008010034 */
[--C-:B------:R-:W-:Y:S01]  /*3320*/  FFMA.FTZ R10, R80, UR7, R52.reuse ;  /* 0x00000007500a7c23 */ /* 0x100fe20008010034 */
[----:B------:R-:W-:Y:S01]  /*3330*/  FFMA.FTZ R11, R81, UR7, R52 ;  /* 0x00000007510b7c23 */ /* 0x000fe20008010034 */
[----:B------:R-:W4:Y:S01]  /*3340*/  @UP3 LDCU UR9, c[0x0][0x40c] ;  /* 0x00008180ff0937ac */ /* 0x000f220008000800 */
        /* <DEDUP_REMOVED lines=9> */
[----:B0123--:R-:W-:-:S02]  /*33e0*/  FSEL R48, R9, RZ, P4 ;  /* 0x000000ff09307208 */ /* 0x00ffc40002000000 */
[----:B------:R-:W-:Y:S01]  /*33f0*/  FSEL R49, R10, RZ, P4 ;  /* 0x000000ff0a317208 */ /* 0x000fe20002000000 */
[----:B------:R-:W-:Y:S01]  /*3400*/  FADD.FTZ R52, R83, -R52 ;  /* 0x8000003453347221 */ /* 0x000fe20000010000 */
[----:B------:R-:W-:Y:S01]  /*3410*/  FSEL R50, R11, RZ, P4 ;  /* 0x000000ff0b327208 */ /* 0x000fe20002000000 */
[----:B----4-:R-:W-:Y:S02]  /*3420*/  @P1 FMUL.FTZ R9, R48, UR8 ;  /* 0x0000000830091c20 */ /* 0x010fe40008410000 */
[----:B------:R-:W-:-:S03]  /*3430*/  @P1 FMUL.FTZ R10, R49, UR9 ;  /* 0x00000009310a1c20 */ /* 0x000fc60008410000 */
[----:B------:R-:W-:Y:S01]  /*3440*/  @P1 F2FP.BF16.F32.PACK_AB R51, RZ, R9 ;  /* 0x00000009ff33123e */ /* 0x000fe200000010ff */
[----:B------:R-:W-:Y:S01]  /*3450*/  FMUL.FTZ R9, R52, UR31 ;  /* 0x0000001f34097c20 */ /* 0x000fe20008410000 */
[----:B------:R-:W-:Y:S01]  /*3460*/  @P1 FMUL.FTZ R11, R50, UR10 ;  /* 0x0000000a320b1c20 */ /* 0x000fe20008410000 */
        /* <DEDUP_REMOVED lines=14> */
.L_x_1384:
        /* <DEDUP_REMOVED lines=15> */
[----:B------:R-:W-:-:S07]  /*3640*/  F2FP.BF16.F32.PACK_AB R5, RZ, R5 ;  /* 0x00000005ff05723e */ /* 0x000fce00000010ff */
.L_x_1385:
        /* <DEDUP_REMOVED lines=8> */
.L_x_1386:
        /* <DEDUP_REMOVED lines=8> */
.L_x_1387:
[----:B------:R-:W-:-:S07]  /*3750*/  @P1 PRMT R8, R48, 0x7610, R8 ;  /* 0x0000761030081816 */ /* 0x000fce0000000008 */
.L_x_1383:
        /* <DEDUP_REMOVED lines=9> */
.L_x_1388:
        /* <DEDUP_REMOVED lines=9> */
.L_x_1380:
[----:B------:R-:W-:Y:S05]  /*3880*/  BSYNC.RECONVERGENT B0 ;  /* 0x0000000000007941 */ /* 0x000fea0003800200 */
.L_x_1379:
[----:B------:R-:W-:Y:S02]  /*3890*/  UIADD3 UR26, UPT, UPT, UR26, UR24, URZ ;  /* 0x000000181a1a7290 */ /* 0x000fe4000fffe0ff */
[----:B------:R-:W-:Y:S02]  /*38a0*/  UPLOP3.LUT UP1, UPT, UPT, UPT, UP1, 0x40, 0x4 ;  /* 0x000000000004789c */ /* 0x000fe40003f2e810 */
[----:B------:R-:W-:-:S09]  /*38b0*/  UISETP.GE.AND UP0, UPT, UR26, UR25, UPT ;  /* 0x000000191a00728c */ /* 0x000fd2000bf06270 */
[----:B------:R-:W-:Y:S05]  /*38c0*/  BRA.U !UP0, `(.L_x_1389) ;  /* 0xffffffc908c87547 */ /* 0x000fea000b83ffff */
.L_x_1347:
[----:B------:R-:W0:Y:S08]  /*38d0*/  S2UR UR7, SR_CTAID.X ;  /* 0x00000000000779c3 */ /* 0x000e300000002500 */
[----:B------:R-:W1:Y:S08]  /*38e0*/  LDC.64 R2, c[0x0][0x440] ;  /* 0x00011000ff027b82 */ /* 0x000e700000000a00 */
[----:B------:R-:W2:Y:S08]  /*38f0*/  LDC.64 R6, c[0x0][0x448] ;  /* 0x00011200ff067b82 */ /* 0x000eb00000000a00 */
[----:B------:R-:W3:Y:S01]  /*3900*/  LDC.64 R8, c[0x0][0x440] ;  /* 0x00011000ff087b82 */ /* 0x000ee20000000a00 */
[----:B0-----:R-:W-:-:S06]  /*3910*/  UIMAD UR7, UR7, UR6, URZ ;  /* 0x00000006070772a4 */ /* 0x001fcc000f8e02ff */
[----:B-----5:R-:W-:Y:S01]  /*3920*/  MOV R13, UR7 ;  /* 0x00000007000d7c02 */ /* 0x020fe20008000f00 */
        /* <DEDUP_REMOVED lines=20> */
.L_x_1390:
        /* <DEDUP_REMOVED lines=9> */
.L_x_6694:


//--------------------- .text._ZN10layer_norm13ln_bwd_kernelINS_13Kernel_traitsIf13__nv_bfloat16S2_S2_fjLj1536ELj1ELj1ELj4ELj8ENS_18Kernel_traits_baseILj1536EfS2_S2_S2_fjLj128EEEEELb0ELb0ELb1ELb1EEEvNS_9BwdParamsE --------------------------
	.section	.text._ZN10layer_norm13ln_bwd_kernelINS_13Kernel_traitsIf13__nv_bfloat16S2_S2_fjLj1536ELj1ELj1ELj4ELj8ENS_18Kernel_traits_baseILj1536EfS2_S2_S2_fjLj128EEEEELb0ELb0ELb1ELb1EEEvNS_9BwdParamsE,"ax",@progbits
	.align	128
        .global         _ZN10layer_norm13ln_bwd_kernelINS_13Kernel_traitsIf13__nv_bfloat16S2_S2_fjLj1536ELj1ELj1ELj4ELj8ENS_18Kernel_traits_baseILj1536EfS2_S2_S2_fjLj128EEEEELb0ELb0ELb1ELb1EEEvNS_9BwdParamsE
        .type           _ZN10layer_norm13ln_bwd_kernelINS_13Kernel_traitsIf13__nv_bfloat16S2_S2_fjLj1536ELj1ELj1ELj4ELj8ENS_18Kernel_traits_baseILj1536EfS2_S2_S2_fjLj128EEEEELb0ELb0ELb1ELb1EEEvNS_9BwdParamsE,@function
        .size           _ZN10layer_norm13ln_bwd_kernelINS_13Kernel_traitsIf13__nv_bfloat16S2_S2_fjLj1536ELj1ELj1ELj4ELj8ENS_18Kernel_traits_baseILj1536EfS2_S2_S2_fjLj128EEEEELb0ELb0ELb1ELb1EEEvNS_9BwdParamsE,(.L_x_6695 - _ZN10layer_norm13ln_bwd_kernelINS_13Kernel_traitsIf13__nv_bfloat16S2_S2_fjLj1536ELj1ELj1ELj4ELj8ENS_18Kernel_traits_baseILj1536EfS2_S2_S2_fjLj128EEEEELb0ELb0ELb1ELb1EEEvNS_9BwdParamsE)
        .other          _ZN10layer_norm13ln_bwd_kernelINS_13Kernel_traitsIf13__nv_bfloat16S2_S2_fjLj1536ELj1ELj1ELj4ELj8ENS_18Kernel_traits_baseILj1536EfS2_S2_S2_fjLj128EEEEELb0ELb0ELb1ELb1EEEvNS_9BwdParamsE,@"STO_CUDA_ENTRY STV_DEFAULT"
_ZN10layer_norm13ln_bwd_kernelINS_13Kernel_traitsIf13__nv_bfloat16S2_S2_fjLj1536ELj1ELj1ELj4ELj8ENS_18Kernel_traits_baseILj1536EfS2_S2_S2_fjLj128EEEEELb0ELb0ELb1ELb1EEEvNS_9BwdParamsE:
.text._ZN10layer_norm13ln_bwd_kernelINS_13Kernel_traitsIf13__nv_bfloat16S2_S2_fjLj1536ELj1ELj1ELj4ELj8ENS_18Kernel_traits_baseILj1536EfS2_S2_S2_fjLj128EEEEELb0ELb0ELb1ELb1EEEvNS_9BwdParamsE:
        /* <DEDUP_REMOVED lines=28> */
[----:B--2---:R2:W5:Y:S01]  /*01c0*/  LDG.E.128 R24, desc[UR18][R2.64] ;  /* 0x0000001202187981 */ /* 0x004562000c1e1d00 */
[----:B------:R-:W0:Y:S03]  /*01d0*/  LDCU.128 UR12, c[0x0][0x3f0] ;  /* 0x00007e00ff0c77ac */ /* 0x000e260008000c00 */
[----:B------:R2:W5:Y:S01]  /*01e0*/  LDG.E.128 R20, desc[UR18][R2.64+0x800] ;  /* 0x0008001202147981 */ /* 0x000562000c1e1d00 */
[----:B------:R-:W0:Y:S03]  /*01f0*/  LDCU.64 UR22, c[0x0][0x3c0] ;  /* 0x00007800ff1677ac */ /* 0x000e260008000a00 */
[----:B------:R2:W5:Y:S01]  /*0200*/  LDG.E.128 R16, desc[UR18][R2.64+0x1000] ;  /* 0x0010001202107981 */ /* 0x000562000c1e1d00 */
[----:B------:R-:W-:Y:S01]  /*0210*/  HFMA2 R48, -RZ, RZ, 0, 0 ;  /* 0x00000000ff307431 */ /* 0x000fe200000001ff */
[----:B------:R-:W0:Y:S01]  /*0220*/  LDCU.64 UR24, c[0x0][0x380] ;  /* 0x00007000ff1877ac */ /* 0x000e220008000a00 */
[----:B-1-34-:R-:W-:-:S11]  /*0230*/  UPLOP3.LUT UP2, UPT, UPT, UPT, UPT, 0x40, 0x4 ;  /* 0x000000000004789c */ /* 0x01afd60003f4e870 */
.L_x_1423:
[----:B0-----:R-:W-:Y:S02]  /*0240*/  UIMAD.WIDE UR10, UR8, 0x4, UR14 ;  /* 0x00000004080a78a5 */ /* 0x001fe4000f8e020e */
[----:B------:R-:W-:-:S04]  /*0250*/  UIMAD.WIDE UR30, UR8, 0x4, UR12 ;  /* 0x00000004081e78a5 */ /* 0x000fc8000f8e020c */
[----:B------:R-:W-:Y:S02]  /*0260*/  MOV R56, UR10 ;  /* 0x0000000a00387c02 */ /* 0x000fe40008000f00 */
[----:B------:R-:W-:Y:S01]  /*0270*/  MOV R57, UR11 ;  /* 0x0000000b00397c02 */ /* 0x000fe20008000f00 */
[----:B------:R-:W-:-:S04]  /*0280*/  UIMAD.WIDE UR10, UR8, 0x4, UR20 ;  /* 0x00000004080a78a5 */ /* 0x000fc8000f8e0214 */
[----:B------:R-:W3:Y:S01]  /*0290*/  LDG.E R56, desc[UR18][R56.64] ;  /* 0x0000001238387981 */ /* 0x000ee2000c1e1900 */
[----:B-1----:R-:W-:Y:S02]  /*02a0*/  MOV R52, UR30 ;  /* 0x0000001e00347c02 */ /* 0x002fe40008000f00 */
[----:B------:R-:W-:Y:S02]  /*02b0*/  MOV R54, UR10 ;  /* 0x0000000a00367c02 */ /* 0x000fe40008000f00 */
[----:B------:R-:W-:Y:S02]  /*02c0*/  MOV R55, UR11 ;  /* 0x0000000b00377c02 */ /* 0x000fe40008000f00 */
[----:B------:R-:W-:-:S03]  /*02d0*/  MOV R53, UR31 ;  /* 0x0000001f00357c02 */ /* 0x000fc60008000f00 */
[----:B------:R-:W4:Y:S04]  /*02e0*/  LDG.E R54, desc[UR18][R54.64] ;  /* 0x0000001236367981 */ /* 0x000f28000c1e1900 */
[----:B------:R-:W2:Y:S01]  /*02f0*/  LDG.E R52, desc[UR18][R52.64] ;  /* 0x0000001234347981 */ /* 0x000ea2000c1e1900 */
[----:B------:R-:W-:Y:S02]  /*0300*/  CS2R R58, SRZ ;  /* 0x00000000003a7805 */ /* 0x000fe4000001ff00 */
[----:B---3--:R-:W-:Y:S02]  /*0310*/  R2UR UR29, R56 ;  /* 0x00000000381d72ca */ /* 0x008fe400000e0000 */
[----:B----4-:R-:W-:-:S11]  /*0320*/  R2UR UR30, R54 ;  /* 0x00000000361e72ca */ /* 0x010fd600000e0000 */
[----:B------:R-:W-:Y:S01]  /*0330*/  UISETP.GE.AND UP3, UPT, UR29, 0x1, UPT ;  /* 0x000000011d00788c */ /* 0x000fe2000bf66270 */
[----:B--2---:R-:W-:-:S08]  /*0340*/  R2UR UR16, R52 ;  /* 0x00000000341072ca */ /* 0x004fd000000e0000 */
        /* <DEDUP_REMOVED lines=9> */
[----:B------:R-:W-:-:S03]  /*03e0*/  IMAD.U32 R3, RZ, RZ, UR11 ;  /* 0x0000000bff037e24 */ /* 0x000fc6000f8e00ff */
[----:B------:R-:W-:Y:S02]  /*03f0*/  ULEA.HI UR10, UR10, UR9, URZ, 0x2 ;  /* 0x000000090a0a7291 */ /* 0x000fe4000f8f10ff */
[----:B------:R-:W-:-:S04]  /*0400*/  LEA.HI.SX32 R3, R3, R0, 0x1e ;  /* 0x0000000003037211 */ /* 0x000fc800078ff2ff */
[----:B------:R-:W-:Y:S01]  /*0410*/  MOV R57, UR10 ;  /* 0x0000000a00397c02 */ /* 0x000fe20008000f00 */
[C-C-:B0-----:R-:W-:Y:S01]  /*0420*/  IMAD.WIDE.U32 R12, R3.reuse, 0x8, R8.reuse ;  /* 0x00000008030c7825 */ /* 0x141fe200078e0008 */
[C---:B------:R-:W-:Y:S01]  /*0430*/  IADD3 R11, PT, PT, R3.reuse, 0x80, RZ ;  /* 0x00000080030b7810 */ /* 0x040fe20007ffe0ff */
[----:B------:R-:W-:Y:S01]  /*0440*/  USHF.R.S32.HI UR9, URZ, 0x1f, UR8 ;  /* 0x0000001fff097899 */ /* 0x000fe20008011408 */
[----:B------:R-:W-:Y:S01]  /*0450*/  IADD3 R3, PT, PT, R3, 0x100, RZ ;  /* 0x0000010003037810 */ /* 0x000fe20007ffe0ff */
[----:B------:R-:W-:Y:S01]  /*0460*/  ULEA UR10, UP0, UR8, UR22, 0x2 ;  /* 0x00000016080a7291 */ /* 0x000fe2000f8010ff */
[----:B------:R-:W-:Y:S01]  /*0470*/  LEA.HI.SX32 R57, R57, R0, 0x1e ;  /* 0x0000000039397211 */ /* 0x000fe200078ff2ff */
[--C-:B------:R-:W-:Y:S01]  /*0480*/  IMAD.WIDE.U32 R10, R11, 0x8, R8.reuse ;  /* 0x000000080b0a7825 */ /* 0x100fe200078e0008 */
[----:B------:R-:W2:Y:S01]  /*0490*/  LDG.E.64 R12, desc[UR18][R12.64] ;  /* 0x000000120c0c7981 */ /* 0x000ea2000c1e1b00 */
[----:B------:R-:W-:Y:S01]  /*04a0*/  ULEA.HI.X UR9, UR8, UR23, UR9, 0x2, UP0 ;  /* 0x0000001708097291 */ /* 0x000fe200080f1409 */
[----:B------:R-:W-:Y:S01]  /*04b0*/  IADD3 R55, PT, PT, R57, 0x80, RZ ;  /* 0x0000008039377810 */ /* 0x000fe20007ffe0ff */
[----:B------:R-:W-:Y:S01]  /*04c0*/  IMAD.WIDE.U32 R8, R3, 0x8, R8 ;  /* 0x0000000803087825 */ /* 0x000fe200078e0008 */
[C---:B------:R-:W-:Y:S01]  /*04d0*/  IADD3 R65, PT, PT, R57.reuse, 0x100, RZ ;  /* 0x0000010039417810 */ /* 0x040fe20007ffe0ff */
[----:B------:R-:W3:Y:S02]  /*04e0*/  LDG.E.64 R10, desc[UR18][R10.64] ;  /* 0x000000120a0a7981 */ /* 0x000ee4000c1e1b00 */
[--C-:B-1----:R-:W-:Y:S01]  /*04f0*/  IMAD.WIDE.U32 R2, R57, 0x8, R6.reuse ;  /* 0x0000000839027825 */ /* 0x102fe200078e0006 */
[----:B------:R-:W-:Y:S01]  /*0500*/  MOV R14, UR10 ;  /* 0x0000000a000e7c02 */ /* 0x000fe20008000f00 */
[----:B------:R-:W4:Y:S01]  /*0510*/  LDG.E.64 R8, desc[UR18][R8.64] ;  /* 0x0000001208087981 */ /* 0x000f22000c1e1b00 */
[----:B------:R-:W-:Y:S01]  /*0520*/  MOV R15, UR9 ;  /* 0x00000009000f7c02 */ /* 0x000fe20008000f00 */
[----:B------:R-:W-:-:S02]  /*0530*/  IMAD.WIDE.U32 R4, R55, 0x8, R6 ;  /* 0x0000000837047825 */ /* 0x000fc400078e0006 */
[----:B------:R-:W4:Y:S02]  /*0540*/  LDG.E.64 R2, desc[UR18][R2.64] ;  /* 0x0000001202027981 */ /* 0x000f24000c1e1b00 */
[----:B------:R-:W-:Y:S02]  /*0550*/  IMAD.WIDE.U32 R6, R65, 0x8, R6 ;  /* 0x0000000841067825 */ /* 0x000fe400078e0006 */
        /* <DEDUP_REMOVED lines=13> */
[----:B------:R-:W5:Y:S01]  /*0630*/  @P0 LDG.E.64 R68, desc[UR18][R60.64] ;  /* 0x000000123c440981 */ /* 0x000f62000c1e1b00 */
[----:B------:R-:W-:-:S05]  /*0640*/  @P0 IMAD.WIDE.U32 R62, R65, 0x8, R62 ;  /* 0x00000008413e0825 */ /* 0x000fca00078e003e */
[----:B------:R1:W5:Y:S01]  /*0650*/  @P0 LDG.E.64 R66, desc[UR18][R62.64] ;  /* 0x000000123e420981 */ /* 0x000362000c1e1b00 */
[----:B--2---:R-:W-:Y:S01]  /*0660*/  IMAD.MOV.U32 R57, RZ, RZ, R12 ;  /* 0x000000ffff397224 */ /* 0x004fe200078e000c */
[--C-:B------:R-:W-:Y:S02]  /*0670*/  SHF.R.U64 R55, R12, 0x10, R13.reuse ;  /* 0x000000100c377819 */ /* 0x100fe4000000120d */
[----:B------:R-:W-:Y:S02]  /*0680*/  MOV R54, R13 ;  /* 0x0000000d00367202 */ /* 0x000fe40000000f00 */
[----:B------:R-:W-:Y:S02]  /*0690*/  SHF.R.U32.HI R56, RZ, 0x10, R13 ;  /* 0x00000010ff387819 */ /* 0x000fe4000001160d */
[----:B---3--:R-:W-:Y:S02]  /*06a0*/  MOV R14, R10 ;  /* 0x0000000a000e7202 */ /* 0x008fe40000000f00 */
[----:B------:R-:W-:-:S02]  /*06b0*/  SHF.R.U64 R13, R10, 0x10, R11 ;  /* 0x000000100a0d7819 */ /* 0x000fc4000000120b */
[----:B------:R-:W-:Y:S02]  /*06c0*/  MOV R12, R11 ;  /* 0x0000000b000c7202 */ /* 0x000fe40000000f00 */
[----:B------:R-:W-:Y:S02]  /*06d0*/  SHF.R.U32.HI R52, RZ, 0x10, R11 ;  /* 0x00000010ff347819 */ /* 0x000fe4000001160b */
[----:B----4-:R-:W-:Y:S02]  /*06e0*/  MOV R15, R8 ;  /* 0x00000008000f7202 */ /* 0x010fe40000000f00 */
[--C-:B------:R-:W-:Y:S02]  /*06f0*/  SHF.R.U64 R11, R8, 0x10, R9.reuse ;  /* 0x00000010080b7819 */ /* 0x100fe40000001209 */
[----:B------:R-:W-:Y:S02]  /*0700*/  MOV R0, R9 ;  /* 0x0000000900007202 */ /* 0x000fe40000000f00 */
[----:B------:R-:W-:-:S02]  /*0710*/  SHF.R.U32.HI R10, RZ, 0x10, R9 ;  /* 0x00000010ff0a7819 */ /* 0x000fc40000011609 */
[C-C-:B------:R-:W-:Y:S02]  /*0720*/  SHF.R.U64 R8, R2.reuse, 0x10, R3.reuse ;  /* 0x0000001002087819 */ /* 0x140fe40000001203 */
[----:B------:R-:W-:Y:S02]  /*0730*/  SHF.L.U32 R9, R2, 0x10, RZ ;  /* 0x0000001002097819 */ /* 0x000fe400000006ff */
[----:B------:R-:W-:Y:S02]  /*0740*/  SHF.R.U32.HI R2, RZ, 0x10, R3 ;  /* 0x00000010ff027819 */ /* 0x000fe40000011603 */
[--C-:B------:R-:W-:Y:S02]  /*0750*/  SHF.R.U64 R64, R4, 0x10, R5.reuse ;  /* 0x0000001004407819 */ /* 0x100fe40000001205 */
[----:B0-----:R-:W-:Y:S02]  /*0760*/  SHF.R.U32.HI R58, RZ, 0x10, R5 ;  /* 0x00000010ff3a7819 */ /* 0x001fe40000011605 */
[----:B-1----:R-:W-:-:S02]  /*0770*/  SHF.L.U32 R63, R5, 0x10, RZ ;  /* 0x00000010053f7819 */ /* 0x002fc400000006ff */
[----:B------:R-:W-:Y:S02]  /*0780*/  FSEL R76, R53, RZ, !P1 ;  /* 0x000000ff354c7208 */ /* 0x000fe40004800000 */
[----:B------:R-:W-:Y:S02]  /*0790*/  SHF.L.U32 R5, R8, 0x10, RZ ;  /* 0x0000001008057819 */ /* 0x000fe400000006ff */
[----:B------:R-:W-:Y:S02]  /*07a0*/  SHF.L.U32 R53, R2, 0x10, RZ ;  /* 0x0000001002357819 */ /* 0x000fe400000006ff */
[--C-:B------:R-:W-:Y:S01]  /*07b0*/  SHF.R.U64 R60, R6, 0x10, R7.reuse ;  /* 0x00000010063c7819 */ /* 0x100fe20000001207 */
[----:B------:R-:W-:Y:S01]  /*07c0*/  IMAD.U32 R61, R4, 0x10000, RZ ;  /* 0x00010000043d7824 */ /* 0x000fe200078e00ff */
[----:B------:R-:W-:Y:S01]  /*07d0*/  SHF.R.U32.HI R8, RZ, 0x10, R7 ;  /* 0x00000010ff087819 */ /* 0x000fe20000011607 */
[C---:B------:R-:W-:Y:S01]  /*07e0*/  FADD.FTZ R2, -R76.reuse, R5 ;  /* 0x000000054c027221 */ /* 0x040fe20000010100 */
[----:B------:R-:W-:Y:S01]  /*07f0*/  SHF.L.U32 R59, R3, 0x10, RZ ;  /* 0x00000010033b7819 */ /* 0x000fe200000006ff */
[----:B------:R-:W-:Y:S01]  /*0800*/  FADD.FTZ R4, -R76, R53 ;  /* 0x000000354c047221 */ /* 0x000fe20000010100 */
        /* <DEDUP_REMOVED lines=15> */
[----:B------:R-:W-:Y:S01]  /*0900*/  SHF.L.U32 R57, R57, 0x10, RZ ;  /* 0x0000001039397819 */ /* 0x000fe200000006ff */
[----:B------:R-:W-:Y:S01]  /*0910*/  FADD.FTZ R76, -R76, R9 ;  /* 0x000000094c4c7221 */ /* 0x000fe20000010100 */
[----:B------:R-:W-:Y:S01]  /*0920*/  SHF.L.U32 R8, R55, 0x10, RZ ;  /* 0x0000001037087819 */ /* 0x000fe200000006ff */
[----:B------:R-:W-:Y:S01]  /*0930*/  FMUL.FTZ R2, R2, UR30 ;  /* 0x0000001e02027c20 */ /* 0x000fe20008410000 */
[----:B------:R-:W-:Y:S01]  /*0940*/  SHF.L.U32 R9, R54, 0x10, RZ ;  /* 0x0000001036097819 */ /* 0x000fe200000006ff */
[----:B------:R-:W-:Y:S01]  /*0950*/  FMUL.FTZ R5, R6, UR30 ;  /* 0x0000001e06057c20 */ /* 0x000fe20008410000 */
[----:B------:R-:W-:Y:S01]  /*0960*/  SHF.L.U32 R56, R56, 0x10, RZ ;  /* 0x0000001038387819 */ /* 0x000fe200000006ff */
[----:B------:R-:W-:Y:S01]  /*0970*/  FMUL.FTZ R4, R4, UR30 ;  /* 0x0000001e04047c20 */ /* 0x000fe20008410000 */
[----:B-----5:R-:W-:Y:S01]  /*0980*/  FMUL.FTZ R6, R24, R57 ;  /* 0x0000003918067220 */ /* 0x020fe20000410000 */
[----:B------:R-:W-:Y:S01]  /*0990*/  FMUL.FTZ R3, R3, UR30 ;  /* 0x0000001e03037c20 */ /* 0x000fe20008410000 */
[----:B------:R-:W-:Y:S01]  /*09a0*/  FADD.FTZ R49, R49, R8 ;  /* 0x0000000831317221 */ /* 0x000fe20000010000 */
[-C--:B------:R-:W-:Y:S01]  /*09b0*/  FFMA.FTZ R29, R2, R8.reuse, R29 ;  /* 0x00000008021d7223 */ /* 0x080fe2000001001d */
[----:B------:R-:W-:Y:S01]  /*09c0*/  FMUL.FTZ R7, R25, R8 ;  /* 0x0000000819077220 */ /* 0x000fe20000410000 */
[-C--:B------:R-:W-:Y:S01]  /*09d0*/  FFMA.FTZ R30, R5, R9.reuse, R30 ;  /* 0x00000009051e7223 */ /* 0x080fe2000001001e */
[----:B------:R-:W-:Y:S01]  /*09e0*/  FADD.FTZ R50, R50, R9 ;  /* 0x0000000932327221 */ /* 0x000fe20000010000 */
[----:B------:R-:W-:Y:S01]  /*09f0*/  FMUL.FTZ R8, R26, R9 ;  /* 0x000000091a087220 */ /* 0x000fe20000410000 */
[----:B------:R-:W-:Y:S01]  /*0a00*/  SHF.L.U32 R63, R14, 0x10, RZ ;  /* 0x000000100e3f7819 */ /* 0x000fe200000006ff */
[----:B------:R-:W-:Y:S01]  /*0a10*/  FADD.FTZ R51, R51, R56 ;  /* 0x0000003833337221 */ /* 0x000fe20000010000 */
[-C--:B------:R-:W-:Y:S01]  /*0a20*/  FFMA.FTZ R31, R4, R56.reuse, R31 ;  /* 0x00000038041f7223 */ /* 0x080fe2000001001f */
[----:B------:R-:W-:Y:S01]  /*0a30*/  FMUL.FTZ R9, R27, R56 ;  /* 0x000000381b097220 */ /* 0x000fe20000410000 */
[----:B------:R-:W-:Y:S01]  /*0a40*/  SHF.L.U32 R14, R13, 0x10, RZ ;  /* 0x000000100d0e7819 */ /* 0x000fe200000006ff */
[----:B------:R-:W-:Y:S01]  /*0a50*/  FMUL.FTZ R13, R59, UR30 ;  /* 0x0000001e3b0d7c20 */ /* 0x000fe20008410000 */
[----:B------:R-:W-:Y:S01]  /*0a60*/  FADD.FTZ R56, RZ, R6 ;  /* 0x00000006ff387221 */ /* 0x000fe20000010000 */
[----:B------:R-:W-:Y:S01]  /*0a70*/  SHF.L.U32 R55, R0, 0x10, RZ ;  /* 0x0000001000377819 */ /* 0x000fe200000006ff */
[----:B------:R-:W-:Y:S01]  /*0a80*/  FFMA.FTZ R59, R3, R6, RZ ;  /* 0x00000006033b7223 */ /* 0x000fe200000100ff */
[----:B------:R-:W-:Y:S01]  /*0a90*/  SHF.L.U32 R0, R10, 0x10, RZ ;  /* 0x000000100a007819 */ /* 0x000fe200000006ff */
[----:B------:R-:W-:Y:S01]  /*0aa0*/  FMUL.FTZ R10, R53, UR30 ;  /* 0x0000001e350a7c20 */ /* 0x000fe20008410000 */
[----:B------:R-:W-:Y:S01]  /*0ab0*/  FADD.FTZ R53, R7, R56 ;  /* 0x0000003807357221 */ /* 0x000fe20000010000 */
[----:B------:R-:W-:Y:S01]  /*0ac0*/  FFMA.FTZ R28, R3, R57, R28 ;  /* 0x00000039031c7223 */ /* 0x000fe2000001001c */
[----:B------:R-:W-:Y:S01]  /*0ad0*/  FADD.FTZ R48, R48, R57 ;  /* 0x0000003930307221 */ /* 0x000fe20000010000 */
[----:B------:R-:W-:Y:S01]  /*0ae0*/  FFMA.FTZ R56, R2, R7, R59 ;  /* 0x0000000702387223 */ /* 0x000fe2000001003b */
[----:B------:R-:W-:-:S02]  /*0af0*/  SHF.L.U32 R54, R52, 0x10, RZ ;  /* 0x0000001034367819 */ /* 0x000fc400000006ff */
[----:B------:R-:W-:Y:S01]  /*0b00*/  SHF.L.U32 R57, R15, 0x10, RZ ;  /* 0x000000100f397819 */ /* 0x000fe200000006ff */
[----:B------:R-:W-:Y:S01]  /*0b10*/  FMUL.FTZ R15, R58, UR30 ;  /* 0x0000001e3a0f7c20 */ /* 0x000fe20008410000 */
[----:B------:R-:W-:Y:S01]  /*0b20*/  SHF.L.U32 R52, R11, 0x10, RZ ;  /* 0x000000100b347819 */ /* 0x000fe200000006ff */
[----:B------:R-:W-:Y:S01]  /*0b30*/  FMUL.FTZ R11, R62, UR30 ;  /* 0x0000001e3e0b7c20 */ /* 0x000fe20008410000 */
[----:B------:R-:W-:Y:S01]  /*0b40*/  FADD.FTZ R58, R8, R53 ;  /* 0x00000035083a7221 */ /* 0x000fe20000010000 */
[----:B------:R-:W-:Y:S01]  /*0b50*/  FFMA.FTZ R53, R5, R8, R56 ;  /* 0x0000000805357223 */ /* 0x000fe20000010038 */
[----:B------:R-:W-:Y:S02]  /*0b60*/  IMAD.U32 R65, R12, 0x10000, RZ ;  /* 0x000100000c417824 */ /* 0x000fe400078e00ff */
[----:B------:R-:W-:Y:S01]  /*0b70*/  FMUL.FTZ R60, R60, UR30 ;  /* 0x0000001e3c3c7c20 */ /* 0x000fe20008410000 */
[----:B------:R-:W-:Y:S01]  /*0b80*/  FADD.FTZ R44, R44, R63 ;  /* 0x0000003f2c2c7221 */ /* 0x000fe20000010000 */
[-C--:B------:R-:W-:Y:S01]  /*0b90*/  FFMA.FTZ R32, R11, R63.reuse, R32 ;  /* 0x0000003f0b207223 */ /* 0x080fe20000010020 */
[----:B------:R-:W-:Y:S01]  /*0ba0*/  FMUL.FTZ R12, R20, R63 ;  /* 0x0000003f140c7220 */ /* 0x000fe20000410000 */
[----:B------:R-:W-:Y:S01]  /*0bb0*/  FADD.FTZ R59, R9, R58 ;  /* 0x0000003a093b7221 */ /* 0x000fe20000010000 */
[----:B------:R-:W-:Y:S01]  /*0bc0*/  FADD.FTZ R45, R45, R14 ;  /* 0x0000000e2d2d7221 */ /* 0x000fe20000010000 */
[-C--:B------:R-:W-:Y:S01]  /*0bd0*/  FFMA.FTZ R33, R10, R14.reuse, R33 ;  /* 0x0000000e0a217223 */ /* 0x080fe20000010021 */
[----:B------:R-:W-:Y:S01]  /*0be0*/  FMUL.FTZ R63, R21, R14 ;  /* 0x0000000e153f7220 */ /* 0x000fe20000410000 */
[----:B------:R-:W-:Y:S01]  /*0bf0*/  FFMA.FTZ R56, R4, R9, R53 ;  /* 0x0000000904387223 */ /* 0x000fe20000010035 */
[----:B------:R-:W-:Y:S01]  /*0c00*/  FADD.FTZ R46, R46, R65 ;  /* 0x000000412e2e7221 */ /* 0x000fe20000010000 */
[-C--:B------:R-:W-:Y:S01]  /*0c10*/  FFMA.FTZ R34, R13, R65.reuse, R34 ;  /* 0x000000410d227223 */ /* 0x080fe20000010022 */
[----:B------:R-:W-:Y:S01]  /*0c20*/  FMUL.FTZ R14, R22, R65 ;  /* 0x00000041160e7220 */ /* 0x000fe20000410000 */
[----:B------:R-:W-:Y:S01]  /*0c30*/  FADD.FTZ R47, R47, R54 ;  /* 0x000000362f2f7221 */ /* 0x000fe20000010000 */
[-C--:B------:R-:W-:Y:S01]  /*0c40*/  FFMA.FTZ R35, R60, R54.reuse, R35 ;  /* 0x000000363c237223 */ /* 0x080fe20000010023 */
[----:B------:R-:W-:Y:S01]  /*0c50*/  FMUL.FTZ R65, R23, R54 ;  /* 0x0000003617417220 */ /* 0x000fe20000410000 */
[----:B------:R-:W-:Y:S01]  /*0c60*/  FADD.FTZ R54, R12, R59 ;  /* 0x0000003b0c367221 */ /* 0x000fe20000010000 */
[----:B------:R-:W-:-:S03]  /*0c70*/  FFMA.FTZ R53, R11, R12, R56 ;  /* 0x0000000c0b357223 */ /* 0x000fc60000010038 */
[----:B------:R-:W-:Y:S01]  /*0c80*/  FADD.FTZ R59, R63, R54 ;  /* 0x000000363f3b7221 */ /* 0x000fe20000010000 */
[----:B------:R-:W-:-:S03]  /*0c90*/  FFMA.FTZ R54, R10, R63, R53 ;  /* 0x0000003f0a367223 */ /* 0x000fc60000010035 */
        /* <DEDUP_REMOVED lines=8> */
[----:B------:R-:W-:Y:S01]  /*0d20*/  FMUL.FTZ R61, R61, UR30 ;  /* 0x0000001e3d3d7c20 */ /* 0x000fe20008410000 */
[----:B------:R-:W-:Y:S01]  /*0d30*/  FADD.FTZ R41, R41, R52 ;  /* 0x0000003429297221 */ /* 0x000fe20000010000 */
[-C--:B------:R-:W-:Y:S01]  /*0d40*/  FFMA.FTZ R37, R64, R52.reuse, R37 ;  /* 0x0000003440257223 */ /* 0x080fe20000010025 */
[----:B------:R-:W-:Y:S01]  /*0d50*/  FMUL.FTZ R73, R17, R52 ;  /* 0x0000003411497220 */ /* 0x000fe20000410000 */
[----:B------:R-:W-:Y:S01]  /*0d60*/  FADD.FTZ R52, R62, R57 ;  /* 0x000000393e347221 */ /* 0x000fe20000010000 */
[----:B------:R-:W-:Y:S01]  /*0d70*/  FFMA.FTZ R53, R15, R62, R54 ;  /* 0x0000003e0f357223 */ /* 0x000fe20000010036 */
        /* <DEDUP_REMOVED lines=10> */
[C---:B------:R-:W-:Y:S01]  /*0e20*/  FFMA.FTZ R39, R76.reuse, R0, R39 ;  /* 0x000000004c277223 */ /* 0x040fe20000010027 */
[----:B------:R-:W-:Y:S01]  /*0e30*/  FADD.FTZ R58, R55, R74 ;  /* 0x0000004a373a7221 */ /* 0x000fe20000010000 */
[----:B------:R-:W-:Y:S01]  /*0e40*/  FFMA.FTZ R59, R76, R74, R59 ;  /* 0x0000004a4c3b7223 */ /* 0x000fe2000001003b */
[----:B------:R-:W-:Y:S06]  /*0e50*/  BRA `(.L_x_1393) ;  /* 0x0000000000447947 */ /* 0x000fec0003800000 */
.L_x_1392:
        /* <DEDUP_REMOVED lines=9> */
[C---:B------:R-:W-:Y:S01]  /*0ef0*/  IADD3 R69, PT, PT, R71.reuse, 0x80, RZ ;  /* 0x0000008047457810 */ /* 0x040fe20007ffe0ff */
[C---:B------:R-:W-:Y:S02]  /*0f00*/  VIADD R53, R71.reuse, 0x100 ;  /* 0x0000010047357836 */ /* 0x040fe40000000000 */
[----:B0-----:R-:W-:-:S04]  /*0f10*/  IMAD.WIDE.U32 R70, R71, 0x8, R66 ;  /* 0x0000000847467825 */ /* 0x001fc800078e0042 */
[--C-:B------:R-:W-:Y:S02]  /*0f20*/  IMAD.WIDE.U32 R68, R69, 0x8, R66.reuse ;  /* 0x0000000845447825 */ /* 0x100fe400078e0042 */
[----:B------:R-:W5:Y:S02]  /*0f30*/  LDG.E.64 R70, desc[UR18][R70.64] ;  /* 0x0000001246467981 */ /* 0x000f64000c1e1b00 */
[----:B------:R-:W-:Y:S02]  /*0f40*/  IMAD.WIDE.U32 R66, R53, 0x8, R66 ;  /* 0x0000000835427825 */ /* 0x000fe400078e0042 */
[----:B------:R-:W5:Y:S04]  /*0f50*/  LDG.E.64 R68, desc[UR18][R68.64] ;  /* 0x0000001244447981 */ /* 0x000f68000c1e1b00 */
[----:B------:R-:W5:Y:S02]  /*0f60*/  LDG.E.64 R66, desc[UR18][R66.64] ;  /* 0x0000001242427981 */ /* 0x000f64000c1e1b00 */
.L_x_1393:
        /* <DEDUP_REMOVED lines=32> */
.L_x_1395:
[----:B------:R-:W-:Y:S05]  /*1170*/  BSYNC.RECONVERGENT B0 ;  /* 0x0000000000007941 */ /* 0x000fea0003800200 */
.L_x_1394:
        /* <DEDUP_REMOVED lines=33> */
[----:B------:R-:W-:-:S02]  /*1390*/  MOV R53, UR16 ;  /* 0x0000001000357c02 */ /* 0x000fc40008000f00 */
[----:B------:R-:W-:Y:S01]  /*13a0*/  FMUL.FTZ R59, R59, UR28 ;  /* 0x0000001c3b3b7c20 */ /* 0x000fe20008410000 */
[----:B------:R-:W-:Y:S01]  /*13b0*/  FMUL.FTZ R58, R58, UR28 ;  /* 0x0000001c3a3a7c20 */ /* 0x000fe20008410000 */
[----:B------:R-:W-:-:S03]  /*13c0*/  LEA.HI.SX32 R56, R53, R0, 0x1e ;  /* 0x0000000035387211 */ /* 0x000fc600078ff2ff */
        /* <DEDUP_REMOVED lines=15> */
.L_x_1398:
        /* <DEDUP_REMOVED lines=9> */
.L_x_1399:
        /* <DEDUP_REMOVED lines=9> */
.L_x_1400:
        /* <DEDUP_REMOVED lines=10> */
.L_x_1397:
        /* <DEDUP_REMOVED lines=40> */
.L_x_1396:
        /* <DEDUP_REMOVED lines=39> */
.L_x_1402:
[----:B------:R-:W-:Y:S01]  /*1b70*/  PLOP3.LUT P3, PT, PT, PT, UP3, 0x80, 0x8 ;  /* 0x000000000008781c */ /* 0x000fe20003f6f038 */
[----:B------:R-:W0:Y:S01]  /*1b80*/  @UP1 LDCU UR11, c[0x0][0x40c] ;  /* 0x00008180ff0b17ac */ /* 0x000e220008000800 */
[----:B------:R-:W-:Y:S01]  /*1b90*/  ISETP.LT.AND P2, PT, RZ, UR29, PT ;  /* 0x0000001dff007c0c */ /* 0x000fe2000bf41270 */
[C---:B-----5:R-:W-:Y:S01]  /*1ba0*/  IMAD.U32 R55, R70.reuse, 0x10000, RZ ;  /* 0x0001000046377824 */ /* 0x060fe200078e00ff */
[--C-:B------:R-:W-:Y:S01]  /*1bb0*/  SHF.R.U64 R54, R70, 0x10, R71.reuse ;  /* 0x0000001046367819 */ /* 0x100fe20000001247 */
        /* <DEDUP_REMOVED lines=22> */
[----:B------:R-:W-:Y:S01]  /*1d20*/  F2FP.BF16.F32.PACK_AB R54, RZ, R54 ;  /* 0x00000036ff36723e */ /* 0x000fe200000010ff */
[----:B---3--:R-:W-:Y:S01]  /*1d30*/  @P1 FMUL.FTZ R59, R55, UR10 ;  /* 0x0000000a373b1c20 */ /* 0x008fe20008410000 */
[----:B------:R-:W-:Y:S02]  /*1d40*/  @P1 F2FP.BF16.F32.PACK_AB R80, RZ, R80 ;  /* 0x00000050ff50123e */ /* 0x000fe400000010ff */
[----:B------:R-:W-:Y:S02]  /*1d50*/  @P1 F2FP.BF16.F32.PACK_AB R81, RZ, R81 ;  /* 0x00000051ff51123e */ /* 0x000fe400000010ff */
[----:B------:R-:W-:Y:S02]  /*1d60*/  @P1 F2FP.BF16.F32.PACK_AB R82, RZ, R82 ;  /* 0x00000052ff52123e */ /* 0x000fe400000010ff */
[----:B------:R-:W-:-:S02]  /*1d70*/  @P1 F2FP.BF16.F32.PACK_AB R59, RZ, R59 ;  /* 0x0000003bff3b123e */ /* 0x000fc400000010ff */
[----:B------:R-:W-:Y:S02]  /*1d80*/  F2FP.BF16.F32.PACK_AB R55, RZ, R55 ;  /* 0x00000037ff37723e */ /* 0x000fe400000010ff */
[----:B------:R-:W-:Y:S02]  /*1d90*/  F2FP.BF16.F32.PACK_AB R52, RZ, R52 ;  /* 0x00000034ff34723e */ /* 0x000fe400000010ff */
[----:B------:R-:W-:Y:S02]  /*1da0*/  F2FP.BF16.F32.PACK_AB R53, RZ, R53 ;  /* 0x00000035ff35723e */ /* 0x000fe400000010ff */
        /* <DEDUP_REMOVED lines=8> */
.L_x_1401:
        /* <DEDUP_REMOVED lines=11> */
.L_x_1403:
        /* <DEDUP_REMOVED lines=9> */
.L_x_1404:
[----:B------:R-:W-:Y:S05]  /*1f70*/  @!P0 BRA `(.L_x_1405) ;  /* 0x0000000400408947 */ /* 0x000fea0003800000 */
[----:B------:R-:W-:Y:S05]  /*1f80*/  BRA.U !UP0, `(.L_x_1406) ;  /* 0x0000000108ac7547 */ /* 0x000fea000b800000 */
[----:B------:R-:W-:Y:S01]  /*1f90*/  ISETP.LT.AND P2, PT, RZ, UR29, PT ;  /* 0x0000001dff007c0c */ /* 0x000fe2000bf41270 */
[----:B------:R-:W2:Y:S01]  /*1fa0*/  @UP1 LDCU UR11, c[0x0][0x40c] ;  /* 0x00008180ff0b17ac */ /* 0x000ea20008000800 */
[C---:B01---5:R-:W-:Y:S02]  /*1fb0*/  SHF.R.U64 R53, R68.reuse, 0x10, R69 ;  /* 0x0000001044357819 */ /* 0x063fe40000001245 */
[----:B------:R-:W-:Y:S01]  /*1fc0*/  SHF.L.U32 R54, R68, 0x10, RZ ;  /* 0x0000001044367819 */ /* 0x000fe200000006ff */
[----:B------:R-:W0:Y:S01]  /*1fd0*/  @UP1 LDCU UR16, c[0x0][0x40c] ;  /* 0x00008180ff1017ac */ /* 0x000e220008000800 */
[----:B------:R-:W-:Y:S02]  /*1fe0*/  SHF.L.U32 R52, R69, 0x10, RZ ;  /* 0x0000001045347819 */ /* 0x000fe400000006ff */
[----:B------:R-:W-:Y:S01]  /*1ff0*/  SHF.L.U32 R53, R53, 0x10, RZ ;  /* 0x0000001035357819 */ /* 0x000fe200000006ff */
        /* <DEDUP_REMOVED lines=36> */
.L_x_1406:
[----:B------:R-:W-:Y:S01]  /*2240*/  ISETP.LT.AND P2, PT, RZ, UR29, PT ;  /* 0x0000001dff007c0c */ /* 0x000fe2000bf41270 */
[----:B------:R-:W2:Y:S01]  /*2250*/  @UP1 LDCU UR10, c[0x0][0x40c] ;  /* 0x00008180ff0a17ac */ /* 0x000ea20008000800 */
[C---:B01---5:R-:W-:Y:S01]  /*2260*/  SHF.R.U64 R53, R68.reuse, 0x10, R69 ;  /* 0x0000001044357819 */ /* 0x063fe20000001245 */
[----:B------:R-:W-:Y:S01]  /*2270*/  IMAD.U32 R52, R68, 0x10000, RZ ;  /* 0x0001000044347824 */ /* 0x000fe200078e00ff */
[----:B------:R-:W0:Y:S02]  /*2280*/  @UP1 LDCU UR11, c[0x0][0x40c] ;  /* 0x00008180ff0b17ac */ /* 0x000e240008000800 */
[----:B------:R-:W-:Y:S01]  /*2290*/  SHF.L.U32 R53, R53, 0x10, RZ ;  /* 0x0000001035357819 */ /* 0x000fe200000006ff */
[----:B------:R-:W1:Y:S06]  /*22a0*/  @UP1 LDCU UR16, c[0x0][0x40c] ;  /* 0x00008180ff1017ac */ /* 0x000e6c0008000800 */
        /* <DEDUP_REMOVED lines=29> */
.L_x_1405:
        /* <DEDUP_REMOVED lines=41> */
.L_x_1408:
        /* <DEDUP_REMOVED lines=9> */
.L_x_1409:
        /* <DEDUP_REMOVED lines=9> */
.L_x_1410:
        /* <DEDUP_REMOVED lines=9> */
.L_x_1411:
        /* <DEDUP_REMOVED lines=9> */
.L_x_1407:
        /* <DEDUP_REMOVED lines=10> */
.L_x_1412:
        /* <DEDUP_REMOVED lines=10> */
.L_x_1413:
[----:B------:R-:W-:Y:S05]  /*2a90*/  @!P0 BRA `(.L_x_1414) ;  /* 0x0000000400408947 */ /* 0x000fea0003800000 */
[----:B------:R-:W-:Y:S05]  /*2aa0*/  BRA.U !UP0, `(.L_x_1415) ;  /* 0x0000000108ac7547 */ /* 0x000fea000b800000 */
[----:B------:R-:W-:Y:S01]  /*2ab0*/  ISETP.LT.AND P0, PT, RZ, UR29, PT ;  /* 0x0000001dff007c0c */ /* 0x000fe2000bf01270 */
[----:B------:R-:W4:Y:S01]  /*2ac0*/  @UP1 LDCU UR10, c[0x0][0x40c] ;  /* 0x00008180ff0a17ac */ /* 0x000f220008000800 */
[C-C-:B0123-5:R-:W-:Y:S02]  /*2ad0*/  SHF.R.U64 R53, R66.reuse, 0x10, R67.reuse ;  /* 0x0000001042357819 */ /* 0x16ffe40000001243 */
[----:B------:R-:W-:Y:S01]  /*2ae0*/  SHF.L.U32 R54, R66, 0x10, RZ ;  /* 0x0000001042367819 */ /* 0x000fe200000006ff */
[----:B------:R-:W0:Y:S01]  /*2af0*/  @UP1 LDCU UR11, c[0x0][0x40c] ;  /* 0x00008180ff0b17ac */ /* 0x000e220008000800 */
[----:B------:R-:W-:Y:S01]  /*2b00*/  SHF.L.U32 R52, R67, 0x10, RZ ;  /* 0x0000001043347819 */ /* 0x000fe200000006ff */
[----:B------:R-:W-:Y:S01]  /*2b10*/  IMAD.U32 R53, R53, 0x10000, RZ ;  /* 0x0001000035357824 */ /* 0x000fe200078e00ff */
[----:B------:R-:W-:Y:S01]  /*2b20*/  SHF.R.U32.HI R84, RZ, 0x10, R67 ;  /* 0x00000010ff547819 */ /* 0x000fe20000011643 */
[----:B------:R-:W1:Y:S03]  /*2b30*/  @UP1 LDCU UR16, c[0x0][0x40c] ;  /* 0x00008180ff1017ac */ /* 0x000e660008000800 */
[----:B------:R-:W-:Y:S01]  /*2b40*/  SHF.L.U32 R84, R84, 0x10, RZ ;  /* 0x0000001054547819 */ /* 0x000fe200000006ff */
        /* <DEDUP_REMOVED lines=15> */
[----:B------:R-:W-:-:S02]  /*2c40*/  F2FP.BF16.F32.PACK_AB R54, RZ, R54 ;  /* 0x00000036ff36723e */ /* 0x000fc400000010ff */
        /* <DEDUP_REMOVED lines=17> */
.L_x_1415:
[----:B------:R-:W-:Y:S01]  /*2d60*/  ISETP.LT.AND P0, PT, RZ, UR29, PT ;  /* 0x0000001dff007c0c */ /* 0x000fe2000bf01270 */
[----:B------:R-:W4:Y:S01]  /*2d70*/  @UP1 LDCU UR10, c[0x0][0x40c] ;  /* 0x00008180ff0a17ac */ /* 0x000f220008000800 */
[C---:B0123-5:R-:W-:Y:S02]  /*2d80*/  SHF.R.U64 R53, R66.reuse, 0x10, R67 ;  /* 0x0000001042357819 */ /* 0x06ffe40000001243 */
[----:B------:R-:W-:Y:S01]  /*2d90*/  SHF.L.U32 R52, R66, 0x10, RZ ;  /* 0x0000001042347819 */ /* 0x000fe200000006ff */
[----:B------:R-:W0:Y:S01]  /*2da0*/  @UP1 LDCU UR11, c[0x0][0x40c] ;  /* 0x00008180ff0b17ac */ /* 0x000e220008000800 */
        /* <DEDUP_REMOVED lines=31> */
.L_x_1414:
        /* <DEDUP_REMOVED lines=41> */
.L_x_1417:
        /* <DEDUP_REMOVED lines=17> */
.L_x_1418:
        /* <DEDUP_REMOVED lines=9> */
.L_x_1419:
        /* <DEDUP_REMOVED lines=9> */
.L_x_1420:
[----:B------:R-:W-:-:S07]  /*3460*/  @P1 PRMT R79, R52, 0x7610, R79 ;  /* 0x00007610344f1816 */ /* 0x000fce000000004f */
.L_x_1416:
        /* <DEDUP_REMOVED lines=10> */
.L_x_1421:
        /* <DEDUP_REMOVED lines=10> */
.L_x_1422:
[----:B------:R-:W-:Y:S02]  /*35b0*/  UIADD3 UR8, UPT, UPT, UR8, UR24, URZ ;  /* 0x0000001808087290 */ /* 0x000fe4000fffe0ff */
[----:B------:R-:W-:Y:S02]  /*35c0*/  UPLOP3.LUT UP2, UPT, UPT, UPT, UP2, 0x40, 0x4 ;  /* 0x000000000004789c */ /* 0x000fe40003f4e820 */
[----:B------:R-:W-:-:S09]  /*35d0*/  UISETP.GE.AND UP0, UPT, UR8, UR25, UPT ;  /* 0x000000190800728c */ /* 0x000fd2000bf06270 */
[----:B------:R-:W-:Y:S05]  /*35e0*/  BRA.U !UP0, `(.L_x_1423) ;  /* 0xffffffcd08147547 */ /* 0x000fea000b83ffff */
.L_x_1391:
        /* <DEDUP_REMOVED lines=15> */
.L_x_1424:
        /* <DEDUP_REMOVED lines=10> */
.L_x_6695:


//--------------------- .text._ZN10layer_norm13ln_bwd_kernelINS_13Kernel_traitsIf13__nv_bfloat16S2_S2_fjLj1536ELj1ELj1ELj4ELj8ENS_18Kernel_traits_baseILj1536EfS2_S2_S2_fjLj128EEEEELb0ELb1ELb0ELb0EEEvNS_9BwdParamsE --------------------------
	.section	.text._ZN10layer_norm13ln_bwd_kernelINS_13Kernel_traitsIf13__nv_bfloat16S2_S2_fjLj1536ELj1ELj1ELj4ELj8ENS_18Kernel_traits_baseILj1536EfS2_S2_S2_fjLj128EEEEELb0ELb1ELb0ELb0EEEvNS_9BwdParamsE,"ax",@progbits
	.align	128
        .global         _ZN10layer_norm13ln_bwd_kernelINS_13Kernel_traitsIf13__nv_bfloat16S2_S2_fjLj1536ELj1ELj1ELj4ELj8ENS_18Kernel_traits_baseILj1536EfS2_S2_S2_fjLj128EEEEELb0ELb1ELb0ELb0EEEvNS_9BwdParamsE
        .type           _ZN10layer_norm13ln_bwd_kernelINS_13Kernel_traitsIf13__nv_bfloat16S2_S2_fjLj1536ELj1ELj1ELj4ELj8ENS_18Kernel_traits_baseILj1536EfS2_S2_S2_fjLj128EEEEELb0ELb1ELb0ELb0EEEvNS_9BwdParamsE,@function
        .size           _ZN10layer_norm13ln_bwd_kernelINS_13Kernel_traitsIf13__nv_bfloat16S2_S2_fjLj1536ELj1ELj1ELj4ELj8ENS_18Kernel_traits_baseILj1536EfS2_S2_S2_fjLj128EEEEELb0ELb1ELb0ELb0EEEvNS_9BwdParamsE,(.L_x_6696 - _ZN10layer_norm13ln_bwd_kernelINS_13Kernel_traitsIf13__nv_bfloat16S2_S2_fjLj1536ELj1ELj1ELj4ELj8ENS_18Kernel_traits_baseILj1536EfS2_S2_S2_fjLj128EEEEELb0ELb1ELb0ELb0EEEvNS_9BwdParamsE)
        .other          _ZN10layer_norm13ln_bwd_kernelINS_13Kernel_traitsIf13__nv_bfloat16S2_S2_fjLj1536ELj1ELj1ELj4ELj8ENS_18Kernel_traits_baseILj1536EfS2_S2_S2_fjLj128EEEEELb0ELb1ELb0ELb0EEEvNS_9BwdParamsE,@"STO_CUDA_ENTRY STV_DEFAULT"
_ZN10layer_norm13ln_bwd_kernelINS_13Kernel_traitsIf13__nv_bfloat16S2_S2_fjLj1536ELj1ELj1ELj4ELj8ENS_18Kernel_traits_baseILj1536EfS2_S2_S2_fjLj128EEEEELb0ELb1ELb0ELb0EEEvNS_9BwdParamsE:
.text._ZN10layer_norm13ln_bwd_kernelINS_13Kernel_traitsIf13__nv_bfloat16S2_S2_fjLj1536ELj1ELj1ELj4ELj8ENS_18Kernel_traits_baseILj1536EfS2_S2_S2_fjLj128EEEEELb0ELb1ELb0ELb0EEEvNS_9BwdParamsE:
        /* <DEDUP_REMOVED lines=20> */
[----:B--2---:R-:W5:Y:S02]  /*0140*/  @P2 LDG.E.128 R72, desc[UR8][R10.64] ;  /* 0x000000080a482981 */ /* 0x004f64000c1e1d00 */
[----:B------:R-:W0:Y:S01]  /*0150*/  @P4 LDC.64 R8, c[0x0][0x3e8] ;  /* 0x0000fa00ff084b82 */ /* 0x000e220000000a00 */
[C---:B-1----:R-:W-:Y:S01]  /*0160*/  @P2 IMAD.WIDE.U32 R12, R3.reuse, 0x10, R12 ;  /* 0x00000010030c2825 */ /* 0x042fe200078e000c */
[----:B------:R-:W-:-:S04]  /*0170*/  @P2 IADD3 R3, PT, PT, R3, 0x80, RZ ;  /* 0x0000008003032810 */ /* 0x000fc80007ffe0ff */
[----:B------:R-:W5:Y:S01]  /*0180*/  @P2 LDG.E.128 R68, desc[UR8][R12.64] ;  /* 0x000000080c442981 */ /* 0x000f62000c1e1d00 */
[----:B----4-:R-:W-:Y:S01]  /*0190*/  @P3 IMAD.WIDE.U32 R14, R3, 0x10, R14 ;  /* 0x00000010030e3825 */ /* 0x010fe200078e000e */
[----:B------:R-:W1:Y:S04]  /*01a0*/  S2UR UR4, SR_CTAID.X ;  /* 0x00000000000479c3 */ /* 0x000e680000002500 */
[----:B------:R-:W5:Y:S01]  /*01b0*/  @P3 LDG.E.128 R64, desc[UR8][R14.64] ;  /* 0x000000080e403981 */ /* 0x000f62000c1e1d00 */
[----:B---3--:R-:W-:-:S03]  /*01c0*/  @P4 IMAD.WIDE.U32 R6, R0, 0x10, R6 ;  /* 0x0000001000064825 */ /* 0x008fc600078e0006 */
[----:B------:R-:W2:Y:S02]  /*01d0*/  @P3 LDC.64 R16, c[0x0][0x3e8] ;  /* 0x0000fa00ff103b82 */ /* 0x000ea40000000a00 */
[----:B------:R-:W5:Y:S01]  /*01e0*/  @P4 LDG.E.128 R56, desc[UR8][R6.64] ;  /* 0x0000000806384981 */ /* 0x000f62000c1e1d00 */
[----:B0-----:R-:W-:-:S05]  /*01f0*/  @P4 IMAD.WIDE.U32 R8, R0, 0x10, R8 ;  /* 0x0000001000084825 */ /* 0x001fca00078e0008 */
[----:B------:R-:W5:Y:S01]  /*0200*/  @P4 LDG.E.128 R52, desc[UR8][R8.64] ;  /* 0x0000000808344981 */ /* 0x000f62000c1e1d00 */
[----:B-1----:R-:W-:-:S04]  /*0210*/  MOV R5, UR4 ;  /* 0x0000000400057c02 */ /* 0x002fc80008000f00 */
[----:B------:R-:W-:Y:S01]  /*0220*/  ISETP.GE.AND P0, PT, R5, UR5, PT ;  /* 0x0000000505007c0c */ /* 0x000fe2000bf06270 */
[----:B--2---:R-:W-:Y:S01]  /*0230*/  @P3 IMAD.WIDE.U32 R16, R3, 0x10, R16 ;  /* 0x0000001003103825 */ /* 0x004fe200078e0010 */
[----:B------:R-:W-:Y:S02]  /*0240*/  CS2R R48, SRZ ;  /* 0x0000000000307805 */ /* 0x000fe4000001ff00 */
[----:B------:R-:W-:Y:S02]  /*0250*/  CS2R R50, SRZ ;  /* 0x0000000000327805 */ /* 0x000fe4000001ff00 */
[----:B------:R-:W-:Y:S02]  /*0260*/  CS2R R44, SRZ ;  /* 0x00000000002c7805 */ /* 0x000fe4000001ff00 */
[----:B------:R-:W-:Y:S01]  /*0270*/  CS2R R46, SRZ ;  /* 0x00000000002e7805 */ /* 0x000fe2000001ff00 */
[----:B------:R0:W5:Y:S01]  /*0280*/  @P3 LDG.E.128 R60, desc[UR8][R16.64] ;  /* 0x00000008103c3981 */ /* 0x000162000c1e1d00 */
        /* <DEDUP_REMOVED lines=35> */
[----:B------:R-:W1:Y:S01]  /*04c0*/  LDCU.U8 UR7, c[0x0][0x410] ;  /* 0x00008200ff0777ac */ /* 0x000e620008000000 */
[----:B0-----:R-:W-:Y:S01]  /*04d0*/  ISETP.NE.U32.AND P0, PT, R2, RZ, PT ;  /* 0x000000ff0200720c */ /* 0x001fe20003f05070 */
[----:B------:R-:W0:Y:S03]  /*04e0*/  LDCU UR12, c[0x0][0x400] ;  /* 0x00008000ff0c77ac */ /* 0x000e260008000800 */
[----:B------:R-:W-:Y:S01]  /*04f0*/  ISETP.NE.AND.EX P0, PT, R3, RZ, PT, P0 ;  /* 0x000000ff0300720c */ /* 0x000fe20003f05300 */
[----:B------:R-:W2:Y:S01]  /*0500*/  LDCU.64 UR10, c[0x0][0x438] ;  /* 0x00008700ff0a77ac */ /* 0x000ea20008000a00 */
[----:B------:R-:W3:Y:S11]  /*0510*/  LDCU.64 UR14, c[0x0][0x478] ;  /* 0x00008f00ff0e77ac */ /* 0x000ef60008000a00 */
.L_x_1455:
[----:B------:R-:W4:Y:S08]  /*0520*/  @P0 LDC.64 R76, c[0x0][0x3e0] ;  /* 0x0000f800ff4c0b82 */ /* 0x000f300000000a00 */
[----:B------:R-:W1:Y:S08]  /*0530*/  LDC.64 R78, c[0x0][0x3c0] ;  /* 0x0000f000ff4e7b82 */ /* 0x000e700000000a00 */
[----:B------:R-:W0:Y:S01]  /*0540*/  LDC R2, c[0x0][0x388] ;  /* 0x0000e200ff027b82 */ /* 0x000e220000000800 */
[----:B----4-:R-:W-:-:S07]  /*0550*/  @P0 IMAD.WIDE R80, R5, 0x2, R76 ;  /* 0x0000000205500825 */ /* 0x010fce00078e024c */
[----:B------:R-:W4:Y:S01]  /*0560*/  LDC.64 R76, c[0x0][0x3c8] ;  /* 0x0000f200ff4c7b82 */ /* 0x000f220000000a00 */
[----:B-----5:R0:W5:Y:S01]  /*0570*/  @P0 LDG.E.U16 R101, desc[UR8][R80.64] ;  /* 0x0000000850650981 */ /* 0x020162000c1e1500 */
[----:B-1----:R-:W-:-:S06]  /*0580*/  IMAD.WIDE R78, R5, 0x4, R78 ;  /* 0x00000004054e7825 */ /* 0x002fcc00078e024e */
[----:B------:R-:W2:Y:S01]  /*0590*/  LDG.E R78, desc[UR8][R78.64] ;  /* 0x000000084e4e7981 */ /* 0x000ea2000c1e1900 */
[----:B----4-:R-:W-:-:S05]  /*05a0*/  IMAD.WIDE R76, R5, 0x4, R76 ;  /* 0x00000004054c7825 */ /* 0x010fca00078e024c */
[----:B------:R1:W5:Y:S01]  /*05b0*/  LDG.E R100, desc[UR8][R76.64] ;  /* 0x000000084c647981 */ /* 0x000362000c1e1900 */
[----:B0-----:R-:W-:Y:S01]  /*05c0*/  IMAD R82, R5, R2, RZ ;  /* 0x0000000205527224 */ /* 0x001fe200078e02ff */
[----:B------:R-:W-:-:S04]  /*05d0*/  ISETP.GE.U32.AND P4, PT, R4, 0x80, PT ;  /* 0x000000800400780c */ /* 0x000fc80003f86070 */
[----:B------:R-:W-:-:S04]  /*05e0*/  SHF.R.S32.HI R83, RZ, 0x1f, R82 ;  /* 0x0000001fff537819 */ /* 0x000fc80000011452 */
[----:B------:R-:W-:Y:S01]  /*05f0*/  LEA.HI R83, R83, R82, RZ, 0x2 ;  /* 0x0000005253537211 */ /* 0x000fe200078f10ff */
[----:B------:R-:W-:Y:S01]  /*0600*/  BSSY.RECONVERGENT B0, `(.L_x_1426) ;  /* 0x000003f000007945 */ /* 0x000fe20003800200 */
[----:B------:R-:W-:Y:S02]  /*0610*/  ISETP.NE.AND P5, PT, RZ, UR7, PT ;  /* 0x00000007ff007c0c */ /* 0x000fe4000bfa5270 */
[----:B------:R-:W-:Y:S02]  /*0620*/  LEA.HI.SX32 R97, R83, R0, 0x1e ;  /* 0x0000000053617211 */ /* 0x000fe400078ff2ff */
[----:B------:R-:W-:Y:S02]  /*0630*/  CS2R R106, SRZ ;  /* 0x00000000006a7805 */ /* 0x000fe4000001ff00 */
[C---:B------:R-:W-:Y:S02]  /*0640*/  ISETP.GE.U32.AND P2, PT, R4.reuse, 0x100, PT ;  /* 0x000001000400780c */ /* 0x040fe40003f46070 */
[----:B------:R-:W-:-:S02]  /*0650*/  ISETP.GE.U32.AND P3, PT, R4, 0x180, PT ;  /* 0x000001800400780c */ /* 0x000fc40003f66070 */
[----:B------:R-:W-:Y:S02]  /*0660*/  MOV R83, R97 ;  /* 0x0000006100537202 */ /* 0x000fe40000000f00 */
[----:B--2---:R-:W-:Y:S01]  /*0670*/  FSEL R82, R78, RZ, !P5 ;  /* 0x000000ff4e527208 */ /* 0x004fe20006800000 */
[----:B-1----:R-:W-:Y:S08]  /*0680*/  @!P4 BRA `(.L_x_1427) ;  /* 0x0000000000d8c947 */ /* 0x002ff00003800000 */
        /* <DEDUP_REMOVED lines=8> */
[----:B------:R-:W0:Y:S02]  /*0710*/  @P1 LDC.64 R76, c[0x0][0x438] ;  /* 0x00010e00ff4c1b82 */ /* 0x000e240000000a00 */
[----:B0-----:R-:W-:-:S05]  /*0720*/  @P1 IMAD.WIDE.U32 R76, R97, 0x8, R76 ;  /* 0x00000008614c1825 */ /* 0x001fca00078e004c */
[----:B------:R0:W5:Y:S01]  /*0730*/  @P1 LDG.E.64 R104, desc[UR8][R76.64] ;  /* 0x000000084c681981 */ /* 0x000162000c1e1b00 */
[----:B------:R-:W-:Y:S02]  /*0740*/  IADD3 R83, PT, PT, R97, 0x80, RZ ;  /* 0x0000008061537810 */ /* 0x000fe40007ffe0ff */
[----:B--2---:R-:W-:Y:S02]  /*0750*/  MOV R7, R10 ;  /* 0x0000000a00077202 */ /* 0x004fe40000000f00 */
[--C-:B------:R-:W-:Y:S02]  /*0760*/  SHF.R.U64 R12, R10, 0x10, R11.reuse ;  /* 0x000000100a0c7819 */ /* 0x100fe4000000120b */
[----:B------:R-:W-:Y:S02]  /*0770*/  MOV R14, R11 ;  /* 0x0000000b000e7202 */ /* 0x000fe40000000f00 */
[----:B------:R-:W-:Y:S02]  /*0780*/  SHF.R.U32.HI R80, RZ, 0x10, R11 ;  /* 0x00000010ff507819 */ /* 0x000fe4000001160b */
[----:B----4-:R-:W-:-:S02]  /*0790*/  SHF.R.U64 R10, R8, 0x10, R9 ;  /* 0x00000010080a7819 */ /* 0x010fc40000001209 */
[----:B------:R-:W-:Y:S02]  /*07a0*/  SHF.L.U32 R3, R8, 0x10, RZ ;  /* 0x0000001008037819 */ /* 0x000fe400000006ff */
[----:B------:R-:W-:Y:S02]  /*07b0*/  SHF.R.U32.HI R79, RZ, 0x10, R9 ;  /* 0x00000010ff4f7819 */ /* 0x000fe40000011609 */
[----:B------:R-:W-:Y:S01]  /*07c0*/  SHF.L.U32 R11, R9, 0x10, RZ ;  /* 0x00000010090b7819 */ /* 0x000fe200000006ff */
[----:B------:R-:W-:Y:S01]  /*07d0*/  FADD.FTZ R3, -R82, R3 ;  /* 0x0000000352037221 */ /* 0x000fe20000010100 */
[----:B------:R-:W-:Y:S02]  /*07e0*/  SHF.L.U32 R9, R10, 0x10, RZ ;  /* 0x000000100a097819 */ /* 0x000fe400000006ff */
[----:B------:R-:W-:Y:S01]  /*07f0*/  SHF.L.U32 R7, R7, 0x10, RZ ;  /* 0x0000001007077819 */ /* 0x000fe200000006ff */
[----:B-----5:R-:W-:Y:S01]  /*0800*/  FMUL.FTZ R3, R100, R3 ;  /* 0x0000000364037220 */ /* 0x020fe20000410000 */
[C---:B------:R-:W-:Y:S01]  /*0810*/  FADD.FTZ R11, -R82.reuse, R11 ;  /* 0x0000000b520b7221 */ /* 0x040fe20000010100 */
[----:B------:R-:W-:Y:S01]  /*0820*/  FADD.FTZ R9, -R82, R9 ;  /* 0x0000000952097221 */ /* 0x000fe20000010100 */
[----:B------:R-:W-:Y:S01]  /*0830*/  SHF.L.U32 R12, R12, 0x10, RZ ;  /* 0x000000100c0c7819 */ /* 0x000fe200000006ff */
[----:B------:R-:W-:Y:S01]  /*0840*/  FADD.FTZ R36, R36, R7 ;  /* 0x0000000724247221 */ /* 0x000fe20000010000 */
[----:B0-----:R-:W-:Y:S01]  /*0850*/  SHF.L.U32 R77, R14, 0x10, RZ ;  /* 0x000000100e4d7819 */ /* 0x001fe200000006ff */
[----:B------:R-:W-:Y:S01]  /*0860*/  FMUL.FTZ R8, R100, R9 ;  /* 0x0000000964087220 */ /* 0x000fe20000410000 */
[-C--:B------:R-:W-:Y:S01]  /*0870*/  FFMA.FTZ R48, R3, R7.reuse, R48 ;  /* 0x0000000703307223 */ /* 0x080fe20000010030 */
[----:B------:R-:W-:Y:S01]  /*0880*/  FMUL.FTZ R10, R56, R7 ;  /* 0x00000007380a7220 */ /* 0x000fe20000410000 */
[----:B------:R-:W-:Y:S01]  /*0890*/  FMUL.FTZ R7, R100, R11 ;  /* 0x0000000b64077220 */ /* 0x000fe20000410000 */
[----:B------:R-:W-:Y:S01]  /*08a0*/  SHF.L.U32 R79, R79, 0x10, RZ ;  /* 0x000000104f4f7819 */ /* 0x000fe200000006ff */
[----:B------:R-:W-:Y:S01]  /*08b0*/  FADD.FTZ R37, R37, R12 ;  /* 0x0000000c25257221 */ /* 0x000fe20000010000 */
[-C--:B------:R-:W-:Y:S01]  /*08c0*/  FFMA.FTZ R49, R8, R12.reuse, R49 ;  /* 0x0000000c08317223 */ /* 0x080fe20000010031 */
[----:B------:R-:W-:Y:S01]  /*08d0*/  FMUL.FTZ R9, R57, R12 ;  /* 0x0000000c39097220 */ /* 0x000fe20000410000 */
[----:B------:R-:W-:Y:S01]  /*08e0*/  FADD.FTZ R38, R38, R77 ;  /* 0x0000004d26267221 */ /* 0x000fe20000010000 */
[-C--:B------:R-:W-:Y:S01]  /*08f0*/  FFMA.FTZ R50, R7, R77.reuse, R50 ;  /* 0x0000004d07327223 */ /* 0x080fe20000010032 */
[----:B------:R-:W-:Y:S01]  /*0900*/  FMUL.FTZ R12, R58, R77 ;  /* 0x0000004d3a0c7220 */ /* 0x000fe20000410000 */
[----:B------:R-:W-:Y:S01]  /*0910*/  FADD.FTZ R14, RZ, R10 ;  /* 0x0000000aff0e7221 */ /* 0x000fe20000010000 */
[----:B------:R-:W-:Y:S01]  /*0920*/  FFMA.FTZ R77, R3, R10, RZ ;  /* 0x0000000a034d7223 */ /* 0x000fe200000100ff */
[----:B------:R-:W-:Y:S01]  /*0930*/  SHF.L.U32 R80, R80, 0x10, RZ ;  /* 0x0000001050507819 */ /* 0x000fe200000006ff */
[----:B------:R-:W-:Y:S01]  /*0940*/  FADD.FTZ R81, -R82, R79 ;  /* 0x0000004f52517221 */ /* 0x000fe20000010100 */
[----:B------:R-:W-:Y:S01]  /*0950*/  FADD.FTZ R79, R14, R9 ;  /* 0x000000090e4f7221 */ /* 0x000fe20000010000 */
[----:B------:R-:W-:-:S02]  /*0960*/  FFMA.FTZ R76, R8, R9, R77 ;  /* 0x00000009084c7223 */ /* 0x000fc4000001004d */
        /* <DEDUP_REMOVED lines=8> */
.L_x_1427:
[----:B---3--:R-:W-:Y:S05]  /*09f0*/  BSYNC.RECONVERGENT B0 ;  /* 0x0000000000007941 */ /* 0x008fea0003800200 */
.L_x_1426:
        /* <DEDUP_REMOVED lines=17> */
[C---:B---3--:R-:W-:Y:S02]  /*0b10*/  SHF.R.U64 R77, R78.reuse, 0x10, R79 ;  /* 0x000000104e4d7819 */ /* 0x048fe4000000124f */
[----:B------:R-:W-:-:S02]  /*0b20*/  SHF.L.U32 R13, R78, 0x10, RZ ;  /* 0x000000104e0d7819 */ /* 0x000fc400000006ff */
[----:B------:R-:W-:Y:S02]  /*0b30*/  SHF.L.U32 R77, R77, 0x10, RZ ;  /* 0x000000104d4d7819 */ /* 0x000fe400000006ff */
[----:B------:R-:W-:Y:S01]  /*0b40*/  MOV R15, R76 ;  /* 0x0000004c000f7202 */ /* 0x000fe20000000f00 */
[C---:B------:R-:W-:Y:S01]  /*0b50*/  FADD.FTZ R13, -R82.reuse, R13 ;  /* 0x0000000d520d7221 */ /* 0x040fe20000010100 */
[----:B------:R-:W-:Y:S01]  /*0b60*/  SHF.R.U32.HI R87, RZ, 0x10, R79 ;  /* 0x00000010ff577819 */ /* 0x000fe2000001164f */
[----:B------:R-:W-:Y:S01]  /*0b70*/  FADD.FTZ R77, -R82, R77 ;  /* 0x0000004d524d7221 */ /* 0x000fe20000010100 */
[----:B------:R-:W-:Y:S02]  /*0b80*/  SHF.L.U32 R79, R79, 0x10, RZ ;  /* 0x000000104f4f7819 */ /* 0x000fe400000006ff */
[----:B------:R-:W-:Y:S01]  /*0b90*/  SHF.L.U32 R15, R15, 0x10, RZ ;  /* 0x000000100f0f7819 */ /* 0x000fe200000006ff */
[----:B-----5:R-:W-:Y:S01]  /*0ba0*/  FMUL.FTZ R13, R100, R13 ;  /* 0x0000000d640d7220 */ /* 0x020fe20000410000 */
[----:B------:R-:W-:-:S02]  /*0bb0*/  SHF.L.U32 R76, R86, 0x10, RZ ;  /* 0x00000010564c7819 */ /* 0x000fc400000006ff */
[----:B0-----:R-:W-:Y:S01]  /*0bc0*/  SHF.L.U32 R81, R84, 0x10, RZ ;  /* 0x0000001054517819 */ /* 0x001fe200000006ff */
[----:B------:R-:W-:Y:S01]  /*0bd0*/  FMUL.FTZ R84, R100, R77 ;  /* 0x0000004d64547220 */ /* 0x000fe20000410000 */
[----:B------:R-:W-:Y:S01]  /*0be0*/  FADD.FTZ R79, -R82, R79 ;  /* 0x0000004f524f7221 */ /* 0x000fe20000010100 */
[-C--:B------:R-:W-:Y:S01]  /*0bf0*/  FMUL.FTZ R86, R72, R15.reuse ;  /* 0x0000000f48567220 */ /* 0x080fe20000410000 */
[----:B------:R-:W-:Y:S01]  /*0c00*/  SHF.L.U32 R80, R85, 0x10, RZ ;  /* 0x0000001055507819 */ /* 0x000fe200000006ff */
[----:B------:R-:W-:Y:S01]  /*0c10*/  FADD.FTZ R32, R32, R15 ;  /* 0x0000000f20207221 */ /* 0x000fe20000010000 */
[----:B------:R-:W-:Y:S01]  /*0c20*/  FFMA.FTZ R44, R13, R15, R44 ;  /* 0x0000000f0d2c7223 */ /* 0x000fe2000001002c */
[----:B------:R-:W-:Y:S01]  /*0c30*/  FADD.FTZ R33, R33, R76 ;  /* 0x0000004c21217221 */ /* 0x000fe20000010000 */
[-C--:B------:R-:W-:Y:S01]  /*0c40*/  FFMA.FTZ R45, R84, R76.reuse, R45 ;  /* 0x0000004c542d7223 */ /* 0x080fe2000001002d */
[----:B------:R-:W-:Y:S01]  /*0c50*/  FMUL.FTZ R85, R73, R76 ;  /* 0x0000004c49557220 */ /* 0x000fe20000410000 */
[----:B------:R-:W-:Y:S01]  /*0c60*/  SHF.L.U32 R87, R87, 0x10, RZ ;  /* 0x0000001057577819 */ /* 0x000fe200000006ff */
[----:B------:R-:W-:Y:S01]  /*0c70*/  FMUL.FTZ R15, R100, R79 ;  /* 0x0000004f640f7220 */ /* 0x000fe20000410000 */
[----:B------:R-:W-:Y:S01]  /*0c80*/  FADD.FTZ R76, R107, R86 ;  /* 0x000000566b4c7221 */ /* 0x000fe20000010000 */
[----:B------:R-:W-:Y:S01]  /*0c90*/  FFMA.FTZ R77, R13, R86, R106 ;  /* 0x000000560d4d7223 */ /* 0x000fe2000001006a */
[----:B------:R-:W-:Y:S01]  /*0ca0*/  FADD.FTZ R34, R34, R81 ;  /* 0x0000005122227221 */ /* 0x000fe20000010000 */
[-C--:B------:R-:W-:Y:S01]  /*0cb0*/  FFMA.FTZ R46, R15, R81.reuse, R46 ;  /* 0x000000510f2e7223 */ /* 0x080fe2000001002e */
[----:B------:R-:W-:Y:S01]  /*0cc0*/  FMUL.FTZ R88, R74, R81 ;  /* 0x000000514a587220 */ /* 0x000fe20000410000 */
[----:B------:R-:W-:Y:S01]  /*0cd0*/  FADD.FTZ R79, R76, R85 ;  /* 0x000000554c4f7221 */ /* 0x000fe20000010000 */
[----:B------:R-:W-:Y:S01]  /*0ce0*/  FADD.FTZ R81, -R82, R87 ;  /* 0x0000005752517221 */ /* 0x000fe20000010100 */
[----:B------:R-:W-:Y:S01]  /*0cf0*/  FFMA.FTZ R76, R84, R85, R77 ;  /* 0x00000055544c7223 */ /* 0x000fe2000001004d */
[----:B------:R-:W-:Y:S01]  /*0d00*/  FMUL.FTZ R87, R75, R80 ;  /* 0x000000504b577220 */ /* 0x000fe20000410000 */
[----:B------:R-:W-:Y:S01]  /*0d10*/  FADD.FTZ R78, R79, R88 ;  /* 0x000000584f4e7221 */ /* 0x000fe20000010000 */
[----:B------:R-:W-:Y:S01]  /*0d20*/  FMUL.FTZ R90, R100, R81 ;  /* 0x00000051645a7220 */ /* 0x000fe20000410000 */
[----:B------:R-:W-:Y:S01]  /*0d30*/  FFMA.FTZ R76, R15, R88, R76 ;  /* 0x000000580f4c7223 */ /* 0x000fe2000001004c */
[----:B------:R-:W-:Y:S01]  /*0d40*/  FADD.FTZ R35, R35, R80 ;  /* 0x0000005023237221 */ /* 0x000fe20000010000 */
[----:B------:R-:W-:Y:S01]  /*0d50*/  FADD.FTZ R107, R78, R87 ;  /* 0x000000574e6b7221 */ /* 0x000fe20000010000 */
[C---:B------:R-:W-:Y:S01]  /*0d60*/  FFMA.FTZ R47, R90.reuse, R80, R47 ;  /* 0x000000505a2f7223 */ /* 0x040fe2000001002f */
[----:B------:R-:W-:-:S07]  /*0d70*/  FFMA.FTZ R106, R90, R87, R76 ;  /* 0x000000575a6a7223 */ /* 0x000fce000001004c */
.L_x_1429:
[----:B------:R-:W-:Y:S05]  /*0d80*/  BSYNC.RECONVERGENT B0 ;  /* 0x0000000000007941 */ /* 0x000fea0003800200 */
.L_x_1428:
        /* <DEDUP_REMOVED lines=13> */
[C-C-:B--2---:R-:W-:Y:S02]  /*0e60*/  SHF.R.U64 R93, R76.reuse, 0x10, R77.reuse ;  /* 0x000000104c5d7819 */ /* 0x144fe4000000124d */
[----:B------:R-:W-:Y:S02]  /*0e70*/  SHF.R.U32.HI R91, RZ, 0x10, R77 ;  /* 0x00000010ff5b7819 */ /* 0x000fe4000001164d */
[----:B------:R-:W-:Y:S02]  /*0e80*/  SHF.L.U32 R89, R77, 0x10, RZ ;  /* 0x000000104d597819 */ /* 0x000fe400000006ff */
[----:B------:R-:W-:Y:S02]  /*0e90*/  SHF.L.U32 R77, R93, 0x10, RZ ;  /* 0x000000105d4d7819 */ /* 0x000fe400000006ff */
[----:B------:R-:W-:Y:S02]  /*0ea0*/  SHF.L.U32 R83, R76, 0x10, RZ ;  /* 0x000000104c537819 */ /* 0x000fe400000006ff */
[----:B---3--:R-:W-:-:S02]  /*0eb0*/  MOV R6, R78 ;  /* 0x0000004e00067202 */ /* 0x008fc40000000f00 */
[--C-:B------:R-:W-:Y:S02]  /*0ec0*/  SHF.R.U64 R92, R78, 0x10, R79.reuse ;  /* 0x000000104e5c7819 */ /* 0x100fe4000000124f */
[----:B------:R-:W-:Y:S02]  /*0ed0*/  MOV R76, R79 ;  /* 0x0000004f004c7202 */ /* 0x000fe40000000f00 */
[----:B------:R-:W-:Y:S01]  /*0ee0*/  SHF.R.U32.HI R78, RZ, 0x10, R79 ;  /* 0x00000010ff4e7819 */ /* 0x000fe2000001164f */
[C---:B------:R-:W-:Y:S01]  /*0ef0*/  FADD.FTZ R79, -R82.reuse, R77 ;  /* 0x0000004d524f7221 */ /* 0x040fe20000010100 */
[----:B------:R-:W-:Y:S01]  /*0f00*/  FADD.FTZ R83, -R82, R83 ;  /* 0x0000005352537221 */ /* 0x000fe20000010100 */
[----:B------:R-:W-:Y:S01]  /*0f10*/  SHF.L.U32 R77, R6, 0x10, RZ ;  /* 0x00000010064d7819 */ /* 0x000fe200000006ff */
[----:B------:R-:W-:Y:S01]  /*0f20*/  FADD.FTZ R93, -R82, R89 ;  /* 0x00000059525d7221 */ /* 0x000fe20000010100 */
[----:B------:R-:W-:Y:S01]  /*0f30*/  SHF.L.U32 R91, R91, 0x10, RZ ;  /* 0x000000105b5b7819 */ /* 0x000fe200000006ff */
[----:B-----5:R-:W-:Y:S01]  /*0f40*/  FMUL.FTZ R89, R100, R83 ;  /* 0x0000005364597220 */ /* 0x020fe20000410000 */
[----:B------:R-:W-:Y:S01]  /*0f50*/  SHF.L.U32 R6, R92, 0x10, RZ ;  /* 0x000000105c067819 */ /* 0x000fe200000006ff */
[----:B------:R-:W-:Y:S01]  /*0f60*/  FMUL.FTZ R92, R100, R79 ;  /* 0x0000004f645c7220 */ /* 0x000fe20000410000 */
[-C--:B------:R-:W-:Y:S01]  /*0f70*/  FMUL.FTZ R94, R64, R77.reuse ;  /* 0x0000004d405e7220 */ /* 0x080fe20000410000 */
[----:B------:R-:W-:Y:S01]  /*0f80*/  FADD.FTZ R109, -R82, R91 ;  /* 0x0000005b526d7221 */ /* 0x000fe20000010100 */
[----:B0-----:R-:W-:Y:S01]  /*0f90*/  SHF.L.U32 R81, R76, 0x10, RZ ;  /* 0x000000104c517819 */ /* 0x001fe200000006ff */
[----:B------:R-:W-:Y:S01]  /*0fa0*/  FADD.FTZ R28, R28, R77 ;  /* 0x0000004d1c1c7221 */ /* 0x000fe20000010000 */
[----:B------:R-:W-:Y:S01]  /*0fb0*/  FFMA.FTZ R40, R89, R77, R40 ;  /* 0x0000004d59287223 */ /* 0x000fe20000010028 */
[----:B------:R-:W-:Y:S01]  /*0fc0*/  FADD.FTZ R29, R29, R6 ;  /* 0x000000061d1d7221 */ /* 0x000fe20000010000 */
[-C--:B------:R-:W-:Y:S01]  /*0fd0*/  FFMA.FTZ R41, R92, R6.reuse, R41 ;  /* 0x000000065c297223 */ /* 0x080fe20000010029 */
        /* <DEDUP_REMOVED lines=18> */
.L_x_1431:
[----:B------:R-:W-:Y:S05]  /*1100*/  BSYNC.RECONVERGENT B0 ;  /* 0x0000000000007941 */ /* 0x000fea0003800200 */
.L_x_1430:
        /* <DEDUP_REMOVED lines=32> */
.L_x_1433:
[----:B------:R-:W-:Y:S05]  /*1310*/  BSYNC.RECONVERGENT B0 ;  /* 0x0000000000007941 */ /* 0x000fea0003800200 */
.L_x_1432:
        /* <DEDUP_REMOVED lines=36> */
[----:B------:R-:W-:-:S03]  /*1560*/  FFMA.FTZ R82, R14, R83, R80 ;  /* 0x000000530e527223 */ /* 0x000fc60000010050 */
[----:B------:R-:W-:-:S04]  /*1570*/  FADD.FTZ R79, R12, -R79 ;  /* 0x8000004f0c4f7221 */ /* 0x000fc80000010000 */
[----:B------:R-:W-:Y:S01]  /*1580*/  FMUL.FTZ R78, R100, R79 ;  /* 0x0000004f644e7220 */ /* 0x000fe20000410000 */
[----:B------:R-:W-:-:S03]  /*1590*/  FADD.FTZ R79, R11, -R82 ;  /* 0x800000520b4f7221 */ /* 0x000fc60000010000 */
[----:B------:R-:W-:Y:S01]  /*15a0*/  FMUL.FTZ R101, R78, R81 ;  /* 0x000000514e657220 */ /* 0x000fe20000410000 */
[--C-:B------:R-:W-:Y:S01]  /*15b0*/  FFMA.FTZ R78, R8, R83, R80.reuse ;  /* 0x00000053084e7223 */ /* 0x100fe20000010050 */
[----:B------:R-:W-:Y:S01]  /*15c0*/  FMUL.FTZ R82, R100, R79 ;  /* 0x0000004f64527220 */ /* 0x000fe20000410000 */
[----:B------:R-:W-:Y:S01]  /*15d0*/  FFMA.FTZ R79, R3, R83, R80 ;  /* 0x00000053034f7223 */ /* 0x000fe20000010050 */
[----:B------:R-:W-:Y:S01]  /*15e0*/  FMUL.FTZ R110, R54, R101 ;  /* 0x00000065366e7220 */ /* 0x000fe20000410000 */
[----:B------:R-:W-:Y:S01]  /*15f0*/  FADD.FTZ R107, R9, -R78 ;  /* 0x8000004e096b7221 */ /* 0x000fe20000010000 */
[----:B------:R-:W-:Y:S01]  /*1600*/  FMUL.FTZ R82, R82, R81 ;  /* 0x0000005152527220 */ /* 0x000fe20000410000 */
[----:B------:R-:W-:Y:S01]  /*1610*/  FADD.FTZ R79, R10, -R79 ;  /* 0x8000004f0a4f7221 */ /* 0x000fe20000010000 */
[----:B------:R0:W-:Y:S01]  /*1620*/  F2F.BF16.F32 R113, R110 ;  /* 0x0000006e00717304 */ /* 0x0001e20000202000 */
[C---:B------:R-:W-:Y:S01]  /*1630*/  FMUL.FTZ R108, R100.reuse, R107 ;  /* 0x0000006b646c7220 */ /* 0x040fe20000410000 */
[----:B------:R-:W-:Y:S01]  /*1640*/  FMUL.FTZ R114, R55, R82 ;  /* 0x0000005237727220 */ /* 0x000fe20000410000 */
[----:B------:R-:W-:-:S02]  /*1650*/  FMUL.FTZ R106, R100, R79 ;  /* 0x0000004f646a7220 */ /* 0x000fc40000410000 */
[-C--:B------:R-:W-:Y:S01]  /*1660*/  FMUL.FTZ R108, R108, R81.reuse ;  /* 0x000000516c6c7220 */ /* 0x080fe20000410000 */
[----:B------:R-:W1:Y:S01]  /*1670*/  LDC.64 R78, c[0x0][0x468] ;  /* 0x00011a00ff4e7b82 */ /* 0x000e620000000a00 */
[----:B------:R-:W-:Y:S01]  /*1680*/  FMUL.FTZ R109, R106, R81 ;  /* 0x000000516a6d7220 */ /* 0x000fe20000410000 */
[----:B------:R-:W3:Y:S01]  /*1690*/  F2F.BF16.F32 R114, R114 ;  /* 0x0000007200727304 */ /* 0x000ee20000202000 */
[----:B------:R-:W-:Y:S02]  /*16a0*/  FMUL.FTZ R112, R53, R108 ;  /* 0x0000006c35707220 */ /* 0x000fe40000410000 */
[----:B0-----:R-:W-:-:S05]  /*16b0*/  FMUL.FTZ R110, R52, R109 ;  /* 0x0000006d346e7220 */ /* 0x001fca0000410000 */
[----:B------:R-:W0:Y:S01]  /*16c0*/  F2F.BF16.F32 R106, R112 ;  /* 0x00000070006a7304 */ /* 0x000e220000202000 */
[----:B---3--:R-:W-:-:S07]  /*16d0*/  PRMT R113, R113, 0x5410, R114 ;  /* 0x0000541071717816 */ /* 0x008fce0000000072 */
[----:B------:R-:W3:Y:S01]  /*16e0*/  F2F.BF16.F32 R111, R110 ;  /* 0x0000006e006f7304 */ /* 0x000ee20000202000 */
[C---:B-1----:R-:W-:Y:S01]  /*16f0*/  IMAD.WIDE.U32 R78, R97.reuse, 0x8, R78 ;  /* 0x00000008614e7825 */ /* 0x042fe200078e004e */
[----:B------:R-:W-:-:S03]  /*1700*/  IADD3 R97, PT, PT, R97, 0x80, RZ ;  /* 0x0000008061617810 */ /* 0x000fc60007ffe0ff */
[----:B0-----:R-:W-:-:S05]  /*1710*/  IMAD.WIDE.U32 R106, R106, 0x10000, RZ ;  /* 0x000100006a6a7825 */ /* 0x001fca00078e00ff */
[----:B------:R-:W-:Y:S02]  /*1720*/  LOP3.LUT R107, R113, R107, RZ, 0xfc, !PT ;  /* 0x0000006b716b7212 */ /* 0x000fe400078efcff */
[----:B---3--:R-:W-:-:S05]  /*1730*/  LOP3.LUT R106, R106, R111, RZ, 0xfc, !PT ;  /* 0x0000006f6a6a7212 */ /* 0x008fca00078efcff */
        /* <DEDUP_REMOVED lines=11> */
.L_x_1438:
[----:B------:R-:W-:Y:S05]  /*17f0*/  BSYNC.RECONVERGENT B1 ;  /* 0x0000000000017941 */ /* 0x000fea0003800200 */
.L_x_1437:
        /* <DEDUP_REMOVED lines=47> */
.L_x_1440:
[----:B------:R-:W-:Y:S05]  /*1af0*/  BSYNC.RECONVERGENT B1 ;  /* 0x0000000000017941 */ /* 0x000fea0003800200 */
.L_x_1439:
[----:B------:R-:W-:Y:S05]  /*1b00*/  @!P3 BRA `(.L_x_1441) ;  /* 0x00000024002cb947 */ /* 0x000fea0003800000 */
[----:B------:R-:W0:Y:S02]  /*1b10*/  LDC.64 R76, c[0x0][0x390] ;  /* 0x0000e400ff4c7b82 */ /* 0x000e240000000a00 */
[----:B0-----:R-:W-:-:S06]  /*1b20*/  IMAD.WIDE.U32 R76, R97, 0x8, R76 ;  /* 0x00000008614c7825 */ /* 0x001fcc00078e004c */
[----:B------:R-:W2:Y:S01]  /*1b30*/  LDG.E.64 R76, desc[UR8][R76.64] ;  /* 0x000000084c4c7981 */ /* 0x000ea2000c1e1b00 */
[-CC-:B------:R-:W-:Y:S01]  /*1b40*/  FFMA.FTZ R101, R93, R83.reuse, R80.reuse ;  /* 0x000000535d657223 */ /* 0x180fe20000010050 */
[-CC-:B------:R-:W-:Y:S01]  /*1b50*/  FFMA.FTZ R78, R92, R83.reuse, R80.reuse ;  /* 0x000000535c4e7223 */ /* 0x180fe20000010050 */
[----:B------:R-:W-:Y:S02]  /*1b60*/  FFMA.FTZ R108, R6, R83, R80 ;  /* 0x00000053066c7223 */ /* 0x000fe40000010050 */
[----:B------:R-:W-:Y:S01]  /*1b70*/  FADD.FTZ R101, R96, -R101 ;  /* 0x8000006560657221 */ /* 0x000fe20000010000 */
[----:B------:R-:W-:-:S03]  /*1b80*/  FADD.FTZ R79, R91, -R78 ;  /* 0x8000004e5b4f7221 */ /* 0x000fc60000010000 */
[C---:B------:R-:W-:Y:S01]  /*1b90*/  FMUL.FTZ R78, R100.reuse, R101 ;  /* 0x00000065644e7220 */ /* 0x040fe20000410000 */
[----:B------:R-:W-:Y:S01]  /*1ba0*/  FADD.FTZ R101, R95, -R108 ;  /* 0x8000006c5f657221 */ /* 0x000fe20000010000 */
[----:B------:R-:W-:Y:S01]  /*1bb0*/  FMUL.FTZ R82, R100, R79 ;  /* 0x0000004f64527220 */ /* 0x000fe20000410000 */
[----:B------:R-:W-:Y:S01]  /*1bc0*/  FFMA.FTZ R79, R89, R83, R80 ;  /* 0x00000053594f7223 */ /* 0x000fe20000010050 */
[----:B------:R-:W-:Y:S01]  /*1bd0*/  FMUL.FTZ R83, R78, R81 ;  /* 0x000000514e537220 */ /* 0x000fe20000410000 */
[----:B------:R-:W-:Y:S01]  /*1be0*/  FMUL.FTZ R78, R100, R101 ;  /* 0x00000065644e7220 */ /* 0x000fe20000410000 */
[----:B------:R-:W-:Y:S01]  /*1bf0*/  FMUL.FTZ R82, R82, R81 ;  /* 0x0000005152527220 */ /* 0x000fe20000410000 */
[----:B------:R-:W-:Y:S01]  /*1c00*/  FADD.FTZ R79, R94, -R79 ;  /* 0x8000004f5e4f7221 */ /* 0x000fe20000010000 */
[----:B------:R-:W-:Y:S01]  /*1c10*/  FMUL.FTZ R108, R62, R83 ;  /* 0x000000533e6c7220 */ /* 0x000fe20000410000 */
[----:B------:R-:W-:Y:S01]  /*1c20*/  FMUL.FTZ R110, R78, R81 ;  /* 0x000000514e6e7220 */ /* 0x000fe20000410000 */
[----:B------:R-:W-:Y:S01]  /*1c30*/  FMUL.FTZ R106, R61, R82 ;  /* 0x000000523d6a7220 */ /* 0x000fe20000410000 */
[----:B------:R-:W-:-:S02]  /*1c40*/  FMUL.FTZ R100, R100, R79 ;  /* 0x0000004f64647220 */ /* 0x000fc40000410000 */
[----:B------:R-:W-:Y:S01]  /*1c50*/  FMUL.FTZ R109, R63, R110 ;  /* 0x0000006e3f6d7220 */ /* 0x000fe20000410000 */
[----:B------:R-:W0:Y:S01]  /*1c60*/  LDC.64 R78, c[0x0][0x468] ;  /* 0x00011a00ff4e7b82 */ /* 0x000e220000000a00 */
[----:B------:R-:W-:Y:S01]  /*1c70*/  FMUL.FTZ R101, R100, R81 ;  /* 0x0000005164657220 */ /* 0x000fe20000410000 */
[----:B------:R-:W1:Y:S03]  /*1c80*/  F2F.BF16.F32 R80, R106 ;  /* 0x0000006a00507304 */ /* 0x000e660000202000 */
[----:B------:R-:W-:-:S05]  /*1c90*/  FMUL.FTZ R100, R60, R101 ;  /* 0x000000653c647220 */ /* 0x000fca0000410000 */
[----:B------:R-:W-:Y:S01]  /*1ca0*/  F2F.BF16.F32 R108, R108 ;  /* 0x0000006c006c7304 */ /* 0x000fe20000202000 */
[----:B-1----:R-:W-:-:S07]  /*1cb0*/  IMAD.WIDE.U32 R80, R80, 0x10000, RZ ;  /* 0x0001000050507825 */ /* 0x002fce00078e00ff */
[----:B------:R-:W1:Y:S01]  /*1cc0*/  F2F.BF16.F32 R109, R109 ;  /* 0x0000006d006d7304 */ /* 0x000e620000202000 */
[----:B0-----:R-:W-:-:S07]  /*1cd0*/  IMAD.WIDE.U32 R78, R97, 0x8, R78 ;  /* 0x00000008614e7825 */ /* 0x001fce00078e004e */
[----:B------:R-:W0:Y:S01]  /*1ce0*/  F2F.BF16.F32 R107, R100 ;  /* 0x00000064006b7304 */ /* 0x000e220000202000 */
        /* <DEDUP_REMOVED lines=15> */
.L_x_1436:
[----:B------:R-:W-:Y:S04]  /*1de0*/  BSSY.RECONVERGENT B1, `(.L_x_1442) ;  /* 0x000003a000017945 */ /* 0x000fe80003800200 */
[----:B------:R-:W-:Y:S05]  /*1df0*/  @!P4 BRA `(.L_x_1443) ;  /* 0x0000000000e0c947 */ /* 0x000fea0003800000 */
[----:B------:R-:W0:Y:S02]  /*1e00*/  LDC.64 R76, c[0x0][0x390] ;  /* 0x0000e400ff4c7b82 */ /* 0x000e240000000a00 */
[----:B0-----:R-:W-:-:S06]  /*1e10*/  IMAD.WIDE.U32 R76, R97, 0x8, R76 ;  /* 0x00000008614c7825 */ /* 0x001fcc00078e004c */
[----:B------:R-:W2:Y:S01]  /*1e20*/  LDG.E.64 R76, desc[UR8][R76.64] ;  /* 0x000000084c4c7981 */ /* 0x000ea2000c1e1b00 */
[-CC-:B------:R-:W-:Y:S01]  /*1e30*/  FFMA.FTZ R78, R14, R83.reuse, R80.reuse ;  /* 0x000000530e4e7223 */ /* 0x180fe20000010050 */
[----:B------:R-:W-:-:S03]  /*1e40*/  FFMA.FTZ R79, R7, R83, R80 ;  /* 0x00000053074f7223 */ /* 0x000fc60000010050 */
[----:B------:R-:W-:Y:S01]  /*1e50*/  FADD.FTZ R101, R11, -R78 ;  /* 0x8000004e0b657221 */ /* 0x000fe20000010000 */
[----:B------:R-:W-:-:S03]  /*1e60*/  FFMA.FTZ R78, R8, R83, R80 ;  /* 0x00000053084e7223 */ /* 0x000fc60000010050 */
[----:B------:R-:W-:Y:S01]  /*1e70*/  FMUL.FTZ R110, R100, R101 ;  /* 0x00000065646e7220 */ /* 0x000fe20000410000 */
[----:B------:R-:W-:Y:S01]  /*1e80*/  FADD.FTZ R101, R12, -R79 ;  /* 0x8000004f0c657221 */ /* 0x000fe20000010000 */
[----:B------:R-:W-:Y:S02]  /*1e90*/  FFMA.FTZ R79, R3, R83, R80 ;  /* 0x00000053034f7223 */ /* 0x000fe40000010050 */
[----:B------:R0:W-:Y:S01]  /*1ea0*/  F2F.BF16.F32 R106, R110 ;  /* 0x0000006e006a7304 */ /* 0x0001e20000202000 */
[----:B------:R-:W-:Y:S01]  /*1eb0*/  FMUL.FTZ R82, R100, R101 ;  /* 0x0000006564527220 */ /* 0x000fe20000410000 */
[----:B------:R-:W-:Y:S01]  /*1ec0*/  FADD.FTZ R101, R10, -R79 ;  /* 0x8000004f0a657221 */ /* 0x000fe20000010000 */
[-C--:B------:R-:W-:Y:S02]  /*1ed0*/  FMUL.FTZ R112, R110, R81.reuse ;  /* 0x000000516e707220 */ /* 0x080fe40000410000 */
[----:B------:R-:W-:Y:S01]  /*1ee0*/  FMUL.FTZ R113, R82, R81 ;  /* 0x0000005152717220 */ /* 0x000fe20000410000 */
[----:B------:R-:W-:Y:S01]  /*1ef0*/  FMUL.FTZ R108, R100, R101 ;  /* 0x00000065646c7220 */ /* 0x000fe20000410000 */
[----:B------:R-:W-:Y:S01]  /*1f00*/  FADD.FTZ R101, R9, -R78 ;  /* 0x8000004e09657221 */ /* 0x000fe20000010000 */
[----:B------:R1:W3:Y:S01]  /*1f10*/  F2F.BF16.F32 R79, R82 ;  /* 0x00000052004f7304 */ /* 0x0002e20000202000 */
[----:B------:R-:W-:Y:S01]  /*1f20*/  FMUL.FTZ R114, R55, R112 ;  /* 0x0000007037727220 */ /* 0x000fe20000410000 */
[----:B------:R-:W-:Y:S01]  /*1f30*/  FMUL.FTZ R119, R54, R113 ;  /* 0x0000007136777220 */ /* 0x000fe20000410000 */
[----:B------:R-:W-:Y:S01]  /*1f40*/  FMUL.FTZ R116, R100, R101 ;  /* 0x0000006564747220 */ /* 0x000fe20000410000 */
[----:B0-----:R-:W0:Y:S01]  /*1f50*/  LDC.64 R110, c[0x0][0x478] ;  /* 0x00011e00ff6e7b82 */ /* 0x001e220000000a00 */
[----:B------:R-:W-:-:S03]  /*1f60*/  FMUL.FTZ R101, R108, R81 ;  /* 0x000000516c657220 */ /* 0x000fc60000410000 */
[----:B------:R4:W5:Y:S01]  /*1f70*/  F2F.BF16.F32 R78, R116 ;  /* 0x00000074004e7304 */ /* 0x0009620000202000 */
[----:B-1----:R-:W-:-:S04]  /*1f80*/  FMUL.FTZ R82, R116, R81 ;  /* 0x0000005174527220 */ /* 0x002fc80000410000 */
[----:B------:R-:W-:Y:S01]  /*1f90*/  FMUL.FTZ R118, R53, R82 ;  /* 0x0000005235767220 */ /* 0x000fe20000410000 */
[----:B---3--:R-:W-:Y:S02]  /*1fa0*/  PRMT R109, R79, 0x5410, R106 ;  /* 0x000054104f6d7816 */ /* 0x008fe4000000006a */
[----:B------:R-:W1:Y:S01]  /*1fb0*/  F2F.BF16.F32 R115, R108 ;  /* 0x0000006c00737304 */ /* 0x000e620000202000 */
[----:B------:R-:W3:Y:S01]  /*1fc0*/  LDC.64 R106, c[0x0][0x468] ;  /* 0x00011a00ff6a7b82 */ /* 0x000ee20000000a00 */
[----:B----4-:R-:W-:Y:S01]  /*1fd0*/  FMUL.FTZ R116, R52, R101 ;  /* 0x0000006534747220 */ /* 0x010fe20000410000 */
[----:B-----5:R-:W-:-:S05]  /*1fe0*/  IMAD.WIDE.U32 R78, R78, 0x10000, RZ ;  /* 0x000100004e4e7825 */ /* 0x020fca00078e00ff */
[----:B------:R-:W4:Y:S01]  /*1ff0*/  F2F.BF16.F32 R118, R118 ;  /* 0x0000007600767304 */ /* 0x000f220000202000 */
[----:B------:R-:W-:Y:S01]  /*2000*/  LOP3.LUT R109, R109, R79, RZ, 0xfc, !PT ;  /* 0x0000004f6d6d7212 */ /* 0x000fe200078efcff */
[----:B0-----:R-:W-:Y:S01]  /*2010*/  IMAD.WIDE.U32 R110, R97, 0x8, R110 ;  /* 0x00000008616e7825 */ /* 0x001fe200078e006e */
[----:B-1----:R-:W-:-:S05]  /*2020*/  LOP3.LUT R108, R78, R115, RZ, 0xfc, !PT ;  /* 0x000000734e6c7212 */ /* 0x002fca00078efcff */
[----:B------:R-:W-:Y:S01]  /*2030*/  F2F.BF16.F32 R114, R114 ;  /* 0x0000007200727304 */ /* 0x000fe20000202000 */
[----:B------:R0:W-:Y:S01]  /*2040*/  STG.E.64 desc[UR8][R110.64], R108 ;  /* 0x0000006c6e007986 */ /* 0x0001e2000c101b08 */
[----:B----4-:R-:W-:-:S06]  /*2050*/  IMAD.WIDE.U32 R78, R118, 0x10000, RZ ;  /* 0x00010000764e7825 */ /* 0x010fcc00078e00ff */
[----:B------:R-:W1:Y:S01]  /*2060*/  F2F.BF16.F32 R119, R119 ;  /* 0x0000007700777304 */ /* 0x000e620000202000 */
[C---:B---3--:R-:W-:Y:S01]  /*2070*/  IMAD.WIDE.U32 R106, R97.reuse, 0x8, R106 ;  /* 0x00000008616a7825 */ /* 0x048fe200078e006a */
[----:B------:R-:W-:-:S06]  /*2080*/  IADD3 R97, PT, PT, R97, 0x80, RZ ;  /* 0x0000008061617810 */ /* 0x000fcc0007ffe0ff */
[----:B------:R-:W3:Y:S01]  /*2090*/  F2F.BF16.F32 R117, R116 ;  /* 0x0000007400757304 */ /* 0x000ee20000202000 */
[----:B-1----:R-:W-:-:S04]  /*20a0*/  PRMT R119, R119, 0x5410, R114 ;  /* 0x0000541077777816 */ /* 0x002fc80000000072 */
        /* <DEDUP_REMOVED lines=13> */
.L_x_1443:
[----:B------:R-:W-:Y:S05]  /*2180*/  BSYNC.RECONVERGENT B1 ;  /* 0x0000000000017941 */ /* 0x000fea0003800200 */
.L_x_1442:
        /* <DEDUP_REMOVED lines=58> */
.L_x_1445:
[----:B------:R-:W-:Y:S05]  /*2530*/  BSYNC.RECONVERGENT B1 ;  /* 0x0000000000017941 */ /* 0x000fea0003800200 */
.L_x_1444:
        /* <DEDUP_REMOVED lines=8> */
[----:B------:R-:W-:Y:S01]  /*25c0*/  FADD.FTZ R79, R95, -R78 ;  /* 0x8000004e5f4f7221 */ /* 0x000fe20000010000 */
[-CC-:B------:R-:W-:Y:S01]  /*25d0*/  FFMA.FTZ R78, R92, R83.reuse, R80.reuse ;  /* 0x000000535c4e7223 */ /* 0x180fe20000010050 */
[----:B------:R-:W-:Y:S01]  /*25e0*/  FFMA.FTZ R83, R89, R83, R80 ;  /* 0x0000005359537223 */ /* 0x000fe20000010050 */
[----:B------:R-:W-:Y:S01]  /*25f0*/  FMUL.FTZ R107, R106, R81 ;  /* 0x000000516a6b7220 */ /* 0x000fe20000410000 */
[----:B------:R-:W-:Y:S01]  /*2600*/  FMUL.FTZ R110, R100, R79 ;  /* 0x0000004f646e7220 */ /* 0x000fe20000410000 */
[----:B------:R-:W-:Y:S01]  /*2610*/  FADD.FTZ R79, R91, -R78 ;  /* 0x8000004e5b4f7221 */ /* 0x000fe20000010000 */
[----:B------:R0:W-:Y:S01]  /*2620*/  F2F.BF16.F32 R82, R106 ;  /* 0x0000006a00527304 */ /* 0x0001e20000202000 */
[----:B------:R-:W-:Y:S02]  /*2630*/  FMUL.FTZ R114, R62, R107 ;  /* 0x0000006b3e727220 */ /* 0x000fe40000410000 */
[----:B------:R-:W-:Y:S01]  /*2640*/  FMUL.FTZ R80, R100, R79 ;  /* 0x0000004f64507220 */ /* 0x000fe20000410000 */
[----:B------:R-:W-:-:S03]  /*2650*/  FADD.FTZ R79, R94, -R83 ;  /* 0x800000535e4f7221 */ /* 0x000fc60000010000 */
[----:B------:R-:W-:Y:S01]  /*2660*/  FMUL.FTZ R108, R80, R81 ;  /* 0x00000051506c7220 */ /* 0x000fe20000410000 */
[----:B------:R-:W-:Y:S01]  /*2670*/  FMUL.FTZ R100, R100, R79 ;  /* 0x0000004f64647220 */ /* 0x000fe20000410000 */
[-C--:B0-----:R-:W-:Y:S01]  /*2680*/  FMUL.FTZ R106, R110, R81.reuse ;  /* 0x000000516e6a7220 */ /* 0x081fe20000410000 */
[----:B------:R0:W-:Y:S01]  /*2690*/  F2F.BF16.F32 R83, R80 ;  /* 0x0000005000537304 */ /* 0x0001e20000202000 */
[----:B------:R-:W-:Y:S01]  /*26a0*/  FMUL.FTZ R112, R61, R108 ;  /* 0x0000006c3d707220 */ /* 0x000fe20000410000 */
[----:B------:R-:W1:Y:S01]  /*26b0*/  LDC.64 R78, c[0x0][0x478] ;  /* 0x00011e00ff4e7b82 */ /* 0x000e620000000a00 */
[----:B------:R-:W-:Y:S01]  /*26c0*/  FMUL.FTZ R109, R100, R81 ;  /* 0x00000051646d7220 */ /* 0x000fe20000410000 */
[----:B------:R-:W-:-:S04]  /*26d0*/  FMUL.FTZ R116, R63, R106 ;  /* 0x0000006a3f747220 */ /* 0x000fc80000410000 */
[----:B------:R3:W4:Y:S02]  /*26e0*/  F2F.BF16.F32 R101, R110 ;  /* 0x0000006e00657304 */ /* 0x0007240000202000 */
[----:B0-----:R-:W0:Y:S06]  /*26f0*/  LDC.64 R80, c[0x0][0x468] ;  /* 0x00011a00ff507b82 */ /* 0x001e2c0000000a00 */
[----:B------:R-:W-:Y:S01]  /*2700*/  F2F.BF16.F32 R112, R112 ;  /* 0x0000007000707304 */ /* 0x000fe20000202000 */
[----:B---3--:R-:W-:Y:S01]  /*2710*/  FMUL.FTZ R110, R60, R109 ;  /* 0x0000006d3c6e7220 */ /* 0x008fe20000410000 */
[----:B----4-:R-:W-:-:S06]  /*2720*/  PRMT R113, R82, 0x5410, R101 ;  /* 0x0000541052717816 */ /* 0x010fcc0000000065 */
[----:B------:R-:W-:Y:S01]  /*2730*/  F2F.BF16.F32 R114, R114 ;  /* 0x0000007200727304 */ /* 0x000fe20000202000 */
[----:B-1----:R-:W-:-:S07]  /*2740*/  IMAD.WIDE.U32 R78, R97, 0x8, R78 ;  /* 0x00000008614e7825 */ /* 0x002fce00078e004e */
[----:B------:R-:W1:Y:S01]  /*2750*/  F2F.BF16.F32 R117, R116 ;  /* 0x0000007400757304 */ /* 0x000e620000202000 */
[----:B0-----:R-:W-:-:S07]  /*2760*/  IMAD.WIDE.U32 R80, R97, 0x8, R80 ;  /* 0x0000000861507825 */ /* 0x001fce00078e0050 */
[----:B------:R0:W3:Y:S01]  /*2770*/  F2F.BF16.F32 R111, R100 ;  /* 0x00000064006f7304 */ /* 0x0000e20000202000 */
[----:B-1----:R-:W-:-:S07]  /*2780*/  PRMT R117, R114, 0x5410, R117 ;  /* 0x0000541072757816 */ /* 0x002fce0000000075 */
[----:B------:R-:W1:Y:S01]  /*2790*/  F2F.BF16.F32 R115, R110 ;  /* 0x0000006e00737304 */ /* 0x000e620000202000 */
[----:B0-----:R-:W-:-:S04]  /*27a0*/  IMAD.WIDE.U32 R100, R83, 0x10000, RZ ;  /* 0x0001000053647825 */ /* 0x001fc800078e00ff */
[----:B------:R-:W-:Y:S01]  /*27b0*/  IMAD.WIDE.U32 R82, R112, 0x10000, RZ ;  /* 0x0001000070527825 */ /* 0x000fe200078e00ff */
[----:B------:R-:W-:Y:S02]  /*27c0*/  LOP3.LUT R101, R113, R101, RZ, 0xfc, !PT ;  /* 0x0000006571657212 */ /* 0x000fe400078efcff */
[----:B---3--:R-:W-:Y:S02]  /*27d0*/  LOP3.LUT R100, R100, R111, RZ, 0xfc, !PT ;  /* 0x0000006f64647212 */ /* 0x008fe400078efcff */
[----:B------:R-:W-:-:S03]  /*27e0*/  LOP3.LUT R83, R117, R83, RZ, 0xfc, !PT ;  /* 0x0000005375537212 */ /* 0x000fc600078efcff */
[----:B------:R0:W-:Y:S01]  /*27f0*/  STG.E.64 desc[UR8][R78.64], R100 ;  /* 0x000000644e007986 */ /* 0x0001e2000c101b08 */
        /* <DEDUP_REMOVED lines=13> */
.L_x_1435:
        /* <DEDUP_REMOVED lines=14> */
[----:B------:R-:W-:Y:S01]  /*29b0*/  SHF.L.U32 R101, R78, 0x10, RZ ;  /* 0x000000104e657819 */ /* 0x000fe200000006ff */
[-C--:B------:R-:W-:Y:S01]  /*29c0*/  FFMA.FTZ R108, R14, R83.reuse, R80 ;  /* 0x000000530e6c7223 */ /* 0x080fe20000010050 */
[----:B------:R-:W-:Y:S01]  /*29d0*/  FADD.FTZ R106, R12, -R107 ;  /* 0x8000006b0c6a7221 */ /* 0x000fe20000010000 */
[C---:B------:R-:W-:Y:S01]  /*29e0*/  FFMA.FTZ R82, R100.reuse, R82, R79 ;  /* 0x0000005264527223 */ /* 0x040fe2000001004f */
[----:B------:R-:W-:Y:S01]  /*29f0*/  SHF.R.U32.HI R79, RZ, 0x10, R105 ;  /* 0x00000010ff4f7819 */ /* 0x000fe20000011669 */
[----:B------:R-:W-:Y:S01]  /*2a00*/  FADD.FTZ R108, R11, -R108 ;  /* 0x8000006c0b6c7221 */ /* 0x000fe20000010000 */
[----:B------:R-:W-:Y:S01]  /*2a10*/  FFMA.FTZ R106, R100, R106, R101 ;  /* 0x0000006a646a7223 */ /* 0x000fe20000010065 */
[----:B------:R-:W-:Y:S01]  /*2a20*/  MOV R78, R104 ;  /* 0x00000068004e7202 */ /* 0x000fe20000000f00 */
[----:B------:R-:W-:Y:S01]  /*2a30*/  FFMA.FTZ R109, R3, R83, R80 ;  /* 0x00000053036d7223 */ /* 0x000fe20000010050 */
[----:B------:R-:W-:Y:S01]  /*2a40*/  SHF.L.U32 R79, R79, 0x10, RZ ;  /* 0x000000104f4f7819 */ /* 0x000fe200000006ff */
[-C--:B------:R-:W-:Y:S01]  /*2a50*/  FMUL.FTZ R101, R106, R81.reuse ;  /* 0x000000516a657220 */ /* 0x080fe20000410000 */
[----:B------:R-:W-:Y:S01]  /*2a60*/  FMUL.FTZ R82, R82, R81 ;  /* 0x0000005152527220 */ /* 0x000fe20000410000 */
[----:B------:R-:W-:-:S02]  /*2a70*/  FADD.FTZ R106, R10, -R109 ;  /* 0x8000006d0a6a7221 */ /* 0x000fc40000010000 */
[----:B------:R-:W-:Y:S01]  /*2a80*/  FFMA.FTZ R108, R100, R108, R79 ;  /* 0x0000006c646c7223 */ /* 0x000fe2000001004f */
[----:B------:R-:W-:Y:S01]  /*2a90*/  SHF.L.U32 R79, R78, 0x10, RZ ;  /* 0x000000104e4f7819 */ /* 0x000fe200000006ff */
[----:B------:R-:W-:Y:S01]  /*2aa0*/  FMUL.FTZ R107, R53, R82 ;  /* 0x00000052356b7220 */ /* 0x000fe20000410000 */
[----:B------:R-:W-:Y:S01]  /*2ab0*/  FMUL.FTZ R112, R54, R101 ;  /* 0x0000006536707220 */ /* 0x000fe20000410000 */
[-C--:B------:R-:W-:Y:S02]  /*2ac0*/  FMUL.FTZ R108, R108, R81.reuse ;  /* 0x000000516c6c7220 */ /* 0x080fe40000410000 */
[----:B------:R-:W-:Y:S02]  /*2ad0*/  FFMA.FTZ R106, R100, R106, R79 ;  /* 0x0000006a646a7223 */ /* 0x000fe4000001004f */
        /* <DEDUP_REMOVED lines=8> */
[C---:B0-----:R-:W-:Y:S01]  /*2b60*/  IMAD.WIDE.U32 R78, R97.reuse, 0x8, R78 ;  /* 0x00000008614e7825 */ /* 0x041fe200078e004e */
[----:B------:R-:W-:-:S06]  /*2b70*/  IADD3 R97, PT, PT, R97, 0x80, RZ ;  /* 0x0000008061617810 */ /* 0x000fcc0007ffe0ff */
        /* <DEDUP_REMOVED lines=15> */
.L_x_1448:
[----:B------:R-:W-:Y:S05]  /*2c70*/  BSYNC.RECONVERGENT B1 ;  /* 0x0000000000017941 */ /* 0x000fea0003800200 */
.L_x_1447:
        /* <DEDUP_REMOVED lines=55> */
.L_x_1450:
[----:B------:R-:W-:Y:S05]  /*2ff0*/  BSYNC.RECONVERGENT B1 ;  /* 0x0000000000017941 */ /* 0x000fea0003800200 */
.L_x_1449:
[----:B------:R-:W-:Y:S05]  /*3000*/  @!P3 BRA `(.L_x_1441) ;  /* 0x0000000c00ecb947 */ /* 0x000fea0003800000 */
[----:B------:R-:W0:Y:S02]  /*3010*/  LDC.64 R76, c[0x0][0x390] ;  /* 0x0000e400ff4c7b82 */ /* 0x000e240000000a00 */
[----:B0-----:R-:W-:-:S06]  /*3020*/  IMAD.WIDE.U32 R76, R97, 0x8, R76 ;  /* 0x00000008614c7825 */ /* 0x001fcc00078e004c */
[----:B------:R-:W2:Y:S01]  /*3030*/  LDG.E.64 R76, desc[UR8][R76.64] ;  /* 0x000000084c4c7981 */ /* 0x000ea2000c1e1b00 */
[----:B------:R-:W-:Y:S01]  /*3040*/  SHF.R.U64 R79, R98, 0x10, R99 ;  /* 0x00000010624f7819 */ /* 0x000fe20000001263 */
[-CC-:B------:R-:W-:Y:S01]  /*3050*/  FFMA.FTZ R78, R92, R83.reuse, R80.reuse ;  /* 0x000000535c4e7223 */ /* 0x180fe20000010050 */
[-CC-:B------:R-:W-:Y:S01]  /*3060*/  FFMA.FTZ R101, R93, R83.reuse, R80.reuse ;  /* 0x000000535d657223 */ /* 0x180fe20000010050 */
[----:B------:R-:W-:Y:S01]  /*3070*/  FFMA.FTZ R108, R6, R83, R80 ;  /* 0x00000053066c7223 */ /* 0x000fe20000010050 */
[----:B------:R-:W-:Y:S01]  /*3080*/  SHF.L.U32 R79, R79, 0x10, RZ ;  /* 0x000000104f4f7819 */ /* 0x000fe200000006ff */
[----:B------:R-:W-:Y:S01]  /*3090*/  FADD.FTZ R82, R91, -R78 ;  /* 0x8000004e5b527221 */ /* 0x000fe20000010000 */
[----:B------:R-:W-:Y:S01]  /*30a0*/  MOV R78, R99 ;  /* 0x00000063004e7202 */ /* 0x000fe20000000f00 */
[----:B------:R-:W-:Y:S01]  /*30b0*/  FADD.FTZ R106, R96, -R101 ;  /* 0x80000065606a7221 */ /* 0x000fe20000010000 */
[----:B------:R-:W-:Y:S01]  /*30c0*/  SHF.R.U32.HI R101, RZ, 0x10, R99 ;  /* 0x00000010ff657819 */ /* 0x000fe20000011663 */
[----:B------:R-:W-:Y:S01]  /*30d0*/  FFMA.FTZ R82, R100, R82, R79 ;  /* 0x0000005264527223 */ /* 0x000fe2000001004f */
[----:B------:R-:W-:Y:S01]  /*30e0*/  SHF.L.U32 R79, R78, 0x10, RZ ;  /* 0x000000104e4f7819 */ /* 0x000fe200000006ff */
[----:B------:R-:W-:Y:S01]  /*30f0*/  FFMA.FTZ R107, R89, R83, R80 ;  /* 0x00000053596b7223 */ /* 0x000fe20000010050 */
[----:B------:R-:W-:Y:S01]  /*3100*/  MOV R78, R98 ;  /* 0x00000062004e7202 */ /* 0x000fe20000000f00 */
[-C--:B------:R-:W-:Y:S01]  /*3110*/  FMUL.FTZ R82, R82, R81.reuse ;  /* 0x0000005152527220 */ /* 0x080fe20000410000 */
[----:B------:R-:W-:Y:S01]  /*3120*/  SHF.L.U32 R101, R101, 0x10, RZ ;  /* 0x0000001065657819 */ /* 0x000fe200000006ff */
[----:B------:R-:W-:Y:S01]  /*3130*/  FFMA.FTZ R106, R100, R106, R79 ;  /* 0x0000006a646a7223 */ /* 0x000fe2000001004f */
[----:B------:R-:W-:Y:S01]  /*3140*/  SHF.L.U32 R79, R78, 0x10, RZ ;  /* 0x000000104e4f7819 */ /* 0x000fe200000006ff */
[----:B------:R-:W-:Y:S01]  /*3150*/  FADD.FTZ R78, R95, -R108 ;  /* 0x8000006c5f4e7221 */ /* 0x000fe20000010000 */
[----:B------:R-:W-:Y:S01]  /*3160*/  FADD.FTZ R108, R94, -R107 ;  /* 0x8000006b5e6c7221 */ /* 0x000fe20000010000 */
[----:B------:R-:W-:Y:S01]  /*3170*/  FMUL.FTZ R83, R106, R81 ;  /* 0x000000516a537220 */ /* 0x000fe20000410000 */
[----:B------:R-:W-:Y:S01]  /*3180*/  FMUL.FTZ R80, R61, R82 ;  /* 0x000000523d507220 */ /* 0x000fe20000410000 */
[C---:B------:R-:W-:Y:S01]  /*3190*/  FFMA.FTZ R78, R100.reuse, R78, R101 ;  /* 0x0000004e644e7223 */ /* 0x040fe20000010065 */
[----:B------:R-:W-:Y:S01]  /*31a0*/  FFMA.FTZ R100, R100, R108, R79 ;  /* 0x0000006c64647223 */ /* 0x000fe2000001004f */
[----:B------:R-:W-:-:S02]  /*31b0*/  FMUL.FTZ R106, R62, R83 ;  /* 0x000000533e6a7220 */ /* 0x000fc40000410000 */
[-C--:B------:R-:W-:Y:S01]  /*31c0*/  FMUL.FTZ R108, R78, R81.reuse ;  /* 0x000000514e6c7220 */ /* 0x080fe20000410000 */
[----:B------:R-:W-:Y:S01]  /*31d0*/  FMUL.FTZ R101, R100, R81 ;  /* 0x0000005164657220 */ /* 0x000fe20000410000 */
[----:B------:R-:W0:Y:S01]  /*31e0*/  LDC.64 R78, c[0x0][0x468] ;  /* 0x00011a00ff4e7b82 */ /* 0x000e220000000a00 */
[----:B------:R-:W1:Y:S01]  /*31f0*/  F2F.BF16.F32 R80, R80 ;  /* 0x0000005000507304 */ /* 0x000e620000202000 */
[----:B------:R-:W-:Y:S01]  /*3200*/  FMUL.FTZ R109, R63, R108 ;  /* 0x0000006c3f6d7220 */ /* 0x000fe20000410000 */
[----:B------:R-:W-:-:S06]  /*3210*/  FMUL.FTZ R100, R60, R101 ;  /* 0x000000653c647220 */ /* 0x000fcc0000410000 */
        /* <DEDUP_REMOVED lines=20> */
.L_x_1446:
        /* <DEDUP_REMOVED lines=8> */
[-CC-:B------:R-:W-:Y:S01]  /*33e0*/  FFMA.FTZ R106, R8, R83.reuse, R80.reuse ;  /* 0x00000053086a7223 */ /* 0x180fe20000010050 */
[----:B------:R-:W-:Y:S01]  /*33f0*/  SHF.L.U32 R101, R78, 0x10, RZ ;  /* 0x000000104e657819 */ /* 0x000fe200000006ff */
[----:B------:R-:W-:Y:S01]  /*3400*/  FADD.FTZ R79, R12, -R79 ;  /* 0x8000004f0c4f7221 */ /* 0x000fe20000010000 */
[----:B------:R-:W-:Y:S01]  /*3410*/  FFMA.FTZ R78, R14, R83, R80 ;  /* 0x000000530e4e7223 */ /* 0x000fe20000010050 */
[----:B------:R-:W-:Y:S02]  /*3420*/  SHF.L.U32 R107, R82, 0x10, RZ ;  /* 0x00000010526b7819 */ /* 0x000fe400000006ff */
[----:B------:R-:W-:Y:S01]  /*3430*/  FFMA.FTZ R110, R100, R79, R101 ;  /* 0x0000004f646e7223 */ /* 0x000fe20000010065 */
[----:B------:R-:W-:Y:S01]  /*3440*/  FADD.FTZ R101, R11, -R78 ;  /* 0x8000004e0b657221 */ /* 0x000fe20000010000 */
[----:B------:R-:W-:-:S02]  /*3450*/  SHF.R.U64 R79, R104, 0x10, R105 ;  /* 0x00000010684f7819 */ /* 0x000fc40000001269 */
[----:B------:R-:W-:Y:S01]  /*3460*/  F2F.BF16.F32 R78, R110 ;  /* 0x0000006e004e7304 */ /* 0x000fe20000202000 */
[C---:B------:R-:W-:Y:S01]  /*3470*/  FFMA.FTZ R116, R100.reuse, R101, R107 ;  /* 0x0000006564747223 */ /* 0x040fe2000001006b */
[----:B------:R-:W-:Y:S01]  /*3480*/  SHF.L.U32 R109, R79, 0x10, RZ ;  /* 0x000000104f6d7819 */ /* 0x000fe200000006ff */
[----:B------:R-:W-:Y:S01]  /*3490*/  FADD.FTZ R101, R9, -R106 ;  /* 0x8000006a09657221 */ /* 0x000fe20000010000 */
[----:B------:R-:W-:Y:S01]  /*34a0*/  MOV R82, R104 ;  /* 0x0000006800527202 */ /* 0x000fe20000000f00 */
[----:B------:R-:W-:Y:S02]  /*34b0*/  FFMA.FTZ R79, R3, R83, R80 ;  /* 0x00000053034f7223 */ /* 0x000fe40000010050 */
[----:B------:R-:W-:Y:S01]  /*34c0*/  FFMA.FTZ R108, R100, R101, R109 ;  /* 0x00000065646c7223 */ /* 0x000fe2000001006d */
[----:B------:R-:W0:Y:S01]  /*34d0*/  F2F.BF16.F32 R107, R116 ;  /* 0x00000074006b7304 */ /* 0x000e220000202000 */
[----:B------:R-:W-:Y:S01]  /*34e0*/  SHF.L.U32 R109, R82, 0x10, RZ ;  /* 0x00000010526d7819 */ /* 0x000fe200000006ff */
[----:B------:R-:W-:Y:S01]  /*34f0*/  FADD.FTZ R101, R10, -R79 ;  /* 0x8000004f0a657221 */ /* 0x000fe20000010000 */
[-C--:B------:R-:W-:Y:S01]  /*3500*/  FMUL.FTZ R112, R108, R81.reuse ;  /* 0x000000516c707220 */ /* 0x080fe20000410000 */
[----:B------:R-:W-:-:S02]  /*3510*/  FMUL.FTZ R82, R116, R81 ;  /* 0x0000005174527220 */ /* 0x000fc40000410000 */
[----:B------:R-:W-:Y:S01]  /*3520*/  FFMA.FTZ R106, R100, R101, R109 ;  /* 0x00000065646a7223 */ /* 0x000fe2000001006d */
[----:B------:R-:W-:Y:S01]  /*3530*/  FMUL.FTZ R101, R110, R81 ;  /* 0x000000516e657220 */ /* 0x000fe20000410000 */
[----:B------:R1:W3:Y:S01]  /*3540*/  F2F.BF16.F32 R79, R108 ;  /* 0x0000006c004f7304 */ /* 0x0002e20000202000 */
[----:B------:R-:W-:Y:S01]  /*3550*/  FMUL.FTZ R114, R53, R112 ;  /* 0x0000007035727220 */ /* 0x000fe20000410000 */
[----:B------:R-:W-:Y:S01]  /*3560*/  FMUL.FTZ R119, R55, R82 ;  /* 0x0000005237777220 */ /* 0x000fe20000410000 */
[----:B------:R-:W-:Y:S01]  /*3570*/  FMUL.FTZ R118, R54, R101 ;  /* 0x0000006536767220 */ /* 0x000fe20000410000 */
[----:B------:R-:W-:Y:S01]  /*3580*/  FMUL.FTZ R113, R106, R81 ;  /* 0x000000516a717220 */ /* 0x000fe20000410000 */
[----:B0-----:R-:W-:-:S03]  /*3590*/  PRMT R111, R78, 0x5410, R107 ;  /* 0x000054104e6f7816 */ /* 0x001fc6000000006b */
[----:B------:R0:W4:Y:S01]  /*35a0*/  F2F.BF16.F32 R115, R106 ;  /* 0x0000006a00737304 */ /* 0x0001220000202000 */
[----:B-1----:R-:W1:Y:S01]  /*35b0*/  LDC.64 R108, c[0x0][0x478] ;  /* 0x00011e00ff6c7b82 */ /* 0x002e620000000a00 */
[----:B------:R-:W-:Y:S01]  /*35c0*/  FMUL.FTZ R116, R52, R113 ;  /* 0x0000007134747220 */ /* 0x000fe20000410000 */
[----:B---3--:R-:W-:-:S05]  /*35d0*/  IMAD.WIDE.U32 R78, R79, 0x10000, RZ ;  /* 0x000100004f4e7825 */ /* 0x008fca00078e00ff */
[----:B------:R-:W3:Y:S01]  /*35e0*/  F2F.BF16.F32 R114, R114 ;  /* 0x0000007200727304 */ /* 0x000ee20000202000 */
[----:B0-----:R-:W0:Y:S01]  /*35f0*/  LDC.64 R106, c[0x0][0x468] ;  /* 0x00011a00ff6a7b82 */ /* 0x001e220000000a00 */
[----:B------:R-:W-:Y:S02]  /*3600*/  LOP3.LUT R111, R111, R79, RZ, 0xfc, !PT ;  /* 0x0000004f6f6f7212 */ /* 0x000fe400078efcff */
[----:B----4-:R-:W-:-:S04]  /*3610*/  LOP3.LUT R110, R78, R115, RZ, 0xfc, !PT ;  /* 0x000000734e6e7212 */ /* 0x010fc800078efcff */
[----:B------:R-:W-:Y:S01]  /*3620*/  F2F.BF16.F32 R118, R118 ;  /* 0x0000007600767304 */ /* 0x000fe20000202000 */
[----:B---3--:R-:W-:-:S07]  /*3630*/  IMAD.WIDE.U32 R78, R114, 0x10000, RZ ;  /* 0x00010000724e7825 */ /* 0x008fce00078e00ff */
[----:B------:R-:W3:Y:S01]  /*3640*/  F2F.BF16.F32 R119, R119 ;  /* 0x0000007700777304 */ /* 0x000ee20000202000 */
[----:B-1----:R-:W-:-:S07]  /*3650*/  IMAD.WIDE.U32 R108, R97, 0x8, R108 ;  /* 0x00000008616c7825 */ /* 0x002fce00078e006c */
[----:B------:R-:W1:Y:S01]  /*3660*/  F2F.BF16.F32 R117, R116 ;  /* 0x0000007400757304 */ /* 0x000e620000202000 */
[C---:B0-----:R-:W-:Y:S01]  /*3670*/  IMAD.WIDE.U32 R106, R97.reuse, 0x8, R106 ;  /* 0x00000008616a7825 */ /* 0x041fe200078e006a */
[----:B------:R0:W-:Y:S01]  /*3680*/  STG.E.64 desc[UR8][R108.64], R110 ;  /* 0x0000006e6c007986 */ /* 0x0001e2000c101b08 */
[----:B------:R-:W-:Y:S02]  /*3690*/  IADD3 R97, PT, PT, R97, 0x80, RZ ;  /* 0x0000008061617810 */ /* 0x000fe40007ffe0ff */
        /* <DEDUP_REMOVED lines=14> */
.L_x_1452:
[----:B------:R-:W-:Y:S05]  /*3780*/  BSYNC.RECONVERGENT B1 ;  /* 0x0000000000017941 */ /* 0x000fea0003800200 */
.L_x_1451:
        /* <DEDUP_REMOVED lines=66> */
.L_x_1454:
[----:B------:R-:W-:Y:S05]  /*3bb0*/  BSYNC.RECONVERGENT B1 ;  /* 0x0000000000017941 */ /* 0x000fea0003800200 */
.L_x_1453:
        /* <DEDUP_REMOVED lines=10> */
[-CC-:B------:R-:W-:Y:S01]  /*3c60*/  FFMA.FTZ R78, R6, R83.reuse, R80.reuse ;  /* 0x00000053064e7223 */ /* 0x180fe20000010050 */
[----:B------:R-:W-:Y:S01]  /*3c70*/  SHF.L.U32 R107, R82, 0x10, RZ ;  /* 0x00000010526b7819 */ /* 0x000fe200000006ff */
[----:B------:R-:W-:Y:S01]  /*3c80*/  FFMA.FTZ R83, R89, R83, R80 ;  /* 0x0000005359537223 */ /* 0x000fe20000010050 */
[----:B------:R-:W-:Y:S01]  /*3c90*/  FFMA.FTZ R110, R100, R79, R101 ;  /* 0x0000004f646e7223 */ /* 0x000fe20000010065 */
[----:B------:R-:W-:Y:S01]  /*3ca0*/  FADD.FTZ R101, R95, -R78 ;  /* 0x8000004e5f657221 */ /* 0x000fe20000010000 */
[----:B------:R-:W-:-:S02]  /*3cb0*/  SHF.R.U64 R79, R98, 0x10, R99 ;  /* 0x00000010624f7819 */ /* 0x000fc40000001263 */
[----:B------:R-:W-:Y:S01]  /*3cc0*/  MOV R78, R98 ;  /* 0x00000062004e7202 */ /* 0x000fe20000000f00 */
[----:B------:R-:W-:Y:S01]  /*3cd0*/  FFMA.FTZ R116, R100, R101, R107 ;  /* 0x0000006564747223 */ /* 0x000fe2000001006b */
[----:B------:R-:W-:Y:S01]  /*3ce0*/  SHF.L.U32 R107, R79, 0x10, RZ ;  /* 0x000000104f6b7819 */ /* 0x000fe200000006ff */
[----:B------:R-:W-:Y:S01]  /*3cf0*/  FADD.FTZ R79, R91, -R106 ;  /* 0x8000006a5b4f7221 */ /* 0x000fe20000010000 */
[----:B------:R0:W-:Y:S01]  /*3d00*/  F2F.BF16.F32 R82, R110 ;  /* 0x0000006e00527304 */ /* 0x0001e20000202000 */
[----:B------:R-:W-:Y:S02]  /*3d10*/  FMUL.FTZ R106, R116, R81 ;  /* 0x00000051746a7220 */ /* 0x000fe40000410000 */
[----:B------:R-:W-:Y:S01]  /*3d20*/  FFMA.FTZ R80, R100, R79, R107 ;  /* 0x0000004f64507223 */ /* 0x000fe2000001006b */
[----:B------:R-:W-:Y:S01]  /*3d30*/  SHF.L.U32 R107, R78, 0x10, RZ ;  /* 0x000000104e6b7819 */ /* 0x000fe200000006ff */
[----:B------:R-:W-:Y:S02]  /*3d40*/  FADD.FTZ R79, R94, -R83 ;  /* 0x800000535e4f7221 */ /* 0x000fe40000010000 */
[----:B------:R-:W-:Y:S01]  /*3d50*/  FMUL.FTZ R108, R80, R81 ;  /* 0x00000051506c7220 */ /* 0x000fe20000410000 */
[----:B------:R1:W-:Y:S01]  /*3d60*/  F2F.BF16.F32 R83, R80 ;  /* 0x0000005000537304 */ /* 0x0003e20000202000 */
[----:B------:R-:W-:Y:S01]  /*3d70*/  FFMA.FTZ R100, R100, R79, R107 ;  /* 0x0000004f64647223 */ /* 0x000fe2000001006b */
[-C--:B------:R-:W-:Y:S01]  /*3d80*/  FMUL.FTZ R107, R110, R81.reuse ;  /* 0x000000516e6b7220 */ /* 0x080fe20000410000 */
[----:B------:R-:W-:Y:S01]  /*3d90*/  FMUL.FTZ R112, R61, R108 ;  /* 0x0000006c3d707220 */ /* 0x000fe20000410000 */
[----:B------:R-:W3:Y:S01]  /*3da0*/  LDC.64 R78, c[0x0][0x478] ;  /* 0x00011e00ff4e7b82 */ /* 0x000ee20000000a00 */
[----:B------:R-:W-:Y:S01]  /*3db0*/  FMUL.FTZ R109, R100, R81 ;  /* 0x00000051646d7220 */ /* 0x000fe20000410000 */
[----:B------:R-:W-:-:S02]  /*3dc0*/  FMUL.FTZ R114, R62, R107 ;  /* 0x0000006b3e727220 */ /* 0x000fc40000410000 */
[----:B------:R4:W5:Y:S01]  /*3dd0*/  F2F.BF16.F32 R101, R116 ;  /* 0x0000007400657304 */ /* 0x0009620000202000 */
[----:B0-----:R-:W-:-:S03]  /*3de0*/  FMUL.FTZ R110, R60, R109 ;  /* 0x0000006d3c6e7220 */ /* 0x001fc60000410000 */
[----:B-1----:R-:W0:Y:S04]  /*3df0*/  LDC.64 R80, c[0x0][0x468] ;  /* 0x00011a00ff507b82 */ /* 0x002e280000000a00 */
[----:B------:R-:W-:Y:S01]  /*3e00*/  F2F.BF16.F32 R112, R112 ;  /* 0x0000007000707304 */ /* 0x000fe20000202000 */
[----:B----4-:R-:W-:Y:S01]  /*3e10*/  FMUL.FTZ R116, R63, R106 ;  /* 0x0000006a3f747220 */ /* 0x010fe20000410000 */
[----:B-----5:R-:W-:-:S06]  /*3e20*/  PRMT R113, R82, 0x5410, R101 ;  /* 0x0000541052717816 */ /* 0x020fcc0000000065 */
[----:B------:R-:W-:Y:S01]  /*3e30*/  F2F.BF16.F32 R114, R114 ;  /* 0x0000007200727304 */ /* 0x000fe20000202000 */
[----:B---3--:R-:W-:-:S07]  /*3e40*/  IMAD.WIDE.U32 R78, R97, 0x8, R78 ;  /* 0x00000008614e7825 */ /* 0x008fce00078e004e */
        /* <DEDUP_REMOVED lines=23> */
.L_x_1441:
[----:B------:R-:W-:Y:S05]  /*3fc0*/  BSYNC.RECONVERGENT B0 ;  /* 0x0000000000007941 */ /* 0x000fea0003800200 */
.L_x_1434:
[----:B------:R-:W0:Y:S01]  /*3fd0*/  LDC.64 R76, c[0x0][0x380] ;  /* 0x0000e000ff4c7b82 */ /* 0x000e220000000a00 */
[----:B------:R-:W-:Y:S01]  /*3fe0*/  UPLOP3.LUT UP1, UPT, UPT, UPT, UP1, 0x40, 0x4 ;  /* 0x000000000004789c */ /* 0x000fe20003f2e810 */
[----:B0-----:R-:W-:-:S04]  /*3ff0*/  IADD3 R5, PT, PT, R5, R76, RZ ;  /* 0x0000004c05057210 */ /* 0x001fc80007ffe0ff */
[----:B------:R-:W-:-:S13]  /*4000*/  ISETP.GE.AND P1, PT, R5, R77, PT ;  /* 0x0000004d0500720c */ /* 0x000fda0003f26270 */
[----:B------:R-:W-:Y:S05]  /*4010*/  @!P1 BRA `(.L_x_1455) ;  /* 0xffffffc400409947 */ /* 0x000fea000383ffff */
.L_x_1425:
        /* <DEDUP_REMOVED lines=15> */
.L_x_1457:
[----:B------:R-:W-:Y:S05]  /*4110*/  BSYNC.RECONVERGENT B0 ;  /* 0x0000000000007941 */ /* 0x000fea0003800200 */
.L_x_1456:
        /* <DEDUP_REMOVED lines=12> */
.L_x_1459:
[----:B------:R-:W-:Y:S05]  /*41e0*/  BSYNC.RECONVERGENT B0 ;  /* 0x0000000000007941 */ /* 0x000fea0003800200 */
.L_x_1458:
        /* <DEDUP_REMOVED lines=11> */
.L_x_1460:
        /* <DEDUP_REMOVED lines=14> */
.L_x_6696:


//--------------------- .text._ZN10layer_norm13ln_bwd_kernelINS_13Kernel_traitsIf13__nv_bfloat16S2_S2_fjLj1536ELj1ELj1ELj4ELj8ENS_18Kernel_traits_baseILj1536EfS2_S2_S2_fjLj128EEEEELb0ELb1ELb0ELb1EEEvNS_9BwdParamsE --------------------------
	.section	.text._ZN10layer_norm13ln_bwd_kernelINS_13Kernel_traitsIf13__nv_bfloat16S2_S2_fjLj1536ELj1ELj1ELj4ELj8ENS_18Kernel_traits_baseILj1536EfS2_S2_S2_fjLj128EEEEELb0ELb1ELb0ELb1EEEvNS_9BwdParamsE,"ax",@progbits
	.align	128
        .global         _ZN10layer_norm13ln_bwd_kernelINS_13Kernel_traitsIf13__nv_bfloat16S2_S2_fjLj1536ELj1ELj1ELj4ELj8ENS_18Kernel_traits_baseILj1536EfS2_S2_S2_fjLj128EEEEELb0ELb1ELb0ELb1EEEvNS_9BwdParamsE
        .type           _ZN10layer_norm13ln_bwd_kernelINS_13Kernel_traitsIf13__nv_bfloat16S2_S2_fjLj1536ELj1ELj1ELj4ELj8ENS_18Kernel_traits_baseILj1536EfS2_S2_S2_fjLj128EEEEELb0ELb1ELb0ELb1EEEvNS_9BwdParamsE,@function
        .size           _ZN10layer_norm13ln_bwd_kernelINS_13Kernel_traitsIf13__nv_bfloat16S2_S2_fjLj1536ELj1ELj1ELj4ELj8ENS_18Kernel_traits_baseILj1536EfS2_S2_S2_fjLj128EEEEELb0ELb1ELb0ELb1EEEvNS_9BwdParamsE,(.L_x_6697 - _ZN10layer_norm13ln_bwd_kernelINS_13Kernel_traitsIf13__nv_bfloat16S2_S2_fjLj1536ELj1ELj1ELj4ELj8ENS_18Kernel_traits_baseILj1536EfS2_S2_S2_fjLj128EEEEELb0ELb1ELb0ELb1EEEvNS_9BwdParamsE)
        .other          _ZN10layer_norm13ln_bwd_kernelINS_13Kernel_traitsIf13__nv_bfloat16S2_S2_fjLj1536ELj1ELj1ELj4ELj8ENS_18Kernel_traits_baseILj1536EfS2_S2_S2_fjLj128EEEEELb0ELb1ELb0ELb1EEEvNS_9BwdParamsE,@"STO_CUDA_ENTRY STV_DEFAULT"
_ZN10layer_norm13ln_bwd_kernelINS_13Kernel_traitsIf13__nv_bfloat16S2_S2_fjLj1536ELj1ELj1ELj4ELj8ENS_18Kernel_traits_baseILj1536EfS2_S2_S2_fjLj128EEEEELb0ELb1ELb0ELb1EEEvNS_9BwdParamsE:
.text._ZN10layer_norm13ln_bwd_kernelINS_13Kernel_traitsIf13__nv_bfloat16S2_S2_fjLj1536ELj1ELj1ELj4ELj8ENS_18Kernel_traits_baseILj1536EfS2_S2_S2_fjLj128EEEEELb0ELb1ELb0ELb1EEEvNS_9BwdParamsE:
        /* <DEDUP_REMOVED lines=43> */
[----:B------:R-:W-:-:S02]  /*02b0*/  LOP3.LUT R70, R71, 0x60, RZ, 0xc0, !PT ;  /* 0x0000006047467812 */ /* 0x000fc400078ec0ff */
[----:B------:R-:W-:Y:S01]  /*02c0*/  CS2R R8, SRZ ;  /* 0x0000000000087805 */ /* 0x000fe2000001ff00 */
[----:B------:R-:W-:Y:S01]  /*02d0*/  UPLOP3.LUT UP1, UPT, UPT, UPT, UPT, 0x40, 0x4 ;  /* 0x000000000004789c */ /* 0x000fe20003f2e870 */
[----:B--2---:R-:W-:Y:S01]  /*02e0*/  IMAD.WIDE.U32 R4, R71, 0x10, R4 ;  /* 0x0000001047047825 */ /* 0x004fe200078e0004 */
[----:B-1----:R-:W5:Y:S01]  /*02f0*/  LDG.E.128 R44, desc[UR8][R2.64+0x1000] ;  /* 0x00100008022c7981 */ /* 0x002f62000c1e1d00 */
[----:B------:R-:W0:Y:S01]  /*0300*/  LDCU UR11, c[0x0][0x388] ;  /* 0x00007100ff0b77ac */ /* 0x000e220008000800 */
[----:B---3--:R-:W-:Y:S02]  /*0310*/  ISETP.NE.U32.AND P0, PT, R6, RZ, PT ;  /* 0x000000ff0600720c */ /* 0x008fe40003f05070 */
[----:B------:R-:W5:Y:S01]  /*0320*/  LDG.E.128 R40, desc[UR8][R2.64+0x800] ;  /* 0x0008000802287981 */ /* 0x000f62000c1e1d00 */
[----:B------:R-:W-:Y:S01]  /*0330*/  LOP3.LUT R70, R70, 0x1f, R71, 0xf8, !PT ;  /* 0x0000001f46467812 */ /* 0x000fe200078ef847 */
[----:B------:R-:W1:Y:S01]  /*0340*/  LDCU.U8 UR10, c[0x0][0x410] ;  /* 0x00008200ff0a77ac */ /* 0x000e620008000000 */
[----:B------:R-:W-:Y:S01]  /*0350*/  ISETP.NE.AND.EX P0, PT, R7, RZ, PT, P0 ;  /* 0x000000ff0700720c */ /* 0x000fe20003f05300 */
[----:B------:R2:W5:Y:S01]  /*0360*/  LDG.E.128 R36, desc[UR8][R2.64] ;  /* 0x0000000802247981 */ /* 0x000562000c1e1d00 */
[----:B------:R-:W-:-:S02]  /*0370*/  CS2R R6, SRZ ;  /* 0x0000000000067805 */ /* 0x000fc4000001ff00 */
[----:B------:R-:W-:Y:S01]  /*0380*/  MOV R0, RZ ;  /* 0x000000ff00007202 */ /* 0x000fe20000000f00 */
[----:B------:R-:W3:Y:S01]  /*0390*/  LDCU UR14, c[0x0][0x400] ;  /* 0x00008000ff0e77ac */ /* 0x000ee20008000800 */
[----:B------:R-:W5:Y:S01]  /*03a0*/  LDG.E.128 R32, desc[UR8][R4.64+0x1000] ;  /* 0x0010000804207981 */ /* 0x000f62000c1e1d00 */
[----:B------:R-:W-:Y:S02]  /*03b0*/  MOV R69, UR7 ;  /* 0x0000000700457c02 */ /* 0x000fe40008000f00 */
[----:B------:R-:W-:Y:S01]  /*03c0*/  LOP3.LUT R71, R71, 0x1f, RZ, 0xc0, !PT ;  /* 0x0000001f47477812 */ /* 0x000fe200078ec0ff */
[----:B------:R-:W5:Y:S01]  /*03d0*/  LDG.E.128 R28, desc[UR8][R4.64+0x800] ;  /* 0x00080008041c7981 */ /* 0x000f62000c1e1d00 */
[----:B------:R-:W4:Y:S01]  /*03e0*/  LDCU.64 UR16, c[0x0][0x478] ;  /* 0x00008f00ff1077ac */ /* 0x000f220008000a00 */
[----:B--2---:R-:W-:Y:S02]  /*03f0*/  CS2R R2, SRZ ;  /* 0x0000000000027805 */ /* 0x004fe4000001ff00 */
[----:B------:R2:W5:Y:S01]  /*0400*/  LDG.E.128 R24, desc[UR8][R4.64] ;  /* 0x0000000804187981 */ /* 0x000562000c1e1d00 */
[----:B------:R-:W0:Y:S01]  /*0410*/  LDCU.64 UR12, c[0x0][0x438] ;  /* 0x00008700ff0c77ac */ /* 0x000e220008000a00 */
[----:B-123--:R-:W-:-:S07]  /*0420*/  CS2R R4, SRZ ;  /* 0x0000000000047805 */ /* 0x00efce000001ff00 */
.L_x_1470:
[----:B------:R-:W1:Y:S08]  /*0430*/  @P0 LDC.64 R52, c[0x0][0x3e0] ;  /* 0x0000f800ff340b82 */ /* 0x000e700000000a00 */
[----:B------:R-:W2:Y:S08]  /*0440*/  LDC.64 R48, c[0x0][0x3c0] ;  /* 0x0000f000ff307b82 */ /* 0x000eb00000000a00 */
[----:B------:R-:W3:Y:S01]  /*0450*/  LDC.64 R50, c[0x0][0x3c8] ;  /* 0x0000f200ff327b82 */ /* 0x000ee20000000a00 */
[----:B-1----:R-:W-:-:S06]  /*0460*/  @P0 IMAD.WIDE R52, R69, 0x2, R52 ;  /* 0x0000000245340825 */ /* 0x002fcc00078e0234 */
[----:B------:R-:W4:Y:S01]  /*0470*/  @P0 LDG.E.U16 R52, desc[UR8][R52.64] ;  /* 0x0000000834340981 */ /* 0x000f22000c1e1500 */
[----:B--2---:R-:W-:-:S06]  /*0480*/  IMAD.WIDE R48, R69, 0x4, R48 ;  /* 0x0000000445307825 */ /* 0x004fcc00078e0230 */
[----:B------:R-:W2:Y:S01]  /*0490*/  LDG.E R48, desc[UR8][R48.64] ;  /* 0x0000000830307981 */ /* 0x000ea2000c1e1900 */
[----:B---3--:R-:W-:-:S05]  /*04a0*/  IMAD.WIDE R50, R69, 0x4, R50 ;  /* 0x0000000445327825 */ /* 0x008fca00078e0232 */
[----:B-----5:R1:W5:Y:S01]  /*04b0*/  LDG.E R72, desc[UR8][R50.64] ;  /* 0x0000000832487981 */ /* 0x020362000c1e1900 */
[----:B0-----:R-:W-:Y:S01]  /*04c0*/  UISETP.NE.U32.AND UP0, UPT, UR12, URZ, UPT ;  /* 0x000000ff0c00728c */ /* 0x001fe2000bf05070 */
[----:B------:R-:W-:-:S03]  /*04d0*/  IMAD R54, R69, UR11, RZ ;  /* 0x0000000b45367c24 */ /* 0x000fc6000f8e02ff */
[----:B------:R-:W-:Y:S02]  /*04e0*/  UISETP.NE.AND.EX UP0, UPT, UR13, URZ, UPT, UP0 ;  /* 0x000000ff0d00728c */ /* 0x000fe4000bf05300 */
[----:B------:R-:W-:Y:S02]  /*04f0*/  SHF.R.S32.HI R55, RZ, 0x1f, R54 ;  /* 0x0000001fff377819 */ /* 0x000fe40000011436 */
[----:B------:R-:W-:Y:S02]  /*0500*/  ISETP.NE.AND P1, PT, RZ, UR10, PT ;  /* 0x0000000aff007c0c */ /* 0x000fe4000bf25270 */
[----:B------:R-:W-:Y:S02]  /*0510*/  LEA.HI R55, R55, R54, RZ, 0x2 ;  /* 0x0000003637377211 */ /* 0x000fe400078f10ff */
[----:B------:R-:W-:Y:S02]  /*0520*/  MOV R73, 0x3f800000 ;  /* 0x3f80000000497802 */ /* 0x000fe40000000f00 */
[----:B------:R-:W-:-:S02]  /*0530*/  LEA.HI.SX32 R87, R55, R70, 0x1e ;  /* 0x0000004637577211 */ /* 0x000fc400078ff2ff */
[----:B----4-:R-:W-:Y:S02]  /*0540*/  @P0 SHF.L.U32 R73, R52, 0x10, RZ ;  /* 0x0000001034490819 */ /* 0x010fe400000006ff */
[----:B--2---:R-:W-:Y:S01]  /*0550*/  FSEL R86, R48, RZ, !P1 ;  /* 0x000000ff30567208 */ /* 0x004fe20004800000 */
[----:B-1----:R-:W-:Y:S06]  /*0560*/  BRA.U UP0, `(.L_x_1462) ;  /* 0x0000000500f47547 */ /* 0x002fec000b800000 */
        /* <DEDUP_REMOVED lines=12> */
[----:B------:R-:W3:Y:S02]  /*0630*/  LDG.E.64 R54, desc[UR8][R54.64] ;  /* 0x0000000836367981 */ /* 0x000ee4000c1e1b00 */
[----:B------:R-:W-:Y:S02]  /*0640*/  IMAD.WIDE.U32 R82, R84, 0x8, R82 ;  /* 0x0000000854527825 */ /* 0x000fe400078e0052 */
[----:B------:R-:W3:Y:S04]  /*0650*/  LDG.E.64 R80, desc[UR8][R80.64] ;  /* 0x0000000850507981 */ /* 0x000ee8000c1e1b00 */
[----:B------:R-:W3:Y:S01]  /*0660*/  LDG.E.64 R82, desc[UR8][R82.64] ;  /* 0x0000000852527981 */ /* 0x000ee2000c1e1b00 */
[----:B--2---:R-:W-:-:S02]  /*0670*/  SHF.R.U64 R88, R48, 0x10, R49 ;  /* 0x0000001030587819 */ /* 0x004fc40000001231 */
[----:B------:R-:W-:Y:S02]  /*0680*/  SHF.R.U32.HI R119, RZ, 0x10, R49 ;  /* 0x00000010ff777819 */ /* 0x000fe40000011631 */
[----:B------:R-:W-:Y:S02]  /*0690*/  SHF.L.U32 R109, R49, 0x10, RZ ;  /* 0x00000010316d7819 */ /* 0x000fe400000006ff */
[----:B------:R-:W-:Y:S02]  /*06a0*/  SHF.L.U32 R49, R88, 0x10, RZ ;  /* 0x0000001058317819 */ /* 0x000fe400000006ff */
[----:B----4-:R-:W-:Y:S01]  /*06b0*/  SHF.R.U32.HI R99, RZ, 0x10, R53 ;  /* 0x00000010ff637819 */ /* 0x010fe20000011635 */
[----:B------:R-:W-:Y:S01]  /*06c0*/  FADD.FTZ R109, -R86, R109 ;  /* 0x0000006d566d7221 */ /* 0x000fe20000010100 */
[----:B------:R-:W-:Y:S01]  /*06d0*/  SHF.L.U32 R97, R48, 0x10, RZ ;  /* 0x0000001030617819 */ /* 0x000fe200000006ff */
[----:B------:R-:W-:Y:S01]  /*06e0*/  FADD.FTZ R111, -R86, R49 ;  /* 0x00000031566f7221 */ /* 0x000fe20000010100 */
[----:B------:R-:W-:Y:S01]  /*06f0*/  SHF.L.U32 R99, R99, 0x10, RZ ;  /* 0x0000001063637819 */ /* 0x000fe200000006ff */
[----:B-----5:R-:W-:Y:S01]  /*0700*/  FMUL.FTZ R106, R72, R109 ;  /* 0x0000006d486a7220 */ /* 0x020fe20000410000 */
[----:B---3--:R-:W-:Y:S01]  /*0710*/  SHF.R.U64 R107, R50, 0x10, R51 ;  /* 0x00000010326b7819 */ /* 0x008fe20000001233 */
[----:B------:R-:W-:Y:S01]  /*0720*/  FADD.FTZ R97, -R86, R97 ;  /* 0x0000006156617221 */ /* 0x000fe20000010100 */
[----:B------:R-:W-:Y:S01]  /*0730*/  SHF.R.U64 R116, R54, 0x10, R55 ;  /* 0x0000001036747819 */ /* 0x000fe20000001237 */
[----:B------:R-:W-:Y:S01]  /*0740*/  FADD.FTZ R49, -R86, R99 ;  /* 0x0000006356317221 */ /* 0x000fe20000010100 */
[----:B------:R-:W-:Y:S01]  /*0750*/  SHF.L.U32 R99, R54, 0x10, RZ ;  /* 0x0000001036637819 */ /* 0x000fe200000006ff */
[C---:B------:R-:W-:Y:S01]  /*0760*/  FMUL.FTZ R111, R72.reuse, R111 ;  /* 0x0000006f486f7220 */ /* 0x040fe20000410000 */
[----:B------:R-:W-:Y:S01]  /*0770*/  SHF.R.U32.HI R48, RZ, 0x10, R51 ;  /* 0x00000010ff307819 */ /* 0x000fe20000011633 */
[----:B------:R-:W-:Y:S01]  /*0780*/  FMUL.FTZ R88, R72, R49 ;  /* 0x0000003148587220 */ /* 0x000fe20000410000 */
[----:B------:R-:W-:Y:S01]  /*0790*/  SHF.L.U32 R51, R51, 0x10, RZ ;  /* 0x0000001033337819 */ /* 0x000fe200000006ff */
[----:B------:R-:W-:Y:S01]  /*07a0*/  FMUL.FTZ R113, R36, R99 ;  /* 0x0000006324717220 */ /* 0x000fe20000410000 */
[----:B------:R-:W-:-:S02]  /*07b0*/  SHF.L.U32 R116, R116, 0x10, RZ ;  /* 0x0000001074747819 */ /* 0x000fc400000006ff */
[C---:B------:R-:W-:Y:S02]  /*07c0*/  SHF.R.U64 R112, R80.reuse, 0x10, R81 ;  /* 0x0000001050707819 */ /* 0x040fe40000001251 */
[----:B------:R-:W-:Y:S01]  /*07d0*/  SHF.L.U32 R103, R80, 0x10, RZ ;  /* 0x0000001050677819 */ /* 0x000fe200000006ff */
[----:B------:R-:W-:Y:S01]  /*07e0*/  FMUL.FTZ R80, R72, R97 ;  /* 0x0000006148507220 */ /* 0x000fe20000410000 */
[----:B------:R-:W-:Y:S01]  /*07f0*/  SHF.R.U64 R91, R52, 0x10, R53 ;  /* 0x00000010345b7819 */ /* 0x000fe20000001235 */
[----:B------:R-:W-:Y:S01]  /*0800*/  FMUL.FTZ R108, R37, R116 ;  /* 0x00000074256c7220 */ /* 0x000fe20000410000 */
[----:B------:R-:W-:Y:S01]  /*0810*/  SHF.L.U32 R89, R53, 0x10, RZ ;  /* 0x0000001035597819 */ /* 0x000fe200000006ff */
[----:B------:R-:W-:Y:S01]  /*0820*/  FADD.FTZ R53, -R86, R51 ;  /* 0x0000003356357221 */ /* 0x000fe20000010100 */
[----:B------:R-:W-:Y:S01]  /*0830*/  SHF.R.U32.HI R114, RZ, 0x10, R55 ;  /* 0x00000010ff727819 */ /* 0x000fe20000011637 */
[----:B------:R-:W-:Y:S01]  /*0840*/  FMUL.FTZ R49, R80, R99 ;  /* 0x0000006350317220 */ /* 0x000fe20000410000 */
[----:B------:R-:W-:Y:S01]  /*0850*/  SHF.L.U32 R101, R55, 0x10, RZ ;  /* 0x0000001037657819 */ /* 0x000fe200000006ff */
[----:B------:R-:W-:Y:S01]  /*0860*/  FADD.FTZ R55, RZ, R113 ;  /* 0x00000071ff377221 */ /* 0x000fe20000010000 */
[----:B------:R-:W-:Y:S01]  /*0870*/  SHF.L.U32 R119, R119, 0x10, RZ ;  /* 0x0000001077777819 */ /* 0x000fe200000006ff */
[----:B------:R-:W-:Y:S01]  /*0880*/  FMUL.FTZ R102, R72, R53 ;  /* 0x0000003548667220 */ /* 0x000fe20000410000 */
[----:B------:R-:W-:Y:S01]  /*0890*/  SHF.L.U32 R51, R48, 0x10, RZ ;  /* 0x0000001030337819 */ /* 0x000fe200000006ff */
[----:B------:R-:W-:Y:S01]  /*08a0*/  FFMA.FTZ R48, R80, R113, RZ ;  /* 0x0000007150307223 */ /* 0x000fe200000100ff */
[----:B------:R-:W-:Y:S01]  /*08b0*/  SHF.L.U32 R114, R114, 0x10, RZ ;  /* 0x0000001072727819 */ /* 0x000fe200000006ff */
[----:B------:R-:W-:Y:S01]  /*08c0*/  FMUL.FTZ R104, R38, R101 ;  /* 0x0000006526687220 */ /* 0x000fe20000410000 */
[----:B------:R-:W-:Y:S01]  /*08d0*/  SHF.L.U32 R93, R50, 0x10, RZ ;  /* 0x00000010325d7819 */ /* 0x000fe200000006ff */
[----:B------:R-:W-:Y:S01]  /*08e0*/  FADD.FTZ R55, R55, R108 ;  /* 0x0000006c37377221 */ /* 0x000fe20000010000 */
[----:B------:R-:W-:Y:S01]  /*08f0*/  SHF.R.U64 R110, R82, 0x10, R83 ;  /* 0x00000010526e7819 */ /* 0x000fe20000001253 */
[C---:B------:R-:W-:Y:S01]  /*0900*/  FADD.FTZ R119, -R86.reuse, R119 ;  /* 0x0000007756777221 */ /* 0x040fe20000010100 */
[----:B------:R-:W-:Y:S01]  /*0910*/  SHF.R.U32.HI R115, RZ, 0x10, R83 ;  /* 0x00000010ff737819 */ /* 0x000fe20000011653 */
[----:B------:R-:W-:Y:S01]  /*0920*/  FMUL.FTZ R100, R39, R114 ;  /* 0x0000007227647220 */ /* 0x000fe20000410000 */
[----:B------:R-:W-:Y:S01]  /*0930*/  SHF.L.U32 R118, R83, 0x10, RZ ;  /* 0x0000001053767819 */ /* 0x000fe200000006ff */
[----:B------:R-:W-:Y:S01]  /*0940*/  FFMA.FTZ R83, R111, R108, R48 ;  /* 0x0000006c6f537223 */ /* 0x000fe20000010030 */
[----:B------:R-:W-:Y:S01]  /*0950*/  SHF.L.U32 R107, R107, 0x10, RZ ;  /* 0x000000106b6b7819 */ /* 0x000fe200000006ff */
[----:B------:R-:W-:Y:S01]  /*0960*/  FADD.FTZ R55, R55, R104 ;  /* 0x0000006837377221 */ /* 0x000fe20000010000 */
[----:B------:R-:W-:Y:S01]  /*0970*/  FADD.FTZ R93, -R86, R93 ;  /* 0x0000005d565d7221 */ /* 0x000fe20000010100 */
[----:B------:R-:W-:Y:S01]  /*0980*/  FMUL.FTZ R109, R72, R119 ;  /* 0x00000077486d7220 */ /* 0x000fe20000410000 */
[----:B------:R-:W-:Y:S01]  /*0990*/  FFMA.FTZ R48, R106, R104, R83 ;  /* 0x000000686a307223 */ /* 0x000fe20000010053 */
[----:B------:R-:W-:Y:S01]  /*09a0*/  SHF.R.U32.HI R117, RZ, 0x10, R81 ;  /* 0x00000010ff757819 */ /* 0x000fe20000011651 */
[----:B------:R-:W-:Y:S01]  /*09b0*/  FADD.FTZ R50, R55, R100 ;  /* 0x0000006437327221 */ /* 0x000fe20000010000 */
[----:B------:R-:W-:Y:S01]  /*09c0*/  SHF.L.U32 R105, R81, 0x10, RZ ;  /* 0x0000001051697819 */ /* 0x000fe200000006ff */
[----:B------:R-:W-:Y:S01]  /*09d0*/  FMUL.FTZ R81, R40, R103 ;  /* 0x0000006728517220 */ /* 0x000fe20000410000 */
[----:B------:R-:W-:Y:S01]  /*09e0*/  SHF.L.U32 R112, R112, 0x10, RZ ;  /* 0x0000001070707819 */ /* 0x000fe200000006ff */
[----:B------:R-:W-:Y:S01]  /*09f0*/  FADD.FTZ R107, -R86, R107 ;  /* 0x0000006b566b7221 */ /* 0x000fe20000010100 */
[----:B------:R-:W-:Y:S01]  /*0a00*/  SHF.L.U32 R94, R82, 0x10, RZ ;  /* 0x00000010525e7819 */ /* 0x000fe200000006ff */
[----:B------:R-:W-:Y:S01]  /*0a10*/  FMUL.FTZ R82, R72, R93 ;  /* 0x0000005d48527220 */ /* 0x000fe20000410000 */
[----:B------:R-:W-:Y:S01]  /*0a20*/  FFMA.FTZ R55, R109, R100, R48 ;  /* 0x000000646d377223 */ /* 0x000fe20000010030 */
[----:B------:R-:W-:Y:S01]  /*0a30*/  FMUL.FTZ R98, R41, R112 ;  /* 0x0000007029627220 */ /* 0x000fe20000410000 */
[----:B------:R-:W-:Y:S01]  /*0a40*/  FADD.FTZ R83, R50, R81 ;  /* 0x0000005132537221 */ /* 0x000fe20000010000 */
[----:B------:R-:W-:Y:S01]  /*0a50*/  FMUL.FTZ R107, R72, R107 ;  /* 0x0000006b486b7220 */ /* 0x000fe20000410000 */
[----:B------:R-:W-:Y:S01]  /*0a60*/  FFMA.FTZ R48, R82, R81, R55 ;  /* 0x0000005152307223 */ /* 0x000fe20000010037 */
        /* <DEDUP_REMOVED lines=8> */
[----:B------:R-:W-:Y:S01]  /*0af0*/  FADD.FTZ R50, R50, R97 ;  /* 0x0000006132327221 */ /* 0x000fe20000010000 */
[----:B------:R-:W-:Y:S01]  /*0b00*/  FADD.FTZ R95, -R86, R95 ;  /* 0x0000005f565f7221 */ /* 0x000fe20000010100 */
[----:B------:R-:W-:Y:S01]  /*0b10*/  FMUL.FTZ R96, R72, R51 ;  /* 0x0000003348607220 */ /* 0x000fe20000410000 */
[----:B------:R-:W-:Y:S01]  /*0b20*/  FFMA.FTZ R53, R102, R97, R53 ;  /* 0x0000006166357223 */ /* 0x000fe20000010035 */
[C---:B------:R-:W-:Y:S01]  /*0b30*/  FADD.FTZ R89, -R86.reuse, R89 ;  /* 0x0000005956597221 */ /* 0x040fe20000010100 */
[----:B------:R-:W-:Y:S01]  /*0b40*/  FADD.FTZ R91, -R86, R91 ;  /* 0x0000005b565b7221 */ /* 0x000fe20000010100 */
[----:B------:R-:W-:Y:S01]  /*0b50*/  SHF.L.U32 R110, R110, 0x10, RZ ;  /* 0x000000106e6e7819 */ /* 0x000fe200000006ff */
[----:B------:R-:W-:Y:S01]  /*0b60*/  FMUL.FTZ R86, R44, R94 ;  /* 0x0000005e2c567220 */ /* 0x000fe20000410000 */
[----:B------:R-:W-:Y:S01]  /*0b70*/  FADD.FTZ R51, R50, R83 ;  /* 0x0000005332337221 */ /* 0x000fe20000010000 */
        /* <DEDUP_REMOVED lines=28> */
.L_x_1462:
        /* <DEDUP_REMOVED lines=23> */
[----:B---3--:R-:W-:-:S02]  /*0eb0*/  SHF.R.U64 R88, R48, 0x10, R49 ;  /* 0x0000001030587819 */ /* 0x008fc40000001231 */
[----:B----4-:R-:W-:Y:S02]  /*0ec0*/  SHF.R.U64 R89, R50, 0x10, R51 ;  /* 0x0000001032597819 */ /* 0x010fe40000001233 */
[----:B------:R-:W-:Y:S02]  /*0ed0*/  SHF.L.U32 R99, R53, 0x10, RZ ;  /* 0x0000001035637819 */ /* 0x000fe400000006ff */
[C-C-:B------:R-:W-:Y:S02]  /*0ee0*/  SHF.R.U64 R90, R52.reuse, 0x10, R53.reuse ;  /* 0x00000010345a7819 */ /* 0x140fe40000001235 */
[----:B------:R-:W-:Y:S02]  /*0ef0*/  SHF.L.U32 R95, R52, 0x10, RZ ;  /* 0x00000010345f7819 */ /* 0x000fe400000006ff */
[----:B------:R-:W-:Y:S02]  /*0f00*/  SHF.R.U32.HI R52, RZ, 0x10, R53 ;  /* 0x00000010ff347819 */ /* 0x000fe40000011635 */
[----:B------:R-:W-:-:S02]  /*0f10*/  SHF.L.U32 R97, R48, 0x10, RZ ;  /* 0x0000001030617819 */ /* 0x000fc400000006ff */
[----:B------:R-:W-:Y:S02]  /*0f20*/  SHF.R.U32.HI R48, RZ, 0x10, R49 ;  /* 0x00000010ff307819 */ /* 0x000fe40000011631 */
[----:B------:R-:W-:Y:S02]  /*0f30*/  SHF.L.U32 R109, R49, 0x10, RZ ;  /* 0x00000010316d7819 */ /* 0x000fe400000006ff */
[----:B------:R-:W-:Y:S01]  /*0f40*/  SHF.L.U32 R107, R89, 0x10, RZ ;  /* 0x00000010596b7819 */ /* 0x000fe200000006ff */
[----:B------:R-:W-:Y:S01]  /*0f50*/  FADD.FTZ R89, -R86, R99 ;  /* 0x0000006356597221 */ /* 0x000fe20000010100 */
[----:B------:R-:W-:Y:S02]  /*0f60*/  SHF.L.U32 R49, R88, 0x10, RZ ;  /* 0x0000001058317819 */ /* 0x000fe400000006ff */
[----:B------:R-:W-:-:S03]  /*0f70*/  SHF.L.U32 R99, R52, 0x10, RZ ;  /* 0x0000001034637819 */ /* 0x000fc600000006ff */
[----:B------:R-:W-:Y:S01]  /*0f80*/  FADD.FTZ R111, -R86, R49 ;  /* 0x00000031566f7221 */ /* 0x000fe20000010100 */
[----:B------:R-:W-:Y:S01]  /*0f90*/  SHF.R.U64 R116, R54, 0x10, R55 ;  /* 0x0000001036747819 */ /* 0x000fe20000001237 */
[----:B------:R-:W-:Y:S01]  /*0fa0*/  FADD.FTZ R49, -R86, R99 ;  /* 0x0000006356317221 */ /* 0x000fe20000010100 */
[----:B------:R-:W-:Y:S01]  /*0fb0*/  SHF.L.U32 R99, R54, 0x10, RZ ;  /* 0x0000001036637819 */ /* 0x000fe200000006ff */
[----:B------:R-:W-:Y:S01]  /*0fc0*/  FADD.FTZ R97, -R86, R97 ;  /* 0x0000006156617221 */ /* 0x000fe20000010100 */
[----:B------:R-:W-:Y:S02]  /*0fd0*/  SHF.L.U32 R116, R116, 0x10, RZ ;  /* 0x0000001074747819 */ /* 0x000fe400000006ff */
[----:B------:R-:W-:Y:S01]  /*0fe0*/  SHF.R.U64 R112, R80, 0x10, R81 ;  /* 0x0000001050707819 */ /* 0x000fe20000001251 */
[----:B------:R-:W-:Y:S01]  /*0ff0*/  FMUL.FTZ R113, R36, R99 ;  /* 0x0000006324717220 */ /* 0x000fe20000410000 */
[----:B------:R-:W-:Y:S01]  /*1000*/  SHF.L.U32 R103, R80, 0x10, RZ ;  /* 0x0000001050677819 */ /* 0x000fe200000006ff */
[----:B-----5:R-:W-:Y:S01]  /*1010*/  FMUL.FTZ R80, R72, R97 ;  /* 0x0000006148507220 */ /* 0x020fe20000410000 */
[----:B------:R-:W-:Y:S01]  /*1020*/  SHF.R.U32.HI R114, RZ, 0x10, R55 ;  /* 0x00000010ff727819 */ /* 0x000fe20000011637 */
[----:B------:R-:W-:Y:S01]  /*1030*/  FMUL.FTZ R108, R37, R116 ;  /* 0x00000074256c7220 */ /* 0x000fe20000410000 */
[----:B------:R-:W-:Y:S01]  /*1040*/  SHF.L.U32 R101, R55, 0x10, RZ ;  /* 0x0000001037657819 */ /* 0x000fe200000006ff */
[----:B------:R-:W-:Y:S01]  /*1050*/  FADD.FTZ R55, RZ, R113 ;  /* 0x00000071ff377221 */ /* 0x000fe20000010000 */
[----:B------:R-:W-:Y:S01]  /*1060*/  SHF.L.U32 R119, R48, 0x10, RZ ;  /* 0x0000001030777819 */ /* 0x000fe200000006ff */
[----:B------:R-:W-:Y:S01]  /*1070*/  FADD.FTZ R109, -R86, R109 ;  /* 0x0000006d566d7221 */ /* 0x000fe20000010100 */
[----:B------:R-:W-:Y:S01]  /*1080*/  FMUL.FTZ R111, R72, R111 ;  /* 0x0000006f486f7220 */ /* 0x000fe20000410000 */
[----:B------:R-:W-:Y:S01]  /*1090*/  FFMA.FTZ R48, R80, R113, RZ ;  /* 0x0000007150307223 */ /* 0x000fe200000100ff */
[----:B------:R-:W-:Y:S01]  /*10a0*/  SHF.L.U32 R93, R50, 0x10, RZ ;  /* 0x00000010325d7819 */ /* 0x000fe200000006ff */
[----:B------:R-:W-:Y:S01]  /*10b0*/  FMUL.FTZ R104, R38, R101 ;  /* 0x0000006526687220 */ /* 0x000fe20000410000 */
[----:B------:R-:W-:Y:S01]  /*10c0*/  SHF.L.U32 R114, R114, 0x10, RZ ;  /* 0x0000001072727819 */ /* 0x000fe200000006ff */
[----:B------:R-:W-:Y:S01]  /*10d0*/  FADD.FTZ R55, R55, R108 ;  /* 0x0000006c37377221 */ /* 0x000fe20000010000 */
[----:B------:R-:W-:Y:S01]  /*10e0*/  SHF.R.U32.HI R50, RZ, 0x10, R51 ;  /* 0x00000010ff327819 */ /* 0x000fe20000011633 */
[----:B------:R-:W-:Y:S01]  /*10f0*/  FADD.FTZ R119, -R86, R119 ;  /* 0x0000007756777221 */ /* 0x000fe20000010100 */
[--C-:B------:R-:W-:Y:S01]  /*1100*/  SHF.R.U64 R110, R82, 0x10, R83.reuse ;  /* 0x00000010526e7819 */ /* 0x100fe20000001253 */
[----:B------:R-:W-:Y:S01]  /*1110*/  FMUL.FTZ R106, R72, R109 ;  /* 0x0000006d486a7220 */ /* 0x000fe20000410000 */
[----:B------:R-:W-:-:S02]  /*1120*/  SHF.R.U32.HI R115, RZ, 0x10, R83 ;  /* 0x00000010ff737819 */ /* 0x000fc40000011653 */
[----:B------:R-:W-:Y:S01]  /*1130*/  SHF.L.U32 R118, R83, 0x10, RZ ;  /* 0x0000001053767819 */ /* 0x000fe200000006ff */
[----:B------:R-:W-:Y:S01]  /*1140*/  FFMA.FTZ R83, R111, R108, R48 ;  /* 0x0000006c6f537223 */ /* 0x000fe20000010030 */
[----:B------:R-:W-:Y:S01]  /*1150*/  SHF.L.U32 R51, R51, 0x10, RZ ;  /* 0x0000001033337819 */ /* 0x000fe200000006ff */
[----:B------:R-:W-:Y:S01]  /*1160*/  FMUL.FTZ R100, R39, R114 ;  /* 0x0000007227647220 */ /* 0x000fe20000410000 */
[----:B------:R-:W-:Y:S01]  /*1170*/  FADD.FTZ R55, R55, R104 ;  /* 0x0000006837377221 */ /* 0x000fe20000010000 */
[----:B------:R-:W-:Y:S01]  /*1180*/  FADD.FTZ R93, -R86, R93 ;  /* 0x0000005d565d7221 */ /* 0x000fe20000010100 */
[----:B------:R-:W-:Y:S01]  /*1190*/  FMUL.FTZ R109, R72, R119 ;  /* 0x00000077486d7220 */ /* 0x000fe20000410000 */
[----:B------:R-:W-:Y:S01]  /*11a0*/  FFMA.FTZ R48, R106, R104, R83 ;  /* 0x000000686a307223 */ /* 0x000fe20000010053 */
[----:B------:R-:W-:Y:S01]  /*11b0*/  FADD.FTZ R53, -R86, R51 ;  /* 0x0000003356357221 */ /* 0x000fe20000010100 */
[----:B------:R-:W-:Y:S01]  /*11c0*/  SHF.L.U32 R51, R50, 0x10, RZ ;  /* 0x0000001032337819 */ /* 0x000fe200000006ff */
[----:B------:R-:W-:Y:S01]  /*11d0*/  FADD.FTZ R50, R55, R100 ;  /* 0x0000006437327221 */ /* 0x000fe20000010000 */
[----:B------:R-:W-:-:S02]  /*11e0*/  SHF.R.U32.HI R117, RZ, 0x10, R81 ;  /* 0x00000010ff757819 */ /* 0x000fc40000011651 */
        /* <DEDUP_REMOVED lines=13> */
[----:B------:R-:W-:Y:S01]  /*12c0*/  FMUL.FTZ R102, R72, R53 ;  /* 0x0000003548667220 */ /* 0x000fe20000410000 */
        /* <DEDUP_REMOVED lines=22> */
[C---:B------:R-:W-:Y:S01]  /*1430*/  FMUL.FTZ R89, R72.reuse, R89 ;  /* 0x0000005948597220 */ /* 0x040fe20000410000 */
        /* <DEDUP_REMOVED lines=19> */
.L_x_1463:
[----:B------:R-:W-:Y:S01]  /*1570*/  FADD.FTZ R0, R49, R0 ;  /* 0x0000000031007221 */ /* 0x000fe20000010000 */
[----:B------:R-:W-:Y:S01]  /*1580*/  FADD.FTZ R3, R122, R3 ;  /* 0x000000037a037221 */ /* 0x000fe20000010000 */
[----:B------:R-:W0:Y:S01]  /*1590*/  SHFL.DOWN PT, R49, R48, 0x10, 0x1f ;  /* 0x0a001f0030317f89 */ /* 0x000e2200000e0000 */
[----:B------:R-:W-:Y:S01]  /*15a0*/  FADD.FTZ R2, R123, R2 ;  /* 0x000000027b027221 */ /* 0x000fe20000010000 */
[----:B------:R-:W-:Y:S01]  /*15b0*/  FADD.FTZ R4, R125, R4 ;  /* 0x000000047d047221 */ /* 0x000fe20000010000 */
[----:B------:R-:W-:Y:S01]  /*15c0*/  ISETP.NE.AND P2, PT, R71, RZ, PT ;  /* 0x000000ff4700720c */ /* 0x000fe20003f45270 */
[----:B------:R-:W1:Y:S01]  /*15d0*/  SHFL.DOWN PT, R122, R55, 0x10, 0x1f ;  /* 0x0a001f00377a7f89 */ /* 0x000e6200000e0000 */
[----:B------:R-:W-:Y:S01]  /*15e0*/  BSSY.RECONVERGENT B0, `(.L_x_1464) ;  /* 0x000001d000007945 */ /* 0x000fe20003800200 */
[----:B0-----:R-:W-:Y:S01]  /*15f0*/  FADD.FTZ R49, R49, R48 ;  /* 0x0000003031317221 */ /* 0x001fe20000010000 */
[----:B-1----:R-:W-:-:S04]  /*1600*/  FADD.FTZ R122, R122, R55 ;  /* 0x000000377a7a7221 */ /* 0x002fc80000010000 */
[----:B------:R-:W0:Y:S04]  /*1610*/  SHFL.DOWN PT, R124, R49, 0x8, 0x1f ;  /* 0x09001f00317c7f89 */ /* 0x000e2800000e0000 */
[----:B------:R-:W1:Y:S01]  /*1620*/  SHFL.DOWN PT, R123, R122, 0x8, 0x1f ;  /* 0x09001f007a7b7f89 */ /* 0x000e6200000e0000 */
[----:B0-----:R-:W-:Y:S01]  /*1630*/  FADD.FTZ R124, R49, R124 ;  /* 0x0000007c317c7221 */ /* 0x001fe20000010000 */
[----:B-1----:R-:W-:-:S04]  /*1640*/  FADD.FTZ R123, R122, R123 ;  /* 0x0000007b7a7b7221 */ /* 0x002fc80000010000 */
[----:B------:R-:W0:Y:S02]  /*1650*/  SHFL.DOWN PT, R125, R124, 0x4, 0x1f ;  /* 0x08801f007c7d7f89 */ /* 0x000e2400000e0000 */
[----:B0-----:R-:W-:Y:S02]  /*1660*/  FADD.FTZ R124, R124, R125 ;  /* 0x0000007d7c7c7221 */ /* 0x001fe40000010000 */
        /* <DEDUP_REMOVED lines=20> */
.L_x_1465:
[----:B------:R-:W-:Y:S05]  /*17b0*/  BSYNC.RECONVERGENT B0 ;  /* 0x0000000000007941 */ /* 0x000fea0003800200 */
.L_x_1464:
        /* <DEDUP_REMOVED lines=52> */
[----:B------:R-:W-:Y:S01]  /*1b00*/  FFMA.FTZ R102, R105, R102, R94 ;  /* 0x0000006669667223 */ /* 0x000fe2000001005e */
[C---:B------:R-:W-:Y:S01]  /*1b10*/  FMUL.FTZ R48, R72.reuse, R113 ;  /* 0x0000007148307220 */ /* 0x040fe20000410000 */
[----:B------:R-:W-:Y:S01]  /*1b20*/  FADD.FTZ R109, -R109, R100 ;  /* 0x000000646d6d7221 */ /* 0x000fe20000010100 */
[----:B------:R-:W-:Y:S01]  /*1b30*/  FMUL.FTZ R114, R72, R111 ;  /* 0x0000006f48727220 */ /* 0x000fe20000410000 */
[----:B------:R-:W0:Y:S01]  /*1b40*/  LDC.64 R52, c[0x0][0x390] ;  /* 0x0000e400ff347b82 */ /* 0x000e220000000a00 */
[----:B------:R-:W-:Y:S01]  /*1b50*/  FMUL.FTZ R117, R48, R73 ;  /* 0x0000004930757220 */ /* 0x000fe20000410000 */
[----:B------:R-:W-:Y:S01]  /*1b60*/  FMUL.FTZ R48, R72, R49 ;  /* 0x0000003148307220 */ /* 0x000fe20000410000 */
[----:B------:R-:W-:Y:S01]  /*1b70*/  FADD.FTZ R49, -R102, R97 ;  /* 0x0000006166317221 */ /* 0x000fe20000010100 */
[C-C-:B------:R-:W-:Y:S01]  /*1b80*/  FFMA.FTZ R107, R105.reuse, R107, R94.reuse ;  /* 0x0000006b696b7223 */ /* 0x140fe2000001005e */
[----:B------:R-:W-:Y:S01]  /*1b90*/  FMUL.FTZ R100, R72, R109 ;  /* 0x0000006d48647220 */ /* 0x000fe20000410000 */
[----:B------:R-:W-:Y:S01]  /*1ba0*/  FFMA.FTZ R96, R105, R96, R94 ;  /* 0x0000006069607223 */ /* 0x000fe2000001005e */
[-C--:B------:R-:W-:Y:S01]  /*1bb0*/  FMUL.FTZ R114, R114, R73.reuse ;  /* 0x0000004972727220 */ /* 0x080fe20000410000 */
[----:B------:R-:W-:Y:S01]  /*1bc0*/  FMUL.FTZ R115, R48, R73 ;  /* 0x0000004930737220 */ /* 0x000fe20000410000 */
[----:B------:R-:W-:Y:S01]  /*1bd0*/  FMUL.FTZ R54, R72, R49 ;  /* 0x0000003148367220 */ /* 0x000fe20000410000 */
[----:B------:R-:W-:Y:S01]  /*1be0*/  FADD.FTZ R107, -R107, R98 ;  /* 0x000000626b6b7221 */ /* 0x000fe20000010100 */
[----:B------:R-:W-:Y:S01]  /*1bf0*/  FMUL.FTZ R100, R100, R73 ;  /* 0x0000004964647220 */ /* 0x000fe20000410000 */
[----:B------:R-:W-:Y:S01]  /*1c00*/  FADD.FTZ R49, -R96, R83 ;  /* 0x0000005360317221 */ /* 0x000fe20000010100 */
[----:B------:R-:W-:Y:S01]  /*1c10*/  FFMA.FTZ R82, R105, R82, R94 ;  /* 0x0000005269527223 */ /* 0x000fe2000001005e */
[----:B------:R-:W-:Y:S01]  /*1c20*/  FMUL.FTZ R50, R25, R114 ;  /* 0x0000007219327220 */ /* 0x000fe20000410000 */
[----:B------:R-:W-:Y:S01]  /*1c30*/  FMUL.FTZ R80, R26, R115 ;  /* 0x000000731a507220 */ /* 0x000fe20000410000 */
[----:B------:R-:W-:Y:S01]  /*1c40*/  FMUL.FTZ R104, R72, R107 ;  /* 0x0000006b48687220 */ /* 0x000fe20000410000 */
[----:B------:R-:W-:Y:S01]  /*1c50*/  FMUL.FTZ R101, R54, R73 ;  /* 0x0000004936657220 */ /* 0x000fe20000410000 */
[----:B------:R-:W-:Y:S01]  /*1c60*/  FMUL.FTZ R48, R27, R100 ;  /* 0x000000641b307220 */ /* 0x000fe20000410000 */
[----:B------:R-:W-:Y:S01]  /*1c70*/  FMUL.FTZ R102, R72, R49 ;  /* 0x0000003148667220 */ /* 0x000fe20000410000 */
[----:B------:R-:W1:Y:S01]  /*1c80*/  LDC.64 R54, c[0x0][0x468] ;  /* 0x00011a00ff367b82 */ /* 0x000e620000000a00 */
[----:B------:R-:W-:Y:S01]  /*1c90*/  FADD.FTZ R81, -R82, R81 ;  /* 0x0000005152517221 */ /* 0x000fe20000010100 */
[----:B------:R-:W-:Y:S01]  /*1ca0*/  FMUL.FTZ R99, R24, R117 ;  /* 0x0000007518637220 */ /* 0x000fe20000410000 */
[----:B------:R-:W-:Y:S01]  /*1cb0*/  F2F.BF16.F32 R50, R50 ;  /* 0x0000003200327304 */ /* 0x000fe20000202000 */
[-C--:B------:R-:W-:Y:S01]  /*1cc0*/  FMUL.FTZ R104, R104, R73.reuse ;  /* 0x0000004968687220 */ /* 0x080fe20000410000 */
[----:B------:R-:W-:Y:S01]  /*1cd0*/  FMUL.FTZ R102, R102, R73 ;  /* 0x0000004966667220 */ /* 0x000fe20000410000 */
[----:B------:R-:W-:Y:S01]  /*1ce0*/  FMUL.FTZ R82, R72, R81 ;  /* 0x0000005148527220 */ /* 0x000fe20000410000 */
[----:B------:R-:W-:Y:S01]  /*1cf0*/  FMUL.FTZ R96, R30, R101 ;  /* 0x000000651e607220 */ /* 0x000fe20000410000 */
[----:B------:R-:W-:Y:S01]  /*1d00*/  FMUL.FTZ R51, R29, R104 ;  /* 0x000000681d337220 */ /* 0x000fe20000410000 */
[----:B------:R-:W-:Y:S01]  /*1d10*/  FMUL.FTZ R108, R31, R102 ;  /* 0x000000661f6c7220 */ /* 0x000fe20000410000 */
[----:B------:R-:W-:Y:S01]  /*1d20*/  FMUL.FTZ R103, R82, R73 ;  /* 0x0000004952677220 */ /* 0x000fe20000410000 */
[----:B------:R-:W-:Y:S03]  /*1d30*/  F2F.BF16.F32 R80, R80 ;  /* 0x0000005000507304 */ /* 0x000fe60000202000 */
[----:B------:R-:W-:-:S05]  /*1d40*/  FMUL.FTZ R98, R28, R103 ;  /* 0x000000671c627220 */ /* 0x000fca0000410000 */
[----:B------:R0:W2:Y:S08]  /*1d50*/  F2F.BF16.F32 R97, R48 ;  /* 0x0000003000617304 */ /* 0x0000b00000202000 */
[----:B------:R-:W3:Y:S01]  /*1d60*/  F2F.BF16.F32 R99, R99 ;  /* 0x0000006300637304 */ /* 0x000ee20000202000 */
[----:B0-----:R-:W-:-:S07]  /*1d70*/  IMAD.WIDE.U32 R48, R87, 0x8, R52 ;  /* 0x0000000857307825 */ /* 0x001fce00078e0034 */
[----:B------:R0:W-:Y:S01]  /*1d80*/  F2F.BF16.F32 R83, R51 ;  /* 0x0000003300537304 */ /* 0x0001e20000202000 */
[----:B--2---:R-:W-:Y:S01]  /*1d90*/  PRMT R97, R80, 0x5410, R97 ;  /* 0x0000541050617816 */ /* 0x004fe20000000061 */
[----:B------:R-:W2:Y:S06]  /*1da0*/  LDG.E.64 R48, desc[UR8][R48.64] ;  /* 0x0000000830307981 */ /* 0x000eac000c1e1b00 */
[----:B------:R1:W-:Y:S01]  /*1db0*/  F2F.BF16.F32 R106, R96 ;  /* 0x00000060006a7304 */ /* 0x0003e20000202000 */
[----:B0-----:R-:W-:-:S07]  /*1dc0*/  IMAD.WIDE.U32 R50, R50, 0x10000, RZ ;  /* 0x0001000032327825 */ /* 0x001fce00078e00ff */
[----:B------:R-:W0:Y:S01]  /*1dd0*/  F2F.BF16.F32 R109, R108 ;  /* 0x0000006c006d7304 */ /* 0x000e220000202000 */
[----:B------:R-:W-:-:S07]  /*1de0*/  LOP3.LUT R81, R97, R51, RZ, 0xfc, !PT ;  /* 0x0000003361517212 */ /* 0x000fce00078efcff */
[----:B------:R4:W5:Y:S01]  /*1df0*/  F2F.BF16.F32 R107, R98 ;  /* 0x00000062006b7304 */ /* 0x0009620000202000 */
[----:B---3--:R-:W-:Y:S01]  /*1e00*/  LOP3.LUT R80, R50, R99, RZ, 0xfc, !PT ;  /* 0x0000006332507212 */ /* 0x008fe200078efcff */
[----:B-1----:R-:W-:-:S04]  /*1e10*/  IMAD.WIDE.U32 R96, R87, 0x8, R54 ;  /* 0x0000000857607825 */ /* 0x002fc800078e0036 */
[----:B------:R-:W-:Y:S01]  /*1e20*/  IMAD.WIDE.U32 R50, R85, 0x8, R52 ;  /* 0x0000000855327825 */ /* 0x000fe200078e0034 */
[----:B0-----:R-:W-:-:S03]  /*1e30*/  PRMT R109, R106, 0x5410, R109 ;  /* 0x000054106a6d7816 */ /* 0x001fc6000000006d */
[----:B------:R-:W-:Y:S01]  /*1e40*/  IMAD.WIDE.U32 R82, R83, 0x10000, RZ ;  /* 0x0001000053527825 */ /* 0x000fe200078e00ff */
[----:B------:R0:W-:Y:S03]  /*1e50*/  STG.E.64 desc[UR8][R96.64], R80 ;  /* 0x0000005060007986 */ /* 0x0001e6000c101b08 */
[----:B----4-:R-:W-:Y:S01]  /*1e60*/  IMAD.WIDE.U32 R98, R85, 0x8, R54 ;  /* 0x0000000855627825 */ /* 0x010fe200078e0036 */
[----:B------:R-:W3:Y:S01]  /*1e70*/  LDG.E.64 R50, desc[UR8][R50.64] ;  /* 0x0000000832327981 */ /* 0x000ee2000c1e1b00 */
[----:B------:R-:W-:Y:S02]  /*1e80*/  LOP3.LUT R83, R109, R83, RZ, 0xfc, !PT ;  /* 0x000000536d537212 */ /* 0x000fe400078efcff */
[----:B-----5:R-:W-:Y:S01]  /*1e90*/  LOP3.LUT R82, R82, R107, RZ, 0xfc, !PT ;  /* 0x0000006b52527212 */ /* 0x020fe200078efcff */
[----:B------:R-:W-:-:S04]  /*1ea0*/  IMAD.WIDE.U32 R52, R84, 0x8, R52 ;  /* 0x0000000854347825 */ /* 0x000fc800078e0034 */
[----:B------:R1:W-:Y:S04]  /*1eb0*/  STG.E.64 desc[UR8][R98.64], R82 ;  /* 0x0000005262007986 */ /* 0x0003e8000c101b08 */
[----:B------:R-:W4:Y:S01]  /*1ec0*/  LDG.E.64 R52, desc[UR8][R52.64] ;  /* 0x0000000834347981 */ /* 0x000f22000c1e1b00 */
[C-C-:B------:R-:W-:Y:S01]  /*1ed0*/  FFMA.FTZ R91, R105.reuse, R91, R94.reuse ;  /* 0x0000005b695b7223 */ /* 0x140fe2000001005e */
[----:B------:R-:W-:-:S03]  /*1ee0*/  FFMA.FTZ R89, R105, R89, R94 ;  /* 0x0000005969597223 */ /* 0x000fc6000001005e */
[----:B------:R-:W-:Y:S01]  /*1ef0*/  FADD.FTZ R91, -R91, R90 ;  /* 0x0000005a5b5b7221 */ /* 0x000fe20000010100 */
[----:B------:R-:W-:Y:S01]  /*1f00*/  FFMA.FTZ R90, R105, R88, R94 ;  /* 0x00000058695a7223 */ /* 0x000fe2000001005e */
[----:B------:R-:W-:Y:S01]  /*1f10*/  FADD.FTZ R89, -R89, R92 ;  /* 0x0000005c59597221 */ /* 0x000fe20000010100 */
[----:B------:R-:W-:Y:S02]  /*1f20*/  FFMA.FTZ R95, R105, R95, R94 ;  /* 0x0000005f695f7223 */ /* 0x000fe4000001005e */
[----:B------:R-:W-:Y:S01]  /*1f30*/  FADD.FTZ R93, -R90, R93 ;  /* 0x0000005d5a5d7221 */ /* 0x000fe20000010100 */
[C---:B0-----:R-:W-:Y:S01]  /*1f40*/  FMUL.FTZ R80, R72.reuse, R91 ;  /* 0x0000005b48507220 */ /* 0x041fe20000410000 */
[C---:B------:R-:W-:Y:S01]  /*1f50*/  FMUL.FTZ R88, R72.reuse, R89 ;  /* 0x0000005948587220 */ /* 0x040fe20000410000 */
[----:B------:R-:W-:Y:S01]  /*1f60*/  FADD.FTZ R95, -R95, R86 ;  /* 0x000000565f5f7221 */ /* 0x000fe20000010100 */
[----:B-1----:R-:W-:Y:S01]  /*1f70*/  FMUL.FTZ R82, R72, R93 ;  /* 0x0000005d48527220 */ /* 0x002fe20000410000 */
[-C--:B------:R-:W-:Y:S01]  /*1f80*/  FMUL.FTZ R80, R80, R73.reuse ;  /* 0x0000004950507220 */ /* 0x080fe20000410000 */
[----:B------:R-:W-:Y:S01]  /*1f90*/  FMUL.FTZ R81, R88, R73 ;  /* 0x0000004958517220 */ /* 0x000fe20000410000 */
[----:B------:R-:W-:Y:S01]  /*1fa0*/  FMUL.FTZ R72, R72, R95 ;  /* 0x0000005f48487220 */ /* 0x000fe20000410000 */
[----:B------:R-:W-:Y:S01]  /*1fb0*/  FMUL.FTZ R82, R82, R73 ;  /* 0x0000004952527220 */ /* 0x000fe20000410000 */
[----:B------:R-:W-:Y:S01]  /*1fc0*/  FMUL.FTZ R85, R33, R80 ;  /* 0x0000005021557220 */ /* 0x000fe20000410000 */
[----:B------:R-:W-:Y:S01]  /*1fd0*/  FMUL.FTZ R88, R34, R81 ;  /* 0x0000005122587220 */ /* 0x000fe20000410000 */
[----:B------:R-:W-:Y:S01]  /*1fe0*/  FMUL.FTZ R83, R72, R73 ;  /* 0x0000004948537220 */ /* 0x000fe20000410000 */
[----:B------:R-:W-:-:S03]  /*1ff0*/  FMUL.FTZ R89, R35, R82 ;  /* 0x0000005223597220 */ /* 0x000fc60000410000 */
[----:B------:R-:W-:Y:S01]  /*2000*/  FMUL.FTZ R87, R32, R83 ;  /* 0x0000005320577220 */ /* 0x000fe20000410000 */
[----:B------:R-:W0:Y:S08]  /*2010*/  F2F.BF16.F32 R85, R85 ;  /* 0x0000005500557304 */ /* 0x000e300000202000 */
[----:B------:R-:W-:Y:S08]  /*2020*/  F2F.BF16.F32 R88, R88 ;  /* 0x0000005800587304 */ /* 0x000ff00000202000 */
[----:B------:R-:W1:Y:S08]  /*2030*/  F2F.BF16.F32 R89, R89 ;  /* 0x0000005900597304 */ /* 0x000e700000202000 */
[----:B------:R-:W5:Y:S01]  /*2040*/  F2F.BF16.F32 R87, R87 ;  /* 0x0000005700577304 */ /* 0x000f620000202000 */
[----:B0-----:R-:W-:Y:S01]  /*2050*/  IMAD.WIDE.U32 R72, R85, 0x10000, RZ ;  /* 0x0001000055487825 */ /* 0x001fe200078e00ff */
[----:B-1----:R-:W-:-:S03]  /*2060*/  PRMT R85, R88, 0x5410, R89 ;  /* 0x0000541058557816 */ /* 0x002fc60000000059 */
[----:B------:R-:W-:Y:S01]  /*2070*/  IMAD.WIDE.U32 R54, R84, 0x8, R54 ;  /* 0x0000000854367825 */ /* 0x000fe200078e0036 */
[----:B------:R-:W-:Y:S02]  /*2080*/  LOP3.LUT R73, R85, R73, RZ, 0xfc, !PT ;  /* 0x0000004955497212 */ /* 0x000fe400078efcff */
[----:B-----5:R-:W-:-:S05]  /*2090*/  LOP3.LUT R72, R72, R87, RZ, 0xfc, !PT ;  /* 0x0000005748487212 */ /* 0x020fca00078efcff */
[----:B------:R0:W-:Y:S01]  /*20a0*/  STG.E.64 desc[UR8][R54.64], R72 ;  /* 0x0000004836007986 */ /* 0x0001e2000c101b08 */
[--C-:B--2---:R-:W-:Y:S02]  /*20b0*/  SHF.R.U64 R90, R48, 0x10, R49.reuse ;  /* 0x00000010305a7819 */ /* 0x104fe40000001231 */
[----:B------:R-:W-:Y:S02]  /*20c0*/  SHF.L.U32 R86, R49, 0x10, RZ ;  /* 0x0000001031567819 */ /* 0x000fe400000006ff */
[----:B------:R-:W-:Y:S02]  /*20d0*/  SHF.L.U32 R85, R90, 0x10, RZ ;  /* 0x000000105a557819 */ /* 0x000fe400000006ff */
[----:B------:R-:W-:Y:S02]  /*20e0*/  SHF.R.U32.HI R49, RZ, 0x10, R49 ;  /* 0x00000010ff317819 */ /* 0x000fe40000011631 */
[----:B------:R-:W-:Y:S01]  /*20f0*/  SHF.L.U32 R48, R48, 0x10, RZ ;  /* 0x0000001030307819 */ /* 0x000fe200000006ff */
[----:B------:R-:W-:Y:S01]  /*2100*/  FMUL.FTZ R114, R114, R85 ;  /* 0x0000005572727220 */ /* 0x000fe20000410000 */
[----:B------:R-:W-:-:S03]  /*2110*/  SHF.L.U32 R49, R49, 0x10, RZ ;  /* 0x0000001031317819 */ /* 0x000fc600000006ff */
[----:B------:R-:W-:Y:S02]  /*2120*/  FMUL.FTZ R117, R117, R48 ;  /* 0x0000003075757220 */ /* 0x000fe40000410000 */
[----:B------:R-:W-:Y:S01]  /*2130*/  FMUL.FTZ R100, R100, R49 ;  /* 0x0000003164647220 */ /* 0x000fe20000410000 */
[----:B------:R-:W-:Y:S01]  /*2140*/  FMUL.FTZ R115, R115, R86 ;  /* 0x0000005673737220 */ /* 0x000fe20000410000 */
[C-C-:B---3--:R-:W-:Y:S02]  /*2150*/  SHF.R.U64 R85, R50.reuse, 0x10, R51.reuse ;  /* 0x0000001032557819 */ /* 0x148fe40000001233 */
[----:B------:R-:W-:Y:S02]  /*2160*/  SHF.L.U32 R50, R50, 0x10, RZ ;  /* 0x0000001032327819 */ /* 0x000fe400000006ff */
[----:B------:R-:W-:Y:S02]  /*2170*/  SHF.L.U32 R48, R51, 0x10, RZ ;  /* 0x0000001033307819 */ /* 0x000fe400000006ff */
[----:B------:R-:W-:Y:S01]  /*2180*/  SHF.R.U32.HI R49, RZ, 0x10, R51 ;  /* 0x00000010ff317819 */ /* 0x000fe20000011633 */
[----:B------:R-:W-:-:S02]  /*2190*/  FMUL.FTZ R103, R103, R50 ;  /* 0x0000003267677220 */ /* 0x000fc40000410000 */
[----:B------:R-:W-:Y:S01]  /*21a0*/  FMUL.FTZ R101, R101, R48 ;  /* 0x0000003065657220 */ /* 0x000fe20000410000 */
[C-C-:B----4-:R-:W-:Y:S02]  /*21b0*/  SHF.R.U64 R51, R52.reuse, 0x10, R53.reuse ;  /* 0x0000001034337819 */ /* 0x150fe40000001235 */
[----:B------:R-:W-:Y:S02]  /*21c0*/  SHF.R.U32.HI R50, RZ, 0x10, R53 ;  /* 0x00000010ff327819 */ /* 0x000fe40000011635 */
[----:B------:R-:W-:Y:S02]  /*21d0*/  SHF.L.U32 R48, R53, 0x10, RZ ;  /* 0x0000001035307819 */ /* 0x000fe400000006ff */
[----:B------:R-:W-:Y:S02]  /*21e0*/  SHF.L.U32 R85, R85, 0x10, RZ ;  /* 0x0000001055557819 */ /* 0x000fe400000006ff */
[----:B------:R-:W-:Y:S02]  /*21f0*/  SHF.L.U32 R49, R49, 0x10, RZ ;  /* 0x0000001031317819 */ /* 0x000fe400000006ff */
[----:B------:R-:W-:-:S02]  /*2200*/  SHF.L.U32 R52, R52, 0x10, RZ ;  /* 0x0000001034347819 */ /* 0x000fc400000006ff */
        /* <DEDUP_REMOVED lines=8> */
[----:B0-----:R-:W-:Y:S06]  /*2290*/  BRA `(.L_x_1468) ;  /* 0x0000001c00cc7947 */ /* 0x001fec0003800000 */
.L_x_1467:
        /* <DEDUP_REMOVED lines=8> */
[C---:B------:R-:W-:Y:S01]  /*2320*/  FMUL.FTZ R52, R72.reuse, R49 ;  /* 0x0000003148347220 */ /* 0x040fe20000410000 */
[----:B------:R-:W-:Y:S01]  /*2330*/  FADD.FTZ R109, -R109, R100 ;  /* 0x000000646d6d7221 */ /* 0x000fe20000010100 */
[----:B------:R-:W-:Y:S01]  /*2340*/  FMUL.FTZ R114, R72, R111 ;  /* 0x0000006f48727220 */ /* 0x000fe20000410000 */
[----:B------:R-:W-:Y:S01]  /*2350*/  FADD.FTZ R113, -R80, R113 ;  /* 0x0000007150717221 */ /* 0x000fe20000010100 */
[----:B------:R0:W-:Y:S01]  /*2360*/  F2F.BF16.F32 R50, R52 ;  /* 0x0000003400327304 */ /* 0x0001e20000202000 */
[----:B------:R-:W-:Y:S01]  /*2370*/  FADD.FTZ R97, -R102, R97 ;  /* 0x0000006166617221 */ /* 0x000fe20000010100 */
[----:B------:R-:W-:Y:S01]  /*2380*/  FADD.FTZ R49, -R96, R83 ;  /* 0x0000005360317221 */ /* 0x000fe20000010100 */
[C-C-:B------:R-:W-:Y:S01]  /*2390*/  FFMA.FTZ R82, R105.reuse, R82, R94.reuse ;  /* 0x0000005269527223 */ /* 0x140fe2000001005e */
[----:B------:R-:W-:Y:S01]  /*23a0*/  FMUL.FTZ R115, R52, R73 ;  /* 0x0000004934737220 */ /* 0x000fe20000410000 */
[C---:B------:R-:W-:Y:S01]  /*23b0*/  FMUL.FTZ R104, R72.reuse, R109 ;  /* 0x0000006d48687220 */ /* 0x040fe20000410000 */
[----:B------:R-:W-:Y:S01]  /*23c0*/  FFMA.FTZ R107, R105, R107, R94 ;  /* 0x0000006b696b7223 */ /* 0x000fe2000001005e */
[C---:B------:R-:W-:Y:S01]  /*23d0*/  FMUL.FTZ R54, R72.reuse, R113 ;  /* 0x0000007148367220 */ /* 0x040fe20000410000 */
[----:B------:R1:W2:Y:S01]  /*23e0*/  F2F.BF16.F32 R48, R114 ;  /* 0x0000007200307304 */ /* 0x0002a20000202000 */
[----:B0-----:R-:W0:Y:S01]  /*23f0*/  LDC.64 R52, c[0x0][0x390] ;  /* 0x0000e400ff347b82 */ /* 0x001e220000000a00 */
[C---:B------:R-:W-:Y:S01]  /*2400*/  FMUL.FTZ R80, R72.reuse, R97 ;  /* 0x0000006148507220 */ /* 0x040fe20000410000 */
[----:B------:R-:W-:Y:S01]  /*2410*/  FMUL.FTZ R110, R72, R49 ;  /* 0x00000031486e7220 */ /* 0x000fe20000410000 */
[----:B------:R-:W-:Y:S01]  /*2420*/  FADD.FTZ R81, -R82, R81 ;  /* 0x0000005152517221 */ /* 0x000fe20000010100 */
[----:B------:R-:W-:Y:S01]  /*2430*/  FADD.FTZ R107, -R107, R98 ;  /* 0x000000626b6b7221 */ /* 0x000fe20000010100 */
[----:B------:R-:W-:Y:S01]  /*2440*/  FMUL.FTZ R117, R54, R73 ;  /* 0x0000004936757220 */ /* 0x000fe20000410000 */
[----:B------:R-:W-:Y:S01]  /*2450*/  FMUL.FTZ R103, R26, R115 ;  /* 0x000000731a677220 */ /* 0x000fe20000410000 */
[----:B------:R3:W4:Y:S01]  /*2460*/  F2F.BF16.F32 R101, R104 ;  /* 0x0000006800657304 */ /* 0x0007220000202000 */
[----:B-1----:R-:W-:Y:S01]  /*2470*/  FMUL.FTZ R114, R114, R73 ;  /* 0x0000004972727220 */ /* 0x002fe20000410000 */
[C---:B------:R-:W-:Y:S01]  /*2480*/  FMUL.FTZ R106, R72.reuse, R81 ;  /* 0x00000051486a7220 */ /* 0x040fe20000410000 */
[----:B------:R-:W-:Y:S01]  /*2490*/  FMUL.FTZ R112, R72, R107 ;  /* 0x0000006b48707220 */ /* 0x000fe20000410000 */
[----:B------:R-:W-:Y:S01]  /*24a0*/  FMUL.FTZ R111, R80, R73 ;  /* 0x00000049506f7220 */ /* 0x000fe20000410000 */
[----:B------:R-:W-:Y:S01]  /*24b0*/  FMUL.FTZ R98, R25, R114 ;  /* 0x0000007219627220 */ /* 0x000fe20000410000 */
[----:B------:R-:W-:Y:S01]  /*24c0*/  FMUL.FTZ R99, R24, R117 ;  /* 0x0000007518637220 */ /* 0x000fe20000410000 */
[-C--:B------:R-:W-:Y:S01]  /*24d0*/  FMUL.FTZ R113, R106, R73.reuse ;  /* 0x000000496a717220 */ /* 0x080fe20000410000 */
[----:B------:R1:W-:Y:S01]  /*24e0*/  F2F.BF16.F32 R82, R110 ;  /* 0x0000006e00527304 */ /* 0x0003e20000202000 */
[----:B---3--:R-:W-:Y:S01]  /*24f0*/  FMUL.FTZ R104, R104, R73 ;  /* 0x0000004968687220 */ /* 0x008fe20000410000 */
[----:B------:R-:W-:Y:S01]  /*2500*/  FMUL.FTZ R100, R30, R111 ;  /* 0x0000006f1e647220 */ /* 0x000fe20000410000 */
[----:B--2---:R-:W-:-:S04]  /*2510*/  IMAD.WIDE.U32 R48, R48, 0x10000, RZ ;  /* 0x0001000030307825 */ /* 0x004fc800078e00ff */
[----:B------:R-:W-:Y:S01]  /*2520*/  FMUL.FTZ R96, R27, R104 ;  /* 0x000000681b607220 */ /* 0x000fe20000410000 */
[----:B----4-:R-:W-:Y:S01]  /*2530*/  PRMT R101, R50, 0x5410, R101 ;  /* 0x0000541032657816 */ /* 0x010fe20000000065 */
[----:B------:R2:W3:Y:S01]  /*2540*/  F2F.BF16.F32 R51, R54 ;  /* 0x0000003600337304 */ /* 0x0004e20000202000 */
[----:B-1----:R-:W-:-:S07]  /*2550*/  FMUL.FTZ R110, R110, R73 ;  /* 0x000000496e6e7220 */ /* 0x002fce0000410000 */
[----:B------:R1:W-:Y:S01]  /*2560*/  F2F.BF16.F32 R83, R80 ;  /* 0x0000005000537304 */ /* 0x0003e20000202000 */
[----:B--2---:R-:W2:Y:S01]  /*2570*/  LDC.64 R54, c[0x0][0x468] ;  /* 0x00011a00ff367b82 */ /* 0x004ea20000000a00 */
[----:B------:R-:W-:-:S06]  /*2580*/  FMUL.FTZ R121, R31, R110 ;  /* 0x0000006e1f797220 */ /* 0x000fcc0000410000 */
[----:B------:R4:W-:Y:S01]  /*2590*/  F2F.BF16.F32 R102, R112 ;  /* 0x0000007000667304 */ /* 0x0009e20000202000 */
[----:B-1----:R-:W1:Y:S07]  /*25a0*/  LDC.64 R80, c[0x0][0x478] ;  /* 0x00011e00ff507b82 */ /* 0x002e6e0000000a00 */
[----:B------:R-:W5:Y:S01]  /*25b0*/  F2F.BF16.F32 R98, R98 ;  /* 0x0000006200627304 */ /* 0x000f620000202000 */
[----:B----4-:R-:W-:Y:S01]  /*25c0*/  FMUL.FTZ R112, R112, R73 ;  /* 0x0000004970707220 */ /* 0x010fe20000410000 */
[----:B------:R-:W-:Y:S01]  /*25d0*/  FMUL.FTZ R119, R28, R113 ;  /* 0x000000711c777220 */ /* 0x000fe20000410000 */
[----:B------:R-:W-:-:S02]  /*25e0*/  LOP3.LUT R97, R101, R49, RZ, 0xfc, !PT ;  /* 0x0000003165617212 */ /* 0x000fc400078efcff */
[----:B------:R-:W-:-:S03]  /*25f0*/  FMUL.FTZ R107, R29, R112 ;  /* 0x000000701d6b7220 */ /* 0x000fc60000410000 */
[----:B------:R-:W-:Y:S08]  /*2600*/  F2F.BF16.F32 R103, R103 ;  /* 0x0000006700677304 */ /* 0x000ff00000202000 */
[----:B------:R3:W4:Y:S08]  /*2610*/  F2F.BF16.F32 R108, R96 ;  /* 0x00000060006c7304 */ /* 0x0007300000202000 */
[----:B------:R-:W2:Y:S01]  /*2620*/  F2F.BF16.F32 R99, R99 ;  /* 0x0000006300637304 */ /* 0x000ea20000202000 */
[----:B---3--:R-:W-:Y:S01]  /*2630*/  LOP3.LUT R96, R48, R51, RZ, 0xfc, !PT ;  /* 0x0000003330607212 */ /* 0x008fe200078efcff */
[----:B0-----:R-:W-:-:S04]  /*2640*/  IMAD.WIDE.U32 R48, R87, 0x8, R52 ;  /* 0x0000000857307825 */ /* 0x001fc800078e0034 */
[----:B-----5:R-:W-:Y:S01]  /*2650*/  IMAD.WIDE.U32 R50, R98, 0x10000, RZ ;  /* 0x0001000062327825 */ /* 0x020fe200078e00ff */
[----:B----4-:R-:W-:Y:S01]  /*2660*/  PRMT R103, R103, 0x5410, R108 ;  /* 0x0000541067677816 */ /* 0x010fe2000000006c */
[----:B------:R-:W-:Y:S01]  /*2670*/  F2F.BF16.F32 R100, R100 ;  /* 0x0000006400647304 */ /* 0x000fe20000202000 */
[----:B------:R-:W3:Y:S07]  /*2680*/  LDG.E.64 R48, desc[UR8][R48.64] ;  /* 0x0000000830307981 */ /* 0x000eee000c1e1b00 */
[----:B------:R-:W0:Y:S08]  /*2690*/  F2F.BF16.F32 R121, R121 ;  /* 0x0000007900797304 */ /* 0x000e300000202000 */
[----:B------:R-:W-:Y:S08]  /*26a0*/  F2F.BF16.F32 R109, R106 ;  /* 0x0000006a006d7304 */ /* 0x000ff00000202000 */
[----:B------:R-:W4:Y:S01]  /*26b0*/  F2F.BF16.F32 R106, R107 ;  /* 0x0000006b006a7304 */ /* 0x000f220000202000 */
[----:B------:R-:W-:-:S07]  /*26c0*/  PRMT R123, R83, 0x5410, R82 ;  /* 0x00005410537b7816 */ /* 0x000fce0000000052 */
[----:B------:R-:W5:Y:S01]  /*26d0*/  F2F.BF16.F32 R119, R119 ;  /* 0x0000007700777304 */ /* 0x000f620000202000 */
[----:B--2---:R-:W-:Y:S01]  /*26e0*/  LOP3.LUT R82, R50, R99, RZ, 0xfc, !PT ;  /* 0x0000006332527212 */ /* 0x004fe200078efcff */
[----:B-1----:R-:W-:Y:S01]  /*26f0*/  IMAD.WIDE.U32 R98, R87, 0x8, R80 ;  /* 0x0000000857627825 */ /* 0x002fe200078e0050 */
[----:B------:R-:W-:Y:S02]  /*2700*/  LOP3.LUT R83, R103, R51, RZ, 0xfc, !PT ;  /* 0x0000003367537212 */ /* 0x000fe400078efcff */
[----:B0-----:R-:W-:Y:S01]  /*2710*/  PRMT R121, R100, 0x5410, R121 ;  /* 0x0000541064797816 */ /* 0x001fe20000000079 */
[----:B------:R-:W-:-:S04]  /*2720*/  IMAD.WIDE.U32 R100, R87, 0x8, R54 ;  /* 0x0000000857647825 */ /* 0x000fc800078e0036 */
[----:B------:R-:W-:-:S04]  /*2730*/  IMAD.WIDE.U32 R102, R102, 0x10000, RZ ;  /* 0x0001000066667825 */ /* 0x000fc800078e00ff */
[----:B------:R-:W-:Y:S01]  /*2740*/  IMAD.WIDE.U32 R50, R85, 0x8, R52 ;  /* 0x0000000855327825 */ /* 0x000fe200078e0034 */
[----:B------:R0:W-:Y:S03]  /*2750*/  STG.E.64 desc[UR8][R98.64], R96 ;  /* 0x0000006062007986 */ /* 0x0001e6000c101b08 */
[----:B----4-:R-:W-:Y:S01]  /*2760*/  IMAD.WIDE.U32 R106, R106, 0x10000, RZ ;  /* 0x000100006a6a7825 */ /* 0x010fe200078e00ff */
[----:B------:R1:W-:Y:S01]  /*2770*/  STG.E.64 desc[UR8][R100.64], R82 ;  /* 0x0000005264007986 */ /* 0x0003e2000c101b08 */
[----:B------:R-:W-:Y:S02]  /*2780*/  LOP3.LUT R102, R102, R109, RZ, 0xfc, !PT ;  /* 0x0000006d66667212 */ /* 0x000fe400078efcff */
[----:B------:R-:W-:Y:S01]  /*2790*/  LOP3.LUT R103, R123, R103, RZ, 0xfc, !PT ;  /* 0x000000677b677212 */ /* 0x000fe200078efcff */
[----:B------:R-:W2:Y:S01]  /*27a0*/  LDG.E.64 R50, desc[UR8][R50.64] ;  /* 0x0000000832327981 */ /* 0x000ea2000c1e1b00 */
[----:B------:R-:W-:Y:S01]  /*27b0*/  IMAD.WIDE.U32 R108, R85, 0x8, R80 ;  /* 0x00000008556c7825 */ /* 0x000fe200078e0050 */
[----:B------:R-:W-:-:S02]  /*27c0*/  LOP3.LUT R107, R121, R107, RZ, 0xfc, !PT ;  /* 0x0000006b796b7212 */ /* 0x000fc400078efcff */
[----:B-----5:R-:W-:Y:S01]  /*27d0*/  LOP3.LUT R106, R106, R119, RZ, 0xfc, !PT ;  /* 0x000000776a6a7212 */ /* 0x020fe200078efcff */
[----:B------:R-:W-:-:S04]  /*27e0*/  IMAD.WIDE.U32 R52, R84, 0x8, R52 ;  /* 0x0000000854347825 */ /* 0x000fc800078e0034 */
[----:B0-----:R-:W-:Y:S01]  /*27f0*/  IMAD.WIDE.U32 R96, R85, 0x8, R54 ;  /* 0x0000000855607825 */ /* 0x001fe200078e0036 */
[----:B------:R0:W-:Y:S04]  /*2800*/  STG.E.64 desc[UR8][R108.64], R102 ;  /* 0x000000666c007986 */ /* 0x0001e8000c101b08 */
[----:B------:R-:W-:Y:S04]  /*2810*/  STG.E.64 desc[UR8][R96.64], R106 ;  /* 0x0000006a60007986 */ /* 0x000fe8000c101b08 */
[----:B------:R-:W4:Y:S01]  /*2820*/  LDG.E.64 R52, desc[UR8][R52.64] ;  /* 0x0000000834347981 */ /* 0x000f22000c1e1b00 */
        /* <DEDUP_REMOVED lines=9> */
[C---:B------:R-:W-:Y:S01]  /*28c0*/  FMUL.FTZ R98, R72.reuse, R89 ;  /* 0x0000005948627220 */ /* 0x040fe20000410000 */
[C---:B-1----:R-:W-:Y:S01]  /*28d0*/  FMUL.FTZ R100, R72.reuse, R93 ;  /* 0x0000005d48647220 */ /* 0x042fe20000410000 */
[----:B------:R-:W-:Y:S01]  /*28e0*/  FMUL.FTZ R72, R72, R95 ;  /* 0x0000005f48487220 */ /* 0x000fe20000410000 */
[-C--:B------:R-:W-:Y:S01]  /*28f0*/  FMUL.FTZ R88, R92, R73.reuse ;  /* 0x000000495c587220 */ /* 0x080fe20000410000 */
[-C--:B------:R-:W-:Y:S01]  /*2900*/  FMUL.FTZ R85, R98, R73.reuse ;  /* 0x0000004962557220 */ /* 0x080fe20000410000 */
[----:B------:R-:W-:Y:S01]  /*2910*/  FMUL.FTZ R86, R100, R73 ;  /* 0x0000004964567220 */ /* 0x000fe20000410000 */
[----:B------:R-:W1:Y:S01]  /*2920*/  F2F.BF16.F32 R82, R92 ;  /* 0x0000005c00527304 */ /* 0x000e620000202000 */
[----:B------:R-:W-:Y:S01]  /*2930*/  FMUL.FTZ R93, R33, R88 ;  /* 0x00000058215d7220 */ /* 0x000fe20000410000 */
[----:B------:R-:W-:Y:S01]  /*2940*/  FMUL.FTZ R94, R34, R85 ;  /* 0x00000055225e7220 */ /* 0x000fe20000410000 */
[----:B------:R-:W-:Y:S01]  /*2950*/  FMUL.FTZ R95, R35, R86 ;  /* 0x00000056235f7220 */ /* 0x000fe20000410000 */
[----:B------:R-:W-:-:S04]  /*2960*/  FMUL.FTZ R87, R72, R73 ;  /* 0x0000004948577220 */ /* 0x000fc80000410000 */
[----:B------:R-:W-:Y:S01]  /*2970*/  F2F.BF16.F32 R83, R98 ;  /* 0x0000006200537304 */ /* 0x000fe20000202000 */
[----:B------:R-:W-:-:S07]  /*2980*/  FMUL.FTZ R91, R32, R87 ;  /* 0x00000057205b7220 */ /* 0x000fce0000410000 */
[----:B------:R-:W5:Y:S08]  /*2990*/  F2F.BF16.F32 R90, R100 ;  /* 0x00000064005a7304 */ /* 0x000f700000202000 */
[----:B------:R1:W0:Y:S08]  /*29a0*/  F2F.BF16.F32 R89, R72 ;  /* 0x0000004800597304 */ /* 0x0002300000202000 */
[----:B------:R-:W0:Y:S08]  /*29b0*/  F2F.BF16.F32 R93, R93 ;  /* 0x0000005d005d7304 */ /* 0x000e300000202000 */
[----:B------:R-:W-:Y:S08]  /*29c0*/  F2F.BF16.F32 R94, R94 ;  /* 0x0000005e005e7304 */ /* 0x000ff00000202000 */
[----:B------:R-:W0:Y:S01]  /*29d0*/  F2F.BF16.F32 R95, R95 ;  /* 0x0000005f005f7304 */ /* 0x000e220000202000 */
[----:B-1----:R-:W-:Y:S01]  /*29e0*/  IMAD.WIDE.U32 R72, R82, 0x10000, RZ ;  /* 0x0001000052487825 */ /* 0x002fe200078e00ff */
[----:B-----5:R-:W-:-:S06]  /*29f0*/  PRMT R83, R83, 0x5410, R90 ;  /* 0x0000541053537816 */ /* 0x020fcc000000005a */
[----:B------:R-:W1:Y:S01]  /*2a00*/  F2F.BF16.F32 R91, R91 ;  /* 0x0000005b005b7304 */ /* 0x000e620000202000 */
[----:B------:R-:W-:Y:S02]  /*2a10*/  LOP3.LUT R83, R83, R73, RZ, 0xfc, !PT ;  /* 0x0000004953537212 */ /* 0x000fe400078efcff */
[----:B0-----:R-:W-:Y:S01]  /*2a20*/  LOP3.LUT R82, R72, R89, RZ, 0xfc, !PT ;  /* 0x0000005948527212 */ /* 0x001fe200078efcff */
[----:B------:R-:W-:Y:S01]  /*2a30*/  IMAD.WIDE.U32 R72, R93, 0x10000, RZ ;  /* 0x000100005d487825 */ /* 0x000fe200078e00ff */
[----:B------:R-:W-:-:S03]  /*2a40*/  PRMT R93, R94, 0x5410, R95 ;  /* 0x000054105e5d7816 */ /* 0x000fc6000000005f */
[----:B------:R-:W-:Y:S01]  /*2a50*/  IMAD.WIDE.U32 R80, R84, 0x8, R80 ;  /* 0x0000000854507825 */ /* 0x000fe200078e0050 */
[----:B------:R-:W-:-:S03]  /*2a60*/  LOP3.LUT R73, R93, R73, RZ, 0xfc, !PT ;  /* 0x000000495d497212 */ /* 0x000fc600078efcff */
[----:B------:R-:W-:Y:S01]  /*2a70*/  IMAD.WIDE.U32 R54, R84, 0x8, R54 ;  /* 0x0000000854367825 */ /* 0x000fe200078e0036 */
[----:B-1----:R-:W-:Y:S01]  /*2a80*/  LOP3.LUT R72, R72, R91, RZ, 0xfc, !PT ;  /* 0x0000005b48487212 */ /* 0x002fe200078efcff */
[----:B------:R0:W-:Y:S04]  /*2a90*/  STG.E.64 desc[UR8][R80.64], R82 ;  /* 0x0000005250007986 */ /* 0x0001e8000c101b08 */
[----:B------:R1:W-:Y:S01]  /*2aa0*/  STG.E.64 desc[UR8][R54.64], R72 ;  /* 0x0000004836007986 */ /* 0x0003e2000c101b08 */
[----:B---3--:R-:W-:Y:S02]  /*2ab0*/  SHF.R.U64 R89, R48, 0x10, R49 ;  /* 0x0000001030597819 */ /* 0x008fe40000001231 */
[----:B------:R-:W-:Y:S02]  /*2ac0*/  SHF.L.U32 R90, R49, 0x10, RZ ;  /* 0x00000010315a7819 */ /* 0x000fe400000006ff */
[----:B------:R-:W-:-:S02]  /*2ad0*/  SHF.L.U32 R89, R89, 0x10, RZ ;  /* 0x0000001059597819 */ /* 0x000fc400000006ff */
[----:B------:R-:W-:Y:S02]  /*2ae0*/  SHF.R.U32.HI R49, RZ, 0x10, R49 ;  /* 0x00000010ff317819 */ /* 0x000fe40000011631 */
[----:B------:R-:W-:Y:S01]  /*2af0*/  SHF.L.U32 R48, R48, 0x10, RZ ;  /* 0x0000001030307819 */ /* 0x000fe200000006ff */
[----:B------:R-:W-:Y:S01]  /*2b00*/  FMUL.FTZ R114, R114, R89 ;  /* 0x0000005972727220 */ /* 0x000fe20000410000 */
[----:B------:R-:W-:-:S03]  /*2b10*/  SHF.L.U32 R49, R49, 0x10, RZ ;  /* 0x0000001031317819 */ /* 0x000fc600000006ff */
[----:B------:R-:W-:Y:S02]  /*2b20*/  FMUL.FTZ R117, R117, R48 ;  /* 0x0000003075757220 */ /* 0x000fe40000410000 */
[----:B------:R-:W-:Y:S01]  /*2b30*/  FMUL.FTZ R100, R104, R49 ;  /* 0x0000003168647220 */ /* 0x000fe20000410000 */
[----:B------:R-:W-:Y:S01]  /*2b40*/  FMUL.FTZ R115, R115, R90 ;  /* 0x0000005a73737220 */ /* 0x000fe20000410000 */
[C-C-:B--2---:R-:W-:Y:S02]  /*2b50*/  SHF.R.U64 R89, R50.reuse, 0x10, R51.reuse ;  /* 0x0000001032597819 */ /* 0x144fe40000001233 */
[----:B------:R-:W-:Y:S02]  /*2b60*/  SHF.L.U32 R50, R50, 0x10, RZ ;  /* 0x0000001032327819 */ /* 0x000fe400000006ff */
[----:B------:R-:W-:Y:S02]  /*2b70*/  SHF.L.U32 R48, R51, 0x10, RZ ;  /* 0x0000001033307819 */ /* 0x000fe400000006ff */
[----:B------:R-:W-:Y:S01]  /*2b80*/  SHF.R.U32.HI R49, RZ, 0x10, R51 ;  /* 0x00000010ff317819 */ /* 0x000fe20000011633 */
[----:B------:R-:W-:-:S02]  /*2b90*/  FMUL.FTZ R103, R113, R50 ;  /* 0x0000003271677220 */ /* 0x000fc40000410000 */
[----:B------:R-:W-:Y:S01]  /*2ba0*/  FMUL.FTZ R101, R111, R48 ;  /* 0x000000306f657220 */ /* 0x000fe20000410000 */
[----:B------:R-:W-:Y:S02]  /*2bb0*/  SHF.L.U32 R89, R89, 0x10, RZ ;  /* 0x0000001059597819 */ /* 0x000fe400000006ff */
[----:B------:R-:W-:Y:S02]  /*2bc0*/  SHF.L.U32 R49, R49, 0x10, RZ ;  /* 0x0000001031317819 */ /* 0x000fe400000006ff */
[C-C-:B----4-:R-:W-:Y:S02]  /*2bd0*/  SHF.R.U64 R51, R52.reuse, 0x10, R53.reuse ;  /* 0x0000001034337819 */ /* 0x150fe40000001235 */
[----:B------:R-:W-:Y:S02]  /*2be0*/  SHF.R.U32.HI R50, RZ, 0x10, R53 ;  /* 0x00000010ff327819 */ /* 0x000fe40000011635 */
[----:B------:R-:W-:Y:S02]  /*2bf0*/  SHF.L.U32 R48, R53, 0x10, RZ ;  /* 0x0000001035307819 */ /* 0x000fe400000006ff */
[----:B------:R-:W-:-:S02]  /*2c00*/  SHF.L.U32 R52, R52, 0x10, RZ ;  /* 0x0000001034347819 */ /* 0x000fc400000006ff */
[----:B------:R-:W-:Y:S02]  /*2c10*/  SHF.L.U32 R51, R51, 0x10, RZ ;  /* 0x0000001033337819 */ /* 0x000fe400000006ff */
[----:B------:R-:W-:Y:S01]  /*2c20*/  SHF.L.U32 R53, R50, 0x10, RZ ;  /* 0x0000001032357819 */ /* 0x000fe200000006ff */
[----:B------:R-:W-:Y:S01]  /*2c30*/  FMUL.FTZ R104, R112, R89 ;  /* 0x0000005970687220 */ /* 0x000fe20000410000 */
[----:B------:R-:W-:Y:S01]  /*2c40*/  FMUL.FTZ R102, R110, R49 ;  /* 0x000000316e667220 */ /* 0x000fe20000410000 */
[----:B0-----:R-:W-:Y:S01]  /*2c50*/  FMUL.FTZ R83, R87, R52 ;  /* 0x0000003457537220 */ /* 0x001fe20000410000 */
[----:B------:R-:W-:Y:S01]  /*2c60*/  FMUL.FTZ R81, R85, R48 ;  /* 0x0000003055517220 */ /* 0x000fe20000410000 */
[----:B------:R-:W-:Y:S01]  /*2c70*/  FMUL.FTZ R80, R88, R51 ;  /* 0x0000003358507220 */ /* 0x000fe20000410000 */
[----:B------:R-:W-:Y:S01]  /*2c80*/  FMUL.FTZ R82, R86, R53 ;  /* 0x0000003556527220 */ /* 0x000fe20000410000 */
[----:B-1----:R-:W-:Y:S06]  /*2c90*/  BRA `(.L_x_1468) ;  /* 0x00000014004c7947 */ /* 0x002fec0003800000 */
.L_x_1466:
[----:B------:R-:W-:-:S04]  /*2ca0*/  UISETP.NE.U32.AND UP0, UPT, UR16, URZ, UPT ;  /* 0x000000ff1000728c */ /* 0x000fc8000bf05070 */
[----:B------:R-:W-:-:S09]  /*2cb0*/  UISETP.NE.AND.EX UP0, UPT, UR17, URZ, UPT, UP0 ;  /* 0x000000ff1100728c */ /* 0x000fd2000bf05300 */
[----:B------:R-:W-:Y:S05]  /*2cc0*/  BRA.U UP0, `(.L_x_1469) ;  /* 0x0000000900647547 */ /* 0x000fea000b800000 */
[----:B------:R-:W-:Y:S01]  /*2cd0*/  MOV R48, R78 ;  /* 0x0000004e00307202 */ /* 0x000fe20000000f00 */
[C-C-:B------:R-:W-:Y:S01]  /*2ce0*/  FFMA.FTZ R80, R105.reuse, R80, R94.reuse ;  /* 0x0000005069507223 */ /* 0x140fe2000001005e */
[----:B------:R-:W-:Y:S01]  /*2cf0*/  SHF.R.U64 R51, R78, 0x10, R79 ;  /* 0x000000104e337819 */ /* 0x000fe2000000124f */
[C-C-:B------:R-:W-:Y:S01]  /*2d00*/  FFMA.FTZ R111, R105.reuse, R111, R94.reuse ;  /* 0x0000006f696f7223 */ /* 0x140fe2000001005e */
[----:B------:R-:W-:Y:S01]  /*2d10*/  SHF.L.U32 R49, R48, 0x10, RZ ;  /* 0x0000001030317819 */ /* 0x000fe200000006ff */
[----:B------:R-:W-:Y:S01]  /*2d20*/  FADD.FTZ R48, -R80, R113 ;  /* 0x0000007150307221 */ /* 0x000fe20000010100 */
[----:B------:R-:W-:Y:S01]  /*2d30*/  MOV R50, R79 ;  /* 0x0000004f00327202 */ /* 0x000fe20000000f00 */
[----:B------:R-:W-:Y:S01]  /*2d40*/  FFMA.FTZ R53, R105, R106, R94 ;  /* 0x0000006a69357223 */ /* 0x000fe2000001005e */
[----:B------:R-:W-:Y:S01]  /*2d50*/  FADD.FTZ R111, -R111, R108 ;  /* 0x0000006c6f6f7221 */ /* 0x000fe20000010100 */
[----:B------:R-:W-:Y:S01]  /*2d60*/  FFMA.FTZ R48, R72, R48, R49 ;  /* 0x0000003048307223 */ /* 0x000fe20000010031 */
[----:B------:R-:W-:Y:S01]  /*2d70*/  SHF.L.U32 R49, R51, 0x10, RZ ;  /* 0x0000001033317819 */ /* 0x000fe200000006ff */
[----:B------:R-:W-:Y:S01]  /*2d80*/  FFMA.FTZ R109, R105, R109, R94 ;  /* 0x0000006d696d7223 */ /* 0x000fe2000001005e */
[----:B------:R-:W-:Y:S01]  /*2d90*/  SHF.L.U32 R51, R50, 0x10, RZ ;  /* 0x0000001032337819 */ /* 0x000fe200000006ff */
[----:B------:R-:W-:Y:S01]  /*2da0*/  FMUL.FTZ R117, R48, R73 ;  /* 0x0000004930757220 */ /* 0x000fe20000410000 */
[----:B------:R-:W-:Y:S01]  /*2db0*/  FADD.FTZ R48, -R53, R104 ;  /* 0x0000006835307221 */ /* 0x000fe20000010100 */
[C---:B------:R-:W-:Y:S01]  /*2dc0*/  FFMA.FTZ R114, R72.reuse, R111, R49 ;  /* 0x0000006f48727223 */ /* 0x040fe20000010031 */
[----:B------:R-:W-:Y:S01]  /*2dd0*/  SHF.R.U32.HI R49, RZ, 0x10, R79 ;  /* 0x00000010ff317819 */ /* 0x000fe2000001164f */
[----:B------:R-:W-:Y:S01]  /*2de0*/  FFMA.FTZ R107, R105, R107, R94 ;  /* 0x0000006b696b7223 */ /* 0x000fe2000001005e */
[----:B------:R-:W-:Y:S01]  /*2df0*/  FFMA.FTZ R48, R72, R48, R51 ;  /* 0x0000003048307223 */ /* 0x000fe20000010033 */
[----:B------:R-:W-:Y:S01]  /*2e00*/  SHF.R.U64 R51, R76, 0x10, R77 ;  /* 0x000000104c337819 */ /* 0x000fe2000000124d */
[----:B------:R-:W-:Y:S01]  /*2e10*/  FADD.FTZ R100, -R109, R100 ;  /* 0x000000646d647221 */ /* 0x000fe20000010100 */
[----:B------:R-:W-:Y:S01]  /*2e20*/  SHF.L.U32 R49, R49, 0x10, RZ ;  /* 0x0000001031317819 */ /* 0x000fe200000006ff */
[----:B------:R-:W-:Y:S01]  /*2e30*/  FMUL.FTZ R115, R48, R73 ;  /* 0x0000004930737220 */ /* 0x000fe20000410000 */
[----:B------:R-:W-:Y:S01]  /*2e40*/  SHF.L.U32 R51, R51, 0x10, RZ ;  /* 0x0000001033337819 */ /* 0x000fe200000006ff */
[----:B------:R-:W-:Y:S01]  /*2e50*/  FFMA.FTZ R102, R105, R102, R94 ;  /* 0x0000006669667223 */ /* 0x000fe2000001005e */
[----:B------:R-:W-:Y:S01]  /*2e60*/  MOV R48, R77 ;  /* 0x0000004d00307202 */ /* 0x000fe20000000f00 */
[----:B------:R-:W-:Y:S01]  /*2e70*/  FADD.FTZ R104, -R107, R98 ;  /* 0x000000626b687221 */ /* 0x000fe20000010100 */
[----:B------:R-:W-:Y:S01]  /*2e80*/  FFMA.FTZ R100, R72, R100, R49 ;  /* 0x0000006448647223 */ /* 0x000fe20000010031 */
[----:B------:R-:W-:Y:S01]  /*2e90*/  FADD.FTZ R54, -R102, R97 ;  /* 0x0000006166367221 */ /* 0x000fe20000010100 */
[----:B------:R-:W-:Y:S01]  /*2ea0*/  SHF.L.U32 R49, R48, 0x10, RZ ;  /* 0x0000001030317819 */ /* 0x000fe200000006ff */
[----:B------:R-:W-:Y:S01]  /*2eb0*/  FFMA.FTZ R104, R72, R104, R51 ;  /* 0x0000006848687223 */ /* 0x000fe20000010033 */
[----:B------:R-:W0:Y:S01]  /*2ec0*/  LDC.64 R52, c[0x0][0x390] ;  /* 0x0000e400ff347b82 */ /* 0x000e220000000a00 */
[----:B------:R-:W-:Y:S01]  /*2ed0*/  SHF.R.U32.HI R51, RZ, 0x10, R77 ;  /* 0x00000010ff337819 */ /* 0x000fe2000001164d */
[--C-:B------:R-:W-:Y:S01]  /*2ee0*/  FFMA.FTZ R96, R105, R96, R94.reuse ;  /* 0x0000006069607223 */ /* 0x100fe2000001005e */
[-C--:B------:R-:W-:Y:S01]  /*2ef0*/  FMUL.FTZ R114, R114, R73.reuse ;  /* 0x0000004972727220 */ /* 0x080fe20000410000 */
[----:B------:R-:W-:Y:S01]  /*2f00*/  FMUL.FTZ R100, R100, R73 ;  /* 0x0000004964647220 */ /* 0x000fe20000410000 */
[----:B------:R-:W-:Y:S01]  /*2f10*/  FFMA.FTZ R54, R72, R54, R49 ;  /* 0x0000003648367223 */ /* 0x000fe20000010031 */
[----:B------:R-:W-:Y:S01]  /*2f20*/  SHF.L.U32 R51, R51, 0x10, RZ ;  /* 0x0000001033337819 */ /* 0x000fe200000006ff */
[----:B------:R-:W-:Y:S01]  /*2f30*/  FADD.FTZ R96, -R96, R83 ;  /* 0x0000005360607221 */ /* 0x000fe20000010100 */
[----:B------:R-:W-:Y:S01]  /*2f40*/  MOV R48, R76 ;  /* 0x0000004c00307202 */ /* 0x000fe20000000f00 */
[----:B------:R-:W-:Y:S01]  /*2f50*/  FFMA.FTZ R82, R105, R82, R94 ;  /* 0x0000005269527223 */ /* 0x000fe2000001005e */
[----:B------:R-:W-:Y:S01]  /*2f60*/  FMUL.FTZ R50, R25, R114 ;  /* 0x0000007219327220 */ /* 0x000fe20000410000 */
[----:B------:R-:W-:Y:S01]  /*2f70*/  FMUL.FTZ R80, R26, R115 ;  /* 0x000000731a507220 */ /* 0x000fe20000410000 */
[----:B------:R-:W-:Y:S01]  /*2f80*/  FMUL.FTZ R97, R27, R100 ;  /* 0x000000641b617220 */ /* 0x000fe20000410000 */
[-C--:B------:R-:W-:Y:S01]  /*2f90*/  FMUL.FTZ R101, R54, R73.reuse ;  /* 0x0000004936657220 */ /* 0x080fe20000410000 */
[----:B------:R-:W-:Y:S01]  /*2fa0*/  SHF.L.U32 R49, R48, 0x10, RZ ;  /* 0x0000001030317819 */ /* 0x000fe200000006ff */
[----:B------:R-:W-:Y:S01]  /*2fb0*/  FFMA.FTZ R102, R72, R96, R51 ;  /* 0x0000006048667223 */ /* 0x000fe20000010033 */
[----:B------:R-:W1:Y:S01]  /*2fc0*/  LDC.64 R54, c[0x0][0x468] ;  /* 0x00011a00ff367b82 */ /* 0x000e620000000a00 */
[----:B------:R-:W-:Y:S01]  /*2fd0*/  FADD.FTZ R82, -R82, R81 ;  /* 0x0000005152527221 */ /* 0x000fe20000010100 */
[----:B------:R-:W-:Y:S01]  /*2fe0*/  FMUL.FTZ R104, R104, R73 ;  /* 0x0000004968687220 */ /* 0x000fe20000410000 */
[----:B------:R-:W-:Y:S01]  /*2ff0*/  FMUL.FTZ R99, R24, R117 ;  /* 0x0000007518637220 */ /* 0x000fe20000410000 */
[----:B------:R-:W2:Y:S01]  /*3000*/  F2F.BF16.F32 R50, R50 ;  /* 0x0000003200327304 */ /* 0x000ea20000202000 */
[----:B------:R-:W-:Y:S01]  /*3010*/  FMUL.FTZ R102, R102, R73 ;  /* 0x0000004966667220 */ /* 0x000fe20000410000 */
[----:B------:R-:W-:Y:S01]  /*3020*/  FFMA.FTZ R82, R72, R82, R49 ;  /* 0x0000005248527223 */ /* 0x000fe20000010031 */
[----:B------:R-:W-:Y:S01]  /*3030*/  FMUL.FTZ R83, R29, R104 ;  /* 0x000000681d537220 */ /* 0x000fe20000410000 */
[----:B------:R-:W-:Y:S01]  /*3040*/  FMUL.FTZ R96, R30, R101 ;  /* 0x000000651e607220 */ /* 0x000fe20000410000 */
[----:B------:R-:W-:Y:S01]  /*3050*/  FMUL.FTZ R108, R31, R102 ;  /* 0x000000661f6c7220 */ /* 0x000fe20000410000 */
[----:B------:R-:W-:Y:S01]  /*3060*/  FMUL.FTZ R103, R82, R73 ;  /* 0x0000004952677220 */ /* 0x000fe20000410000 */
[----:B0-----:R-:W-:Y:S01]  /*3070*/  IMAD.WIDE.U32 R48, R87, 0x8, R52 ;  /* 0x0000000857307825 */ /* 0x001fe200078e0034 */
[----:B------:R-:W-:Y:S03]  /*3080*/  F2F.BF16.F32 R80, R80 ;  /* 0x0000005000507304 */ /* 0x000fe60000202000 */
[----:B------:R-:W-:-:S02]  /*3090*/  FMUL.FTZ R98, R28, R103 ;  /* 0x000000671c627220 */ /* 0x000fc40000410000 */
[----:B------:R-:W3:Y:S03]  /*30a0*/  LDG.E.64 R48, desc[UR8][R48.64] ;  /* 0x0000000830307981 */ /* 0x000ee6000c1e1b00 */
[----:B------:R-:W0:Y:S08]  /*30b0*/  F2F.BF16.F32 R97, R97 ;  /* 0x0000006100617304 */ /* 0x000e300000202000 */
[----:B------:R-:W4:Y:S01]  /*30c0*/  F2F.BF16.F32 R99, R99 ;  /* 0x0000006300637304 */ /* 0x000f220000202000 */
[----:B--2---:R-:W-:-:S07]  /*30d0*/  IMAD.WIDE.U32 R50, R50, 0x10000, RZ ;  /* 0x0001000032327825 */ /* 0x004fce00078e00ff */
[----:B------:R-:W-:Y:S01]  /*30e0*/  F2F.BF16.F32 R83, R83 ;  /* 0x0000005300537304 */ /* 0x000fe20000202000 */
[----:B0-----:R-:W-:-:S07]  /*30f0*/  PRMT R97, R80, 0x5410, R97 ;  /* 0x0000541050617816 */ /* 0x001fce0000000061 */
[----:B------:R1:W-:Y:S08]  /*3100*/  F2F.BF16.F32 R106, R96 ;  /* 0x00000060006a7304 */ /* 0x0003f00000202000 */
[----:B------:R-:W0:Y:S01]  /*3110*/  F2F.BF16.F32 R109, R108 ;  /* 0x0000006c006d7304 */ /* 0x000e220000202000 */
[----:B------:R-:W-:-:S07]  /*3120*/  LOP3.LUT R81, R97, R51, RZ, 0xfc, !PT ;  /* 0x0000003361517212 */ /* 0x000fce00078efcff */
[----:B------:R2:W5:Y:S01]  /*3130*/  F2F.BF16.F32 R107, R98 ;  /* 0x00000062006b7304 */ /* 0x0005620000202000 */
[----:B----4-:R-:W-:Y:S01]  /*3140*/  LOP3.LUT R80, R50, R99, RZ, 0xfc, !PT ;  /* 0x0000006332507212 */ /* 0x010fe200078efcff */
[----:B-1----:R-:W-:-:S04]  /*3150*/  IMAD.WIDE.U32 R96, R87, 0x8, R54 ;  /* 0x0000000857607825 */ /* 0x002fc800078e0036 */
[----:B------:R-:W-:Y:S01]  /*3160*/  IMAD.WIDE.U32 R50, R85, 0x8, R52 ;  /* 0x0000000855327825 */ /* 0x000fe200078e0034 */
[----:B0-----:R-:W-:-:S03]  /*3170*/  PRMT R109, R106, 0x5410, R109 ;  /* 0x000054106a6d7816 */ /* 0x001fc6000000006d */
[----:B------:R-:W-:Y:S01]  /*3180*/  IMAD.WIDE.U32 R82, R83, 0x10000, RZ ;  /* 0x0001000053527825 */ /* 0x000fe200078e00ff */
[----:B------:R0:W-:Y:S03]  /*3190*/  STG.E.64 desc[UR8][R96.64], R80 ;  /* 0x0000005060007986 */ /* 0x0001e6000c101b08 */
[----:B--2---:R-:W-:Y:S01]  /*31a0*/  IMAD.WIDE.U32 R98, R85, 0x8, R54 ;  /* 0x0000000855627825 */ /* 0x004fe200078e0036 */
[----:B------:R-:W2:Y:S01]  /*31b0*/  LDG.E.64 R50, desc[UR8][R50.64] ;  /* 0x0000000832327981 */ /* 0x000ea2000c1e1b00 */
[----:B------:R-:W-:Y:S02]  /*31c0*/  LOP3.LUT R83, R109, R83, RZ, 0xfc, !PT ;  /* 0x000000536d537212 */ /* 0x000fe400078efcff */
[----:B-----5:R-:W-:Y:S01]  /*31d0*/  LOP3.LUT R82, R82, R107, RZ, 0xfc, !PT ;  /* 0x0000006b52527212 */ /* 0x020fe200078efcff */
[----:B------:R-:W-:-:S04]  /*31e0*/  IMAD.WIDE.U32 R52, R84, 0x8, R52 ;  /* 0x0000000854347825 */ /* 0x000fc800078e0034 */
[----:B------:R1:W-:Y:S04]  /*31f0*/  STG.E.64 desc[UR8][R98.64], R82 ;  /* 0x0000005262007986 */ /* 0x0003e8000c101b08 */
[----:B------:R-:W4:Y:S01]  /*3200*/  LDG.E.64 R52, desc[UR8][R52.64] ;  /* 0x0000000834347981 */ /* 0x000f22000c1e1b00 */
[----:B------:R-:W-:Y:S01]  /*3210*/  FFMA.FTZ R91, R105, R91, R94 ;  /* 0x0000005b695b7223 */ /* 0x000fe2000001005e */
[----:B------:R-:W-:-:S03]  /*3220*/  SHF.R.U64 R85, R74, 0x10, R75 ;  /* 0x000000104a557819 */ /* 0x000fc6000000124b */
[----:B0-----:R-:W-:Y:S01]  /*3230*/  FADD.FTZ R80, -R91, R90 ;  /* 0x0000005a5b507221 */ /* 0x001fe20000010100 */
[C-C-:B------:R-:W-:Y:S01]  /*3240*/  FFMA.FTZ R90, R105.reuse, R88, R94.reuse ;  /* 0x00000058695a7223 */ /* 0x140fe2000001005e */
[----:B------:R-:W-:Y:S02]  /*3250*/  MOV R81, R75 ;  /* 0x0000004b00517202 */ /* 0x000fe40000000f00 */
[----:B-1----:R-:W-:Y:S01]  /*3260*/  SHF.R.U32.HI R83, RZ, 0x10, R75 ;  /* 0x00000010ff537819 */ /* 0x002fe2000001164b */
[----:B------:R-:W-:Y:S01]  /*3270*/  FFMA.FTZ R89, R105, R89, R94 ;  /* 0x0000005969597223 */ /* 0x000fe2000001005e */
[----:B------:R-:W-:Y:S01]  /*3280*/  SHF.L.U32 R85, R85, 0x10, RZ ;  /* 0x0000001055557819 */ /* 0x000fe200000006ff */
[----:B------:R-:W-:Y:S01]  /*3290*/  FADD.FTZ R90, -R90, R93 ;  /* 0x0000005d5a5a7221 */ /* 0x000fe20000010100 */
[----:B------:R-:W-:Y:S01]  /*32a0*/  SHF.L.U32 R83, R83, 0x10, RZ ;  /* 0x0000001053537819 */ /* 0x000fe200000006ff */
[----:B------:R-:W-:Y:S01]  /*32b0*/  FADD.FTZ R88, -R89, R92 ;  /* 0x0000005c59587221 */ /* 0x000fe20000010100 */
[----:B------:R-:W-:Y:S01]  /*32c0*/  SHF.L.U32 R81, R81, 0x10, RZ ;  /* 0x0000001051517819 */ /* 0x000fe200000006ff */
[----:B------:R-:W-:Y:S01]  /*32d0*/  FFMA.FTZ R95, R105, R95, R94 ;  /* 0x0000005f695f7223 */ /* 0x000fe2000001005e */
[----:B------:R-:W-:Y:S01]  /*32e0*/  MOV R82, R74 ;  /* 0x0000004a00527202 */ /* 0x000fe20000000f00 */
[C---:B------:R-:W-:Y:S01]  /*32f0*/  FFMA.FTZ R90, R72.reuse, R90, R83 ;  /* 0x0000005a485a7223 */ /* 0x040fe20000010053 */
[C---:B------:R-:W-:Y:S01]  /*3300*/  FFMA.FTZ R80, R72.reuse, R80, R85 ;  /* 0x0000005048507223 */ /* 0x040fe20000010055 */
[----:B------:R-:W-:Y:S01]  /*3310*/  FFMA.FTZ R88, R72, R88, R81 ;  /* 0x0000005848587223 */ /* 0x000fe20000010051 */
[----:B------:R-:W-:Y:S01]  /*3320*/  SHF.L.U32 R83, R82, 0x10, RZ ;  /* 0x0000001052537819 */ /* 0x000fe200000006ff */
[----:B------:R-:W-:Y:S01]  /*3330*/  FADD.FTZ R95, -R95, R86 ;  /* 0x000000565f5f7221 */ /* 0x000fe20000010100 */
[-C--:B------:R-:W-:Y:S01]  /*3340*/  FMUL.FTZ R80, R80, R73.reuse ;  /* 0x0000004950507220 */ /* 0x080fe20000410000 */
[-C--:B------:R-:W-:Y:S01]  /*3350*/  FMUL.FTZ R81, R88, R73.reuse ;  /* 0x0000004958517220 */ /* 0x080fe20000410000 */
[----:B------:R-:W-:Y:S01]  /*3360*/  FMUL.FTZ R82, R90, R73 ;  /* 0x000000495a527220 */ /* 0x000fe20000410000 */
[----:B------:R-:W-:Y:S01]  /*3370*/  FFMA.FTZ R72, R72, R95, R83 ;  /* 0x0000005f48487223 */ /* 0x000fe20000010053 */
[----:B------:R-:W-:Y:S01]  /*3380*/  FMUL.FTZ R85, R33, R80 ;  /* 0x0000005021557220 */ /* 0x000fe20000410000 */
[----:B------:R-:W-:Y:S01]  /*3390*/  FMUL.FTZ R88, R34, R81 ;  /* 0x0000005122587220 */ /* 0x000fe20000410000 */
[----:B------:R-:W-:Y:S01]  /*33a0*/  FMUL.FTZ R89, R35, R82 ;  /* 0x0000005223597220 */ /* 0x000fe20000410000 */
[----:B------:R-:W-:-:S03]  /*33b0*/  FMUL.FTZ R83, R72, R73 ;  /* 0x0000004948537220 */ /* 0x000fc60000410000 */
[----:B------:R-:W0:Y:S01]  /*33c0*/  F2F.BF16.F32 R85, R85 ;  /* 0x0000005500557304 */ /* 0x000e220000202000 */
[----:B------:R-:W-:-:S07]  /*33d0*/  FMUL.FTZ R87, R32, R83 ;  /* 0x0000005320577220 */ /* 0x000fce0000410000 */
        /* <DEDUP_REMOVED lines=9> */
[--C-:B---3--:R-:W-:Y:S02]  /*3470*/  SHF.R.U64 R90, R48, 0x10, R49.reuse ;  /* 0x00000010305a7819 */ /* 0x108fe40000001231 */
        /* <DEDUP_REMOVED lines=30> */
.L_x_1469:
[----:B------:R-:W-:Y:S01]  /*3660*/  MOV R48, R79 ;  /* 0x0000004f00307202 */ /* 0x000fe20000000f00 */
[C-C-:B------:R-:W-:Y:S01]  /*3670*/  FFMA.FTZ R49, R105.reuse, R106, R94.reuse ;  /* 0x0000006a69317223 */ /* 0x140fe2000001005e */
[----:B------:R-:W-:Y:S01]  /*3680*/  SHF.R.U32.HI R50, RZ, 0x10, R79 ;  /* 0x00000010ff327819 */ /* 0x000fe2000001164f */
[----:B------:R-:W-:Y:S01]  /*3690*/  FFMA.FTZ R80, R105, R80, R94 ;  /* 0x0000005069507223 */ /* 0x000fe2000001005e */
[----:B------:R-:W-:Y:S01]  /*36a0*/  SHF.L.U32 R51, R48, 0x10, RZ ;  /* 0x0000001030337819 */ /* 0x000fe200000006ff */
[----:B------:R-:W-:Y:S01]  /*36b0*/  FADD.FTZ R49, -R49, R104 ;  /* 0x0000006831317221 */ /* 0x000fe20000010100 */
[C-C-:B------:R-:W-:Y:S01]  /*36c0*/  FFMA.FTZ R111, R105.reuse, R111, R94.reuse ;  /* 0x0000006f696f7223 */ /* 0x140fe2000001005e */
[----:B------:R-:W-:Y:S01]  /*36d0*/  FADD.FTZ R113, -R80, R113 ;  /* 0x0000007150717221 */ /* 0x000fe20000010100 */
[----:B------:R-:W-:Y:S01]  /*36e0*/  FFMA.FTZ R109, R105, R109, R94 ;  /* 0x0000006d696d7223 */ /* 0x000fe2000001005e */
[----:B------:R-:W-:Y:S01]  /*36f0*/  FFMA.FTZ R48, R72, R49, R51 ;  /* 0x0000003148307223 */ /* 0x000fe20000010033 */
[----:B------:R-:W-:Y:S01]  /*3700*/  MOV R49, R78 ;  /* 0x0000004e00317202 */ /* 0x000fe20000000f00 */
[----:B------:R-:W-:Y:S01]  /*3710*/  FADD.FTZ R111, -R111, R108 ;  /* 0x0000006c6f6f7221 */ /* 0x000fe20000010100 */
[----:B------:R-:W-:Y:S01]  /*3720*/  SHF.L.U32 R51, R50, 0x10, RZ ;  /* 0x0000001032337819 */ /* 0x000fe200000006ff */
[----:B------:R-:W-:Y:S01]  /*3730*/  FADD.FTZ R109, -R109, R100 ;  /* 0x000000646d6d7221 */ /* 0x000fe20000010100 */
[----:B------:R-:W-:Y:S01]  /*3740*/  SHF.L.U32 R49, R49, 0x10, RZ ;  /* 0x0000001031317819 */ /* 0x000fe200000006ff */
[C-C-:B------:R-:W-:Y:S01]  /*3750*/  FFMA.FTZ R102, R105.reuse, R102, R94.reuse ;  /* 0x0000006669667223 */ /* 0x140fe2000001005e */
[----:B------:R-:W-:Y:S01]  /*3760*/  SHF.R.U64 R50, R78, 0x10, R79 ;  /* 0x000000104e327819 */ /* 0x000fe2000000124f */
[--C-:B------:R-:W-:Y:S01]  /*3770*/  FFMA.FTZ R96, R105, R96, R94.reuse ;  /* 0x0000006069607223 */ /* 0x100fe2000001005e */
[----:B------:R-:W-:Y:S01]  /*3780*/  SHF.R.U32.HI R53, RZ, 0x10, R77 ;  /* 0x00000010ff357819 */ /* 0x000fe2000001164d */
[----:B------:R-:W-:Y:S01]  /*3790*/  FFMA.FTZ R54, R72, R113, R49 ;  /* 0x0000007148367223 */ /* 0x000fe20000010031 */
[----:B------:R-:W-:Y:S01]  /*37a0*/  SHF.L.U32 R49, R50, 0x10, RZ ;  /* 0x0000001032317819 */ /* 0x000fe200000006ff */
[----:B------:R-:W-:Y:S01]  /*37b0*/  FFMA.FTZ R104, R72, R109, R51 ;  /* 0x0000006d48687223 */ /* 0x000fe20000010033 */
[----:B------:R-:W-:Y:S01]  /*37c0*/  MOV R50, R77 ;  /* 0x0000004d00327202 */ /* 0x000fe20000000f00 */
[----:B------:R-:W-:Y:S01]  /*37d0*/  FADD.FTZ R97, -R102, R97 ;  /* 0x0000006166617221 */ /* 0x000fe20000010100 */
[----:B------:R-:W-:Y:S01]  /*37e0*/  SHF.L.U32 R53, R53, 0x10, RZ ;  /* 0x0000001035357819 */ /* 0x000fe200000006ff */
[----:B------:R-:W-:Y:S01]  /*37f0*/  FFMA.FTZ R114, R72, R111, R49 ;  /* 0x0000006f48727223 */ /* 0x000fe20000010031 */
[----:B------:R-:W-:Y:S01]  /*3800*/  SHF.L.U32 R49, R50, 0x10, RZ ;  /* 0x0000001032317819 */ /* 0x000fe200000006ff */
[----:B------:R-:W-:Y:S01]  /*3810*/  FADD.FTZ R51, -R96, R83 ;  /* 0x0000005360337221 */ /* 0x000fe20000010100 */
[----:B------:R-:W-:Y:S01]  /*3820*/  FMUL.FTZ R115, R48, R73 ;  /* 0x0000004930737220 */ /* 0x000fe20000410000 */
[----:B------:R0:W-:Y:S01]  /*3830*/  F2F.BF16.F32 R80, R104 ;  /* 0x0000006800507304 */ /* 0x0001e20000202000 */
[C-C-:B------:R-:W-:Y:S01]  /*3840*/  FFMA.FTZ R107, R105.reuse, R107, R94.reuse ;  /* 0x0000006b696b7223 */ /* 0x140fe2000001005e */
[C---:B------:R-:W-:Y:S01]  /*3850*/  FFMA.FTZ R52, R72.reuse, R97, R49 ;  /* 0x0000006148347223 */ /* 0x040fe20000010031 */
[----:B------:R-:W-:Y:S01]  /*3860*/  MOV R49, R76 ;  /* 0x0000004c00317202 */ /* 0x000fe20000000f00 */
[----:B------:R-:W-:Y:S01]  /*3870*/  FFMA.FTZ R82, R105, R82, R94 ;  /* 0x0000005269527223 */ /* 0x000fe2000001005e */
[----:B------:R-:W-:Y:S01]  /*3880*/  FFMA.FTZ R110, R72, R51, R53 ;  /* 0x00000033486e7223 */ /* 0x000fe20000010035 */
[----:B------:R-:W-:Y:S01]  /*3890*/  SHF.R.U64 R51, R76, 0x10, R77 ;  /* 0x000000104c337819 */ /* 0x000fe2000000124d */
[----:B------:R-:W-:Y:S01]  /*38a0*/  FMUL.FTZ R103, R26, R115 ;  /* 0x000000731a677220 */ /* 0x000fe20000410000 */
[----:B------:R-:W-:Y:S01]  /*38b0*/  FADD.FTZ R107, -R107, R98 ;  /* 0x000000626b6b7221 */ /* 0x000fe20000010100 */
[-C--:B0-----:R-:W-:Y:S01]  /*38c0*/  FMUL.FTZ R104, R104, R73.reuse ;  /* 0x0000004968687220 */ /* 0x081fe20000410000 */
[----:B------:R-:W-:Y:S01]  /*38d0*/  SHF.L.U32 R49, R49, 0x10, RZ ;  /* 0x0000001031317819 */ /* 0x000fe200000006ff */
[----:B------:R0:W1:Y:S01]  /*38e0*/  F2F.BF16.F32 R50, R114 ;  /* 0x0000007200327304 */ /* 0x0000620000202000 */
[----:B------:R-:W-:Y:S01]  /*38f0*/  FADD.FTZ R81, -R82, R81 ;  /* 0x0000005152517221 */ /* 0x000fe20000010100 */
[----:B------:R-:W-:Y:S01]  /*3900*/  FMUL.FTZ R98, R27, R104 ;  /* 0x000000681b627220 */ /* 0x000fe20000410000 */
[----:B------:R-:W-:Y:S01]  /*3910*/  SHF.L.U32 R51, R51, 0x10, RZ ;  /* 0x0000001033337819 */ /* 0x000fe200000006ff */
[----:B------:R-:W-:Y:S01]  /*3920*/  FMUL.FTZ R117, R54, R73 ;  /* 0x0000004936757220 */ /* 0x000fe20000410000 */
[----:B------:R-:W-:Y:S01]  /*3930*/  FFMA.FTZ R100, R72, R81, R49 ;  /* 0x0000005148647223 */ /* 0x000fe20000010031 */
[----:B------:R-:W-:-:S02]  /*3940*/  FMUL.FTZ R111, R52, R73 ;  /* 0x00000049346f7220 */ /* 0x000fc40000410000 */
[----:B------:R2:W-:Y:S01]  /*3950*/  F2F.BF16.F32 R101, R54 ;  /* 0x0000003600657304 */ /* 0x0005e20000202000 */
[----:B0-----:R-:W-:Y:S01]  /*3960*/  FMUL.FTZ R114, R114, R73 ;  /* 0x0000004972727220 */ /* 0x001fe20000410000 */
[----:B------:R-:W-:Y:S01]  /*3970*/  FFMA.FTZ R112, R72, R107, R51 ;  /* 0x0000006b48707223 */ /* 0x000fe20000010033 */
[----:B------:R-:W-:Y:S01]  /*3980*/  FMUL.FTZ R97, R24, R117 ;  /* 0x0000007518617220 */ /* 0x000fe20000410000 */
[----:B------:R-:W-:Y:S01]  /*3990*/  FMUL.FTZ R82, R30, R111 ;  /* 0x0000006f1e527220 */ /* 0x000fe20000410000 */
[----:B------:R-:W-:Y:S01]  /*39a0*/  FMUL.FTZ R81, R25, R114 ;  /* 0x0000007219517220 */ /* 0x000fe20000410000 */
[----:B------:R-:W-:Y:S01]  /*39b0*/  FMUL.FTZ R113, R100, R73 ;  /* 0x0000004964717220 */ /* 0x000fe20000410000 */
[----:B-1----:R-:W-:Y:S01]  /*39c0*/  IMAD.WIDE.U32 R50, R50, 0x10000, RZ ;  /* 0x0001000032327825 */ /* 0x002fe200078e00ff */
[----:B------:R-:W-:Y:S01]  /*39d0*/  F2F.BF16.F32 R103, R103 ;  /* 0x0000006700677304 */ /* 0x000fe20000202000 */
[----:B--2---:R-:W0:Y:S07]  /*39e0*/  LDC.64 R54, c[0x0][0x390] ;  /* 0x0000e400ff367b82 */ /* 0x004e2e0000000a00 */
[----:B------:R-:W1:Y:S08]  /*39f0*/  F2F.BF16.F32 R106, R98 ;  /* 0x00000062006a7304 */ /* 0x000e700000202000 */
[----:B------:R2:W3:Y:S08]  /*3a00*/  F2F.BF16.F32 R99, R48 ;  /* 0x0000003000637304 */ /* 0x0004f00000202000 */
[----:B------:R4:W-:Y:S01]  /*3a10*/  F2F.BF16.F32 R96, R110 ;  /* 0x0000006e00607304 */ /* 0x0009e20000202000 */
[----:B--2---:R-:W2:Y:S01]  /*3a20*/  LDC.64 R48, c[0x0][0x478] ;  /* 0x00011e00ff307b82 */ /* 0x004ea20000000a00 */
[----:B-1----:R-:W-:-:S06]  /*3a30*/  PRMT R103, R103, 0x5410, R106 ;  /* 0x0000541067677816 */ /* 0x002fcc000000006a */
[----:B------:R1:W-:Y:S01]  /*3a40*/  F2F.BF16.F32 R102, R112 ;  /* 0x0000007000667304 */ /* 0x0003e20000202000 */
[----:B----4-:R-:W-:-:S07]  /*3a50*/  FMUL.FTZ R110, R110, R73 ;  /* 0x000000496e6e7220 */ /* 0x010fce0000410000 */
[----:B------:R4:W-:Y:S01]  /*3a60*/  F2F.BF16.F32 R83, R52 ;  /* 0x0000003400537304 */ /* 0x0009e20000202000 */
[----:B-1----:R-:W-:Y:S01]  /*3a70*/  FMUL.FTZ R112, R112, R73 ;  /* 0x0000004970707220 */ /* 0x002fe20000410000 */
[----:B------:R-:W-:-:S06]  /*3a80*/  FMUL.FTZ R121, R31, R110 ;  /* 0x0000006e1f797220 */ /* 0x000fcc0000410000 */
[----:B------:R-:W1:Y:S01]  /*3a90*/  F2F.BF16.F32 R81, R81 ;  /* 0x0000005100517304 */ /* 0x000e620000202000 */
[----:B----4-:R-:W4:Y:S01]  /*3aa0*/  LDC.64 R52, c[0x0][0x468] ;  /* 0x00011a00ff347b82 */ /* 0x010f220000000a00 */
[----:B------:R-:W-:Y:S01]  /*3ab0*/  FMUL.FTZ R107, R29, R112 ;  /* 0x000000701d6b7220 */ /* 0x000fe20000410000 */
[----:B------:R-:W-:Y:S01]  /*3ac0*/  FMUL.FTZ R119, R28, R113 ;  /* 0x000000711c777220 */ /* 0x000fe20000410000 */
[----:B---3--:R-:W-:Y:S02]  /*3ad0*/  PRMT R99, R99, 0x5410, R80 ;  /* 0x0000541063637816 */ /* 0x008fe40000000050 */
[----:B------:R-:W-:Y:S02]  /*3ae0*/  LOP3.LUT R98, R50, R101, RZ, 0xfc, !PT ;  /* 0x0000006532627212 */ /* 0x000fe400078efcff */
[----:B------:R-:W3:Y:S01]  /*3af0*/  F2F.BF16.F32 R97, R97 ;  /* 0x0000006100617304 */ /* 0x000ee20000202000 */
[----:B------:R-:W-:Y:S01]  /*3b00*/  LOP3.LUT R99, R99, R51, RZ, 0xfc, !PT ;  /* 0x0000003363637212 */ /* 0x000fe200078efcff */
[----:B0-----:R-:W-:-:S04]  /*3b10*/  IMAD.WIDE.U32 R50, R87, 0x8, R54 ;  /* 0x0000000857327825 */ /* 0x001fc800078e0036 */
[----:B-1----:R-:W-:Y:S02]  /*3b20*/  IMAD.WIDE.U32 R80, R81, 0x10000, RZ ;  /* 0x0001000051507825 */ /* 0x002fe400078e00ff */
[----:B------:R-:W-:Y:S08]  /*3b30*/  F2F.BF16.F32 R106, R107 ;  /* 0x0000006b006a7304 */ /* 0x000ff00000202000 */
[----:B------:R-:W-:Y:S08]  /*3b40*/  F2F.BF16.F32 R82, R82 ;  /* 0x0000005200527304 */ /* 0x000ff00000202000 */
[----:B------:R-:W0:Y:S08]  /*3b50*/  F2F.BF16.F32 R121, R121 ;  /* 0x0000007900797304 */ /* 0x000e300000202000 */
[----:B------:R-:W1:Y:S01]  /*3b60*/  F2F.BF16.F32 R109, R100 ;  /* 0x00000064006d7304 */ /* 0x000e620000202000 */
[----:B------:R-:W-:-:S07]  /*3b70*/  LOP3.LUT R81, R103, R81, RZ, 0xfc, !PT ;  /* 0x0000005167517212 */ /* 0x000fce00078efcff */
[----:B------:R-:W5:Y:S01]  /*3b80*/  F2F.BF16.F32 R119, R119 ;  /* 0x0000007700777304 */ /* 0x000f620000202000 */
[----:B------:R-:W-:Y:S01]  /*3b90*/  PRMT R123, R83, 0x5410, R96 ;  /* 0x00005410537b7816 */ /* 0x000fe20000000060 */
[----:B------:R-:W-:Y:S01]  /*3ba0*/  IMAD.WIDE.U32 R102, R102, 0x10000, RZ ;  /* 0x0001000066667825 */ /* 0x000fe200078e00ff */
[----:B---3--:R-:W-:Y:S01]  /*3bb0*/  LOP3.LUT R80, R80, R97, RZ, 0xfc, !PT ;  /* 0x0000006150507212 */ /* 0x008fe200078efcff */
[----:B------:R-:W3:Y:S01]  /*3bc0*/  LDG.E.64 R50, desc[UR8][R50.64] ;  /* 0x0000000832327981 */ /* 0x000ee2000c1e1b00 */
[----:B0-----:R-:W-:Y:S01]  /*3bd0*/  PRMT R121, R82, 0x5410, R121 ;  /* 0x0000541052797816 */ /* 0x001fe20000000079 */
[----:B--2---:R-:W-:Y:S01]  /*3be0*/  IMAD.WIDE.U32 R96, R87, 0x8, R48 ;  /* 0x0000000857607825 */ /* 0x004fe200078e0030 */
[----:B-1----:R-:W-:Y:S02]  /*3bf0*/  LOP3.LUT R102, R102, R109, RZ, 0xfc, !PT ;  /* 0x0000006d66667212 */ /* 0x002fe400078efcff */
[----:B------:R-:W-:Y:S01]  /*3c00*/  LOP3.LUT R103, R123, R103, RZ, 0xfc, !PT ;  /* 0x000000677b677212 */ /* 0x000fe200078efcff */
[----:B------:R-:W-:Y:S01]  /*3c10*/  IMAD.WIDE.U32 R106, R106, 0x10000, RZ ;  /* 0x000100006a6a7825 */ /* 0x000fe200078e00ff */
[----:B------:R0:W-:Y:S03]  /*3c20*/  STG.E.64 desc[UR8][R96.64], R98 ;  /* 0x0000006260007986 */ /* 0x0001e6000c101b08 */
[----:B----4-:R-:W-:Y:S01]  /*3c30*/  IMAD.WIDE.U32 R100, R87, 0x8, R52 ;  /* 0x0000000857647825 */ /* 0x010fe200078e0034 */
[----:B------:R-:W-:-:S03]  /*3c40*/  LOP3.LUT R107, R121, R107, RZ, 0xfc, !PT ;  /* 0x0000006b796b7212 */ /* 0x000fc600078efcff */
[C---:B------:R-:W-:Y:S01]  /*3c50*/  IMAD.WIDE.U32 R82, R85.reuse, 0x8, R54 ;  /* 0x0000000855527825 */ /* 0x040fe200078e0036 */
[----:B-----5:R-:W-:Y:S01]  /*3c60*/  LOP3.LUT R106, R106, R119, RZ, 0xfc, !PT ;  /* 0x000000776a6a7212 */ /* 0x020fe200078efcff */
[----:B------:R1:W-:Y:S02]  /*3c70*/  STG.E.64 desc[UR8][R100.64], R80 ;  /* 0x0000005064007986 */ /* 0x0003e4000c101b08 */
[C---:B------:R-:W-:Y:S02]  /*3c80*/  IMAD.WIDE.U32 R108, R85.reuse, 0x8, R48 ;  /* 0x00000008556c7825 */ /* 0x040fe400078e0030 */
[----:B------:R-:W2:Y:S02]  /*3c90*/  LDG.E.64 R82, desc[UR8][R82.64] ;  /* 0x0000000852527981 */ /* 0x000ea4000c1e1b00 */
[----:B0-----:R-:W-:Y:S02]  /*3ca0*/  IMAD.WIDE.U32 R96, R85, 0x8, R52 ;  /* 0x0000000855607825 */ /* 0x001fe400078e0034 */
[----:B------:R-:W-:Y:S02]  /*3cb0*/  STG.E.64 desc[UR8][R108.64], R102 ;  /* 0x000000666c007986 */ /* 0x000fe4000c101b08 */
[----:B------:R-:W-:-:S02]  /*3cc0*/  IMAD.WIDE.U32 R54, R84, 0x8, R54 ;  /* 0x0000000854367825 */ /* 0x000fc400078e0036 */
[----:B------:R0:W-:Y:S04]  /*3cd0*/  STG.E.64 desc[UR8][R96.64], R106 ;  /* 0x0000006a60007986 */ /* 0x0001e8000c101b08 */
[----:B------:R-:W4:Y:S01]  /*3ce0*/  LDG.E.64 R54, desc[UR8][R54.64] ;  /* 0x0000000836367981 */ /* 0x000f22000c1e1b00 */
[----:B-1----:R-:W-:Y:S01]  /*3cf0*/  MOV R80, R75 ;  /* 0x0000004b00507202 */ /* 0x002fe20000000f00 */
[C-C-:B------:R-:W-:Y:S01]  /*3d00*/  FFMA.FTZ R89, R105.reuse, R89, R94.reuse ;  /* 0x0000005969597223 */ /* 0x140fe2000001005e */
[C-C-:B------:R-:W-:Y:S01]  /*3d10*/  FFMA.FTZ R88, R105.reuse, R88, R94.reuse ;  /* 0x0000005869587223 */ /* 0x140fe2000001005e */
[----:B------:R-:W-:Y:S01]  /*3d20*/  FFMA.FTZ R91, R105, R91, R94 ;  /* 0x0000005b695b7223 */ /* 0x000fe2000001005e */
[----:B------:R-:W-:Y:S01]  /*3d30*/  SHF.L.U32 R81, R80, 0x10, RZ ;  /* 0x0000001050517819 */ /* 0x000fe200000006ff */
[----:B------:R-:W-:Y:S01]  /*3d40*/  FADD.FTZ R89, -R89, R92 ;  /* 0x0000005c59597221 */ /* 0x000fe20000010100 */
[----:B------:R-:W-:Y:S01]  /*3d50*/  SHF.R.U32.HI R80, RZ, 0x10, R75 ;  /* 0x00000010ff507819 */ /* 0x000fe2000001164b */
[----:B------:R-:W-:Y:S01]  /*3d60*/  FADD.FTZ R93, -R88, R93 ;  /* 0x0000005d585d7221 */ /* 0x000fe20000010100 */
[----:B------:R-:W-:Y:S01]  /*3d70*/  FFMA.FTZ R95, R105, R95, R94 ;  /* 0x0000005f695f7223 */ /* 0x000fe2000001005e */
[----:B------:R-:W-:Y:S01]  /*3d80*/  FFMA.FTZ R92, R72, R89, R81 ;  /* 0x00000059485c7223 */ /* 0x000fe20000010051 */
[----:B------:R-:W-:Y:S01]  /*3d90*/  SHF.L.U32 R85, R80, 0x10, RZ ;  /* 0x0000001050557819 */ /* 0x000fe200000006ff */
[----:B------:R-:W-:Y:S01]  /*3da0*/  IMAD.WIDE.U32 R48, R84, 0x8, R48 ;  /* 0x0000000854307825 */ /* 0x000fe200078e0030 */
[----:B------:R-:W-:-:S03]  /*3db0*/  SHF.R.U64 R81, R74, 0x10, R75 ;  /* 0x000000104a517819 */ /* 0x000fc6000000124b */
[----:B------:R-:W-:Y:S01]  /*3dc0*/  FADD.FTZ R95, -R95, R86 ;  /* 0x000000565f5f7221 */ /* 0x000fe20000010100 */
[----:B------:R-:W-:Y:S01]  /*3dd0*/  F2F.BF16.F32 R80, R92 ;  /* 0x0000005c00507304 */ /* 0x000fe20000202000 */
[----:B0-----:R-:W-:Y:S01]  /*3de0*/  FFMA.FTZ R96, R72, R93, R85 ;  /* 0x0000005d48607223 */ /* 0x001fe20000010055 */
[----:B------:R-:W-:Y:S01]  /*3df0*/  SHF.L.U32 R87, R81, 0x10, RZ ;  /* 0x0000001051577819 */ /* 0x000fe200000006ff */
[----:B------:R-:W-:Y:S01]  /*3e00*/  FADD.FTZ R85, -R91, R90 ;  /* 0x0000005a5b557221 */ /* 0x000fe20000010100 */
[----:B------:R-:W-:Y:S01]  /*3e10*/  MOV R81, R74 ;  /* 0x0000004a00517202 */ /* 0x000fe20000000f00 */
[----:B------:R-:W-:Y:S01]  /*3e20*/  FMUL.FTZ R86, R96, R73 ;  /* 0x0000004960567220 */ /* 0x000fe20000410000 */
[----:B------:R-:W-:-:S04]  /*3e30*/  IMAD.WIDE.U32 R52, R84, 0x8, R52 ;  /* 0x0000000854347825 */ /* 0x000fc800078e0034 */
[----:B------:R-:W-:Y:S01]  /*3e40*/  FFMA.FTZ R90, R72, R85, R87 ;  /* 0x00000055485a7223 */ /* 0x000fe20000010057 */
[----:B------:R-:W-:Y:S01]  /*3e50*/  SHF.L.U32 R85, R81, 0x10, RZ ;  /* 0x0000001051557819 */ /* 0x000fe200000006ff */
[----:B------:R0:W1:Y:S02]  /*3e60*/  F2F.BF16.F32 R91, R96 ;  /* 0x00000060005b7304 */ /* 0x0000640000202000 */
[----:B------:R-:W-:Y:S02]  /*3e70*/  FMUL.FTZ R88, R90, R73 ;  /* 0x000000495a587220 */ /* 0x000fe40000410000 */
[----:B------:R-:W-:Y:S01]  /*3e80*/  FFMA.FTZ R72, R72, R95, R85 ;  /* 0x0000005f48487223 */ /* 0x000fe20000010055 */
[----:B------:R-:W-:Y:S01]  /*3e90*/  FMUL.FTZ R85, R92, R73 ;  /* 0x000000495c557220 */ /* 0x000fe20000410000 */
[----:B------:R-:W-:Y:S02]  /*3ea0*/  FMUL.FTZ R94, R33, R88 ;  /* 0x00000058215e7220 */ /* 0x000fe40000410000 */
[----:B------:R-:W5:Y:S01]  /*3eb0*/  F2F.BF16.F32 R81, R90 ;  /* 0x0000005a00517304 */ /* 0x000f620000202000 */
[----:B------:R-:W-:Y:S01]  /*3ec0*/  FMUL.FTZ R95, R34, R85 ;  /* 0x00000055225f7220 */ /* 0x000fe20000410000 */
[----:B0-----:R-:W-:Y:S01]  /*3ed0*/  FMUL.FTZ R96, R35, R86 ;  /* 0x0000005623607220 */ /* 0x001fe20000410000 */
[----:B------:R-:W-:-:S04]  /*3ee0*/  FMUL.FTZ R87, R72, R73 ;  /* 0x0000004948577220 */ /* 0x000fc80000410000 */
[----:B------:R-:W-:Y:S01]  /*3ef0*/  FMUL.FTZ R92, R32, R87 ;  /* 0x00000057205c7220 */ /* 0x000fe20000410000 */
[----:B------:R5:W0:Y:S01]  /*3f00*/  F2F.BF16.F32 R89, R72 ;  /* 0x0000004800597304 */ /* 0x000a220000202000 */
[----:B-1----:R-:W-:-:S07]  /*3f10*/  PRMT R91, R80, 0x5410, R91 ;  /* 0x00005410505b7816 */ /* 0x002fce000000005b */
[----:B------:R-:W1:Y:S01]  /*3f20*/  F2F.BF16.F32 R94, R94 ;  /* 0x0000005e005e7304 */ /* 0x000e620000202000 */
[----:B-----5:R-:W-:-:S05]  /*3f30*/  IMAD.WIDE.U32 R72, R81, 0x10000, RZ ;  /* 0x0001000051487825 */ /* 0x020fca00078e00ff */
[----:B------:R-:W-:Y:S02]  /*3f40*/  LOP3.LUT R81, R91, R73, RZ, 0xfc, !PT ;  /* 0x000000495b517212 */ /* 0x000fe400078efcff */
[----:B------:R-:W-:Y:S01]  /*3f50*/  F2F.BF16.F32 R95, R95 ;  /* 0x0000005f005f7304 */ /* 0x000fe20000202000 */
[----:B0-----:R-:W-:-:S05]  /*3f60*/  LOP3.LUT R80, R72, R89, RZ, 0xfc, !PT ;  /* 0x0000005948507212 */ /* 0x001fca00078efcff */
[----:B------:R0:W-:Y:S01]  /*3f70*/  STG.E.64 desc[UR8][R48.64], R80 ;  /* 0x0000005030007986 */ /* 0x0001e2000c101b08 */
[----:B-1----:R-:W-:Y:S01]  /*3f80*/  IMAD.WIDE.U32 R72, R94, 0x10000, RZ ;  /* 0x000100005e487825 */ /* 0x002fe200078e00ff */
[----:B------:R-:W1:Y:S08]  /*3f90*/  F2F.BF16.F32 R96, R96 ;  /* 0x0000006000607304 */ /* 0x000e700000202000 */
[----:B------:R-:W5:Y:S01]  /*3fa0*/  F2F.BF16.F32 R93, R92 ;  /* 0x0000005c005d7304 */ /* 0x000f620000202000 */
[----:B-1----:R-:W-:-:S04]  /*3fb0*/  PRMT R95, R95, 0x5410, R96 ;  /* 0x000054105f5f7816 */ /* 0x002fc80000000060 */
[----:B------:R-:W-:Y:S02]  /*3fc0*/  LOP3.LUT R73, R95, R73, RZ, 0xfc, !PT ;  /* 0x000000495f497212 */ /* 0x000fe400078efcff */
[----:B-----5:R-:W-:-:S05]  /*3fd0*/  LOP3.LUT R72, R72, R93, RZ, 0xfc, !PT ;  /* 0x0000005d48487212 */ /* 0x020fca00078efcff */
[----:B------:R1:W-:Y:S01]  /*3fe0*/  STG.E.64 desc[UR8][R52.64], R72 ;  /* 0x0000004834007986 */ /* 0x0003e2000c101b08 */
[C-C-:B---3--:R-:W-:Y:S02]  /*3ff0*/  SHF.R.U64 R89, R50.reuse, 0x10, R51.reuse ;  /* 0x0000001032597819 */ /* 0x148fe40000001233 */
[----:B------:R-:W-:Y:S02]  /*4000*/  SHF.L.U32 R90, R51, 0x10, RZ ;  /* 0x00000010335a7819 */ /* 0x000fe400000006ff */
[----:B------:R-:W-:Y:S02]  /*4010*/  SHF.R.U32.HI R51, RZ, 0x10, R51 ;  /* 0x00000010ff337819 */ /* 0x000fe40000011633 */
[----:B------:R-:W-:Y:S01]  /*4020*/  SHF.L.U32 R50, R50, 0x10, RZ ;  /* 0x0000001032327819 */ /* 0x000fe200000006ff */
[----:B------:R-:W-:Y:S01]  /*4030*/  FMUL.FTZ R115, R115, R90 ;  /* 0x0000005a73737220 */ /* 0x000fe20000410000 */
[----:B------:R-:W-:Y:S02]  /*4040*/  SHF.L.U32 R89, R89, 0x10, RZ ;  /* 0x0000001059597819 */ /* 0x000fe400000006ff */
[----:B------:R-:W-:Y:S01]  /*4050*/  SHF.L.U32 R51, R51, 0x10, RZ ;  /* 0x0000001033337819 */ /* 0x000fe200000006ff */
[----:B------:R-:W-:-:S02]  /*4060*/  FMUL.FTZ R117, R117, R50 ;  /* 0x0000003275757220 */ /* 0x000fc40000410000 */
[----:B------:R-:W-:Y:S02]  /*4070*/  FMUL.FTZ R114, R114, R89 ;  /* 0x0000005972727220 */ /* 0x000fe40000410000 */
[----:B------:R-:W-:Y:S01]  /*4080*/  FMUL.FTZ R100, R104, R51 ;  /* 0x0000003368647220 */ /* 0x000fe20000410000 */
[C-C-:B--2---:R-:W-:Y:S02]  /*4090*/  SHF.R.U64 R89, R82.reuse, 0x10, R83.reuse ;  /* 0x0000001052597819 */ /* 0x144fe40000001253 */
[----:B------:R-:W-:Y:S02]  /*40a0*/  SHF.L.U32 R50, R83, 0x10, RZ ;  /* 0x0000001053327819 */ /* 0x000fe400000006ff */
[----:B------:R-:W-:Y:S02]  /*40b0*/  SHF.R.U32.HI R83, RZ, 0x10, R83 ;  /* 0x00000010ff537819 */ /* 0x000fe40000011653 */
[----:B------:R-:W-:Y:S01]  /*40c0*/  SHF.L.U32 R82, R82, 0x10, RZ ;  /* 0x0000001052527819 */ /* 0x000fe200000006ff */
[----:B------:R-:W-:Y:S01]  /*40d0*/  FMUL.FTZ R101, R111, R50 ;  /* 0x000000326f657220 */ /* 0x000fe20000410000 */
[----:B------:R-:W-:-:S02]  /*40e0*/  SHF.L.U32 R89, R89, 0x10, RZ ;  /* 0x0000001059597819 */ /* 0x000fc400000006ff */
[----:B0-----:R-:W-:Y:S01]  /*40f0*/  SHF.L.U32 R49, R83, 0x10, RZ ;  /* 0x0000001053317819 */ /* 0x001fe200000006ff */
[----:B------:R-:W-:Y:S01]  /*4100*/  FMUL.FTZ R103, R113, R82 ;  /* 0x0000005271677220 */ /* 0x000fe20000410000 */
[--C-:B----4-:R-:W-:Y:S01]  /*4110*/  SHF.R.U64 R51, R54, 0x10, R55.reuse ;  /* 0x0000001036337819 */ /* 0x110fe20000001237 */
[----:B------:R-:W-:Y:S01]  /*4120*/  FMUL.FTZ R104, R112, R89 ;  /* 0x0000005970687220 */ /* 0x000fe20000410000 */
[----:B-1----:R-:W-:Y:S01]  /*4130*/  SHF.R.U32.HI R53, RZ, 0x10, R55 ;  /* 0x00000010ff357819 */ /* 0x002fe20000011637 */
[----:B------:R-:W-:Y:S01]  /*4140*/  FMUL.FTZ R102, R110, R49 ;  /* 0x000000316e667220 */ /* 0x000fe20000410000 */
[----:B------:R-:W-:Y:S02]  /*4150*/  SHF.L.U32 R54, R54, 0x10, RZ ;  /* 0x0000001036367819 */ /* 0x000fe400000006ff */
[----:B------:R-:W-:Y:S02]  /*4160*/  SHF.L.U32 R48, R55, 0x10, RZ ;  /* 0x0000001037307819 */ /* 0x000fe400000006ff */
[----:B------:R-:W-:Y:S01]  /*4170*/  SHF.L.U32 R51, R51, 0x10, RZ ;  /* 0x0000001033337819 */ /* 0x000fe200000006ff */
[----:B------:R-:W-:Y:S01]  /*4180*/  FMUL.FTZ R83, R87, R54 ;  /* 0x0000003657537220 */ /* 0x000fe20000410000 */
[----:B------:R-:W-:Y:S01]  /*4190*/  SHF.L.U32 R53, R53, 0x10, RZ ;  /* 0x0000001035357819 */ /* 0x000fe200000006ff */
[----:B------:R-:W-:-:S02]  /*41a0*/  FMUL.FTZ R81, R85, R48 ;  /* 0x0000003055517220 */ /* 0x000fc40000410000 */
[----:B------:R-:W-:Y:S02]  /*41b0*/  FMUL.FTZ R80, R88, R51 ;  /* 0x0000003358507220 */ /* 0x000fe40000410000 */
[----:B------:R-:W-:-:S07]  /*41c0*/  FMUL.FTZ R82, R86, R53 ;  /* 0x0000003556527220 */ /* 0x000fce0000410000 */
.L_x_1468:
        /* <DEDUP_REMOVED lines=52> */
.L_x_1461:
        /* <DEDUP_REMOVED lines=20> */
.L_x_1471:
        /* <DEDUP_REMOVED lines=11> */
.L_x_6697:


//--------------------- .text._ZN10layer_norm13ln_bwd_kernelINS_13Kernel_traitsIf13__nv_bfloat16S2_S2_fjLj1536ELj1ELj1ELj4ELj8ENS_18Kernel_traits_baseILj1536EfS2_S2_S2_fjLj128EEEEELb0ELb1ELb1ELb0EEEvNS_9BwdParamsE --------------------------
	.section	.text._ZN10layer_norm13ln_bwd_kernelINS_13Kernel_traitsIf13__nv_bfloat16S2_S2_fjLj1536ELj1ELj1ELj4ELj8ENS_18Kernel_traits_baseILj1536EfS2_S2_S2_fjLj128EEEEELb0ELb1ELb1ELb0EEEvNS_9BwdParamsE,"ax",@progbits
	.align	128
        .global         _ZN10layer_norm13ln_bwd_kernelINS_13Kernel_traitsIf13__nv_bfloat16S2_S2_fjLj1536ELj1ELj1ELj4ELj8ENS_18Kernel_traits_baseILj1536EfS2_S2_S2_fjLj128EEEEELb0ELb1ELb1ELb0EEEvNS_9BwdParamsE
        .type           _ZN10layer_norm13ln_bwd_kernelINS_13Kernel_traitsIf13__nv_bfloat16S2_S2_fjLj1536ELj1ELj1ELj4ELj8ENS_18Kernel_traits_baseILj1536EfS2_S2_S2_fjLj128EEEEELb0ELb1ELb1ELb0EEEvNS_9BwdParamsE,@function
        .size           _ZN10layer_norm13ln_bwd_kernelINS_13Kernel_traitsIf13__nv_bfloat16S2_S2_fjLj1536ELj1ELj1ELj4ELj8ENS_18Kernel_traits_baseILj1536EfS2_S2_S2_fjLj128EEEEELb0ELb1ELb1ELb0EEEvNS_9BwdParamsE,(.L_x_6698 - _ZN10layer_norm13ln_bwd_kernelINS_13Kernel_traitsIf13__nv_bfloat16S2_S2_fjLj1536ELj1ELj1ELj4ELj8ENS_18Kernel_traits_baseILj1536EfS2_S2_S2_fjLj128EEEEELb0ELb1ELb1ELb0EEEvNS_9BwdParamsE)
        .other          _ZN10layer_norm13ln_bwd_kernelINS_13Kernel_traitsIf13__nv_bfloat16S2_S2_fjLj1536ELj1ELj1ELj4ELj8ENS_18Kernel_traits_baseILj1536EfS2_S2_S2_fjLj128EEEEELb0ELb1ELb1ELb0EEEvNS_9BwdParamsE,@"STO_CUDA_ENTRY STV_DEFAULT"
_ZN10layer_norm13ln_bwd_kernelINS_13Kernel_traitsIf13__nv_bfloat16S2_S2_fjLj1536ELj1ELj1ELj4ELj8ENS_18Kernel_traits_baseILj1536EfS2_S2_S2_fjLj128EEEEELb0ELb1ELb1ELb0EEEvNS_9BwdParamsE:
.text._ZN10layer_norm13ln_bwd_kernelINS_13Kernel_traitsIf13__nv_bfloat16S2_S2_fjLj1536ELj1ELj1ELj4ELj8ENS_18Kernel_traits_baseILj1536EfS2_S2_S2_fjLj128EEEEELb0ELb1ELb1ELb0EEEvNS_9BwdParamsE:
        /* <DEDUP_REMOVED lines=21> */
[----:B--2---:R1:W5:Y:S02]  /*0150*/  @P2 LDG.E.128 R72, desc[UR16][R6.64] ;  /* 0x0000001006482981 */ /* 0x004364000c1e1d00 */
[----:B------:R-:W2:Y:S01]  /*0160*/  @P0 LDC.64 R2, c[0x0][0x3d0] ;  /* 0x0000f400ff020b82 */ /* 0x000ea20000000a00 */
[C---:B---3--:R-:W-:Y:S01]  /*0170*/  @P2 IMAD.WIDE.U32 R8, R15.reuse, 0x10, R8 ;  /* 0x000000100f082825 */ /* 0x048fe200078e0008 */
[----:B------:R-:W-:-:S04]  /*0180*/  @P2 IADD3 R15, PT, PT, R15, 0x80, RZ ;  /* 0x000000800f0f2810 */ /* 0x000fc80007ffe0ff */
[----:B------:R1:W5:Y:S02]  /*0190*/  @P2 LDG.E.128 R68, desc[UR16][R8.64] ;  /* 0x0000001008442981 */ /* 0x000364000c1e1d00 */
[----:B------:R-:W3:Y:S01]  /*01a0*/  @P0 LDC.64 R4, c[0x0][0x3e8] ;  /* 0x0000fa00ff040b82 */ /* 0x000ee20000000a00 */
[----:B----4-:R-:W-:-:S05]  /*01b0*/  @P3 IMAD.WIDE.U32 R10, R15, 0x10, R10 ;  /* 0x000000100f0a3825 */ /* 0x010fca00078e000a */
[----:B------:R1:W5:Y:S01]  /*01c0*/  @P3 LDG.E.128 R64, desc[UR16][R10.64] ;  /* 0x000000100a403981 */ /* 0x000362000c1e1d00 */
[----:B0-----:R-:W-:-:S05]  /*01d0*/  @P3 IMAD.WIDE.U32 R12, R15, 0x10, R12 ;  /* 0x000000100f0c3825 */ /* 0x001fca00078e000c */
[----:B------:R1:W5:Y:S01]  /*01e0*/  @P3 LDG.E.128 R60, desc[UR16][R12.64] ;  /* 0x000000100c3c3981 */ /* 0x000362000c1e1d00 */
[----:B--2---:R-:W-:-:S05]  /*01f0*/  @P0 IMAD.WIDE.U32 R2, R107, 0x10, R2 ;  /* 0x000000106b020825 */ /* 0x004fca00078e0002 */
[----:B------:R1:W5:Y:S01]  /*0200*/  @P0 LDG.E.128 R56, desc[UR16][R2.64] ;  /* 0x0000001002380981 */ /* 0x000362000c1e1d00 */
[----:B---3--:R-:W-:-:S05]  /*0210*/  @P0 IMAD.WIDE.U32 R4, R107, 0x10, R4 ;  /* 0x000000106b040825 */ /* 0x008fca00078e0004 */
[----:B------:R1:W5:Y:S01]  /*0220*/  @P0 LDG.E.128 R52, desc[UR16][R4.64] ;  /* 0x0000001004340981 */ /* 0x000362000c1e1d00 */
        /* <DEDUP_REMOVED lines=49> */
.L_x_1517:
        /* <DEDUP_REMOVED lines=54> */
[----:B------:R-:W-:Y:S01]  /*08a0*/  IADD3 R115, PT, PT, R115, 0x80, RZ ;  /* 0x0000008073737810 */ /* 0x000fe20007ffe0ff */
        /* <DEDUP_REMOVED lines=10> */
[----:B------:R-:W-:Y:S01]  /*0950*/  SHF.R.U32.HI R91, RZ, 0x10, R77 ;  /* 0x00000010ff5b7819 */ /* 0x000fe2000001164d */
[C---:B------:R-:W-:Y:S01]  /*0960*/  FADD.FTZ R79, -R114.reuse, R79 ;  /* 0x0000004f724f7221 */ /* 0x040fe20000010100 */
[----:B------:R-:W-:Y:S01]  /*0970*/  SHF.L.U32 R83, R77, 0x10, RZ ;  /* 0x000000104d537819 */ /* 0x000fe200000006ff */
[----:B------:R-:W-:Y:S01]  /*0980*/  FADD.FTZ R3, -R114, R3 ;  /* 0x0000000372037221 */ /* 0x000fe20000010100 */
[----:B------:R-:W-:Y:S02]  /*0990*/  SHF.L.U32 R77, R82, 0x10, RZ ;  /* 0x00000010524d7819 */ /* 0x000fe400000006ff */
[----:B------:R-:W-:-:S02]  /*09a0*/  SHF.L.U32 R76, R89, 0x10, RZ ;  /* 0x00000010594c7819 */ /* 0x000fc400000006ff */
[----:B------:R-:W-:Y:S01]  /*09b0*/  SHF.L.U32 R78, R88, 0x10, RZ ;  /* 0x00000010584e7819 */ /* 0x000fe200000006ff */
[----:B------:R-:W-:Y:S01]  /*09c0*/  FMUL.FTZ R88, R79, UR31 ;  /* 0x0000001f4f587c20 */ /* 0x000fe20008410000 */
[----:B------:R-:W-:Y:S01]  /*09d0*/  SHF.L.U32 R91, R91, 0x10, RZ ;  /* 0x000000105b5b7819 */ /* 0x000fe200000006ff */
[----:B------:R-:W-:Y:S01]  /*09e0*/  FMUL.FTZ R3, R3, UR31 ;  /* 0x0000001f03037c20 */ /* 0x000fe20008410000 */
[-C--:B-----5:R-:W-:Y:S01]  /*09f0*/  FMUL.FTZ R90, R56, R77.reuse ;  /* 0x0000004d385a7220 */ /* 0x0a0fe20000410000 */
[----:B------:R-:W-:Y:S01]  /*0a00*/  FADD.FTZ R37, R37, R76 ;  /* 0x0000004c25257221 */ /* 0x000fe20000010000 */
[-C--:B------:R-:W-:Y:S01]  /*0a10*/  FFMA.FTZ R49, R88, R76.reuse, R49 ;  /* 0x0000004c58317223 */ /* 0x080fe20000010031 */
[----:B------:R-:W-:Y:S01]  /*0a20*/  FMUL.FTZ R89, R57, R76 ;  /* 0x0000004c39597220 */ /* 0x000fe20000410000 */
[----:B0-----:R-:W-:Y:S01]  /*0a30*/  SHF.L.U32 R81, R87, 0x10, RZ ;  /* 0x0000001057517819 */ /* 0x001fe200000006ff */
[----:B------:R-:W-:Y:S01]  /*0a40*/  FADD.FTZ R36, R36, R77 ;  /* 0x0000004d24247221 */ /* 0x000fe20000010000 */
[C---:B------:R-:W-:Y:S01]  /*0a50*/  FFMA.FTZ R48, R3.reuse, R77, R48 ;  /* 0x0000004d03307223 */ /* 0x040fe20000010030 */
[C---:B------:R-:W-:Y:S01]  /*0a60*/  FADD.FTZ R91, -R114.reuse, R91 ;  /* 0x0000005b725b7221 */ /* 0x040fe20000010100 */
[----:B------:R-:W-:Y:S01]  /*0a70*/  FADD.FTZ R76, RZ, R90 ;  /* 0x0000005aff4c7221 */ /* 0x000fe20000010000 */
[----:B------:R-:W-:Y:S01]  /*0a80*/  FADD.FTZ R83, -R114, R83 ;  /* 0x0000005372537221 */ /* 0x000fe20000010100 */
        /* <DEDUP_REMOVED lines=15> */
.L_x_1476:
[----:B------:R-:W-:Y:S05]  /*0b80*/  BSYNC.RECONVERGENT B1 ;  /* 0x0000000000017941 */ /* 0x000fea0003800200 */
.L_x_1475:
        /* <DEDUP_REMOVED lines=15> */
[----:B--2---:R-:W-:Y:S02]  /*0c80*/  MOV R93, R80 ;  /* 0x00000050005d7202 */ /* 0x004fe40000000f00 */
[--C-:B------:R-:W-:Y:S02]  /*0c90*/  SHF.R.U64 R103, R80, 0x10, R81.reuse ;  /* 0x0000001050677819 */ /* 0x100fe40000001251 */
[----:B------:R-:W-:Y:S02]  /*0ca0*/  SHF.R.U32.HI R102, RZ, 0x10, R81 ;  /* 0x00000010ff667819 */ /* 0x000fe40000011651 */
[----:B---3--:R-:W-:-:S02]  /*0cb0*/  SHF.R.U64 R80, R76, 0x10, R77 ;  /* 0x000000104c507819 */ /* 0x008fc4000000124d */
[----:B------:R-:W-:Y:S02]  /*0cc0*/  SHF.L.U32 R105, R76, 0x10, RZ ;  /* 0x000000104c697819 */ /* 0x000fe400000006ff */
[----:B------:R-:W-:Y:S02]  /*0cd0*/  SHF.L.U32 R76, R103, 0x10, RZ ;  /* 0x00000010674c7819 */ /* 0x000fe400000006ff */
[----:B------:R-:W-:Y:S02]  /*0ce0*/  SHF.L.U32 R103, R80, 0x10, RZ ;  /* 0x0000001050677819 */ /* 0x000fe400000006ff */
[----:B------:R-:W-:Y:S02]  /*0cf0*/  MOV R95, R81 ;  /* 0x00000051005f7202 */ /* 0x000fe40000000f00 */
[----:B------:R-:W-:Y:S02]  /*0d00*/  SHF.R.U32.HI R81, RZ, 0x10, R77 ;  /* 0x00000010ff517819 */ /* 0x000fe4000001164d */
[----:B------:R-:W-:-:S02]  /*0d10*/  SHF.L.U32 R117, R77, 0x10, RZ ;  /* 0x000000104d757819 */ /* 0x000fc400000006ff */
[----:B0-----:R-:W-:Y:S01]  /*0d20*/  SHF.L.U32 R78, R102, 0x10, RZ ;  /* 0x00000010664e7819 */ /* 0x001fe200000006ff */
[C---:B------:R-:W-:Y:S01]  /*0d30*/  FADD.FTZ R102, -R114.reuse, R103 ;  /* 0x0000006772667221 */ /* 0x040fe20000010100 */
[----:B------:R-:W-:Y:S01]  /*0d40*/  SHF.L.U32 R77, R93, 0x10, RZ ;  /* 0x000000105d4d7819 */ /* 0x000fe200000006ff */
[C---:B------:R-:W-:Y:S01]  /*0d50*/  FADD.FTZ R93, -R114.reuse, R105 ;  /* 0x00000069725d7221 */ /* 0x040fe20000010100 */
[----:B------:R-:W-:Y:S01]  /*0d60*/  SHF.L.U32 R79, R95, 0x10, RZ ;  /* 0x000000105f4f7819 */ /* 0x000fe200000006ff */
[----:B------:R-:W-:Y:S01]  /*0d70*/  FADD.FTZ R95, -R114, R117 ;  /* 0x00000075725f7221 */ /* 0x000fe20000010100 */
[----:B------:R-:W-:Y:S01]  /*0d80*/  SHF.L.U32 R81, R81, 0x10, RZ ;  /* 0x0000001051517819 */ /* 0x000fe200000006ff */
[----:B------:R-:W-:Y:S01]  /*0d90*/  FMUL.FTZ R102, R102, UR31 ;  /* 0x0000001f66667c20 */ /* 0x000fe20008410000 */
[----:B------:R-:W-:Y:S01]  /*0da0*/  FMUL.FTZ R93, R93, UR31 ;  /* 0x0000001f5d5d7c20 */ /* 0x000fe20008410000 */
[-C--:B-----5:R-:W-:Y:S01]  /*0db0*/  FMUL.FTZ R104, R72, R77.reuse ;  /* 0x0000004d48687220 */ /* 0x0a0fe20000410000 */
[----:B------:R-:W-:Y:S01]  /*0dc0*/  FMUL.FTZ R95, R95, UR31 ;  /* 0x0000001f5f5f7c20 */ /* 0x000fe20008410000 */
[----:B------:R-:W-:Y:S01]  /*0dd0*/  FADD.FTZ R33, R33, R76 ;  /* 0x0000004c21217221 */ /* 0x000fe20000010000 */
[-C--:B------:R-:W-:Y:S01]  /*0de0*/  FFMA.FTZ R45, R102, R76.reuse, R45 ;  /* 0x0000004c662d7223 */ /* 0x080fe2000001002d */
[----:B------:R-:W-:Y:S01]  /*0df0*/  FMUL.FTZ R103, R73, R76 ;  /* 0x0000004c49677220 */ /* 0x000fe20000410000 */
[----:B------:R-:W-:Y:S01]  /*0e00*/  FADD.FTZ R32, R32, R77 ;  /* 0x0000004d20207221 */ /* 0x000fe20000010000 */
[----:B------:R-:W-:Y:S01]  /*0e10*/  FFMA.FTZ R44, R93, R77, R44 ;  /* 0x0000004d5d2c7223 */ /* 0x000fe2000001002c */
        /* <DEDUP_REMOVED lines=13> */
[----:B------:R-:W-:-:S03]  /*0ef0*/  FFMA.FTZ R77, R95, R106, R76 ;  /* 0x0000006a5f4d7223 */ /* 0x000fc6000001004c */
[----:B------:R-:W-:Y:S01]  /*0f00*/  FADD.FTZ R83, R78, R105 ;  /* 0x000000694e537221 */ /* 0x000fe20000010000 */
[----:B------:R-:W-:-:S07]  /*0f10*/  FFMA.FTZ R82, R108, R105, R77 ;  /* 0x000000696c527223 */ /* 0x000fce000001004d */
.L_x_1478:
[----:B------:R-:W-:Y:S05]  /*0f20*/  BSYNC.RECONVERGENT B1 ;  /* 0x0000000000017941 */ /* 0x000fea0003800200 */
.L_x_1477:
        /* <DEDUP_REMOVED lines=17> */
[----:B---3--:R-:W-:Y:S01]  /*1040*/  MOV R10, R14 ;  /* 0x0000000e000a7202 */ /* 0x008fe20000000f00 */
[----:B0-----:R-:W-:Y:S01]  /*1050*/  FADD.FTZ R12, -R114, R11 ;  /* 0x0000000b720c7221 */ /* 0x001fe20000010100 */
[----:B------:R-:W-:Y:S01]  /*1060*/  SHF.R.U64 R78, R14, 0x10, R15 ;  /* 0x000000100e4e7819 */ /* 0x000fe2000000120f */
[----:B------:R-:W-:Y:S01]  /*1070*/  FADD.FTZ R9, -R114, R9 ;  /* 0x0000000972097221 */ /* 0x000fe20000010100 */
[----:B------:R-:W-:Y:S01]  /*1080*/  SHF.L.U32 R11, R10, 0x10, RZ ;  /* 0x000000100a0b7819 */ /* 0x000fe200000006ff */
[----:B------:R-:W-:Y:S01]  /*1090*/  FADD.FTZ R13, -R114, R77 ;  /* 0x0000004d720d7221 */ /* 0x000fe20000010100 */
[----:B------:R-:W-:Y:S01]  /*10a0*/  MOV R76, R15 ;  /* 0x0000000f004c7202 */ /* 0x000fe20000000f00 */
[----:B------:R-:W-:Y:S01]  /*10b0*/  FMUL.FTZ R9, R9, UR31 ;  /* 0x0000001f09097c20 */ /* 0x000fe20008410000 */
[----:B------:R-:W-:Y:S01]  /*10c0*/  SHF.L.U32 R14, R78, 0x10, RZ ;  /* 0x000000104e0e7819 */ /* 0x000fe200000006ff */
[----:B------:R-:W-:Y:S01]  /*10d0*/  FMUL.FTZ R10, R12, UR31 ;  /* 0x0000001f0c0a7c20 */ /* 0x000fe20008410000 */
[-C--:B-----5:R-:W-:Y:S01]  /*10e0*/  FMUL.FTZ R12, R64, R11.reuse ;  /* 0x0000000b400c7220 */ /* 0x0a0fe20000410000 */
[----:B------:R-:W-:Y:S01]  /*10f0*/  SHF.L.U32 R77, R76, 0x10, RZ ;  /* 0x000000104c4d7819 */ /* 0x000fe200000006ff */
[----:B------:R-:W-:Y:S01]  /*1100*/  FADD.FTZ R28, R28, R11 ;  /* 0x0000000b1c1c7221 */ /* 0x000fe20000010000 */
[----:B------:R-:W-:Y:S01]  /*1110*/  FFMA.FTZ R40, R9, R11, R40 ;  /* 0x0000000b09287223 */ /* 0x000fe20000010028 */
[----:B------:R-:W-:Y:S01]  /*1120*/  FMUL.FTZ R13, R13, UR31 ;  /* 0x0000001f0d0d7c20 */ /* 0x000fe20008410000 */
[----:B------:R-:W-:Y:S01]  /*1130*/  SHF.L.U32 R79, R79, 0x10, RZ ;  /* 0x000000104f4f7819 */ /* 0x000fe200000006ff */
[----:B------:R-:W-:Y:S01]  /*1140*/  FMUL.FTZ R11, R65, R14 ;  /* 0x0000000e410b7220 */ /* 0x000fe20000410000 */
[----:B------:R-:W-:Y:S01]  /*1150*/  SHF.R.U32.HI R80, RZ, 0x10, R15 ;  /* 0x00000010ff507819 */ /* 0x000fe2000001160f */
[----:B------:R-:W-:Y:S01]  /*1160*/  FADD.FTZ R76, R83, R12 ;  /* 0x0000000c534c7221 */ /* 0x000fe20000010000 */
[----:B------:R-:W-:Y:S01]  /*1170*/  FFMA.FTZ R15, R9, R12, R82 ;  /* 0x0000000c090f7223 */ /* 0x000fe20000010052 */
[----:B------:R-:W-:Y:S01]  /*1180*/  FADD.FTZ R29, R29, R14 ;  /* 0x0000000e1d1d7221 */ /* 0x000fe20000010000 */
[----:B------:R-:W-:Y:S01]  /*1190*/  FFMA.FTZ R41, R10, R14, R41 ;  /* 0x0000000e0a297223 */ /* 0x000fe20000010029 */
[----:B------:R-:W-:Y:S01]  /*11a0*/  FADD.FTZ R30, R30, R77 ;  /* 0x0000004d1e1e7221 */ /* 0x000fe20000010000 */
[-C--:B------:R-:W-:Y:S01]  /*11b0*/  FFMA.FTZ R42, R13, R77.reuse, R42 ;  /* 0x0000004d0d2a7223 */ /* 0x080fe2000001002a */
[----:B------:R-:W-:Y:S01]  /*11c0*/  FMUL.FTZ R14, R66, R77 ;  /* 0x0000004d420e7220 */ /* 0x000fe20000410000 */
[----:B------:R-:W-:Y:S01]  /*11d0*/  SHF.L.U32 R80, R80, 0x10, RZ ;  /* 0x0000001050507819 */ /* 0x000fe200000006ff */
[----:B------:R-:W-:Y:S01]  /*11e0*/  FADD.FTZ R77, R76, R11 ;  /* 0x0000000b4c4d7221 */ /* 0x000fe20000010000 */
[----:B------:R-:W-:Y:S01]  /*11f0*/  FADD.FTZ R79, -R114, R79 ;  /* 0x0000004f724f7221 */ /* 0x000fe20000010100 */
        /* <DEDUP_REMOVED lines=10> */
.L_x_1474:
        /* <DEDUP_REMOVED lines=23> */
.L_x_1479:
[----:B------:R-:W-:Y:S05]  /*1410*/  BSYNC.RECONVERGENT B0 ;  /* 0x0000000000007941 */ /* 0x000fea0003800200 */
.L_x_1473:
        /* <DEDUP_REMOVED lines=32> */
.L_x_1481:
[----:B------:R-:W-:Y:S05]  /*1620*/  BSYNC.RECONVERGENT B0 ;  /* 0x0000000000007941 */ /* 0x000fea0003800200 */
.L_x_1480:
        /* <DEDUP_REMOVED lines=46> */
.L_x_1484:
[----:B------:R-:W-:Y:S05]  /*1910*/  BRA.U UP0, `(.L_x_1485) ;  /* 0x00000005009c7547 */ /* 0x000fea000b800000 */
        /* <DEDUP_REMOVED lines=11> */
[----:B-----5:R-:W-:Y:S01]  /*19d0*/  FMUL.FTZ R78, R52, R77 ;  /* 0x0000004d344e7220 */ /* 0x020fe20000410000 */
[----:B------:R-:W-:-:S04]  /*19e0*/  FFMA.FTZ R24, R77, R76, R24 ;  /* 0x0000004c4d187223 */ /* 0x000fc80000010018 */
[----:B------:R-:W-:-:S04]  /*19f0*/  F2FP.BF16.F32.PACK_AB R78, RZ, R78 ;  /* 0x0000004eff4e723e */ /* 0x000fc800000010ff */
[----:B------:R-:W-:-:S07]  /*1a00*/  PRMT R85, R78, 0x7610, R85 ;  /* 0x000076104e557816 */ /* 0x000fce0000000055 */
.L_x_1487:
        /* <DEDUP_REMOVED lines=12> */
.L_x_1488:
        /* <DEDUP_REMOVED lines=12> */
.L_x_1489:
        /* <DEDUP_REMOVED lines=11> */
[----:B------:R-:W-:Y:S01]  /*1c40*/  PRMT R7, R77, 0x7610, R7 ;  /* 0x000076104d077816 */ /* 0x000fe20000000007 */
[----:B------:R-:W-:Y:S06]  /*1c50*/  BRA `(.L_x_1490) ;  /* 0x0000000800647947 */ /* 0x000fec0003800000 */
.L_x_1486:
[----:B------:R-:W0:Y:S01]  /*1c60*/  @UP3 LDCU UR8, c[0x0][0x40c] ;  /* 0x00008180ff0837ac */ /* 0x000e220008000800 */
[--C-:B------:R-:W-:Y:S01]  /*1c70*/  FFMA.FTZ R5, R3, UR7, R82.reuse ;  /* 0x0000000703057c23 */ /* 0x100fe20008010052 */
[--C-:B------:R-:W-:Y:S01]  /*1c80*/  FFMA.FTZ R2, R88, UR7, R82.reuse ;  /* 0x0000000758027c23 */ /* 0x100fe20008010052 */
[----:B------:R-:W-:Y:S01]  /*1c90*/  FFMA.FTZ R77, R87, UR7, R82 ;  /* 0x00000007574d7c23 */ /* 0x000fe20008010052 */
[----:B------:R-:W1:Y:S01]  /*1ca0*/  @UP3 LDCU UR9, c[0x0][0x40c] ;  /* 0x00008180ff0937ac */ /* 0x000e620008000800 */
[----:B------:R-:W-:Y:S01]  /*1cb0*/  FADD.FTZ R5, R90, -R5 ;  /* 0x800000055a057221 */ /* 0x000fe20000010000 */
[----:B------:R-:W-:Y:S01]  /*1cc0*/  ISETP.LT.AND P2, PT, RZ, UR30, PT ;  /* 0x0000001eff007c0c */ /* 0x000fe2000bf41270 */
[----:B------:R-:W-:Y:S01]  /*1cd0*/  FADD.FTZ R2, R89, -R2 ;  /* 0x8000000259027221 */ /* 0x000fe20000010000 */
[----:B------:R-:W2:Y:S01]  /*1ce0*/  @UP3 LDCU UR10, c[0x0][0x40c] ;  /* 0x00008180ff0a37ac */ /* 0x000ea20008000800 */
        /* <DEDUP_REMOVED lines=8> */
[----:B0-----:R-:W-:Y:S01]  /*1d70*/  @P1 FMUL.FTZ R5, R8, UR8 ;  /* 0x0000000808051c20 */ /* 0x001fe20008410000 */
[----:B------:R-:W-:Y:S01]  /*1d80*/  FSEL R79, R77, RZ, P2 ;  /* 0x000000ff4d4f7208 */ /* 0x000fe20001000000 */
[----:B------:R-:W-:Y:S01]  /*1d90*/  FMUL.FTZ R114, R114, UR31 ;  /* 0x0000001f72727c20 */ /* 0x000fe20008410000 */
[----:B-1----:R-:W-:Y:S01]  /*1da0*/  @P1 FMUL.FTZ R76, R78, UR9 ;  /* 0x000000094e4c1c20 */ /* 0x002fe20008410000 */
[----:B-----5:R-:W-:Y:S02]  /*1db0*/  @P1 FMUL.FTZ R2, R52, R5 ;  /* 0x0000000534021220 */ /* 0x020fe40000410000 */
[----:B--2---:R-:W-:-:S03]  /*1dc0*/  @P1 FMUL.FTZ R77, R79, UR10 ;  /* 0x0000000a4f4d1c20 */ /* 0x004fc60008410000 */
[----:B------:R-:W-:Y:S01]  /*1dd0*/  @P1 F2FP.BF16.F32.PACK_AB R83, RZ, R2 ;  /* 0x00000002ff53123e */ /* 0x000fe200000010ff */
[----:B------:R-:W-:Y:S01]  /*1de0*/  @P1 FMUL.FTZ R2, R53, R76 ;  /* 0x0000004c35021220 */ /* 0x000fe20000410000 */
[----:B------:R-:W-:Y:S02]  /*1df0*/  @P1 FMUL.FTZ R6, R54, R77 ;  /* 0x0000004d36061220 */ /* 0x000fe40000410000 */
[----:B------:R-:W-:Y:S02]  /*1e00*/  @P1 PRMT R85, R83, 0x7610, R85 ;  /* 0x0000761053551816 */ /* 0x000fe40000000055 */
[----:B------:R-:W-:Y:S02]  /*1e10*/  @P1 F2FP.BF16.F32.PACK_AB R83, RZ, R2 ;  /* 0x00000002ff53123e */ /* 0x000fe400000010ff */
[----:B------:R-:W-:Y:S02]  /*1e20*/  F2FP.BF16.F32.PACK_AB R2, RZ, R8 ;  /* 0x00000008ff02723e */ /* 0x000fe400000010ff */
[----:B------:R-:W-:-:S02]  /*1e30*/  @P1 F2FP.BF16.F32.PACK_AB R8, RZ, R6 ;  /* 0x00000006ff08123e */ /* 0x000fc400000010ff */
[----:B------:R-:W-:Y:S02]  /*1e40*/  F2FP.BF16.F32.PACK_AB R6, RZ, R78 ;  /* 0x0000004eff06723e */ /* 0x000fe400000010ff */
[----:B------:R-:W-:Y:S02]  /*1e50*/  @P1 PRMT R86, R83, 0x7610, R86 ;  /* 0x0000761053561816 */ /* 0x000fe40000000056 */
[----:B------:R-:W-:Y:S02]  /*1e60*/  FSEL R78, R114, RZ, P2 ;  /* 0x000000ff724e7208 */ /* 0x000fe40001000000 */
[----:B------:R-:W-:Y:S02]  /*1e70*/  @P1 PRMT R4, R8, 0x7610, R4 ;  /* 0x0000761008041816 */ /* 0x000fe40000000004 */
[----:B------:R-:W-:Y:S02]  /*1e80*/  @P1 SHF.L.U32 R83, R109, 0x10, RZ ;  /* 0x000000106d531819 */ /* 0x000fe400000006ff */
[----:B------:R-:W-:-:S02]  /*1e90*/  F2FP.BF16.F32.PACK_AB R8, RZ, R79 ;  /* 0x0000004fff08723e */ /* 0x000fc400000010ff */
[----:B------:R-:W-:Y:S01]  /*1ea0*/  @P1 SHF.L.U32 R114, R111, 0x10, RZ ;  /* 0x000000106f721819 */ /* 0x000fe200000006ff */
[----:B------:R-:W-:Y:S01]  /*1eb0*/  @P1 FFMA.FTZ R24, R83, R5, R24 ;  /* 0x0000000553181223 */ /* 0x000fe20000010018 */
[----:B------:R-:W-:Y:S02]  /*1ec0*/  @P1 SHF.L.U32 R79, R110, 0x10, RZ ;  /* 0x000000106e4f1819 */ /* 0x000fe400000006ff */
[----:B------:R-:W-:Y:S01]  /*1ed0*/  F2FP.BF16.F32.PACK_AB R113, RZ, R78 ;  /* 0x0000004eff71723e */ /* 0x000fe200000010ff */
[----:B------:R-:W-:Y:S01]  /*1ee0*/  @P1 FFMA.FTZ R25, R114, R76, R25 ;  /* 0x0000004c72191223 */ /* 0x000fe20000010019 */
[----:B------:R-:W-:Y:S01]  /*1ef0*/  PRMT R5, R8, 0x7610, R5 ;  /* 0x0000761008057816 */ /* 0x000fe20000000005 */
[----:B------:R-:W-:Y:S01]  /*1f00*/  @P1 FFMA.FTZ R26, R79, R77, R26 ;  /* 0x0000004d4f1a1223 */ /* 0x000fe2000001001a */
[----:B------:R-:W-:Y:S01]  /*1f10*/  PRMT R8, R113, 0x7610, R8 ;  /* 0x0000761071087816 */ /* 0x000fe20000000008 */
[----:B------:R-:W-:Y:S06]  /*1f20*/  BRA.U !UP3, `(.L_x_1490) ;  /* 0x000000050bb07547 */ /* 0x000fec000b800000 */
[----:B------:R-:W-:Y:S01]  /*1f30*/  FMUL.FTZ R76, R78, UR27 ;  /* 0x0000001b4e4c7c20 */ /* 0x000fe20008410000 */
[----:B------:R-:W-:-:S03]  /*1f40*/  SHF.L.U32 R78, R112, 0x10, RZ ;  /* 0x00000010704e7819 */ /* 0x000fc600000006ff */
[-C--:B------:R-:W-:Y:S02]  /*1f50*/  FMUL.FTZ R7, R55, R76.reuse ;  /* 0x0000004c37077220 */ /* 0x080fe40000410000 */
[----:B------:R-:W-:-:S03]  /*1f60*/  FFMA.FTZ R27, R78, R76, R27 ;  /* 0x0000004c4e1b7223 */ /* 0x000fc6000001001b */
[----:B------:R-:W-:Y:S01]  /*1f70*/  F2FP.BF16.F32.PACK_AB R7, RZ, R7 ;  /* 0x00000007ff07723e */ /* 0x000fe200000010ff */
[----:B------:R-:W-:Y:S06]  /*1f80*/  BRA `(.L_x_1490) ;  /* 0x0000000400987947 */ /* 0x000fec0003800000 */
.L_x_1485:
        /* <DEDUP_REMOVED lines=8> */
[----:B------:R-:W-:Y:S02]  /*2010*/  SHF.L.U32 R78, R78, 0x10, RZ ;  /* 0x000000104e4e7819 */ /* 0x000fe400000006ff */
[----:B------:R-:W-:Y:S01]  /*2020*/  SHF.L.U32 R79, R99, 0x10, RZ ;  /* 0x00000010634f7819 */ /* 0x000fe200000006ff */
[----:B------:R-:W2:Y:S04]  /*2030*/  @UP3 LDCU UR10, c[0x0][0x40c] ;  /* 0x00008180ff0a37ac */ /* 0x000ea80008000800 */
        /* <DEDUP_REMOVED lines=11> */
[----:B--2---:R-:W-:-:S02]  /*20f0*/  @P1 FMUL.FTZ R83, R79, UR10 ;  /* 0x0000000a4f531c20 */ /* 0x004fc40008410000 */
[----:B------:R-:W-:Y:S01]  /*2100*/  @P1 FMUL.FTZ R76, R52, R77 ;  /* 0x0000004d344c1220 */ /* 0x000fe20000410000 */
[----:B------:R-:W-:Y:S01]  /*2110*/  @P1 FMUL.FTZ R79, R53, R78 ;  /* 0x0000004e354f1220 */ /* 0x000fe20000410000 */
[----:B------:R-:W-:-:S03]  /*2120*/  @P1 FMUL.FTZ R113, R54, R83 ;  /* 0x0000005336711220 */ /* 0x000fc60000410000 */
[----:B------:R-:W-:Y:S02]  /*2130*/  @P1 F2FP.BF16.F32.PACK_AB R76, RZ, R76 ;  /* 0x0000004cff4c123e */ /* 0x000fe400000010ff */
[----:B------:R-:W-:Y:S02]  /*2140*/  @P1 F2FP.BF16.F32.PACK_AB R79, RZ, R79 ;  /* 0x0000004fff4f123e */ /* 0x000fe400000010ff */
[----:B------:R-:W-:Y:S02]  /*2150*/  @P1 F2FP.BF16.F32.PACK_AB R114, RZ, R113 ;  /* 0x00000071ff72123e */ /* 0x000fe400000010ff */
[----:B------:R-:W-:Y:S02]  /*2160*/  @P1 PRMT R85, R76, 0x7610, R85 ;  /* 0x000076104c551816 */ /* 0x000fe40000000055 */
[----:B------:R-:W-:Y:S02]  /*2170*/  @P1 PRMT R86, R79, 0x7610, R86 ;  /* 0x000076104f561816 */ /* 0x000fe40000000056 */
[----:B------:R-:W-:-:S02]  /*2180*/  @P1 SHF.L.U32 R79, R109, 0x10, RZ ;  /* 0x000000106d4f1819 */ /* 0x000fc400000006ff */
[----:B------:R-:W-:Y:S02]  /*2190*/  @P1 SHF.L.U32 R76, R111, 0x10, RZ ;  /* 0x000000106f4c1819 */ /* 0x000fe400000006ff */
[----:B------:R-:W-:Y:S01]  /*21a0*/  @P1 SHF.L.U32 R113, R110, 0x10, RZ ;  /* 0x000000106e711819 */ /* 0x000fe200000006ff */
[----:B------:R-:W-:Y:S01]  /*21b0*/  @P1 FFMA.FTZ R24, R79, R77, R24 ;  /* 0x0000004d4f181223 */ /* 0x000fe20000010018 */
[----:B------:R-:W-:Y:S01]  /*21c0*/  @P1 PRMT R4, R114, 0x7610, R4 ;  /* 0x0000761072041816 */ /* 0x000fe20000000004 */
[----:B------:R-:W-:Y:S02]  /*21d0*/  @P1 FFMA.FTZ R25, R76, R78, R25 ;  /* 0x0000004e4c191223 */ /* 0x000fe40000010019 */
[----:B------:R-:W-:Y:S01]  /*21e0*/  @P1 FFMA.FTZ R26, R113, R83, R26 ;  /* 0x00000053711a1223 */ /* 0x000fe2000001001a */
[----:B------:R-:W-:Y:S06]  /*21f0*/  BRA.U !UP3, `(.L_x_1490) ;  /* 0x000000010bfc7547 */ /* 0x000fec000b800000 */
[----:B------:R-:W-:Y:S01]  /*2200*/  SHF.R.U32.HI R7, RZ, 0x10, R99 ;  /* 0x00000010ff077819 */ /* 0x000fe20000011663 */
[----:B------:R-:W-:Y:S01]  /*2210*/  @P2 FFMA.FTZ R76, R94, UR7, R82 ;  /* 0x000000075e4c2c23 */ /* 0x000fe20008010052 */
[----:B------:R-:W-:Y:S02]  /*2220*/  SHF.L.U32 R78, R112, 0x10, RZ ;  /* 0x00000010704e7819 */ /* 0x000fe400000006ff */
[----:B------:R-:W-:Y:S01]  /*2230*/  SHF.L.U32 R7, R7, 0x10, RZ ;  /* 0x0000001007077819 */ /* 0x000fe200000006ff */
[----:B------:R-:W-:-:S04]  /*2240*/  @P2 FADD.FTZ R76, R91, -R76 ;  /* 0x8000004c5b4c2221 */ /* 0x000fc80000010000 */
[----:B------:R-:W-:-:S04]  /*2250*/  @P2 FFMA.FTZ R7, R76, UR31, R7 ;  /* 0x0000001f4c072c23 */ /* 0x000fc80008010007 */
[----:B------:R-:W-:-:S04]  /*2260*/  FMUL.FTZ R76, R7, UR27 ;  /* 0x0000001b074c7c20 */ /* 0x000fc80008410000 */
[-C--:B------:R-:W-:Y:S01]  /*2270*/  FMUL.FTZ R7, R55, R76.reuse ;  /* 0x0000004c37077220 */ /* 0x080fe20000410000 */
[----:B------:R-:W-:-:S04]  /*2280*/  FFMA.FTZ R27, R78, R76, R27 ;  /* 0x0000004c4e1b7223 */ /* 0x000fc8000001001b */
[----:B------:R-:W-:Y:S01]  /*2290*/  F2FP.BF16.F32.PACK_AB R7, RZ, R7 ;  /* 0x00000007ff07723e */ /* 0x000fe200000010ff */
[----:B------:R-:W-:Y:S06]  /*22a0*/  BRA `(.L_x_1490) ;  /* 0x0000000000d07947 */ /* 0x000fec0003800000 */
.L_x_1491:
[----:B------:R-:W-:Y:S01]  /*22b0*/  PLOP3.LUT P3, PT, PT, PT, UP2, 0x80, 0x8 ;  /* 0x000000000008781c */ /* 0x000fe20003f6f028 */
[----:B------:R-:W0:Y:S01]  /*22c0*/  @UP3 LDCU UR8, c[0x0][0x40c] ;  /* 0x00008180ff0837ac */ /* 0x000e220008000800 */
[----:B------:R-:W-:Y:S02]  /*22d0*/  ISETP.LT.AND P2, PT, RZ, UR30, PT ;  /* 0x0000001eff007c0c */ /* 0x000fe4000bf41270 */
[C---:B-----5:R-:W-:Y:S01]  /*22e0*/  SHF.R.U64 R6, R98.reuse, 0x10, R99 ;  /* 0x0000001062067819 */ /* 0x060fe20000001263 */
[----:B------:R-:W1:Y:S01]  /*22f0*/  @UP3 LDCU UR11, c[0x0][0x40c] ;  /* 0x00008180ff0b37ac */ /* 0x000e620008000800 */
[----:B------:R-:W-:Y:S02]  /*2300*/  SHF.L.U32 R2, R98, 0x10, RZ ;  /* 0x0000001062027819 */ /* 0x000fe400000006ff */
[----:B------:R-:W-:Y:S01]  /*2310*/  SHF.L.U32 R6, R6, 0x10, RZ ;  /* 0x0000001006067819 */ /* 0x000fe200000006ff */
[----:B------:R-:W2:Y:S01]  /*2320*/  @UP3 LDCU UR10, c[0x0][0x40c] ;  /* 0x00008180ff0a37ac */ /* 0x000ea20008000800 */
[----:B------:R-:W-:-:S03]  /*2330*/  @P1 SHF.L.U32 R116, R112, 0x10, RZ ;  /* 0x0000001070741819 */ /* 0x000fc600000006ff */
[--C-:B------:R-:W-:Y:S01]  /*2340*/  @P3 FFMA.FTZ R5, R3, UR7, R82.reuse ;  /* 0x0000000703053c23 */ /* 0x100fe20008010052 */
[----:B------:R-:W3:Y:S01]  /*2350*/  @UP3 LDCU UR9, c[0x0][0x40c] ;  /* 0x00008180ff0937ac */ /* 0x000ee20008000800 */
[--C-:B------:R-:W-:Y:S01]  /*2360*/  @P2 FFMA.FTZ R8, R88, UR7, R82.reuse ;  /* 0x0000000758082c23 */ /* 0x100fe20008010052 */
[--C-:B------:R-:W-:Y:S01]  /*2370*/  @P2 FFMA.FTZ R78, R94, UR7, R82.reuse ;  /* 0x000000075e4e2c23 */ /* 0x100fe20008010052 */
[----:B------:R-:W-:Y:S01]  /*2380*/  @P3 FADD.FTZ R5, R90, -R5 ;  /* 0x800000055a053221 */ /* 0x000fe20000010000 */
[----:B------:R-:W-:Y:S01]  /*2390*/  @P2 FFMA.FTZ R79, R87, UR7, R82 ;  /* 0x00000007574f2c23 */ /* 0x000fe20008010052 */
[----:B------:R-:W-:Y:S01]  /*23a0*/  @P2 FADD.FTZ R77, R89, -R8 ;  /* 0x80000008594d2221 */ /* 0x000fe20000010000 */
[----:B------:R-:W-:Y:S01]  /*23b0*/  SHF.R.U32.HI R8, RZ, 0x10, R99 ;  /* 0x00000010ff087819 */ /* 0x000fe20000011663 */
[----:B------:R-:W-:Y:S01]  /*23c0*/  @P3 FFMA.FTZ R2, R5, UR31, R2 ;  /* 0x0000001f05023c23 */ /* 0x000fe20008010002 */
[----:B------:R-:W-:Y:S01]  /*23d0*/  @P2 FADD.FTZ R76, R92, -R79 ;  /* 0x8000004f5c4c2221 */ /* 0x000fe20000010000 */
[----:B------:R-:W-:Y:S01]  /*23e0*/  @P2 FFMA.FTZ R6, R77, UR31, R6 ;  /* 0x0000001f4d062c23 */ /* 0x000fe20008010006 */
[----:B------:R-:W-:Y:S01]  /*23f0*/  SHF.L.U32 R8, R8, 0x10, RZ ;  /* 0x0000001008087819 */ /* 0x000fe200000006ff */
[----:B------:R-:W-:Y:S01]  /*2400*/  @P2 FADD.FTZ R77, R91, -R78 ;  /* 0x8000004e5b4d2221 */ /* 0x000fe20000010000 */
[----:B0-----:R-:W-:Y:S01]  /*2410*/  @P1 FMUL.FTZ R79, R2, UR8 ;  /* 0x00000008024f1c20 */ /* 0x001fe20008410000 */
[----:B------:R-:W-:-:S02]  /*2420*/  SHF.L.U32 R5, R99, 0x10, RZ ;  /* 0x0000001063057819 */ /* 0x000fc400000006ff */
[----:B------:R-:W-:Y:S01]  /*2430*/  @P2 FFMA.FTZ R8, R77, UR31, R8 ;  /* 0x0000001f4d082c23 */ /* 0x000fe20008010008 */
[----:B------:R-:W-:Y:S01]  /*2440*/  @P1 FMUL.FTZ R83, R52, R79 ;  /* 0x0000004f34531220 */ /* 0x000fe20000410000 */
[----:B------:R-:W-:Y:S01]  /*2450*/  F2FP.BF16.F32.PACK_AB R2, RZ, R2 ;  /* 0x00000002ff02723e */ /* 0x000fe200000010ff */
[----:B------:R-:W-:Y:S01]  /*2460*/  @P2 FFMA.FTZ R5, R76, UR31, R5 ;  /* 0x0000001f4c052c23 */ /* 0x000fe20008010005 */
[----:B-1----:R-:W-:Y:S01]  /*2470*/  @P1 FMUL.FTZ R78, R8, UR11 ;  /* 0x0000000b084e1c20 */ /* 0x002fe20008410000 */
[----:B---3--:R-:W-:Y:S01]  /*2480*/  @P1 FMUL.FTZ R76, R6, UR9 ;  /* 0x00000009064c1c20 */ /* 0x008fe20008410000 */
[----:B------:R-:W-:Y:S01]  /*2490*/  @P1 F2FP.BF16.F32.PACK_AB R115, RZ, R83 ;  /* 0x00000053ff73123e */ /* 0x000fe200000010ff */
[----:B--2---:R-:W-:Y:S01]  /*24a0*/  @P1 FMUL.FTZ R77, R5, UR10 ;  /* 0x0000000a054d1c20 */ /* 0x004fe20008410000 */
[----:B------:R-:W-:Y:S01]  /*24b0*/  @P1 FMUL.FTZ R83, R55, R78 ;  /* 0x0000004e37531220 */ /* 0x000fe20000410000 */
[----:B------:R-:W-:Y:S01]  /*24c0*/  @P1 FMUL.FTZ R113, R53, R76 ;  /* 0x0000004c35711220 */ /* 0x000fe20000410000 */
[----:B------:R-:W-:Y:S01]  /*24d0*/  @P1 PRMT R85, R115, 0x7610, R85 ;  /* 0x0000761073551816 */ /* 0x000fe20000000055 */
[----:B------:R-:W-:Y:S01]  /*24e0*/  @P1 FMUL.FTZ R114, R54, R77 ;  /* 0x0000004d36721220 */ /* 0x000fe20000410000 */
[----:B------:R-:W-:Y:S01]  /*24f0*/  F2FP.BF16.F32.PACK_AB R6, RZ, R6 ;  /* 0x00000006ff06723e */ /* 0x000fe200000010ff */
[----:B------:R-:W-:Y:S01]  /*2500*/  @P1 FFMA.FTZ R27, R116, R78, R27 ;  /* 0x0000004e741b1223 */ /* 0x000fe2000001001b */
[----:B------:R-:W-:-:S02]  /*2510*/  @P1 F2FP.BF16.F32.PACK_AB R83, RZ, R83 ;  /* 0x00000053ff53123e */ /* 0x000fc400000010ff */
[----:B------:R-:W-:Y:S02]  /*2520*/  @P1 F2FP.BF16.F32.PACK_AB R114, RZ, R114 ;  /* 0x00000072ff72123e */ /* 0x000fe400000010ff */
[----:B------:R-:W-:Y:S02]  /*2530*/  @P1 PRMT R7, R83, 0x7610, R7 ;  /* 0x0000761053071816 */ /* 0x000fe40000000007 */
[----:B------:R-:W-:Y:S02]  /*2540*/  @P1 SHF.L.U32 R83, R109, 0x10, RZ ;  /* 0x000000106d531819 */ /* 0x000fe400000006ff */
[----:B------:R-:W-:Y:S02]  /*2550*/  @P1 PRMT R4, R114, 0x7610, R4 ;  /* 0x0000761072041816 */ /* 0x000fe40000000004 */
[----:B------:R-:W-:Y:S01]  /*2560*/  @P1 SHF.L.U32 R114, R111, 0x10, RZ ;  /* 0x000000106f721819 */ /* 0x000fe200000006ff */
[----:B------:R-:W-:Y:S01]  /*2570*/  @P1 FFMA.FTZ R24, R83, R79, R24 ;  /* 0x0000004f53181223 */ /* 0x000fe20000010018 */
[----:B------:R-:W-:-:S02]  /*2580*/  @P1 SHF.L.U32 R79, R110, 0x10, RZ ;  /* 0x000000106e4f1819 */ /* 0x000fc400000006ff */
[----:B------:R-:W-:Y:S01]  /*2590*/  @P1 F2FP.BF16.F32.PACK_AB R113, RZ, R113 ;  /* 0x00000071ff71123e */ /* 0x000fe200000010ff */
[----:B------:R-:W-:Y:S01]  /*25a0*/  @P1 FFMA.FTZ R25, R114, R76, R25 ;  /* 0x0000004c72191223 */ /* 0x000fe20000010019 */
[----:B------:R-:W-:Y:S01]  /*25b0*/  F2FP.BF16.F32.PACK_AB R5, RZ, R5 ;  /* 0x00000005ff05723e */ /* 0x000fe200000010ff */
[----:B------:R-:W-:Y:S01]  /*25c0*/  @P1 FFMA.FTZ R26, R79, R77, R26 ;  /* 0x0000004d4f1a1223 */ /* 0x000fe2000001001a */
[----:B------:R-:W-:Y:S02]  /*25d0*/  @P1 PRMT R86, R113, 0x7610, R86 ;  /* 0x0000761071561816 */ /* 0x000fe40000000056 */
[----:B------:R-:W-:-:S07]  /*25e0*/  F2FP.BF16.F32.PACK_AB R8, RZ, R8 ;  /* 0x00000008ff08723e */ /* 0x000fce00000010ff */
.L_x_1490:
        /* <DEDUP_REMOVED lines=11> */
.L_x_1492:
        /* <DEDUP_REMOVED lines=9> */
.L_x_1493:
[----:B------:R-:W-:Y:S02]  /*2730*/  IADD3 R80, PT, PT, R80, 0x80, RZ ;  /* 0x0000008050507810 */ /* 0x000fe40007ffe0ff */
[----:B------:R-:W-:-:S07]  /*2740*/  IADD3 R81, PT, PT, R81, 0x80, RZ ;  /* 0x0000008051517810 */ /* 0x000fce0007ffe0ff */
.L_x_1483:
[----:B------:R-:W-:Y:S05]  /*2750*/  BSYNC.RECONVERGENT B0 ;  /* 0x0000000000007941 */ /* 0x000fea0003800200 */
.L_x_1482:
        /* <DEDUP_REMOVED lines=13> */
.L_x_1496:
[----:B------:R-:W-:Y:S05]  /*2830*/  BRA.U !UP0, `(.L_x_1497) ;  /* 0x00000005089c7547 */ /* 0x000fea000b800000 */
[----:B------:R-:W-:-:S04]  /*2840*/  UISETP.NE.U32.AND UP0, UPT, UR4, URZ, UPT ;  /* 0x000000ff0400728c */ /* 0x000fc8000bf05070 */
[----:B------:R-:W-:-:S09]  /*2850*/  UISETP.NE.AND.EX UP0, UPT, UR5, URZ, UPT, UP0 ;  /* 0x000000ff0500728c */ /* 0x000fd2000bf05300 */
[----:B------:R-:W-:Y:S05]  /*2860*/  BRA.U !UP0, `(.L_x_1498) ;  /* 0x0000000108d47547 */ /* 0x000fea000b800000 */
[----:B------:R-:W-:Y:S01]  /*2870*/  ISETP.LT.AND P3, PT, RZ, UR30, PT ;  /* 0x0000001eff007c0c */ /* 0x000fe2000bf61270 */
[----:B------:R-:W2:Y:S01]  /*2880*/  @UP3 LDCU UR8, c[0x0][0x40c] ;  /* 0x00008180ff0837ac */ /* 0x000ea20008000800 */
[C---:B-----5:R-:W-:Y:S02]  /*2890*/  SHF.L.U32 R2, R96.reuse, 0x10, RZ ;  /* 0x0000001060027819 */ /* 0x060fe400000006ff */
[--C-:B01----:R-:W-:Y:S01]  /*28a0*/  SHF.R.U64 R79, R96, 0x10, R97.reuse ;  /* 0x00000010604f7819 */ /* 0x103fe20000001261 */
[----:B------:R-:W0:Y:S01]  /*28b0*/  @UP3 LDCU UR10, c[0x0][0x40c] ;  /* 0x00008180ff0a37ac */ /* 0x000e220008000800 */
[----:B------:R-:W-:Y:S02]  /*28c0*/  SHF.L.U32 R8, R97, 0x10, RZ ;  /* 0x0000001061087819 */ /* 0x000fe400000006ff */
[----:B------:R-:W-:Y:S01]  /*28d0*/  SHF.L.U32 R79, R79, 0x10, RZ ;  /* 0x000000104f4f7819 */ /* 0x000fe200000006ff */
[----:B------:R-:W1:Y:S01]  /*28e0*/  @UP3 LDCU UR9, c[0x0][0x40c] ;  /* 0x00008180ff0937ac */ /* 0x000e620008000800 */
[----:B------:R-:W-:-:S03]  /*28f0*/  SHF.R.U32.HI R78, RZ, 0x10, R97 ;  /* 0x00000010ff4e7819 */ /* 0x000fc60000011661 */
[--C-:B------:R-:W-:Y:S01]  /*2900*/  @P3 FFMA.FTZ R5, R93, UR7, R82.reuse ;  /* 0x000000075d053c23 */ /* 0x100fe20008010052 */
[--C-:B------:R-:W-:Y:S01]  /*2910*/  @P3 FFMA.FTZ R77, R95, UR7, R82.reuse ;  /* 0x000000075f4d3c23 */ /* 0x100fe20008010052 */
[----:B------:R-:W-:Y:S01]  /*2920*/  @P3 FFMA.FTZ R6, R102, UR7, R82 ;  /* 0x0000000766063c23 */ /* 0x000fe20008010052 */
[----:B------:R-:W-:Y:S01]  /*2930*/  SHF.L.U32 R78, R78, 0x10, RZ ;  /* 0x000000104e4e7819 */ /* 0x000fe200000006ff */
[----:B------:R-:W-:Y:S01]  /*2940*/  @P3 FADD.FTZ R5, R104, -R5 ;  /* 0x8000000568053221 */ /* 0x000fe20000010000 */
[----:B------:R-:W-:Y:S01]  /*2950*/  @P3 FADD.FTZ R77, R106, -R77 ;  /* 0x8000004d6a4d3221 */ /* 0x000fe20000010000 */
[----:B------:R-:W-:Y:S02]  /*2960*/  @P3 FADD.FTZ R76, R103, -R6 ;  /* 0x80000006674c3221 */ /* 0x000fe40000010000 */
[----:B------:R-:W-:Y:S01]  /*2970*/  @P3 FFMA.FTZ R2, R5, UR31, R2 ;  /* 0x0000001f05023c23 */ /* 0x000fe20008010002 */
[----:B------:R-:W-:Y:S01]  /*2980*/  @P3 FFMA.FTZ R8, R77, UR31, R8 ;  /* 0x0000001f4d083c23 */ /* 0x000fe20008010008 */
[----:B------:R-:W-:-:S02]  /*2990*/  @P3 FFMA.FTZ R79, R76, UR31, R79 ;  /* 0x0000001f4c4f3c23 */ /* 0x000fc4000801004f */
[----:B--2---:R-:W-:Y:S01]  /*29a0*/  @P1 FMUL.FTZ R5, R2, UR8 ;  /* 0x0000000802051c20 */ /* 0x004fe20008410000 */
[----:B0-----:R-:W-:Y:S01]  /*29b0*/  @P1 FMUL.FTZ R77, R8, UR10 ;  /* 0x0000000a084d1c20 */ /* 0x001fe20008410000 */
[----:B-1----:R-:W-:Y:S01]  /*29c0*/  @P1 FMUL.FTZ R76, R79, UR9 ;  /* 0x000000094f4c1c20 */ /* 0x002fe20008410000 */
[----:B------:R-:W-:Y:S01]  /*29d0*/  F2FP.BF16.F32.PACK_AB R8, RZ, R8 ;  /* 0x00000008ff08723e */ /* 0x000fe200000010ff */
[----:B------:R-:W-:Y:S01]  /*29e0*/  @P1 FMUL.FTZ R6, R68, R5 ;  /* 0x0000000544061220 */ /* 0x000fe20000410000 */
[----:B------:R-:W-:Y:S01]  /*29f0*/  @P1 FMUL.FTZ R83, R70, R77 ;  /* 0x0000004d46531220 */ /* 0x000fe20000410000 */
[----:B------:R-:W-:-:S03]  /*2a00*/  F2FP.BF16.F32.PACK_AB R2, RZ, R2 ;  /* 0x00000002ff02723e */ /* 0x000fc600000010ff */
[----:B------:R-:W-:Y:S01]  /*2a10*/  @P1 F2FP.BF16.F32.PACK_AB R114, RZ, R6 ;  /* 0x00000006ff72123e */ /* 0x000fe200000010ff */
[----:B------:R-:W-:Y:S01]  /*2a20*/  @P3 FFMA.FTZ R6, R108, UR7, R82 ;  /* 0x000000076c063c23 */ /* 0x000fe20008010052 */
[----:B------:R-:W-:Y:S02]  /*2a30*/  @P1 F2FP.BF16.F32.PACK_AB R83, RZ, R83 ;  /* 0x00000053ff53123e */ /* 0x000fe400000010ff */
[----:B------:R-:W-:Y:S01]  /*2a40*/  @P1 PRMT R85, R114, 0x7610, R85 ;  /* 0x0000761072551816 */ /* 0x000fe20000000055 */
[----:B------:R-:W-:Y:S01]  /*2a50*/  @P3 FADD.FTZ R113, R105, -R6 ;  /* 0x8000000669713221 */ /* 0x000fe20000010000 */
[----:B------:R-:W-:Y:S01]  /*2a60*/  @P1 FMUL.FTZ R6, R69, R76 ;  /* 0x0000004c45061220 */ /* 0x000fe20000410000 */
[----:B------:R-:W-:Y:S02]  /*2a70*/  @P1 PRMT R4, R83, 0x7610, R4 ;  /* 0x0000761053041816 */ /* 0x000fe40000000004 */
[----:B------:R-:W-:Y:S01]  /*2a80*/  @P3 FFMA.FTZ R78, R113, UR31, R78 ;  /* 0x0000001f714e3c23 */ /* 0x000fe2000801004e */
[----:B------:R-:W-:-:S02]  /*2a90*/  @P1 SHF.L.U32 R114, R111, 0x10, RZ ;  /* 0x000000106f721819 */ /* 0x000fc400000006ff */
[----:B------:R-:W-:Y:S02]  /*2aa0*/  @P1 F2FP.BF16.F32.PACK_AB R113, RZ, R6 ;  /* 0x00000006ff71123e */ /* 0x000fe400000010ff */
[----:B------:R-:W-:Y:S01]  /*2ab0*/  F2FP.BF16.F32.PACK_AB R6, RZ, R79 ;  /* 0x0000004fff06723e */ /* 0x000fe200000010ff */
[----:B------:R-:W-:Y:S01]  /*2ac0*/  @P1 FFMA.FTZ R21, R114, R76, R21 ;  /* 0x0000004c72151223 */ /* 0x000fe20000010015 */
[----:B------:R-:W-:Y:S02]  /*2ad0*/  @P1 SHF.L.U32 R79, R109, 0x10, RZ ;  /* 0x000000106d4f1819 */ /* 0x000fe400000006ff */
[----:B------:R-:W-:Y:S02]  /*2ae0*/  @P1 PRMT R86, R113, 0x7610, R86 ;  /* 0x0000761071561816 */ /* 0x000fe40000000056 */
[----:B------:R-:W-:Y:S01]  /*2af0*/  @P1 SHF.L.U32 R83, R110, 0x10, RZ ;  /* 0x000000106e531819 */ /* 0x000fe200000006ff */
[----:B------:R-:W-:Y:S01]  /*2b00*/  @P1 FFMA.FTZ R20, R79, R5, R20 ;  /* 0x000000054f141223 */ /* 0x000fe20000010014 */
[----:B------:R-:W-:-:S02]  /*2b10*/  F2FP.BF16.F32.PACK_AB R113, RZ, R78 ;  /* 0x0000004eff71723e */ /* 0x000fc400000010ff */
        /* <DEDUP_REMOVED lines=10> */
.L_x_1498:
        /* <DEDUP_REMOVED lines=19> */
[----:B-1----:R-:W-:-:S02]  /*2cf0*/  @P1 FMUL.FTZ R83, R79, UR10 ;  /* 0x0000000a4f531c20 */ /* 0x002fc40008410000 */
        /* <DEDUP_REMOVED lines=27> */
.L_x_1497:
[----:B------:R-:W-:-:S04]  /*2eb0*/  UISETP.NE.U32.AND UP0, UPT, UR4, URZ, UPT ;  /* 0x000000ff0400728c */ /* 0x000fc8000bf05070 */
[----:B------:R-:W-:-:S09]  /*2ec0*/  UISETP.NE.AND.EX UP0, UPT, UR5, URZ, UPT, UP0 ;  /* 0x000000ff0500728c */ /* 0x000fd2000bf05300 */
[----:B------:R-:W-:Y:S05]  /*2ed0*/  BRA.U !UP0, `(.L_x_1500) ;  /* 0x0000000108d07547 */ /* 0x000fea000b800000 */
[--C-:B------:R-:W-:Y:S01]  /*2ee0*/  FFMA.FTZ R5, R93, UR7, R82.reuse ;  /* 0x000000075d057c23 */ /* 0x100fe20008010052 */
[----:B------:R-:W2:Y:S01]  /*2ef0*/  @UP3 LDCU UR8, c[0x0][0x40c] ;  /* 0x00008180ff0837ac */ /* 0x000ea20008000800 */
[--C-:B------:R-:W-:Y:S01]  /*2f00*/  FFMA.FTZ R6, R102, UR7, R82.reuse ;  /* 0x0000000766067c23 */ /* 0x100fe20008010052 */
[----:B------:R-:W-:Y:S01]  /*2f10*/  ISETP.LT.AND P3, PT, RZ, UR30, PT ;  /* 0x0000001eff007c0c */ /* 0x000fe2000bf61270 */
[----:B------:R-:W-:Y:S01]  /*2f20*/  FADD.FTZ R2, R104, -R5 ;  /* 0x8000000568027221 */ /* 0x000fe20000010000 */
[----:B------:R-:W3:Y:S01]  /*2f30*/  @UP3 LDCU UR10, c[0x0][0x40c] ;  /* 0x00008180ff0a37ac */ /* 0x000ee20008000800 */
[----:B------:R-:W-:Y:S01]  /*2f40*/  FFMA.FTZ R5, R95, UR7, R82 ;  /* 0x000000075f057c23 */ /* 0x000fe20008010052 */
[----:B------:R-:W-:Y:S01]  /*2f50*/  FADD.FTZ R6, R103, -R6 ;  /* 0x8000000667067221 */ /* 0x000fe20000010000 */
[----:B------:R-:W-:Y:S01]  /*2f60*/  FMUL.FTZ R2, R2, UR31 ;  /* 0x0000001f02027c20 */ /* 0x000fe20008410000 */
[----:B------:R-:W4:Y:S01]  /*2f70*/  @UP3 LDCU UR9, c[0x0][0x40c] ;  /* 0x00008180ff0937ac */ /* 0x000f220008000800 */
[----:B------:R-:W-:Y:S01]  /*2f80*/  FADD.FTZ R5, R106, -R5 ;  /* 0x800000056a057221 */ /* 0x000fe20000010000 */
[----:B------:R-:W-:-:S02]  /*2f90*/  FFMA.FTZ R114, R108, UR7, R82 ;  /* 0x000000076c727c23 */ /* 0x000fc40008010052 */
[----:B------:R-:W-:Y:S01]  /*2fa0*/  FSEL R8, R2, RZ, P3 ;  /* 0x000000ff02087208 */ /* 0x000fe20001800000 */
[----:B------:R-:W-:Y:S01]  /*2fb0*/  FMUL.FTZ R2, R6, UR31 ;  /* 0x0000001f06027c20 */ /* 0x000fe20008410000 */
[----:B------:R-:W-:Y:S01]  /*2fc0*/  FMUL.FTZ R6, R5, UR31 ;  /* 0x0000001f05067c20 */ /* 0x000fe20008410000 */
[----:B------:R-:W-:Y:S02]  /*2fd0*/  FADD.FTZ R114, R105, -R114 ;  /* 0x8000007269727221 */ /* 0x000fe40000010000 */
[----:B--2---:R-:W-:Y:S02]  /*2fe0*/  @P1 FMUL.FTZ R5, R8, UR8 ;  /* 0x0000000808051c20 */ /* 0x004fe40008410000 */
[----:B01----:R-:W-:Y:S02]  /*2ff0*/  FSEL R79, R6, RZ, P3 ;  /* 0x000000ff064f7208 */ /* 0x003fe40001800000 */
[----:B------:R-:W-:Y:S01]  /*3000*/  FSEL R78, R2, RZ, P3 ;  /* 0x000000ff024e7208 */ /* 0x000fe20001800000 */
[----:B-----5:R-:W-:-:S02]  /*3010*/  @P1 FMUL.FTZ R2, R68, R5 ;  /* 0x0000000544021220 */ /* 0x020fc40000410000 */
[----:B---3--:R-:W-:Y:S02]  /*3020*/  @P1 FMUL.FTZ R77, R79, UR10 ;  /* 0x0000000a4f4d1c20 */ /* 0x008fe40008410000 */
[----:B----4-:R-:W-:Y:S01]  /*3030*/  @P1 FMUL.FTZ R76, R78, UR9 ;  /* 0x000000094e4c1c20 */ /* 0x010fe20008410000 */
[----:B------:R-:W-:Y:S01]  /*3040*/  @P1 F2FP.BF16.F32.PACK_AB R83, RZ, R2 ;  /* 0x00000002ff53123e */ /* 0x000fe200000010ff */
[----:B------:R-:W-:Y:S02]  /*3050*/  @P1 FMUL.FTZ R6, R70, R77 ;  /* 0x0000004d46061220 */ /* 0x000fe40000410000 */
[----:B------:R-:W-:Y:S01]  /*3060*/  @P1 FMUL.FTZ R2, R69, R76 ;  /* 0x0000004c45021220 */ /* 0x000fe20000410000 */
[----:B------:R-:W-:Y:S02]  /*3070*/  @P1 PRMT R85, R83, 0x7610, R85 ;  /* 0x0000761053551816 */ /* 0x000fe40000000055 */
[----:B------:R-:W-:Y:S01]  /*3080*/  @P1 F2FP.BF16.F32.PACK_AB R113, RZ, R6 ;  /* 0x00000006ff71123e */ /* 0x000fe200000010ff */
[----:B------:R-:W-:Y:S01]  /*3090*/  FMUL.FTZ R6, R114, UR31 ;  /* 0x0000001f72067c20 */ /* 0x000fe20008410000 */
[----:B------:R-:W-:-:S02]  /*30a0*/  @P1 F2FP.BF16.F32.PACK_AB R83, RZ, R2 ;  /* 0x00000002ff53123e */ /* 0x000fc400000010ff */
[----:B------:R-:W-:Y:S02]  /*30b0*/  F2FP.BF16.F32.PACK_AB R2, RZ, R8 ;  /* 0x00000008ff02723e */ /* 0x000fe400000010ff */
[----:B------:R-:W-:Y:S02]  /*30c0*/  F2FP.BF16.F32.PACK_AB R8, RZ, R78 ;  /* 0x0000004eff08723e */ /* 0x000fe400000010ff */
[----:B------:R-:W-:Y:S02]  /*30d0*/  @P1 PRMT R86, R83, 0x7610, R86 ;  /* 0x0000761053561816 */ /* 0x000fe40000000056 */
[----:B------:R-:W-:Y:S02]  /*30e0*/  FSEL R78, R6, RZ, P3 ;  /* 0x000000ff064e7208 */ /* 0x000fe40001800000 */
[----:B------:R-:W-:Y:S02]  /*30f0*/  PRMT R6, R8, 0x7610, R6 ;  /* 0x0000761008067816 */ /* 0x000fe40000000006 */
[----:B------:R-:W-:-:S02]  /*3100*/  @P1 SHF.L.U32 R83, R109, 0x10, RZ ;  /* 0x000000106d531819 */ /* 0x000fc400000006ff */
[----:B------:R-:W-:Y:S02]  /*3110*/  F2FP.BF16.F32.PACK_AB R8, RZ, R79 ;  /* 0x0000004fff08723e */ /* 0x000fe400000010ff */
[----:B------:R-:W-:Y:S01]  /*3120*/  @P1 PRMT R4, R113, 0x7610, R4 ;  /* 0x0000761071041816 */ /* 0x000fe20000000004 */
[----:B------:R-:W-:Y:S01]  /*3130*/  @P1 FFMA.FTZ R20, R83, R5, R20 ;  /* 0x0000000553141223 */ /* 0x000fe20000010014 */
[----:B------:R-:W-:Y:S02]  /*3140*/  @P1 SHF.L.U32 R114, R111, 0x10, RZ ;  /* 0x000000106f721819 */ /* 0x000fe400000006ff */
        /* <DEDUP_REMOVED lines=13> */
.L_x_1500:
[----:B------:R-:W-:Y:S05]  /*3220*/  BRA.U !UP3, `(.L_x_1501) ;  /* 0x000000010b2c7547 */ /* 0x000fea000b800000 */
[----:B01----:R-:W-:Y:S01]  /*3230*/  FFMA.FTZ R77, R93, UR7, R82 ;  /* 0x000000075d4d7c23 */ /* 0x003fe20008010052 */
[----:B------:R-:W-:Y:S02]  /*3240*/  ISETP.LT.AND P3, PT, RZ, UR30, PT ;  /* 0x0000001eff007c0c */ /* 0x000fe4000bf61270 */
[----:B------:R-:W-:Y:S01]  /*3250*/  SHF.L.U32 R79, R109, 0x10, RZ ;  /* 0x000000106d4f7819 */ /* 0x000fe200000006ff */
[----:B------:R-:W-:-:S04]  /*3260*/  FADD.FTZ R77, R104, -R77 ;  /* 0x8000004d684d7221 */ /* 0x000fc80000010000 */
[----:B------:R-:W-:-:S05]  /*3270*/  FMUL.FTZ R76, R77, UR31 ;  /* 0x0000001f4d4c7c20 */ /* 0x000fca0008410000 */
[----:B------:R-:W-:-:S05]  /*3280*/  FSEL R76, R76, RZ, P3 ;  /* 0x000000ff4c4c7208 */ /* 0x000fca0001800000 */
[----:B------:R-:W-:-:S04]  /*3290*/  FMUL.FTZ R77, R76, UR27 ;  /* 0x0000001b4c4d7c20 */ /* 0x000fc80008410000 */
[-C--:B-----5:R-:W-:Y:S01]  /*32a0*/  FMUL.FTZ R76, R68, R77.reuse ;  /* 0x0000004d444c7220 */ /* 0x0a0fe20000410000 */
[----:B------:R-:W-:-:S04]  /*32b0*/  FFMA.FTZ R20, R79, R77, R20 ;  /* 0x0000004d4f147223 */ /* 0x000fc80000010014 */
[----:B------:R-:W-:-:S04]  /*32c0*/  F2FP.BF16.F32.PACK_AB R76, RZ, R76 ;  /* 0x0000004cff4c723e */ /* 0x000fc800000010ff */
[----:B------:R-:W-:-:S07]  /*32d0*/  PRMT R85, R76, 0x7610, R85 ;  /* 0x000076104c557816 */ /* 0x000fce0000000055 */
.L_x_1501:
        /* <DEDUP_REMOVED lines=12> */
.L_x_1502:
        /* <DEDUP_REMOVED lines=10> */
[----:B------:R-:W-:-:S07]  /*3440*/  F2FP.BF16.F32.PACK_AB R4, RZ, R4 ;  /* 0x00000004ff04723e */ /* 0x000fce00000010ff */
.L_x_1503:
        /* <DEDUP_REMOVED lines=11> */
.L_x_1499:
        /* <DEDUP_REMOVED lines=9> */
.L_x_1504:
        /* <DEDUP_REMOVED lines=9> */
.L_x_1505:
[----:B------:R-:W-:Y:S02]  /*3620*/  IADD3 R80, PT, PT, R80, 0x80, RZ ;  /* 0x0000008050507810 */ /* 0x000fe40007ffe0ff */
[----:B------:R-:W-:-:S07]  /*3630*/  IADD3 R81, PT, PT, R81, 0x80, RZ ;  /* 0x0000008051517810 */ /* 0x000fce0007ffe0ff */
.L_x_1495:
[----:B------:R-:W-:Y:S05]  /*3640*/  BSYNC.RECONVERGENT B0 ;  /* 0x0000000000007941 */ /* 0x000fea0003800200 */
.L_x_1494:
        /* <DEDUP_REMOVED lines=13> */
.L_x_1508:
[----:B------:R-:W-:Y:S05]  /*3720*/  BRA.U !UP0, `(.L_x_1509) ;  /* 0x0000000508947547 */ /* 0x000fea000b800000 */
[----:B------:R-:W-:-:S04]  /*3730*/  UISETP.NE.U32.AND UP0, UPT, UR4, URZ, UPT ;  /* 0x000000ff0400728c */ /* 0x000fc8000bf05070 */
[----:B------:R-:W-:-:S09]  /*3740*/  UISETP.NE.AND.EX UP0, UPT, UR5, URZ, UPT, UP0 ;  /* 0x000000ff0500728c */ /* 0x000fd2000bf05300 */
[----:B------:R-:W-:Y:S05]  /*3750*/  BRA.U !UP0, `(.L_x_1510) ;  /* 0x0000000108cc7547 */ /* 0x000fea000b800000 */
[----:B------:R-:W-:Y:S01]  /*3760*/  ISETP.LT.AND P4, PT, RZ, UR30, PT ;  /* 0x0000001eff007c0c */ /* 0x000fe2000bf81270 */
[----:B------:R-:W4:Y:S01]  /*3770*/  @UP3 LDCU UR8, c[0x0][0x40c] ;  /* 0x00008180ff0837ac */ /* 0x000f220008000800 */
[C---:B-----5:R-:W-:Y:S02]  /*3780*/  SHF.L.U32 R2, R100.reuse, 0x10, RZ ;  /* 0x0000001064027819 */ /* 0x060fe400000006ff */
[--C-:B------:R-:W-:Y:S01]  /*3790*/  SHF.R.U64 R8, R100, 0x10, R101.reuse ;  /* 0x0000001064087819 */ /* 0x100fe20000001265 */
[----:B------:R-:W4:Y:S01]  /*37a0*/  @UP3 LDCU UR9, c[0x0][0x40c] ;  /* 0x00008180ff0937ac */ /* 0x000f220008000800 */
[----:B0123--:R-:W-:Y:S02]  /*37b0*/  SHF.R.U32.HI R78, RZ, 0x10, R101 ;  /* 0x00000010ff4e7819 */ /* 0x00ffe40000011665 */
[----:B------:R-:W-:Y:S01]  /*37c0*/  SHF.L.U32 R8, R8, 0x10, RZ ;  /* 0x0000001008087819 */ /* 0x000fe200000006ff */
[----:B------:R-:W0:Y:S01]  /*37d0*/  @UP3 LDCU UR10, c[0x0][0x40c] ;  /* 0x00008180ff0a37ac */ /* 0x000e220008000800 */
[----:B------:R-:W-:-:S03]  /*37e0*/  SHF.L.U32 R78, R78, 0x10, RZ ;  /* 0x000000104e4e7819 */ /* 0x000fc600000006ff */
        /* <DEDUP_REMOVED lines=9> */
[----:B------:R-:W-:Y:S01]  /*3880*/  SHF.L.U32 R5, R101, 0x10, RZ ;  /* 0x0000001065057819 */ /* 0x000fe200000006ff */
[----:B------:R-:W-:Y:S01]  /*3890*/  @P4 FFMA.FTZ R8, R79, UR31, R8 ;  /* 0x0000001f4f084c23 */ /* 0x000fe20008010008 */
[----:B------:R-:W-:Y:S01]  /*38a0*/  @P4 FFMA.FTZ R78, R83, UR31, R78 ;  /* 0x0000001f534e4c23 */ /* 0x000fe2000801004e */
[----:B----4-:R-:W-:Y:S01]  /*38b0*/  @P1 FMUL.FTZ R77, R2, UR8 ;  /* 0x00000008024d1c20 */ /* 0x010fe20008410000 */
[----:B------:R-:W-:Y:S01]  /*38c0*/  F2FP.BF16.F32.PACK_AB R2, RZ, R2 ;  /* 0x00000002ff02723e */ /* 0x000fe200000010ff */
[----:B------:R-:W-:Y:S01]  /*38d0*/  @P4 FFMA.FTZ R5, R76, UR31, R5 ;  /* 0x0000001f4c054c23 */ /* 0x000fe20008010005 */
[----:B------:R-:W-:Y:S01]  /*38e0*/  @P1 FMUL.FTZ R76, R8, UR9 ;  /* 0x00000009084c1c20 */ /* 0x000fe20008410000 */
[----:B------:R-:W-:-:S02]  /*38f0*/  @P1 FMUL.FTZ R6, R60, R77 ;  /* 0x0000004d3c061220 */ /* 0x000fc40000410000 */
[----:B0-----:R-:W-:Y:S01]  /*3900*/  @P1 FMUL.FTZ R79, R5, UR10 ;  /* 0x0000000a054f1c20 */ /* 0x001fe20008410000 */
[----:B------:R-:W-:Y:S02]  /*3910*/  F2FP.BF16.F32.PACK_AB R5, RZ, R5 ;  /* 0x00000005ff05723e */ /* 0x000fe400000010ff */
[----:B------:R-:W-:Y:S01]  /*3920*/  @P1 F2FP.BF16.F32.PACK_AB R113, RZ, R6 ;  /* 0x00000006ff71123e */ /* 0x000fe200000010ff */
[----:B------:R-:W-:Y:S01]  /*3930*/  @P1 FMUL.FTZ R6, R61, R76 ;  /* 0x0000004c3d061220 */ /* 0x000fe20000410000 */
[----:B------:R-:W-:Y:S02]  /*3940*/  @P1 FMUL.FTZ R82, R62, R79 ;  /* 0x0000004f3e521220 */ /* 0x000fe40000410000 */
[----:B------:R-:W-:Y:S02]  /*3950*/  @P1 PRMT R85, R113, 0x7610, R85 ;  /* 0x0000761071551816 */ /* 0x000fe40000000055 */
[----:B------:R-:W-:Y:S02]  /*3960*/  @P1 F2FP.BF16.F32.PACK_AB R83, RZ, R6 ;  /* 0x00000006ff53123e */ /* 0x000fe400000010ff */
[----:B------:R-:W-:-:S02]  /*3970*/  @P1 F2FP.BF16.F32.PACK_AB R82, RZ, R82 ;  /* 0x00000052ff52123e */ /* 0x000fc400000010ff */
[----:B------:R-:W-:Y:S02]  /*3980*/  @P1 PRMT R86, R83, 0x7610, R86 ;  /* 0x0000761053561816 */ /* 0x000fe40000000056 */
[----:B------:R-:W-:Y:S02]  /*3990*/  @P1 PRMT R4, R82, 0x7610, R4 ;  /* 0x0000761052041816 */ /* 0x000fe40000000004 */
[----:B------:R-:W-:Y:S02]  /*39a0*/  @P1 SHF.L.U32 R83, R109, 0x10, RZ ;  /* 0x000000106d531819 */ /* 0x000fe400000006ff */
[----:B------:R-:W-:Y:S02]  /*39b0*/  @P1 SHF.L.U32 R82, R111, 0x10, RZ ;  /* 0x000000106f521819 */ /* 0x000fe400000006ff */
[----:B------:R-:W-:Y:S01]  /*39c0*/  @P1 SHF.L.U32 R113, R110, 0x10, RZ ;  /* 0x000000106e711819 */ /* 0x000fe200000006ff */
[----:B------:R-:W-:Y:S01]  /*39d0*/  @P1 FFMA.FTZ R16, R83, R77, R16 ;  /* 0x0000004d53101223 */ /* 0x000fe20000010010 */
[----:B------:R-:W-:Y:S01]  /*39e0*/  F2FP.BF16.F32.PACK_AB R6, RZ, R8 ;  /* 0x00000008ff06723e */ /* 0x000fe200000010ff */
[----:B------:R-:W-:Y:S01]  /*39f0*/  @P1 FFMA.FTZ R17, R82, R76, R17 ;  /* 0x0000004c52111223 */ /* 0x000fe20000010011 */
[----:B------:R-:W-:Y:S01]  /*3a00*/  F2FP.BF16.F32.PACK_AB R8, RZ, R78 ;  /* 0x0000004eff08723e */ /* 0x000fe200000010ff */
[----:B------:R-:W-:Y:S01]  /*3a10*/  @P1 FFMA.FTZ R18, R113, R79, R18 ;  /* 0x0000004f71121223 */ /* 0x000fe20000010012 */
[----:B------:R-:W-:Y:S06]  /*3a20*/  BRA.U !UP3, `(.L_x_1511) ;  /* 0x000000090b687547 */ /* 0x000fec000b800000 */
[----:B------:R-:W-:Y:S01]  /*3a30*/  FMUL.FTZ R78, R78, UR27 ;  /* 0x0000001b4e4e7c20 */ /* 0x000fe20008410000 */
[----:B------:R-:W-:-:S03]  /*3a40*/  SHF.L.U32 R76, R112, 0x10, RZ ;  /* 0x00000010704c7819 */ /* 0x000fc600000006ff */
[-C--:B------:R-:W-:Y:S02]  /*3a50*/  FMUL.FTZ R7, R63, R78.reuse ;  /* 0x0000004e3f077220 */ /* 0x080fe40000410000 */
[----:B------:R-:W-:-:S03]  /*3a60*/  FFMA.FTZ R19, R76, R78, R19 ;  /* 0x0000004e4c137223 */ /* 0x000fc60000010013 */
[----:B------:R-:W-:Y:S01]  /*3a70*/  F2FP.BF16.F32.PACK_AB R7, RZ, R7 ;  /* 0x00000007ff07723e */ /* 0x000fe200000010ff */
[----:B------:R-:W-:Y:S06]  /*3a80*/  BRA `(.L_x_1511) ;  /* 0x0000000800507947 */ /* 0x000fec0003800000 */
.L_x_1510:
[----:B------:R-:W-:Y:S01]  /*3a90*/  ISETP.LT.AND P4, PT, RZ, UR30, PT ;  /* 0x0000001eff007c0c */ /* 0x000fe2000bf81270 */
[----:B------:R-:W4:Y:S01]  /*3aa0*/  @UP3 LDCU UR8, c[0x0][0x40c] ;  /* 0x00008180ff0837ac */ /* 0x000f220008000800 */
[C---:B0123-5:R-:W-:Y:S02]  /*3ab0*/  SHF.R.U64 R78, R100.reuse, 0x10, R101 ;  /* 0x00000010644e7819 */ /* 0x06ffe40000001265 */
        /* <DEDUP_REMOVED lines=44> */
.L_x_1509:
[----:B------:R-:W-:-:S04]  /*3d80*/  UISETP.NE.U32.AND UP0, UPT, UR4, URZ, UPT ;  /* 0x000000ff0400728c */ /* 0x000fc8000bf05070 */
[----:B------:R-:W-:-:S09]  /*3d90*/  UISETP.NE.AND.EX UP0, UPT, UR5, URZ, UPT, UP0 ;  /* 0x000000ff0500728c */ /* 0x000fd2000bf05300 */
[----:B------:R-:W-:Y:S05]  /*3da0*/  BRA.U !UP0, `(.L_x_1512) ;  /* 0x0000000108cc7547 */ /* 0x000fea000b800000 */
[----:B------:R-:W4:Y:S01]  /*3db0*/  @UP3 LDCU UR8, c[0x0][0x40c] ;  /* 0x00008180ff0837ac */ /* 0x000f220008000800 */
[--C-:B------:R-:W-:Y:S01]  /*3dc0*/  FFMA.FTZ R5, R9, UR7, R82.reuse ;  /* 0x0000000709057c23 */ /* 0x100fe20008010052 */
[--C-:B------:R-:W-:Y:S01]  /*3dd0*/  FFMA.FTZ R6, R10, UR7, R82.reuse ;  /* 0x000000070a067c23 */ /* 0x100fe20008010052 */
[----:B0123--:R-:W-:Y:S01]  /*3de0*/  FFMA.FTZ R77, R13, UR7, R82 ;  /* 0x000000070d4d7c23 */ /* 0x00ffe20008010052 */
        /* <DEDUP_REMOVED lines=8> */
[----:B------:R-:W-:Y:S01]  /*3e70*/  FFMA.FTZ R82, R84, UR7, R82 ;  /* 0x0000000754527c23 */ /* 0x000fe20008010052 */
[----:B------:R-:W-:-:S02]  /*3e80*/  @P1 SHF.L.U32 R113, R110, 0x10, RZ ;  /* 0x000000106e711819 */ /* 0x000fc400000006ff */
[----:B------:R-:W-:Y:S01]  /*3e90*/  FSEL R6, R2, RZ, P4 ;  /* 0x000000ff02067208 */ /* 0x000fe20002000000 */
[----:B------:R-:W-:Y:S01]  /*3ea0*/  FMUL.FTZ R2, R77, UR31 ;  /* 0x0000001f4d027c20 */ /* 0x000fe20008410000 */
[----:B------:R-:W-:Y:S01]  /*3eb0*/  FSEL R8, R5, RZ, P4 ;  /* 0x000000ff05087208 */ /* 0x000fe20002000000 */
[----:B------:R-:W-:Y:S02]  /*3ec0*/  FADD.FTZ R82, R15, -R82 ;  /* 0x800000520f527221 */ /* 0x000fe40000010000 */
[----:B----4-:R-:W-:Y:S01]  /*3ed0*/  @P1 FMUL.FTZ R77, R6, UR8 ;  /* 0x00000008064d1c20 */ /* 0x010fe20008410000 */
[----:B------:R-:W-:Y:S01]  /*3ee0*/  FSEL R78, R2, RZ, P4 ;  /* 0x000000ff024e7208 */ /* 0x000fe20002000000 */
[----:B0-----:R-:W-:Y:S01]  /*3ef0*/  @P1 FMUL.FTZ R76, R8, UR9 ;  /* 0x00000009084c1c20 */ /* 0x001fe20008410000 */
[----:B------:R-:W-:Y:S01]  /*3f00*/  F2FP.BF16.F32.PACK_AB R6, RZ, R6 ;  /* 0x00000006ff06723e */ /* 0x000fe200000010ff */
[----:B-----5:R-:W-:Y:S01]  /*3f10*/  @P1 FMUL.FTZ R2, R60, R77 ;  /* 0x0000004d3c021220 */ /* 0x020fe20000410000 */
[----:B------:R-:W-:Y:S01]  /*3f20*/  F2FP.BF16.F32.PACK_AB R8, RZ, R8 ;  /* 0x00000008ff08723e */ /* 0x000fe200000010ff */
[----:B-1----:R-:W-:Y:S01]  /*3f30*/  @P1 FMUL.FTZ R79, R78, UR10 ;  /* 0x0000000a4e4f1c20 */ /* 0x002fe20008410000 */
[----:B------:R-:W-:-:S02]  /*3f40*/  @P1 FMUL.FTZ R5, R61, R76 ;  /* 0x0000004c3d051220 */ /* 0x000fc40000410000 */
[----:B------:R-:W-:Y:S01]  /*3f50*/  @P1 F2FP.BF16.F32.PACK_AB R83, RZ, R2 ;  /* 0x00000002ff53123e */ /* 0x000fe200000010ff */
[-C--:B------:R-:W-:Y:S01]  /*3f60*/  @P1 FMUL.FTZ R2, R62, R79.reuse ;  /* 0x0000004f3e021220 */ /* 0x080fe20000410000 */
[----:B------:R-:W-:Y:S01]  /*3f70*/  @P1 FFMA.FTZ R18, R113, R79, R18 ;  /* 0x0000004f71121223 */ /* 0x000fe20000010012 */
[----:B------:R-:W-:Y:S02]  /*3f80*/  @P1 F2FP.BF16.F32.PACK_AB R5, RZ, R5 ;  /* 0x00000005ff05123e */ /* 0x000fe400000010ff */
[----:B------:R-:W-:Y:S02]  /*3f90*/  @P1 PRMT R85, R83, 0x7610, R85 ;  /* 0x0000761053551816 */ /* 0x000fe40000000055 */
[----:B------:R-:W-:Y:S01]  /*3fa0*/  @P1 F2FP.BF16.F32.PACK_AB R83, RZ, R2 ;  /* 0x00000002ff53123e */ /* 0x000fe200000010ff */
[----:B------:R-:W-:Y:S01]  /*3fb0*/  FMUL.FTZ R2, R82, UR31 ;  /* 0x0000001f52027c20 */ /* 0x000fe20008410000 */
[----:B------:R-:W-:Y:S02]  /*3fc0*/  @P1 PRMT R86, R5, 0x7610, R86 ;  /* 0x0000761005561816 */ /* 0x000fe40000000056 */
[----:B------:R-:W-:-:S02]  /*3fd0*/  @P1 PRMT R4, R83, 0x7610, R4 ;  /* 0x0000761053041816 */ /* 0x000fc40000000004 */
[----:B------:R-:W-:Y:S02]  /*3fe0*/  F2FP.BF16.F32.PACK_AB R5, RZ, R78 ;  /* 0x0000004eff05723e */ /* 0x000fe400000010ff */
[----:B------:R-:W-:Y:S02]  /*3ff0*/  @P1 SHF.L.U32 R83, R109, 0x10, RZ ;  /* 0x000000106d531819 */ /* 0x000fe400000006ff */
[----:B------:R-:W-:Y:S02]  /*4000*/  @P1 SHF.L.U32 R78, R111, 0x10, RZ ;  /* 0x000000106f4e1819 */ /* 0x000fe400000006ff */
[----:B------:R-:W-:Y:S01]  /*4010*/  FSEL R82, R2, RZ, P4 ;  /* 0x000000ff02527208 */ /* 0x000fe20002000000 */
[----:B------:R-:W-:Y:S01]  /*4020*/  @P1 FFMA.FTZ R16, R83, R77, R16 ;  /* 0x0000004d53101223 */ /* 0x000fe20000010010 */
[----:B------:R-:W-:Y:S01]  /*4030*/  PRMT R2, R6, 0x7610, R2 ;  /* 0x0000761006027816 */ /* 0x000fe20000000002 */
[----:B------:R-:W-:Y:S01]  /*4040*/  @P1 FFMA.FTZ R17, R78, R76, R17 ;  /* 0x0000004c4e111223 */ /* 0x000fe20000010011 */
[----:B------:R-:W-:-:S02]  /*4050*/  PRMT R6, R8, 0x7610, R6 ;  /* 0x0000761008067816 */ /* 0x000fc40000000006 */
[----:B------:R-:W-:Y:S01]  /*4060*/  F2FP.BF16.F32.PACK_AB R8, RZ, R82 ;  /* 0x00000052ff08723e */ /* 0x000fe200000010ff */
[----:B------:R-:W-:Y:S06]  /*4070*/  BRA.U !UP3, `(.L_x_1511) ;  /* 0x000000010bd47547 */ /* 0x000fec000b800000 */
[----:B------:R-:W-:Y:S01]  /*4080*/  FMUL.FTZ R76, R82, UR27 ;  /* 0x0000001b524c7c20 */ /* 0x000fe20008410000 */
[----:B------:R-:W-:-:S03]  /*4090*/  SHF.L.U32 R78, R112, 0x10, RZ ;  /* 0x00000010704e7819 */ /* 0x000fc600000006ff */
[-C--:B------:R-:W-:Y:S02]  /*40a0*/  FMUL.FTZ R7, R63, R76.reuse ;  /* 0x0000004c3f077220 */ /* 0x080fe40000410000 */
[----:B------:R-:W-:-:S03]  /*40b0*/  FFMA.FTZ R19, R78, R76, R19 ;  /* 0x0000004c4e137223 */ /* 0x000fc60000010013 */
[----:B------:R-:W-:Y:S01]  /*40c0*/  F2FP.BF16.F32.PACK_AB R7, RZ, R7 ;  /* 0x00000007ff07723e */ /* 0x000fe200000010ff */
[----:B------:R-:W-:Y:S06]  /*40d0*/  BRA `(.L_x_1511) ;  /* 0x0000000000bc7947 */ /* 0x000fec0003800000 */
.L_x_1512:
[----:B------:R-:W4:Y:S01]  /*40e0*/  @UP3 LDCU UR8, c[0x0][0x40c] ;  /* 0x00008180ff0837ac */ /* 0x000f220008000800 */
[----:B0123--:R-:W-:Y:S01]  /*40f0*/  FFMA.FTZ R76, R84, UR7, R82 ;  /* 0x00000007544c7c23 */ /* 0x00ffe20008010052 */
[----:B------:R-:W-:Y:S02]  /*4100*/  ISETP.LT.AND P4, PT, RZ, UR30, PT ;  /* 0x0000001eff007c0c */ /* 0x000fe4000bf81270 */
[----:B------:R-:W-:Y:S01]  /*4110*/  @P1 SHF.L.U32 R78, R112, 0x10, RZ ;  /* 0x00000010704e1819 */ /* 0x000fe200000006ff */
[----:B------:R-:W-:-:S04]  /*4120*/  FADD.FTZ R76, R15, -R76 ;  /* 0x8000004c0f4c7221 */ /* 0x000fc80000010000 */
[----:B------:R-:W-:-:S05]  /*4130*/  FMUL.FTZ R76, R76, UR31 ;  /* 0x0000001f4c4c7c20 */ /* 0x000fca0008410000 */
[----:B------:R-:W-:-:S05]  /*4140*/  FSEL R76, R76, RZ, P4 ;  /* 0x000000ff4c4c7208 */ /* 0x000fca0002000000 */
[----:B----4-:R-:W-:-:S04]  /*4150*/  @P1 FMUL.FTZ R76, R76, UR8 ;  /* 0x000000084c4c1c20 */ /* 0x010fc80008410000 */
[----:B-----5:R-:W-:-:S05]  /*4160*/  @P1 FMUL.FTZ R77, R63, R76 ;  /* 0x0000004c3f4d1220 */ /* 0x020fca0000410000 */
[----:B------:R-:W-:Y:S01]  /*4170*/  @P1 F2FP.BF16.F32.PACK_AB R77, RZ, R77 ;  /* 0x0000004dff4d123e */ /* 0x000fe200000010ff */
[----:B------:R-:W-:Y:S06]  /*4180*/  BRA.U !UP3, `(.L_x_1513) ;  /* 0x000000010b2c7547 */ /* 0x000fec000b800000 */
[----:B------:R-:W-:Y:S01]  /*4190*/  FFMA.FTZ R79, R9, UR7, R82 ;  /* 0x00000007094f7c23 */ /* 0x000fe20008010052 */
[----:B------:R-:W-:Y:S02]  /*41a0*/  ISETP.LT.AND P4, PT, RZ, UR30, PT ;  /* 0x0000001eff007c0c */ /* 0x000fe4000bf81270 */
        /* <DEDUP_REMOVED lines=9> */
.L_x_1513:
        /* <DEDUP_REMOVED lines=12> */
.L_x_1514:
        /* <DEDUP_REMOVED lines=10> */
[----:B------:R-:W-:-:S07]  /*43a0*/  F2FP.BF16.F32.PACK_AB R4, RZ, R4 ;  /* 0x00000004ff04723e */ /* 0x000fce00000010ff */
.L_x_1515:
[----:B------:R-:W-:Y:S01]  /*43b0*/  @P1 FFMA.FTZ R19, R78, R76, R19 ;  /* 0x0000004c4e131223 */ /* 0x000fe20000010013 */
[----:B------:R-:W-:-:S07]  /*43c0*/  @P1 PRMT R7, R77, 0x7610, R7 ;  /* 0x000076104d071816 */ /* 0x000fce0000000007 */
.L_x_1511:
        /* <DEDUP_REMOVED lines=9> */
.L_x_1516:
        /* <DEDUP_REMOVED lines=9> */
.L_x_1507:
[----:B------:R-:W-:Y:S05]  /*44f0*/  BSYNC.RECONVERGENT B0 ;  /* 0x0000000000007941 */ /* 0x000fea0003800200 */
.L_x_1506:
[----:B------:R-:W-:Y:S02]  /*4500*/  UIADD3 UR26, UPT, UPT, UR26, UR24, URZ ;  /* 0x000000181a1a7290 */ /* 0x000fe4000fffe0ff */
[----:B------:R-:W-:Y:S02]  /*4510*/  UPLOP3.LUT UP1, UPT, UPT, UPT, UP1, 0x40, 0x4 ;  /* 0x000000000004789c */ /* 0x000fe40003f2e810 */
[----:B------:R-:W-:-:S09]  /*4520*/  UISETP.GE.AND UP0, UPT, UR26, UR25, UPT ;  /* 0x000000191a00728c */ /* 0x000fd2000bf06270 */
[----:B------:R-:W-:Y:S05]  /*4530*/  BRA.U !UP0, `(.L_x_1517) ;  /* 0xffffffc108007547 */ /* 0x000fea000b83ffff */
.L_x_1472:
        /* <DEDUP_REMOVED lines=16> */
.L_x_1519:
[----:B------:R-:W-:Y:S05]  /*4640*/  BSYNC.RECONVERGENT B0 ;  /* 0x0000000000007941 */ /* 0x000fea0003800200 */
.L_x_1518:
        /* <DEDUP_REMOVED lines=12> */
.L_x_1521:
[----:B------:R-:W-:Y:S05]  /*4710*/  BSYNC.RECONVERGENT B0 ;  /* 0x0000000000007941 */ /* 0x000fea0003800200 */
.L_x_1520:
        /* <DEDUP_REMOVED lines=11> */
.L_x_1522:
        /* <DEDUP_REMOVED lines=11> */
.L_x_6698:


//--------------------- .text._ZN10layer_norm13ln_bwd_kernelINS_13Kernel_traitsIf13__nv_bfloat16S2_S2_fjLj1536ELj1ELj1ELj4ELj8ENS_18Kernel_traits_baseILj1536EfS2_S2_S2_fjLj128EEEEELb0ELb1ELb1ELb1EEEvNS_9BwdParamsE --------------------------
	.section	.text._ZN10layer_norm13ln_bwd_kernelINS_13Kernel_traitsIf13__nv_bfloat16S2_S2_fjLj1536ELj1ELj1ELj4ELj8ENS_18Kernel_traits_baseILj1536EfS2_S2_S2_fjLj128EEEEELb0ELb1ELb1ELb1EEEvNS_9BwdParamsE,"ax",@progbits
	.align	128
        .global         _ZN10layer_norm13ln_bwd_kernelINS_13Kernel_traitsIf13__nv_bfloat16S2_S2_fjLj1536ELj1ELj1ELj4ELj8ENS_18Kernel_traits_baseILj1536EfS2_S2_S2_fjLj128EEEEELb0ELb1ELb1ELb1EEEvNS_9BwdParamsE
        .type           _ZN10layer_norm13ln_bwd_kernelINS_13Kernel_traitsIf13__nv_bfloat16S2_S2_fjLj1536ELj1ELj1ELj4ELj8ENS_18Kernel_traits_baseILj1536EfS2_S2_S2_fjLj128EEEEELb0ELb1ELb1ELb1EEEvNS_9BwdParamsE,@function
        .size           _ZN10layer_norm13ln_bwd_kernelINS_13Kernel_traitsIf13__nv_bfloat16S2_S2_fjLj1536ELj1ELj1ELj4ELj8ENS_18Kernel_traits_baseILj1536EfS2_S2_S2_fjLj128EEEEELb0ELb1ELb1ELb1EEEvNS_9BwdParamsE,(.L_x_6699 - _ZN10layer_norm13ln_bwd_kernelINS_13Kernel_traitsIf13__nv_bfloat16S2_S2_fjLj1536ELj1ELj1ELj4ELj8ENS_18Kernel_traits_baseILj1536EfS2_S2_S2_fjLj128EEEEELb0ELb1ELb1ELb1EEEvNS_9BwdParamsE)
        .other          _ZN10layer_norm13ln_bwd_kernelINS_13Kernel_traitsIf13__nv_bfloat16S2_S2_fjLj1536ELj1ELj1ELj4ELj8ENS_18Kernel_traits_baseILj1536EfS2_S2_S2_fjLj128EEEEELb0ELb1ELb1ELb1EEEvNS_9BwdParamsE,@"STO_CUDA_ENTRY STV_DEFAULT"
_ZN10layer_norm13ln_bwd_kernelINS_13Kernel_traitsIf13__nv_bfloat16S2_S2_fjLj1536ELj1ELj1ELj4ELj8ENS_18Kernel_traits_baseILj1536EfS2_S2_S2_fjLj128EEEEELb0ELb1ELb1ELb1EEEvNS_9BwdParamsE:
.text._ZN10layer_norm13ln_bwd_kernelINS_13Kernel_traitsIf13__nv_bfloat16S2_S2_fjLj1536ELj1ELj1ELj4ELj8ENS_18Kernel_traits_baseILj1536EfS2_S2_S2_fjLj128EEEEELb0ELb1ELb1ELb1EEEvNS_9BwdParamsE:
        /* <DEDUP_REMOVED lines=35> */
[----:B--2---:R2:W5:Y:S01]  /*0230*/  LDG.E.128 R36, desc[UR18][R2.64] ;  /* 0x0000001202247981 */ /* 0x004562000c1e1d00 */
[----:B------:R-:W0:Y:S01]  /*0240*/  LDCU.128 UR12, c[0x0][0x3f0] ;  /* 0x00007e00ff0c77ac */ /* 0x000e220008000c00 */
[----:B----4-:R-:W-:-:S02]  /*0250*/  IMAD.WIDE.U32 R4, R91, 0x10, R4 ;  /* 0x000000105b047825 */ /* 0x010fc400078e0004 */
[----:B------:R2:W5:Y:S01]  /*0260*/  LDG.E.128 R32, desc[UR18][R2.64+0x800] ;  /* 0x0008001202207981 */ /* 0x000562000c1e1d00 */
[----:B------:R-:W4:Y:S03]  /*0270*/  LDCU.64 UR22, c[0x0][0x3c0] ;  /* 0x00007800ff1677ac */ /* 0x000f260008000a00 */
[----:B------:R2:W5:Y:S01]  /*0280*/  LDG.E.128 R28, desc[UR18][R2.64+0x1000] ;  /* 0x00100012021c7981 */ /* 0x000562000c1e1d00 */
[----:B------:R-:W0:Y:S03]  /*0290*/  LDCU.64 UR24, c[0x0][0x380] ;  /* 0x00007000ff1877ac */ /* 0x000e260008000a00 */
[----:B------:R2:W5:Y:S04]  /*02a0*/  LDG.E.128 R24, desc[UR18][R4.64+0x1000] ;  /* 0x0010001204187981 */ /* 0x000568000c1e1d00 */
[----:B------:R2:W5:Y:S04]  /*02b0*/  LDG.E.128 R20, desc[UR18][R4.64+0x800] ;  /* 0x0008001204147981 */ /* 0x000568000c1e1d00 */
[----:B------:R2:W5:Y:S01]  /*02c0*/  LDG.E.128 R16, desc[UR18][R4.64] ;  /* 0x0000001204107981 */ /* 0x000562000c1e1d00 */
[----:B------:R-:W-:Y:S01]  /*02d0*/  HFMA2 R72, -RZ, RZ, 0, 0 ;  /* 0x00000000ff487431 */ /* 0x000fe200000001ff */
[----:B-1-3--:R-:W-:-:S11]  /*02e0*/  UPLOP3.LUT UP2, UPT, UPT, UPT, UPT, 0x40, 0x4 ;  /* 0x000000000004789c */ /* 0x00afd60003f4e870 */
.L_x_1557:
        /* <DEDUP_REMOVED lines=10> */
[----:B------:R-:W2:Y:S04]  /*0390*/  LDG.E R78, desc[UR18][R78.64] ;  /* 0x000000124e4e7981 */ /* 0x000ea8000c1e1900 */
[----:B------:R-:W4:Y:S01]  /*03a0*/  LDG.E R76, desc[UR18][R76.64] ;  /* 0x000000124c4c7981 */ /* 0x000f22000c1e1900 */
[----:B------:R-:W-:Y:S02]  /*03b0*/  CS2R R82, SRZ ;  /* 0x0000000000527805 */ /* 0x000fe4000001ff00 */
[----:B---3--:R-:W-:Y:S02]  /*03c0*/  R2UR UR29, R80 ;  /* 0x00000000501d72ca */ /* 0x008fe400000e0000 */
[----:B--2---:R-:W-:-:S11]  /*03d0*/  R2UR UR30, R78 ;  /* 0x000000004e1e72ca */ /* 0x004fd600000e0000 */
[----:B------:R-:W-:Y:S01]  /*03e0*/  UISETP.GE.AND UP3, UPT, UR29, 0x1, UPT ;  /* 0x000000011d00788c */ /* 0x000fe2000bf66270 */
[----:B----4-:R-:W-:-:S08]  /*03f0*/  R2UR UR16, R76 ;  /* 0x000000004c1072ca */ /* 0x010fd000000e0000 */
[----:B------:R-:W-:Y:S07]  /*0400*/  BRA.U !UP3, `(.L_x_1524) ;  /* 0x000000090bc07547 */ /* 0x000fee000b800000 */
        /* <DEDUP_REMOVED lines=31> */
[----:B------:R-:W4:Y:S04]  /*0600*/  LDG.E.64 R8, desc[UR18][R8.64] ;  /* 0x0000001208087981 */ /* 0x000f28000c1e1b00 */
[----:B------:R0:W4:Y:S04]  /*0610*/  LDG.E R0, desc[UR18][R76.64] ;  /* 0x000000124c007981 */ /* 0x000128000c1e1900 */
[----:B------:R-:W4:Y:S04]  /*0620*/  LDG.E.64 R4, desc[UR18][R4.64] ;  /* 0x0000001204047981 */ /* 0x000f28000c1e1b00 */
[----:B------:R-:W4:Y:S01]  /*0630*/  LDG.E.64 R6, desc[UR18][R6.64] ;  /* 0x0000001206067981 */ /* 0x000f22000c1e1b00 */
[----:B------:R-:W-:-:S04]  /*0640*/  UISETP.NE.U32.AND UP0, UPT, UR4, URZ, UPT ;  /* 0x000000ff0400728c */ /* 0x000fc8000bf05070 */
[----:B------:R-:W-:-:S06]  /*0650*/  UISETP.NE.AND.EX UP0, UPT, UR5, URZ, UPT, UP0 ;  /* 0x000000ff0500728c */ /* 0x000fcc000bf05300 */
[----:B------:R-:W-:-:S13]  /*0660*/  PLOP3.LUT P0, PT, PT, PT, UP0, 0x80, 0x8 ;  /* 0x000000000008781c */ /* 0x000fda0003f0f008 */
[----:B------:R-:W1:Y:S08]  /*0670*/  @P0 LDC.64 R84, c[0x0][0x438] ;  /* 0x00010e00ff540b82 */ /* 0x000e700000000a00 */
[----:B------:R-:W0:Y:S08]  /*0680*/  @P0 LDC.64 R14, c[0x0][0x438] ;  /* 0x00010e00ff0e0b82 */ /* 0x000e300000000a00 */
[----:B------:R-:W0:Y:S01]  /*0690*/  @P0 LDC.64 R82, c[0x0][0x438] ;  /* 0x00010e00ff520b82 */ /* 0x000e220000000a00 */
[----:B------:R-:W-:Y:S01]  /*06a0*/  ISETP.NE.AND P1, PT, RZ, UR27, PT ;  /* 0x0000001bff007c0c */ /* 0x000fe2000bf25270 */
[----:B-1----:R-:W-:-:S05]  /*06b0*/  @P0 IMAD.WIDE.U32 R84, R81, 0x8, R84 ;  /* 0x0000000851540825 */ /* 0x002fca00078e0054 */
[----:B------:R4:W5:Y:S01]  /*06c0*/  @P0 LDG.E.64 R100, desc[UR18][R84.64] ;  /* 0x0000001254640981 */ /* 0x000962000c1e1b00 */
[----:B0-----:R-:W-:-:S05]  /*06d0*/  @P0 IMAD.WIDE.U32 R14, R91, 0x8, R14 ;  /* 0x000000085b0e0825 */ /* 0x001fca00078e000e */
[----:B------:R0:W5:Y:S01]  /*06e0*/  @P0 LDG.E.64 R96, desc[UR18][R14.64] ;  /* 0x000000120e600981 */ /* 0x000162000c1e1b00 */
[----:B------:R-:W-:-:S05]  /*06f0*/  @P0 IMAD.WIDE.U32 R82, R79, 0x8, R82 ;  /* 0x000000084f520825 */ /* 0x000fca00078e0052 */
[----:B------:R1:W5:Y:S01]  /*0700*/  @P0 LDG.E.64 R98, desc[UR18][R82.64] ;  /* 0x0000001252620981 */ /* 0x000362000c1e1b00 */
[--C-:B--2---:R-:W-:Y:S02]  /*0710*/  SHF.R.U64 R79, R12, 0x10, R13.reuse ;  /* 0x000000100c4f7819 */ /* 0x104fe4000000120d */
[----:B------:R-:W-:Y:S02]  /*0720*/  MOV R77, R13 ;  /* 0x0000000d004d7202 */ /* 0x000fe40000000f00 */
[----:B------:R-:W-:Y:S02]  /*0730*/  SHF.R.U32.HI R78, RZ, 0x10, R13 ;  /* 0x00000010ff4e7819 */ /* 0x000fe4000001160d */
[----:B------:R-:W-:Y:S02]  /*0740*/  MOV R80, R12 ;  /* 0x0000000c00507202 */ /* 0x000fe40000000f00 */
[----:B---3--:R-:W-:Y:S02]  /*0750*/  MOV R13, R10 ;  /* 0x0000000a000d7202 */ /* 0x008fe40000000f00 */
[----:B----4-:R-:W-:-:S02]  /*0760*/  SHF.R.U64 R84, R2, 0x10, R3 ;  /* 0x0000001002547819 */ /* 0x010fc40000001203 */
[--C-:B------:R-:W-:Y:S02]  /*0770*/  SHF.R.U64 R10, R10, 0x10, R11.reuse ;  /* 0x000000100a0a7819 */ /* 0x100fe4000000120b */
[----:B------:R-:W-:Y:S02]  /*0780*/  MOV R12, R11 ;  /* 0x0000000b000c7202 */ /* 0x000fe40000000f00 */
[----:B------:R-:W-:Y:S02]  /*0790*/  SHF.R.U32.HI R76, RZ, 0x10, R11 ;  /* 0x00000010ff4c7819 */ /* 0x000fe4000001160b */
[----:B0-----:R-:W-:Y:S02]  /*07a0*/  MOV R15, R8 ;  /* 0x00000008000f7202 */ /* 0x001fe40000000f00 */
[----:B------:R-:W-:Y:S02]  /*07b0*/  SHF.R.U64 R14, R8, 0x10, R9 ;  /* 0x00000010080e7819 */ /* 0x000fe40000001209 */
[----:B------:R-:W-:-:S02]  /*07c0*/  MOV R11, R9 ;  /* 0x00000009000b7202 */ /* 0x000fc40000000f00 */
[----:B------:R-:W-:Y:S02]  /*07d0*/  SHF.R.U32.HI R8, RZ, 0x10, R9 ;  /* 0x00000010ff087819 */ /* 0x000fe40000011609 */
[----:B------:R-:W-:Y:S02]  /*07e0*/  FSEL R91, R0, RZ, !P1 ;  /* 0x000000ff005b7208 */ /* 0x000fe40004800000 */
[----:B------:R-:W-:Y:S02]  /*07f0*/  SHF.R.U32.HI R81, RZ, 0x10, R3 ;  /* 0x00000010ff517819 */ /* 0x000fe40000011603 */
[----:B------:R-:W-:Y:S02]  /*0800*/  SHF.L.U32 R9, R3, 0x10, RZ ;  /* 0x0000001003097819 */ /* 0x000fe400000006ff */
[----:B------:R-:W-:Y:S02]  /*0810*/  SHF.L.U32 R0, R84, 0x10, RZ ;  /* 0x0000001054007819 */ /* 0x000fe400000006ff */
[----:B-1----:R-:W-:-:S02]  /*0820*/  SHF.R.U64 R83, R4, 0x10, R5 ;  /* 0x0000001004537819 */ /* 0x002fc40000001205 */
[----:B------:R-:W-:Y:S02]  /*0830*/  SHF.R.U32.HI R82, RZ, 0x10, R5 ;  /* 0x00000010ff527819 */ /* 0x000fe40000011605 */
[----:B------:R-:W-:Y:S02]  /*0840*/  SHF.L.U32 R85, R5, 0x10, RZ ;  /* 0x0000001005557819 */ /* 0x000fe400000006ff */
[----:B------:R-:W-:Y:S02]  /*0850*/  SHF.R.U32.HI R5, RZ, 0x10, R7 ;  /* 0x00000010ff057819 */ /* 0x000fe40000011607 */
[----:B------:R-:W-:Y:S02]  /*0860*/  SHF.L.U32 R2, R2, 0x10, RZ ;  /* 0x0000001002027819 */ /* 0x000fe400000006ff */
[----:B------:R-:W-:Y:S01]  /*0870*/  SHF.L.U32 R87, R4, 0x10, RZ ;  /* 0x0000001004577819 */ /* 0x000fe200000006ff */
[----:B------:R-:W-:Y:S01]  /*0880*/  FADD.FTZ R89, -R91, R9 ;  /* 0x000000095b597221 */ /* 0x000fe20000010100 */
[----:B------:R-:W-:Y:S01]  /*0890*/  SHF.L.U32 R4, R81, 0x10, RZ ;  /* 0x0000001051047819 */ /* 0x000fe200000006ff */
[----:B------:R-:W-:Y:S01]  /*08a0*/  FADD.FTZ R94, -R91, R0 ;  /* 0x000000005b5e7221 */ /* 0x000fe20000010100 */
[----:B------:R-:W-:-:S02]  /*08b0*/  SHF.R.U64 R81, R6, 0x10, R7 ;  /* 0x0000001006517819 */ /* 0x000fc40000001207 */
[----:B------:R-:W-:Y:S02]  /*08c0*/  SHF.L.U32 R6, R6, 0x10, RZ ;  /* 0x0000001006067819 */ /* 0x000fe400000006ff */
[----:B------:R-:W-:Y:S02]  /*08d0*/  SHF.L.U32 R7, R7, 0x10, RZ ;  /* 0x0000001007077819 */ /* 0x000fe400000006ff */
[----:B------:R-:W-:Y:S01]  /*08e0*/  SHF.L.U32 R0, R5, 0x10, RZ ;  /* 0x0000001005007819 */ /* 0x000fe200000006ff */
[C---:B------:R-:W-:Y:S01]  /*08f0*/  FADD.FTZ R3, -R91.reuse, R2 ;  /* 0x000000025b037221 */ /* 0x040fe20000010100 */
[----:B------:R-:W-:Y:S01]  /*0900*/  SHF.L.U32 R5, R80, 0x10, RZ ;  /* 0x0000001050057819 */ /* 0x000fe200000006ff */
[----:B------:R-:W-:Y:S01]  /*0910*/  FADD.FTZ R92, -R91, R4 ;  /* 0x000000045b5c7221 */ /* 0x000fe20000010100 */
[----:B------:R-:W-:Y:S01]  /*0920*/  SHF.L.U32 R77, R77, 0x10, RZ ;  /* 0x000000104d4d7819 */ /* 0x000fe200000006ff */
[----:B------:R-:W-:Y:S01]  /*0930*/  FMUL.FTZ R89, R89, UR30 ;  /* 0x0000001e59597c20 */ /* 0x000fe20008410000 */
[----:B------:R-:W-:Y:S01]  /*0940*/  SHF.L.U32 R4, R83, 0x10, RZ ;  /* 0x0000001053047819 */ /* 0x000fe200000006ff */
[----:B------:R-:W-:Y:S01]  /*0950*/  FADD.FTZ R87, -R91, R87 ;  /* 0x000000575b577221 */ /* 0x000fe20000010100 */
[----:B------:R-:W-:Y:S01]  /*0960*/  SHF.L.U32 R88, R79, 0x10, RZ ;  /* 0x000000104f587819 */ /* 0x000fe200000006ff */
[C---:B------:R-:W-:Y:S01]  /*0970*/  FADD.FTZ R9, -R91.reuse, R6 ;  /* 0x000000065b097221 */ /* 0x040fe20000010100 */
[----:B------:R-:W-:Y:S01]  /*0980*/  FADD.FTZ R7, -R91, R7 ;  /* 0x000000075b077221 */ /* 0x000fe20000010100 */
[----:B------:R-:W-:Y:S01]  /*0990*/  FMUL.FTZ R94, R94, UR30 ;  /* 0x0000001e5e5e7c20 */ /* 0x000fe20008410000 */
[----:B------:R-:W-:Y:S01]  /*09a0*/  FMUL.FTZ R3, R3, UR30 ;  /* 0x0000001e03037c20 */ /* 0x000fe20008410000 */
[----:B------:R-:W-:Y:S01]  /*09b0*/  SHF.L.U32 R78, R78, 0x10, RZ ;  /* 0x000000104e4e7819 */ /* 0x000fe200000006ff */
[----:B-----5:R-:W-:Y:S01]  /*09c0*/  FMUL.FTZ R90, R36, R5 ;  /* 0x00000005245a7220 */ /* 0x020fe20000410000 */
[----:B------:R-:W-:Y:S01]  /*09d0*/  FMUL.FTZ R92, R92, UR30 ;  /* 0x0000001e5c5c7c20 */ /* 0x000fe20008410000 */
[-C--:B------:R-:W-:Y:S01]  /*09e0*/  FFMA.FTZ R42, R89, R77.reuse, R42 ;  /* 0x0000004d592a7223 */ /* 0x080fe2000001002a */
[----:B------:R-:W-:Y:S01]  /*09f0*/  FADD.FTZ R54, R54, R77 ;  /* 0x0000004d36367221 */ /* 0x000fe20000010000 */
[----:B------:R-:W-:Y:S01]  /*0a00*/  FMUL.FTZ R86, R38, R77 ;  /* 0x0000004d26567220 */ /* 0x000fe20000410000 */
[----:B------:R-:W-:Y:S01]  /*0a10*/  SHF.L.U32 R79, R13, 0x10, RZ ;  /* 0x000000100d4f7819 */ /* 0x000fe200000006ff */
[----:B------:R-:W-:Y:S01]  /*0a20*/  FADD.FTZ R4, -R91, R4 ;  /* 0x000000045b047221 */ /* 0x000fe20000010100 */
[----:B------:R-:W-:Y:S01]  /*0a30*/  SHF.L.U32 R77, R15, 0x10, RZ ;  /* 0x000000100f4d7819 */ /* 0x000fe200000006ff */
[----:B------:R-:W-:Y:S01]  /*0a40*/  FADD.FTZ R53, R53, R88 ;  /* 0x0000005835357221 */ /* 0x000fe20000010000 */
[-C--:B------:R-:W-:Y:S01]  /*0a50*/  FFMA.FTZ R41, R94, R88.reuse, R41 ;  /* 0x000000585e297223 */ /* 0x080fe20000010029 */
[----:B------:R-:W-:Y:S01]  /*0a60*/  FMUL.FTZ R87, R87, UR30 ;  /* 0x0000001e57577c20 */ /* 0x000fe20008410000 */
[----:B------:R-:W-:Y:S01]  /*0a70*/  FMUL.FTZ R15, R9, UR30 ;  /* 0x0000001e090f7c20 */ /* 0x000fe20008410000 */
[----:B------:R-:W-:Y:S01]  /*0a80*/  FMUL.FTZ R13, R7, UR30 ;  /* 0x0000001e070d7c20 */ /* 0x000fe20008410000 */
[----:B------:R-:W-:Y:S01]  /*0a90*/  FMUL.FTZ R88, R37, R88 ;  /* 0x0000005825587220 */ /* 0x000fe20000410000 */
[----:B------:R-:W-:Y:S01]  /*0aa0*/  FFMA.FTZ R7, R3, R90, RZ ;  /* 0x0000005a03077223 */ /* 0x000fe200000100ff */
[----:B------:R-:W-:Y:S01]  /*0ab0*/  FADD.FTZ R9, RZ, R90 ;  /* 0x0000005aff097221 */ /* 0x000fe20000010000 */
[----:B------:R-:W-:Y:S01]  /*0ac0*/  SHF.L.U32 R6, R81, 0x10, RZ ;  /* 0x0000001051067819 */ /* 0x000fe200000006ff */
[----:B------:R-:W-:Y:S01]  /*0ad0*/  FADD.FTZ R55, R55, R78 ;  /* 0x0000004e37377221 */ /* 0x000fe20000010000 */
[-C--:B------:R-:W-:Y:S01]  /*0ae0*/  FFMA.FTZ R43, R92, R78.reuse, R43 ;  /* 0x0000004e5c2b7223 */ /* 0x080fe2000001002b */
[----:B------:R-:W-:Y:S01]  /*0af0*/  FMUL.FTZ R84, R39, R78 ;  /* 0x0000004e27547220 */ /* 0x000fe20000410000 */
[----:B------:R-:W-:Y:S01]  /*0b00*/  SHF.L.U32 R81, R12, 0x10, RZ ;  /* 0x000000100c517819 */ /* 0x000fe200000006ff */
[----:B------:R-:W-:Y:S01]  /*0b10*/  FADD.FTZ R56, R56, R79 ;  /* 0x0000004f38387221 */ /* 0x000fe20000010000 */
[----:B------:R-:W-:Y:S01]  /*0b20*/  SHF.L.U32 R78, R14, 0x10, RZ ;  /* 0x000000100e4e7819 */ /* 0x000fe200000006ff */
[----:B------:R-:W-:Y:S01]  /*0b30*/  FMUL.FTZ R14, R4, UR30 ;  /* 0x0000001e040e7c20 */ /* 0x000fe20008410000 */
[-C--:B------:R-:W-:Y:S01]  /*0b40*/  FFMA.FTZ R44, R87, R79.reuse, R44 ;  /* 0x0000004f572c7223 */ /* 0x080fe2000001002c */
[----:B------:R-:W-:Y:S01]  /*0b50*/  FMUL.FTZ R12, R32, R79 ;  /* 0x0000004f200c7220 */ /* 0x000fe20000410000 */
[----:B------:R-:W-:Y:S01]  /*0b60*/  FADD.FTZ R79, R88, R9 ;  /* 0x00000009584f7221 */ /* 0x000fe20000010000 */
[----:B------:R-:W-:Y:S01]  /*0b70*/  FFMA.FTZ R4, R94, R88, R7 ;  /* 0x000000585e047223 */ /* 0x000fe20000010007 */
[----:B------:R-:W-:-:S02]  /*0b80*/  SHF.L.U32 R2, R82, 0x10, RZ ;  /* 0x0000001052027819 */ /* 0x000fc400000006ff */
[----:B------:R-:W-:Y:S01]  /*0b90*/  FADD.FTZ R79, R86, R79 ;  /* 0x0000004f564f7221 */ /* 0x000fe20000010000 */
[----:B------:R-:W-:Y:S01]  /*0ba0*/  FFMA.FTZ R7, R89, R86, R4 ;  /* 0x0000005659077223 */ /* 0x000fe20000010004 */
[----:B------:R-:W-:Y:S01]  /*0bb0*/  SHF.L.U32 R10, R10, 0x10, RZ ;  /* 0x000000100a0a7819 */ /* 0x000fe200000006ff */
[----:B------:R-:W-:Y:S01]  /*0bc0*/  FADD.FTZ R2, -R91, R2 ;  /* 0x000000025b027221 */ /* 0x000fe20000010100 */
[----:B------:R-:W-:Y:S01]  /*0bd0*/  FFMA.FTZ R40, R3, R5, R40 ;  /* 0x0000000503287223 */ /* 0x000fe20000010028 */
[----:B------:R-:W-:Y:S01]  /*0be0*/  FADD.FTZ R52, R52, R5 ;  /* 0x0000000534347221 */ /* 0x000fe20000010000 */
[----:B------:R-:W-:Y:S01]  /*0bf0*/  FADD.FTZ R79, R84, R79 ;  /* 0x0000004f544f7221 */ /* 0x000fe20000010000 */
[----:B------:R-:W-:Y:S01]  /*0c00*/  FFMA.FTZ R4, R92, R84, R7 ;  /* 0x000000545c047223 */ /* 0x000fe20000010007 */
[----:B------:R-:W-:Y:S01]  /*0c10*/  SHF.L.U32 R5, R11, 0x10, RZ ;  /* 0x000000100b057819 */ /* 0x000fe200000006ff */
[----:B------:R-:W-:Y:S01]  /*0c20*/  FADD.FTZ R57, R57, R10 ;  /* 0x0000000a39397221 */ /* 0x000fe20000010000 */
[-C--:B------:R-:W-:Y:S01]  /*0c30*/  FFMA.FTZ R45, R14, R10.reuse, R45 ;  /* 0x0000000a0e2d7223 */ /* 0x080fe2000001002d */
[----:B------:R-:W-:Y:S01]  /*0c40*/  FMUL.FTZ R11, R33, R10 ;  /* 0x0000000a210b7220 */ /* 0x000fe20000410000 */
[----:B------:R-:W-:Y:S01]  /*0c50*/  FMUL.FTZ R10, R2, UR30 ;  /* 0x0000001e020a7c20 */ /* 0x000fe20008410000 */
[----:B------:R-:W-:Y:S01]  /*0c60*/  FADD.FTZ R85, -R91, R85 ;  /* 0x000000555b557221 */ /* 0x000fe20000010100 */
[----:B------:R-:W-:Y:S01]  /*0c70*/  FADD.FTZ R2, R12, R79 ;  /* 0x0000004f0c027221 */ /* 0x000fe20000010000 */
[----:B------:R-:W-:Y:S01]  /*0c80*/  FFMA.FTZ R7, R87, R12, R4 ;  /* 0x0000000c57077223 */ /* 0x000fe20000010004 */
[----:B------:R-:W-:Y:S01]  /*0c90*/  SHF.L.U32 R80, R76, 0x10, RZ ;  /* 0x000000104c507819 */ /* 0x000fe200000006ff */
[----:B------:R-:W-:Y:S01]  /*0ca0*/  FMUL.FTZ R85, R85, UR30 ;  /* 0x0000001e55557c20 */ /* 0x000fe20008410000 */
[----:B------:R-:W-:Y:S01]  /*0cb0*/  FMUL.FTZ R9, R34, R81 ;  /* 0x0000005122097220 */ /* 0x000fe20000410000 */
[----:B------:R-:W-:Y:S01]  /*0cc0*/  FADD.FTZ R2, R2, R11 ;  /* 0x0000000b02027221 */ /* 0x000fe20000010000 */
[----:B------:R-:W-:Y:S01]  /*0cd0*/  FFMA.FTZ R4, R14, R11, R7 ;  /* 0x0000000b0e047223 */ /* 0x000fe20000010007 */
[----:B------:R-:W-:Y:S01]  /*0ce0*/  SHF.L.U32 R76, R8, 0x10, RZ ;  /* 0x00000010084c7819 */ /* 0x000fe200000006ff */
[----:B------:R-:W-:Y:S01]  /*0cf0*/  FADD.FTZ R60, R60, R77 ;  /* 0x0000004d3c3c7221 */ /* 0x000fe20000010000 */
[-C--:B------:R-:W-:Y:S01]  /*0d00*/  FFMA.FTZ R48, R15, R77.reuse, R48 ;  /* 0x0000004d0f307223 */ /* 0x080fe20000010030 */
[----:B------:R-:W-:Y:S01]  /*0d10*/  FMUL.FTZ R7, R28, R77 ;  /* 0x0000004d1c077220 */ /* 0x000fe20000410000 */
[-C--:B------:R-:W-:Y:S01]  /*0d20*/  FMUL.FTZ R8, R35, R80.reuse ;  /* 0x0000005023087220 */ /* 0x080fe20000410000 */
[----:B------:R-:W-:Y:S01]  /*0d30*/  FADD.FTZ R77, R2, R9 ;  /* 0x00000009024d7221 */ /* 0x000fe20000010000 */
[----:B------:R-:W-:Y:S01]  /*0d40*/  FFMA.FTZ R79, R85, R9, R4 ;  /* 0x00000009554f7223 */ /* 0x000fe20000010004 */
[----:B------:R-:W-:Y:S01]  /*0d50*/  FADD.FTZ R6, -R91, R6 ;  /* 0x000000065b067221 */ /* 0x000fe20000010100 */
[----:B------:R-:W-:Y:S01]  /*0d60*/  FADD.FTZ R59, R59, R80 ;  /* 0x000000503b3b7221 */ /* 0x000fe20000010000 */
[C---:B------:R-:W-:Y:S01]  /*0d70*/  FFMA.FTZ R47, R10.reuse, R80, R47 ;  /* 0x000000500a2f7223 */ /* 0x040fe2000001002f */
        /* <DEDUP_REMOVED lines=8> */
[----:B------:R-:W-:Y:S01]  /*0e00*/  FADD.FTZ R0, -R91, R0 ;  /* 0x000000005b007221 */ /* 0x000fe20000010100 */
[-C--:B------:R-:W-:Y:S01]  /*0e10*/  FMUL.FTZ R2, R30, R5.reuse ;  /* 0x000000051e027220 */ /* 0x080fe20000410000 */
[----:B------:R-:W-:Y:S01]  /*0e20*/  FADD.FTZ R77, R77, R4 ;  /* 0x000000044d4d7221 */ /* 0x000fe20000010000 */
[----:B------:R-:W-:Y:S01]  /*0e30*/  FFMA.FTZ R78, R6, R4, R79 ;  /* 0x00000004064e7223 */ /* 0x000fe2000001004f */
        /* <DEDUP_REMOVED lines=13> */
.L_x_1524:
        /* <DEDUP_REMOVED lines=17> */
.L_x_1525:
        /* <DEDUP_REMOVED lines=32> */
.L_x_1527:
[----:B------:R-:W-:Y:S05]  /*1220*/  BSYNC.RECONVERGENT B0 ;  /* 0x0000000000007941 */ /* 0x000fea0003800200 */
.L_x_1526:
        /* <DEDUP_REMOVED lines=65> */
.L_x_1530:
[----:B------:R-:W-:Y:S05]  /*1640*/  BRA.U !UP1, `(.L_x_1531) ;  /* 0x00000001092c7547 */ /* 0x000fea000b800000 */
[----:B------:R-:W-:Y:S01]  /*1650*/  FFMA.FTZ R77, R94, UR11, R81 ;  /* 0x0000000b5e4d7c23 */ /* 0x000fe20008010051 */
[----:B------:R-:W-:-:S03]  /*1660*/  ISETP.LT.AND P2, PT, RZ, UR29, PT ;  /* 0x0000001dff007c0c */ /* 0x000fc6000bf41270 */
[----:B------:R-:W-:-:S04]  /*1670*/  FADD.FTZ R77, R88, -R77 ;  /* 0x8000004d584d7221 */ /* 0x000fc80000010000 */
[----:B------:R-:W-:-:S05]  /*1680*/  FMUL.FTZ R77, R77, UR30 ;  /* 0x0000001e4d4d7c20 */ /* 0x000fca0008410000 */
[----:B------:R-:W-:-:S05]  /*1690*/  FSEL R77, R77, RZ, P2 ;  /* 0x000000ff4d4d7208 */ /* 0x000fca0001000000 */
[----:B------:R-:W-:Y:S01]  /*16a0*/  FMUL.FTZ R76, R77, UR17 ;  /* 0x000000114d4c7c20 */ /* 0x000fe20008410000 */
[----:B------:R-:W-:-:S03]  /*16b0*/  SHF.L.U32 R77, R113, 0x10, RZ ;  /* 0x00000010714d7819 */ /* 0x000fc600000006ff */
[----:B-----5:R-:W-:Y:S02]  /*16c0*/  FMUL.FTZ R78, R17, R76 ;  /* 0x0000004c114e7220 */ /* 0x020fe40000410000 */
[----:B------:R-:W-:-:S03]  /*16d0*/  FFMA.FTZ R73, R76, R77, R73 ;  /* 0x0000004d4c497223 */ /* 0x000fc60000010049 */
[----:B------:R-:W-:-:S04]  /*16e0*/  F2FP.BF16.F32.PACK_AB R78, RZ, R78 ;  /* 0x0000004eff4e723e */ /* 0x000fc800000010ff */
[----:B------:R-:W-:-:S07]  /*16f0*/  PRMT R95, R78, 0x7610, R95 ;  /* 0x000076104e5f7816 */ /* 0x000fce000000005f */
.L_x_1531:
        /* <DEDUP_REMOVED lines=12> */
.L_x_1532:
        /* <DEDUP_REMOVED lines=11> */
[----:B------:R-:W-:Y:S01]  /*1870*/  PRMT R105, R78, 0x7610, R105 ;  /* 0x000076104e697816 */ /* 0x000fe20000000069 */
[----:B------:R-:W-:Y:S06]  /*1880*/  BRA `(.L_x_1533) ;  /* 0x0000000800747947 */ /* 0x000fec0003800000 */
.L_x_1529:
        /* <DEDUP_REMOVED lines=19> */
[----:B-1----:R-:W-:Y:S02]  /*19c0*/  @P1 FMUL.FTZ R79, R103, UR16 ;  /* 0x00000010674f1c20 */ /* 0x002fe40008410000 */
[----:B-----5:R-:W-:Y:S01]  /*19d0*/  @P1 FMUL.FTZ R78, R16, R77 ;  /* 0x0000004d104e1220 */ /* 0x020fe20000410000 */
[----:B------:R-:W-:Y:S01]  /*19e0*/  F2FP.BF16.F32.PACK_AB R83, RZ, R83 ;  /* 0x00000053ff53723e */ /* 0x000fe200000010ff */
[----:B--2---:R-:W-:Y:S01]  /*19f0*/  @P1 FMUL.FTZ R76, R102, UR10 ;  /* 0x0000000a664c1c20 */ /* 0x004fe20008410000 */
[----:B------:R-:W-:-:S02]  /*1a00*/  F2FP.BF16.F32.PACK_AB R108, RZ, R103 ;  /* 0x00000067ff6c723e */ /* 0x000fc400000010ff */
[----:B------:R-:W-:Y:S01]  /*1a10*/  @P1 F2FP.BF16.F32.PACK_AB R106, RZ, R78 ;  /* 0x0000004eff6a123e */ /* 0x000fe200000010ff */
[-C--:B------:R-:W-:Y:S01]  /*1a20*/  @P1 FMUL.FTZ R78, R18, R79.reuse ;  /* 0x0000004f124e1220 */ /* 0x080fe20000410000 */
[----:B------:R-:W-:Y:S01]  /*1a30*/  @P1 FMUL.FTZ R82, R17, R76 ;  /* 0x0000004c11521220 */ /* 0x000fe20000410000 */
[----:B------:R-:W-:Y:S02]  /*1a40*/  @P1 SHF.L.U32 R103, R112, 0x10, RZ ;  /* 0x0000001070671819 */ /* 0x000fe400000006ff */
[----:B------:R-:W-:Y:S02]  /*1a50*/  @P1 PRMT R93, R106, 0x7610, R93 ;  /* 0x000076106a5d1816 */ /* 0x000fe4000000005d */
[----:B------:R-:W-:Y:S01]  /*1a60*/  @P1 F2FP.BF16.F32.PACK_AB R106, RZ, R78 ;  /* 0x0000004eff6a123e */ /* 0x000fe200000010ff */
[----:B------:R-:W-:Y:S01]  /*1a70*/  FMUL.FTZ R78, R107, UR30 ;  /* 0x0000001e6b4e7c20 */ /* 0x000fe20008410000 */
[----:B------:R-:W-:Y:S01]  /*1a80*/  @P1 F2FP.BF16.F32.PACK_AB R82, RZ, R82 ;  /* 0x00000052ff52123e */ /* 0x000fe200000010ff */
[----:B------:R-:W-:Y:S01]  /*1a90*/  @P1 FFMA.FTZ R74, R103, R79, R74 ;  /* 0x0000004f674a1223 */ /* 0x000fe2000001004a */
[----:B------:R-:W-:-:S02]  /*1aa0*/  @P1 PRMT R104, R106, 0x7610, R104 ;  /* 0x000076106a681816 */ /* 0x000fc40000000068 */
[----:B------:R-:W-:Y:S02]  /*1ab0*/  @P1 PRMT R95, R82, 0x7610, R95 ;  /* 0x00007610525f1816 */ /* 0x000fe4000000005f */
[----:B------:R-:W-:Y:S02]  /*1ac0*/  PRMT R106, R83, 0x7610, R106 ;  /* 0x00007610536a7816 */ /* 0x000fe4000000006a */
[----:B------:R-:W-:Y:S02]  /*1ad0*/  @P1 SHF.L.U32 R83, R110, 0x10, RZ ;  /* 0x000000106e531819 */ /* 0x000fe400000006ff */
[----:B------:R-:W-:Y:S02]  /*1ae0*/  @P1 SHF.L.U32 R82, R113, 0x10, RZ ;  /* 0x0000001071521819 */ /* 0x000fe400000006ff */
[----:B------:R-:W-:Y:S01]  /*1af0*/  F2FP.BF16.F32.PACK_AB R102, RZ, R102 ;  /* 0x00000066ff66723e */ /* 0x000fe200000010ff */
[----:B------:R-:W-:Y:S01]  /*1b00*/  @P1 FFMA.FTZ R72, R83, R77, R72 ;  /* 0x0000004d53481223 */ /* 0x000fe20000010048 */
[----:B------:R-:W-:Y:S01]  /*1b10*/  FSEL R78, R78, RZ, P2 ;  /* 0x000000ff4e4e7208 */ /* 0x000fe20001000000 */
        /* <DEDUP_REMOVED lines=8> */
[----:B------:R-:W-:-:S04]  /*1ba0*/  F2FP.BF16.F32.PACK_AB R77, RZ, R77 ;  /* 0x0000004dff4d723e */ /* 0x000fc800000010ff */
[----:B------:R-:W-:Y:S01]  /*1bb0*/  PRMT R105, R77, 0x7610, R105 ;  /* 0x000076104d697816 */ /* 0x000fe20000000069 */
[----:B------:R-:W-:Y:S06]  /*1bc0*/  BRA `(.L_x_1533) ;  /* 0x0000000400a47947 */ /* 0x000fec0003800000 */
.L_x_1528:
[----:B------:R-:W-:-:S04]  /*1bd0*/  UISETP.NE.U32.AND UP0, UPT, UR6, URZ, UPT ;  /* 0x000000ff0600728c */ /* 0x000fc8000bf05070 */
[----:B------:R-:W-:-:S09]  /*1be0*/  UISETP.NE.AND.EX UP0, UPT, UR7, URZ, UPT, UP0 ;  /* 0x000000ff0700728c */ /* 0x000fd2000bf05300 */
[----:B------:R-:W-:Y:S05]  /*1bf0*/  BRA.U UP0, `(.L_x_1534) ;  /* 0x0000000100c07547 */ /* 0x000fea000b800000 */
[----:B------:R-:W-:Y:S01]  /*1c00*/  ISETP.LT.AND P2, PT, RZ, UR29, PT ;  /* 0x0000001dff007c0c */ /* 0x000fe2000bf41270 */
[----:B------:R-:W0:Y:S01]  /*1c10*/  @UP1 LDCU UR9, c[0x0][0x40c] ;  /* 0x00008180ff0917ac */ /* 0x000e220008000800 */
[C---:B-----5:R-:W-:Y:S02]  /*1c20*/  SHF.L.U32 R76, R96.reuse, 0x10, RZ ;  /* 0x00000010604c7819 */ /* 0x060fe400000006ff */
[----:B------:R-:W-:Y:S01]  /*1c30*/  SHF.R.U64 R78, R96, 0x10, R97 ;  /* 0x00000010604e7819 */ /* 0x000fe20000001261 */
        /* <DEDUP_REMOVED lines=9> */
[----:B------:R-:W-:Y:S01]  /*1cd0*/  @P2 FADD.FTZ R82, R86, -R103 ;  /* 0x8000006756522221 */ /* 0x000fe20000010000 */
[----:B------:R-:W-:Y:S01]  /*1ce0*/  @P1 SHF.L.U32 R103, R112, 0x10, RZ ;  /* 0x0000001070671819 */ /* 0x000fe200000006ff */
        /* <DEDUP_REMOVED lines=8> */
[-C--:B------:R-:W-:Y:S01]  /*1d70*/  @P1 FMUL.FTZ R82, R18, R83.reuse ;  /* 0x0000005312521220 */ /* 0x080fe20000410000 */
[----:B------:R-:W-:Y:S02]  /*1d80*/  @P1 FFMA.FTZ R74, R103, R83, R74 ;  /* 0x00000053674a1223 */ /* 0x000fe4000001004a */
[----:B------:R-:W-:Y:S02]  /*1d90*/  @P1 F2FP.BF16.F32.PACK_AB R76, RZ, R76 ;  /* 0x0000004cff4c123e */ /* 0x000fe400000010ff */
[----:B------:R-:W-:Y:S02]  /*1da0*/  @P1 F2FP.BF16.F32.PACK_AB R102, RZ, R79 ;  /* 0x0000004fff66123e */ /* 0x000fe400000010ff */
[----:B------:R-:W-:Y:S02]  /*1db0*/  @P1 PRMT R93, R76, 0x7610, R93 ;  /* 0x000076104c5d1816 */ /* 0x000fe4000000005d */
[----:B------:R-:W-:-:S02]  /*1dc0*/  @P1 SHF.L.U32 R79, R110, 0x10, RZ ;  /* 0x000000106e4f1819 */ /* 0x000fc400000006ff */
[----:B------:R-:W-:Y:S02]  /*1dd0*/  @P1 SHF.L.U32 R76, R113, 0x10, RZ ;  /* 0x00000010714c1819 */ /* 0x000fe400000006ff */
[----:B------:R-:W-:Y:S01]  /*1de0*/  @P1 F2FP.BF16.F32.PACK_AB R82, RZ, R82 ;  /* 0x00000052ff52123e */ /* 0x000fe200000010ff */
[----:B------:R-:W-:Y:S01]  /*1df0*/  @P1 FFMA.FTZ R72, R79, R77, R72 ;  /* 0x0000004d4f481223 */ /* 0x000fe20000010048 */
[----:B------:R-:W-:Y:S01]  /*1e00*/  @P1 PRMT R95, R102, 0x7610, R95 ;  /* 0x00007610665f1816 */ /* 0x000fe2000000005f */
[----:B------:R-:W-:Y:S01]  /*1e10*/  @P1 FFMA.FTZ R73, R76, R78, R73 ;  /* 0x0000004e4c491223 */ /* 0x000fe20000010049 */
[----:B------:R-:W-:Y:S01]  /*1e20*/  @P1 PRMT R104, R82, 0x7610, R104 ;  /* 0x0000761052681816 */ /* 0x000fe20000000068 */
        /* <DEDUP_REMOVED lines=10> */
[----:B------:R-:W-:-:S04]  /*1ed0*/  F2FP.BF16.F32.PACK_AB R77, RZ, R77 ;  /* 0x0000004dff4d723e */ /* 0x000fc800000010ff */
[----:B------:R-:W-:Y:S01]  /*1ee0*/  PRMT R105, R77, 0x7610, R105 ;  /* 0x000076104d697816 */ /* 0x000fe20000000069 */
[----:B------:R-:W-:Y:S06]  /*1ef0*/  BRA `(.L_x_1533) ;  /* 0x0000000000d87947 */ /* 0x000fec0003800000 */
.L_x_1534:
[----:B------:R-:W-:Y:S01]  /*1f00*/  PLOP3.LUT P3, PT, PT, PT, UP3, 0x80, 0x8 ;  /* 0x000000000008781c */ /* 0x000fe20003f6f038 */
[----:B------:R-:W0:Y:S01]  /*1f10*/  @UP1 LDCU UR9, c[0x0][0x40c] ;  /* 0x00008180ff0917ac */ /* 0x000e220008000800 */
[----:B------:R-:W-:Y:S02]  /*1f20*/  ISETP.LT.AND P2, PT, RZ, UR29, PT ;  /* 0x0000001dff007c0c */ /* 0x000fe4000bf41270 */
[C---:B-----5:R-:W-:Y:S01]  /*1f30*/  SHF.L.U32 R79, R96.reuse, 0x10, RZ ;  /* 0x00000010604f7819 */ /* 0x060fe200000006ff */
[----:B------:R-:W1:Y:S01]  /*1f40*/  @UP1 LDCU UR10, c[0x0][0x40c] ;  /* 0x00008180ff0a17ac */ /* 0x000e620008000800 */
[--C-:B------:R-:W-:Y:S02]  /*1f50*/  SHF.R.U64 R102, R96, 0x10, R97.reuse ;  /* 0x0000001060667819 */ /* 0x100fe40000001261 */
[----:B------:R-:W-:Y:S01]  /*1f60*/  SHF.R.U32.HI R78, RZ, 0x10, R97 ;  /* 0x00000010ff4e7819 */ /* 0x000fe20000011661 */
[----:B------:R-:W2:Y:S01]  /*1f70*/  @UP1 LDCU UR31, c[0x0][0x40c] ;  /* 0x00008180ff1f17ac */ /* 0x000ea20008000800 */
[----:B------:R-:W-:-:S03]  /*1f80*/  SHF.L.U32 R102, R102, 0x10, RZ ;  /* 0x0000001066667819 */ /* 0x000fc600000006ff */
[--C-:B------:R-:W-:Y:S01]  /*1f90*/  @P3 FFMA.FTZ R77, R3, UR11, R81.reuse ;  /* 0x0000000b034d3c23 */ /* 0x100fe20008010051 */
[----:B------:R-:W3:Y:S01]  /*1fa0*/  @UP1 LDCU UR16, c[0x0][0x40c] ;  /* 0x00008180ff1017ac */ /* 0x000ee20008000800 */
[--C-:B------:R-:W-:Y:S01]  /*1fb0*/  @P2 FFMA.FTZ R83, R89, UR11, R81.reuse ;  /* 0x0000000b59532c23 */ /* 0x100fe20008010051 */
[----:B------:R-:W-:Y:S01]  /*1fc0*/  @P2 FFMA.FTZ R107, R92, UR11, R81 ;  /* 0x0000000b5c6b2c23 */ /* 0x000fe20008010051 */
[----:B------:R-:W-:Y:S01]  /*1fd0*/  @P3 FADD.FTZ R76, R90, -R77 ;  /* 0x8000004d5a4c3221 */ /* 0x000fe20000010000 */
[----:B------:R-:W-:Y:S01]  /*1fe0*/  @P2 FFMA.FTZ R77, R94, UR11, R81 ;  /* 0x0000000b5e4d2c23 */ /* 0x000fe20008010051 */
[----:B------:R-:W-:Y:S01]  /*1ff0*/  @P2 FADD.FTZ R103, R86, -R83 ;  /* 0x8000005356672221 */ /* 0x000fe20000010000 */
[----:B------:R-:W-:Y:S01]  /*2000*/  SHF.L.U32 R83, R78, 0x10, RZ ;  /* 0x000000104e537819 */ /* 0x000fe200000006ff */
[----:B------:R-:W-:Y:S01]  /*2010*/  @P3 FFMA.FTZ R79, R76, UR30, R79 ;  /* 0x0000001e4c4f3c23 */ /* 0x000fe2000801004f */
[----:B------:R-:W-:Y:S01]  /*2020*/  @P2 FADD.FTZ R77, R88, -R77 ;  /* 0x8000004d584d2221 */ /* 0x000fe20000010000 */
[----:B------:R-:W-:Y:S01]  /*2030*/  SHF.L.U32 R76, R97, 0x10, RZ ;  /* 0x00000010614c7819 */ /* 0x000fe200000006ff */
[----:B------:R-:W-:-:S02]  /*2040*/  @P2 FADD.FTZ R82, R84, -R107 ;  /* 0x8000006b54522221 */ /* 0x000fc40000010000 */
[----:B------:R-:W-:Y:S02]  /*2050*/  @P2 FFMA.FTZ R102, R77, UR30, R102 ;  /* 0x0000001e4d662c23 */ /* 0x000fe40008010066 */
[----:B------:R-:W-:Y:S01]  /*2060*/  @P2 FFMA.FTZ R76, R103, UR30, R76 ;  /* 0x0000001e674c2c23 */ /* 0x000fe2000801004c */
[----:B0-----:R-:W-:Y:S01]  /*2070*/  @P1 FMUL.FTZ R103, R79, UR9 ;  /* 0x000000094f671c20 */ /* 0x001fe20008410000 */
[----:B-1----:R-:W-:Y:S01]  /*2080*/  @P1 FMUL.FTZ R78, R102, UR10 ;  /* 0x0000000a664e1c20 */ /* 0x002fe20008410000 */
[----:B------:R-:W-:Y:S01]  /*2090*/  @P2 FFMA.FTZ R83, R82, UR30, R83 ;  /* 0x0000001e52532c23 */ /* 0x000fe20008010053 */
[----:B---3--:R-:W-:Y:S01]  /*20a0*/  @P1 FMUL.FTZ R77, R76, UR16 ;  /* 0x000000104c4d1c20 */ /* 0x008fe20008410000 */
[----:B------:R-:W-:Y:S01]  /*20b0*/  @P1 FMUL.FTZ R106, R16, R103 ;  /* 0x00000067106a1220 */ /* 0x000fe20000410000 */
[----:B------:R-:W-:Y:S01]  /*20c0*/  @P1 FMUL.FTZ R107, R17, R78 ;  /* 0x0000004e116b1220 */ /* 0x000fe20000410000 */
[----:B--2---:R-:W-:Y:S01]  /*20d0*/  @P1 FMUL.FTZ R82, R83, UR31 ;  /* 0x0000001f53521c20 */ /* 0x004fe20008410000 */
[----:B------:R-:W-:Y:S01]  /*20e0*/  @P1 FMUL.FTZ R108, R18, R77 ;  /* 0x0000004d126c1220 */ /* 0x000fe20000410000 */
[----:B------:R-:W-:-:S02]  /*20f0*/  F2FP.BF16.F32.PACK_AB R102, RZ, R102 ;  /* 0x00000066ff66723e */ /* 0x000fc400000010ff */
[----:B------:R-:W-:Y:S01]  /*2100*/  @P1 F2FP.BF16.F32.PACK_AB R109, RZ, R106 ;  /* 0x0000006aff6d123e */ /* 0x000fe200000010ff */
[----:B------:R-:W-:Y:S01]  /*2110*/  @P1 FMUL.FTZ R106, R19, R82 ;  /* 0x00000052136a1220 */ /* 0x000fe20000410000 */
[----:B------:R-:W-:Y:S02]  /*2120*/  @P1 F2FP.BF16.F32.PACK_AB R107, RZ, R107 ;  /* 0x0000006bff6b123e */ /* 0x000fe400000010ff */
[----:B------:R-:W-:Y:S02]  /*2130*/  @P1 F2FP.BF16.F32.PACK_AB R108, RZ, R108 ;  /* 0x0000006cff6c123e */ /* 0x000fe400000010ff */
[----:B------:R-:W-:Y:S02]  /*2140*/  @P1 PRMT R95, R107, 0x7610, R95 ;  /* 0x000076106b5f1816 */ /* 0x000fe4000000005f */
[----:B------:R-:W-:Y:S02]  /*2150*/  @P1 F2FP.BF16.F32.PACK_AB R107, RZ, R106 ;  /* 0x0000006aff6b123e */ /* 0x000fe400000010ff */
[----:B------:R-:W-:-:S02]  /*2160*/  F2FP.BF16.F32.PACK_AB R106, RZ, R79 ;  /* 0x0000004fff6a723e */ /* 0x000fc400000010ff */
[----:B------:R-:W-:Y:S02]  /*2170*/  @P1 SHF.L.U32 R79, R110, 0x10, RZ ;  /* 0x000000106e4f1819 */ /* 0x000fe400000006ff */
[----:B------:R-:W-:Y:S02]  /*2180*/  @P1 PRMT R104, R108, 0x7610, R104 ;  /* 0x000076106c681816 */ /* 0x000fe40000000068 */
[----:B------:R-:W-:Y:S01]  /*2190*/  @P1 PRMT R105, R107, 0x7610, R105 ;  /* 0x000076106b691816 */ /* 0x000fe20000000069 */
[----:B------:R-:W-:Y:S01]  /*21a0*/  @P1 FFMA.FTZ R72, R79, R103, R72 ;  /* 0x000000674f481223 */ /* 0x000fe20000010048 */
[----:B------:R-:W-:Y:S02]  /*21b0*/  PRMT R107, R102, 0x7610, R107 ;  /* 0x00007610666b7816 */ /* 0x000fe4000000006b */
[----:B------:R-:W-:Y:S02]  /*21c0*/  F2FP.BF16.F32.PACK_AB R108, RZ, R76 ;  /* 0x0000004cff6c723e */ /* 0x000fe400000010ff */
[----:B------:R-:W-:-:S02]  /*21d0*/  @P1 SHF.L.U32 R76, R113, 0x10, RZ ;  /* 0x00000010714c1819 */ /* 0x000fc400000006ff */
[----:B------:R-:W-:Y:S02]  /*21e0*/  @P1 SHF.L.U32 R79, R112, 0x10, RZ ;  /* 0x00000010704f1819 */ /* 0x000fe400000006ff */
[----:B------:R-:W-:Y:S01]  /*21f0*/  @P1 SHF.L.U32 R102, R114, 0x10, RZ ;  /* 0x0000001072661819 */ /* 0x000fe200000006ff */
[----:B------:R-:W-:Y:S01]  /*2200*/  @P1 FFMA.FTZ R73, R76, R78, R73 ;  /* 0x0000004e4c491223 */ /* 0x000fe20000010049 */
[----:B------:R-:W-:Y:S01]  /*2210*/  F2FP.BF16.F32.PACK_AB R83, RZ, R83 ;  /* 0x00000053ff53723e */ /* 0x000fe200000010ff */
[----:B------:R-:W-:Y:S01]  /*2220*/  @P1 FFMA.FTZ R74, R79, R77, R74 ;  /* 0x0000004d4f4a1223 */ /* 0x000fe2000001004a */
[----:B------:R-:W-:Y:S01]  /*2230*/  @P1 PRMT R93, R109, 0x7610, R93 ;  /* 0x000076106d5d1816 */ /* 0x000fe2000000005d */
[----:B------:R-:W-:Y:S01]  /*2240*/  @P1 FFMA.FTZ R75, R102, R82, R75 ;  /* 0x00000052664b1223 */ /* 0x000fe2000001004b */
[----:B------:R-:W-:-:S07]  /*2250*/  PRMT R109, R83, 0x7610, R109 ;  /* 0x00007610536d7816 */ /* 0x000fce000000006d */
.L_x_1533:
        /* <DEDUP_REMOVED lines=11> */
.L_x_1535:
        /* <DEDUP_REMOVED lines=9> */
.L_x_1536:
        /* <DEDUP_REMOVED lines=9> */
.L_x_1537:
[----:B------:R-:W-:Y:S05]  /*2430*/  @!P0 BRA `(.L_x_1538) ;  /* 0x00000004009c8947 */ /* 0x000fea0003800000 */
[----:B------:R-:W-:Y:S05]  /*2440*/  BRA.U !UP0, `(.L_x_1539) ;  /* 0x0000000108d87547 */ /* 0x000fea000b800000 */
[----:B------:R-:W-:Y:S01]  /*2450*/  ISETP.LT.AND P2, PT, RZ, UR29, PT ;  /* 0x0000001dff007c0c */ /* 0x000fe2000bf41270 */
[----:B------:R-:W2:Y:S01]  /*2460*/  @UP1 LDCU UR9, c[0x0][0x40c] ;  /* 0x00008180ff0917ac */ /* 0x000ea20008000800 */
[C---:B-----5:R-:W-:Y:S02]  /*2470*/  SHF.L.U32 R83, R98.reuse, 0x10, RZ ;  /* 0x0000001062537819 */ /* 0x060fe400000006ff */
[----:B------:R-:W-:Y:S01]  /*2480*/  SHF.R.U64 R102, R98, 0x10, R99 ;  /* 0x0000001062667819 */ /* 0x000fe20000001263 */
[----:B------:R-:W3:Y:S03]  /*2490*/  @UP1 LDCU UR16, c[0x0][0x40c] ;  /* 0x00008180ff1017ac */ /* 0x000ee60008000800 */
[----:B------:R-:W-:Y:S01]  /*24a0*/  SHF.L.U32 R102, R102, 0x10, RZ ;  /* 0x0000001066667819 */ /* 0x000fe200000006ff */
[----:B------:R-:W4:Y:S04]  /*24b0*/  @UP1 LDCU UR10, c[0x0][0x40c] ;  /* 0x00008180ff0a17ac */ /* 0x000f280008000800 */
[--C-:B01----:R-:W-:Y:S01]  /*24c0*/  @P2 FFMA.FTZ R77, R87, UR11, R81.reuse ;  /* 0x0000000b574d2c23 */ /* 0x103fe20008010051 */
[--C-:B------:R-:W-:Y:S01]  /*24d0*/  @P2 FFMA.FTZ R82, R85, UR11, R81.reuse ;  /* 0x0000000b55522c23 */ /* 0x100fe20008010051 */
[----:B------:R-:W-:-:S02]  /*24e0*/  @P2 FFMA.FTZ R78, R14, UR11, R81 ;  /* 0x0000000b0e4e2c23 */ /* 0x000fc40008010051 */
[----:B------:R-:W-:Y:S01]  /*24f0*/  @P2 FADD.FTZ R76, R12, -R77 ;  /* 0x8000004d0c4c2221 */ /* 0x000fe20000010000 */
[----:B------:R-:W-:Y:S01]  /*2500*/  @P2 FADD.FTZ R103, R9, -R82 ;  /* 0x8000005209672221 */ /* 0x000fe20000010000 */
[----:B------:R-:W-:Y:S01]  /*2510*/  @P2 FADD.FTZ R79, R11, -R78 ;  /* 0x8000004e0b4f2221 */ /* 0x000fe20000010000 */
[----:B------:R-:W-:Y:S01]  /*2520*/  SHF.R.U32.HI R82, RZ, 0x10, R99 ;  /* 0x00000010ff527819 */ /* 0x000fe20000011663 */
[----:B------:R-:W-:Y:S01]  /*2530*/  @P2 FFMA.FTZ R83, R76, UR30, R83 ;  /* 0x0000001e4c532c23 */ /* 0x000fe20008010053 */
[----:B------:R-:W-:Y:S01]  /*2540*/  SHF.L.U32 R76, R99, 0x10, RZ ;  /* 0x00000010634c7819 */ /* 0x000fe200000006ff */
[----:B------:R-:W-:Y:S01]  /*2550*/  @P2 FFMA.FTZ R102, R79, UR30, R102 ;  /* 0x0000001e4f662c23 */ /* 0x000fe20008010066 */
[----:B------:R-:W-:Y:S01]  /*2560*/  SHF.L.U32 R82, R82, 0x10, RZ ;  /* 0x0000001052527819 */ /* 0x000fe200000006ff */
[----:B--2---:R-:W-:Y:S01]  /*2570*/  @P1 FMUL.FTZ R77, R83, UR9 ;  /* 0x00000009534d1c20 */ /* 0x004fe20008410000 */
[----:B------:R-:W-:Y:S01]  /*2580*/  F2FP.BF16.F32.PACK_AB R83, RZ, R83 ;  /* 0x00000053ff53723e */ /* 0x000fe200000010ff */
[----:B------:R-:W-:Y:S01]  /*2590*/  @P2 FFMA.FTZ R76, R103, UR30, R76 ;  /* 0x0000001e674c2c23 */ /* 0x000fe2000801004c */
[----:B------:R-:W-:Y:S01]  /*25a0*/  @P2 FFMA.FTZ R103, R10, UR11, R81 ;  /* 0x0000000b0a672c23 */ /* 0x000fe20008010051 */
[----:B------:R-:W-:-:S02]  /*25b0*/  @P1 FMUL.FTZ R78, R20, R77 ;  /* 0x0000004d144e1220 */ /* 0x000fc40000410000 */
[----:B---3--:R-:W-:Y:S01]  /*25c0*/  @P1 FMUL.FTZ R79, R76, UR16 ;  /* 0x000000104c4f1c20 */ /* 0x008fe20008410000 */
[----:B------:R-:W-:Y:S02]  /*25d0*/  @P2 FADD.FTZ R107, R8, -R103 ;  /* 0x80000067086b2221 */ /* 0x000fe40000010000 */
[----:B------:R-:W-:Y:S01]  /*25e0*/  @P1 F2FP.BF16.F32.PACK_AB R108, RZ, R78 ;  /* 0x0000004eff6c123e */ /* 0x000fe200000010ff */
[----:B----4-:R-:W-:Y:S01]  /*25f0*/  @P1 FMUL.FTZ R78, R102, UR10 ;  /* 0x0000000a664e1c20 */ /* 0x010fe20008410000 */
[----:B------:R-:W-:Y:S01]  /*2600*/  @P1 FMUL.FTZ R106, R22, R79 ;  /* 0x0000004f166a1220 */ /* 0x000fe20000410000 */
[----:B------:R-:W-:Y:S01]  /*2610*/  @P2 FFMA.FTZ R82, R107, UR30, R82 ;  /* 0x0000001e6b522c23 */ /* 0x000fe20008010052 */
[----:B------:R-:W-:Y:S01]  /*2620*/  @P1 PRMT R93, R108, 0x7610, R93 ;  /* 0x000076106c5d1816 */ /* 0x000fe2000000005d */
[----:B------:R-:W-:Y:S01]  /*2630*/  @P1 FMUL.FTZ R103, R21, R78 ;  /* 0x0000004e15671220 */ /* 0x000fe20000410000 */
[----:B------:R-:W-:Y:S02]  /*2640*/  F2FP.BF16.F32.PACK_AB R108, RZ, R76 ;  /* 0x0000004cff6c723e */ /* 0x000fe400000010ff */
[----:B------:R-:W-:-:S02]  /*2650*/  @P1 F2FP.BF16.F32.PACK_AB R106, RZ, R106 ;  /* 0x0000006aff6a123e */ /* 0x000fc400000010ff */
[----:B------:R-:W-:Y:S02]  /*2660*/  @P1 F2FP.BF16.F32.PACK_AB R103, RZ, R103 ;  /* 0x00000067ff67123e */ /* 0x000fe400000010ff */
[----:B------:R-:W-:Y:S02]  /*2670*/  @P1 PRMT R104, R106, 0x7610, R104 ;  /* 0x000076106a681816 */ /* 0x000fe40000000068 */
[----:B------:R-:W-:Y:S02]  /*2680*/  @P1 PRMT R95, R103, 0x7610, R95 ;  /* 0x00007610675f1816 */ /* 0x000fe4000000005f */
[----:B------:R-:W-:Y:S02]  /*2690*/  PRMT R106, R83, 0x7610, R106 ;  /* 0x00007610536a7816 */ /* 0x000fe4000000006a */
[----:B------:R-:W-:Y:S02]  /*26a0*/  @P1 SHF.L.U32 R83, R110, 0x10, RZ ;  /* 0x000000106e531819 */ /* 0x000fe400000006ff */
[----:B------:R-:W-:-:S02]  /*26b0*/  @P1 SHF.L.U32 R76, R113, 0x10, RZ ;  /* 0x00000010714c1819 */ /* 0x000fc400000006ff */
[----:B------:R-:W-:Y:S01]  /*26c0*/  @P1 SHF.L.U32 R103, R112, 0x10, RZ ;  /* 0x0000001070671819 */ /* 0x000fe200000006ff */
[----:B------:R-:W-:Y:S01]  /*26d0*/  @P1 FFMA.FTZ R68, R83, R77, R68 ;  /* 0x0000004d53441223 */ /* 0x000fe20000010044 */
[----:B------:R-:W-:Y:S01]  /*26e0*/  F2FP.BF16.F32.PACK_AB R102, RZ, R102 ;  /* 0x00000066ff66723e */ /* 0x000fe200000010ff */
[----:B------:R-:W-:Y:S01]  /*26f0*/  @P1 FFMA.FTZ R69, R76, R78, R69 ;  /* 0x0000004e4c451223 */ /* 0x000fe20000010045 */
[----:B------:R-:W-:Y:S01]  /*2700*/  F2FP.BF16.F32.PACK_AB R109, RZ, R82 ;  /* 0x00000052ff6d723e */ /* 0x000fe200000010ff */
[----:B------:R-:W-:Y:S01]  /*2710*/  @P1 FFMA.FTZ R70, R103, R79, R70 ;  /* 0x0000004f67461223 */ /* 0x000fe20000010046 */
[----:B------:R-:W-:Y:S01]  /*2720*/  PRMT R107, R102, 0x7610, R107 ;  /* 0x00007610666b7816 */ /* 0x000fe2000000006b */
        /* <DEDUP_REMOVED lines=8> */
.L_x_1539:
[----:B------:R-:W-:Y:S01]  /*27b0*/  ISETP.LT.AND P2, PT, RZ, UR29, PT ;  /* 0x0000001dff007c0c */ /* 0x000fe2000bf41270 */
[----:B------:R-:W2:Y:S01]  /*27c0*/  @UP1 LDCU UR9, c[0x0][0x40c] ;  /* 0x00008180ff0917ac */ /* 0x000ea20008000800 */
[C---:B01---5:R-:W-:Y:S02]  /*27d0*/  SHF.L.U32 R76, R98.reuse, 0x10, RZ ;  /* 0x00000010624c7819 */ /* 0x063fe400000006ff */
[----:B------:R-:W-:Y:S01]  /*27e0*/  SHF.R.U64 R78, R98, 0x10, R99 ;  /* 0x00000010624e7819 */ /* 0x000fe20000001263 */
[----:B------:R-:W0:Y:S01]  /*27f0*/  @UP1 LDCU UR10, c[0x0][0x40c] ;  /* 0x00008180ff0a17ac */ /* 0x000e220008000800 */
[----:B------:R-:W-:Y:S02]  /*2800*/  SHF.L.U32 R79, R99, 0x10, RZ ;  /* 0x00000010634f7819 */ /* 0x000fe400000006ff */
[----:B------:R-:W-:Y:S01]  /*2810*/  SHF.L.U32 R78, R78, 0x10, RZ ;  /* 0x000000104e4e7819 */ /* 0x000fe200000006ff */
[----:B------:R-:W1:Y:S01]  /*2820*/  @UP1 LDCU UR16, c[0x0][0x40c] ;  /* 0x00008180ff1017ac */ /* 0x000e620008000800 */
[----:B------:R-:W-:-:S03]  /*2830*/  @P1 SHF.L.U32 R103, R112, 0x10, RZ ;  /* 0x0000001070671819 */ /* 0x000fc600000006ff */
[--C-:B------:R-:W-:Y:S01]  /*2840*/  @P2 FFMA.FTZ R77, R87, UR11, R81.reuse ;  /* 0x0000000b574d2c23 */ /* 0x100fe20008010051 */
[--C-:B------:R-:W-:Y:S01]  /*2850*/  @P2 FFMA.FTZ R82, R14, UR11, R81.reuse ;  /* 0x0000000b0e522c23 */ /* 0x100fe20008010051 */
[----:B------:R-:W-:Y:S02]  /*2860*/  @P2 FFMA.FTZ R102, R85, UR11, R81 ;  /* 0x0000000b55662c23 */ /* 0x000fe40008010051 */
        /* <DEDUP_REMOVED lines=8> */
[----:B-1----:R-:W-:Y:S02]  /*28f0*/  @P1 FMUL.FTZ R83, R79, UR16 ;  /* 0x000000104f531c20 */ /* 0x002fe40008410000 */
[----:B------:R-:W-:Y:S01]  /*2900*/  @P1 FMUL.FTZ R76, R20, R77 ;  /* 0x0000004d144c1220 */ /* 0x000fe20000410000 */
[----:B------:R-:W-:Y:S01]  /*2910*/  @P1 FMUL.FTZ R79, R21, R78 ;  /* 0x0000004e154f1220 */ /* 0x000fe20000410000 */
[-C--:B------:R-:W-:Y:S01]  /*2920*/  @P1 FMUL.FTZ R82, R22, R83.reuse ;  /* 0x0000005316521220 */ /* 0x080fe20000410000 */
[----:B------:R-:W-:Y:S02]  /*2930*/  @P1 FFMA.FTZ R70, R103, R83, R70 ;  /* 0x0000005367461223 */ /* 0x000fe40000010046 */
[----:B------:R-:W-:Y:S02]  /*2940*/  @P1 F2FP.BF16.F32.PACK_AB R76, RZ, R76 ;  /* 0x0000004cff4c123e */ /* 0x000fe400000010ff */
[----:B------:R-:W-:-:S02]  /*2950*/  @P1 F2FP.BF16.F32.PACK_AB R102, RZ, R79 ;  /* 0x0000004fff66123e */ /* 0x000fc400000010ff */
[----:B------:R-:W-:Y:S02]  /*2960*/  @P1 PRMT R93, R76, 0x7610, R93 ;  /* 0x000076104c5d1816 */ /* 0x000fe4000000005d */
[----:B------:R-:W-:Y:S02]  /*2970*/  @P1 SHF.L.U32 R79, R110, 0x10, RZ ;  /* 0x000000106e4f1819 */ /* 0x000fe400000006ff */
        /* <DEDUP_REMOVED lines=19> */
.L_x_1538:
        /* <DEDUP_REMOVED lines=19> */
[----:B------:R-:W-:Y:S02]  /*2be0*/  FSEL R103, R76, RZ, P2 ;  /* 0x000000ff4c677208 */ /* 0x000fe40001000000 */
[----:B------:R-:W-:Y:S01]  /*2bf0*/  F2FP.BF16.F32.PACK_AB R83, RZ, R83 ;  /* 0x00000053ff53723e */ /* 0x000fe200000010ff */
[----:B-----5:R-:W-:Y:S01]  /*2c00*/  @P1 FMUL.FTZ R78, R20, R77 ;  /* 0x0000004d144e1220 */ /* 0x020fe20000410000 */
[----:B------:R-:W-:Y:S01]  /*2c10*/  F2FP.BF16.F32.PACK_AB R108, RZ, R103 ;  /* 0x00000067ff6c723e */ /* 0x000fe200000010ff */
[----:B0-----:R-:W-:Y:S01]  /*2c20*/  @P1 FMUL.FTZ R79, R103, UR16 ;  /* 0x00000010674f1c20 */ /* 0x001fe20008410000 */
[----:B-1----:R-:W-:Y:S01]  /*2c30*/  @P1 FMUL.FTZ R76, R102, UR10 ;  /* 0x0000000a664c1c20 */ /* 0x002fe20008410000 */
[----:B------:R-:W-:-:S02]  /*2c40*/  @P1 SHF.L.U32 R103, R112, 0x10, RZ ;  /* 0x0000001070671819 */ /* 0x000fc400000006ff */
[----:B------:R-:W-:Y:S01]  /*2c50*/  @P1 F2FP.BF16.F32.PACK_AB R106, RZ, R78 ;  /* 0x0000004eff6a123e */ /* 0x000fe200000010ff */
[-C--:B------:R-:W-:Y:S01]  /*2c60*/  @P1 FMUL.FTZ R78, R22, R79.reuse ;  /* 0x0000004f164e1220 */ /* 0x080fe20000410000 */
[----:B------:R-:W-:Y:S01]  /*2c70*/  @P1 FMUL.FTZ R82, R21, R76 ;  /* 0x0000004c15521220 */ /* 0x000fe20000410000 */
[----:B------:R-:W-:Y:S01]  /*2c80*/  F2FP.BF16.F32.PACK_AB R102, RZ, R102 ;  /* 0x00000066ff66723e */ /* 0x000fe200000010ff */
[----:B------:R-:W-:Y:S01]  /*2c90*/  @P1 FFMA.FTZ R70, R103, R79, R70 ;  /* 0x0000004f67461223 */ /* 0x000fe20000010046 */
[----:B------:R-:W-:Y:S02]  /*2ca0*/  @P1 PRMT R93, R106, 0x7610, R93 ;  /* 0x000076106a5d1816 */ /* 0x000fe4000000005d */
[----:B------:R-:W-:Y:S01]  /*2cb0*/  @P1 F2FP.BF16.F32.PACK_AB R106, RZ, R78 ;  /* 0x0000004eff6a123e */ /* 0x000fe200000010ff */
[----:B------:R-:W-:Y:S01]  /*2cc0*/  FMUL.FTZ R78, R107, UR30 ;  /* 0x0000001e6b4e7c20 */ /* 0x000fe20008410000 */
[----:B------:R-:W-:Y:S02]  /*2cd0*/  @P1 F2FP.BF16.F32.PACK_AB R82, RZ, R82 ;  /* 0x00000052ff52123e */ /* 0x000fe400000010ff */
[----:B------:R-:W-:-:S02]  /*2ce0*/  @P1 PRMT R104, R106, 0x7610, R104 ;  /* 0x000076106a681816 */ /* 0x000fc40000000068 */
[----:B------:R-:W-:Y:S02]  /*2cf0*/  @P1 PRMT R95, R82, 0x7610, R95 ;  /* 0x00007610525f1816 */ /* 0x000fe4000000005f */
[----:B------:R-:W-:Y:S02]  /*2d00*/  PRMT R106, R83, 0x7610, R106 ;  /* 0x00007610536a7816 */ /* 0x000fe4000000006a */
[----:B------:R-:W-:Y:S02]  /*2d10*/  @P1 SHF.L.U32 R83, R110, 0x10, RZ ;  /* 0x000000106e531819 */ /* 0x000fe400000006ff */
[----:B------:R-:W-:Y:S02]  /*2d20*/  @P1 SHF.L.U32 R82, R113, 0x10, RZ ;  /* 0x0000001071521819 */ /* 0x000fe400000006ff */
[----:B------:R-:W-:Y:S01]  /*2d30*/  FSEL R78, R78, RZ, P2 ;  /* 0x000000ff4e4e7208 */ /* 0x000fe20001000000 */
[----:B------:R-:W-:Y:S01]  /*2d40*/  @P1 FFMA.FTZ R68, R83, R77, R68 ;  /* 0x0000004d53441223 */ /* 0x000fe20000010044 */
[----:B------:R-:W-:Y:S01]  /*2d50*/  PRMT R107, R102, 0x7610, R107 ;  /* 0x00007610666b7816 */ /* 0x000fe2000000006b */
[----:B------:R-:W-:Y:S01]  /*2d60*/  @P1 FFMA.FTZ R69, R82, R76, R69 ;  /* 0x0000004c52451223 */ /* 0x000fe20000010045 */
        /* <DEDUP_REMOVED lines=9> */
.L_x_1541:
        /* <DEDUP_REMOVED lines=12> */
.L_x_1542:
        /* <DEDUP_REMOVED lines=12> */
.L_x_1543:
        /* <DEDUP_REMOVED lines=12> */
.L_x_1544:
        /* <DEDUP_REMOVED lines=12> */
.L_x_1540:
        /* <DEDUP_REMOVED lines=11> */
.L_x_1545:
        /* <DEDUP_REMOVED lines=10> */
.L_x_1546:
        /* <DEDUP_REMOVED lines=8> */
.L_x_1547:
[----:B------:R-:W-:Y:S05]  /*32d0*/  @!P0 BRA `(.L_x_1548) ;  /* 0x00000004009c8947 */ /* 0x000fea0003800000 */
[----:B------:R-:W-:Y:S05]  /*32e0*/  BRA.U !UP0, `(.L_x_1549) ;  /* 0x0000000108d87547 */ /* 0x000fea000b800000 */
[----:B------:R-:W-:Y:S01]  /*32f0*/  ISETP.LT.AND P0, PT, RZ, UR29, PT ;  /* 0x0000001dff007c0c */ /* 0x000fe2000bf01270 */
[----:B------:R-:W4:Y:S01]  /*3300*/  @UP1 LDCU UR9, c[0x0][0x40c] ;  /* 0x00008180ff0917ac */ /* 0x000f220008000800 */
[C---:B-----5:R-:W-:Y:S02]  /*3310*/  SHF.L.U32 R83, R100.reuse, 0x10, RZ ;  /* 0x0000001064537819 */ /* 0x060fe400000006ff */
[----:B------:R-:W-:Y:S01]  /*3320*/  SHF.R.U64 R102, R100, 0x10, R101 ;  /* 0x0000001064667819 */ /* 0x000fe20000001265 */
[----:B------:R-:W4:Y:S03]  /*3330*/  @UP1 LDCU UR16, c[0x0][0x40c] ;  /* 0x00008180ff1017ac */ /* 0x000f260008000800 */
        /* <DEDUP_REMOVED lines=12> */
[----:B------:R-:W-:-:S02]  /*3400*/  @P0 FFMA.FTZ R102, R79, UR30, R102 ;  /* 0x0000001e4f660c23 */ /* 0x000fc40008010066 */
[----:B----4-:R-:W-:Y:S01]  /*3410*/  @P1 FMUL.FTZ R77, R83, UR9 ;  /* 0x00000009534d1c20 */ /* 0x010fe20008410000 */
[----:B------:R-:W-:Y:S01]  /*3420*/  F2FP.BF16.F32.PACK_AB R83, RZ, R83 ;  /* 0x00000053ff53723e */ /* 0x000fe200000010ff */
[----:B------:R-:W-:Y:S01]  /*3430*/  @P0 FFMA.FTZ R76, R103, UR30, R76 ;  /* 0x0000001e674c0c23 */ /* 0x000fe2000801004c */
[----:B------:R-:W-:Y:S01]  /*3440*/  SHF.R.U32.HI R103, RZ, 0x10, R101 ;  /* 0x00000010ff677819 */ /* 0x000fe20000011665 */
[----:B------:R-:W-:Y:S02]  /*3450*/  @P1 FMUL.FTZ R78, R24, R77 ;  /* 0x0000004d184e1220 */ /* 0x000fe40000410000 */
[----:B------:R-:W-:Y:S01]  /*3460*/  @P1 FMUL.FTZ R79, R76, UR16 ;  /* 0x000000104c4f1c20 */ /* 0x000fe20008410000 */
[----:B------:R-:W-:Y:S02]  /*3470*/  SHF.L.U32 R81, R103, 0x10, RZ ;  /* 0x0000001067517819 */ /* 0x000fe400000006ff */
[----:B------:R-:W-:Y:S01]  /*3480*/  @P1 F2FP.BF16.F32.PACK_AB R107, RZ, R78 ;  /* 0x0000004eff6b123e */ /* 0x000fe200000010ff */
[----:B------:R-:W-:Y:S01]  /*3490*/  @P1 FMUL.FTZ R78, R102, UR10 ;  /* 0x0000000a664e1c20 */ /* 0x000fe20008410000 */
[----:B------:R-:W-:Y:S01]  /*34a0*/  @P1 FMUL.FTZ R106, R26, R79 ;  /* 0x0000004f1a6a1220 */ /* 0x000fe20000410000 */
[----:B------:R-:W-:Y:S01]  /*34b0*/  @P0 FFMA.FTZ R81, R108, UR30, R81 ;  /* 0x0000001e6c510c23 */ /* 0x000fe20008010051 */
[----:B------:R-:W-:Y:S01]  /*34c0*/  F2FP.BF16.F32.PACK_AB R108, RZ, R76 ;  /* 0x0000004cff6c723e */ /* 0x000fe200000010ff */
[----:B------:R-:W-:Y:S01]  /*34d0*/  @P1 FMUL.FTZ R103, R25, R78 ;  /* 0x0000004e19671220 */ /* 0x000fe20000410000 */
[----:B------:R-:W-:-:S02]  /*34e0*/  @P1 SHF.L.U32 R76, R113, 0x10, RZ ;  /* 0x00000010714c1819 */ /* 0x000fc400000006ff */
[----:B------:R-:W-:Y:S02]  /*34f0*/  @P1 F2FP.BF16.F32.PACK_AB R106, RZ, R106 ;  /* 0x0000006aff6a123e */ /* 0x000fe400000010ff */
[----:B------:R-:W-:Y:S01]  /*3500*/  @P1 F2FP.BF16.F32.PACK_AB R103, RZ, R103 ;  /* 0x00000067ff67123e */ /* 0x000fe200000010ff */
[----:B------:R-:W-:Y:S01]  /*3510*/  @P1 FFMA.FTZ R65, R76, R78, R65 ;  /* 0x0000004e4c411223 */ /* 0x000fe20000010041 */
[----:B------:R-:W-:Y:S02]  /*3520*/  @P1 PRMT R104, R106, 0x7610, R104 ;  /* 0x000076106a681816 */ /* 0x000fe40000000068 */
[----:B------:R-:W-:Y:S02]  /*3530*/  @P1 PRMT R95, R103, 0x7610, R95 ;  /* 0x00007610675f1816 */ /* 0x000fe4000000005f */
[----:B------:R-:W-:Y:S02]  /*3540*/  PRMT R106, R83, 0x7610, R106 ;  /* 0x00007610536a7816 */ /* 0x000fe4000000006a */
[----:B------:R-:W-:-:S02]  /*3550*/  @P1 SHF.L.U32 R83, R110, 0x10, RZ ;  /* 0x000000106e531819 */ /* 0x000fc400000006ff */
[----:B------:R-:W-:Y:S02]  /*3560*/  @P1 SHF.L.U32 R103, R112, 0x10, RZ ;  /* 0x0000001070671819 */ /* 0x000fe400000006ff */
[----:B------:R-:W-:Y:S01]  /*3570*/  F2FP.BF16.F32.PACK_AB R102, RZ, R102 ;  /* 0x00000066ff66723e */ /* 0x000fe200000010ff */
[----:B------:R-:W-:Y:S01]  /*3580*/  @P1 FFMA.FTZ R64, R83, R77, R64 ;  /* 0x0000004d53401223 */ /* 0x000fe20000010040 */
[----:B------:R-:W-:Y:S01]  /*3590*/  @P1 PRMT R93, R107, 0x7610, R93 ;  /* 0x000076106b5d1816 */ /* 0x000fe2000000005d */
[----:B------:R-:W-:Y:S01]  /*35a0*/  @P1 FFMA.FTZ R66, R103, R79, R66 ;  /* 0x0000004f67421223 */ /* 0x000fe20000010042 */
[----:B------:R-:W-:Y:S02]  /*35b0*/  PRMT R107, R102, 0x7610, R107 ;  /* 0x00007610666b7816 */ /* 0x000fe4000000006b */
        /* <DEDUP_REMOVED lines=9> */
.L_x_1549:
[----:B------:R-:W-:Y:S01]  /*3650*/  ISETP.LT.AND P0, PT, RZ, UR29, PT ;  /* 0x0000001dff007c0c */ /* 0x000fe2000bf01270 */
[----:B------:R-:W4:Y:S01]  /*3660*/  @UP1 LDCU UR9, c[0x0][0x40c] ;  /* 0x00008180ff0917ac */ /* 0x000f220008000800 */
[C---:B0123-5:R-:W-:Y:S02]  /*3670*/  SHF.L.U32 R76, R100.reuse, 0x10, RZ ;  /* 0x00000010644c7819 */ /* 0x06ffe400000006ff */
[----:B------:R-:W-:Y:S01]  /*3680*/  SHF.R.U64 R83, R100, 0x10, R101 ;  /* 0x0000001064537819 */ /* 0x000fe20000001265 */
        /* <DEDUP_REMOVED lines=13> */
[----:B----4-:R-:W-:Y:S01]  /*3760*/  @P1 FMUL.FTZ R77, R76, UR9 ;  /* 0x000000094c4d1c20 */ /* 0x010fe20008410000 */
[----:B------:R-:W-:Y:S01]  /*3770*/  @P1 SHF.L.U32 R103, R112, 0x10, RZ ;  /* 0x0000001070671819 */ /* 0x000fe200000006ff */
[----:B0-----:R-:W-:Y:S01]  /*3780*/  @P1 FMUL.FTZ R78, R78, UR10 ;  /* 0x0000000a4e4e1c20 */ /* 0x001fe20008410000 */
[----:B-1----:R-:W-:Y:S01]  /*3790*/  @P1 FMUL.FTZ R83, R79, UR16 ;  /* 0x000000104f531c20 */ /* 0x002fe20008410000 */
[----:B------:R-:W-:-:S02]  /*37a0*/  @P1 FMUL.FTZ R76, R24, R77 ;  /* 0x0000004d184c1220 */ /* 0x000fc40000410000 */
[----:B------:R-:W-:Y:S01]  /*37b0*/  @P1 FMUL.FTZ R79, R25, R78 ;  /* 0x0000004e194f1220 */ /* 0x000fe20000410000 */
[-C--:B------:R-:W-:Y:S01]  /*37c0*/  @P1 FMUL.FTZ R102, R26, R83.reuse ;  /* 0x000000531a661220 */ /* 0x080fe20000410000 */
[----:B------:R-:W-:Y:S01]  /*37d0*/  @P1 FFMA.FTZ R66, R103, R83, R66 ;  /* 0x0000005367421223 */ /* 0x000fe20000010042 */
[----:B------:R-:W-:Y:S02]  /*37e0*/  @P1 F2FP.BF16.F32.PACK_AB R76, RZ, R76 ;  /* 0x0000004cff4c123e */ /* 0x000fe400000010ff */
[----:B------:R-:W-:Y:S02]  /*37f0*/  @P1 F2FP.BF16.F32.PACK_AB R111, RZ, R79 ;  /* 0x0000004fff6f123e */ /* 0x000fe400000010ff */
[----:B------:R-:W-:Y:S02]  /*3800*/  @P1 PRMT R93, R76, 0x7610, R93 ;  /* 0x000076104c5d1816 */ /* 0x000fe4000000005d */
[----:B------:R-:W-:Y:S02]  /*3810*/  @P1 SHF.L.U32 R79, R110, 0x10, RZ ;  /* 0x000000106e4f1819 */ /* 0x000fe400000006ff */
[----:B------:R-:W-:-:S02]  /*3820*/  @P1 SHF.L.U32 R76, R113, 0x10, RZ ;  /* 0x00000010714c1819 */ /* 0x000fc400000006ff */
[----:B------:R-:W-:Y:S01]  /*3830*/  @P1 F2FP.BF16.F32.PACK_AB R102, RZ, R102 ;  /* 0x00000066ff66123e */ /* 0x000fe200000010ff */
[----:B------:R-:W-:Y:S01]  /*3840*/  @P1 FFMA.FTZ R64, R79, R77, R64 ;  /* 0x0000004d4f401223 */ /* 0x000fe20000010040 */
[----:B------:R-:W-:Y:S01]  /*3850*/  @P1 PRMT R95, R111, 0x7610, R95 ;  /* 0x000076106f5f1816 */ /* 0x000fe2000000005f */
[----:B------:R-:W-:Y:S01]  /*3860*/  @P1 FFMA.FTZ R65, R76, R78, R65 ;  /* 0x0000004e4c411223 */ /* 0x000fe20000010041 */
[----:B------:R-:W-:Y:S01]  /*3870*/  @P1 PRMT R104, R102, 0x7610, R104 ;  /* 0x0000761066681816 */ /* 0x000fe20000000068 */
[----:B------:R-:W-:Y:S06]  /*3880*/  BRA.U !UP1, `(.L_x_1550) ;  /* 0x0000000509c87547 */ /* 0x000fec000b800000 */
[----:B------:R-:W-:Y:S01]  /*3890*/  SHF.R.U32.HI R76, RZ, 0x10, R101 ;  /* 0x00000010ff4c7819 */ /* 0x000fe20000011665 */
[----:B------:R-:W-:-:S03]  /*38a0*/  @P0 FFMA.FTZ R78, R0, UR11, R81 ;  /* 0x0000000b004e0c23 */ /* 0x000fc60008010051 */
        /* <DEDUP_REMOVED lines=8> */
[----:B------:R-:W-:Y:S01]  /*3930*/  PRMT R105, R77, 0x7610, R105 ;  /* 0x000076104d697816 */ /* 0x000fe20000000069 */
[----:B------:R-:W-:Y:S06]  /*3940*/  BRA `(.L_x_1550) ;  /* 0x0000000400987947 */ /* 0x000fec0003800000 */
.L_x_1548:
        /* <DEDUP_REMOVED lines=19> */
[----:B------:R-:W-:Y:S02]  /*3a80*/  FSEL R103, R76, RZ, P0 ;  /* 0x000000ff4c677208 */ /* 0x000fe40000000000 */
[----:B------:R-:W-:Y:S01]  /*3a90*/  F2FP.BF16.F32.PACK_AB R83, RZ, R83 ;  /* 0x00000053ff53723e */ /* 0x000fe200000010ff */
[----:B-----5:R-:W-:Y:S02]  /*3aa0*/  @P1 FMUL.FTZ R78, R24, R77 ;  /* 0x0000004d184e1220 */ /* 0x020fe40000410000 */
[----:B0-----:R-:W-:Y:S01]  /*3ab0*/  @P1 FMUL.FTZ R79, R103, UR16 ;  /* 0x00000010674f1c20 */ /* 0x001fe20008410000 */
[----:B-1----:R-:W-:Y:S01]  /*3ac0*/  @P1 FMUL.FTZ R76, R102, UR10 ;  /* 0x0000000a664c1c20 */ /* 0x002fe20008410000 */
[----:B------:R-:W-:-:S02]  /*3ad0*/  F2FP.BF16.F32.PACK_AB R102, RZ, R102 ;  /* 0x00000066ff66723e */ /* 0x000fc400000010ff */
[----:B------:R-:W-:Y:S01]  /*3ae0*/  @P1 F2FP.BF16.F32.PACK_AB R107, RZ, R78 ;  /* 0x0000004eff6b123e */ /* 0x000fe200000010ff */
[----:B------:R-:W-:Y:S01]  /*3af0*/  @P1 FMUL.FTZ R78, R26, R79 ;  /* 0x0000004f1a4e1220 */ /* 0x000fe20000410000 */
[----:B------:R-:W-:Y:S01]  /*3b00*/  @P1 FMUL.FTZ R81, R25, R76 ;  /* 0x0000004c19511220 */ /* 0x000fe20000410000 */
[----:B------:R-:W-:Y:S02]  /*3b10*/  F2FP.BF16.F32.PACK_AB R103, RZ, R103 ;  /* 0x00000067ff67723e */ /* 0x000fe400000010ff */
[----:B------:R-:W-:Y:S02]  /*3b20*/  @P1 PRMT R93, R107, 0x7610, R93 ;  /* 0x000076106b5d1816 */ /* 0x000fe4000000005d */
[----:B------:R-:W-:Y:S01]  /*3b30*/  @P1 F2FP.BF16.F32.PACK_AB R107, RZ, R78 ;  /* 0x0000004eff6b123e */ /* 0x000fe200000010ff */
[----:B------:R-:W-:Y:S01]  /*3b40*/  FMUL.FTZ R78, R106, UR30 ;  /* 0x0000001e6a4e7c20 */ /* 0x000fe20008410000 */
[----:B------:R-:W-:Y:S02]  /*3b50*/  @P1 F2FP.BF16.F32.PACK_AB R81, RZ, R81 ;  /* 0x00000051ff51123e */ /* 0x000fe400000010ff */
[----:B------:R-:W-:-:S02]  /*3b60*/  @P1 PRMT R104, R107, 0x7610, R104 ;  /* 0x000076106b681816 */ /* 0x000fc40000000068 */
[----:B------:R-:W-:Y:S02]  /*3b70*/  @P1 PRMT R95, R81, 0x7610, R95 ;  /* 0x00007610515f1816 */ /* 0x000fe4000000005f */
[----:B------:R-:W-:Y:S02]  /*3b80*/  PRMT R106, R83, 0x7610, R106 ;  /* 0x00007610536a7816 */ /* 0x000fe4000000006a */
[----:B------:R-:W-:Y:S02]  /*3b90*/  PRMT R107, R102, 0x7610, R107 ;  /* 0x00007610666b7816 */ /* 0x000fe4000000006b */
[----:B------:R-:W-:Y:S02]  /*3ba0*/  @P1 SHF.L.U32 R81, R110, 0x10, RZ ;  /* 0x000000106e511819 */ /* 0x000fe400000006ff */
[----:B------:R-:W-:Y:S02]  /*3bb0*/  @P1 SHF.L.U32 R102, R113, 0x10, RZ ;  /* 0x0000001071661819 */ /* 0x000fe400000006ff */
[----:B------:R-:W-:Y:S01]  /*3bc0*/  @P1 SHF.L.U32 R83, R112, 0x10, RZ ;  /* 0x0000001070531819 */ /* 0x000fe200000006ff */
[----:B------:R-:W-:Y:S01]  /*3bd0*/  @P1 FFMA.FTZ R64, R81, R77, R64 ;  /* 0x0000004d51401223 */ /* 0x000fe20000010040 */
        /* <DEDUP_REMOVED lines=13> */
.L_x_1551:
        /* <DEDUP_REMOVED lines=22> */
.L_x_1552:
        /* <DEDUP_REMOVED lines=12> */
.L_x_1553:
        /* <DEDUP_REMOVED lines=12> */
.L_x_1554:
[----:B------:R-:W-:Y:S01]  /*3f90*/  @P1 FFMA.FTZ R67, R78, R76, R67 ;  /* 0x0000004c4e431223 */ /* 0x000fe20000010043 */
[----:B------:R-:W-:-:S07]  /*3fa0*/  @P1 PRMT R105, R77, 0x7610, R105 ;  /* 0x000076104d691816 */ /* 0x000fce0000000069 */
.L_x_1550:
        /* <DEDUP_REMOVED lines=10> */
.L_x_1555:
        /* <DEDUP_REMOVED lines=9> */
.L_x_1556:
[----:B------:R-:W-:Y:S02]  /*40e0*/  UIADD3 UR8, UPT, UPT, UR8, UR24, URZ ;  /* 0x0000001808087290 */ /* 0x000fe4000fffe0ff */
[----:B------:R-:W-:Y:S02]  /*40f0*/  UPLOP3.LUT UP2, UPT, UPT, UPT, UP2, 0x40, 0x4 ;  /* 0x000000000004789c */ /* 0x000fe40003f4e820 */
[----:B------:R-:W-:-:S09]  /*4100*/  UISETP.GE.AND UP0, UPT, UR8, UR25, UPT ;  /* 0x000000190800728c */ /* 0x000fd2000bf06270 */
[----:B------:R-:W-:Y:S05]  /*4110*/  BRA.U !UP0, `(.L_x_1557) ;  /* 0xffffffc108747547 */ /* 0x000fea000b83ffff */
.L_x_1523:
[----:B------:R-:W3:Y:S08]  /*4120*/  S2UR UR9, SR_CTAID.X ;  /* 0x00000000000979c3 */ /* 0x000ef00000002500 */
[----:B------:R-:W3:Y:S08]  /*4130*/  LDC R0, c[0x0][0x388] ;  /* 0x0000e200ff007b82 */ /* 0x000ef00000000800 */
[----:B------:R-:W4:Y:S08]  /*4140*/  LDC.64 R2, c[0x0][0x440] ;  /* 0x00011000ff027b82 */ /* 0x000f300000000a00 */
[----:B------:R-:W5:Y:S08]  /*4150*/  LDC.64 R4, c[0x0][0x448] ;  /* 0x00011200ff047b82 */ /* 0x000f700000000a00 */
[----:B------:R-:W0:Y:S01]  /*4160*/  LDC.64 R6, c[0x0][0x460] ;  /* 0x00011800ff067b82 */ /* 0x000e220000000a00 */
[----:B---3--:R-:W-:-:S05]  /*4170*/  IMAD R0, R0, UR9, RZ ;  /* 0x0000000900007c24 */ /* 0x008fca000f8e02ff */
[----:B------:R-:W-:-:S05]  /*4180*/  LEA.HI R91, R0, R91, RZ, 0x1e ;  /* 0x0000005b005b7211 */ /* 0x000fca00078ff0ff */
[----:B----4-:R-:W-:-:S04]  /*4190*/  IMAD.WIDE.U32 R2, R91, 0x10, R2 ;  /* 0x000000105b027825 */ /* 0x010fc800078e0002 */
[C---:B-----5:R-:W-:Y:S01]  /*41a0*/  IMAD.WIDE.U32 R4, R91.reuse, 0x10, R4 ;  /* 0x000000105b047825 */ /* 0x060fe200078e0004 */
[----:B--2---:R-:W-:Y:S04]  /*41b0*/  STG.E.128 desc[UR18][R2.64], R52 ;  /* 0x0000003402007986 */ /* 0x004fe8000c101d12 */
[----:B------:R-:W-:Y:S01]  /*41c0*/  STG.E.128 desc[UR18][R4.64], R40 ;  /* 0x0000002804007986 */ /* 0x000fe2000c101d12 */
[----:B0-----:R-:W-:-:S05]  /*41d0*/  IMAD.WIDE.U32 R6, R91, 0x10, R6 ;  /* 0x000000105b067825 */ /* 0x001fca00078e0006 */
        /* <DEDUP_REMOVED lines=8> */
.L_x_1558:
        /* <DEDUP_REMOVED lines=10> */
.L_x_6699:


//--------------------- .text._ZN10layer_norm13ln_bwd_kernelINS_13Kernel_traitsIf13__nv_bfloat16S2_S2_fjLj1536ELj1ELj1ELj4ELj8ENS_18Kernel_traits_baseILj1536EfS2_S2_S2_fjLj128EEEEELb1ELb0ELb0ELb0EEEvNS_9BwdParamsE --------------------------
	.section	.text._ZN10layer_norm13ln_bwd_kernelINS_13Kernel_traitsIf13__nv_bfloat16S2_S2_fjLj1536ELj1ELj1ELj4ELj8ENS_18Kernel_traits_baseILj1536EfS2_S2_S2_fjLj128EEEEELb1ELb0ELb0ELb0EEEvNS_9BwdParamsE,"ax",@progbits
	.align	128
        .global         _ZN10layer_norm13ln_bwd_kernelINS_13Kernel_traitsIf13__nv_bfloat16S2_S2_fjLj1536ELj1ELj1ELj4ELj8ENS_18Kernel_traits_baseILj1536EfS2_S2_S2_fjLj128EEEEELb1ELb0ELb0ELb0EEEvNS_9BwdParamsE
        .type           _ZN10layer_norm13ln_bwd_kernelINS_13Kernel_traitsIf13__nv_bfloat16S2_S2_fjLj1536ELj1ELj1ELj4ELj8ENS_18Kernel_traits_baseILj1536EfS2_S2_S2_fjLj128EEEEELb1ELb0ELb0ELb0EEEvNS_9BwdParamsE,@function
        .size           _ZN10layer_norm13ln_bwd_kernelINS_13Kernel_traitsIf13__nv_bfloat16S2_S2_fjLj1536ELj1ELj1ELj4ELj8ENS_18Kernel_traits_baseILj1536EfS2_S2_S2_fjLj128EEEEELb1ELb0ELb0ELb0EEEvNS_9BwdParamsE,(.L_x_6700 - _ZN10layer_norm13ln_bwd_kernelINS_13Kernel_traitsIf13__nv_bfloat16S2_S2_fjLj1536ELj1ELj1ELj4ELj8ENS_18Kernel_traits_baseILj1536EfS2_S2_S2_fjLj128EEEEELb1ELb0ELb0ELb0EEEvNS_9BwdParamsE)
        .other          _ZN10layer_norm13ln_bwd_kernelINS_13Kernel_traitsIf13__nv_bfloat16S2_S2_fjLj1536ELj1ELj1ELj4ELj8ENS_18Kernel_traits_baseILj1536EfS2_S2_S2_fjLj128EEEEELb1ELb0ELb0ELb0EEEvNS_9BwdParamsE,@"STO_CUDA_ENTRY STV_DEFAULT"
_ZN10layer_norm13ln_bwd_kernelINS_13Kernel_traitsIf13__nv_bfloat16S2_S2_fjLj1536ELj1ELj1ELj4ELj8ENS_18Kernel_traits_baseILj1536EfS2_S2_S2_fjLj128EEEEELb1ELb0ELb0ELb0EEEvNS_9BwdParamsE:
.text._ZN10layer_norm13ln_bwd_kernelINS_13Kernel_traitsIf13__nv_bfloat16S2_S2_fjLj1536ELj1ELj1ELj4ELj8ENS_18Kernel_traits_baseILj1536EfS2_S2_S2_fjLj128EEEEELb1ELb0ELb0ELb0EEEvNS_9BwdParamsE:
        /* <DEDUP_REMOVED lines=56> */
[----:B------:R-:W0:Y:S03]  /*0380*/  LDCU UR6, c[0x0][0x388] ;  /* 0x00007100ff0677ac */ /* 0x000e260008000800 */
[----:B------:R-:W-:Y:S01]  /*0390*/  UISETP.NE.AND.EX UP0, UPT, UR5, URZ, UPT, UP0 ;  /* 0x000000ff0500728c */ /* 0x000fe2000bf05300 */
[----:B------:R-:W2:Y:S01]  /*03a0*/  LDCU.U8 UR16, c[0x0][0x410] ;  /* 0x00008200ff1077ac */ /* 0x000ea20008000000 */
[----:B------:R-:W3:Y:S01]  /*03b0*/  LDCU UR17, c[0x0][0x400] ;  /* 0x00008000ff1177ac */ /* 0x000ee20008000800 */
[----:B------:R-:W4:Y:S01]  /*03c0*/  LDCU.64 UR18, c[0x0][0x438] ;  /* 0x00008700ff1277ac */ /* 0x000f220008000a00 */
[----:B------:R-:W0:Y:S01]  /*03d0*/  LDCU.64 UR20, c[0x0][0x478] ;  /* 0x00008f00ff1477ac */ /* 0x000e220008000a00 */
[----:B------:R-:W0:Y:S01]  /*03e0*/  LDCU.128 UR8, c[0x0][0x3c0] ;  /* 0x00007800ff0877ac */ /* 0x000e220008000c00 */
[----:B------:R-:W0:Y:S05]  /*03f0*/  LDCU.64 UR24, c[0x0][0x380] ;  /* 0x00007000ff1877ac */ /* 0x000e2a0008000a00 */
.L_x_1589:
[----:B-1----:R-:W1:Y:S01]  /*0400*/  @UP0 LDCU.64 UR4, c[0x0][0x3e0] ;  /* 0x00007c00ff0407ac */ /* 0x002e620008000a00 */
[----:B------:R-:W-:Y:S01]  /*0410*/  PLOP3.LUT P0, PT, PT, PT, UP0, 0x80, 0x8 ;  /* 0x000000000008781c */ /* 0x000fe20003f0f008 */
[----:B0-----:R-:W-:-:S06]  /*0420*/  UIMAD.WIDE UR12, UR7, 0x4, UR10 ;  /* 0x00000004070c78a5 */ /* 0x001fcc000f8e020a */
[----:B--234-:R-:W-:Y:S02]  /*0430*/  MOV R54, UR12 ;  /* 0x0000000c00367c02 */ /* 0x01cfe40008000f00 */
[----:B------:R-:W-:-:S05]  /*0440*/  MOV R55, UR13 ;  /* 0x0000000d00377c02 */ /* 0x000fca0008000f00 */
[----:B------:R-:W3:Y:S01]  /*0450*/  LDG.E R54, desc[UR14][R54.64] ;  /* 0x0000000e36367981 */ /* 0x000ee2000c1e1900 */
[----:B-1----:R-:W-:-:S06]  /*0460*/  @UP0 UIMAD.WIDE UR4, UR7, 0x2, UR4 ;  /* 0x00000002070408a5 */ /* 0x002fcc000f8e0204 */
[----:B------:R-:W-:Y:S02]  /*0470*/  MOV R52, UR4 ;  /* 0x0000000400347c02 */ /* 0x000fe40008000f00 */
[----:B------:R-:W-:Y:S01]  /*0480*/  MOV R53, UR5 ;  /* 0x0000000500357c02 */ /* 0x000fe20008000f00 */
[----:B------:R-:W-:-:S04]  /*0490*/  UIMAD.WIDE UR4, UR7, 0x4, UR8 ;  /* 0x00000004070478a5 */ /* 0x000fc8000f8e0208 */
[----:B------:R-:W4:Y:S02]  /*04a0*/  @P0 LDG.E.U16 R52, desc[UR14][R52.64] ;  /* 0x0000000e34340981 */ /* 0x000f24000c1e1500 */
[----:B------:R-:W-:Y:S02]  /*04b0*/  MOV R56, UR4 ;  /* 0x0000000400387c02 */ /* 0x000fe40008000f00 */
[----:B------:R-:W-:-:S05]  /*04c0*/  MOV R57, UR5 ;  /* 0x0000000500397c02 */ /* 0x000fca0008000f00 */
[----:B------:R-:W4:Y:S01]  /*04d0*/  LDG.E R56, desc[UR14][R56.64] ;  /* 0x0000000e38387981 */ /* 0x000f22000c1e1900 */
[----:B------:R-:W0:Y:S01]  /*04e0*/  S2R R0, SR_TID.X ;  /* 0x0000000000007919 */ /* 0x000e220000002100 */
[----:B------:R-:W-:Y:S01]  /*04f0*/  UIMAD UR4, UR7, UR6, URZ ;  /* 0x00000006070472a4 */ /* 0x000fe2000f8e02ff */
[----:B------:R-:W-:-:S03]  /*0500*/  ISETP.GE.U32.AND P1, PT, R2, 0x80, PT ;  /* 0x000000800200780c */ /* 0x000fc60003f26070 */
[----:B------:R-:W-:-:S04]  /*0510*/  USHF.R.S32.HI UR5, URZ, 0x1f, UR4 ;  /* 0x0000001fff057899 */ /* 0x000fc80008011404 */
[----:B------:R-:W-:Y:S01]  /*0520*/  ULEA.HI UR5, UR5, UR4, URZ, 0x2 ;  /* 0x0000000405057291 */ /* 0x000fe2000f8f10ff */
[----:B--2---:R-:W-:Y:S01]  /*0530*/  ISETP.NE.AND P4, PT, RZ, UR16, PT ;  /* 0x00000010ff007c0c */ /* 0x004fe2000bf85270 */
[----:B------:R-:W-:-:S04]  /*0540*/  UMOV UR12, 0x3f800000 ;  /* 0x3f800000000c7882 */ /* 0x000fc80000000000 */
[----:B------:R-:W-:Y:S01]  /*0550*/  MOV R79, UR5 ;  /* 0x00000005004f7c02 */ /* 0x000fe20008000f00 */
[----:B------:R-:W-:Y:S01]  /*0560*/  BSSY.RECONVERGENT B0, `(.L_x_1560) ;  /* 0x0000044000007945 */ /* 0x000fe20003800200 */
[C---:B------:R-:W-:Y:S02]  /*0570*/  ISETP.GE.U32.AND P2, PT, R2.reuse, 0x100, PT ;  /* 0x000001000200780c */ /* 0x040fe40003f46070 */
[----:B------:R-:W-:Y:S02]  /*0580*/  CS2R R82, SRZ ;  /* 0x0000000000527805 */ /* 0x000fe4000001ff00 */
[----:B------:R-:W-:Y:S02]  /*0590*/  ISETP.GE.U32.AND P3, PT, R2, 0x180, PT ;  /* 0x000001800200780c */ /* 0x000fe40003f66070 */
[----:B0-----:R-:W-:-:S04]  /*05a0*/  LEA.HI.SX32 R79, R79, R0, 0x1e ;  /* 0x000000004f4f7211 */ /* 0x001fc800078ff2ff */
[----:B------:R-:W-:Y:S02]  /*05b0*/  MOV R85, R79 ;  /* 0x0000004f00557202 */ /* 0x000fe40000000f00 */
[----:B---3--:R-:W-:Y:S02]  /*05c0*/  R2UR UR23, R54 ;  /* 0x00000000361772ca */ /* 0x008fe400000e0000 */
[----:B----4-:R-:W-:Y:S02]  /*05d0*/  @P0 R2UR UR13, R52 ;  /* 0x00000000340d02ca */ /* 0x010fe400000e0000 */
[----:B------:R-:W-:-:S11]  /*05e0*/  FSEL R81, R56, RZ, !P4 ;  /* 0x000000ff38517208 */ /* 0x000fd60006000000 */
[----:B------:R-:W-:Y:S01]  /*05f0*/  @UP0 USHF.L.U32 UR12, UR13, 0x10, URZ ;  /* 0x000000100d0c0899 */ /* 0x000fe200080006ff */
[----:B------:R-:W-:Y:S11]  /*0600*/  @!P1 BRA `(.L_x_1561) ;  /* 0x0000000000e49947 */ /* 0x000ff60003800000 */
        /* <DEDUP_REMOVED lines=11> */
[----:B------:R1:W5:Y:S01]  /*06c0*/  LDG.E R4, desc[UR14][R4.64] ;  /* 0x0000000e04047981 */ /* 0x000362000c1e1900 */
[----:B0-----:R-:W-:-:S05]  /*06d0*/  @P0 IMAD.WIDE.U32 R52, R79, 0x8, R52 ;  /* 0x000000084f340825 */ /* 0x001fca00078e0034 */
[----:B------:R0:W5:Y:S01]  /*06e0*/  @P0 LDG.E.64 R66, desc[UR14][R52.64] ;  /* 0x0000000e34420981 */ /* 0x000162000c1e1b00 */
[----:B------:R-:W-:Y:S02]  /*06f0*/  IADD3 R85, PT, PT, R79, 0x80, RZ ;  /* 0x000000804f557810 */ /* 0x000fe40007ffe0ff */
[----:B---3--:R-:W-:Y:S02]  /*0700*/  MOV R3, R8 ;  /* 0x0000000800037202 */ /* 0x008fe40000000f00 */
[----:B------:R-:W-:Y:S02]  /*0710*/  SHF.R.U64 R10, R8, 0x10, R9 ;  /* 0x00000010080a7819 */ /* 0x000fe40000001209 */
[C-C-:B----4-:R-:W-:Y:S02]  /*0720*/  SHF.R.U64 R8, R6.reuse, 0x10, R7.reuse ;  /* 0x0000001006087819 */ /* 0x150fe40000001207 */
[----:B------:R-:W-:Y:S02]  /*0730*/  SHF.L.U32 R6, R6, 0x10, RZ ;  /* 0x0000001006067819 */ /* 0x000fe400000006ff */
[----:B------:R-:W-:-:S02]  /*0740*/  SHF.R.U32.HI R55, RZ, 0x10, R7 ;  /* 0x00000010ff377819 */ /* 0x000fc40000011607 */
[----:B------:R-:W-:Y:S02]  /*0750*/  SHF.L.U32 R12, R7, 0x10, RZ ;  /* 0x00000010070c7819 */ /* 0x000fe400000006ff */
[----:B------:R-:W-:Y:S01]  /*0760*/  SHF.L.U32 R7, R3, 0x10, RZ ;  /* 0x0000001003077819 */ /* 0x000fe200000006ff */
[----:B------:R-:W-:Y:S01]  /*0770*/  FADD.FTZ R3, -R81, R6 ;  /* 0x0000000651037221 */ /* 0x000fe20000010100 */
[----:B------:R-:W-:Y:S02]  /*0780*/  SHF.L.U32 R8, R8, 0x10, RZ ;  /* 0x0000001008087819 */ /* 0x000fe400000006ff */
[----:B------:R-:W-:Y:S01]  /*0790*/  MOV R54, R9 ;  /* 0x0000000900367202 */ /* 0x000fe20000000f00 */
[----:B------:R-:W-:Y:S01]  /*07a0*/  FMUL.FTZ R3, R3, UR23 ;  /* 0x0000001703037c20 */ /* 0x000fe20008410000 */
[----:B------:R-:W-:Y:S01]  /*07b0*/  SHF.L.U32 R10, R10, 0x10, RZ ;  /* 0x000000100a0a7819 */ /* 0x000fe200000006ff */
[C---:B------:R-:W-:Y:S01]  /*07c0*/  FADD.FTZ R6, -R81.reuse, R8 ;  /* 0x0000000851067221 */ /* 0x040fe20000010100 */
[-C--:B-----5:R-:W-:Y:S01]  /*07d0*/  FMUL.FTZ R8, R48, R7.reuse ;  /* 0x0000000730087220 */ /* 0x0a0fe20000410000 */
[----:B------:R-:W-:Y:S01]  /*07e0*/  SHF.R.U32.HI R56, RZ, 0x10, R9 ;  /* 0x00000010ff387819 */ /* 0x000fe20000011609 */
[----:B-1----:R-:W-:Y:S01]  /*07f0*/  FADD.FTZ R5, -R81, R12 ;  /* 0x0000000c51057221 */ /* 0x002fe20000010100 */
[----:B0-----:R-:W-:Y:S01]  /*0800*/  SHF.L.U32 R52, R55, 0x10, RZ ;  /* 0x0000001037347819 */ /* 0x001fe200000006ff */
[----:B------:R-:W-:Y:S01]  /*0810*/  FADD.FTZ R24, R24, R7 ;  /* 0x0000000718187221 */ /* 0x000fe20000010000 */
[----:B------:R-:W-:Y:S01]  /*0820*/  SHF.L.U32 R9, R54, 0x10, RZ ;  /* 0x0000001036097819 */ /* 0x000fe200000006ff */
[----:B------:R-:W-:Y:S01]  /*0830*/  FMUL.FTZ R6, R6, UR23 ;  /* 0x0000001706067c20 */ /* 0x000fe20008410000 */
[----:B------:R-:W-:Y:S01]  /*0840*/  FFMA.FTZ R36, R3, R7, R36 ;  /* 0x0000000703247223 */ /* 0x000fe20000010024 */
[----:B------:R-:W-:Y:S01]  /*0850*/  FMUL.FTZ R7, R49, R10 ;  /* 0x0000000a31077220 */ /* 0x000fe20000410000 */
[----:B------:R-:W-:Y:S01]  /*0860*/  FADD.FTZ R12, RZ, R8 ;  /* 0x00000008ff0c7221 */ /* 0x000fe20000010000 */
[----:B------:R-:W-:Y:S01]  /*0870*/  FFMA.FTZ R53, R3, R8, RZ ;  /* 0x0000000803357223 */ /* 0x000fe200000100ff */
[----:B------:R-:W-:Y:S01]  /*0880*/  SHF.L.U32 R56, R56, 0x10, RZ ;  /* 0x0000001038387819 */ /* 0x000fe200000006ff */
[----:B------:R-:W-:Y:S01]  /*0890*/  FMUL.FTZ R5, R5, UR23 ;  /* 0x0000001705057c20 */ /* 0x000fe20008410000 */
[----:B------:R-:W-:Y:S01]  /*08a0*/  FADD.FTZ R25, R25, R10 ;  /* 0x0000000a19197221 */ /* 0x000fe20000010000 */
[----:B------:R-:W-:Y:S01]  /*08b0*/  FFMA.FTZ R37, R6, R10, R37 ;  /* 0x0000000a06257223 */ /* 0x000fe20000010025 */
        /* <DEDUP_REMOVED lines=13> */
[----:B------:R-:W-:-:S07]  /*0990*/  FFMA.FTZ R82, R12, R9, R52 ;  /* 0x000000090c527223 */ /* 0x000fce0000010034 */
.L_x_1561:
[----:B------:R-:W-:Y:S05]  /*09a0*/  BSYNC.RECONVERGENT B0 ;  /* 0x0000000000007941 */ /* 0x000fea0003800200 */
.L_x_1560:
        /* <DEDUP_REMOVED lines=15> */
[----:B------:R0:W5:Y:S01]  /*0aa0*/  @P0 LDG.E.64 R68, desc[UR14][R54.64] ;  /* 0x0000000e36440981 */ /* 0x000162000c1e1b00 */
[----:B------:R-:W-:Y:S02]  /*0ab0*/  IADD3 R85, PT, PT, R85, 0x80, RZ ;  /* 0x0000008055557810 */ /* 0x000fe40007ffe0ff */
[----:B---3--:R-:W-:Y:S02]  /*0ac0*/  MOV R13, R52 ;  /* 0x00000034000d7202 */ /* 0x008fe40000000f00 */
[--C-:B------:R-:W-:Y:S02]  /*0ad0*/  SHF.R.U64 R58, R52, 0x10, R53.reuse ;  /* 0x00000010343a7819 */ /* 0x100fe40000001235 */
[----:B------:R-:W-:Y:S02]  /*0ae0*/  MOV R59, R53 ;  /* 0x00000035003b7202 */ /* 0x000fe40000000f00 */
[----:B------:R-:W-:Y:S02]  /*0af0*/  SHF.R.U32.HI R52, RZ, 0x10, R53 ;  /* 0x00000010ff347819 */ /* 0x000fe40000011635 */
[----:B----4-:R-:W-:-:S02]  /*0b00*/  SHF.R.U64 R53, R14, 0x10, R15 ;  /* 0x000000100e357819 */ /* 0x010fc4000000120f */
[----:B------:R-:W-:Y:S02]  /*0b10*/  SHF.L.U32 R14, R14, 0x10, RZ ;  /* 0x000000100e0e7819 */ /* 0x000fe400000006ff */
[----:B------:R-:W-:Y:S02]  /*0b20*/  SHF.R.U32.HI R61, RZ, 0x10, R15 ;  /* 0x00000010ff3d7819 */ /* 0x000fe4000001160f */
[----:B------:R-:W-:Y:S02]  /*0b30*/  SHF.L.U32 R60, R15, 0x10, RZ ;  /* 0x000000100f3c7819 */ /* 0x000fe400000006ff */
[----:B------:R-:W-:Y:S01]  /*0b40*/  SHF.L.U32 R15, R13, 0x10, RZ ;  /* 0x000000100d0f7819 */ /* 0x000fe200000006ff */
[----:B------:R-:W-:Y:S01]  /*0b50*/  FADD.FTZ R13, -R81, R14 ;  /* 0x0000000e510d7221 */ /* 0x000fe20000010100 */
[----:B0-----:R-:W-:Y:S01]  /*0b60*/  SHF.L.U32 R54, R53, 0x10, RZ ;  /* 0x0000001035367819 */ /* 0x001fe200000006ff */
[----:B------:R-:W-:Y:S01]  /*0b70*/  FADD.FTZ R53, -R81, R60 ;  /* 0x0000003c51357221 */ /* 0x000fe20000010100 */
[----:B------:R-:W-:Y:S01]  /*0b80*/  SHF.L.U32 R58, R58, 0x10, RZ ;  /* 0x000000103a3a7819 */ /* 0x000fe200000006ff */
[----:B------:R-:W-:Y:S01]  /*0b90*/  FMUL.FTZ R13, R13, UR23 ;  /* 0x000000170d0d7c20 */ /* 0x000fe20008410000 */
[-C--:B-----5:R-:W-:Y:S01]  /*0ba0*/  FMUL.FTZ R60, R44, R15.reuse ;  /* 0x0000000f2c3c7220 */ /* 0x0a0fe20000410000 */
[----:B------:R-:W-:Y:S01]  /*0bb0*/  FADD.FTZ R14, -R81, R54 ;  /* 0x00000036510e7221 */ /* 0x000fe20000010100 */
[----:B------:R-:W-:Y:S01]  /*0bc0*/  SHF.L.U32 R56, R61, 0x10, RZ ;  /* 0x000000103d387819 */ /* 0x000fe200000006ff */
[----:B------:R-:W-:Y:S01]  /*0bd0*/  FADD.FTZ R20, R20, R15 ;  /* 0x0000000f14147221 */ /* 0x000fe20000010000 */
[----:B------:R-:W-:Y:S01]  /*0be0*/  FFMA.FTZ R32, R13, R15, R32 ;  /* 0x0000000f0d207223 */ /* 0x000fe20000010020 */
[----:B------:R-:W-:Y:S01]  /*0bf0*/  SHF.L.U32 R59, R59, 0x10, RZ ;  /* 0x000000103b3b7819 */ /* 0x000fe200000006ff */
[----:B------:R-:W-:Y:S01]  /*0c00*/  FMUL.FTZ R15, R53, UR23 ;  /* 0x00000017350f7c20 */ /* 0x000fe20008410000 */
[----:B------:R-:W-:Y:S01]  /*0c10*/  FMUL.FTZ R61, R45, R58 ;  /* 0x0000003a2d3d7220 */ /* 0x000fe20000410000 */
[----:B------:R-:W-:Y:S01]  /*0c20*/  FADD.FTZ R54, R83, R60 ;  /* 0x0000003c53367221 */ /* 0x000fe20000010000 */
[----:B------:R-:W-:Y:S01]  /*0c30*/  FMUL.FTZ R14, R14, UR23 ;  /* 0x000000170e0e7c20 */ /* 0x000fe20008410000 */
[----:B------:R-:W-:Y:S01]  /*0c40*/  FFMA.FTZ R53, R13, R60, R82 ;  /* 0x0000003c0d357223 */ /* 0x000fe20000010052 */
[----:B------:R-:W-:Y:S01]  /*0c50*/  SHF.L.U32 R52, R52, 0x10, RZ ;  /* 0x0000001034347819 */ /* 0x000fe200000006ff */
[----:B------:R-:W-:Y:S01]  /*0c60*/  FADD.FTZ R56, -R81, R56 ;  /* 0x0000003851387221 */ /* 0x000fe20000010100 */
[----:B------:R-:W-:Y:S01]  /*0c70*/  FADD.FTZ R55, R54, R61 ;  /* 0x0000003d36377221 */ /* 0x000fe20000010000 */
[----:B------:R-:W-:Y:S01]  /*0c80*/  FMUL.FTZ R62, R46, R59 ;  /* 0x0000003b2e3e7220 */ /* 0x000fe20000410000 */
        /* <DEDUP_REMOVED lines=13> */
.L_x_1563:
[----:B------:R-:W-:Y:S05]  /*0d60*/  BSYNC.RECONVERGENT B0 ;  /* 0x0000000000007941 */ /* 0x000fea0003800200 */
.L_x_1562:
        /* <DEDUP_REMOVED lines=13> */
[----:B------:R-:W0:Y:S02]  /*0e40*/  @P0 LDC.64 R56, c[0x0][0x438] ;  /* 0x00010e00ff380b82 */ /* 0x000e240000000a00 */
[----:B0-----:R-:W-:-:S05]  /*0e50*/  @P0 IMAD.WIDE.U32 R56, R85, 0x8, R56 ;  /* 0x0000000855380825 */ /* 0x001fca00078e0038 */
[----:B------:R0:W5:Y:S01]  /*0e60*/  @P0 LDG.E.64 R70, desc[UR14][R56.64] ;  /* 0x0000000e38460981 */ /* 0x000162000c1e1b00 */
[C-C-:B---3--:R-:W-:Y:S02]  /*0e70*/  SHF.R.U64 R76, R54.reuse, 0x10, R55.reuse ;  /* 0x00000010364c7819 */ /* 0x148fe40000001237 */
[----:B------:R-:W-:Y:S02]  /*0e80*/  SHF.R.U32.HI R74, RZ, 0x10, R55 ;  /* 0x00000010ff4a7819 */ /* 0x000fe40000011637 */
[----:B------:R-:W-:Y:S02]  /*0e90*/  SHF.L.U32 R72, R55, 0x10, RZ ;  /* 0x0000001037487819 */ /* 0x000fe400000006ff */
[----:B------:R-:W-:Y:S02]  /*0ea0*/  SHF.L.U32 R54, R54, 0x10, RZ ;  /* 0x0000001036367819 */ /* 0x000fe400000006ff */
[----:B----4-:R-:W-:Y:S02]  /*0eb0*/  MOV R55, R52 ;  /* 0x0000003400377202 */ /* 0x010fe40000000f00 */
[----:B------:R-:W-:-:S02]  /*0ec0*/  SHF.R.U64 R75, R52, 0x10, R53 ;  /* 0x00000010344b7819 */ /* 0x000fc40000001235 */
[----:B------:R-:W-:Y:S02]  /*0ed0*/  SHF.L.U32 R52, R76, 0x10, RZ ;  /* 0x000000104c347819 */ /* 0x000fe400000006ff */
[----:B------:R-:W-:Y:S02]  /*0ee0*/  SHF.L.U32 R74, R74, 0x10, RZ ;  /* 0x000000104a4a7819 */ /* 0x000fe400000006ff */
[----:B------:R-:W-:Y:S01]  /*0ef0*/  SHF.L.U32 R55, R55, 0x10, RZ ;  /* 0x0000001037377819 */ /* 0x000fe200000006ff */
[C---:B------:R-:W-:Y:S01]  /*0f00*/  FADD.FTZ R54, -R81.reuse, R54 ;  /* 0x0000003651367221 */ /* 0x040fe20000010100 */
[----:B------:R-:W-:Y:S01]  /*0f10*/  MOV R73, R53 ;  /* 0x0000003500497202 */ /* 0x000fe20000000f00 */
[C---:B------:R-:W-:Y:S01]  /*0f20*/  FADD.FTZ R52, -R81.reuse, R52 ;  /* 0x0000003451347221 */ /* 0x040fe20000010100 */
[----:B------:R-:W-:Y:S01]  /*0f30*/  FADD.FTZ R80, -R81, R74 ;  /* 0x0000004a51507221 */ /* 0x000fe20000010100 */
[----:B0-----:R-:W-:Y:S01]  /*0f40*/  SHF.L.U32 R56, R75, 0x10, RZ ;  /* 0x000000104b387819 */ /* 0x001fe200000006ff */
[----:B-----5:R-:W-:Y:S01]  /*0f50*/  FMUL.FTZ R74, R40, R55 ;  /* 0x00000037284a7220 */ /* 0x020fe20000410000 */
[----:B------:R-:W-:-:S02]  /*0f60*/  SHF.R.U32.HI R53, RZ, 0x10, R53 ;  /* 0x00000010ff357819 */ /* 0x000fc40000011635 */
[----:B------:R-:W-:Y:S01]  /*0f70*/  SHF.L.U32 R57, R73, 0x10, RZ ;  /* 0x0000001049397819 */ /* 0x000fe200000006ff */
[----:B------:R-:W-:Y:S01]  /*0f80*/  FMUL.FTZ R73, R54, UR23 ;  /* 0x0000001736497c20 */ /* 0x000fe20008410000 */
[----:B------:R-:W-:Y:S01]  /*0f90*/  FADD.FTZ R77, -R81, R72 ;  /* 0x00000048514d7221 */ /* 0x000fe20000010100 */
[----:B------:R-:W-:Y:S01]  /*0fa0*/  FMUL.FTZ R72, R52, UR23 ;  /* 0x0000001734487c20 */ /* 0x000fe20008410000 */
[----:B------:R-:W-:Y:S01]  /*0fb0*/  SHF.L.U32 R54, R53, 0x10, RZ ;  /* 0x0000001035367819 */ /* 0x000fe200000006ff */
[----:B------:R-:W-:Y:S01]  /*0fc0*/  FMUL.FTZ R75, R41, R56 ;  /* 0x00000038294b7220 */ /* 0x000fe20000410000 */
[----:B------:R-:W-:Y:S01]  /*0fd0*/  FADD.FTZ R52, R83, R74 ;  /* 0x0000004a53347221 */ /* 0x000fe20000010000 */
[C---:B------:R-:W-:Y:S01]  /*0fe0*/  FFMA.FTZ R53, R73.reuse, R74, R82 ;  /* 0x0000004a49357223 */ /* 0x040fe20000010052 */
[----:B------:R-:W-:Y:S01]  /*0ff0*/  FADD.FTZ R16, R16, R55 ;  /* 0x0000003710107221 */ /* 0x000fe20000010000 */
[----:B------:R-:W-:Y:S01]  /*1000*/  FFMA.FTZ R28, R73, R55, R28 ;  /* 0x00000037491c7223 */ /* 0x000fe2000001001c */
[----:B------:R-:W-:Y:S01]  /*1010*/  FADD.FTZ R55, R52, R75 ;  /* 0x0000004b34377221 */ /* 0x000fe20000010000 */
[----:B------:R-:W-:Y:S01]  /*1020*/  FMUL.FTZ R77, R77, UR23 ;  /* 0x000000174d4d7c20 */ /* 0x000fe20008410000 */
[----:B------:R-:W-:Y:S01]  /*1030*/  FMUL.FTZ R76, R42, R57 ;  /* 0x000000392a4c7220 */ /* 0x000fe20000410000 */
        /* <DEDUP_REMOVED lines=13> */
.L_x_1565:
[----:B------:R-:W-:Y:S05]  /*1110*/  BSYNC.RECONVERGENT B0 ;  /* 0x0000000000007941 */ /* 0x000fea0003800200 */
.L_x_1564:
        /* <DEDUP_REMOVED lines=31> */
.L_x_1567:
[----:B------:R-:W-:Y:S05]  /*1310*/  BSYNC.RECONVERGENT B0 ;  /* 0x0000000000007941 */ /* 0x000fea0003800200 */
.L_x_1566:
        /* <DEDUP_REMOVED lines=34> */
[----:B------:R-:W-:Y:S02]  /*1540*/  LOP3.LUT P0, RZ, R4, 0xff0000, RZ, 0xc0, !PT ;  /* 0x00ff000004ff7812 */ /* 0x000fe4000780c0ff */
        /* <DEDUP_REMOVED lines=37> */
.L_x_1572:
[----:B------:R-:W-:Y:S05]  /*17a0*/  BSYNC.RECONVERGENT B1 ;  /* 0x0000000000017941 */ /* 0x000fea0003800200 */
.L_x_1571:
[----:B------:R-:W-:Y:S04]  /*17b0*/  BSSY.RECONVERGENT B1, `(.L_x_1573) ;  /* 0x000002a000017945 */ /* 0x000fe80003800200 */
[----:B------:R-:W-:Y:S05]  /*17c0*/  @!P2 BRA `(.L_x_1574) ;  /* 0x0000000000a0a947 */ /* 0x000fea0003800000 */
[--C-:B0-----:R-:W-:Y:S01]  /*17d0*/  FFMA.FTZ R53, R15, UR4, R81.reuse ;  /* 0x000000040f357c23 */ /* 0x101fe20008010051 */
        /* <DEDUP_REMOVED lines=19> */
[C---:B------:R-:W-:Y:S01]  /*1910*/  LOP3.LUT P4, RZ, R11.reuse, 0xff00, RZ, 0xc0, !PT ;  /* 0x0000ff000bff7812 */ /* 0x040fe2000788c0ff */
        /* <DEDUP_REMOVED lines=19> */
.L_x_1574:
[----:B------:R-:W-:Y:S05]  /*1a50*/  BSYNC.RECONVERGENT B1 ;  /* 0x0000000000017941 */ /* 0x000fea0003800200 */
.L_x_1573:
        /* <DEDUP_REMOVED lines=12> */
[----:B------:R-:W-:Y:S01]  /*1b20*/  LOP3.LUT P0, RZ, R65, 0xff00, RZ, 0xc0, !PT ;  /* 0x0000ff0041ff7812 */ /* 0x000fe2000780c0ff */
        /* <DEDUP_REMOVED lines=28> */
.L_x_1570:
[----:B------:R-:W-:Y:S01]  /*1cf0*/  ISETP.GT.U32.AND P0, PT, R2, 0x7f, PT ;  /* 0x0000007f0200780c */ /* 0x000fe20003f04070 */
[----:B------:R-:W-:-:S12]  /*1d00*/  BSSY.RECONVERGENT B1, `(.L_x_1576) ;  /* 0x0000035000017945 */ /* 0x000fd80003800200 */
[----:B------:R-:W-:Y:S05]  /*1d10*/  @!P0 BRA `(.L_x_1577) ;  /* 0x0000000000cc8947 */ /* 0x000fea0003800000 */
[--C-:B------:R-:W-:Y:S01]  /*1d20*/  FFMA.FTZ R53, R5, UR4, R81.reuse ;  /* 0x0000000405357c23 */ /* 0x100fe20008010051 */
[--C-:B------:R-:W-:Y:S01]  /*1d30*/  FFMA.FTZ R52, R12, UR4, R81.reuse ;  /* 0x000000040c347c23 */ /* 0x100fe20008010051 */
[----:B------:R-:W-:Y:S01]  /*1d40*/  FFMA.FTZ R56, R6, UR4, R81 ;  /* 0x0000000406387c23 */ /* 0x000fe20008010051 */
[----:B------:R-:W-:Y:S01]  /*1d50*/  LOP3.LUT P0, RZ, R4, 0xff0000, RZ, 0xc0, !PT ;  /* 0x00ff000004ff7812 */ /* 0x000fe2000780c0ff */
        /* <DEDUP_REMOVED lines=47> */
.L_x_1577:
[----:B------:R-:W-:Y:S05]  /*2050*/  BSYNC.RECONVERGENT B1 ;  /* 0x0000000000017941 */ /* 0x000fea0003800200 */
.L_x_1576:
[----:B------:R-:W-:Y:S04]  /*2060*/  BSSY.RECONVERGENT B1, `(.L_x_1578) ;  /* 0x0000035000017945 */ /* 0x000fe80003800200 */
[----:B------:R-:W-:Y:S05]  /*2070*/  @!P2 BRA `(.L_x_1579) ;  /* 0x0000000000cca947 */ /* 0x000fea0003800000 */
[--C-:B--2---:R-:W-:Y:S01]  /*2080*/  FFMA.FTZ R53, R15, UR4, R81.reuse ;  /* 0x000000040f357c23 */ /* 0x104fe20008010051 */
        /* <DEDUP_REMOVED lines=50> */
.L_x_1579:
[----:B------:R-:W-:Y:S05]  /*23b0*/  BSYNC.RECONVERGENT B1 ;  /* 0x0000000000017941 */ /* 0x000fea0003800200 */
.L_x_1578:
[----:B------:R-:W-:Y:S05]  /*23c0*/  @!P3 BRA `(.L_x_1575) ;  /* 0x000000180014b947 */ /* 0x000fea0003800000 */
[--C-:B-12---:R-:W-:Y:S01]  /*23d0*/  FFMA.FTZ R53, R77, UR4, R81.reuse ;  /* 0x000000044d357c23 */ /* 0x106fe20008010051 */
        /* <DEDUP_REMOVED lines=50> */
.L_x_1569:
[----:B------:R-:W-:-:S04]  /*2700*/  UISETP.NE.U32.AND UP1, UPT, UR20, URZ, UPT ;  /* 0x000000ff1400728c */ /* 0x000fc8000bf25070 */
[----:B------:R-:W-:-:S09]  /*2710*/  UISETP.NE.AND.EX UP1, UPT, UR21, URZ, UPT, UP1 ;  /* 0x000000ff1500728c */ /* 0x000fd2000bf25310 */
[----:B------:R-:W-:Y:S05]  /*2720*/  BRA.U UP1, `(.L_x_1580) ;  /* 0x0000000901607547 */ /* 0x000fea000b800000 */
[----:B------:R-:W-:Y:S01]  /*2730*/  ISETP.GT.U32.AND P0, PT, R2, 0x7f, PT ;  /* 0x0000007f0200780c */ /* 0x000fe20003f04070 */
[----:B------:R-:W-:-:S12]  /*2740*/  BSSY.RECONVERGENT B1, `(.L_x_1581) ;  /* 0x0000032000017945 */ /* 0x000fd80003800200 */
[----:B------:R-:W-:Y:S05]  /*2750*/  @!P0 BRA `(.L_x_1582) ;  /* 0x0000000000c08947 */ /* 0x000fea0003800000 */
[----:B------:R-:W-:Y:S01]  /*2760*/  MOV R52, R67 ;  /* 0x0000004300347202 */ /* 0x000fe20000000f00 */
        /* <DEDUP_REMOVED lines=47> */
.L_x_1582:
[----:B------:R-:W-:Y:S05]  /*2a60*/  BSYNC.RECONVERGENT B1 ;  /* 0x0000000000017941 */ /* 0x000fea0003800200 */
.L_x_1581:
[----:B------:R-:W-:Y:S04]  /*2a70*/  BSSY.RECONVERGENT B1, `(.L_x_1583) ;  /* 0x0000032000017945 */ /* 0x000fe80003800200 */
[----:B------:R-:W-:Y:S05]  /*2a80*/  @!P2 BRA `(.L_x_1584) ;  /* 0x0000000000c0a947 */ /* 0x000fea0003800000 */
[----:B0-----:R-:W-:Y:S01]  /*2a90*/  MOV R52, R69 ;  /* 0x0000004500347202 */ /* 0x001fe20000000f00 */
        /* <DEDUP_REMOVED lines=47> */
.L_x_1584:
[----:B------:R-:W-:Y:S05]  /*2d90*/  BSYNC.RECONVERGENT B1 ;  /* 0x0000000000017941 */ /* 0x000fea0003800200 */
.L_x_1583:
[----:B------:R-:W-:Y:S05]  /*2da0*/  @!P3 BRA `(.L_x_1575) ;  /* 0x0000000c009cb947 */ /* 0x000fea0003800000 */
[----:B01----:R-:W-:Y:S01]  /*2db0*/  MOV R52, R71 ;  /* 0x0000004700347202 */ /* 0x003fe20000000f00 */
[--C-:B------:R-:W-:Y:S01]  /*2dc0*/  FFMA.FTZ R53, R77, UR4, R81.reuse ;  /* 0x000000044d357c23 */ /* 0x100fe20008010051 */
[----:B------:R-:W-:Y:S01]  /*2dd0*/  FFMA.FTZ R57, R80, UR4, R81 ;  /* 0x0000000450397c23 */ /* 0x000fe20008010051 */
[----:B------:R-:W-:Y:S01]  /*2de0*/  SHF.R.U32.HI R55, RZ, 0x10, R71 ;  /* 0x00000010ff377819 */ /* 0x000fe20000011647 */
[----:B------:R-:W-:Y:S01]  /*2df0*/  FFMA.FTZ R54, R72, UR4, R81 ;  /* 0x0000000448367c23 */ /* 0x000fe20008010051 */
[----:B------:R-:W-:Y:S01]  /*2e00*/  SHF.L.U32 R52, R52, 0x10, RZ ;  /* 0x0000001034347819 */ /* 0x000fe200000006ff */
[----:B------:R-:W-:Y:S01]  /*2e10*/  FADD.FTZ R53, R76, -R53 ;  /* 0x800000354c357221 */ /* 0x000fe20000010000 */
[----:B------:R-:W-:Y:S01]  /*2e20*/  FADD.FTZ R56, R78, -R57 ;  /* 0x800000394e387221 */ /* 0x000fe20000010000 */
[----:B------:R-:W-:Y:S01]  /*2e30*/  SHF.L.U32 R55, R55, 0x10, RZ ;  /* 0x0000001037377819 */ /* 0x000fe200000006ff */
[----:B------:R-:W-:Y:S01]  /*2e40*/  FADD.FTZ R57, R75, -R54 ;  /* 0x800000364b397221 */ /* 0x000fe20000010000 */
[----:B------:R-:W-:Y:S01]  /*2e50*/  FFMA.FTZ R53, R53, UR23, R52 ;  /* 0x0000001735357c23 */ /* 0x000fe20008010034 */
[----:B------:R-:W-:Y:S01]  /*2e60*/  SHF.R.U64 R52, R70, 0x10, R71 ;  /* 0x0000001046347819 */ /* 0x000fe20000001247 */
[----:B------:R-:W-:Y:S01]  /*2e70*/  FFMA.FTZ R81, R73, UR4, R81 ;  /* 0x0000000449517c23 */ /* 0x000fe20008010051 */
[----:B------:R-:W-:Y:S01]  /*2e80*/  FFMA.FTZ R55, R56, UR23, R55 ;  /* 0x0000001738377c23 */ /* 0x000fe20008010037 */
[----:B------:R-:W-:Y:S01]  /*2e90*/  FMUL.FTZ R54, R53, UR12 ;  /* 0x0000000c35367c20 */ /* 0x000fe20008410000 */
[----:B------:R-:W-:-:S02]  /*2ea0*/  SHF.L.U32 R52, R52, 0x10, RZ ;  /* 0x0000001034347819 */ /* 0x000fc400000006ff */
[----:B------:R-:W-:Y:S01]  /*2eb0*/  FMUL.FTZ R55, R55, UR12 ;  /* 0x0000000c37377c20 */ /* 0x000fe20008410000 */
[----:B------:R-:W-:Y:S01]  /*2ec0*/  FMUL.FTZ R54, R54, UR22 ;  /* 0x0000001636367c20 */ /* 0x000fe20008410000 */
[----:B------:R-:W-:Y:S01]  /*2ed0*/  LOP3.LUT P0, RZ, R65, 0xff0000, RZ, 0xc0, !PT ;  /* 0x00ff000041ff7812 */ /* 0x000fe2000780c0ff */
[----:B------:R-:W-:Y:S01]  /*2ee0*/  FFMA.FTZ R53, R57, UR23, R52 ;  /* 0x0000001739357c23 */ /* 0x000fe20008010034 */
[----:B------:R-:W-:Y:S01]  /*2ef0*/  MOV R52, R70 ;  /* 0x0000004600347202 */ /* 0x000fe20000000f00 */
[----:B------:R-:W-:Y:S01]  /*2f00*/  FADD.FTZ R57, R74, -R81 ;  /* 0x800000514a397221 */ /* 0x000fe20000010000 */
[----:B------:R-:W-:Y:S01]  /*2f10*/  FMUL.FTZ R55, R55, UR22 ;  /* 0x0000001637377c20 */ /* 0x000fe20008410000 */
[----:B------:R-:W-:Y:S01]  /*2f20*/  ISETP.GE.U32.AND P4, PT, R65, 0x1000000, PT ;  /* 0x010000004100780c */ /* 0x000fe20003f86070 */
[----:B------:R-:W-:Y:S01]  /*2f30*/  FMUL.FTZ R53, R53, UR12 ;  /* 0x0000000c35357c20 */ /* 0x000fe20008410000 */
[----:B------:R-:W-:Y:S02]  /*2f40*/  SHF.L.U32 R52, R52, 0x10, RZ ;  /* 0x0000001034347819 */ /* 0x000fe400000006ff */
[----:B------:R-:W-:Y:S01]  /*2f50*/  FSEL R54, R54, RZ, P0 ;  /* 0x000000ff36367208 */ /* 0x000fe20000000000 */
[----:B------:R-:W-:Y:S01]  /*2f60*/  FMUL.FTZ R53, R53, UR22 ;  /* 0x0000001635357c20 */ /* 0x000fe20008410000 */
[----:B------:R-:W-:Y:S01]  /*2f70*/  FSEL R81, R55, RZ, P4 ;  /* 0x000000ff37517208 */ /* 0x000fe20002000000 */
[----:B------:R-:W-:Y:S01]  /*2f80*/  FFMA.FTZ R52, R57, UR23, R52 ;  /* 0x0000001739347c23 */ /* 0x000fe20008010034 */
[C---:B------:R-:W-:Y:S01]  /*2f90*/  LOP3.LUT P4, RZ, R65.reuse, 0xff00, RZ, 0xc0, !PT ;  /* 0x0000ff0041ff7812 */ /* 0x040fe2000788c0ff */
[----:B------:R0:W-:Y:S01]  /*2fa0*/  F2F.BF16.F32 R59, R54 ;  /* 0x00000036003b7304 */ /* 0x0001e20000202000 */
[----:B------:R-:W-:Y:S01]  /*2fb0*/  LOP3.LUT P0, RZ, R65, 0xff, RZ, 0xc0, !PT ;  /* 0x000000ff41ff7812 */ /* 0x000fe2000780c0ff */
[----:B------:R-:W-:Y:S01]  /*2fc0*/  FMUL.FTZ R52, R52, UR12 ;  /* 0x0000000c34347c20 */ /* 0x000fe20008410000 */
[----:B------:R-:W-:-:S05]  /*2fd0*/  FSEL R58, R53, RZ, P4 ;  /* 0x000000ff353a7208 */ /* 0x000fca0002000000 */
[----:B------:R-:W1:Y:S01]  /*2fe0*/  F2F.BF16.F32 R55, R58 ;  /* 0x0000003a00377304 */ /* 0x000e620000202000 */
[----:B0-----:R-:W-:Y:S02]  /*2ff0*/  FMUL.FTZ R54, R52, UR22 ;  /* 0x0000001634367c20 */ /* 0x001fe40008410000 */
[----:B------:R-:W0:Y:S03]  /*3000*/  LDC.64 R52, c[0x0][0x468] ;  /* 0x00011a00ff347b82 */ /* 0x000e260000000a00 */
[----:B------:R-:W-:Y:S02]  /*3010*/  FSEL R56, R54, RZ, P0 ;  /* 0x000000ff36387208 */ /* 0x000fe40000000000 */
[----:B------:R-:W2:Y:S01]  /*3020*/  F2F.BF16.F32 R82, R81 ;  /* 0x0000005100527304 */ /* 0x000ea20000202000 */
[----:B-1----:R-:W-:-:S07]  /*3030*/  IMAD.WIDE.U32 R54, R55, 0x10000, RZ ;  /* 0x0001000037367825 */ /* 0x002fce00078e00ff */
[----:B------:R-:W1:Y:S01]  /*3040*/  F2F.BF16.F32 R57, R56 ;  /* 0x0000003800397304 */ /* 0x000e620000202000 */
[----:B--2---:R-:W-:-:S04]  /*3050*/  PRMT R59, R59, 0x5410, R82 ;  /* 0x000054103b3b7816 */ /* 0x004fc80000000052 */
[----:B------:R-:W-:Y:S01]  /*3060*/  LOP3.LUT R55, R59, R55, RZ, 0xfc, !PT ;  /* 0x000000373b377212 */ /* 0x000fe200078efcff */
[----:B0-----:R-:W-:Y:S01]  /*3070*/  IMAD.WIDE.U32 R52, R79, 0x8, R52 ;  /* 0x000000084f347825 */ /* 0x001fe200078e0034 */
[----:B-1----:R-:W-:-:S05]  /*3080*/  LOP3.LUT R54, R54, R57, RZ, 0xfc, !PT ;  /* 0x0000003936367212 */ /* 0x002fca00078efcff */
[----:B------:R3:W-:Y:S01]  /*3090*/  STG.E.64 desc[UR14][R52.64], R54 ;  /* 0x0000003634007986 */ /* 0x0007e2000c101b0e */
[----:B------:R-:W-:Y:S05]  /*30a0*/  BRA `(.L_x_1575) ;  /* 0x0000000800dc7947 */ /* 0x000fea0003800000 */
.L_x_1580:
[----:B------:R-:W-:Y:S04]  /*30b0*/  BSSY.RECONVERGENT B1, `(.L_x_1585) ;  /* 0x000003d000017945 */ /* 0x000fe80003800200 */
[----:B------:R-:W-:Y:S05]  /*30c0*/  @!P1 BRA `(.L_x_1586) ;  /* 0x0000000000ec9947 */ /* 0x000fea0003800000 */
[----:B------:R-:W-:Y:S01]  /*30d0*/  MOV R52, R67 ;  /* 0x0000004300347202 */ /* 0x000fe20000000f00 */
        /* <DEDUP_REMOVED lines=58> */
.L_x_1586:
[----:B------:R-:W-:Y:S05]  /*3480*/  BSYNC.RECONVERGENT B1 ;  /* 0x0000000000017941 */ /* 0x000fea0003800200 */
.L_x_1585:
[----:B------:R-:W-:Y:S04]  /*3490*/  BSSY.RECONVERGENT B1, `(.L_x_1587) ;  /* 0x000003d000017945 */ /* 0x000fe80003800200 */
[----:B------:R-:W-:Y:S05]  /*34a0*/  @!P2 BRA `(.L_x_1588) ;  /* 0x0000000000eca947 */ /* 0x000fea0003800000 */
[----:B--2---:R-:W-:Y:S01]  /*34b0*/  MOV R52, R69 ;  /* 0x0000004500347202 */ /* 0x004fe20000000f00 */
        /* <DEDUP_REMOVED lines=9> */
[--C-:B------:R-:W-:Y:S01]  /*3550*/  FFMA.FTZ R53, R13, UR4, R81.reuse ;  /* 0x000000040d357c23 */ /* 0x100fe20008010051 */
[----:B------:R-:W-:Y:S01]  /*3560*/  FFMA.FTZ R59, R55, UR23, R56 ;  /* 0x00000017373b7c23 */ /* 0x000fe20008010038 */
[----:B------:R-:W-:Y:S01]  /*3570*/  FFMA.FTZ R56, R14, UR4, R81 ;  /* 0x000000040e387c23 */ /* 0x000fe20008010051 */
[----:B------:R0:W-:Y:S01]  /*3580*/  F2F.BF16.F32 R52, R58 ;  /* 0x0000003a00347304 */ /* 0x0001e20000202000 */
[----:B------:R-:W-:Y:S01]  /*3590*/  MOV R54, R68 ;  /* 0x0000004400367202 */ /* 0x000fe20000000f00 */
[----:B------:R-:W-:Y:S01]  /*35a0*/  FADD.FTZ R55, R60, -R53 ;  /* 0x800000353c377221 */ /* 0x000fe20000010000 */
[----:B------:R-:W-:Y:S01]  /*35b0*/  SHF.L.U32 R57, R57, 0x10, RZ ;  /* 0x0000001039397819 */ /* 0x000fe200000006ff */
[----:B------:R-:W-:Y:S01]  /*35c0*/  FADD.FTZ R56, R61, -R56 ;  /* 0x800000383d387221 */ /* 0x000fe20000010000 */
[----:B------:R-:W-:-:S02]  /*35d0*/  SHF.L.U32 R54, R54, 0x10, RZ ;  /* 0x0000001036367819 */ /* 0x000fc400000006ff */
[----:B------:R-:W-:Y:S01]  /*35e0*/  LOP3.LUT P0, RZ, R11, 0xff0000, RZ, 0xc0, !PT ;  /* 0x00ff00000bff7812 */ /* 0x000fe2000780c0ff */
[----:B------:R1:W2:Y:S01]  /*35f0*/  F2F.BF16.F32 R53, R59 ;  /* 0x0000003b00357304 */ /* 0x0002a20000202000 */
[----:B0-----:R-:W-:Y:S01]  /*3600*/  FMUL.FTZ R58, R58, UR12 ;  /* 0x0000000c3a3a7c20 */ /* 0x001fe20008410000 */
[----:B------:R-:W-:Y:S01]  /*3610*/  FFMA.FTZ R56, R56, UR23, R57 ;  /* 0x0000001738387c23 */ /* 0x000fe20008010039 */
[----:B------:R-:W-:Y:S02]  /*3620*/  FFMA.FTZ R55, R55, UR23, R54 ;  /* 0x0000001737377c23 */ /* 0x000fe40008010036 */
[----:B------:R-:W-:Y:S01]  /*3630*/  FMUL.FTZ R58, R58, UR22 ;  /* 0x000000163a3a7c20 */ /* 0x000fe20008410000 */
[----:B------:R-:W-:Y:S02]  /*3640*/  FMUL.FTZ R57, R56, UR12 ;  /* 0x0000000c38397c20 */ /* 0x000fe40008410000 */
[----:B------:R0:W-:Y:S01]  /*3650*/  F2F.BF16.F32 R83, R55 ;  /* 0x0000003700537304 */ /* 0x0001e20000202000 */
[----:B-1----:R-:W-:Y:S01]  /*3660*/  FMUL.FTZ R59, R59, UR12 ;  /* 0x0000000c3b3b7c20 */ /* 0x002fe20008410000 */
[----:B------:R-:W-:Y:S01]  /*3670*/  FSEL R58, R58, RZ, P0 ;  /* 0x000000ff3a3a7208 */ /* 0x000fe20000000000 */
[----:B------:R-:W-:Y:S01]  /*3680*/  FMUL.FTZ R57, R57, UR22 ;  /* 0x0000001639397c20 */ /* 0x000fe20008410000 */
[----:B------:R-:W-:Y:S01]  /*3690*/  ISETP.GE.U32.AND P0, PT, R11, 0x1000000, PT ;  /* 0x010000000b00780c */ /* 0x000fe20003f06070 */
[----:B------:R-:W-:-:S03]  /*36a0*/  FMUL.FTZ R59, R59, UR22 ;  /* 0x000000163b3b7c20 */ /* 0x000fc60008410000 */
[----:B------:R1:W3:Y:S01]  /*36b0*/  F2F.BF16.F32 R54, R56 ;  /* 0x0000003800367304 */ /* 0x0002e20000202000 */
[----:B0-----:R-:W-:Y:S01]  /*36c0*/  FMUL.FTZ R55, R55, UR12 ;  /* 0x0000000c37377c20 */ /* 0x001fe20008410000 */
[----:B------:R-:W-:Y:S02]  /*36d0*/  FSEL R85, R59, RZ, P0 ;  /* 0x000000ff3b557208 */ /* 0x000fe40000000000 */
[----:B------:R-:W-:Y:S01]  /*36e0*/  LOP3.LUT P0, RZ, R11, 0xff00, RZ, 0xc0, !PT ;  /* 0x0000ff000bff7812 */ /* 0x000fe2000780c0ff */
[----:B------:R-:W-:-:S03]  /*36f0*/  FMUL.FTZ R55, R55, UR22 ;  /* 0x0000001637377c20 */ /* 0x000fc60008410000 */
[----:B------:R-:W-:Y:S01]  /*3700*/  FSEL R84, R57, RZ, P0 ;  /* 0x000000ff39547208 */ /* 0x000fe20000000000 */
[----:B------:R0:W-:Y:S01]  /*3710*/  F2F.BF16.F32 R82, R58 ;  /* 0x0000003a00527304 */ /* 0x0001e20000202000 */
[----:B------:R-:W-:Y:S01]  /*3720*/  LOP3.LUT P0, RZ, R11, 0xff, RZ, 0xc0, !PT ;  /* 0x000000ff0bff7812 */ /* 0x000fe2000780c0ff */
[----:B-1----:R-:W1:Y:S03]  /*3730*/  LDC.64 R56, c[0x0][0x478] ;  /* 0x00011e00ff387b82 */ /* 0x002e660000000a00 */
[----:B------:R-:W-:Y:S02]  /*3740*/  FSEL R87, R55, RZ, P0 ;  /* 0x000000ff37577208 */ /* 0x000fe40000000000 */
[----:B--2---:R-:W-:Y:S01]  /*3750*/  PRMT R55, R52, 0x5410, R53 ;  /* 0x0000541034377816 */ /* 0x004fe20000000035 */
[----:B------:R-:W2:Y:S01]  /*3760*/  F2F.BF16.F32 R84, R84 ;  /* 0x0000005400547304 */ /* 0x000ea20000202000 */
[----:B---3--:R-:W-:Y:S01]  /*3770*/  IMAD.WIDE.U32 R52, R54, 0x10000, RZ ;  /* 0x0001000036347825 */ /* 0x008fe200078e00ff */
[----:B0-----:R-:W0:Y:S04]  /*3780*/  LDC.64 R58, c[0x0][0x468] ;  /* 0x00011a00ff3a7b82 */ /* 0x001e280000000a00 */
[----:B------:R-:W-:-:S02]  /*3790*/  LOP3.LUT R55, R55, R53, RZ, 0xfc, !PT ;  /* 0x0000003537377212 */ /* 0x000fc400078efcff */
[----:B------:R-:W3:Y:S01]  /*37a0*/  F2F.BF16.F32 R85, R85 ;  /* 0x0000005500557304 */ /* 0x000ee20000202000 */
[----:B------:R-:W-:Y:S01]  /*37b0*/  LOP3.LUT R54, R52, R83, RZ, 0xfc, !PT ;  /* 0x0000005334367212 */ /* 0x000fe200078efcff */
[----:B--2---:R-:W-:-:S06]  /*37c0*/  IMAD.WIDE.U32 R52, R84, 0x10000, RZ ;  /* 0x0001000054347825 */ /* 0x004fcc00078e00ff */
[----:B------:R-:W2:Y:S01]  /*37d0*/  F2F.BF16.F32 R87, R87 ;  /* 0x0000005700577304 */ /* 0x000ea20000202000 */
[----:B-1----:R-:W-:Y:S01]  /*37e0*/  IMAD.WIDE.U32 R56, R79, 0x8, R56 ;  /* 0x000000084f387825 */ /* 0x002fe200078e0038 */
[----:B---3--:R-:W-:-:S04]  /*37f0*/  PRMT R85, R82, 0x5410, R85 ;  /* 0x0000541052557816 */ /* 0x008fc80000000055 */
[----:B------:R1:W-:Y:S01]  /*3800*/  STG.E.64 desc[UR14][R56.64], R54 ;  /* 0x0000003638007986 */ /* 0x0003e2000c101b0e */
[----:B0-----:R-:W-:Y:S01]  /*3810*/  IMAD.WIDE.U32 R58, R79, 0x8, R58 ;  /* 0x000000084f3a7825 */ /* 0x001fe200078e003a */
[----:B------:R-:W-:Y:S02]  /*3820*/  LOP3.LUT R53, R85, R53, RZ, 0xfc, !PT ;  /* 0x0000003555357212 */ /* 0x000fe400078efcff */
[----:B------:R-:W-:Y:S02]  /*3830*/  IADD3 R79, PT, PT, R79, 0x80, RZ ;  /* 0x000000804f4f7810 */ /* 0x000fe40007ffe0ff */
[----:B--2---:R-:W-:-:S05]  /*3840*/  LOP3.LUT R52, R52, R87, RZ, 0xfc, !PT ;  /* 0x0000005734347212 */ /* 0x004fca00078efcff */
[----:B------:R1:W-:Y:S02]  /*3850*/  STG.E.64 desc[UR14][R58.64], R52 ;  /* 0x000000343a007986 */ /* 0x0003e4000c101b0e */
.L_x_1588:
[----:B------:R-:W-:Y:S05]  /*3860*/  BSYNC.RECONVERGENT B1 ;  /* 0x0000000000017941 */ /* 0x000fea0003800200 */
.L_x_1587:
[----:B------:R-:W-:Y:S05]  /*3870*/  @!P3 BRA `(.L_x_1575) ;  /* 0x0000000000e8b947 */ /* 0x000fea0003800000 */
[----:B-12---:R-:W-:Y:S01]  /*3880*/  MOV R52, R71 ;  /* 0x0000004700347202 */ /* 0x006fe20000000f00 */
        /* <DEDUP_REMOVED lines=57> */
.L_x_1575:
[----:B------:R-:W-:Y:S05]  /*3c20*/  BSYNC.RECONVERGENT B0 ;  /* 0x0000000000007941 */ /* 0x000fea0003800200 */
.L_x_1568:
[----:B------:R-:W-:Y:S02]  /*3c30*/  UIADD3 UR7, UPT, UPT, UR7, UR24, URZ ;  /* 0x0000001807077290 */ /* 0x000fe4000fffe0ff */
[----:B------:R-:W-:Y:S02]  /*3c40*/  UPLOP3.LUT UP2, UPT, UPT, UPT, UP2, 0x40, 0x4 ;  /* 0x000000000004789c */ /* 0x000fe40003f4e820 */
[----:B------:R-:W-:-:S09]  /*3c50*/  UISETP.GE.AND UP1, UPT, UR7, UR25, UPT ;  /* 0x000000190700728c */ /* 0x000fd2000bf26270 */
[----:B------:R-:W-:Y:S05]  /*3c60*/  BRA.U !UP1, `(.L_x_1589) ;  /* 0xffffffc509e47547 */ /* 0x000fea000b83ffff */
.L_x_1559:
        /* <DEDUP_REMOVED lines=26> */
.L_x_1590:
        /* <DEDUP_REMOVED lines=15> */
.L_x_6700:


//--------------------- .text._ZN10layer_norm13ln_bwd_kernelINS_13Kernel_traitsIf13__nv_bfloat16S2_S2_fjLj1536ELj1ELj1ELj4ELj8ENS_18Kernel_traits_baseILj1536EfS2_S2_S2_fjLj128EEEEELb1ELb0ELb0ELb1EEEvNS_9BwdParamsE --------------------------
	.section	.text._ZN10layer_norm13ln_bwd_kernelINS_13Kernel_traitsIf13__nv_bfloat16S2_S2_fjLj1536ELj1ELj1ELj4ELj8ENS_18Kernel_traits_baseILj1536EfS2_S2_S2_fjLj128EEEEELb1ELb0ELb0ELb1EEEvNS_9BwdParamsE,"ax",@progbits
	.align	128
        .global         _ZN10layer_norm13ln_bwd_kernelINS_13Kernel_traitsIf13__nv_bfloat16S2_S2_fjLj1536ELj1ELj1ELj4ELj8ENS_18Kernel_traits_baseILj1536EfS2_S2_S2_fjLj128EEEEELb1ELb0ELb0ELb1EEEvNS_9BwdParamsE
        .type           _ZN10layer_norm13ln_bwd_kernelINS_13Kernel_traitsIf13__nv_bfloat16S2_S2_fjLj1536ELj1ELj1ELj4ELj8ENS_18Kernel_traits_baseILj1536EfS2_S2_S2_fjLj128EEEEELb1ELb0ELb0ELb1EEEvNS_9BwdParamsE,@function
        .size           _ZN10layer_norm13ln_bwd_kernelINS_13Kernel_traitsIf13__nv_bfloat16S2_S2_fjLj1536ELj1ELj1ELj4ELj8ENS_18Kernel_traits_baseILj1536EfS2_S2_S2_fjLj128EEEEELb1ELb0ELb0ELb1EEEvNS_9BwdParamsE,(.L_x_6701 - _ZN10layer_norm13ln_bwd_kernelINS_13Kernel_traitsIf13__nv_bfloat16S2_S2_fjLj1536ELj1ELj1ELj4ELj8ENS_18Kernel_traits_baseILj1536EfS2_S2_S2_fjLj128EEEEELb1ELb0ELb0ELb1EEEvNS_9BwdParamsE)
        .other          _ZN10layer_norm13ln_bwd_kernelINS_13Kernel_traitsIf13__nv_bfloat16S2_S2_fjLj1536ELj1ELj1ELj4ELj8ENS_18Kernel_traits_baseILj1536EfS2_S2_S2_fjLj128EEEEELb1ELb0ELb0ELb1EEEvNS_9BwdParamsE,@"STO_CUDA_ENTRY STV_DEFAULT"
_ZN10layer_norm13ln_bwd_kernelINS_13Kernel_traitsIf13__nv_bfloat16S2_S2_fjLj1536ELj1ELj1ELj4ELj8ENS_18Kernel_traits_baseILj1536EfS2_S2_S2_fjLj128EEEEELb1ELb0ELb0ELb1EEEvNS_9BwdParamsE:
.text._ZN10layer_norm13ln_bwd_kernelINS_13Kernel_traitsIf13__nv_bfloat16S2_S2_fjLj1536ELj1ELj1ELj4ELj8ENS_18Kernel_traits_baseILj1536EfS2_S2_S2_fjLj128EEEEELb1ELb0ELb0ELb1EEEvNS_9BwdParamsE:
        /* <DEDUP_REMOVED lines=34> */
[----:B--2---:R-:W-:Y:S01]  /*0220*/  UISETP.NE.U32.AND UP0, UPT, UR4, URZ, UPT ;  /* 0x000000ff0400728c */ /* 0x004fe2000bf05070 */
[----:B------:R-:W2:Y:S01]  /*0230*/  LDCU UR20, c[0x0][0x388] ;  /* 0x00007100ff1477ac */ /* 0x000ea20008000800 */
[----:B------:R-:W4:Y:S01]  /*0240*/  LDCU.U8 UR9, c[0x0][0x410] ;  /* 0x00008200ff0977ac */ /* 0x000f220008000000 */
[----:B------:R-:W0:Y:S02]  /*0250*/  LDCU UR21, c[0x0][0x400] ;  /* 0x00008000ff1577ac */ /* 0x000e240008000800 */
[C---:B0-----:R-:W-:Y:S01]  /*0260*/  IMAD.WIDE.U32 R2, R33.reuse, 0x10, R2 ;  /* 0x0000001021027825 */ /* 0x041fe200078e0002 */
[C---:B------:R-:W-:Y:S01]  /*0270*/  LOP3.LUT R74, R33.reuse, 0x60, RZ, 0xc0, !PT ;  /* 0x00000060214a7812 */ /* 0x040fe200078ec0ff */
[----:B------:R-:W0:Y:S01]  /*0280*/  LDCU.64 UR22, c[0x0][0x478] ;  /* 0x00008f00ff1677ac */ /* 0x000e220008000a00 */
[----:B------:R-:W-:-:S02]  /*0290*/  LOP3.LUT R76, R33, 0x1f, RZ, 0xc0, !PT ;  /* 0x0000001f214c7812 */ /* 0x000fc400078ec0ff */
[----:B-1----:R-:W5:Y:S01]  /*02a0*/  LDG.E.128 R28, desc[UR16][R2.64] ;  /* 0x00000010021c7981 */ /* 0x002f62000c1e1d00 */
[----:B------:R-:W-:Y:S01]  /*02b0*/  LOP3.LUT R74, R74, 0x1f, R33, 0xf8, !PT ;  /* 0x0000001f4a4a7812 */ /* 0x000fe200078ef821 */
[----:B------:R-:W1:Y:S02]  /*02c0*/  LDCU.128 UR12, c[0x0][0x3c0] ;  /* 0x00007800ff0c77ac */ /* 0x000e640008000c00 */
[----:B------:R-:W5:Y:S01]  /*02d0*/  LDG.E.128 R24, desc[UR16][R2.64+0x800] ;  /* 0x0008001002187981 */ /* 0x000f62000c1e1d00 */
[----:B------:R-:W0:Y:S03]  /*02e0*/  LDCU.64 UR18, c[0x0][0x438] ;  /* 0x00008700ff1277ac */ /* 0x000e260008000a00 */
[----:B------:R3:W5:Y:S01]  /*02f0*/  LDG.E.128 R20, desc[UR16][R2.64+0x1000] ;  /* 0x0010001002147981 */ /* 0x000762000c1e1d00 */
[----:B------:R-:W-:Y:S01]  /*0300*/  UISETP.NE.AND.EX UP0, UPT, UR5, URZ, UPT, UP0 ;  /* 0x000000ff0500728c */ /* 0x000fe2000bf05300 */
[----:B------:R-:W0:Y:S01]  /*0310*/  LDCU.64 UR26, c[0x0][0x380] ;  /* 0x00007000ff1a77ac */ /* 0x000e220008000a00 */
[----:B------:R-:W-:Y:S01]  /*0320*/  UMOV UR6, UR8 ;  /* 0x0000000800067c82 */ /* 0x000fe20008000000 */
[----:B--234-:R-:W-:-:S08]  /*0330*/  CS2R R2, SRZ ;  /* 0x0000000000027805 */ /* 0x01cfd0000001ff00 */
.L_x_1596:
[----:B------:R-:W-:Y:S01]  /*0340*/  UIMAD UR4, UR6, UR20, URZ ;  /* 0x00000014060472a4 */ /* 0x000fe2000f8e02ff */
[----:B0-234-:R-:W2:Y:S01]  /*0350*/  LDC.64 R36, c[0x0][0x428] ;  /* 0x00010a00ff247b82 */ /* 0x01dea20000000a00 */
[----:B-1----:R-:W-:Y:S02]  /*0360*/  UIMAD.WIDE UR10, UR6, 0x4, UR14 ;  /* 0x00000004060a78a5 */ /* 0x002fe4000f8e020e */
[----:B------:R-:W-:-:S04]  /*0370*/  USHF.R.S32.HI UR5, URZ, 0x1f, UR4 ;  /* 0x0000001fff057899 */ /* 0x000fc80008011404 */
[----:B------:R-:W-:Y:S01]  /*0380*/  ULEA.HI UR5, UR5, UR4, URZ, 0x2 ;  /* 0x0000000405057291 */ /* 0x000fe2000f8f10ff */
[----:B------:R-:W1:Y:S01]  /*0390*/  LDC.64 R38, c[0x0][0x3a8] ;  /* 0x0000ea00ff267b82 */ /* 0x000e620000000a00 */
[----:B------:R-:W-:Y:S02]  /*03a0*/  MOV R50, UR10 ;  /* 0x0000000a00327c02 */ /* 0x000fe40008000f00 */
[----:B------:R-:W-:Y:S02]  /*03b0*/  MOV R51, UR11 ;  /* 0x0000000b00337c02 */ /* 0x000fe40008000f00 */
[----:B------:R-:W-:-:S03]  /*03c0*/  MOV R77, UR5 ;  /* 0x00000005004d7c02 */ /* 0x000fc60008000f00 */
[----:B------:R3:W4:Y:S01]  /*03d0*/  LDG.E R0, desc[UR16][R50.64] ;  /* 0x0000001032007981 */ /* 0x000722000c1e1900 */
[----:B------:R-:W-:Y:S01]  /*03e0*/  LEA.HI.SX32 R77, R77, R74, 0x1e ;  /* 0x0000004a4d4d7211 */ /* 0x000fe200078ff2ff */
[----:B------:R-:W-:-:S03]  /*03f0*/  UIMAD.WIDE UR4, UR6, 0x4, UR12 ;  /* 0x00000004060478a5 */ /* 0x000fc6000f8e020c */
[C---:B------:R-:W-:Y:S02]  /*0400*/  IADD3 R78, PT, PT, R77.reuse, 0x80, RZ ;  /* 0x000000804d4e7810 */ /* 0x040fe40007ffe0ff */
[C---:B------:R-:W-:Y:S01]  /*0410*/  IADD3 R79, PT, PT, R77.reuse, 0x100, RZ ;  /* 0x000001004d4f7810 */ /* 0x040fe20007ffe0ff */
[----:B--2---:R-:W-:-:S04]  /*0420*/  IMAD.WIDE.U32 R48, R77, 0x8, R36 ;  /* 0x000000084d307825 */ /* 0x004fc800078e0024 */
[----:B------:R-:W-:-:S04]  /*0430*/  IMAD.WIDE.U32 R46, R78, 0x8, R36 ;  /* 0x000000084e2e7825 */ /* 0x000fc800078e0024 */
[--C-:B-1----:R-:W-:Y:S01]  /*0440*/  IMAD.WIDE.U32 R32, R77, 0x8, R38.reuse ;  /* 0x000000084d207825 */ /* 0x102fe200078e0026 */
[----:B---3--:R-:W-:Y:S01]  /*0450*/  MOV R50, UR4 ;  /* 0x0000000400327c02 */ /* 0x008fe20008000f00 */
[----:B------:R-:W2:Y:S02]  /*0460*/  LDG.E.64 R48, desc[UR16][R48.64] ;  /* 0x0000001030307981 */ /* 0x000ea4000c1e1b00 */
[--C-:B------:R-:W-:Y:S01]  /*0470*/  IMAD.WIDE.U32 R34, R78, 0x8, R38.reuse ;  /* 0x000000084e227825 */ /* 0x100fe200078e0026 */
[----:B------:R-:W-:Y:S01]  /*0480*/  MOV R51, UR5 ;  /* 0x0000000500337c02 */ /* 0x000fe20008000f00 */
[----:B------:R-:W3:Y:S01]  /*0490*/  LDG.E.64 R46, desc[UR16][R46.64] ;  /* 0x000000102e2e7981 */ /* 0x000ee2000c1e1b00 */
[----:B------:R-:W-:Y:S01]  /*04a0*/  ISETP.NE.AND P1, PT, RZ, UR9, PT ;  /* 0x00000009ff007c0c */ /* 0x000fe2000bf25270 */
[C---:B------:R-:W-:Y:S01]  /*04b0*/  IMAD.WIDE.U32 R38, R79.reuse, 0x8, R38 ;  /* 0x000000084f267825 */ /* 0x040fe200078e0026 */
[----:B------:R-:W1:Y:S01]  /*04c0*/  @UP0 LDCU.64 UR4, c[0x0][0x3e0] ;  /* 0x00007c00ff0407ac */ /* 0x000e620008000a00 */
[----:B------:R-:W3:Y:S04]  /*04d0*/  LDG.E.64 R32, desc[UR16][R32.64] ;  /* 0x0000001020207981 */ /* 0x000ee8000c1e1b00 */
[----:B------:R-:W3:Y:S04]  /*04e0*/  LDG.E.64 R34, desc[UR16][R34.64] ;  /* 0x0000001022227981 */ /* 0x000ee8000c1e1b00 */
[----:B------:R-:W3:Y:S04]  /*04f0*/  LDG.E.64 R38, desc[UR16][R38.64] ;  /* 0x0000001026267981 */ /* 0x000ee8000c1e1b00 */
[----:B------:R-:W3:Y:S01]  /*0500*/  LDG.E R50, desc[UR16][R50.64] ;  /* 0x0000001032327981 */ /* 0x000ee2000c1e1900 */
[----:B------:R-:W-:-:S06]  /*0510*/  IMAD.WIDE.U32 R36, R79, 0x8, R36 ;  /* 0x000000084f247825 */ /* 0x000fcc00078e0024 */
[----:B------:R-:W3:Y:S01]  /*0520*/  LDG.E.64 R36, desc[UR16][R36.64] ;  /* 0x0000001024247981 */ /* 0x000ee2000c1e1b00 */
[----:B------:R-:W-:Y:S01]  /*0530*/  PLOP3.LUT P3, PT, PT, PT, UP0, 0x80, 0x8 ;  /* 0x000000000008781c */ /* 0x000fe20003f6f008 */
[----:B-1----:R-:W-:Y:S01]  /*0540*/  @UP0 UIMAD.WIDE UR4, UR6, 0x2, UR4 ;  /* 0x00000002060408a5 */ /* 0x002fe2000f8e0204 */
[----:B------:R-:W1:Y:S01]  /*0550*/  S2UR UR7, SR_CgaCtaId ;  /* 0x00000000000779c3 */ /* 0x000e620000008800 */
[----:B------:R-:W-:Y:S02]  /*0560*/  ISETP.NE.AND P2, PT, R76, RZ, PT ;  /* 0x000000ff4c00720c */ /* 0x000fe40003f45270 */
[----:B------:R-:W-:Y:S02]  /*0570*/  PLOP3.LUT P4, PT, PT, PT, UP2, 0x80, 0x8 ;  /* 0x000000000008781c */ /* 0x000fe40003f8f028 */
[----:B------:R-:W-:-:S09]  /*0580*/  PLOP3.LUT P0, PT, PT, PT, PT, 0x80, 0x8 ;  /* 0x000000000008781c */ /* 0x000fd20003f0f070 */
[----:B------:R-:W-:Y:S02]  /*0590*/  @!P2 PLOP3.LUT P0, PT, P4, PT, PT, 0x80, 0x8 ;  /* 0x000000000008a81c */ /* 0x000fe4000270f070 */
[----:B----4-:R-:W-:Y:S02]  /*05a0*/  R2UR UR10, R0 ;  /* 0x00000000000a72ca */ /* 0x010fe400000e0000 */
[----:B--2---:R-:W-:Y:S02]  /*05b0*/  MOV R52, R48 ;  /* 0x0000003000347202 */ /* 0x004fe40000000f00 */
[----:B------:R-:W-:Y:S02]  /*05c0*/  SHF.R.U64 R90, R48, 0x10, R49 ;  /* 0x00000010305a7819 */ /* 0x000fe40000001231 */
[----:B---3--:R-:W-:Y:S02]  /*05d0*/  MOV R81, R46 ;  /* 0x0000002e00517202 */ /* 0x008fe40000000f00 */
[----:B------:R-:W-:-:S02]  /*05e0*/  SHF.R.U64 R80, R46, 0x10, R47 ;  /* 0x000000102e507819 */ /* 0x000fc4000000122f */
[--C-:B------:R-:W-:Y:S02]  /*05f0*/  SHF.R.U64 R70, R32, 0x10, R33.reuse ;  /* 0x0000001020467819 */ /* 0x100fe40000001221 */
[----:B------:R-:W-:Y:S02]  /*0600*/  SHF.R.U32.HI R68, RZ, 0x10, R33 ;  /* 0x00000010ff447819 */ /* 0x000fe40000011621 */
[--C-:B------:R-:W-:Y:S02]  /*0610*/  SHF.R.U64 R62, R34, 0x10, R35.reuse ;  /* 0x00000010223e7819 */ /* 0x100fe40000001223 */
[----:B------:R-:W-:Y:S02]  /*0620*/  SHF.R.U32.HI R54, RZ, 0x10, R35 ;  /* 0x00000010ff367819 */ /* 0x000fe40000011623 */
[--C-:B------:R-:W-:Y:S02]  /*0630*/  SHF.R.U64 R48, R38, 0x10, R39.reuse ;  /* 0x0000001026307819 */ /* 0x100fe40000001227 */
[----:B------:R-:W-:-:S02]  /*0640*/  SHF.R.U32.HI R46, RZ, 0x10, R39 ;  /* 0x00000010ff2e7819 */ /* 0x000fc40000011627 */
[----:B------:R-:W-:Y:S02]  /*0650*/  SHF.L.U32 R53, R35, 0x10, RZ ;  /* 0x0000001023357819 */ /* 0x000fe400000006ff */
[----:B------:R-:W-:Y:S02]  /*0660*/  MOV R83, R47 ;  /* 0x0000002f00537202 */ /* 0x000fe40000000f00 */
[----:B------:R-:W-:Y:S02]  /*0670*/  SHF.R.U32.HI R82, RZ, 0x10, R47 ;  /* 0x00000010ff527819 */ /* 0x000fe4000001162f */
[----:B------:R-:W-:Y:S02]  /*0680*/  FSEL R35, R50, RZ, !P1 ;  /* 0x000000ff32237208 */ /* 0x000fe40004800000 */
[----:B------:R-:W-:Y:S02]  /*0690*/  SHF.L.U32 R32, R32, 0x10, RZ ;  /* 0x0000001020207819 */ /* 0x000fe400000006ff */
        /* <DEDUP_REMOVED lines=23> */
[----:B------:R-:W-:Y:S02]  /*0810*/  MOV R0, R49 ;  /* 0x0000003100007202 */ /* 0x000fe40000000f00 */
[----:B------:R-:W-:Y:S01]  /*0820*/  SHF.L.U32 R90, R90, 0x10, RZ ;  /* 0x000000105a5a7819 */ /* 0x000fe200000006ff */
[----:B-----5:R-:W-:Y:S01]  /*0830*/  FMUL.FTZ R75, R28, R35 ;  /* 0x000000231c4b7220 */ /* 0x020fe20000410000 */
[----:B------:R-:W-:Y:S01]  /*0840*/  SHF.L.U32 R39, R0, 0x10, RZ ;  /* 0x0000001000277819 */ /* 0x000fe200000006ff */
[----:B------:R-:W-:Y:S01]  /*0850*/  FMUL.FTZ R0, R32, UR10 ;  /* 0x0000000a20007c20 */ /* 0x000fe20008410000 */
[----:B------:R-:W-:Y:S01]  /*0860*/  SHF.R.U32.HI R49, RZ, 0x10, R49 ;  /* 0x00000010ff317819 */ /* 0x000fe20000011631 */
[----:B------:R-:W-:Y:S01]  /*0870*/  FMUL.FTZ R73, R29, R90 ;  /* 0x0000005a1d497220 */ /* 0x000fe20000410000 */
[----:B------:R-:W-:Y:S01]  /*0880*/  FADD.FTZ R32, RZ, R75 ;  /* 0x0000004bff207221 */ /* 0x000fe20000010000 */
[----:B------:R-:W-:Y:S01]  /*0890*/  FMUL.FTZ R71, R30, R39 ;  /* 0x000000271e477220 */ /* 0x000fe20000410000 */
[----:B------:R-:W-:-:S02]  /*08a0*/  SHF.L.U32 R38, R49, 0x10, RZ ;  /* 0x0000001031267819 */ /* 0x000fc400000006ff */
[----:B------:R-:W-:Y:S01]  /*08b0*/  FADD.FTZ R32, R73, R32 ;  /* 0x0000002049207221 */ /* 0x000fe20000010000 */
[----:B------:R-:W-:Y:S01]  /*08c0*/  SHF.L.U32 R81, R81, 0x10, RZ ;  /* 0x0000001051517819 */ /* 0x000fe200000006ff */
[----:B------:R-:W-:Y:S01]  /*08d0*/  FMUL.FTZ R72, R33, UR10 ;  /* 0x0000000a21487c20 */ /* 0x000fe20008410000 */
[----:B------:R-:W-:Y:S01]  /*08e0*/  FMUL.FTZ R69, R31, R38 ;  /* 0x000000261f457220 */ /* 0x000fe20000410000 */
[----:B------:R-:W-:Y:S01]  /*08f0*/  FADD.FTZ R32, R71, R32 ;  /* 0x0000002047207221 */ /* 0x000fe20000010000 */
[----:B------:R-:W-:Y:S01]  /*0900*/  FMUL.FTZ R70, R70, UR10 ;  /* 0x0000000a46467c20 */ /* 0x000fe20008410000 */
[----:B------:R-:W-:Y:S01]  /*0910*/  FFMA.FTZ R33, R0, R75, RZ ;  /* 0x0000004b00217223 */ /* 0x000fe200000100ff */
[----:B------:R-:W-:Y:S01]  /*0920*/  SHF.L.U32 R80, R80, 0x10, RZ ;  /* 0x0000001050507819 */ /* 0x000fe200000006ff */
[----:B------:R-:W-:Y:S01]  /*0930*/  FMUL.FTZ R67, R24, R81 ;  /* 0x0000005118437220 */ /* 0x000fe20000410000 */
[----:B------:R-:W-:Y:S01]  /*0940*/  FADD.FTZ R32, R69, R32 ;  /* 0x0000002045207221 */ /* 0x000fe20000010000 */
[----:B------:R-:W-:Y:S01]  /*0950*/  FFMA.FTZ R33, R70, R73, R33 ;  /* 0x0000004946217223 */ /* 0x000fe20000010021 */
[----:B------:R-:W-:Y:S01]  /*0960*/  SHF.L.U32 R83, R83, 0x10, RZ ;  /* 0x0000001053537819 */ /* 0x000fe200000006ff */
[----:B------:R-:W-:Y:S01]  /*0970*/  FMUL.FTZ R65, R25, R80 ;  /* 0x0000005019417220 */ /* 0x000fe20000410000 */
[--C-:B------:R-:W-:Y:S01]  /*0980*/  SHF.R.U64 R85, R36, 0x10, R37.reuse ;  /* 0x0000001024557819 */ /* 0x100fe20000001225 */
[----:B------:R-:W-:Y:S01]  /*0990*/  FADD.FTZ R32, R67, R32 ;  /* 0x0000002043207221 */ /* 0x000fe20000010000 */
[----:B------:R-:W-:Y:S01]  /*09a0*/  MOV R86, R37 ;  /* 0x0000002500567202 */ /* 0x000fe20000000f00 */
[----:B------:R-:W-:Y:S01]  /*09b0*/  FMUL.FTZ R68, R68, UR10 ;  /* 0x0000000a44447c20 */ /* 0x000fe20008410000 */
[----:B------:R-:W-:Y:S01]  /*09c0*/  SHF.R.U32.HI R87, RZ, 0x10, R37 ;  /* 0x00000010ff577819 */ /* 0x000fe20000011625 */
[----:B------:R-:W-:Y:S01]  /*09d0*/  FFMA.FTZ R37, R72, R71, R33 ;  /* 0x0000004748257223 */ /* 0x000fe20000010021 */
[----:B------:R-:W-:Y:S01]  /*09e0*/  MOV R84, R36 ;  /* 0x0000002400547202 */ /* 0x000fe20000000f00 */
        /* <DEDUP_REMOVED lines=21> */
[----:B------:R-:W-:Y:S01]  /*0b40*/  FADD.FTZ R37, R32, R51 ;  /* 0x0000003320257221 */ /* 0x000fe20000010000 */
[----:B------:R-:W-:Y:S01]  /*0b50*/  FMUL.FTZ R52, R22, R86 ;  /* 0x0000005616347220 */ /* 0x000fe20000410000 */
        /* <DEDUP_REMOVED lines=9> */
[----:B------:R-:W-:-:S03]  /*0bf0*/  FMUL.FTZ R46, R46, UR10 ;  /* 0x0000000a2e2e7c20 */ /* 0x000fc60008410000 */
[----:B------:R-:W-:-:S04]  /*0c00*/  FFMA.FTZ R33, R47, R52, R32 ;  /* 0x000000342f217223 */ /* 0x000fc80000010020 */
[----:B------:R-:W-:-:S05]  /*0c10*/  FFMA.FTZ R33, R46, R49, R33 ;  /* 0x000000312e217223 */ /* 0x000fca0000010021 */
[----:B------:R-:W2:Y:S04]  /*0c20*/  SHFL.DOWN PT, R32, R33, 0x10, 0x1f ;  /* 0x0a001f0021207f89 */ /* 0x000ea800000e0000 */
[----:B------:R-:W3:Y:S01]  /*0c30*/  SHFL.DOWN PT, R37, R34, 0x10, 0x1f ;  /* 0x0a001f0022257f89 */ /* 0x000ee200000e0000 */
[----:B--2---:R-:W-:Y:S01]  /*0c40*/  FADD.FTZ R36, R33, R32 ;  /* 0x0000002021247221 */ /* 0x004fe20000010000 */
[----:B------:R-:W-:Y:S02]  /*0c50*/  MOV R32, UR4 ;  /* 0x0000000400207c02 */ /* 0x000fe40008000f00 */
[----:B------:R-:W-:Y:S01]  /*0c60*/  MOV R33, UR5 ;  /* 0x0000000500217c02 */ /* 0x000fe20008000f00 */
[----:B---3--:R-:W-:-:S04]  /*0c70*/  FADD.FTZ R37, R34, R37 ;  /* 0x0000002522257221 */ /* 0x008fc80000010000 */
[----:B------:R2:W3:Y:S04]  /*0c80*/  @P3 LDG.E.U16 R34, desc[UR16][R32.64] ;  /* 0x0000001020223981 */ /* 0x0004e8000c1e1500 */
[----:B------:R-:W4:Y:S04]  /*0c90*/  SHFL.DOWN PT, R88, R37, 0x8, 0x1f ;  /* 0x09001f0025587f89 */ /* 0x000f2800000e0000 */
[----:B------:R-:W0:Y:S01]  /*0ca0*/  SHFL.DOWN PT, R89, R36, 0x8, 0x1f ;  /* 0x09001f0024597f89 */ /* 0x000e2200000e0000 */
[----:B------:R-:W-:Y:S02]  /*0cb0*/  UMOV UR4, 0x400 ;  /* 0x0000040000047882 */ /* 0x000fe40000000000 */
[----:B-1----:R-:W-:Y:S01]  /*0cc0*/  ULEA UR4, UR7, UR4, 0x18 ;  /* 0x0000000407047291 */ /* 0x002fe2000f8ec0ff */
[----:B----4-:R-:W-:Y:S01]  /*0cd0*/  FADD.FTZ R88, R37, R88 ;  /* 0x0000005825587221 */ /* 0x010fe20000010000 */
[----:B0-----:R-:W-:-:S04]  /*0ce0*/  FADD.FTZ R89, R36, R89 ;  /* 0x0000005924597221 */ /* 0x001fc80000010000 */
[----:B------:R-:W0:Y:S04]  /*0cf0*/  SHFL.DOWN PT, R91, R88, 0x4, 0x1f ;  /* 0x08801f00585b7f89 */ /* 0x000e2800000e0000 */
[----:B------:R-:W1:Y:S01]  /*0d00*/  SHFL.DOWN PT, R36, R89, 0x4, 0x1f ;  /* 0x08801f0059247f89 */ /* 0x000e6200000e0000 */
[----:B------:R-:W-:Y:S02]  /*0d10*/  UIADD3 UR7, UPT, UPT, UR4, 0x1820, URZ ;  /* 0x0000182004077890 */ /* 0x000fe4000fffe0ff */
[----:B------:R-:W-:-:S04]  /*0d20*/  MOV R37, UR4 ;  /* 0x0000000400257c02 */ /* 0x000fc80008000f00 */
[----:B--2---:R-:W-:Y:S02]  /*0d30*/  @!P2 MOV R32, UR7 ;  /* 0x000000070020ac02 */ /* 0x004fe40008000f00 */
[----:B------:R-:W-:Y:S02]  /*0d40*/  @!P0 IADD3 R32, PT, PT, R37, 0x1800, RZ ;  /* 0x0000180025208810 */ /* 0x000fe40007ffe0ff */
[----:B------:R-:W2:Y:S01]  /*0d50*/  @!P2 S2R R37, SR_TID.X ;  /* 0x000000000025a919 */ /* 0x000ea20000002100 */
[----:B0-----:R-:W-:Y:S01]  /*0d60*/  FADD.FTZ R88, R88, R91 ;  /* 0x0000005b58587221 */ /* 0x001fe20000010000 */
[----:B-1----:R-:W-:-:S04]  /*0d70*/  FADD.FTZ R36, R89, R36 ;  /* 0x0000002459247221 */ /* 0x002fc80000010000 */
[----:B------:R-:W0:Y:S04]  /*0d80*/  SHFL.DOWN PT, R91, R88, 0x2, 0x1f ;  /* 0x08401f00585b7f89 */ /* 0x000e2800000e0000 */
[----:B------:R-:W1:Y:S01]  /*0d90*/  SHFL.DOWN PT, R33, R36, 0x2, 0x1f ;  /* 0x08401f0024217f89 */ /* 0x000e6200000e0000 */
[----:B--2---:R-:W-:-:S04]  /*0da0*/  @!P2 SHF.R.U32.HI R37, RZ, 0x2, R37 ;  /* 0x00000002ff25a819 */ /* 0x004fc80000011625 */
[----:B------:R-:W-:Y:S01]  /*0db0*/  @!P2 LOP3.LUT R37, R37, 0x18, RZ, 0xc0, !PT ;  /* 0x000000182525a812 */ /* 0x000fe200078ec0ff */
[----:B0-----:R-:W-:Y:S01]  /*0dc0*/  FADD.FTZ R91, R88, R91 ;  /* 0x0000005b585b7221 */ /* 0x001fe20000010000 */
[----:B-1----:R-:W-:Y:S02]  /*0dd0*/  FADD.FTZ R33, R36, R33 ;  /* 0x0000002124217221 */ /* 0x002fe40000010000 */
[----:B------:R-:W-:Y:S02]  /*0de0*/  @!P2 IADD3 R89, PT, PT, R37, R32, RZ ;  /* 0x000000202559a210 */ /* 0x000fe40007ffe0ff */
[----:B------:R-:W0:Y:S04]  /*0df0*/  SHFL.DOWN PT, R32, R91, 0x1, 0x1f ;  /* 0x08201f005b207f89 */ /* 0x000e2800000e0000 */
[----:B------:R-:W1:Y:S01]  /*0e00*/  SHFL.DOWN PT, R88, R33, 0x1, 0x1f ;  /* 0x08201f0021587f89 */ /* 0x000e6200000e0000 */
[----:B------:R-:W-:-:S04]  /*0e10*/  ISETP.NE.U32.AND P0, PT, RZ, UR18, PT ;  /* 0x00000012ff007c0c */ /* 0x000fc8000bf05070 */
[----:B------:R-:W-:-:S13]  /*0e20*/  ISETP.NE.AND.EX P0, PT, RZ, UR19, PT, P0 ;  /* 0x00000013ff007c0c */ /* 0x000fda000bf05300 */
[----:B------:R-:W2:Y:S01]  /*0e30*/  @P0 LDC.64 R36, c[0x0][0x438] ;  /* 0x00010e00ff240b82 */ /* 0x000ea20000000a00 */
[----:B0-----:R-:W-:Y:S01]  /*0e40*/  FADD.FTZ R32, R91, R32 ;  /* 0x000000205b207221 */ /* 0x001fe20000010000 */
[----:B-1----:R-:W-:-:S05]  /*0e50*/  FADD.FTZ R33, R33, R88 ;  /* 0x0000005821217221 */ /* 0x002fca0000010000 */
[----:B------:R0:W-:Y:S02]  /*0e60*/  @!P2 STS.64 [R89], R32 ;  /* 0x000000205900a388 */ /* 0x0001e40000000a00 */
[----:B0-----:R-:W0:Y:S01]  /*0e70*/  @P0 LDC.64 R88, c[0x0][0x438] ;  /* 0x00010e00ff580b82 */ /* 0x001e220000000a00 */
[----:B--2---:R-:W-:-:S05]  /*0e80*/  @P0 IMAD.WIDE.U32 R36, R78, 0x8, R36 ;  /* 0x000000084e240825 */ /* 0x004fca00078e0024 */
[----:B------:R1:W5:Y:S02]  /*0e90*/  @P0 LDG.E.64 R58, desc[UR16][R36.64] ;  /* 0x00000010243a0981 */ /* 0x000364000c1e1b00 */
[----:B-1----:R-:W1:Y:S01]  /*0ea0*/  LDC.64 R36, c[0x0][0x3b0] ;  /* 0x0000ec00ff247b82 */ /* 0x002e620000000a00 */
[----:B0-----:R-:W-:-:S07]  /*0eb0*/  @P0 IMAD.WIDE.U32 R92, R77, 0x8, R88 ;  /* 0x000000084d5c0825 */ /* 0x001fce00078e0058 */
[----:B------:R-:W0:Y:S01]  /*0ec0*/  @P0 LDC.64 R88, c[0x0][0x438] ;  /* 0x00010e00ff580b82 */ /* 0x000e220000000a00 */
[----:B------:R0:W5:Y:S02]  /*0ed0*/  @P0 LDG.E.64 R56, desc[UR16][R92.64] ;  /* 0x000000105c380981 */ /* 0x000164000c1e1b00 */
[----:B0-----:R-:W-:-:S04]  /*0ee0*/  @P0 IMAD.WIDE.U32 R92, R79, 0x8, R88 ;  /* 0x000000084f5c0825 */ /* 0x001fc800078e0058 */
[--C-:B-1----:R-:W-:Y:S01]  /*0ef0*/  IMAD.WIDE.U32 R88, R77, 0x4, R36.reuse ;  /* 0x000000044d587825 */ /* 0x102fe200078e0024 */
[----:B------:R0:W5:Y:S05]  /*0f00*/  @P0 LDG.E.64 R60, desc[UR16][R92.64] ;  /* 0x000000105c3c0981 */ /* 0x00016a000c1e1b00 */
[----:B------:R-:W5:Y:S01]  /*0f10*/  LDG.E R89, desc[UR16][R88.64] ;  /* 0x0000001058597981 */ /* 0x000f62000c1e1900 */
[----:B0-----:R-:W-:-:S04]  /*0f20*/  IMAD.WIDE.U32 R92, R78, 0x4, R36 ;  /* 0x000000044e5c7825 */ /* 0x001fc800078e0024 */
        /* <DEDUP_REMOVED lines=12> */
[----:B---3--:R-:W-:Y:S01]  /*0ff0*/  @P3 R2UR UR5, R34 ;  /* 0x00000000220532ca */ /* 0x008fe200000e0000 */
[----:B------:R-:W-:Y:S06]  /*1000*/  BAR.SYNC.DEFER_BLOCKING 0x0 ;  /* 0x0000000000007b1d */ /* 0x000fec0000010000 */
[----:B------:R-:W0:Y:S01]  /*1010*/  LDS.128 R32, [UR7] ;  /* 0x00000007ff207984 */ /* 0x000e220008000c00 */
[----:B------:R-:W-:-:S02]  /*1020*/  UIADD3 UR7, UPT, UPT, UR4, 0x1830, URZ ;  /* 0x0000183004077890 */ /* 0x000fc4000fffe0ff */
[----:B------:R-:W-:Y:S01]  /*1030*/  @!UP2 UIADD3 UR7, UPT, UPT, UR4, 0x1810, URZ ;  /* 0x000018100407a890 */ /* 0x000fe2000fffe0ff */
[----:B0-----:R-:W-:-:S04]  /*1040*/  FADD.FTZ R36, RZ, R33 ;  /* 0x00000021ff247221 */ /* 0x001fc80000010000 */
        /* <DEDUP_REMOVED lines=55> */
[--C-:B------:R-:W-:Y:S01]  /*13c0*/  FFMA.FTZ R70, R70, UR7, R33.reuse ;  /* 0x0000000746467c23 */ /* 0x100fe20008010021 */
[----:B------:R-:W-:Y:S01]  /*13d0*/  FMUL.FTZ R53, R53, UR10 ;  /* 0x0000000a35357c20 */ /* 0x000fe20008410000 */
[----:B------:R-:W-:Y:S01]  /*13e0*/  FSEL R0, R0, RZ, P0 ;  /* 0x000000ff00007208 */ /* 0x000fe20000000000 */
[----:B------:R-:W-:Y:S01]  /*13f0*/  FADD.FTZ R48, R51, -R48 ;  /* 0x8000003033307221 */ /* 0x000fe20000010000 */
[----:B------:R-:W-:Y:S01]  /*1400*/  LOP3.LUT P0, RZ, R89, 0xff0000, RZ, 0xc0, !PT ;  /* 0x00ff000059ff7812 */ /* 0x000fe2000780c0ff */
[--C-:B------:R-:W-:Y:S01]  /*1410*/  FFMA.FTZ R37, R47, UR7, R33.reuse ;  /* 0x000000072f257c23 */ /* 0x100fe20008010021 */
[----:B------:R-:W-:Y:S01]  /*1420*/  FADD.FTZ R68, R69, -R68 ;  /* 0x8000004445447221 */ /* 0x000fe20000010000 */
[----:B------:R-:W-:Y:S01]  /*1430*/  FMUL.FTZ R64, R64, UR24 ;  /* 0x0000001840407c20 */ /* 0x000fe20008410000 */
[----:B------:R-:W-:Y:S01]  /*1440*/  FSEL R35, R72, RZ, P0 ;  /* 0x000000ff48237208 */ /* 0x000fe20000000000 */
[----:B------:R-:W-:Y:S01]  /*1450*/  FADD.FTZ R70, R73, -R70 ;  /* 0x8000004649467221 */ /* 0x000fe20000010000 */
[----:B------:R-:W-:Y:S01]  /*1460*/  LOP3.LUT P0, RZ, R88, 0xff, RZ, 0xc0, !PT ;  /* 0x000000ff58ff7812 */ /* 0x000fe2000780c0ff */
[--C-:B------:R-:W-:Y:S01]  /*1470*/  FFMA.FTZ R54, R54, UR7, R33.reuse ;  /* 0x0000000736367c23 */ /* 0x100fe20008010021 */
[----:B------:R-:W-:Y:S01]  /*1480*/  FMUL.FTZ R53, R53, UR4 ;  /* 0x0000000435357c20 */ /* 0x000fe20008410000 */
[----:B------:R-:W-:Y:S01]  /*1490*/  FFMA.FTZ R62, R62, UR7, R33 ;  /* 0x000000073e3e7c23 */ /* 0x000fe20008010021 */
[----:B------:R-:W-:Y:S01]  /*14a0*/  FMUL.FTZ R48, R48, UR10 ;  /* 0x0000000a30307c20 */ /* 0x000fe20008410000 */
[----:B------:R-:W-:Y:S01]  /*14b0*/  FADD.FTZ R37, R52, -R37 ;  /* 0x8000002534257221 */ /* 0x000fe20000010000 */
[----:B------:R-:W-:Y:S01]  /*14c0*/  FMUL.FTZ R68, R68, UR10 ;  /* 0x0000000a44447c20 */ /* 0x000fe20008410000 */
[--C-:B------:R-:W-:Y:S01]  /*14d0*/  FFMA.FTZ R46, R46, UR7, R33.reuse ;  /* 0x000000072e2e7c23 */ /* 0x100fe20008010021 */
[----:B------:R-:W-:Y:S01]  /*14e0*/  FMUL.FTZ R70, R70, UR10 ;  /* 0x0000000a46467c20 */ /* 0x000fe20008410000 */
[----:B------:R-:W-:Y:S01]  /*14f0*/  FSEL R38, R64, RZ, P0 ;  /* 0x000000ff40267208 */ /* 0x000fe20000000000 */
[----:B------:R-:W-:Y:S01]  /*1500*/  FADD.FTZ R54, R63, -R54 ;  /* 0x800000363f367221 */ /* 0x000fe20000010000 */
[----:B------:R-:W-:Y:S01]  /*1510*/  FMUL.FTZ R53, R53, UR24 ;  /* 0x0000001835357c20 */ /* 0x000fe20008410000 */
[----:B------:R-:W-:Y:S01]  /*1520*/  FADD.FTZ R62, R65, -R62 ;  /* 0x8000003e413e7221 */ /* 0x000fe20000010000 */
[----:B------:R-:W-:Y:S01]  /*1530*/  LOP3.LUT P0, RZ, R88, 0xff0000, RZ, 0xc0, !PT ;  /* 0x00ff000058ff7812 */ /* 0x000fe2000780c0ff */
[----:B------:R-:W-:Y:S01]  /*1540*/  FMUL.FTZ R48, R48, UR4 ;  /* 0x0000000430307c20 */ /* 0x000fe20008410000 */
[----:B------:R-:W-:Y:S01]  /*1550*/  FMUL.FTZ R37, R37, UR10 ;  /* 0x0000000a25257c20 */ /* 0x000fe20008410000 */
[----:B------:R-:W-:Y:S01]  /*1560*/  FMUL.FTZ R68, R68, UR4 ;  /* 0x0000000444447c20 */ /* 0x000fe20008410000 */
[----:B------:R-:W-:Y:S01]  /*1570*/  FADD.FTZ R46, R49, -R46 ;  /* 0x8000002e312e7221 */ /* 0x000fe20000010000 */
[----:B------:R-:W-:Y:S01]  /*1580*/  FMUL.FTZ R70, R70, UR4 ;  /* 0x0000000446467c20 */ /* 0x000fe20008410000 */
[----:B------:R-:W-:Y:S01]  /*1590*/  FMUL.FTZ R54, R54, UR10 ;  /* 0x0000000a36367c20 */ /* 0x000fe20008410000 */
[----:B------:R-:W-:Y:S01]  /*15a0*/  FMUL.FTZ R62, R62, UR10 ;  /* 0x0000000a3e3e7c20 */ /* 0x000fe20008410000 */
[----:B------:R-:W-:Y:S01]  /*15b0*/  FFMA.FTZ R50, R50, UR7, R33 ;  /* 0x0000000732327c23 */ /* 0x000fe20008010021 */
[----:B------:R-:W-:Y:S01]  /*15c0*/  FSEL R53, R53, RZ, P0 ;  /* 0x000000ff35357208 */ /* 0x000fe20000000000 */
[----:B------:R-:W-:Y:S01]  /*15d0*/  FMUL.FTZ R48, R48, UR24 ;  /* 0x0000001830307c20 */ /* 0x000fe20008410000 */
[----:B------:R-:W-:Y:S01]  /*15e0*/  LOP3.LUT P0, RZ, R91, 0xff00, RZ, 0xc0, !PT ;  /* 0x0000ff005bff7812 */ /* 0x000fe2000780c0ff */
[----:B------:R-:W-:Y:S01]  /*15f0*/  FMUL.FTZ R37, R37, UR4 ;  /* 0x0000000425257c20 */ /* 0x000fe20008410000 */
[----:B------:R-:W-:Y:S01]  /*1600*/  FMUL.FTZ R68, R68, UR24 ;  /* 0x0000001844447c20 */ /* 0x000fe20008410000 */
[----:B------:R-:W-:Y:S01]  /*1610*/  FMUL.FTZ R46, R46, UR10 ;  /* 0x0000000a2e2e7c20 */ /* 0x000fe20008410000 */
[----:B------:R-:W-:Y:S01]  /*1620*/  FMUL.FTZ R70, R70, UR24 ;  /* 0x0000001846467c20 */ /* 0x000fe20008410000 */
[C---:B------:R-:W-:Y:S01]  /*1630*/  ISETP.GE.U32.AND P2, PT, R89.reuse, 0x1000000, PT ;  /* 0x010000005900780c */ /* 0x040fe20003f46070 */
[----:B------:R-:W-:Y:S01]  /*1640*/  FMUL.FTZ R54, R54, UR4 ;  /* 0x0000000436367c20 */ /* 0x000fe20008410000 */
[----:B------:R-:W-:Y:S01]  /*1650*/  LOP3.LUT P1, RZ, R89, 0xff00, RZ, 0xc0, !PT ;  /* 0x0000ff0059ff7812 */ /* 0x000fe2000782c0ff */
[----:B------:R-:W-:Y:S01]  /*1660*/  FMUL.FTZ R62, R62, UR4 ;  /* 0x000000043e3e7c20 */ /* 0x000fe20008410000 */
[----:B------:R-:W-:Y:S01]  /*1670*/  FADD.FTZ R50, R55, -R50 ;  /* 0x8000003237327221 */ /* 0x000fe20000010000 */
[----:B------:R-:W-:Y:S01]  /*1680*/  FSEL R48, R48, RZ, P0 ;  /* 0x000000ff30307208 */ /* 0x000fe20000000000 */
        /* <DEDUP_REMOVED lines=13> */
[----:B------:R-:W-:Y:S01]  /*1760*/  ISETP.GE.U32.AND P0, PT, R91, 0x1000000, PT ;  /* 0x010000005b00780c */ /* 0x000fe20003f06070 */
[----:B------:R-:W-:Y:S01]  /*1770*/  F2F.BF16.F32 R35, R35 ;  /* 0x0000002300237304 */ /* 0x000fe20000202000 */
[----:B------:R-:W-:Y:S01]  /*1780*/  FSEL R54, R54, RZ, P2 ;  /* 0x000000ff36367208 */ /* 0x000fe20001000000 */
[----:B------:R-:W-:Y:S01]  /*1790*/  FMUL.FTZ R50, R50, UR24 ;  /* 0x0000001832327c20 */ /* 0x000fe20008410000 */
[----:B------:R-:W-:-:S02]  /*17a0*/  FSEL R39, R62, RZ, P1 ;  /* 0x000000ff3e277208 */ /* 0x000fc40000800000 */
[----:B------:R-:W-:Y:S02]  /*17b0*/  FSEL R52, R32, RZ, P0 ;  /* 0x000000ff20347208 */ /* 0x000fe40000000000 */
[----:B------:R-:W0:Y:S01]  /*17c0*/  LDC.64 R32, c[0x0][0x468] ;  /* 0x00011a00ff207b82 */ /* 0x000e220000000a00 */
[----:B------:R-:W-:Y:S01]  /*17d0*/  LOP3.LUT P0, RZ, R91, 0xff, RZ, 0xc0, !PT ;  /* 0x000000ff5bff7812 */ /* 0x000fe2000780c0ff */
[----:B------:R-:W1:Y:S03]  /*17e0*/  F2F.BF16.F32 R36, R36 ;  /* 0x0000002400247304 */ /* 0x000e660000202000 */
[----:B------:R-:W-:-:S05]  /*17f0*/  FSEL R50, R50, RZ, P0 ;  /* 0x000000ff32327208 */ /* 0x000fca0000000000 */
[----:B------:R-:W-:Y:S01]  /*1800*/  F2F.BF16.F32 R47, R53 ;  /* 0x00000035002f7304 */ /* 0x000fe20000202000 */
[----:B-1----:R-:W-:-:S07]  /*1810*/  PRMT R55, R35, 0x5410, R36 ;  /* 0x0000541023377816 */ /* 0x002fce0000000024 */
[----:B------:R-:W1:Y:S08]  /*1820*/  F2F.BF16.F32 R54, R54 ;  /* 0x0000003600367304 */ /* 0x000e700000202000 */
[----:B------:R-:W2:Y:S01]  /*1830*/  F2F.BF16.F32 R34, R34 ;  /* 0x0000002200227304 */ /* 0x000ea20000202000 */
[----:B-1----:R-:W-:-:S07]  /*1840*/  PRMT R53, R47, 0x5410, R54 ;  /* 0x000054102f357816 */ /* 0x002fce0000000036 */
[----:B------:R-:W-:Y:S01]  /*1850*/  F2F.BF16.F32 R39, R39 ;  /* 0x0000002700277304 */ /* 0x000fe20000202000 */
[----:B--2---:R-:W-:-:S07]  /*1860*/  IMAD.WIDE.U32 R36, R34, 0x10000, RZ ;  /* 0x0001000022247825 */ /* 0x004fce00078e00ff */
[----:B------:R-:W1:Y:S01]  /*1870*/  F2F.BF16.F32 R48, R48 ;  /* 0x0000003000307304 */ /* 0x000e620000202000 */
[----:B------:R-:W-:-:S07]  /*1880*/  LOP3.LUT R37, R55, R37, RZ, 0xfc, !PT ;  /* 0x0000002537257212 */ /* 0x000fce00078efcff */
[----:B------:R2:W-:Y:S01]  /*1890*/  F2F.BF16.F32 R49, R46 ;  /* 0x0000002e00317304 */ /* 0x0005e20000202000 */
[----:B-1----:R-:W-:-:S07]  /*18a0*/  IMAD.WIDE.U32 R34, R48, 0x10000, RZ ;  /* 0x0001000030227825 */ /* 0x002fce00078e00ff */
[----:B------:R-:W1:Y:S01]  /*18b0*/  F2F.BF16.F32 R52, R52 ;  /* 0x0000003400347304 */ /* 0x000e620000202000 */
[----:B--2---:R-:W-:-:S07]  /*18c0*/  IMAD.WIDE.U32 R46, R39, 0x10000, RZ ;  /* 0x00010000272e7825 */ /* 0x004fce00078e00ff */
[----:B------:R-:W2:Y:S01]  /*18d0*/  F2F.BF16.F32 R38, R38 ;  /* 0x0000002600267304 */ /* 0x000ea20000202000 */
[----:B------:R-:W-:Y:S02]  /*18e0*/  LOP3.LUT R39, R53, R47, RZ, 0xfc, !PT ;  /* 0x0000002f35277212 */ /* 0x000fe400078efcff */
[----:B-1----:R-:W-:-:S05]  /*18f0*/  PRMT R49, R49, 0x5410, R52 ;  /* 0x0000541031317816 */ /* 0x002fca0000000034 */
[----:B------:R-:W1:Y:S01]  /*1900*/  F2F.BF16.F32 R0, R0 ;  /* 0x0000000000007304 */ /* 0x000e620000202000 */
[----:B------:R-:W-:Y:S02]  /*1910*/  LOP3.LUT R49, R49, R35, RZ, 0xfc, !PT ;  /* 0x0000002331317212 */ /* 0x000fe400078efcff */
[----:B--2---:R-:W-:-:S05]  /*1920*/  LOP3.LUT R38, R46, R38, RZ, 0xfc, !PT ;  /* 0x000000262e267212 */ /* 0x004fca00078efcff */
[----:B------:R-:W2:Y:S01]  /*1930*/  F2F.BF16.F32 R51, R50 ;  /* 0x0000003200337304 */ /* 0x000ea20000202000 */
[----:B0-----:R-:W-:Y:S01]  /*1940*/  IMAD.WIDE.U32 R46, R77, 0x8, R32 ;  /* 0x000000084d2e7825 */ /* 0x001fe200078e0020 */
[----:B-1----:R-:W-:-:S05]  /*1950*/  LOP3.LUT R36, R36, R0, RZ, 0xfc, !PT ;  /* 0x0000000024247212 */ /* 0x002fca00078efcff */
[----:B------:R0:W-:Y:S01]  /*1960*/  STG.E.64 desc[UR16][R46.64], R36 ;  /* 0x000000242e007986 */ /* 0x0001e2000c101b10 */
[----:B--2---:R-:W-:Y:S01]  /*1970*/  LOP3.LUT R48, R34, R51, RZ, 0xfc, !PT ;  /* 0x0000003322307212 */ /* 0x004fe200078efcff */
[----:B------:R-:W-:-:S04]  /*1980*/  IMAD.WIDE.U32 R34, R78, 0x8, R32 ;  /* 0x000000084e227825 */ /* 0x000fc800078e0020 */
[----:B------:R-:W-:Y:S01]  /*1990*/  IMAD.WIDE.U32 R32, R79, 0x8, R32 ;  /* 0x000000084f207825 */ /* 0x000fe200078e0020 */
[----:B------:R0:W-:Y:S04]  /*19a0*/  STG.E.64 desc[UR16][R34.64], R38 ;  /* 0x0000002622007986 */ /* 0x0001e8000c101b10 */
[----:B------:R0:W-:Y:S01]  /*19b0*/  STG.E.64 desc[UR16][R32.64], R48 ;  /* 0x0000003020007986 */ /* 0x0001e2000c101b10 */
[----:B------:R-:W-:Y:S05]  /*19c0*/  BRA `(.L_x_1594) ;  /* 0x0000001c00307947 */ /* 0x000fea0003800000 */
.L_x_1593:
[--C-:B------:R-:W-:Y:S01]  /*19d0*/  FFMA.FTZ R0, R0, UR7, R33.reuse ;  /* 0x0000000700007c23 */ /* 0x100fe20008010021 */
[--C-:B------:R-:W-:Y:S01]  /*19e0*/  FFMA.FTZ R72, R72, UR7, R33.reuse ;  /* 0x0000000748487c23 */ /* 0x100fe20008010021 */
[--C-:B------:R-:W-:Y:S01]  /*19f0*/  FFMA.FTZ R50, R50, UR7, R33.reuse ;  /* 0x0000000732327c23 */ /* 0x100fe20008010021 */
[--C-:B------:R-:W-:Y:S01]  /*1a00*/  FFMA.FTZ R68, R68, UR7, R33.reuse ;  /* 0x0000000744447c23 */ /* 0x100fe20008010021 */
[----:B------:R-:W-:Y:S01]  /*1a10*/  FADD.FTZ R0, R75, -R0 ;  /* 0x800000004b007221 */ /* 0x000fe20000010000 */
[----:B------:R-:W-:Y:S01]  /*1a20*/  FADD.FTZ R36, R71, -R72 ;  /* 0x8000004847247221 */ /* 0x000fe20000010000 */
[----:B------:R-:W-:Y:S01]  /*1a30*/  FADD.FTZ R39, R55, -R50 ;  /* 0x8000003237277221 */ /* 0x000fe20000010000 */
[--C-:B------:R-:W-:Y:S01]  /*1a40*/  FFMA.FTZ R50, R46, UR7, R33.reuse ;  /* 0x000000072e327c23 */ /* 0x100fe20008010021 */
[----:B------:R-:W-:Y:S01]  /*1a50*/  FMUL.FTZ R34, R0, UR10 ;  /* 0x0000000a00227c20 */ /* 0x000fe20008410000 */
[----:B------:R-:W-:Y:S01]  /*1a60*/  FMUL.FTZ R36, R36, UR10 ;  /* 0x0000000a24247c20 */ /* 0x000fe20008410000 */
[--C-:B------:R-:W-:Y:S01]  /*1a70*/  FFMA.FTZ R55, R47, UR7, R33.reuse ;  /* 0x000000072f377c23 */ /* 0x100fe20008010021 */
[----:B------:R-:W-:Y:S01]  /*1a80*/  FADD.FTZ R68, R69, -R68 ;  /* 0x8000004445447221 */ /* 0x000fe20000010000 */
[----:B------:R0:W-:Y:S01]  /*1a90*/  F2F.BF16.F32 R71, R34 ;  /* 0x0000002200477304 */ /* 0x0001e20000202000 */
[----:B------:R-:W-:Y:S01]  /*1aa0*/  FFMA.FTZ R70, R70, UR7, R33 ;  /* 0x0000000746467c23 */ /* 0x000fe20008010021 */
[----:B------:R-:W-:Y:S01]  /*1ab0*/  FADD.FTZ R49, R49, -R50 ;  /* 0x8000003231317221 */ /* 0x000fe20000010000 */
[----:B------:R-:W-:Y:S01]  /*1ac0*/  FADD.FTZ R55, R52, -R55 ;  /* 0x8000003734377221 */ /* 0x000fe20000010000 */
[----:B------:R-:W-:Y:S01]  /*1ad0*/  FMUL.FTZ R68, R68, UR10 ;  /* 0x0000000a44447c20 */ /* 0x000fe20008410000 */
[----:B-----5:R-:W-:Y:S01]  /*1ae0*/  LOP3.LUT P0, RZ, R89, 0xff, RZ, 0xc0, !PT ;  /* 0x000000ff59ff7812 */ /* 0x020fe2000780c0ff */
[----:B------:R-:W-:Y:S01]  /*1af0*/  FADD.FTZ R69, R73, -R70 ;  /* 0x8000004649457221 */ /* 0x000fe20000010000 */
[--C-:B------:R-:W-:Y:S01]  /*1b00*/  FFMA.FTZ R64, R64, UR7, R33.reuse ;  /* 0x0000000740407c23 */ /* 0x100fe20008010021 */
[----:B------:R1:W-:Y:S01]  /*1b10*/  F2F.BF16.F32 R32, R36 ;  /* 0x0000002400207304 */ /* 0x0003e20000202000 */
[----:B0-----:R-:W-:Y:S01]  /*1b20*/  FMUL.FTZ R34, R34, UR4 ;  /* 0x0000000422227c20 */ /* 0x001fe20008410000 */
[----:B------:R-:W-:Y:S01]  /*1b30*/  FMUL.FTZ R46, R55, UR10 ;  /* 0x0000000a372e7c20 */ /* 0x000fe20008410000 */
[--C-:B------:R-:W-:Y:S01]  /*1b40*/  FFMA.FTZ R38, R54, UR7, R33.reuse ;  /* 0x0000000736267c23 */ /* 0x100fe20008010021 */
[----:B------:R-:W-:Y:S01]  /*1b50*/  FMUL.FTZ R69, R69, UR10 ;  /* 0x0000000a45457c20 */ /* 0x000fe20008410000 */
[----:B------:R-:W-:Y:S01]  /*1b60*/  FMUL.FTZ R50, R34, UR24 ;  /* 0x0000001822327c20 */ /* 0x000fe20008410000 */
[----:B------:R-:W-:Y:S01]  /*1b70*/  FADD.FTZ R67, R67, -R64 ;  /* 0x8000004043437221 */ /* 0x000fe20000010000 */
[--C-:B------:R-:W-:Y:S01]  /*1b80*/  FFMA.FTZ R53, R53, UR7, R33.reuse ;  /* 0x0000000735357c23 */ /* 0x100fe20008010021 */
[----:B------:R0:W-:Y:S01]  /*1b90*/  F2F.BF16.F32 R35, R68 ;  /* 0x0000004400237304 */ /* 0x0001e20000202000 */
[----:B-1----:R-:W-:Y:S01]  /*1ba0*/  FMUL.FTZ R36, R36, UR4 ;  /* 0x0000000424247c20 */ /* 0x002fe20008410000 */
[----:B------:R-:W-:Y:S01]  /*1bb0*/  FSEL R55, R50, RZ, P0 ;  /* 0x000000ff32377208 */ /* 0x000fe20000000000 */
[----:B------:R-:W-:Y:S01]  /*1bc0*/  FADD.FTZ R63, R63, -R38 ;  /* 0x800000263f3f7221 */ /* 0x000fe20000010000 */
[----:B------:R-:W-:Y:S01]  /*1bd0*/  LOP3.LUT P0, RZ, R89, 0xff0000, RZ, 0xc0, !PT ;  /* 0x00ff000059ff7812 */ /* 0x000fe2000780c0ff */
[----:B------:R-:W-:Y:S01]  /*1be0*/  FMUL.FTZ R36, R36, UR24 ;  /* 0x0000001824247c20 */ /* 0x000fe20008410000 */
[----:B------:R-:W-:Y:S01]  /*1bf0*/  FFMA.FTZ R38, R62, UR7, R33 ;  /* 0x000000073e267c23 */ /* 0x000fe20008010021 */
[----:B------:R-:W-:Y:S01]  /*1c00*/  FMUL.FTZ R67, R67, UR10 ;  /* 0x0000000a43437c20 */ /* 0x000fe20008410000 */
[----:B------:R1:W-:Y:S01]  /*1c10*/  F2F.BF16.F32 R0, R69 ;  /* 0x0000004500007304 */ /* 0x0003e20000202000 */
[----:B0-----:R-:W-:Y:S01]  /*1c20*/  FMUL.FTZ R68, R68, UR4 ;  /* 0x0000000444447c20 */ /* 0x001fe20008410000 */
[----:B------:R-:W-:Y:S01]  /*1c30*/  FSEL R36, R36, RZ, P0 ;  /* 0x000000ff24247208 */ /* 0x000fe20000000000 */
[----:B------:R-:W-:Y:S01]  /*1c40*/  FADD.FTZ R66, R66, -R53 ;  /* 0x8000003542427221 */ /* 0x000fe20000010000 */
[----:B------:R-:W-:Y:S01]  /*1c50*/  ISETP.GE.U32.AND P0, PT, R89, 0x1000000, PT ;  /* 0x010000005900780c */ /* 0x000fe20003f06070 */
[----:B------:R-:W-:Y:S01]  /*1c60*/  FMUL.FTZ R68, R68, UR24 ;  /* 0x0000001844447c20 */ /* 0x000fe20008410000 */
[----:B------:R-:W-:Y:S01]  /*1c70*/  FADD.FTZ R38, R65, -R38 ;  /* 0x8000002641267221 */ /* 0x000fe20000010000 */
[----:B------:R-:W-:Y:S01]  /*1c80*/  FMUL.FTZ R54, R66, UR10 ;  /* 0x0000000a42367c20 */ /* 0x000fe20008410000 */
[----:B------:R0:W-:Y:S01]  /*1c90*/  F2F.BF16.F32 R53, R67 ;  /* 0x0000004300357304 */ /* 0x0001e20000202000 */
[----:B-1----:R-:W-:Y:S01]  /*1ca0*/  FMUL.FTZ R69, R69, UR4 ;  /* 0x0000000445457c20 */ /* 0x002fe20008410000 */
[----:B------:R-:W-:Y:S01]  /*1cb0*/  FSEL R65, R68, RZ, P0 ;  /* 0x000000ff44417208 */ /* 0x000fe20000000000 */
[----:B------:R-:W-:Y:S01]  /*1cc0*/  FMUL.FTZ R62, R63, UR10 ;  /* 0x0000000a3f3e7c20 */ /* 0x000fe20008410000 */
[----:B------:R-:W-:Y:S01]  /*1cd0*/  LOP3.LUT P0, RZ, R89, 0xff00, RZ, 0xc0, !PT ;  /* 0x0000ff0059ff7812 */ /* 0x000fe2000780c0ff */
[----:B------:R-:W-:Y:S01]  /*1ce0*/  FMUL.FTZ R69, R69, UR24 ;  /* 0x0000001845457c20 */ /* 0x000fe20008410000 */
[----:B------:R-:W-:Y:S01]  /*1cf0*/  FMUL.FTZ R66, R38, UR10 ;  /* 0x0000000a26427c20 */ /* 0x000fe20008410000 */
[----:B------:R-:W-:Y:S01]  /*1d00*/  FMUL.FTZ R49, R49, UR10 ;  /* 0x0000000a31317c20 */ /* 0x000fe20008410000 */
[----:B------:R1:W-:Y:S01]  /*1d10*/  F2F.BF16.F32 R37, R54 ;  /* 0x0000003600257304 */ /* 0x0003e20000202000 */
[----:B0-----:R-:W-:Y:S01]  /*1d20*/  FMUL.FTZ R67, R67, UR4 ;  /* 0x0000000443437c20 */ /* 0x001fe20008410000 */
[----:B------:R-:W-:Y:S01]  /*1d30*/  FSEL R52, R69, RZ, P0 ;  /* 0x000000ff45347208 */ /* 0x000fe20000000000 */
[----:B------:R-:W-:Y:S01]  /*1d40*/  FFMA.FTZ R48, R48, UR7, R33 ;  /* 0x0000000730307c23 */ /* 0x000fe20008010021 */
[----:B------:R-:W-:Y:S01]  /*1d50*/  LOP3.LUT P0, RZ, R88, 0xff, RZ, 0xc0, !PT ;  /* 0x000000ff58ff7812 */ /* 0x000fe2000780c0ff */
[----:B------:R-:W-:Y:S01]  /*1d60*/  FMUL.FTZ R67, R67, UR24 ;  /* 0x0000001843437c20 */ /* 0x000fe20008410000 */
[----:B------:R-:W-:Y:S01]  /*1d70*/  ISETP.GE.U32.AND P2, PT, R91, 0x1000000, PT ;  /* 0x010000005b00780c */ /* 0x000fe20003f46070 */
[----:B------:R-:W-:Y:S01]  /*1d80*/  FADD.FTZ R48, R51, -R48 ;  /* 0x8000003033307221 */ /* 0x000fe20000010000 */
[----:B------:R0:W2:Y:S01]  /*1d90*/  F2F.BF16.F32 R64, R62 ;  /* 0x0000003e00407304 */ /* 0x0000a20000202000 */
[----:B-1----:R-:W-:Y:S01]  /*1da0*/  FMUL.FTZ R54, R54, UR4 ;  /* 0x0000000436367c20 */ /* 0x002fe20008410000 */
[----:B------:R-:W-:Y:S01]  /*1db0*/  FSEL R63, R67, RZ, P0 ;  /* 0x000000ff433f7208 */ /* 0x000fe20000000000 */
[----:B------:R-:W-:Y:S01]  /*1dc0*/  FMUL.FTZ R47, R48, UR10 ;  /* 0x0000000a302f7c20 */ /* 0x000fe20008410000 */
[----:B------:R-:W-:Y:S01]  /*1dd0*/  LOP3.LUT P0, RZ, R88, 0xff0000, RZ, 0xc0, !PT ;  /* 0x00ff000058ff7812 */ /* 0x000fe2000780c0ff */
[----:B------:R-:W-:Y:S01]  /*1de0*/  FMUL.FTZ R54, R54, UR24 ;  /* 0x0000001836367c20 */ /* 0x000fe20008410000 */
[----:B------:R-:W-:Y:S01]  /*1df0*/  FMUL.FTZ R39, R39, UR10 ;  /* 0x0000000a27277c20 */ /* 0x000fe20008410000 */
[----:B------:R-:W-:Y:S01]  /*1e00*/  LOP3.LUT P1, RZ, R91, 0xff00, RZ, 0xc0, !PT ;  /* 0x0000ff005bff7812 */ /* 0x000fe2000782c0ff */
[----:B------:R1:W-:Y:S01]  /*1e10*/  F2F.BF16.F32 R38, R66 ;  /* 0x0000004200267304 */ /* 0x0003e20000202000 */
[----:B0-----:R-:W-:Y:S01]  /*1e20*/  FMUL.FTZ R62, R62, UR4 ;  /* 0x000000043e3e7c20 */ /* 0x001fe20008410000 */
[----:B------:R-:W-:-:S02]  /*1e30*/  FSEL R54, R54, RZ, P0 ;  /* 0x000000ff36367208 */ /* 0x000fc40000000000 */
[----:B------:R-:W-:Y:S01]  /*1e40*/  ISETP.GE.U32.AND P0, PT, R88, 0x1000000, PT ;  /* 0x010000005800780c */ /* 0x000fe20003f06070 */
[----:B------:R-:W-:Y:S01]  /*1e50*/  FMUL.FTZ R62, R62, UR24 ;  /* 0x000000183e3e7c20 */ /* 0x000fe20008410000 */
[----:B--2---:R-:W-:Y:S02]  /*1e60*/  PRMT R75, R37, 0x5410, R64 ;  /* 0x00005410254b7816 */ /* 0x004fe40000000040 */
[----:B------:R0:W-:Y:S01]  /*1e70*/  F2F.BF16.F32 R33, R46 ;  /* 0x0000002e00217304 */ /* 0x0001e20000202000 */
[----:B-1----:R-:W-:Y:S01]  /*1e80*/  FMUL.FTZ R66, R66, UR4 ;  /* 0x0000000442427c20 */ /* 0x002fe20008410000 */
[----:B------:R-:W-:Y:S02]  /*1e90*/  FSEL R67, R62, RZ, P0 ;  /* 0x000000ff3e437208 */ /* 0x000fe40000000000 */
[----:B------:R-:W-:Y:S01]  /*1ea0*/  LOP3.LUT P0, RZ, R88, 0xff00, RZ, 0xc0, !PT ;  /* 0x0000ff0058ff7812 */ /* 0x000fe2000780c0ff */
[----:B------:R-:W-:-:S03]  /*1eb0*/  FMUL.FTZ R66, R66, UR24 ;  /* 0x0000001842427c20 */ /* 0x000fc60008410000 */
[----:B------:R1:W2:Y:S01]  /*1ec0*/  F2F.BF16.F32 R34, R49 ;  /* 0x0000003100227304 */ /* 0x0002a20000202000 */
[----:B0-----:R-:W-:Y:S01]  /*1ed0*/  FMUL.FTZ R46, R46, UR4 ;  /* 0x000000042e2e7c20 */ /* 0x001fe20008410000 */
[----:B------:R-:W-:Y:S02]  /*1ee0*/  FSEL R62, R66, RZ, P0 ;  /* 0x000000ff423e7208 */ /* 0x000fe40000000000 */
[----:B------:R-:W-:Y:S01]  /*1ef0*/  LOP3.LUT P0, RZ, R91, 0xff0000, RZ, 0xc0, !PT ;  /* 0x00ff00005bff7812 */ /* 0x000fe2000780c0ff */
[----:B------:R-:W-:-:S03]  /*1f00*/  FMUL.FTZ R46, R46, UR24 ;  /* 0x000000182e2e7c20 */ /* 0x000fc60008410000 */
[----:B------:R0:W3:Y:S01]  /*1f10*/  F2F.BF16.F32 R48, R47 ;  /* 0x0000002f00307304 */ /* 0x0000e20000202000 */
[----:B-1----:R-:W-:Y:S01]  /*1f20*/  FMUL.FTZ R49, R49, UR4 ;  /* 0x0000000431317c20 */ /* 0x002fe20008410000 */
[----:B------:R-:W-:Y:S02]  /*1f30*/  FSEL R46, R46, RZ, P0 ;  /* 0x000000ff2e2e7208 */ /* 0x000fe40000000000 */
[----:B------:R-:W-:Y:S01]  /*1f40*/  LOP3.LUT P0, RZ, R91, 0xff, RZ, 0xc0, !PT ;  /* 0x000000ff5bff7812 */ /* 0x000fe2000780c0ff */
[----:B------:R-:W-:Y:S01]  /*1f50*/  FMUL.FTZ R49, R49, UR24 ;  /* 0x0000001831317c20 */ /* 0x000fe20008410000 */
[----:B--2---:R-:W-:Y:S02]  /*1f60*/  PRMT R73, R33, 0x5410, R34 ;  /* 0x0000541021497816 */ /* 0x004fe40000000022 */
[----:B------:R1:W2:Y:S01]  /*1f70*/  F2F.BF16.F32 R51, R39 ;  /* 0x0000002700337304 */ /* 0x0002a20000202000 */
[----:B0-----:R-:W-:Y:S01]  /*1f80*/  FMUL.FTZ R47, R47, UR4 ;  /* 0x000000042f2f7c20 */ /* 0x001fe20008410000 */
[----:B------:R-:W-:-:S02]  /*1f90*/  FSEL R69, R49, RZ, P2 ;  /* 0x000000ff31457208 */ /* 0x000fc40001000000 */
[----:B------:R-:W-:Y:S01]  /*1fa0*/  PRMT R49, R32, 0x5410, R35 ;  /* 0x0000541020317816 */ /* 0x000fe20000000023 */
[----:B------:R-:W-:Y:S01]  /*1fb0*/  FMUL.FTZ R47, R47, UR24 ;  /* 0x000000182f2f7c20 */ /* 0x000fe20008410000 */
[----:B------:R-:W0:Y:S01]  /*1fc0*/  LDC.64 R32, c[0x0][0x478] ;  /* 0x00011e00ff207b82 */ /* 0x000e220000000a00 */
[----:B---3--:R-:W-:Y:S01]  /*1fd0*/  IMAD.WIDE.U32 R34, R48, 0x10000, RZ ;  /* 0x0001000030227825 */ /* 0x008fe200078e00ff */
[----:B------:R3:W-:Y:S03]  /*1fe0*/  F2F.BF16.F32 R50, R36 ;  /* 0x0000002400327304 */ /* 0x0007e60000202000 */
[----:B-1----:R-:W-:Y:S01]  /*1ff0*/  FMUL.FTZ R39, R39, UR4 ;  /* 0x0000000427277c20 */ /* 0x002fe20008410000 */
[----:B------:R-:W-:Y:S02]  /*2000*/  FSEL R64, R47, RZ, P1 ;  /* 0x000000ff2f407208 */ /* 0x000fe40000800000 */
[----:B------:R-:W-:-:S02]  /*2010*/  LOP3.LUT R35, R73, R35, RZ, 0xfc, !PT ;  /* 0x0000002349237212 */ /* 0x000fc400078efcff */
[----:B--2---:R-:W-:Y:S01]  /*2020*/  LOP3.LUT R34, R34, R51, RZ, 0xfc, !PT ;  /* 0x0000003322227212 */ /* 0x004fe200078efcff */
[----:B------:R-:W1:Y:S01]  /*2030*/  F2F.BF16.F32 R52, R52 ;  /* 0x0000003400347304 */ /* 0x000e620000202000 */
[----:B---3--:R-:W2:Y:S07]  /*2040*/  LDC.64 R36, c[0x0][0x468] ;  /* 0x00011a00ff247b82 */ /* 0x008eae0000000a00 */
[----:B------:R3:W-:Y:S08]  /*2050*/  F2F.BF16.F32 R66, R46 ;  /* 0x0000002e00427304 */ /* 0x0007f00000202000 */
[----:B------:R-:W4:Y:S01]  /*2060*/  F2F.BF16.F32 R65, R65 ;  /* 0x0000004100417304 */ /* 0x000f220000202000 */
[----:B---3--:R-:W-:-:S04]  /*2070*/  IMAD.WIDE.U32 R46, R0, 0x10000, RZ ;  /* 0x00010000002e7825 */ /* 0x008fc800078e00ff */
[----:B------:R-:W-:Y:S01]  /*2080*/  FMUL.FTZ R0, R39, UR24 ;  /* 0x0000001827007c20 */ /* 0x000fe20008410000 */
[----:B------:R-:W-:Y:S01]  /*2090*/  IMAD.WIDE.U32 R38, R38, 0x10000, RZ ;  /* 0x0001000026267825 */ /* 0x000fe200078e00ff */
[----:B------:R-:W-:Y:S01]  /*20a0*/  LOP3.LUT R48, R46, R71, RZ, 0xfc, !PT ;  /* 0x000000472e307212 */ /* 0x000fe200078efcff */
[----:B------:R-:W3:Y:S02]  /*20b0*/  F2F.BF16.F32 R62, R62 ;  /* 0x0000003e003e7304 */ /* 0x000ee40000202000 */
[----:B------:R-:W-:Y:S02]  /*20c0*/  FSEL R0, R0, RZ, P0 ;  /* 0x000000ff00007208 */ /* 0x000fe40000000000 */
[----:B------:R-:W-:Y:S01]  /*20d0*/  LOP3.LUT R49, R49, R47, RZ, 0xfc, !PT ;  /* 0x0000002f31317212 */ /* 0x000fe200078efcff */
[----:B-1----:R-:W-:Y:S01]  /*20e0*/  IMAD.WIDE.U32 R46, R52, 0x10000, RZ ;  /* 0x00010000342e7825 */ /* 0x002fe200078e00ff */
[----:B------:R-:W-:Y:S02]  /*20f0*/  LOP3.LUT R38, R38, R53, RZ, 0xfc, !PT ;  /* 0x0000003526267212 */ /* 0x000fe400078efcff */
[----:B----4-:R-:W-:Y:S01]  /*2100*/  PRMT R65, R50, 0x5410, R65 ;  /* 0x0000541032417816 */ /* 0x010fe20000000041 */
[----:B------:R-:W-:Y:S01]  /*2110*/  F2F.BF16.F32 R54, R54 ;  /* 0x0000003600367304 */ /* 0x000fe20000202000 */
[----:B------:R-:W-:-:S02]  /*2120*/  LOP3.LUT R39, R75, R39, RZ, 0xfc, !PT ;  /* 0x000000274b277212 */ /* 0x000fc400078efcff */
[----:B------:R-:W-:Y:S01]  /*2130*/  LOP3.LUT R47, R65, R47, RZ, 0xfc, !PT ;  /* 0x0000002f412f7212 */ /* 0x000fe200078efcff */
[----:B---3--:R-:W-:-:S04]  /*2140*/  IMAD.WIDE.U32 R50, R62, 0x10000, RZ ;  /* 0x000100003e327825 */ /* 0x008fc800078e00ff */
[----:B------:R-:W1:Y:S08]  /*2150*/  F2F.BF16.F32 R67, R67 ;  /* 0x0000004300437304 */ /* 0x000e700000202000 */
[----:B------:R-:W3:Y:S01]  /*2160*/  F2F.BF16.F32 R55, R55 ;  /* 0x0000003700377304 */ /* 0x000ee20000202000 */
[----:B-1----:R-:W-:-:S07]  /*2170*/  PRMT R67, R54, 0x5410, R67 ;  /* 0x0000541036437816 */ /* 0x002fce0000000043 */
[----:B------:R-:W1:Y:S01]  /*2180*/  F2F.BF16.F32 R64, R64 ;  /* 0x0000004000407304 */ /* 0x000e620000202000 */
[----:B------:R-:W-:Y:S02]  /*2190*/  LOP3.LUT R51, R67, R51, RZ, 0xfc, !PT ;  /* 0x0000003343337212 */ /* 0x000fe400078efcff */
[----:B---3--:R-:W-:-:S05]  /*21a0*/  LOP3.LUT R46, R46, R55, RZ, 0xfc, !PT ;  /* 0x000000372e2e7212 */ /* 0x008fca00078efcff */
[----:B------:R-:W3:Y:S01]  /*21b0*/  F2F.BF16.F32 R63, R63 ;  /* 0x0000003f003f7304 */ /* 0x000ee20000202000 */
[----:B0-----:R-:W-:-:S05]  /*21c0*/  IMAD.WIDE.U32 R54, R77, 0x8, R32 ;  /* 0x000000084d367825 */ /* 0x001fca00078e0020 */
[----:B------:R4:W-:Y:S01]  /*21d0*/  STG.E.64 desc[UR16][R54.64], R48 ;  /* 0x0000003036007986 */ /* 0x0009e2000c101b10 */
[----:B-1----:R-:W-:Y:S01]  /*21e0*/  IMAD.WIDE.U32 R52, R64, 0x10000, RZ ;  /* 0x0001000040347825 */ /* 0x002fe200078e00ff */
[----:B------:R-:W0:Y:S03]  /*21f0*/  F2F.BF16.F32 R69, R69 ;  /* 0x0000004500457304 */ /* 0x000e260000202000 */
[----:B--2---:R-:W-:Y:S01]  /*2200*/  IMAD.WIDE.U32 R64, R77, 0x8, R36 ;  /* 0x000000084d407825 */ /* 0x004fe200078e0024 */
[----:B---3--:R-:W-:-:S04]  /*2210*/  LOP3.LUT R50, R50, R63, RZ, 0xfc, !PT ;  /* 0x0000003f32327212 */ /* 0x008fc800078efcff */
[----:B------:R-:W1:Y:S01]  /*2220*/  F2F.BF16.F32 R71, R0 ;  /* 0x0000000000477304 */ /* 0x000e620000202000 */
[--C-:B------:R-:W-:Y:S01]  /*2230*/  IMAD.WIDE.U32 R62, R78, 0x8, R32.reuse ;  /* 0x000000084e3e7825 */ /* 0x100fe200078e0020 */
[----:B------:R4:W-:Y:S03]  /*2240*/  STG.E.64 desc[UR16][R64.64], R46 ;  /* 0x0000002e40007986 */ /* 0x0009e6000c101b10 */
[----:B------:R-:W-:Y:S01]  /*2250*/  IMAD.WIDE.U32 R32, R79, 0x8, R32 ;  /* 0x000000084f207825 */ /* 0x000fe200078e0020 */
[----:B------:R4:W-:Y:S01]  /*2260*/  STG.E.64 desc[UR16][R62.64], R38 ;  /* 0x000000263e007986 */ /* 0x0009e2000c101b10 */
[----:B0-----:R-:W-:Y:S02]  /*2270*/  PRMT R69, R66, 0x5410, R69 ;  /* 0x0000541042457816 */ /* 0x001fe40000000045 */
[----:B------:R-:W-:Y:S02]  /*2280*/  IMAD.WIDE.U32 R66, R78, 0x8, R36 ;  /* 0x000000084e427825 */ /* 0x000fe400078e0024 */
[----:B------:R-:W-:-:S02]  /*2290*/  LOP3.LUT R53, R69, R53, RZ, 0xfc, !PT ;  /* 0x0000003545357212 */ /* 0x000fc400078efcff */
[----:B------:R-:W-:Y:S01]  /*22a0*/  IMAD.WIDE.U32 R36, R79, 0x8, R36 ;  /* 0x000000084f247825 */ /* 0x000fe200078e0024 */
[----:B------:R4:W-:Y:S01]  /*22b0*/  STG.E.64 desc[UR16][R66.64], R50 ;  /* 0x0000003242007986 */ /* 0x0009e2000c101b10 */
[----:B-1----:R-:W-:-:S03]  /*22c0*/  LOP3.LUT R52, R52, R71, RZ, 0xfc, !PT ;  /* 0x0000004734347212 */ /* 0x002fc600078efcff */
[----:B------:R4:W-:Y:S04]  /*22d0*/  STG.E.64 desc[UR16][R32.64], R34 ;  /* 0x0000002220007986 */ /* 0x0009e8000c101b10 */
[----:B------:R4:W-:Y:S01]  /*22e0*/  STG.E.64 desc[UR16][R36.64], R52 ;  /* 0x0000003424007986 */ /* 0x0009e2000c101b10 */
[----:B------:R-:W-:Y:S05]  /*22f0*/  BRA `(.L_x_1594) ;  /* 0x0000001000e47947 */ /* 0x000fea0003800000 */
.L_x_1592:
        /* <DEDUP_REMOVED lines=10> */
[----:B------:R-:W-:Y:S01]  /*23a0*/  FADD.FTZ R73, R73, -R70 ;  /* 0x8000004649497221 */ /* 0x000fe20000010000 */
[----:B------:R-:W-:Y:S01]  /*23b0*/  MOV R34, R57 ;  /* 0x0000003900227202 */ /* 0x000fe20000000f00 */
[--C-:B------:R-:W-:Y:S01]  /*23c0*/  FFMA.FTZ R68, R68, UR7, R33.reuse ;  /* 0x0000000744447c23 */ /* 0x100fe20008010021 */
[----:B------:R-:W-:Y:S01]  /*23d0*/  SHF.L.U32 R32, R32, 0x10, RZ ;  /* 0x0000001020207819 */ /* 0x000fe200000006ff */
        /* <DEDUP_REMOVED lines=11> */
[----:B------:R-:W-:Y:S01]  /*2490*/  MOV R35, R58 ;  /* 0x0000003a00237202 */ /* 0x000fe20000000f00 */
[----:B------:R-:W-:Y:S01]  /*24a0*/  FMUL.FTZ R32, R32, UR4 ;  /* 0x0000000420207c20 */ /* 0x000fe20008410000 */
[----:B------:R-:W-:Y:S01]  /*24b0*/  SHF.R.U32.HI R34, RZ, 0x10, R57 ;  /* 0x00000010ff227819 */ /* 0x000fe20000011639 */
[----:B------:R-:W-:Y:S01]  /*24c0*/  FFMA.FTZ R33, R72, UR10, R33 ;  /* 0x0000000a48217c23 */ /* 0x000fe20008010021 */
[----:B------:R-:W-:Y:S01]  /*24d0*/  SHF.L.U32 R36, R35, 0x10, RZ ;  /* 0x0000001023247819 */ /* 0x000fe200000006ff */
[----:B------:R-:W-:Y:S01]  /*24e0*/  FADD.FTZ R37, R67, -R64 ;  /* 0x8000004043257221 */ /* 0x000fe20000010000 */
[----:B------:R-:W-:Y:S01]  /*24f0*/  SHF.L.U32 R34, R34, 0x10, RZ ;  /* 0x0000001022227819 */ /* 0x000fe200000006ff */
[----:B------:R-:W-:Y:S01]  /*2500*/  FADD.FTZ R69, R69, -R68 ;  /* 0x8000004445457221 */ /* 0x000fe20000010000 */
[----:B------:R-:W-:Y:S01]  /*2510*/  SHF.R.U64 R38, R58, 0x10, R59 ;  /* 0x000000103a267819 */ /* 0x000fe2000000123b */
[----:B------:R-:W-:Y:S01]  /*2520*/  FMUL.FTZ R32, R32, UR24 ;  /* 0x0000001820207c20 */ /* 0x000fe20008410000 */
[----:B------:R-:W-:Y:S01]  /*2530*/  LOP3.LUT P5, RZ, R89, 0xff00, RZ, 0xc0, !PT ;  /* 0x0000ff0059ff7812 */ /* 0x000fe200078ac0ff */
[----:B------:R-:W-:Y:S01]  /*2540*/  FMUL.FTZ R33, R33, UR4 ;  /* 0x0000000421217c20 */ /* 0x000fe20008410000 */
[----:B------:R-:W-:Y:S01]  /*2550*/  FFMA.FTZ R37, R37, UR10, R36 ;  /* 0x0000000a25257c23 */ /* 0x000fe20008010024 */
[----:B------:R-:W-:Y:S01]  /*2560*/  SHF.L.U32 R38, R38, 0x10, RZ ;  /* 0x0000001026267819 */ /* 0x000fe200000006ff */
[----:B------:R-:W-:Y:S01]  /*2570*/  FADD.FTZ R65, R65, -R62 ;  /* 0x8000003e41417221 */ /* 0x000fe20000010000 */
[----:B------:R-:W-:Y:S01]  /*2580*/  FFMA.FTZ R35, R69, UR10, R34 ;  /* 0x0000000a45237c23 */ /* 0x000fe20008010022 */
[----:B------:R-:W-:Y:S01]  /*2590*/  FSEL R32, R32, RZ, P5 ;  /* 0x000000ff20207208 */ /* 0x000fe20002800000 */
[----:B------:R-:W-:Y:S01]  /*25a0*/  FMUL.FTZ R33, R33, UR24 ;  /* 0x0000001821217c20 */ /* 0x000fe20008410000 */
[----:B------:R-:W-:Y:S01]  /*25b0*/  LOP3.LUT P4, RZ, R89, 0xff0000, RZ, 0xc0, !PT ;  /* 0x00ff000059ff7812 */ /* 0x000fe2000788c0ff */
[----:B------:R-:W-:Y:S01]  /*25c0*/  FMUL.FTZ R37, R37, UR4 ;  /* 0x0000000425257c20 */ /* 0x000fe20008410000 */
[----:B------:R-:W-:Y:S01]  /*25d0*/  MOV R39, R59 ;  /* 0x0000003b00277202 */ /* 0x000fe20000000f00 */
[----:B------:R-:W-:Y:S01]  /*25e0*/  FMUL.FTZ R35, R35, UR4 ;  /* 0x0000000423237c20 */ /* 0x000fe20008410000 */
[----:B------:R-:W-:Y:S01]  /*25f0*/  FFMA.FTZ R38, R65, UR10, R38 ;  /* 0x0000000a41267c23 */ /* 0x000fe20008010026 */
[----:B------:R0:W-:Y:S01]  /*2600*/  F2F.BF16.F32 R34, R32 ;  /* 0x0000002000227304 */ /* 0x0001e20000202000 */
[----:B------:R-:W-:Y:S01]  /*2610*/  FSEL R33, R33, RZ, P4 ;  /* 0x000000ff21217208 */ /* 0x000fe20002000000 */
[----:B------:R-:W-:Y:S01]  /*2620*/  FMUL.FTZ R37, R37, UR24 ;  /* 0x0000001825257c20 */ /* 0x000fe20008410000 */
[----:B------:R-:W-:Y:S01]  /*2630*/  FADD.FTZ R51, R51, -R48 ;  /* 0x8000003033337221 */ /* 0x000fe20000010000 */
[----:B------:R-:W-:Y:S01]  /*2640*/  LOP3.LUT P2, RZ, R88, 0xff, RZ, 0xc0, !PT ;  /* 0x000000ff58ff7812 */ /* 0x000fe2000784c0ff */
[----:B------:R-:W-:Y:S01]  /*2650*/  FADD.FTZ R53, R66, -R53 ;  /* 0x8000003542357221 */ /* 0x000fe20000010000 */
[----:B------:R-:W-:Y:S01]  /*2660*/  SHF.R.U64 R48, R60, 0x10, R61 ;  /* 0x000000103c307819 */ /* 0x000fe2000000123d */
[----:B------:R-:W-:Y:S01]  /*2670*/  FMUL.FTZ R38, R38, UR4 ;  /* 0x0000000426267c20 */ /* 0x000fe20008410000 */
[----:B------:R-:W-:Y:S01]  /*2680*/  FMUL.FTZ R36, R35, UR24 ;  /* 0x0000001823247c20 */ /* 0x000fe20008410000 */
[----:B0-----:R-:W-:Y:S01]  /*2690*/  SHF.L.U32 R32, R39, 0x10, RZ ;  /* 0x0000001027207819 */ /* 0x001fe200000006ff */
[----:B------:R0:W-:Y:S01]  /*26a0*/  F2F.BF16.F32 R35, R33 ;  /* 0x0000002100237304 */ /* 0x0001e20000202000 */
[----:B------:R-:W-:Y:S01]  /*26b0*/  FADD.FTZ R55, R55, -R50 ;  /* 0x8000003237377221 */ /* 0x000fe20000010000 */
[----:B------:R-:W-:Y:S01]  /*26c0*/  FSEL R37, R37, RZ, P2 ;  /* 0x000000ff25257208 */ /* 0x000fe20001000000 */
[----:B------:R-:W-:Y:S01]  /*26d0*/  FFMA.FTZ R0, R75, UR10, R0 ;  /* 0x0000000a4b007c23 */ /* 0x000fe20008010000 */
[----:B------:R-:W-:Y:S01]  /*26e0*/  FFMA.FTZ R39, R53, UR10, R32 ;  /* 0x0000000a35277c23 */ /* 0x000fe20008010020 */
[----:B------:R-:W-:Y:S01]  /*26f0*/  SHF.L.U32 R48, R48, 0x10, RZ ;  /* 0x0000001030307819 */ /* 0x000fe200000006ff */
[----:B------:R-:W-:Y:S01]  /*2700*/  FMUL.FTZ R32, R38, UR24 ;  /* 0x0000001826207c20 */ /* 0x000fe20008410000 */
[----:B------:R-:W-:Y:S01]  /*2710*/  MOV R50, R61 ;  /* 0x0000003d00327202 */ /* 0x000fe20000000f00 */
[----:B------:R1:W-:Y:S01]  /*2720*/  F2F.BF16.F32 R38, R37 ;  /* 0x0000002500267304 */ /* 0x0003e20000202000 */
[----:B0-----:R-:W-:Y:S01]  /*2730*/  SHF.R.U32.HI R33, RZ, 0x10, R59 ;  /* 0x00000010ff217819 */ /* 0x001fe2000001163b */
[----:B------:R-:W-:Y:S01]  /*2740*/  FMUL.FTZ R39, R39, UR4 ;  /* 0x0000000427277c20 */ /* 0x000fe20008410000 */
[----:B------:R-:W-:Y:S01]  /*2750*/  LOP3.LUT P1, RZ, R88, 0xff00, RZ, 0xc0, !PT ;  /* 0x0000ff0058ff7812 */ /* 0x000fe2000782c0ff */
[----:B------:R-:W-:Y:S01]  /*2760*/  FADD.FTZ R54, R63, -R54 ;  /* 0x800000363f367221 */ /* 0x000fe20000010000 */
[----:B------:R-:W-:Y:S01]  /*2770*/  SHF.L.U32 R33, R33, 0x10, RZ ;  /* 0x0000001021217819 */ /* 0x000fe200000006ff */
[----:B------:R-:W-:Y:S01]  /*2780*/  FFMA.FTZ R48, R51, UR10, R48 ;  /* 0x0000000a33307c23 */ /* 0x000fe20008010030 */
[----:B------:R-:W-:Y:S01]  /*2790*/  FSEL R32, R32, RZ, P1 ;  /* 0x000000ff20207208 */ /* 0x000fe20000800000 */
[----:B------:R-:W-:Y:S01]  /*27a0*/  FADD.FTZ R52, R52, -R47 ;  /* 0x8000002f34347221 */ /* 0x000fe20000010000 */
[----:B-1----:R-:W-:Y:S01]  /*27b0*/  SHF.L.U32 R37, R50, 0x10, RZ ;  /* 0x0000001032257819 */ /* 0x002fe200000006ff */
[----:B------:R-:W-:Y:S01]  /*27c0*/  FMUL.FTZ R0, R0, UR4 ;  /* 0x0000000400007c20 */ /* 0x000fe20008410000 */
[----:B------:R-:W-:Y:S01]  /*27d0*/  SHF.R.U32.HI R51, RZ, 0x10, R61 ;  /* 0x00000010ff337819 */ /* 0x000fe2000001163d */
[----:B------:R-:W-:Y:S01]  /*27e0*/  FMUL.FTZ R39, R39, UR24 ;  /* 0x0000001827277c20 */ /* 0x000fe20008410000 */
[----:B------:R-:W-:Y:S01]  /*27f0*/  LOP3.LUT P0, RZ, R88, 0xff0000, RZ, 0xc0, !PT ;  /* 0x00ff000058ff7812 */ /* 0x000fe2000780c0ff */
[----:B------:R-:W-:Y:S01]  /*2800*/  FFMA.FTZ R33, R54, UR10, R33 ;  /* 0x0000000a36217c23 */ /* 0x000fe20008010021 */
[----:B------:R-:W-:Y:S01]  /*2810*/  FADD.FTZ R50, R49, -R46 ;  /* 0x8000002e31327221 */ /* 0x000fe20000010000 */
[----:B------:R-:W-:Y:S01]  /*2820*/  FMUL.FTZ R48, R48, UR4 ;  /* 0x0000000430307c20 */ /* 0x000fe20008410000 */
[----:B------:R0:W-:Y:S01]  /*2830*/  F2F.BF16.F32 R47, R32 ;  /* 0x00000020002f7304 */ /* 0x0001e20000202000 */
[----:B------:R-:W-:Y:S01]  /*2840*/  SHF.L.U32 R49, R51, 0x10, RZ ;  /* 0x0000001033317819 */ /* 0x000fe200000006ff */
[----:B------:R-:W-:Y:S01]  /*2850*/  FFMA.FTZ R37, R52, UR10, R37 ;  /* 0x0000000a34257c23 */ /* 0x000fe20008010025 */
[----:B------:R-:W-:Y:S01]  /*2860*/  FMUL.FTZ R0, R0, UR24 ;  /* 0x0000001800007c20 */ /* 0x000fe20008410000 */
[----:B------:R-:W-:Y:S01]  /*2870*/  LOP3.LUT P6, RZ, R89, 0xff, RZ, 0xc0, !PT ;  /* 0x000000ff59ff7812 */ /* 0x000fe200078cc0ff */
[----:B------:R-:W-:Y:S01]  /*2880*/  FMUL.FTZ R33, R33, UR4 ;  /* 0x0000000421217c20 */ /* 0x000fe20008410000 */
[----:B------:R-:W-:Y:S01]  /*2890*/  FSEL R39, R39, RZ, P0 ;  /* 0x000000ff27277208 */ /* 0x000fe20000000000 */
[----:B------:R-:W-:Y:S01]  /*28a0*/  FMUL.FTZ R48, R48, UR24 ;  /* 0x0000001830307c20 */ /* 0x000fe20008410000 */
[----:B------:R-:W-:Y:S01]  /*28b0*/  LOP3.LUT P0, RZ, R91, 0xff00, RZ, 0xc0, !PT ;  /* 0x0000ff005bff7812 */ /* 0x000fe2000780c0ff */
[----:B------:R-:W-:Y:S01]  /*28c0*/  FMUL.FTZ R37, R37, UR4 ;  /* 0x0000000425257c20 */ /* 0x000fe20008410000 */
[----:B0-----:R-:W-:Y:S01]  /*28d0*/  MOV R32, R60 ;  /* 0x0000003c00207202 */ /* 0x001fe20000000f00 */
[----:B------:R-:W-:Y:S01]  /*28e0*/  FFMA.FTZ R49, R50, UR10, R49 ;  /* 0x0000000a32317c23 */ /* 0x000fe20008010031 */
[----:B------:R-:W-:Y:S01]  /*28f0*/  FSEL R0, R0, RZ, P6 ;  /* 0x000000ff00007208 */ /* 0x000fe20003000000 */
[----:B------:R-:W-:Y:S01]  /*2900*/  FMUL.FTZ R33, R33, UR24 ;  /* 0x0000001821217c20 */ /* 0x000fe20008410000 */
[----:B------:R-:W-:Y:S01]  /*2910*/  SHF.L.U32 R32, R32, 0x10, RZ ;  /* 0x0000001020207819 */ /* 0x000fe200000006ff */
[----:B------:R-:W-:Y:S01]  /*2920*/  FMUL.FTZ R37, R37, UR24 ;  /* 0x0000001825257c20 */ /* 0x000fe20008410000 */
[----:B------:R-:W-:Y:S01]  /*2930*/  ISETP.GE.U32.AND P6, PT, R88, 0x1000000, PT ;  /* 0x010000005800780c */ /* 0x000fe20003fc6070 */
[----:B------:R-:W-:Y:S01]  /*2940*/  FMUL.FTZ R49, R49, UR4 ;  /* 0x0000000431317c20 */ /* 0x000fe20008410000 */
[----:B------:R-:W-:Y:S01]  /*2950*/  FSEL R48, R48, RZ, P0 ;  /* 0x000000ff30307208 */ /* 0x000fe20000000000 */
[----:B------:R-:W-:Y:S01]  /*2960*/  FFMA.FTZ R32, R55, UR10, R32 ;  /* 0x0000000a37207c23 */ /* 0x000fe20008010020 */
[----:B------:R-:W-:Y:S01]  /*2970*/  LOP3.LUT P0, RZ, R91, 0xff0000, RZ, 0xc0, !PT ;  /* 0x00ff00005bff7812 */ /* 0x000fe2000780c0ff */
[----:B------:R-:W-:Y:S01]  /*2980*/  FMUL.FTZ R49, R49, UR24 ;  /* 0x0000001831317c20 */ /* 0x000fe20008410000 */
[----:B------:R-:W-:Y:S01]  /*2990*/  ISETP.GE.U32.AND P3, PT, R89, 0x1000000, PT ;  /* 0x010000005900780c */ /* 0x000fe20003f66070 */
[----:B------:R-:W-:Y:S01]  /*29a0*/  F2F.BF16.F32 R39, R39 ;  /* 0x0000002700277304 */ /* 0x000fe20000202000 */
[----:B------:R-:W-:-:S02]  /*29b0*/  FSEL R33, R33, RZ, P6 ;  /* 0x000000ff21217208 */ /* 0x000fc40003000000 */
[----:B------:R-:W-:Y:S01]  /*29c0*/  FSEL R51, R37, RZ, P0 ;  /* 0x000000ff25337208 */ /* 0x000fe20000000000 */
[----:B------:R-:W-:Y:S01]  /*29d0*/  FMUL.FTZ R37, R32, UR4 ;  /* 0x0000000420257c20 */ /* 0x000fe20008410000 */
[----:B------:R-:W-:Y:S02]  /*29e0*/  FSEL R36, R36, RZ, P3 ;  /* 0x000000ff24247208 */ /* 0x000fe40001800000 */
[----:B------:R-:W-:Y:S01]  /*29f0*/  ISETP.GE.U32.AND P0, PT, R91, 0x1000000, PT ;  /* 0x010000005b00780c */ /* 0x000fe20003f06070 */
[----:B------:R0:W1:Y:S01]  /*2a00*/  F2F.BF16.F32 R46, R33 ;  /* 0x00000021002e7304 */ /* 0x0000620000202000 */
[----:B------:R-:W-:Y:S02]  /*2a10*/  FMUL.FTZ R37, R37, UR24 ;  /* 0x0000001825257c20 */ /* 0x000fe40008410000 */
[----:B------:R-:W-:Y:S02]  /*2a20*/  FSEL R52, R49, RZ, P0 ;  /* 0x000000ff31347208 */ /* 0x000fe40000000000 */
[----:B------:R-:W-:-:S03]  /*2a30*/  LOP3.LUT P0, RZ, R91, 0xff, RZ, 0xc0, !PT ;  /* 0x000000ff5bff7812 */ /* 0x000fc6000780c0ff */
[----:B------:R-:W2:Y:S01]  /*2a40*/  F2F.BF16.F32 R36, R36 ;  /* 0x0000002400247304 */ /* 0x000ea20000202000 */
[----:B0-----:R-:W0:Y:S01]  /*2a50*/  LDC.64 R32, c[0x0][0x468] ;  /* 0x00011a00ff207b82 */ /* 0x001e220000000a00 */
[----:B-1----:R-:W-:-:S06]  /*2a60*/  PRMT R39, R39, 0x5410, R46 ;  /* 0x0000541027277816 */ /* 0x002fcc000000002e */
[----:B------:R1:W3:Y:S01]  /*2a70*/  F2F.BF16.F32 R50, R48 ;  /* 0x0000003000327304 */ /* 0x0002e20000202000 */
[----:B------:R-:W-:-:S05]  /*2a80*/  IMAD.WIDE.U32 R46, R47, 0x10000, RZ ;  /* 0x000100002f2e7825 */ /* 0x000fca00078e00ff */
[----:B------:R-:W-:Y:S02]  /*2a90*/  LOP3.LUT R39, R39, R47, RZ, 0xfc, !PT ;  /* 0x0000002f27277212 */ /* 0x000fe400078efcff */
[----:B------:R-:W-:Y:S01]  /*2aa0*/  F2F.BF16.F32 R51, R51 ;  /* 0x0000003300337304 */ /* 0x000fe20000202000 */
[----:B-1----:R-:W-:Y:S02]  /*2ab0*/  FSEL R48, R37, RZ, P0 ;  /* 0x000000ff25307208 */ /* 0x002fe40000000000 */
[----:B--2---:R-:W-:Y:S01]  /*2ac0*/  PRMT R53, R35, 0x5410, R36 ;  /* 0x0000541023357816 */ /* 0x004fe20000000024 */
[----:B------:R-:W-:Y:S01]  /*2ad0*/  IMAD.WIDE.U32 R36, R34, 0x10000, RZ ;  /* 0x0001000022247825 */ /* 0x000fe200078e00ff */
[----:B------:R-:W-:-:S03]  /*2ae0*/  LOP3.LUT R38, R46, R38, RZ, 0xfc, !PT ;  /* 0x000000262e267212 */ /* 0x000fc600078efcff */
[----:B------:R-:W1:Y:S01]  /*2af0*/  F2F.BF16.F32 R52, R52 ;  /* 0x0000003400347304 */ /* 0x000e620000202000 */
[----:B---3--:R-:W-:Y:S01]  /*2b00*/  IMAD.WIDE.U32 R34, R50, 0x10000, RZ ;  /* 0x0001000032227825 */ /* 0x008fe200078e00ff */
[----:B------:R-:W-:-:S03]  /*2b10*/  LOP3.LUT R37, R53, R37, RZ, 0xfc, !PT ;  /* 0x0000002535257212 */ /* 0x000fc600078efcff */
[----:B0-----:R-:W-:-:S03]  /*2b20*/  IMAD.WIDE.U32 R46, R77, 0x8, R32 ;  /* 0x000000084d2e7825 */ /* 0x001fc600078e0020 */
[----:B------:R-:W0:Y:S01]  /*2b30*/  F2F.BF16.F32 R0, R0 ;  /* 0x0000000000007304 */ /* 0x000e220000202000 */
[----:B-1----:R-:W-:-:S07]  /*2b40*/  PRMT R51, R51, 0x5410, R52 ;  /* 0x0000541033337816 */ /* 0x002fce0000000034 */
[----:B------:R-:W1:Y:S01]  /*2b50*/  F2F.BF16.F32 R49, R48 ;  /* 0x0000003000317304 */ /* 0x000e620000202000 */
[----:B------:R-:W-:Y:S02]  /*2b60*/  LOP3.LUT R35, R51, R35, RZ, 0xfc, !PT ;  /* 0x0000002333237212 */ /* 0x000fe400078efcff */
[----:B0-----:R-:W-:-:S05]  /*2b70*/  LOP3.LUT R36, R36, R0, RZ, 0xfc, !PT ;  /* 0x0000000024247212 */ /* 0x001fca00078efcff */
[----:B------:R2:W-:Y:S01]  /*2b80*/  STG.E.64 desc[UR16][R46.64], R36 ;  /* 0x000000242e007986 */ /* 0x0005e2000c101b10 */
[----:B-1----:R-:W-:Y:S01]  /*2b90*/  LOP3.LUT R34, R34, R49, RZ, 0xfc, !PT ;  /* 0x0000003122227212 */ /* 0x002fe200078efcff */
[----:B------:R-:W-:-:S04]  /*2ba0*/  IMAD.WIDE.U32 R48, R78, 0x8, R32 ;  /* 0x000000084e307825 */ /* 0x000fc800078e0020 */
[----:B------:R-:W-:Y:S01]  /*2bb0*/  IMAD.WIDE.U32 R32, R79, 0x8, R32 ;  /* 0x000000084f207825 */ /* 0x000fe200078e0020 */
[----:B------:R2:W-:Y:S04]  /*2bc0*/  STG.E.64 desc[UR16][R48.64], R38 ;  /* 0x0000002630007986 */ /* 0x0005e8000c101b10 */
[----:B------:R2:W-:Y:S01]  /*2bd0*/  STG.E.64 desc[UR16][R32.64], R34 ;  /* 0x0000002220007986 */ /* 0x0005e2000c101b10 */
[----:B------:R-:W-:Y:S05]  /*2be0*/  BRA `(.L_x_1594) ;  /* 0x0000000800a87947 */ /* 0x000fea0003800000 */
.L_x_1595:
[----:B-----5:R-:W-:Y:S01]  /*2bf0*/  MOV R36, R58 ;  /* 0x0000003a00247202 */ /* 0x020fe20000000f00 */
[--C-:B------:R-:W-:Y:S01]  /*2c00*/  FFMA.FTZ R64, R64, UR7, R33.reuse ;  /* 0x0000000740407c23 */ /* 0x100fe20008010021 */
[--C-:B------:R-:W-:Y:S01]  /*2c10*/  FFMA.FTZ R68, R68, UR7, R33.reuse ;  /* 0x0000000744447c23 */ /* 0x100fe20008010021 */
[----:B------:R-:W-:Y:S01]  /*2c20*/  FFMA.FTZ R70, R70, UR7, R33 ;  /* 0x0000000746467c23 */ /* 0x000fe20008010021 */
[----:B------:R-:W-:Y:S01]  /*2c30*/  SHF.L.U32 R36, R36, 0x10, RZ ;  /* 0x0000001024247819 */ /* 0x000fe200000006ff */
[----:B------:R-:W-:Y:S01]  /*2c40*/  FADD.FTZ R67, R67, -R64 ;  /* 0x8000004043437221 */ /* 0x000fe20000010000 */
[----:B------:R-:W-:Y:S01]  /*2c50*/  MOV R38, R59 ;  /* 0x0000003b00267202 */ /* 0x000fe20000000f00 */
[----:B------:R-:W-:Y:S01]  /*2c60*/  FADD.FTZ R68, R69, -R68 ;  /* 0x8000004445447221 */ /* 0x000fe20000010000 */
[----:B------:R-:W-:Y:S01]  /*2c70*/  FADD.FTZ R69, R73, -R70 ;  /* 0x8000004649457221 */ /* 0x000fe20000010000 */
[----:B------:R-:W-:Y:S01]  /*2c80*/  FFMA.FTZ R67, R67, UR10, R36 ;  /* 0x0000000a43437c23 */ /* 0x000fe20008010024 */
[----:B------:R-:W-:Y:S01]  /*2c90*/  SHF.R.U32.HI R36, RZ, 0x10, R59 ;  /* 0x00000010ff247819 */ /* 0x000fe2000001163b */
[--C-:B------:R-:W-:Y:S01]  /*2ca0*/  FFMA.FTZ R54, R54, UR7, R33.reuse ;  /* 0x0000000736367c23 */ /* 0x100fe20008010021 */
[----:B------:R-:W-:Y:S01]  /*2cb0*/  SHF.L.U32 R39, R38, 0x10, RZ ;  /* 0x0000001026277819 */ /* 0x000fe200000006ff */
[--C-:B------:R-:W-:Y:S01]  /*2cc0*/  FFMA.FTZ R0, R0, UR7, R33.reuse ;  /* 0x0000000700007c23 */ /* 0x100fe20008010021 */
[----:B------:R-:W-:Y:S01]  /*2cd0*/  SHF.L.U32 R73, R36, 0x10, RZ ;  /* 0x0000001024497819 */ /* 0x000fe200000006ff */
[----:B------:R-:W-:Y:S01]  /*2ce0*/  FFMA.FTZ R36, R62, UR7, R33 ;  /* 0x000000073e247c23 */ /* 0x000fe20008010021 */
[----:B------:R-:W-:Y:S01]  /*2cf0*/  SHF.R.U64 R38, R58, 0x10, R59 ;  /* 0x000000103a267819 */ /* 0x000fe2000000123b */
[----:B------:R-:W-:Y:S01]  /*2d00*/  FADD.FTZ R54, R63, -R54 ;  /* 0x800000363f367221 */ /* 0x000fe20000010000 */
[----:B------:R-:W-:Y:S01]  /*2d10*/  MOV R32, R56 ;  /* 0x0000003800207202 */ /* 0x000fe20000000f00 */
[----:B------:R-:W-:Y:S01]  /*2d20*/  FADD.FTZ R36, R65, -R36 ;  /* 0x8000002441247221 */ /* 0x000fe20000010000 */
[----:B------:R-:W-:Y:S01]  /*2d30*/  SHF.L.U32 R63, R38, 0x10, RZ ;  /* 0x00000010263f7819 */ /* 0x000fe200000006ff */
[--C-:B------:R-:W-:Y:S01]  /*2d40*/  FFMA.FTZ R50, R50, UR7, R33.reuse ;  /* 0x0000000732327c23 */ /* 0x100fe20008010021 */
[----:B------:R-:W-:Y:S01]  /*2d50*/  MOV R38, R60 ;  /* 0x0000003c00267202 */ /* 0x000fe20000000f00 */
[----:B------:R-:W-:Y:S01]  /*2d60*/  FFMA.FTZ R48, R48, UR7, R33 ;  /* 0x0000000730307c23 */ /* 0x000fe20008010021 */
[----:B------:R-:W-:Y:S01]  /*2d70*/  SHF.L.U32 R35, R32, 0x10, RZ ;  /* 0x0000001020237819 */ /* 0x000fe200000006ff */
[----:B------:R-:W-:Y:S01]  /*2d80*/  FFMA.FTZ R70, R36, UR10, R63 ;  /* 0x0000000a24467c23 */ /* 0x000fe2000801003f */
[----:B------:R-:W-:Y:S01]  /*2d90*/  SHF.L.U32 R63, R38, 0x10, RZ ;  /* 0x00000010263f7819 */ /* 0x000fe200000006ff */
[----:B------:R-:W-:Y:S01]  /*2da0*/  FADD.FTZ R0, R75, -R0 ;  /* 0x800000004b007221 */ /* 0x000fe20000010000 */
[----:B------:R-:W-:Y:S01]  /*2db0*/  SHF.R.U64 R38, R60, 0x10, R61 ;  /* 0x000000103c267819 */ /* 0x000fe2000000123d */
[----:B------:R-:W-:Y:S01]  /*2dc0*/  FADD.FTZ R50, R55, -R50 ;  /* 0x8000003237327221 */ /* 0x000fe20000010000 */
[----:B------:R-:W-:Y:S01]  /*2dd0*/  MOV R32, R57 ;  /* 0x0000003900207202 */ /* 0x000fe20000000f00 */
[----:B------:R-:W-:Y:S01]  /*2de0*/  FFMA.FTZ R72, R72, UR7, R33 ;  /* 0x0000000748487c23 */ /* 0x000fe20008010021 */
[----:B------:R-:W-:Y:S01]  /*2df0*/  SHF.L.U32 R55, R38, 0x10, RZ ;  /* 0x0000001026377819 */ /* 0x000fe200000006ff */
[----:B------:R-:W-:Y:S01]  /*2e00*/  FFMA.FTZ R62, R54, UR10, R73 ;  /* 0x0000000a363e7c23 */ /* 0x000fe20008010049 */
[----:B------:R-:W-:Y:S01]  /*2e10*/  FADD.FTZ R48, R51, -R48 ;  /* 0x8000003033307221 */ /* 0x000fe20000010000 */
[----:B------:R-:W-:Y:S01]  /*2e20*/  FFMA.FTZ R34, R0, UR10, R35 ;  /* 0x0000000a00227c23 */ /* 0x000fe20008010023 */
[----:B------:R-:W-:Y:S01]  /*2e30*/  FFMA.FTZ R54, R50, UR10, R63 ;  /* 0x0000000a32367c23 */ /* 0x000fe2000801003f */
[----:B------:R-:W-:Y:S01]  /*2e40*/  MOV R38, R61 ;  /* 0x0000003d00267202 */ /* 0x000fe20000000f00 */
[----:B------:R-:W-:Y:S01]  /*2e50*/  FFMA.FTZ R63, R47, UR7, R33 ;  /* 0x000000072f3f7c23 */ /* 0x000fe20008010021 */
[----:B------:R-:W-:Y:S01]  /*2e60*/  SHF.L.U32 R0, R32, 0x10, RZ ;  /* 0x0000001020007819 */ /* 0x000fe200000006ff */
[----:B------:R-:W-:Y:S01]  /*2e70*/  FADD.FTZ R37, R71, -R72 ;  /* 0x8000004847257221 */ /* 0x000fe20000010000 */
[----:B------:R-:W-:Y:S01]  /*2e80*/  SHF.R.U32.HI R32, RZ, 0x10, R57 ;  /* 0x00000010ff207819 */ /* 0x000fe20000011639 */
[----:B------:R-:W-:Y:S01]  /*2e90*/  FFMA.FTZ R47, R48, UR10, R55 ;  /* 0x0000000a302f7c23 */ /* 0x000fe20008010037 */
[----:B------:R-:W-:Y:S01]  /*2ea0*/  SHF.L.U32 R48, R38, 0x10, RZ ;  /* 0x0000001026307819 */ /* 0x000fe200000006ff */
[----:B------:R0:W-:Y:S01]  /*2eb0*/  F2F.BF16.F32 R71, R34 ;  /* 0x0000002200477304 */ /* 0x0001e20000202000 */
[----:B------:R-:W-:Y:S01]  /*2ec0*/  FADD.FTZ R63, R52, -R63 ;  /* 0x8000003f343f7221 */ /* 0x000fe20000010000 */
[----:B------:R-:W-:Y:S01]  /*2ed0*/  FFMA.FTZ R37, R37, UR10, R0 ;  /* 0x0000000a25257c23 */ /* 0x000fe20008010000 */
[----:B------:R-:W-:Y:S01]  /*2ee0*/  SHF.L.U32 R35, R32, 0x10, RZ ;  /* 0x0000001020237819 */ /* 0x000fe200000006ff */
[----:B------:R-:W-:Y:S01]  /*2ef0*/  FFMA.FTZ R50, R46, UR7, R33 ;  /* 0x000000072e327c23 */ /* 0x000fe20008010021 */
[----:B------:R-:W-:Y:S01]  /*2f00*/  SHF.R.U64 R0, R56, 0x10, R57 ;  /* 0x0000001038007819 */ /* 0x000fe20000001239 */
[----:B------:R-:W-:Y:S01]  /*2f10*/  FFMA.FTZ R46, R63, UR10, R48 ;  /* 0x0000000a3f2e7c23 */ /* 0x000fe20008010030 */
[----:B------:R-:W-:Y:S01]  /*2f20*/  LOP3.LUT P0, RZ, R89, 0xff, RZ, 0xc0, !PT ;  /* 0x000000ff59ff7812 */ /* 0x000fe2000780c0ff */
[----:B------:R1:W-:Y:S01]  /*2f30*/  F2F.BF16.F32 R32, R37 ;  /* 0x0000002500207304 */ /* 0x0003e20000202000 */
[----:B0-----:R-:W-:Y:S01]  /*2f40*/  FMUL.FTZ R34, R34, UR4 ;  /* 0x0000000422227c20 */ /* 0x001fe20008410000 */
[----:B------:R-:W-:Y:S01]  /*2f50*/  FFMA.FTZ R68, R68, UR10, R35 ;  /* 0x0000000a44447c23 */ /* 0x000fe20008010023 */
[----:B------:R-:W-:Y:S01]  /*2f60*/  SHF.L.U32 R0, R0, 0x10, RZ ;  /* 0x0000001000007819 */ /* 0x000fe200000006ff */
[----:B------:R-:W-:Y:S01]  /*2f70*/  FADD.FTZ R50, R49, -R50 ;  /* 0x8000003231327221 */ /* 0x000fe20000010000 */
[----:B------:R-:W-:Y:S01]  /*2f80*/  FMUL.FTZ R48, R34, UR24 ;  /* 0x0000001822307c20 */ /* 0x000fe20008410000 */
[----:B------:R-:W-:Y:S01]  /*2f90*/  FFMA.FTZ R53, R53, UR7, R33 ;  /* 0x0000000735357c23 */ /* 0x000fe20008010021 */
[----:B------:R-:W-:Y:S01]  /*2fa0*/  SHF.R.U32.HI R33, RZ, 0x10, R61 ;  /* 0x00000010ff217819 */ /* 0x000fe2000001163d */
[----:B------:R0:W-:Y:S01]  /*2fb0*/  F2F.BF16.F32 R35, R68 ;  /* 0x0000004400237304 */ /* 0x0001e20000202000 */
[----:B-1----:R-:W-:Y:S01]  /*2fc0*/  FMUL.FTZ R37, R37, UR4 ;  /* 0x0000000425257c20 */ /* 0x002fe20008410000 */
[----:B------:R-:W-:Y:S01]  /*2fd0*/  FSEL R49, R48, RZ, P0 ;  /* 0x000000ff30317208 */ /* 0x000fe20000000000 */
[----:B------:R-:W-:Y:S01]  /*2fe0*/  FFMA.FTZ R69, R69, UR10, R0 ;  /* 0x0000000a45457c23 */ /* 0x000fe20008010000 */
[----:B------:R-:W-:Y:S01]  /*2ff0*/  LOP3.LUT P0, RZ, R89, 0xff0000, RZ, 0xc0, !PT ;  /* 0x00ff000059ff7812 */ /* 0x000fe2000780c0ff */
[----:B------:R-:W-:Y:S01]  /*3000*/  FMUL.FTZ R37, R37, UR24 ;  /* 0x0000001825257c20 */ /* 0x000fe20008410000 */
[----:B------:R-:W-:Y:S01]  /*3010*/  FADD.FTZ R66, R66, -R53 ;  /* 0x8000003542427221 */ /* 0x000fe20000010000 */
[----:B------:R-:W-:Y:S01]  /*3020*/  SHF.L.U32 R55, R33, 0x10, RZ ;  /* 0x0000001021377819 */ /* 0x000fe200000006ff */
[----:B------:R1:W-:Y:S01]  /*3030*/  F2F.BF16.F32 R0, R69 ;  /* 0x0000004500007304 */ /* 0x0003e20000202000 */
[----:B0-----:R-:W-:Y:S01]  /*3040*/  FMUL.FTZ R68, R68, UR4 ;  /* 0x0000000444447c20 */ /* 0x001fe20008410000 */
[----:B------:R-:W-:Y:S01]  /*3050*/  FSEL R37, R37, RZ, P0 ;  /* 0x000000ff25257208 */ /* 0x000fe20000000000 */
[----:B------:R-:W-:Y:S01]  /*3060*/  FFMA.FTZ R66, R66, UR10, R39 ;  /* 0x0000000a42427c23 */ /* 0x000fe20008010027 */
[----:B------:R-:W-:Y:S01]  /*3070*/  ISETP.GE.U32.AND P0, PT, R89, 0x1000000, PT ;  /* 0x010000005900780c */ /* 0x000fe20003f06070 */
[----:B------:R-:W-:Y:S01]  /*3080*/  FMUL.FTZ R68, R68, UR24 ;  /* 0x0000001844447c20 */ /* 0x000fe20008410000 */
[----:B------:R-:W-:Y:S01]  /*3090*/  FFMA.FTZ R55, R50, UR10, R55 ;  /* 0x0000000a32377c23 */ /* 0x000fe20008010037 */
[----:B------:R-:W-:Y:S01]  /*30a0*/  ISETP.GE.U32.AND P2, PT, R91, 0x1000000, PT ;  /* 0x010000005b00780c */ /* 0x000fe20003f46070 */
[----:B------:R0:W-:Y:S01]  /*30b0*/  F2F.BF16.F32 R53, R67 ;  /* 0x0000004300357304 */ /* 0x0001e20000202000 */
[----:B-1----:R-:W-:Y:S01]  /*30c0*/  FMUL.FTZ R69, R69, UR4 ;  /* 0x0000000445457c20 */ /* 0x002fe20008410000 */
[----:B------:R-:W-:-:S02]  /*30d0*/  FSEL R65, R68, RZ, P0 ;  /* 0x000000ff44417208 */ /* 0x000fc40000000000 */
[----:B------:R-:W-:Y:S01]  /*30e0*/  LOP3.LUT P0, RZ, R89, 0xff00, RZ, 0xc0, !PT ;  /* 0x0000ff0059ff7812 */ /* 0x000fe2000780c0ff */
[----:B------:R-:W-:Y:S01]  /*30f0*/  FMUL.FTZ R69, R69, UR24 ;  /* 0x0000001845457c20 */ /* 0x000fe20008410000 */
[----:B------:R-:W-:Y:S02]  /*3100*/  LOP3.LUT P1, RZ, R91, 0xff00, RZ, 0xc0, !PT ;  /* 0x0000ff005bff7812 */ /* 0x000fe4000782c0ff */
[----:B------:R1:W-:Y:S01]  /*3110*/  F2F.BF16.F32 R39, R66 ;  /* 0x0000004200277304 */ /* 0x0003e20000202000 */
[----:B0-----:R-:W-:Y:S01]  /*3120*/  FMUL.FTZ R67, R67, UR4 ;  /* 0x0000000443437c20 */ /* 0x001fe20008410000 */
[----:B------:R-:W-:Y:S02]  /*3130*/  FSEL R50, R69, RZ, P0 ;  /* 0x000000ff45327208 */ /* 0x000fe40000000000 */
[----:B------:R-:W-:Y:S01]  /*3140*/  LOP3.LUT P0, RZ, R88, 0xff, RZ, 0xc0, !PT ;  /* 0x000000ff58ff7812 */ /* 0x000fe2000780c0ff */
[----:B------:R-:W-:-:S03]  /*3150*/  FMUL.FTZ R67, R67, UR24 ;  /* 0x0000001843437c20 */ /* 0x000fc60008410000 */
[----:B------:R0:W2:Y:S01]  /*3160*/  F2F.BF16.F32 R64, R62 ;  /* 0x0000003e00407304 */ /* 0x0000a20000202000 */
[----:B-1----:R-:W-:Y:S01]  /*3170*/  FMUL.FTZ R66, R66, UR4 ;  /* 0x0000000442427c20 */ /* 0x002fe20008410000 */
[----:B------:R-:W-:Y:S02]  /*3180*/  FSEL R63, R67, RZ, P0 ;  /* 0x000000ff433f7208 */ /* 0x000fe40000000000 */
[----:B------:R-:W-:Y:S01]  /*3190*/  LOP3.LUT P0, RZ, R88, 0xff0000, RZ, 0xc0, !PT ;  /* 0x00ff000058ff7812 */ /* 0x000fe2000780c0ff */
[----:B------:R-:W-:-:S03]  /*31a0*/  FMUL.FTZ R66, R66, UR24 ;  /* 0x0000001842427c20 */ /* 0x000fc60008410000 */
[----:B------:R1:W-:Y:S01]  /*31b0*/  F2F.BF16.F32 R33, R46 ;  /* 0x0000002e00217304 */ /* 0x0003e20000202000 */
[----:B0-----:R-:W-:Y:S01]  /*31c0*/  FMUL.FTZ R62, R62, UR4 ;  /* 0x000000043e3e7c20 */ /* 0x001fe20008410000 */
[----:B------:R-:W-:Y:S02]  /*31d0*/  FSEL R52, R66, RZ, P0 ;  /* 0x000000ff42347208 */ /* 0x000fe40000000000 */
[----:B------:R-:W-:Y:S01]  /*31e0*/  ISETP.GE.U32.AND P0, PT, R88, 0x1000000, PT ;  /* 0x010000005800780c */ /* 0x000fe20003f06070 */
[----:B------:R-:W-:Y:S01]  /*31f0*/  FMUL.FTZ R62, R62, UR24 ;  /* 0x000000183e3e7c20 */ /* 0x000fe20008410000 */
[----:B--2---:R-:W-:Y:S02]  /*3200*/  PRMT R75, R39, 0x5410, R64 ;  /* 0x00005410274b7816 */ /* 0x004fe40000000040 */
[----:B------:R0:W2:Y:S01]  /*3210*/  F2F.BF16.F32 R34, R55 ;  /* 0x0000003700227304 */ /* 0x0000a20000202000 */
[----:B-1----:R-:W-:Y:S01]  /*3220*/  FMUL.FTZ R46, R46, UR4 ;  /* 0x000000042e2e7c20 */ /* 0x002fe20008410000 */
[----:B------:R-:W-:-:S02]  /*3230*/  FSEL R67, R62, RZ, P0 ;  /* 0x000000ff3e437208 */ /* 0x000fc40000000000 */
[----:B------:R-:W-:Y:S01]  /*3240*/  LOP3.LUT P0, RZ, R88, 0xff00, RZ, 0xc0, !PT ;  /* 0x0000ff0058ff7812 */ /* 0x000fe2000780c0ff */
[----:B------:R-:W-:-:S03]  /*3250*/  FMUL.FTZ R46, R46, UR24 ;  /* 0x000000182e2e7c20 */ /* 0x000fc60008410000 */
[----:B------:R1:W-:Y:S01]  /*3260*/  F2F.BF16.F32 R36, R70 ;  /* 0x0000004600247304 */ /* 0x0003e20000202000 */
[----:B0-----:R-:W-:-:S04]  /*3270*/  FMUL.FTZ R55, R55, UR4 ;  /* 0x0000000437377c20 */ /* 0x001fc80008410000 */
[----:B------:R-:W-:Y:S01]  /*3280*/  FMUL.FTZ R55, R55, UR24 ;  /* 0x0000001837377c20 */ /* 0x000fe20008410000 */
[----:B--2---:R-:W-:Y:S02]  /*3290*/  PRMT R73, R33, 0x5410, R34 ;  /* 0x0000541021497816 */ /* 0x004fe40000000022 */
[----:B------:R0:W2:Y:S01]  /*32a0*/  F2F.BF16.F32 R38, R47 ;  /* 0x0000002f00267304 */ /* 0x0000a20000202000 */
[----:B-1----:R-:W-:Y:S01]  /*32b0*/  FMUL.FTZ R70, R70, UR4 ;  /* 0x0000000446467c20 */ /* 0x002fe20008410000 */
[----:B------:R-:W-:Y:S02]  /*32c0*/  FSEL R69, R55, RZ, P2 ;  /* 0x000000ff37457208 */ /* 0x000fe40001000000 */
[----:B------:R-:W-:Y:S01]  /*32d0*/  PRMT R55, R32, 0x5410, R35 ;  /* 0x0000541020377816 */ /* 0x000fe20000000023 */
[----:B------:R-:W-:Y:S01]  /*32e0*/  FMUL.FTZ R70, R70, UR24 ;  /* 0x0000001846467c20 */ /* 0x000fe20008410000 */
[----:B------:R-:W1:Y:S02]  /*32f0*/  LDC.64 R32, c[0x0][0x478] ;  /* 0x00011e00ff207b82 */ /* 0x000e640000000a00 */
[----:B------:R3:W4:Y:S01]  /*3300*/  F2F.BF16.F32 R51, R54 ;  /* 0x0000003600337304 */ /* 0x0007220000202000 */
[----:B0-----:R-:W-:Y:S01]  /*3310*/  FMUL.FTZ R47, R47, UR4 ;  /* 0x000000042f2f7c20 */ /* 0x001fe20008410000 */
[----:B------:R-:W-:-:S02]  /*3320*/  FSEL R62, R70, RZ, P0 ;  /* 0x000000ff463e7208 */ /* 0x000fc40000000000 */
[----:B------:R-:W-:Y:S01]  /*3330*/  LOP3.LUT P0, RZ, R91, 0xff0000, RZ, 0xc0, !PT ;  /* 0x00ff00005bff7812 */ /* 0x000fe2000780c0ff */
[----:B------:R-:W-:Y:S01]  /*3340*/  FMUL.FTZ R47, R47, UR24 ;  /* 0x000000182f2f7c20 */ /* 0x000fe20008410000 */
[----:B------:R-:W0:Y:S01]  /*3350*/  LDC.64 R34, c[0x0][0x468] ;  /* 0x00011a00ff227b82 */ /* 0x000e220000000a00 */
[----:B--2---:R-:W-:Y:S01]  /*3360*/  IMAD.WIDE.U32 R38, R38, 0x10000, RZ ;  /* 0x0001000026267825 */ /* 0x004fe200078e00ff */
[----:B------:R-:W-:Y:S03]  /*3370*/  F2F.BF16.F32 R50, R50 ;  /* 0x0000003200327304 */ /* 0x000fe60000202000 */
[----:B---3--:R-:W-:Y:S01]  /*3380*/  FMUL.FTZ R54, R54, UR4 ;  /* 0x0000000436367c20 */ /* 0x008fe20008410000 */
[----:B------:R-:W-:Y:S02]  /*3390*/  FSEL R46, R46, RZ, P0 ;  /* 0x000000ff2e2e7208 */ /* 0x000fe40000000000 */
[----:B------:R-:W-:Y:S01]  /*33a0*/  FSEL R64, R47, RZ, P1 ;  /* 0x000000ff2f407208 */ /* 0x000fe20000800000 */
[----:B------:R-:W-:Y:S01]  /*33b0*/  FMUL.FTZ R54, R54, UR24 ;  /* 0x0000001836367c20 */ /* 0x000fe20008410000 */
[----:B------:R-:W-:Y:S01]  /*33c0*/  LOP3.LUT P0, RZ, R91, 0xff, RZ, 0xc0, !PT ;  /* 0x000000ff5bff7812 */ /* 0x000fe2000780c0ff */
[----:B------:R2:W-:Y:S01]  /*33d0*/  F2F.BF16.F32 R48, R37 ;  /* 0x0000002500307304 */ /* 0x0005e20000202000 */
[----:B----4-:R-:W-:-:S02]  /*33e0*/  LOP3.LUT R38, R38, R51, RZ, 0xfc, !PT ;  /* 0x0000003326267212 */ /* 0x010fc400078efcff */
[----:B------:R-:W-:-:S05]  /*33f0*/  LOP3.LUT R39, R73, R39, RZ, 0xfc, !PT ;  /* 0x0000002749277212 */ /* 0x000fca00078efcff */
[----:B------:R-:W3:Y:S01]  /*3400*/  F2F.BF16.F32 R65, R65 ;  /* 0x0000004100417304 */ /* 0x000ee20000202000 */
[----:B--2---:R-:W-:-:S03]  /*3410*/  IMAD.WIDE.U32 R36, R36, 0x10000, RZ ;  /* 0x0001000024247825 */ /* 0x004fc600078e00ff */
[----:B------:R-:W-:-:S04]  /*3420*/  LOP3.LUT R36, R36, R53, RZ, 0xfc, !PT ;  /* 0x0000003524247212 */ /* 0x000fc800078efcff */
[----:B------:R-:W-:Y:S01]  /*3430*/  F2F.BF16.F32 R62, R62 ;  /* 0x0000003e003e7304 */ /* 0x000fe20000202000 */
[----:B------:R-:W-:Y:S02]  /*3440*/  LOP3.LUT R37, R75, R37, RZ, 0xfc, !PT ;  /* 0x000000254b257212 */ /* 0x000fe400078efcff */
[----:B---3--:R-:W-:-:S05]  /*3450*/  PRMT R65, R48, 0x5410, R65 ;  /* 0x0000541030417816 */ /* 0x008fca0000000041 */
[----:B------:R-:W-:Y:S08]  /*3460*/  F2F.BF16.F32 R52, R52 ;  /* 0x0000003400347304 */ /* 0x000ff00000202000 */
[----:B------:R-:W2:Y:S08]  /*3470*/  F2F.BF16.F32 R67, R67 ;  /* 0x0000004300437304 */ /* 0x000eb00000202000 */
[----:B------:R3:W-:Y:S01]  /*3480*/  F2F.BF16.F32 R66, R46 ;  /* 0x0000002e00427304 */ /* 0x0007e20000202000 */
[----:B--2---:R-:W-:-:S07]  /*3490*/  PRMT R67, R52, 0x5410, R67 ;  /* 0x0000541034437816 */ /* 0x004fce0000000043 */
[----:B------:R-:W2:Y:S01]  /*34a0*/  F2F.BF16.F32 R49, R49 ;  /* 0x0000003100317304 */ /* 0x000ea20000202000 */
[----:B---3--:R-:W-:Y:S01]  /*34b0*/  IMAD.WIDE.U32 R46, R0, 0x10000, RZ ;  /* 0x00010000002e7825 */ /* 0x008fe200078e00ff */
[----:B------:R-:W-:Y:S02]  /*34c0*/  FSEL R0, R54, RZ, P0 ;  /* 0x000000ff36007208 */ /* 0x000fe40000000000 */
[----:B------:R-:W-:-:S04]  /*34d0*/  LOP3.LUT R54, R46, R71, RZ, 0xfc, !PT ;  /* 0x000000472e367212 */ /* 0x000fc800078efcff */
[----:B------:R-:W3:Y:S01]  /*34e0*/  F2F.BF16.F32 R64, R64 ;  /* 0x0000004000407304 */ /* 0x000ee20000202000 */
[----:B------:R-:W-:Y:S01]  /*34f0*/  LOP3.LUT R55, R55, R47, RZ, 0xfc, !PT ;  /* 0x0000002f37377212 */ /* 0x000fe200078efcff */
[----:B------:R-:W-:-:S04]  /*3500*/  IMAD.WIDE.U32 R46, R50, 0x10000, RZ ;  /* 0x00010000322e7825 */ /* 0x000fc800078e00ff */
[----:B------:R-:W-:Y:S01]  /*3510*/  IMAD.WIDE.U32 R50, R62, 0x10000, RZ ;  /* 0x000100003e327825 */ /* 0x000fe200078e00ff */
[----:B--2---:R-:W-:Y:S01]  /*3520*/  LOP3.LUT R46, R46, R49, RZ, 0xfc, !PT ;  /* 0x000000312e2e7212 */ /* 0x004fe200078efcff */
[----:B------:R-:W2:Y:S01]  /*3530*/  F2F.BF16.F32 R63, R63 ;  /* 0x0000003f003f7304 */ /* 0x000ea20000202000 */
[----:B------:R-:W-:Y:S01]  /*3540*/  LOP3.LUT R47, R65, R47, RZ, 0xfc, !PT ;  /* 0x0000002f412f7212 */ /* 0x000fe200078efcff */
[----:B-1----:R-:W-:Y:S01]  /*3550*/  IMAD.WIDE.U32 R48, R77, 0x8, R32 ;  /* 0x000000084d307825 */ /* 0x002fe200078e0020 */
[----:B------:R-:W-:-:S03]  /*3560*/  LOP3.LUT R51, R67, R51, RZ, 0xfc, !PT ;  /* 0x0000003343337212 */ /* 0x000fc600078efcff */
[----:B---3--:R-:W-:Y:S02]  /*3570*/  IMAD.WIDE.U32 R52, R64, 0x10000, RZ ;  /* 0x0001000040347825 */ /* 0x008fe400078e00ff */
[----:B------:R-:W1:Y:S01]  /*3580*/  F2F.BF16.F32 R69, R69 ;  /* 0x0000004500457304 */ /* 0x000e620000202000 */
[----:B------:R3:W-:Y:S01]  /*3590*/  STG.E.64 desc[UR16][R48.64], R54 ;  /* 0x0000003630007986 */ /* 0x0007e2000c101b10 */
[----:B0-----:R-:W-:Y:S01]  /*35a0*/  IMAD.WIDE.U32 R64, R77, 0x8, R34 ;  /* 0x000000084d407825 */ /* 0x001fe200078e0022 */
[----:B--2---:R-:W-:-:S05]  /*35b0*/  LOP3.LUT R50, R50, R63, RZ, 0xfc, !PT ;  /* 0x0000003f32327212 */ /* 0x004fca00078efcff */
[----:B------:R-:W0:Y:S01]  /*35c0*/  F2F.BF16.F32 R71, R0 ;  /* 0x0000000000477304 */ /* 0x000e220000202000 */
[--C-:B------:R-:W-:Y:S01]  /*35d0*/  IMAD.WIDE.U32 R62, R78, 0x8, R32.reuse ;  /* 0x000000084e3e7825 */ /* 0x100fe200078e0020 */
[----:B------:R3:W-:Y:S03]  /*35e0*/  STG.E.64 desc[UR16][R64.64], R46 ;  /* 0x0000002e40007986 */ /* 0x0007e6000c101b10 */
[----:B------:R-:W-:Y:S01]  /*35f0*/  IMAD.WIDE.U32 R32, R79, 0x8, R32 ;  /* 0x000000084f207825 */ /* 0x000fe200078e0020 */
[----:B------:R3:W-:Y:S01]  /*3600*/  STG.E.64 desc[UR16][R62.64], R36 ;  /* 0x000000243e007986 */ /* 0x0007e2000c101b10 */
[----:B-1----:R-:W-:Y:S02]  /*3610*/  PRMT R69, R66, 0x5410, R69 ;  /* 0x0000541042457816 */ /* 0x002fe40000000045 */
[----:B------:R-:W-:Y:S02]  /*3620*/  IMAD.WIDE.U32 R66, R78, 0x8, R34 ;  /* 0x000000084e427825 */ /* 0x000fe400078e0022 */
[----:B------:R-:W-:-:S02]  /*3630*/  LOP3.LUT R53, R69, R53, RZ, 0xfc, !PT ;  /* 0x0000003545357212 */ /* 0x000fc400078efcff */
[----:B------:R-:W-:Y:S01]  /*3640*/  IMAD.WIDE.U32 R34, R79, 0x8, R34 ;  /* 0x000000084f227825 */ /* 0x000fe200078e0022 */
[----:B------:R3:W-:Y:S01]  /*3650*/  STG.E.64 desc[UR16][R66.64], R50 ;  /* 0x0000003242007986 */ /* 0x0007e2000c101b10 */
[----:B0-----:R-:W-:-:S03]  /*3660*/  LOP3.LUT R52, R52, R71, RZ, 0xfc, !PT ;  /* 0x0000004734347212 */ /* 0x001fc600078efcff */
[----:B------:R3:W-:Y:S04]  /*3670*/  STG.E.64 desc[UR16][R32.64], R38 ;  /* 0x0000002620007986 */ /* 0x0007e8000c101b10 */
[----:B------:R3:W-:Y:S02]  /*3680*/  STG.E.64 desc[UR16][R34.64], R52 ;  /* 0x0000003422007986 */ /* 0x0007e4000c101b10 */
.L_x_1594:
[----:B------:R-:W-:Y:S02]  /*3690*/  UIADD3 UR6, UPT, UPT, UR6, UR26, URZ ;  /* 0x0000001a06067290 */ /* 0x000fe4000fffe0ff */
[----:B------:R-:W-:Y:S02]  /*36a0*/  UPLOP3.LUT UP2, UPT, UPT, UPT, UP2, 0x40, 0x4 ;  /* 0x000000000004789c */ /* 0x000fe40003f4e820 */
[----:B------:R-:W-:-:S09]  /*36b0*/  UISETP.GE.AND UP1, UPT, UR6, UR27, UPT ;  /* 0x0000001b0600728c */ /* 0x000fd2000bf26270 */
[----:B------:R-:W-:Y:S05]  /*36c0*/  BRA.U !UP1, `(.L_x_1596) ;  /* 0xffffffcd091c7547 */ /* 0x000fea000b83ffff */
[----:B------:R-:W-:Y:S02]  /*36d0*/  MOV R29, R11 ;  /* 0x0000000b001d7202 */ /* 0x000fe40000000f00 */
[----:B------:R-:W-:Y:S02]  /*36e0*/  MOV R30, R10 ;  /* 0x0000000a001e7202 */ /* 0x000fe40000000f00 */
[----:B------:R-:W-:Y:S02]  /*36f0*/  MOV R31, R9 ;  /* 0x00000009001f7202 */ /* 0x000fe40000000f00 */
[----:B0-234-:R-:W-:Y:S02]  /*3700*/  MOV R35, R8 ;  /* 0x0000000800237202 */ /* 0x01dfe40000000f00 */
        /* <DEDUP_REMOVED lines=20> */
.L_x_1591:
        /* <DEDUP_REMOVED lines=15> */
.L_x_1597:
        /* <DEDUP_REMOVED lines=12> */
.L_x_6701:


//--------------------- .text._ZN10layer_norm22ln_bwd_finalize_kernelINS_22Kernel_traits_finalizeILj1536Ef13__nv_bfloat16S2_S2_fjLb0ELj1024ELj4ENS_18Kernel_traits_baseILj1536EfS2_S2_S2_fjLj1024EEEEELb0ELb0EEEvNS_9BwdParamsE --------------------------
	.section	.text._ZN10layer_norm22ln_bwd_finalize_kernelINS_22Kernel_traits_finalizeILj1536Ef13__nv_bfloat16S2_S2_fjLb0ELj1024ELj4ENS_18Kernel_traits_baseILj1536EfS2_S2_S2_fjLj1024EEEEELb0ELb0EEEvNS_9BwdParamsE,"ax",@progbits
	.align	128
        .global         _ZN10layer_norm22ln_bwd_finalize_kernelINS_22Kernel_traits_finalizeILj1536Ef13__nv_bfloat16S2_S2_fjLb0ELj1024ELj4ENS_18Kernel_traits_baseILj1536EfS2_S2_S2_fjLj1024EEEEELb0ELb0EEEvNS_9BwdParamsE
        .type           _ZN10layer_norm22ln_bwd_finalize_kernelINS_22Kernel_traits_finalizeILj1536Ef13__nv_bfloat16S2_S2_fjLb0ELj1024ELj4ENS_18Kernel_traits_baseILj1536EfS2_S2_S2_fjLj1024EEEEELb0ELb0EEEvNS_9BwdParamsE,@function
        .size           _ZN10layer_norm22ln_bwd_finalize_kernelINS_22Kernel_traits_finalizeILj1536Ef13__nv_bfloat16S2_S2_fjLb0ELj1024ELj4ENS_18Kernel_traits_baseILj1536EfS2_S2_S2_fjLj1024EEEEELb0ELb0EEEvNS_9BwdParamsE,(.L_x_6702 - _ZN10layer_norm22ln_bwd_finalize_kernelINS_22Kernel_traits_finalizeILj1536Ef13__nv_bfloat16S2_S2_fjLb0ELj1024ELj4ENS_18Kernel_traits_baseILj1536EfS2_S2_S2_fjLj1024EEEEELb0ELb0EEEvNS_9BwdParamsE)
        .other          _ZN10layer_norm22ln_bwd_finalize_kernelINS_22Kernel_traits_finalizeILj1536Ef13__nv_bfloat16S2_S2_fjLb0ELj1024ELj4ENS_18Kernel_traits_baseILj1536EfS2_S2_S2_fjLj1024EEEEELb0ELb0EEEvNS_9BwdParamsE,@"STO_CUDA_ENTRY STV_DEFAULT"
_ZN10layer_norm22ln_bwd_finalize_kernelINS_22Kernel_traits_finalizeILj1536Ef13__nv_bfloat16S2_S2_fjLb0ELj1024ELj4ENS_18Kernel_traits_baseILj1536EfS2_S2_S2_fjLj1024EEEEELb0ELb0EEEvNS_9BwdParamsE:
.text._ZN10layer_norm22ln_bwd_finalize_kernelINS_22Kernel_traits_finalizeILj1536Ef13__nv_bfloat16S2_S2_fjLb0ELj1024ELj4ENS_18Kernel_traits_baseILj1536EfS2_S2_S2_fjLj1024EEEEELb0ELb0EEEvNS_9BwdParamsE:
        /* <DEDUP_REMOVED lines=13> */
[----:B------:R-:W-:Y:S02]  /*00d0*/  LOP3.LUT R17, R2, 0x1f, RZ, 0xc0, !PT ;  /* 0x0000001f02117812 */ /* 0x000fe400078ec0ff */
        /* <DEDUP_REMOVED lines=24> */
[C---:B------:R-:W-:Y:S01]  /*0260*/  LOP3.LUT R13, R58.reuse, 0x1c0, RZ, 0xfc, !PT ;  /* 0x000001c03a0d7812 */ /* 0x040fe200078efcff */
[-CC-:B------:R-:W-:Y:S01]  /*0270*/  IMAD R12, R11, R56.reuse, R59.reuse ;  /* 0x000000380b0c7224 */ /* 0x180fe200078e023b */
[----:B------:R-:W-:Y:S01]  /*0280*/  LOP3.LUT R15, R58, 0x1e0, RZ, 0xfc, !PT ;  /* 0x000001e03a0f7812 */ /* 0x000fe200078efcff */
[-CC-:B------:R-:W-:Y:S01]  /*0290*/  IMAD R4, R4, R56.reuse, R59.reuse ;  /* 0x0000003804047224 */ /* 0x180fe200078e023b */
[C---:B------:R-:W-:Y:S01]  /*02a0*/  LOP3.LUT R2, R58.reuse, 0x100, RZ, 0xfc, !PT ;  /* 0x000001003a027812 */ /* 0x040fe200078efcff */
[-CC-:B------:R-:W-:Y:S01]  /*02b0*/  IMAD R14, R13, R56.reuse, R59.reuse ;  /* 0x000000380d0e7224 */ /* 0x180fe200078e023b */
[C---:B------:R-:W-:Y:S01]  /*02c0*/  LOP3.LUT R3, R58.reuse, 0x120, RZ, 0xfc, !PT ;  /* 0x000001203a037812 */ /* 0x040fe200078efcff */
[-CC-:B------:R-:W-:Y:S01]  /*02d0*/  IMAD R18, R15, R56.reuse, R59.reuse ;  /* 0x000000380f127224 */ /* 0x180fe200078e023b */
[----:B------:R-:W-:Y:S01]  /*02e0*/  LOP3.LUT R7, R58, 0x160, RZ, 0xfc, !PT ;  /* 0x000001603a077812 */ /* 0x000fe200078efcff */
[-CC-:B------:R-:W-:Y:S01]  /*02f0*/  IMAD R2, R2, R56.reuse, R59.reuse ;  /* 0x0000003802027224 */ /* 0x180fe200078e023b */
[C---:B------:R-:W-:Y:S01]  /*0300*/  LOP3.LUT R16, R58.reuse, 0x80, RZ, 0xfc, !PT ;  /* 0x000000803a107812 */ /* 0x040fe200078efcff */
[----:B------:R-:W-:Y:S01]  /*0310*/  HFMA2 R36, -RZ, RZ, 0, 0 ;  /* 0x00000000ff247431 */ /* 0x000fe200000001ff */
        /* <DEDUP_REMOVED lines=29> */
[----:B------:R-:W-:Y:S02]  /*04f0*/  IADD3 R17, PT, PT, R17, R30, RZ ;  /* 0x0000001e11117210 */ /* 0x000fe40007ffe0ff */
[----:B------:R-:W-:Y:S02]  /*0500*/  MOV R2, R58 ;  /* 0x0000003a00027202 */ /* 0x000fe40000000f00 */
[----:B------:R-:W-:-:S07]  /*0510*/  IADD3 R19, PT, PT, -R29, RZ, RZ ;  /* 0x000000ff1d137210 */ /* 0x000fce0007ffe1ff */
.L_x_1602:
        /* <DEDUP_REMOVED lines=118> */
.L_x_1601:
[----:B------:R-:W-:Y:S05]  /*0c80*/  BSYNC.RECONVERGENT B1 ;  /* 0x0000000000017941 */ /* 0x000fea0003800200 */
.L_x_1600:
        /* <DEDUP_REMOVED lines=75> */
.L_x_1604:
[----:B------:R-:W-:Y:S05]  /*1140*/  BSYNC.RECONVERGENT B1 ;  /* 0x0000000000017941 */ /* 0x000fea0003800200 */
.L_x_1603:
        /* <DEDUP_REMOVED lines=37> */
.L_x_1606:
[----:B------:R-:W-:Y:S05]  /*13a0*/  BSYNC.RECONVERGENT B1 ;  /* 0x0000000000017941 */ /* 0x000fea0003800200 */
.L_x_1605:
[----:B------:R-:W-:Y:S05]  /*13b0*/  @!P1 BRA `(.L_x_1599) ;  /* 0x0000000000409947 */ /* 0x000fea0003800000 */
[----:B------:R-:W0:Y:S01]  /*13c0*/  LDC.64 R6, c[0x0][0x440] ;  /* 0x00011000ff067b82 */ /* 0x000e220000000a00 */
[----:B------:R-:W-:Y:S01]  /*13d0*/  IMAD R59, R2, R56, R59 ;  /* 0x00000038023b7224 */ /* 0x000fe200078e023b */
[----:B------:R-:W-:Y:S02]  /*13e0*/  LOP3.LUT R8, R8, 0x1f, RZ, 0xc0, !PT ;  /* 0x0000001f08087812 */ /* 0x000fe400078ec0ff */
[----:B------:R-:W-:Y:S02]  /*13f0*/  IADD3 R9, PT, PT, -R9, RZ, RZ ;  /* 0x000000ff09097210 */ /* 0x000fe40007ffe1ff */
[----:B------:R-:W-:Y:S02]  /*1400*/  IADD3 R59, PT, PT, R8, R59, RZ ;  /* 0x0000003b083b7210 */ /* 0x000fe40007ffe0ff */
[----:B------:R-:W1:Y:S05]  /*1410*/  LDC.64 R10, c[0x0][0x448] ;  /* 0x00011200ff0a7b82 */ /* 0x000e6a0000000a00 */
.L_x_1607:
        /* <DEDUP_REMOVED lines=10> */
.L_x_1599:
[----:B------:R-:W-:Y:S05]  /*14c0*/  BSYNC.RECONVERGENT B0 ;  /* 0x0000000000007941 */ /* 0x000fea0003800200 */
.L_x_1598:
        /* <DEDUP_REMOVED lines=51> */
[----:B------:R-:W3:Y:S01]  /*1800*/  LDC.64 R8, c[0x0][0x480] ;  /* 0x00012000ff087b82 */ /* 0x000ee20000000a00 */
[----:B0-----:R-:W-:-:S04]  /*1810*/  IMAD.WIDE.U32 R6, R57, 0x8, R6 ;  /* 0x0000000839067825 */ /* 0x001fc800078e0006 */
[----:B---3--:R-:W-:Y:S01]  /*1820*/  IMAD.WIDE.U32 R8, R57, 0x8, R8 ;  /* 0x0000000839087825 */ /* 0x008fe200078e0008 */
[----:B-1----:R-:W-:Y:S04]  /*1830*/  STG.E.64 desc[UR6][R6.64], R4 ;  /* 0x0000000406007986 */ /* 0x002fe8000c101b06 */
[----:B--2---:R-:W-:Y:S01]  /*1840*/  STG.E.64 desc[UR6][R8.64], R2 ;  /* 0x0000000208007986 */ /* 0x004fe2000c101b06 */
[----:B------:R-:W-:Y:S05]  /*1850*/  EXIT ;  /* 0x000000000000794d */ /* 0x000fea0003800000 */
.L_x_1608:
        /* <DEDUP_REMOVED lines=10> */
.L_x_6702:


//--------------------- .text._ZN10layer_norm13ln_bwd_kernelINS_13Kernel_traitsIf13__nv_bfloat16S2_S2_fjLj1536ELj1ELj1ELj4ELj8ENS_18Kernel_traits_baseILj1536EfS2_S2_S2_fjLj128EEEEELb1ELb0ELb1ELb0EEEvNS_9BwdParamsE --------------------------
	.section	.text._ZN10layer_norm13ln_bwd_kernelINS_13Kernel_traitsIf13__nv_bfloat16S2_S2_fjLj1536ELj1ELj1ELj4ELj8ENS_18Kernel_traits_baseILj1536EfS2_S2_S2_fjLj128EEEEELb1ELb0ELb1ELb0EEEvNS_9BwdParamsE,"ax",@progbits
	.align	128
        .global         _ZN10layer_norm13ln_bwd_kernelINS_13Kernel_traitsIf13__nv_bfloat16S2_S2_fjLj1536ELj1ELj1ELj4ELj8ENS_18Kernel_traits_baseILj1536EfS2_S2_S2_fjLj128EEEEELb1ELb0ELb1ELb0EEEvNS_9BwdParamsE
        .type           _ZN10layer_norm13ln_bwd_kernelINS_13Kernel_traitsIf13__nv_bfloat16S2_S2_fjLj1536ELj1ELj1ELj4ELj8ENS_18Kernel_traits_baseILj1536EfS2_S2_S2_fjLj128EEEEELb1ELb0ELb1ELb0EEEvNS_9BwdParamsE,@function
        .size           _ZN10layer_norm13ln_bwd_kernelINS_13Kernel_traitsIf13__nv_bfloat16S2_S2_fjLj1536ELj1ELj1ELj4ELj8ENS_18Kernel_traits_baseILj1536EfS2_S2_S2_fjLj128EEEEELb1ELb0ELb1ELb0EEEvNS_9BwdParamsE,(.L_x_6703 - _ZN10layer_norm13ln_bwd_kernelINS_13Kernel_traitsIf13__nv_bfloat16S2_S2_fjLj1536ELj1ELj1ELj4ELj8ENS_18Kernel_traits_baseILj1536EfS2_S2_S2_fjLj128EEEEELb1ELb0ELb1ELb0EEEvNS_9BwdParamsE)
        .other          _ZN10layer_norm13ln_bwd_kernelINS_13Kernel_traitsIf13__nv_bfloat16S2_S2_fjLj1536ELj1ELj1ELj4ELj8ENS_18Kernel_traits_baseILj1536EfS2_S2_S2_fjLj128EEEEELb1ELb0ELb1ELb0EEEvNS_9BwdParamsE,@"STO_CUDA_ENTRY STV_DEFAULT"
_ZN10layer_norm13ln_bwd_kernelINS_13Kernel_traitsIf13__nv_bfloat16S2_S2_fjLj1536ELj1ELj1ELj4ELj8ENS_18Kernel_traits_baseILj1536EfS2_S2_S2_fjLj128EEEEELb1ELb0ELb1ELb0EEEvNS_9BwdParamsE:
.text._ZN10layer_norm13ln_bwd_kernelINS_13Kernel_traitsIf13__nv_bfloat16S2_S2_fjLj1536ELj1ELj1ELj4ELj8ENS_18Kernel_traits_baseILj1536EfS2_S2_S2_fjLj128EEEEELb1ELb0ELb1ELb0EEEvNS_9BwdParamsE:
        /* <DEDUP_REMOVED lines=63> */
.L_x_1652:
[----:B0-----:R-:W-:Y:S02]  /*03f0*/  UIMAD.WIDE UR10, UR7, 0x4, UR22 ;  /* 0x00000004070a78a5 */ /* 0x001fe4000f8e0216 */
[----:B------:R-:W-:-:S04]  /*0400*/  UIMAD.WIDE UR12, UR7, 0x4, UR20 ;  /* 0x00000004070c78a5 */ /* 0x000fc8000f8e0214 */
[----:B------:R-:W-:Y:S01]  /*0410*/  MOV R52, UR10 ;  /* 0x0000000a00347c02 */ /* 0x000fe20008000f00 */
[----:B------:R-:W-:Y:S01]  /*0420*/  IMAD.U32 R53, RZ, RZ, UR11 ;  /* 0x0000000bff357e24 */ /* 0x000fe2000f8e00ff */
[----:B------:R-:W-:-:S04]  /*0430*/  UIMAD.WIDE UR10, UR7, 0x4, UR18 ;  /* 0x00000004070a78a5 */ /* 0x000fc8000f8e0212 */
[----:B--2---:R-:W2:Y:S01]  /*0440*/  LDG.E R52, desc[UR24][R52.64] ;  /* 0x0000001834347981 */ /* 0x004ea2000c1e1900 */
[----:B-1-34-:R-:W-:Y:S01]  /*0450*/  MOV R48, UR12 ;  /* 0x0000000c00307c02 */ /* 0x01afe20008000f00 */
[----:B------:R-:W-:Y:S01]  /*0460*/  IMAD.U32 R51, RZ, RZ, UR11 ;  /* 0x0000000bff337e24 */ /* 0x000fe2000f8e00ff */
[----:B------:R-:W-:Y:S01]  /*0470*/  MOV R50, UR10 ;  /* 0x0000000a00327c02 */ /* 0x000fe20008000f00 */
[----:B------:R-:W-:-:S05]  /*0480*/  IMAD.U32 R49, RZ, RZ, UR13 ;  /* 0x0000000dff317e24 */ /* 0x000fca000f8e00ff */
[----:B------:R-:W3:Y:S04]  /*0490*/  LDG.E R50, desc[UR24][R50.64] ;  /* 0x0000001832327981 */ /* 0x000ee8000c1e1900 */
[----:B------:R-:W4:Y:S01]  /*04a0*/  LDG.E R48, desc[UR24][R48.64] ;  /* 0x0000001830307981 */ /* 0x000f22000c1e1900 */
[----:B------:R-:W-:Y:S01]  /*04b0*/  BSSY.RECONVERGENT B0, `(.L_x_1610) ;  /* 0x0000118000007945 */ /* 0x000fe20003800200 */
[----:B--2---:R-:W-:Y:S02]  /*04c0*/  R2UR UR34, R52 ;  /* 0x00000000342272ca */ /* 0x004fe400000e0000 */
[----:B---3--:R-:W-:-:S11]  /*04d0*/  R2UR UR35, R50 ;  /* 0x00000000322372ca */ /* 0x008fd600000e0000 */
[----:B------:R-:W-:Y:S01]  /*04e0*/  UISETP.GE.AND UP2, UPT, UR34, 0x1, UPT ;  /* 0x000000012200788c */ /* 0x000fe2000bf46270 */
[----:B----4-:R-:W-:-:S08]  /*04f0*/  R2UR UR15, R48 ;  /* 0x00000000300f72ca */ /* 0x010fd000000e0000 */
[----:B-----5:R-:W-:Y:S07]  /*0500*/  BRA.U !UP2, `(.L_x_1611) ;  /* 0x0000000d0a547547 */ /* 0x020fee000b800000 */
[----:B------:R-:W-:-:S06]  /*0510*/  UIMAD.WIDE UR10, UR7, 0x4, UR16 ;  /* 0x00000004070a78a5 */ /* 0x000fcc000f8e0210 */
[----:B------:R-:W-:Y:S01]  /*0520*/  MOV R48, UR10 ;  /* 0x0000000a00307c02 */ /* 0x000fe20008000f00 */
[----:B------:R-:W-:-:S05]  /*0530*/  IMAD.U32 R49, RZ, RZ, UR11 ;  /* 0x0000000bff317e24 */ /* 0x000fca000f8e00ff */
[----:B------:R0:W2:Y:S01]  /*0540*/  LDG.E R48, desc[UR24][R48.64] ;  /* 0x0000001830307981 */ /* 0x0000a2000c1e1900 */
[----:B------:R-:W-:Y:S01]  /*0550*/  UISETP.GE.AND UP3, UPT, UR15, 0x1, UPT ;  /* 0x000000010f00788c */ /* 0x000fe2000bf66270 */
[----:B------:R-:W-:Y:S01]  /*0560*/  ISETP.GE.U32.AND P2, PT, R5, 0x80, PT ;  /* 0x000000800500780c */ /* 0x000fe20003f46070 */
[----:B------:R-:W-:Y:S01]  /*0570*/  UIADD3 UR10, UPT, UPT, UR34, -0x1, URZ ;  /* 0xffffffff220a7890 */ /* 0x000fe2000fffe0ff */
[----:B------:R-:W-:Y:S01]  /*0580*/  ISETP.NE.AND P0, PT, RZ, UR32, PT ;  /* 0x00000020ff007c0c */ /* 0x000fe2000bf05270 */
[----:B------:R-:W-:Y:S01]  /*0590*/  BSSY.RECONVERGENT B1, `(.L_x_1612) ;  /* 0x0000054000017945 */ /* 0x000fe20003800200 */
[----:B------:R-:W-:Y:S01]  /*05a0*/  HFMA2 R53, -RZ, RZ, 0, 0 ;  /* 0x00000000ff357431 */ /* 0x000fe200000001ff */
[----:B-1----:R-:W-:Y:S01]  /*05b0*/  UIMAD UR11, UR10, UR8, URZ ;  /* 0x000000080a0b72a4 */ /* 0x002fe2000f8e02ff */
[----:B------:R-:W-:Y:S02]  /*05c0*/  PLOP3.LUT P4, PT, PT, PT, UP3, 0x80, 0x8 ;  /* 0x000000000008781c */ /* 0x000fe40003f8f038 */
[----:B------:R-:W-:-:S02]  /*05d0*/  CS2R R92, SRZ ;  /* 0x00000000005c7805 */ /* 0x000fc4000001ff00 */
[C---:B------:R-:W-:Y:S01]  /*05e0*/  ISETP.GE.U32.AND P1, PT, R5.reuse, 0x100, PT ;  /* 0x000001000500780c */ /* 0x040fe20003f26070 */
[----:B------:R-:W-:Y:S01]  /*05f0*/  USHF.R.S32.HI UR12, URZ, 0x1f, UR11 ;  /* 0x0000001fff0c7899 */ /* 0x000fe2000801140b */
[----:B------:R-:W-:Y:S01]  /*0600*/  ISETP.GE.U32.AND P3, PT, R5, 0x180, PT ;  /* 0x000001800500780c */ /* 0x000fe20003f66070 */
[----:B------:R-:W-:Y:S02]  /*0610*/  @UP3 UIADD3 UR9, UPT, UPT, UR15, -0x1, URZ ;  /* 0xffffffff0f093890 */ /* 0x000fe4000fffe0ff */
[----:B------:R-:W-:Y:S02]  /*0620*/  ULEA.HI UR12, UR12, UR11, URZ, 0x2 ;  /* 0x0000000b0c0c7291 */ /* 0x000fe4000f8f10ff */
[----:B------:R-:W-:Y:S02]  /*0630*/  @UP3 UIMAD UR13, UR9, UR8, URZ ;  /* 0x00000008090d32a4 */ /* 0x000fe4000f8e02ff */
[----:B------:R-:W-:Y:S02]  /*0640*/  UIMAD UR9, UR7, UR8, URZ ;  /* 0x00000008070972a4 */ /* 0x000fe4000f8e02ff */
[----:B------:R-:W-:Y:S01]  /*0650*/  @UP3 USHF.R.S32.HI UR14, URZ, 0x1f, UR13 ;  /* 0x0000001fff0e3899 */ /* 0x000fe2000801140d */
[----:B------:R-:W-:Y:S01]  /*0660*/  IMAD.U32 R55, RZ, RZ, UR12 ;  /* 0x0000000cff377e24 */ /* 0x000fe2000f8e00ff */
[----:B------:R-:W-:-:S02]  /*0670*/  USHF.R.S32.HI UR10, URZ, 0x1f, UR9 ;  /* 0x0000001fff0a7899 */ /* 0x000fc40008011409 */
[----:B------:R-:W-:Y:S02]  /*0680*/  @UP3 ULEA.HI UR14, UR14, UR13, URZ, 0x2 ;  /* 0x0000000d0e0e3291 */ /* 0x000fe4000f8f10ff */
[----:B------:R-:W-:Y:S01]  /*0690*/  ULEA.HI UR10, UR10, UR9, URZ, 0x2 ;  /* 0x000000090a0a7291 */ /* 0x000fe2000f8f10ff */
[----:B------:R-:W-:-:S03]  /*06a0*/  LEA.HI.SX32 R55, R55, R6, 0x1e ;  /* 0x0000000637377211 */ /* 0x000fc600078ff2ff */
[----:B------:R-:W-:Y:S02]  /*06b0*/  IMAD.U32 R51, RZ, RZ, UR14 ;  /* 0x0000000eff337e24 */ /* 0x000fe4000f8e00ff */
[----:B0-----:R-:W-:-:S03]  /*06c0*/  MOV R49, UR10 ;  /* 0x0000000a00317c02 */ /* 0x001fc60008000f00 */
[-C--:B------:R-:W-:Y:S02]  /*06d0*/  @P4 LEA.HI.SX32 R53, R51, R6.reuse, 0x1e ;  /* 0x0000000633354211 */ /* 0x080fe400078ff2ff */
[----:B------:R-:W-:-:S04]  /*06e0*/  LEA.HI.SX32 R4, R49, R6, 0x1e ;  /* 0x0000000631047211 */ /* 0x000fc800078ff2ff */
[----:B------:R-:W-:Y:S02]  /*06f0*/  MOV R54, R4 ;  /* 0x0000000400367202 */ /* 0x000fe40000000f00 */
[----:B--2---:R-:W-:Y:S01]  /*0700*/  FSEL R52, R48, RZ, !P0 ;  /* 0x000000ff30347208 */ /* 0x004fe20004000000 */
        /* <DEDUP_REMOVED lines=15> */
[----:B------:R-:W-:Y:S01]  /*0800*/  VIADD R53, R53, 0x80 ;  /* 0x0000008035357836 */ /* 0x000fe20000000000 */
[----:B------:R-:W-:Y:S01]  /*0810*/  IADD3 R55, PT, PT, R55, 0x80, RZ ;  /* 0x0000008037377810 */ /* 0x000fe20007ffe0ff */
[----:B------:R-:W-:Y:S01]  /*0820*/  VIADD R54, R54, 0x80 ;  /* 0x0000008036367836 */ /* 0x000fe20000000000 */
[C---:B---3--:R-:W-:Y:S01]  /*0830*/  SHF.R.U64 R90, R48.reuse, 0x10, R49 ;  /* 0x00000010305a7819 */ /* 0x048fe20000001231 */
[----:B------:R-:W-:Y:S01]  /*0840*/  IMAD.U32 R65, R48, 0x10000, RZ ;  /* 0x0001000030417824 */ /* 0x000fe200078e00ff */
[----:B------:R-:W-:Y:S02]  /*0850*/  SHF.L.U32 R87, R49, 0x10, RZ ;  /* 0x0000001031577819 */ /* 0x000fe400000006ff */
[----:B0-----:R-:W-:Y:S01]  /*0860*/  SHF.L.U32 R61, R90, 0x10, RZ ;  /* 0x000000105a3d7819 */ /* 0x001fe200000006ff */
[----:B------:R-:W-:Y:S01]  /*0870*/  FADD.FTZ R65, -R52, R65 ;  /* 0x0000004134417221 */ /* 0x000fe20000010100 */
[----:B----4-:R-:W-:Y:S01]  /*0880*/  IMAD.MOV.U32 R59, RZ, RZ, R50 ;  /* 0x000000ffff3b7224 */ /* 0x010fe200078e0032 */
[----:B------:R-:W-:Y:S01]  /*0890*/  SHF.R.U64 R50, R50, 0x10, R51 ;  /* 0x0000001032327819 */ /* 0x000fe20000001233 */
[----:B------:R-:W-:Y:S01]  /*08a0*/  FADD.FTZ R62, -R52, R87 ;  /* 0x00000057343e7221 */ /* 0x000fe20000010100 */
[----:B------:R-:W-:-:S02]  /*08b0*/  MOV R64, R51 ;  /* 0x0000003300407202 */ /* 0x000fc40000000f00 */
[----:B------:R-:W-:Y:S01]  /*08c0*/  SHF.R.U32.HI R89, RZ, 0x10, R51 ;  /* 0x00000010ff597819 */ /* 0x000fe20000011633 */
[----:B------:R-:W-:Y:S01]  /*08d0*/  FADD.FTZ R60, -R52, R61 ;  /* 0x0000003d343c7221 */ /* 0x000fe20000010100 */
[----:B------:R-:W-:Y:S01]  /*08e0*/  SHF.R.U32.HI R51, RZ, 0x10, R49 ;  /* 0x00000010ff337819 */ /* 0x000fe20000011631 */
[----:B------:R-:W-:Y:S01]  /*08f0*/  FMUL.FTZ R87, R65, UR35 ;  /* 0x0000002341577c20 */ /* 0x000fe20008410000 */
[----:B------:R-:W-:Y:S01]  /*0900*/  SHF.L.U32 R59, R59, 0x10, RZ ;  /* 0x000000103b3b7819 */ /* 0x000fe200000006ff */
[----:B------:R-:W-:Y:S02]  /*0910*/  IMAD.U32 R50, R50, 0x10000, RZ ;  /* 0x0001000032327824 */ /* 0x000fe400078e00ff */
[----:B------:R-:W-:Y:S01]  /*0920*/  FMUL.FTZ R60, R60, UR35 ;  /* 0x000000233c3c7c20 */ /* 0x000fe20008410000 */
[----:B------:R-:W-:Y:S02]  /*0930*/  IMAD.U32 R51, R51, 0x10000, RZ ;  /* 0x0001000033337824 */ /* 0x000fe400078e00ff */
[----:B------:R-:W-:Y:S01]  /*0940*/  FMUL.FTZ R61, R62, UR35 ;  /* 0x000000233e3d7c20 */ /* 0x000fe20008410000 */
[----:B------:R-:W-:Y:S01]  /*0950*/  FADD.FTZ R32, R32, R59 ;  /* 0x0000003b20207221 */ /* 0x000fe20000010000 */
[----:B------:R-:W-:Y:S01]  /*0960*/  FFMA.FTZ R44, R87, R59, R44 ;  /* 0x0000003b572c7223 */ /* 0x000fe2000001002c */
[----:B------:R-:W-:-:S02]  /*0970*/  IMAD.U32 R49, R64, 0x10000, RZ ;  /* 0x0001000040317824 */ /* 0x000fc400078e00ff */
[----:B-----5:R-:W-:Y:S01]  /*0980*/  FMUL.FTZ R59, R16, R59 ;  /* 0x0000003b103b7220 */ /* 0x020fe20000410000 */
[----:B------:R-:W-:Y:S01]  /*0990*/  FADD.FTZ R33, R33, R50 ;  /* 0x0000003221217221 */ /* 0x000fe20000010000 */
[-C--:B------:R-:W-:Y:S01]  /*09a0*/  FFMA.FTZ R45, R60, R50.reuse, R45 ;  /* 0x000000323c2d7223 */ /* 0x080fe2000001002d */
[----:B------:R-:W-:Y:S01]  /*09b0*/  FMUL.FTZ R63, R17, R50 ;  /* 0x00000032113f7220 */ /* 0x000fe20000410000 */
[----:B------:R-:W-:Y:S01]  /*09c0*/  FADD.FTZ R51, -R52, R51 ;  /* 0x0000003334337221 */ /* 0x000fe20000010100 */
[----:B------:R-:W-:Y:S01]  /*09d0*/  FADD.FTZ R34, R34, R49 ;  /* 0x0000003122227221 */ /* 0x000fe20000010000 */
[-C--:B------:R-:W-:Y:S01]  /*09e0*/  FFMA.FTZ R46, R61, R49.reuse, R46 ;  /* 0x000000313d2e7223 */ /* 0x080fe2000001002e */
[----:B------:R-:W-:Y:S01]  /*09f0*/  FMUL.FTZ R62, R18, R49 ;  /* 0x00000031123e7220 */ /* 0x000fe20000410000 */
[----:B------:R-:W-:Y:S01]  /*0a00*/  FADD.FTZ R50, RZ, R59 ;  /* 0x0000003bff327221 */ /* 0x000fe20000010000 */
[----:B------:R-:W-:Y:S01]  /*0a10*/  FFMA.FTZ R49, R87, R59, RZ ;  /* 0x0000003b57317223 */ /* 0x000fe200000100ff */
[----:B------:R-:W-:Y:S01]  /*0a20*/  SHF.L.U32 R48, R89, 0x10, RZ ;  /* 0x0000001059307819 */ /* 0x000fe200000006ff */
[----:B------:R-:W-:Y:S01]  /*0a30*/  FMUL.FTZ R64, R51, UR35 ;  /* 0x0000002333407c20 */ /* 0x000fe20008410000 */
[----:B------:R-:W-:Y:S01]  /*0a40*/  FADD.FTZ R51, R50, R63 ;  /* 0x0000003f32337221 */ /* 0x000fe20000010000 */
[----:B------:R-:W-:-:S02]  /*0a50*/  FFMA.FTZ R50, R60, R63, R49 ;  /* 0x0000003f3c327223 */ /* 0x000fc40000010031 */
[----:B------:R-:W-:Y:S01]  /*0a60*/  FADD.FTZ R35, R35, R48 ;  /* 0x0000003023237221 */ /* 0x000fe20000010000 */
[-C--:B------:R-:W-:Y:S01]  /*0a70*/  FFMA.FTZ R47, R64, R48.reuse, R47 ;  /* 0x00000030402f7223 */ /* 0x080fe2000001002f */
[----:B------:R-:W-:Y:S01]  /*0a80*/  FMUL.FTZ R65, R19, R48 ;  /* 0x0000003013417220 */ /* 0x000fe20000410000 */
[----:B------:R-:W-:Y:S01]  /*0a90*/  FADD.FTZ R48, R51, R62 ;  /* 0x0000003e33307221 */ /* 0x000fe20000010000 */
[----:B------:R-:W-:-:S03]  /*0aa0*/  FFMA.FTZ R49, R61, R62, R50 ;  /* 0x0000003e3d317223 */ /* 0x000fc60000010032 */
[----:B------:R-:W-:Y:S01]  /*0ab0*/  FADD.FTZ R93, R48, R65 ;  /* 0x00000041305d7221 */ /* 0x000fe20000010000 */
[----:B------:R-:W-:-:S07]  /*0ac0*/  FFMA.FTZ R92, R64, R65, R49 ;  /* 0x00000041405c7223 */ /* 0x000fce0000010031 */
.L_x_1613:
[----:B------:R-:W-:Y:S05]  /*0ad0*/  BSYNC.RECONVERGENT B1 ;  /* 0x0000000000017941 */ /* 0x000fea0003800200 */
.L_x_1612:
        /* <DEDUP_REMOVED lines=16> */
[----:B------:R-:W-:Y:S01]  /*0be0*/  IADD3 R53, PT, PT, R53, 0x80, RZ ;  /* 0x0000008035357810 */ /* 0x000fe20007ffe0ff */
[----:B------:R-:W-:Y:S01]  /*0bf0*/  VIADD R55, R55, 0x80 ;  /* 0x0000008037377836 */ /* 0x000fe20000000000 */
[----:B------:R-:W-:Y:S02]  /*0c00*/  IADD3 R54, PT, PT, R54, 0x80, RZ ;  /* 0x0000008036367810 */ /* 0x000fe40007ffe0ff */
[C---:B---3--:R-:W-:Y:S02]  /*0c10*/  SHF.R.U64 R78, R48.reuse, 0x10, R49 ;  /* 0x00000010304e7819 */ /* 0x048fe40000001231 */
[----:B------:R-:W-:-:S03]  /*0c20*/  SHF.L.U32 R89, R48, 0x10, RZ ;  /* 0x0000001030597819 */ /* 0x000fc600000006ff */
[----:B0-----:R-:W-:Y:S01]  /*0c30*/  IMAD.U32 R75, R78, 0x10000, RZ ;  /* 0x000100004e4b7824 */ /* 0x001fe200078e00ff */
[----:B----4-:R-:W-:Y:S01]  /*0c40*/  MOV R76, R50 ;  /* 0x00000032004c7202 */ /* 0x010fe20000000f00 */
[--C-:B------:R-:W-:Y:S01]  /*0c50*/  IMAD.MOV.U32 R79, RZ, RZ, R51.reuse ;  /* 0x000000ffff4f7224 */ /* 0x100fe200078e0033 */
[--C-:B------:R-:W-:Y:S02]  /*0c60*/  SHF.R.U64 R50, R50, 0x10, R51.reuse ;  /* 0x0000001032327819 */ /* 0x100fe40000001233 */
[----:B------:R-:W-:Y:S01]  /*0c70*/  SHF.R.U32.HI R77, RZ, 0x10, R51 ;  /* 0x00000010ff4d7819 */ /* 0x000fe20000011633 */
[----:B------:R-:W-:Y:S01]  /*0c80*/  IMAD.U32 R91, R49, 0x10000, RZ ;  /* 0x00010000315b7824 */ /* 0x000fe200078e00ff */
[----:B------:R-:W-:Y:S01]  /*0c90*/  SHF.R.U32.HI R51, RZ, 0x10, R49 ;  /* 0x00000010ff337819 */ /* 0x000fe20000011631 */
[----:B------:R-:W-:Y:S01]  /*0ca0*/  FADD.FTZ R72, -R52, R75 ;  /* 0x0000004b34487221 */ /* 0x000fe20000010100 */
[----:B------:R-:W-:Y:S02]  /*0cb0*/  IMAD.U32 R49, R76, 0x10000, RZ ;  /* 0x000100004c317824 */ /* 0x000fe400078e00ff */
[----:B------:R-:W-:Y:S01]  /*0cc0*/  FADD.FTZ R73, -R52, R89 ;  /* 0x0000005934497221 */ /* 0x000fe20000010100 */
[----:B------:R-:W-:Y:S01]  /*0cd0*/  SHF.L.U32 R50, R50, 0x10, RZ ;  /* 0x0000001032327819 */ /* 0x000fe200000006ff */
[----:B------:R-:W-:Y:S01]  /*0ce0*/  FMUL.FTZ R72, R72, UR35 ;  /* 0x0000002348487c20 */ /* 0x000fe20008410000 */
[----:B------:R-:W-:Y:S01]  /*0cf0*/  SHF.L.U32 R51, R51, 0x10, RZ ;  /* 0x0000001033337819 */ /* 0x000fe200000006ff */
[----:B------:R-:W-:Y:S01]  /*0d00*/  FMUL.FTZ R73, R73, UR35 ;  /* 0x0000002349497c20 */ /* 0x000fe20008410000 */
[----:B-----5:R-:W-:Y:S01]  /*0d10*/  FMUL.FTZ R74, R12, R49 ;  /* 0x000000310c4a7220 */ /* 0x020fe20000410000 */
[----:B------:R-:W-:-:S02]  /*0d20*/  IMAD.U32 R48, R77, 0x10000, RZ ;  /* 0x000100004d307824 */ /* 0x000fc400078e00ff */
[----:B------:R-:W-:Y:S01]  /*0d30*/  FADD.FTZ R91, -R52, R91 ;  /* 0x0000005b345b7221 */ /* 0x000fe20000010100 */
[----:B------:R-:W-:Y:S01]  /*0d40*/  FADD.FTZ R29, R29, R50 ;  /* 0x000000321d1d7221 */ /* 0x000fe20000010000 */
[-C--:B------:R-:W-:Y:S01]  /*0d50*/  FFMA.FTZ R41, R72, R50.reuse, R41 ;  /* 0x0000003248297223 */ /* 0x080fe20000010029 */
[----:B------:R-:W-:Y:S01]  /*0d60*/  FMUL.FTZ R77, R13, R50 ;  /* 0x000000320d4d7220 */ /* 0x000fe20000410000 */
[----:B------:R-:W-:Y:S01]  /*0d70*/  FADD.FTZ R51, -R52, R51 ;  /* 0x0000003334337221 */ /* 0x000fe20000010100 */
[----:B------:R-:W-:Y:S01]  /*0d80*/  SHF.L.U32 R79, R79, 0x10, RZ ;  /* 0x000000104f4f7819 */ /* 0x000fe200000006ff */
[----:B------:R-:W-:Y:S01]  /*0d90*/  FADD.FTZ R28, R28, R49 ;  /* 0x000000311c1c7221 */ /* 0x000fe20000010000 */
[----:B------:R-:W-:Y:S01]  /*0da0*/  FFMA.FTZ R40, R73, R49, R40 ;  /* 0x0000003149287223 */ /* 0x000fe20000010028 */
[----:B------:R-:W-:Y:S01]  /*0db0*/  FADD.FTZ R50, R93, R74 ;  /* 0x0000004a5d327221 */ /* 0x000fe20000010000 */
[----:B------:R-:W-:Y:S01]  /*0dc0*/  FFMA.FTZ R49, R73, R74, R92 ;  /* 0x0000004a49317223 */ /* 0x000fe2000001005c */
[----:B------:R-:W-:Y:S01]  /*0dd0*/  FMUL.FTZ R75, R91, UR35 ;  /* 0x000000235b4b7c20 */ /* 0x000fe20008410000 */
[----:B------:R-:W-:Y:S01]  /*0de0*/  FMUL.FTZ R78, R51, UR35 ;  /* 0x00000023334e7c20 */ /* 0x000fe20008410000 */
[----:B------:R-:W-:Y:S01]  /*0df0*/  FADD.FTZ R51, R50, R77 ;  /* 0x0000004d32337221 */ /* 0x000fe20000010000 */
[----:B------:R-:W-:Y:S01]  /*0e00*/  FMUL.FTZ R76, R14, R79 ;  /* 0x0000004f0e4c7220 */ /* 0x000fe20000410000 */
[----:B------:R-:W-:Y:S01]  /*0e10*/  FFMA.FTZ R50, R72, R77, R49 ;  /* 0x0000004d48327223 */ /* 0x000fe20000010031 */
        /* <DEDUP_REMOVED lines=9> */
.L_x_1615:
[----:B------:R-:W-:Y:S05]  /*0eb0*/  BSYNC.RECONVERGENT B1 ;  /* 0x0000000000017941 */ /* 0x000fea0003800200 */
.L_x_1614:
        /* <DEDUP_REMOVED lines=15> */
[----:B---3--:R-:W-:Y:S01]  /*0fb0*/  IMAD.MOV.U32 R55, RZ, RZ, R50 ;  /* 0x000000ffff377224 */ /* 0x008fe200078e0032 */
[--C-:B------:R-:W-:Y:S02]  /*0fc0*/  SHF.R.U64 R54, R50, 0x10, R51.reuse ;  /* 0x0000001032367819 */ /* 0x100fe40000001233 */
[----:B------:R-:W-:Y:S02]  /*0fd0*/  MOV R53, R51 ;  /* 0x0000003300357202 */ /* 0x000fe40000000f00 */
[----:B------:R-:W-:Y:S02]  /*0fe0*/  SHF.R.U32.HI R50, RZ, 0x10, R51 ;  /* 0x00000010ff327819 */ /* 0x000fe40000011633 */
[C-C-:B----4-:R-:W-:Y:S02]  /*0ff0*/  SHF.R.U64 R86, R48.reuse, 0x10, R49.reuse ;  /* 0x0000001030567819 */ /* 0x150fe40000001231 */
[----:B------:R-:W-:Y:S01]  /*1000*/  SHF.R.U32.HI R84, RZ, 0x10, R49 ;  /* 0x00000010ff547819 */ /* 0x000fe20000011631 */
[----:B------:R-:W-:Y:S01]  /*1010*/  IMAD.U32 R51, R48, 0x10000, RZ ;  /* 0x0001000030337824 */ /* 0x000fe200078e00ff */
[----:B------:R-:W-:Y:S01]  /*1020*/  SHF.L.U32 R85, R49, 0x10, RZ ;  /* 0x0000001031557819 */ /* 0x000fe200000006ff */
[----:B------:R-:W-:Y:S01]  /*1030*/  IMAD.U32 R49, R86, 0x10000, RZ ;  /* 0x0001000056317824 */ /* 0x000fe200078e00ff */
[----:B-1----:R-:W-:Y:S01]  /*1040*/  SHF.L.U32 R81, R84, 0x10, RZ ;  /* 0x0000001054517819 */ /* 0x002fe200000006ff */
[----:B------:R-:W-:-:S02]  /*1050*/  IMAD.U32 R55, R55, 0x10000, RZ ;  /* 0x0001000037377824 */ /* 0x000fc400078e00ff */
[----:B------:R-:W-:Y:S01]  /*1060*/  FADD.FTZ R51, -R52, R51 ;  /* 0x0000003334337221 */ /* 0x000fe20000010100 */
[----:B------:R-:W-:Y:S01]  /*1070*/  SHF.L.U32 R54, R54, 0x10, RZ ;  /* 0x0000001036367819 */ /* 0x000fe200000006ff */
[C---:B------:R-:W-:Y:S01]  /*1080*/  FADD.FTZ R49, -R52.reuse, R49 ;  /* 0x0000003134317221 */ /* 0x040fe20000010100 */
[----:B------:R-:W-:Y:S01]  /*1090*/  FADD.FTZ R88, -R52, R81 ;  /* 0x0000005134587221 */ /* 0x000fe20000010100 */
[----:B0----5:R-:W-:Y:S01]  /*10a0*/  FMUL.FTZ R82, R20, R55 ;  /* 0x0000003714527220 */ /* 0x021fe20000410000 */
[----:B------:R-:W-:Y:S01]  /*10b0*/  FMUL.FTZ R81, R51, UR35 ;  /* 0x0000002333517c20 */ /* 0x000fe20008410000 */
[----:B------:R-:W-:Y:S01]  /*10c0*/  SHF.L.U32 R48, R50, 0x10, RZ ;  /* 0x0000001032307819 */ /* 0x000fe200000006ff */
[----:B------:R-:W-:Y:S01]  /*10d0*/  FMUL.FTZ R80, R49, UR35 ;  /* 0x0000002331507c20 */ /* 0x000fe20008410000 */
[----:B------:R-:W-:Y:S01]  /*10e0*/  FMUL.FTZ R83, R21, R54 ;  /* 0x0000003615537220 */ /* 0x000fe20000410000 */
[----:B------:R-:W-:Y:S01]  /*10f0*/  FADD.FTZ R50, R93, R82 ;  /* 0x000000525d327221 */ /* 0x000fe20000010000 */
[----:B------:R-:W-:Y:S01]  /*1100*/  FADD.FTZ R85, -R52, R85 ;  /* 0x0000005534557221 */ /* 0x000fe20000010100 */
[----:B------:R-:W-:-:S02]  /*1110*/  IMAD.U32 R53, R53, 0x10000, RZ ;  /* 0x0001000035357824 */ /* 0x000fc400078e00ff */
        /* <DEDUP_REMOVED lines=18> */
[----:B------:R-:W-:Y:S01]  /*1240*/  FFMA.FTZ R92, R88, R86, R49 ;  /* 0x00000056585c7223 */ /* 0x000fe20000010031 */
[----:B------:R-:W-:Y:S06]  /*1250*/  BRA `(.L_x_1616) ;  /* 0x0000000000f47947 */ /* 0x000fec0003800000 */
.L_x_1611:
[----:B------:R-:W-:Y:S01]  /*1260*/  UISETP.GE.AND UP3, UPT, UR15, 0x1, UPT ;  /* 0x000000010f00788c */ /* 0x000fe2000bf66270 */
[----:B------:R-:W-:Y:S01]  /*1270*/  HFMA2 R89, -RZ, RZ, 0, 0 ;  /* 0x00000000ff597431 */ /* 0x000fe200000001ff */
[----:B-1----:R-:W-:Y:S02]  /*1280*/  UIMAD UR9, UR7, UR8, URZ ;  /* 0x00000008070972a4 */ /* 0x002fe4000f8e02ff */
[----:B------:R-:W-:Y:S02]  /*1290*/  UISETP.NE.U32.AND UP0, UPT, UR28, URZ, UPT ;  /* 0x000000ff1c00728c */ /* 0x000fe4000bf05070 */
        /* <DEDUP_REMOVED lines=9> */
[----:B------:R-:W-:-:S03]  /*1330*/  IMAD.U32 R51, RZ, RZ, UR12 ;  /* 0x0000000cff337e24 */ /* 0x000fc6000f8e00ff */
        /* <DEDUP_REMOVED lines=8> */
[----:B0-----:R-:W-:-:S04]  /*13c0*/  @P2 IMAD.WIDE.U32 R50, R89, 0x4, R50 ;  /* 0x0000000459322825 */ /* 0x001fc800078e0032 */
[----:B------:R-:W-:Y:S01]  /*13d0*/  @P2 VIADD R89, R89, 0x80 ;  /* 0x0000008059592836 */ /* 0x000fe20000000000 */
[----:B------:R0:W5:Y:S03]  /*13e0*/  @P2 LDG.E R3, desc[UR24][R50.64] ;  /* 0x0000001832032981 */ /* 0x000166000c1e1900 */
        /* <DEDUP_REMOVED lines=10> */
.L_x_1617:
[C---:B------:R-:W-:Y:S02]  /*1490*/  ISETP.GE.U32.AND P2, PT, R5.reuse, 0x80, PT ;  /* 0x000000800500780c */ /* 0x040fe40003f46070 */
[C---:B------:R-:W-:Y:S02]  /*14a0*/  ISETP.GE.U32.AND P1, PT, R5.reuse, 0x100, PT ;  /* 0x000001000500780c */ /* 0x040fe40003f26070 */
[----:B------:R-:W-:-:S09]  /*14b0*/  ISETP.GE.U32.AND P3, PT, R5, 0x180, PT ;  /* 0x000001800500780c */ /* 0x000fd20003f66070 */
[----:B------:R-:W0:Y:S08]  /*14c0*/  @P2 LDC.64 R54, c[0x0][0x438] ;  /* 0x00010e00ff362b82 */ /* 0x000e300000000a00 */
[----:B------:R-:W1:Y:S08]  /*14d0*/  @P1 LDC.64 R50, c[0x0][0x438] ;  /* 0x00010e00ff321b82 */ /* 0x000e700000000a00 */
[----:B------:R-:W2:Y:S01]  /*14e0*/  @P3 LDC.64 R52, c[0x0][0x438] ;  /* 0x00010e00ff343b82 */ /* 0x000ea20000000a00 */
[----:B0-----:R-:W-:-:S07]  /*14f0*/  @P2 IMAD.WIDE.U32 R54, R49, 0x8, R54 ;  /* 0x0000000831362825 */ /* 0x001fce00078e0036 */
[----:B------:R-:W0:Y:S01]  /*1500*/  @P2 LDC.64 R92, c[0x0][0x3b0] ;  /* 0x0000ec00ff5c2b82 */ /* 0x000e220000000a00 */
[----:B------:R-:W-:Y:S01]  /*1510*/  @P2 VIADD R49, R49, 0x80 ;  /* 0x0000008031312836 */ /* 0x000fe20000000000 */
[----:B------:R-:W5:Y:S03]  /*1520*/  @P2 LDG.E.64 R68, desc[UR24][R54.64] ;  /* 0x0000001836442981 */ /* 0x000f66000c1e1b00 */
[C---:B-1----:R-:W-:Y:S01]  /*1530*/  @P1 IMAD.WIDE.U32 R50, R49.reuse, 0x8, R50 ;  /* 0x0000000831321825 */ /* 0x042fe200078e0032 */
[----:B------:R-:W-:Y:S02]  /*1540*/  @P1 IADD3 R49, PT, PT, R49, 0x80, RZ ;  /* 0x0000008031311810 */ /* 0x000fe40007ffe0ff */
[----:B------:R-:W1:Y:S02]  /*1550*/  @P1 LDC.64 R90, c[0x0][0x3b0] ;  /* 0x0000ec00ff5a1b82 */ /* 0x000e640000000a00 */
[----:B------:R-:W5:Y:S01]  /*1560*/  @P1 LDG.E.64 R66, desc[UR24][R50.64] ;  /* 0x0000001832421981 */ /* 0x000f62000c1e1b00 */
[----:B--2---:R-:W-:-:S05]  /*1570*/  @P3 IMAD.WIDE.U32 R52, R49, 0x8, R52 ;  /* 0x0000000831343825 */ /* 0x004fca00078e0034 */
[----:B------:R-:W2:Y:S01]  /*1580*/  @P3 LDC.64 R48, c[0x0][0x3b0] ;  /* 0x0000ec00ff303b82 */ /* 0x000ea20000000a00 */
[----:B------:R-:W5:Y:S01]  /*1590*/  @P3 LDG.E.64 R70, desc[UR24][R52.64] ;  /* 0x0000001834463981 */ /* 0x000f62000c1e1b00 */
[----:B0-----:R-:W-:-:S04]  /*15a0*/  @P2 IMAD.WIDE.U32 R92, R89, 0x4, R92 ;  /* 0x00000004595c2825 */ /* 0x001fc800078e005c */
[----:B------:R-:W-:Y:S01]  /*15b0*/  @P2 VIADD R89, R89, 0x80 ;  /* 0x0000008059592836 */ /* 0x000fe20000000000 */
[----:B------:R0:W5:Y:S03]  /*15c0*/  @P2 LDG.E R3, desc[UR24][R92.64] ;  /* 0x000000185c032981 */ /* 0x000166000c1e1900 */
[C---:B-1----:R-:W-:Y:S01]  /*15d0*/  @P1 IMAD.WIDE.U32 R90, R89.reuse, 0x4, R90 ;  /* 0x00000004595a1825 */ /* 0x042fe200078e005a */
[----:B------:R-:W-:-:S04]  /*15e0*/  @P1 IADD3 R89, PT, PT, R89, 0x80, RZ ;  /* 0x0000008059591810 */ /* 0x000fc80007ffe0ff */
[----:B------:R1:W5:Y:S01]  /*15f0*/  @P1 LDG.E R2, desc[UR24][R90.64] ;  /* 0x000000185a021981 */ /* 0x000362000c1e1900 */
[----:B--2---:R-:W-:-:S05]  /*1600*/  @P3 IMAD.WIDE.U32 R48, R89, 0x4, R48 ;  /* 0x0000000459303825 */ /* 0x004fca00078e0030 */
[----:B------:R1:W5:Y:S01]  /*1610*/  @P3 LDG.E R0, desc[UR24][R48.64] ;  /* 0x0000001830003981 */ /* 0x000362000c1e1900 */
[----:B0-----:R-:W-:-:S07]  /*1620*/  CS2R R92, SRZ ;  /* 0x00000000005c7805 */ /* 0x001fce000001ff00 */
.L_x_1616:
[----:B------:R-:W-:Y:S05]  /*1630*/  BSYNC.RECONVERGENT B0 ;  /* 0x0000000000007941 */ /* 0x000fea0003800200 */
.L_x_1610:
        /* <DEDUP_REMOVED lines=32> */
.L_x_1619:
[----:B------:R-:W-:Y:S05]  /*1840*/  BSYNC.RECONVERGENT B0 ;  /* 0x0000000000007941 */ /* 0x000fea0003800200 */
.L_x_1618:
        /* <DEDUP_REMOVED lines=49> */
[----:B------:R-:W-:-:S07]  /*1b60*/  F2FP.BF16.F32.PACK_AB R7, RZ, R7 ;  /* 0x00000007ff07723e */ /* 0x000fce00000010ff */
.L_x_1624:
        /* <DEDUP_REMOVED lines=11> */
.L_x_1625:
        /* <DEDUP_REMOVED lines=11> */
.L_x_1626:
        /* <DEDUP_REMOVED lines=10> */
[----:B------:R-:W-:Y:S01]  /*1d70*/  F2FP.BF16.F32.PACK_AB R10, RZ, R10 ;  /* 0x0000000aff0a723e */ /* 0x000fe200000010ff */
[----:B------:R-:W-:Y:S06]  /*1d80*/  BRA `(.L_x_1627) ;  /* 0x00000008007c7947 */ /* 0x000fec0003800000 */
.L_x_1623:
[----:B------:R-:W0:Y:S01]  /*1d90*/  @UP3 LDCU.64 UR12, c[0x0][0x408] ;  /* 0x00008100ff0c37ac */ /* 0x000e220008000a00 */
[--C-:B------:R-:W-:Y:S01]  /*1da0*/  FFMA.FTZ R48, R87, UR10, R52.reuse ;  /* 0x0000000a57307c23 */ /* 0x100fe20008010034 */
[----:B------:R-:W-:Y:S01]  /*1db0*/  PLOP3.LUT P4, PT, PT, PT, UP3, 0x80, 0x8 ;  /* 0x000000000008781c */ /* 0x000fe20003f8f038 */
[----:B------:R-:W-:Y:S01]  /*1dc0*/  FFMA.FTZ R50, R60, UR10, R52 ;  /* 0x0000000a3c327c23 */ /* 0x000fe20008010034 */
[----:B------:R-:W-:Y:S01]  /*1dd0*/  ISETP.LT.AND P0, PT, RZ, UR34, PT ;  /* 0x00000022ff007c0c */ /* 0x000fe2000bf01270 */
[----:B------:R-:W-:Y:S01]  /*1de0*/  FADD.FTZ R11, R59, -R48 ;  /* 0x800000303b0b7221 */ /* 0x000fe20000010000 */
[----:B------:R-:W-:Y:S01]  /*1df0*/  FFMA.FTZ R49, R61, UR10, R52 ;  /* 0x0000000a3d317c23 */ /* 0x000fe20008010034 */
[----:B------:R-:W1:Y:S01]  /*1e00*/  @UP3 LDCU.64 UR14, c[0x0][0x408] ;  /* 0x00008100ff0e37ac */ /* 0x000e620008000a00 */
[----:B------:R-:W-:Y:S01]  /*1e10*/  FADD.FTZ R48, R63, -R50 ;  /* 0x800000323f307221 */ /* 0x000fe20000010000 */
[----:B------:R-:W-:Y:S01]  /*1e20*/  FMUL.FTZ R11, R11, UR35 ;  /* 0x000000230b0b7c20 */ /* 0x000fe20008410000 */
[----:B------:R-:W-:Y:S01]  /*1e30*/  FADD.FTZ R50, R62, -R49 ;  /* 0x800000313e327221 */ /* 0x000fe20000010000 */
[----:B------:R-:W2:Y:S01]  /*1e40*/  @UP3 LDCU.64 UR36, c[0x0][0x408] ;  /* 0x00008100ff2437ac */ /* 0x000ea20008000a00 */
[----:B------:R-:W-:-:S02]  /*1e50*/  FMUL.FTZ R48, R48, UR35 ;  /* 0x0000002330307c20 */ /* 0x000fc40008410000 */
[----:B------:R-:W-:Y:S01]  /*1e60*/  FSEL R11, R11, RZ, P0 ;  /* 0x000000ff0b0b7208 */ /* 0x000fe20000000000 */
[----:B------:R-:W-:Y:S01]  /*1e70*/  FMUL.FTZ R54, R50, UR35 ;  /* 0x0000002332367c20 */ /* 0x000fe20008410000 */
[----:B-----5:R-:W-:Y:S02]  /*1e80*/  @P4 LOP3.LUT P5, RZ, R3, 0xff, RZ, 0xc0, !PT ;  /* 0x000000ff03ff4812 */ /* 0x020fe400078ac0ff */
[----:B------:R-:W-:Y:S01]  /*1e90*/  FSEL R48, R48, RZ, P0 ;  /* 0x000000ff30307208 */ /* 0x000fe20000000000 */
[----:B0-----:R-:W-:Y:S01]  /*1ea0*/  @P4 FMUL.FTZ R49, R11, UR13 ;  /* 0x0000000d0b314c20 */ /* 0x001fe20008410000 */
[----:B------:R-:W-:Y:S02]  /*1eb0*/  @P4 LOP3.LUT P6, RZ, R3, 0xff00, RZ, 0xc0, !PT ;  /* 0x0000ff0003ff4812 */ /* 0x000fe400078cc0ff */
[----:B------:R-:W-:Y:S01]  /*1ec0*/  F2FP.BF16.F32.PACK_AB R11, RZ, R11 ;  /* 0x0000000bff0b723e */ /* 0x000fe200000010ff */
[----:B------:R-:W-:Y:S01]  /*1ed0*/  @P4 FMUL.FTZ R50, R49, UR12 ;  /* 0x0000000c31324c20 */ /* 0x000fe20008410000 */
[----:B------:R-:W-:Y:S01]  /*1ee0*/  FSEL R49, R54, RZ, P0 ;  /* 0x000000ff36317208 */ /* 0x000fe20000000000 */
[----:B-1----:R-:W-:Y:S01]  /*1ef0*/  @P4 FMUL.FTZ R51, R48, UR15 ;  /* 0x0000000f30334c20 */ /* 0x002fe20008410000 */
[----:B------:R-:W-:-:S02]  /*1f00*/  F2FP.BF16.F32.PACK_AB R48, RZ, R48 ;  /* 0x00000030ff30723e */ /* 0x000fc400000010ff */
[----:B------:R-:W-:Y:S01]  /*1f10*/  @P4 FSEL R50, R50, RZ, P5 ;  /* 0x000000ff32324208 */ /* 0x000fe20002800000 */
[----:B--2---:R-:W-:Y:S01]  /*1f20*/  @P4 FMUL.FTZ R54, R49, UR37 ;  /* 0x0000002531364c20 */ /* 0x004fe20008410000 */
[----:B------:R-:W-:Y:S01]  /*1f30*/  @P4 FMUL.FTZ R51, R51, UR14 ;  /* 0x0000000e33334c20 */ /* 0x000fe20008410000 */
[----:B------:R-:W-:Y:S02]  /*1f40*/  @P4 LOP3.LUT P5, RZ, R3, 0xff0000, RZ, 0xc0, !PT ;  /* 0x00ff000003ff4812 */ /* 0x000fe400078ac0ff */
[----:B------:R-:W-:Y:S01]  /*1f50*/  @P4 F2FP.BF16.F32.PACK_AB R55, RZ, R50 ;  /* 0x00000032ff37423e */ /* 0x000fe200000010ff */
[----:B------:R-:W-:Y:S01]  /*1f60*/  FFMA.FTZ R50, R64, UR10, R52 ;  /* 0x0000000a40327c23 */ /* 0x000fe20008010034 */
[----:B------:R-:W-:Y:S01]  /*1f70*/  @P4 FMUL.FTZ R54, R54, UR36 ;  /* 0x0000002436364c20 */ /* 0x000fe20008410000 */
[----:B------:R-:W-:Y:S02]  /*1f80*/  @P4 FSEL R51, R51, RZ, P6 ;  /* 0x000000ff33334208 */ /* 0x000fe40003000000 */
[----:B------:R-:W-:Y:S01]  /*1f90*/  FADD.FTZ R50, R65, -R50 ;  /* 0x8000003241327221 */ /* 0x000fe20000010000 */
[----:B------:R-:W-:-:S02]  /*1fa0*/  F2FP.BF16.F32.PACK_AB R49, RZ, R49 ;  /* 0x00000031ff31723e */ /* 0x000fc400000010ff */
[----:B------:R-:W-:Y:S01]  /*1fb0*/  @P4 FSEL R54, R54, RZ, P5 ;  /* 0x000000ff36364208 */ /* 0x000fe20002800000 */
[----:B------:R-:W-:Y:S01]  /*1fc0*/  FMUL.FTZ R50, R50, UR35 ;  /* 0x0000002332327c20 */ /* 0x000fe20008410000 */
[----:B------:R-:W-:Y:S02]  /*1fd0*/  @P4 F2FP.BF16.F32.PACK_AB R51, RZ, R51 ;  /* 0x00000033ff33423e */ /* 0x000fe400000010ff */
[----:B------:R-:W-:Y:S02]  /*1fe0*/  @P4 F2FP.BF16.F32.PACK_AB R54, RZ, R54 ;  /* 0x00000036ff36423e */ /* 0x000fe400000010ff */
[----:B------:R-:W-:Y:S02]  /*1ff0*/  FSEL R50, R50, RZ, P0 ;  /* 0x000000ff32327208 */ /* 0x000fe40000000000 */
[----:B------:R-:W-:Y:S02]  /*2000*/  @P4 PRMT R7, R55, 0x7610, R7 ;  /* 0x0000761037074816 */ /* 0x000fe40000000007 */
[----:B------:R-:W-:-:S02]  /*2010*/  @P4 PRMT R8, R51, 0x7610, R8 ;  /* 0x0000761033084816 */ /* 0x000fc40000000008 */
[----:B------:R-:W-:Y:S02]  /*2020*/  @P4 PRMT R9, R54, 0x7610, R9 ;  /* 0x0000761036094816 */ /* 0x000fe40000000009 */
[----:B------:R-:W-:Y:S02]  /*2030*/  F2FP.BF16.F32.PACK_AB R58, RZ, R50 ;  /* 0x00000032ff3a723e */ /* 0x000fe400000010ff */
[----:B------:R-:W-:Y:S02]  /*2040*/  PRMT R56, R48, 0x7610, R56 ;  /* 0x0000761030387816 */ /* 0x000fe40000000038 */
[----:B------:R-:W-:Y:S01]  /*2050*/  PRMT R57, R49, 0x7610, R57 ;  /* 0x0000761031397816 */ /* 0x000fe20000000039 */
[----:B------:R-:W-:Y:S06]  /*2060*/  BRA.U !UP3, `(.L_x_1627) ;  /* 0x000000050bc47547 */ /* 0x000fec000b800000 */
[----:B------:R-:W-:Y:S01]  /*2070*/  FMUL.FTZ R10, R50, UR27 ;  /* 0x0000001b320a7c20 */ /* 0x000fe20008410000 */
[----:B------:R-:W-:-:S03]  /*2080*/  ISETP.GE.U32.AND P0, PT, R3, 0x1000000, PT ;  /* 0x010000000300780c */ /* 0x000fc60003f06070 */
[----:B------:R-:W-:-:S05]  /*2090*/  FMUL.FTZ R10, R10, UR26 ;  /* 0x0000001a0a0a7c20 */ /* 0x000fca0008410000 */
[----:B------:R-:W-:-:S04]  /*20a0*/  FSEL R10, R10, RZ, P0 ;  /* 0x000000ff0a0a7208 */ /* 0x000fc80000000000 */
[----:B------:R-:W-:Y:S01]  /*20b0*/  F2FP.BF16.F32.PACK_AB R10, RZ, R10 ;  /* 0x0000000aff0a723e */ /* 0x000fe200000010ff */
[----:B------:R-:W-:Y:S06]  /*20c0*/  BRA `(.L_x_1627) ;  /* 0x0000000400ac7947 */ /* 0x000fec0003800000 */
.L_x_1622:
[----:B------:R-:W-:-:S04]  /*20d0*/  UISETP.NE.U32.AND UP0, UPT, UR4, URZ, UPT ;  /* 0x000000ff0400728c */ /* 0x000fc8000bf05070 */
[----:B------:R-:W-:-:S09]  /*20e0*/  UISETP.NE.AND.EX UP0, UPT, UR5, URZ, UPT, UP0 ;  /* 0x000000ff0500728c */ /* 0x000fd2000bf05300 */
[----:B------:R-:W-:Y:S05]  /*20f0*/  BRA.U UP0, `(.L_x_1628) ;  /* 0x0000000100c07547 */ /* 0x000fea000b800000 */
[----:B------:R-:W-:Y:S01]  /*2100*/  ISETP.LT.AND P0, PT, RZ, UR34, PT ;  /* 0x00000022ff007c0c */ /* 0x000fe2000bf01270 */
[----:B-----5:R-:W-:Y:S01]  /*2110*/  IMAD.U32 R48, R68, 0x10000, RZ ;  /* 0x0001000044307824 */ /* 0x020fe200078e00ff */
[----:B------:R-:W0:Y:S01]  /*2120*/  @UP3 LDCU.64 UR12, c[0x0][0x408] ;  /* 0x00008100ff0c37ac */ /* 0x000e220008000a00 */
[----:B------:R-:W-:Y:S01]  /*2130*/  PLOP3.LUT P4, PT, PT, PT, UP3, 0x80, 0x8 ;  /* 0x000000000008781c */ /* 0x000fe20003f8f038 */
[----:B------:R-:W1:Y:S01]  /*2140*/  @UP3 LDCU.64 UR14, c[0x0][0x408] ;  /* 0x00008100ff0e37ac */ /* 0x000e620008000a00 */
[----:B------:R-:W2:Y:S08]  /*2150*/  @UP3 LDCU.64 UR36, c[0x0][0x408] ;  /* 0x00008100ff2437ac */ /* 0x000eb00008000a00 */
[--C-:B------:R-:W-:Y:S01]  /*2160*/  @P0 FFMA.FTZ R50, R87, UR10, R52.reuse ;  /* 0x0000000a57320c23 */ /* 0x100fe20008010034 */
[----:B------:R-:W-:-:S02]  /*2170*/  @P0 FFMA.FTZ R51, R61, UR10, R52 ;  /* 0x0000000a3d330c23 */ /* 0x000fc40008010034 */
[----:B------:R-:W-:Y:S01]  /*2180*/  @P4 LOP3.LUT P6, RZ, R3, 0xff, RZ, 0xc0, !PT ;  /* 0x000000ff03ff4812 */ /* 0x000fe200078cc0ff */
[----:B------:R-:W-:Y:S01]  /*2190*/  @P0 FADD.FTZ R49, R59, -R50 ;  /* 0x800000323b310221 */ /* 0x000fe20000010000 */
[----:B------:R-:W-:Y:S01]  /*21a0*/  @P0 FFMA.FTZ R50, R60, UR10, R52 ;  /* 0x0000000a3c320c23 */ /* 0x000fe20008010034 */
[----:B------:R-:W-:Y:S01]  /*21b0*/  @P0 FADD.FTZ R51, R62, -R51 ;  /* 0x800000333e330221 */ /* 0x000fe20000010000 */
[----:B------:R-:W-:Y:S01]  /*21c0*/  @P4 LOP3.LUT P5, RZ, R3, 0xff00, RZ, 0xc0, !PT ;  /* 0x0000ff0003ff4812 */ /* 0x000fe200078ac0ff */
[----:B------:R-:W-:Y:S01]  /*21d0*/  @P0 FFMA.FTZ R48, R49, UR35, R48 ;  /* 0x0000002331300c23 */ /* 0x000fe20008010030 */
[----:B------:R-:W-:Y:S01]  /*21e0*/  SHF.R.U64 R49, R68, 0x10, R69 ;  /* 0x0000001044317819 */ /* 0x000fe20000001245 */
[----:B------:R-:W-:Y:S02]  /*21f0*/  @P0 FADD.FTZ R50, R63, -R50 ;  /* 0x800000323f320221 */ /* 0x000fe40000010000 */
[----:B0-----:R-:W-:Y:S01]  /*2200*/  @P4 FMUL.FTZ R48, R48, UR13 ;  /* 0x0000000d30304c20 */ /* 0x001fe20008410000 */
[----:B------:R-:W-:-:S03]  /*2210*/  SHF.L.U32 R49, R49, 0x10, RZ ;  /* 0x0000001031317819 */ /* 0x000fc600000006ff */
[----:B------:R-:W-:Y:S02]  /*2220*/  @P4 FMUL.FTZ R48, R48, UR12 ;  /* 0x0000000c30304c20 */ /* 0x000fe40008410000 */
[----:B------:R-:W-:Y:S01]  /*2230*/  @P0 FFMA.FTZ R49, R50, UR35, R49 ;  /* 0x0000002332310c23 */ /* 0x000fe20008010031 */
[----:B------:R-:W-:Y:S02]  /*2240*/  IMAD.U32 R50, R69, 0x10000, RZ ;  /* 0x0001000045327824 */ /* 0x000fe400078e00ff */
[----:B------:R-:W-:Y:S01]  /*2250*/  @P4 FSEL R48, R48, RZ, P6 ;  /* 0x000000ff30304208 */ /* 0x000fe20003000000 */
[----:B-1----:R-:W-:Y:S01]  /*2260*/  @P4 FMUL.FTZ R49, R49, UR15 ;  /* 0x0000000f31314c20 */ /* 0x002fe20008410000 */
[----:B------:R-:W-:Y:S01]  /*2270*/  @P0 FFMA.FTZ R50, R51, UR35, R50 ;  /* 0x0000002333320c23 */ /* 0x000fe20008010032 */
[----:B------:R-:W-:Y:S02]  /*2280*/  @P4 LOP3.LUT P6, RZ, R3, 0xff0000, RZ, 0xc0, !PT ;  /* 0x00ff000003ff4812 */ /* 0x000fe400078cc0ff */
[----:B------:R-:W-:Y:S01]  /*2290*/  @P4 FMUL.FTZ R49, R49, UR14 ;  /* 0x0000000e31314c20 */ /* 0x000fe20008410000 */
[----:B--2---:R-:W-:Y:S01]  /*22a0*/  @P4 FMUL.FTZ R50, R50, UR37 ;  /* 0x0000002532324c20 */ /* 0x004fe20008410000 */
[----:B------:R-:W-:-:S03]  /*22b0*/  @P4 F2FP.BF16.F32.PACK_AB R48, RZ, R48 ;  /* 0x00000030ff30423e */ /* 0x000fc600000010ff */
[----:B------:R-:W-:Y:S01]  /*22c0*/  @P4 FMUL.FTZ R50, R50, UR36 ;  /* 0x0000002432324c20 */ /* 0x000fe20008410000 */
[----:B------:R-:W-:Y:S02]  /*22d0*/  @P4 FSEL R49, R49, RZ, P5 ;  /* 0x000000ff31314208 */ /* 0x000fe40002800000 */
[----:B------:R-:W-:Y:S02]  /*22e0*/  @P4 PRMT R7, R48, 0x7610, R7 ;  /* 0x0000761030074816 */ /* 0x000fe40000000007 */
[----:B------:R-:W-:Y:S02]  /*22f0*/  @P4 FSEL R50, R50, RZ, P6 ;  /* 0x000000ff32324208 */ /* 0x000fe40003000000 */
        /* <DEDUP_REMOVED lines=9> */
[----:B------:R-:W-:Y:S01]  /*2390*/  @P0 FFMA.FTZ R10, R49, UR35, R10 ;  /* 0x00000023310a0c23 */ /* 0x000fe2000801000a */
[----:B------:R-:W-:-:S03]  /*23a0*/  ISETP.GE.U32.AND P0, PT, R3, 0x1000000, PT ;  /* 0x010000000300780c */ /* 0x000fc60003f06070 */
[----:B------:R-:W-:-:S04]  /*23b0*/  FMUL.FTZ R10, R10, UR27 ;  /* 0x0000001b0a0a7c20 */ /* 0x000fc80008410000 */
[----:B------:R-:W-:-:S05]  /*23c0*/  FMUL.FTZ R10, R10, UR26 ;  /* 0x0000001a0a0a7c20 */ /* 0x000fca0008410000 */
[----:B------:R-:W-:-:S04]  /*23d0*/  FSEL R10, R10, RZ, P0 ;  /* 0x000000ff0a0a7208 */ /* 0x000fc80000000000 */
[----:B------:R-:W-:Y:S01]  /*23e0*/  F2FP.BF16.F32.PACK_AB R10, RZ, R10 ;  /* 0x0000000aff0a723e */ /* 0x000fe200000010ff */
[----:B------:R-:W-:Y:S06]  /*23f0*/  BRA `(.L_x_1627) ;  /* 0x0000000000e07947 */ /* 0x000fec0003800000 */
.L_x_1628:
[----:B------:R-:W-:Y:S01]  /*2400*/  PLOP3.LUT P0, PT, PT, PT, UP2, 0x80, 0x8 ;  /* 0x000000000008781c */ /* 0x000fe20003f0f028 */
[C---:B-----5:R-:W-:Y:S01]  /*2410*/  IMAD.U32 R50, R68.reuse, 0x10000, RZ ;  /* 0x0001000044327824 */ /* 0x060fe200078e00ff */
[----:B------:R-:W-:Y:S01]  /*2420*/  ISETP.LT.AND P4, PT, RZ, UR34, PT ;  /* 0x00000022ff007c0c */ /* 0x000fe2000bf81270 */
[----:B------:R-:W0:Y:S01]  /*2430*/  @UP3 LDCU.64 UR12, c[0x0][0x408] ;  /* 0x00008100ff0c37ac */ /* 0x000e220008000a00 */
[----:B------:R-:W-:Y:S01]  /*2440*/  SHF.R.U64 R49, R68, 0x10, R69 ;  /* 0x0000001044317819 */ /* 0x000fe20000001245 */
[----:B------:R-:W1:Y:S03]  /*2450*/  @UP3 LDCU.64 UR14, c[0x0][0x408] ;  /* 0x00008100ff0e37ac */ /* 0x000e660008000a00 */
[----:B------:R-:W-:Y:S01]  /*2460*/  SHF.L.U32 R49, R49, 0x10, RZ ;  /* 0x0000001031317819 */ /* 0x000fe200000006ff */
[----:B------:R-:W2:Y:S04]  /*2470*/  @UP3 LDCU.64 UR36, c[0x0][0x408] ;  /* 0x00008100ff2437ac */ /* 0x000ea80008000a00 */
[----:B------:R-:W-:-:S02]  /*2480*/  @P0 FFMA.FTZ R48, R87, UR10, R52 ;  /* 0x0000000a57300c23 */ /* 0x000fc40008010034 */
[--C-:B------:R-:W-:Y:S01]  /*2490*/  @P4 FFMA.FTZ R54, R60, UR10, R52.reuse ;  /* 0x0000000a3c364c23 */ /* 0x100fe20008010034 */
[----:B------:R-:W-:Y:S01]  /*24a0*/  @P4 FFMA.FTZ R51, R61, UR10, R52 ;  /* 0x0000000a3d334c23 */ /* 0x000fe20008010034 */
[----:B------:R-:W-:Y:S01]  /*24b0*/  @P0 FADD.FTZ R11, R59, -R48 ;  /* 0x800000303b0b0221 */ /* 0x000fe20000010000 */
[----:B------:R-:W-:Y:S01]  /*24c0*/  SHF.R.U32.HI R48, RZ, 0x10, R69 ;  /* 0x00000010ff307819 */ /* 0x000fe20000011645 */
[----:B------:R-:W-:Y:S01]  /*24d0*/  @P4 FADD.FTZ R54, R63, -R54 ;  /* 0x800000363f364221 */ /* 0x000fe20000010000 */
[----:B------:R-:W-:Y:S01]  /*24e0*/  @P4 FFMA.FTZ R56, R64, UR10, R52 ;  /* 0x0000000a40384c23 */ /* 0x000fe20008010034 */
[----:B------:R-:W-:Y:S01]  /*24f0*/  @P0 FFMA.FTZ R50, R11, UR35, R50 ;  /* 0x000000230b320c23 */ /* 0x000fe20008010032 */
[----:B------:R-:W-:Y:S01]  /*2500*/  PLOP3.LUT P0, PT, PT, PT, UP3, 0x80, 0x8 ;  /* 0x000000000008781c */ /* 0x000fe20003f0f038 */
[----:B------:R-:W-:Y:S01]  /*2510*/  @P4 FFMA.FTZ R49, R54, UR35, R49 ;  /* 0x0000002336314c23 */ /* 0x000fe20008010031 */
[----:B------:R-:W-:Y:S01]  /*2520*/  SHF.L.U32 R11, R69, 0x10, RZ ;  /* 0x00000010450b7819 */ /* 0x000fe200000006ff */
[----:B------:R-:W-:Y:S01]  /*2530*/  @P4 FADD.FTZ R54, R62, -R51 ;  /* 0x800000333e364221 */ /* 0x000fe20000010000 */
[----:B------:R-:W-:-:S02]  /*2540*/  IMAD.U32 R48, R48, 0x10000, RZ ;  /* 0x0001000030307824 */ /* 0x000fc400078e00ff */
[----:B------:R-:W-:Y:S01]  /*2550*/  @P4 FADD.FTZ R51, R65, -R56 ;  /* 0x8000003841334221 */ /* 0x000fe20000010000 */
[----:B------:R-:W3:Y:S01]  /*2560*/  @UP3 LDCU.64 UR38, c[0x0][0x408] ;  /* 0x00008100ff2637ac */ /* 0x000ee20008000a00 */
[----:B------:R-:W-:Y:S02]  /*2570*/  @P4 FFMA.FTZ R11, R54, UR35, R11 ;  /* 0x00000023360b4c23 */ /* 0x000fe4000801000b */
[----:B------:R-:W-:-:S03]  /*2580*/  @P4 FFMA.FTZ R48, R51, UR35, R48 ;  /* 0x0000002333304c23 */ /* 0x000fc60008010030 */
[----:B------:R-:W-:Y:S01]  /*2590*/  F2FP.BF16.F32.PACK_AB R57, RZ, R11 ;  /* 0x0000000bff39723e */ /* 0x000fe200000010ff */
        /* <DEDUP_REMOVED lines=23> */
[----:B------:R-:W-:-:S02]  /*2710*/  @P0 PRMT R8, R56, 0x7610, R8 ;  /* 0x0000761038080816 */ /* 0x000fc40000000008 */
[----:B------:R-:W-:Y:S02]  /*2720*/  @P0 PRMT R7, R55, 0x7610, R7 ;  /* 0x0000761037070816 */ /* 0x000fe40000000007 */
[----:B------:R-:W-:Y:S02]  /*2730*/  @P0 PRMT R9, R51, 0x7610, R9 ;  /* 0x0000761033090816 */ /* 0x000fe40000000009 */
[----:B------:R-:W-:Y:S02]  /*2740*/  @P0 PRMT R10, R54, 0x7610, R10 ;  /* 0x00007610360a0816 */ /* 0x000fe4000000000a */
[----:B------:R-:W-:Y:S02]  /*2750*/  PRMT R11, R50, 0x7610, R11 ;  /* 0x00007610320b7816 */ /* 0x000fe4000000000b */
[----:B------:R-:W-:Y:S02]  /*2760*/  PRMT R56, R49, 0x7610, R56 ;  /* 0x0000761031387816 */ /* 0x000fe40000000038 */
[----:B------:R-:W-:-:S07]  /*2770*/  PRMT R58, R48, 0x7610, R58 ;  /* 0x00007610303a7816 */ /* 0x000fce000000003a */
.L_x_1627:
        /* <DEDUP_REMOVED lines=11> */
.L_x_1629:
        /* <DEDUP_REMOVED lines=9> */
.L_x_1630:
[----:B------:R-:W-:Y:S01]  /*28c0*/  VIADD R4, R4, 0x80 ;  /* 0x0000008004047836 */ /* 0x000fe20000000000 */
[----:B------:R-:W-:-:S07]  /*28d0*/  IADD3 R53, PT, PT, R53, 0x80, RZ ;  /* 0x0000008035357810 */ /* 0x000fce0007ffe0ff */
.L_x_1621:
[----:B------:R-:W-:Y:S05]  /*28e0*/  BSYNC.RECONVERGENT B0 ;  /* 0x0000000000007941 */ /* 0x000fea0003800200 */
.L_x_1620:
        /* <DEDUP_REMOVED lines=10> */
[C---:B-----5:R-:W-:Y:S01]  /*2990*/  SHF.R.U64 R11, R66.reuse, 0x10, R67 ;  /* 0x00000010420b7819 */ /* 0x060fe20000001243 */
[----:B01----:R-:W-:Y:S01]  /*29a0*/  IMAD.U32 R48, R66, 0x10000, RZ ;  /* 0x0001000042307824 */ /* 0x003fe200078e00ff */
[----:B------:R-:W-:Y:S01]  /*29b0*/  PLOP3.LUT P0, PT, PT, PT, UP3, 0x80, 0x8 ;  /* 0x000000000008781c */ /* 0x000fe20003f0f038 */
[----:B------:R-:W0:Y:S01]  /*29c0*/  @UP3 LDCU.64 UR14, c[0x0][0x408] ;  /* 0x00008100ff0e37ac */ /* 0x000e220008000a00 */
[----:B------:R-:W-:Y:S01]  /*29d0*/  SHF.L.U32 R11, R11, 0x10, RZ ;  /* 0x000000100b0b7819 */ /* 0x000fe200000006ff */
[----:B------:R-:W1:Y:S06]  /*29e0*/  @UP3 LDCU.64 UR36, c[0x0][0x408] ;  /* 0x00008100ff2437ac */ /* 0x000e6c0008000a00 */
        /* <DEDUP_REMOVED lines=10> */
[----:B------:R-:W-:Y:S01]  /*2a90*/  IMAD.U32 R50, R67, 0x10000, RZ ;  /* 0x0001000043327824 */ /* 0x000fe200078e00ff */
[----:B------:R-:W-:-:S02]  /*2aa0*/  SHF.R.U32.HI R49, RZ, 0x10, R67 ;  /* 0x00000010ff317819 */ /* 0x000fc40000011643 */
[----:B------:R-:W-:Y:S01]  /*2ab0*/  @P0 LOP3.LUT P5, RZ, R2, 0xff00, RZ, 0xc0, !PT ;  /* 0x0000ff0002ff0812 */ /* 0x000fe200078ac0ff */
[----:B------:R-:W-:Y:S01]  /*2ac0*/  @P4 FFMA.FTZ R50, R51, UR35, R50 ;  /* 0x0000002333324c23 */ /* 0x000fe20008010032 */
[----:B------:R-:W-:Y:S01]  /*2ad0*/  SHF.L.U32 R49, R49, 0x10, RZ ;  /* 0x0000001031317819 */ /* 0x000fe200000006ff */
[----:B--2---:R-:W-:Y:S01]  /*2ae0*/  @P0 FMUL.FTZ R51, R48, UR13 ;  /* 0x0000000d30330c20 */ /* 0x004fe20008410000 */
[----:B------:R-:W-:Y:S01]  /*2af0*/  F2FP.BF16.F32.PACK_AB R48, RZ, R48 ;  /* 0x00000030ff30723e */ /* 0x000fe200000010ff */
[----:B-1----:R-:W-:Y:S01]  /*2b00*/  @P0 FMUL.FTZ R55, R50, UR37 ;  /* 0x0000002532370c20 */ /* 0x002fe20008410000 */
[----:B------:R-:W-:Y:S01]  /*2b10*/  F2FP.BF16.F32.PACK_AB R50, RZ, R50 ;  /* 0x00000032ff32723e */ /* 0x000fe200000010ff */
[----:B------:R-:W-:Y:S01]  /*2b20*/  @P4 FFMA.FTZ R49, R54, UR35, R49 ;  /* 0x0000002336314c23 */ /* 0x000fe20008010031 */
[----:B------:R-:W-:Y:S01]  /*2b30*/  @P0 FMUL.FTZ R51, R51, UR12 ;  /* 0x0000000c33330c20 */ /* 0x000fe20008410000 */
[----:B0-----:R-:W-:Y:S01]  /*2b40*/  @P0 FMUL.FTZ R54, R11, UR15 ;  /* 0x0000000f0b360c20 */ /* 0x001fe20008410000 */
[----:B------:R-:W-:Y:S01]  /*2b50*/  @P0 LOP3.LUT P4, RZ, R2, 0xff, RZ, 0xc0, !PT ;  /* 0x000000ff02ff0812 */ /* 0x000fe2000788c0ff */
[----:B------:R-:W-:Y:S01]  /*2b60*/  @P0 FMUL.FTZ R55, R55, UR36 ;  /* 0x0000002437370c20 */ /* 0x000fe20008410000 */
[----:B------:R-:W-:Y:S01]  /*2b70*/  F2FP.BF16.F32.PACK_AB R56, RZ, R11 ;  /* 0x0000000bff38723e */ /* 0x000fe200000010ff */
[----:B------:R-:W-:Y:S01]  /*2b80*/  @P0 FMUL.FTZ R54, R54, UR14 ;  /* 0x0000000e36360c20 */ /* 0x000fe20008410000 */
[----:B------:R-:W-:-:S02]  /*2b90*/  @P0 FSEL R51, R51, RZ, P4 ;  /* 0x000000ff33330208 */ /* 0x000fc40002000000 */
[----:B------:R-:W-:Y:S02]  /*2ba0*/  @P0 LOP3.LUT P4, RZ, R2, 0xff0000, RZ, 0xc0, !PT ;  /* 0x00ff000002ff0812 */ /* 0x000fe4000788c0ff */
[----:B------:R-:W-:Y:S02]  /*2bb0*/  @P0 FSEL R54, R54, RZ, P5 ;  /* 0x000000ff36360208 */ /* 0x000fe40002800000 */
[----:B------:R-:W-:Y:S02]  /*2bc0*/  @P0 FSEL R55, R55, RZ, P4 ;  /* 0x000000ff37370208 */ /* 0x000fe40002000000 */
[----:B------:R-:W-:Y:S02]  /*2bd0*/  @P0 F2FP.BF16.F32.PACK_AB R51, RZ, R51 ;  /* 0x00000033ff33023e */ /* 0x000fe400000010ff */
[----:B------:R-:W-:Y:S02]  /*2be0*/  @P0 F2FP.BF16.F32.PACK_AB R54, RZ, R54 ;  /* 0x00000036ff36023e */ /* 0x000fe400000010ff */
[----:B------:R-:W-:-:S02]  /*2bf0*/  @P0 F2FP.BF16.F32.PACK_AB R55, RZ, R55 ;  /* 0x00000037ff37023e */ /* 0x000fc400000010ff */
[----:B------:R-:W-:Y:S02]  /*2c00*/  @P0 PRMT R7, R51, 0x7610, R7 ;  /* 0x0000761033070816 */ /* 0x000fe40000000007 */
[----:B------:R-:W-:Y:S02]  /*2c10*/  @P0 PRMT R8, R54, 0x7610, R8 ;  /* 0x0000761036080816 */ /* 0x000fe40000000008 */
        /* <DEDUP_REMOVED lines=12> */
.L_x_1634:
[----:B------:R-:W-:Y:S01]  /*2ce0*/  ISETP.LT.AND P0, PT, RZ, UR34, PT ;  /* 0x00000022ff007c0c */ /* 0x000fe2000bf01270 */
[----:B01---5:R-:W-:Y:S01]  /*2cf0*/  IMAD.U32 R48, R66, 0x10000, RZ ;  /* 0x0001000042307824 */ /* 0x023fe200078e00ff */
[----:B------:R-:W0:Y:S01]  /*2d00*/  @UP3 LDCU.64 UR12, c[0x0][0x408] ;  /* 0x00008100ff0c37ac */ /* 0x000e220008000a00 */
[----:B------:R-:W-:Y:S01]  /*2d10*/  PLOP3.LUT P4, PT, PT, PT, UP3, 0x80, 0x8 ;  /* 0x000000000008781c */ /* 0x000fe20003f8f038 */
[----:B------:R-:W1:Y:S01]  /*2d20*/  @UP3 LDCU.64 UR14, c[0x0][0x408] ;  /* 0x00008100ff0e37ac */ /* 0x000e620008000a00 */
[----:B------:R-:W2:Y:S08]  /*2d30*/  @UP3 LDCU.64 UR36, c[0x0][0x408] ;  /* 0x00008100ff2437ac */ /* 0x000eb00008000a00 */
        /* <DEDUP_REMOVED lines=9> */
[----:B------:R-:W-:-:S03]  /*2dd0*/  SHF.R.U64 R49, R66, 0x10, R67 ;  /* 0x0000001042317819 */ /* 0x000fc60000001243 */
        /* <DEDUP_REMOVED lines=32> */
.L_x_1633:
[----:B------:R-:W-:-:S04]  /*2fe0*/  UISETP.NE.U32.AND UP0, UPT, UR4, URZ, UPT ;  /* 0x000000ff0400728c */ /* 0x000fc8000bf05070 */
[----:B------:R-:W-:-:S09]  /*2ff0*/  UISETP.NE.AND.EX UP0, UPT, UR5, URZ, UPT, UP0 ;  /* 0x000000ff0500728c */ /* 0x000fd2000bf05300 */
[----:B------:R-:W-:Y:S05]  /*3000*/  BRA.U !UP0, `(.L_x_1636) ;  /* 0x0000000108d07547 */ /* 0x000fea000b800000 */
[----:B------:R-:W2:Y:S01]  /*3010*/  @UP3 LDCU.64 UR12, c[0x0][0x408] ;  /* 0x00008100ff0c37ac */ /* 0x000ea20008000a00 */
[--C-:B------:R-:W-:Y:S01]  /*3020*/  FFMA.FTZ R11, R73, UR10, R52.reuse ;  /* 0x0000000a490b7c23 */ /* 0x100fe20008010034 */
[----:B------:R-:W-:Y:S01]  /*3030*/  PLOP3.LUT P4, PT, PT, PT, UP3, 0x80, 0x8 ;  /* 0x000000000008781c */ /* 0x000fe20003f8f038 */
[--C-:B01----:R-:W-:Y:S01]  /*3040*/  FFMA.FTZ R49, R75, UR10, R52.reuse ;  /* 0x0000000a4b317c23 */ /* 0x103fe20008010034 */
[----:B------:R-:W-:Y:S01]  /*3050*/  ISETP.LT.AND P0, PT, RZ, UR34, PT ;  /* 0x00000022ff007c0c */ /* 0x000fe2000bf01270 */
[----:B------:R-:W-:Y:S01]  /*3060*/  FADD.FTZ R11, R74, -R11 ;  /* 0x8000000b4a0b7221 */ /* 0x000fe20000010000 */
[----:B------:R-:W-:Y:S01]  /*3070*/  FFMA.FTZ R48, R72, UR10, R52 ;  /* 0x0000000a48307c23 */ /* 0x000fe20008010034 */
[----:B------:R-:W0:Y:S01]  /*3080*/  @UP3 LDCU.64 UR14, c[0x0][0x408] ;  /* 0x00008100ff0e37ac */ /* 0x000e220008000a00 */
[----:B------:R-:W-:Y:S01]  /*3090*/  FADD.FTZ R54, R76, -R49 ;  /* 0x800000314c367221 */ /* 0x000fe20000010000 */
[----:B------:R-:W-:Y:S01]  /*30a0*/  FMUL.FTZ R11, R11, UR35 ;  /* 0x000000230b0b7c20 */ /* 0x000fe20008410000 */
[----:B------:R-:W-:Y:S01]  /*30b0*/  FADD.FTZ R48, R77, -R48 ;  /* 0x800000304d307221 */ /* 0x000fe20000010000 */
[----:B------:R-:W1:Y:S01]  /*30c0*/  @UP3 LDCU.64 UR36, c[0x0][0x408] ;  /* 0x00008100ff2437ac */ /* 0x000e620008000a00 */
[----:B------:R-:W-:-:S02]  /*30d0*/  FMUL.FTZ R54, R54, UR35 ;  /* 0x0000002336367c20 */ /* 0x000fc40008410000 */
[----:B------:R-:W-:Y:S01]  /*30e0*/  FSEL R11, R11, RZ, P0 ;  /* 0x000000ff0b0b7208 */ /* 0x000fe20000000000 */
[----:B------:R-:W-:Y:S01]  /*30f0*/  FMUL.FTZ R48, R48, UR35 ;  /* 0x0000002330307c20 */ /* 0x000fe20008410000 */
[C---:B-----5:R-:W-:Y:S02]  /*3100*/  @P4 LOP3.LUT P5, RZ, R2.reuse, 0xff, RZ, 0xc0, !PT ;  /* 0x000000ff02ff4812 */ /* 0x060fe400078ac0ff */
[----:B------:R-:W-:Y:S01]  /*3110*/  @P4 LOP3.LUT P6, RZ, R2, 0xff00, RZ, 0xc0, !PT ;  /* 0x0000ff0002ff4812 */ /* 0x000fe200078cc0ff */
[----:B--2---:R-:W-:Y:S01]  /*3120*/  @P4 FMUL.FTZ R49, R11, UR13 ;  /* 0x0000000d0b314c20 */ /* 0x004fe20008410000 */
[----:B------:R-:W-:Y:S02]  /*3130*/  FSEL R48, R48, RZ, P0 ;  /* 0x000000ff30307208 */ /* 0x000fe40000000000 */
[----:B------:R-:W-:Y:S01]  /*3140*/  F2FP.BF16.F32.PACK_AB R11, RZ, R11 ;  /* 0x0000000bff0b723e */ /* 0x000fe200000010ff */
[----:B------:R-:W-:Y:S01]  /*3150*/  @P4 FMUL.FTZ R50, R49, UR12 ;  /* 0x0000000c31324c20 */ /* 0x000fe20008410000 */
[----:B------:R-:W-:Y:S01]  /*3160*/  FSEL R49, R54, RZ, P0 ;  /* 0x000000ff36317208 */ /* 0x000fe20000000000 */
[----:B0-----:R-:W-:Y:S01]  /*3170*/  @P4 FMUL.FTZ R51, R48, UR15 ;  /* 0x0000000f30334c20 */ /* 0x001fe20008410000 */
[----:B------:R-:W-:-:S02]  /*3180*/  F2FP.BF16.F32.PACK_AB R48, RZ, R48 ;  /* 0x00000030ff30723e */ /* 0x000fc400000010ff */
[----:B------:R-:W-:Y:S01]  /*3190*/  @P4 FSEL R50, R50, RZ, P5 ;  /* 0x000000ff32324208 */ /* 0x000fe20002800000 */
[----:B-1----:R-:W-:Y:S01]  /*31a0*/  @P4 FMUL.FTZ R54, R49, UR37 ;  /* 0x0000002531364c20 */ /* 0x002fe20008410000 */
        /* <DEDUP_REMOVED lines=26> */
.L_x_1636:
        /* <DEDUP_REMOVED lines=11> */
.L_x_1637:
        /* <DEDUP_REMOVED lines=11> */
.L_x_1638:
        /* <DEDUP_REMOVED lines=11> */
.L_x_1639:
        /* <DEDUP_REMOVED lines=10> */
[----:B------:R-:W-:-:S07]  /*3600*/  F2FP.BF16.F32.PACK_AB R10, RZ, R10 ;  /* 0x0000000aff0a723e */ /* 0x000fce00000010ff */
.L_x_1635:
        /* <DEDUP_REMOVED lines=9> */
.L_x_1640:
        /* <DEDUP_REMOVED lines=9> */
.L_x_1641:
[----:B------:R-:W-:Y:S01]  /*3730*/  VIADD R4, R4, 0x80 ;  /* 0x0000008004047836 */ /* 0x000fe20000000000 */
[----:B------:R-:W-:-:S07]  /*3740*/  IADD3 R53, PT, PT, R53, 0x80, RZ ;  /* 0x0000008035357810 */ /* 0x000fce0007ffe0ff */
.L_x_1632:
[----:B------:R-:W-:Y:S05]  /*3750*/  BSYNC.RECONVERGENT B0 ;  /* 0x0000000000007941 */ /* 0x000fea0003800200 */
.L_x_1631:
        /* <DEDUP_REMOVED lines=10> */
[C-C-:B-----5:R-:W-:Y:S01]  /*3800*/  SHF.R.U64 R11, R70.reuse, 0x10, R71.reuse ;  /* 0x00000010460b7819 */ /* 0x160fe20000001247 */
[----:B0123--:R-:W-:Y:S01]  /*3810*/  IMAD.U32 R48, R70, 0x10000, RZ ;  /* 0x0001000046307824 */ /* 0x00ffe200078e00ff */
[----:B------:R-:W-:Y:S01]  /*3820*/  PLOP3.LUT P0, PT, PT, PT, UP3, 0x80, 0x8 ;  /* 0x000000000008781c */ /* 0x000fe20003f0f038 */
[----:B------:R-:W0:Y:S01]  /*3830*/  @UP3 LDCU.64 UR14, c[0x0][0x408] ;  /* 0x00008100ff0e37ac */ /* 0x000e220008000a00 */
[----:B------:R-:W-:Y:S02]  /*3840*/  SHF.L.U32 R11, R11, 0x10, RZ ;  /* 0x000000100b0b7819 */ /* 0x000fe400000006ff */
[----:B------:R-:W-:Y:S01]  /*3850*/  SHF.R.U32.HI R54, RZ, 0x10, R71 ;  /* 0x00000010ff367819 */ /* 0x000fe20000011647 */
[----:B------:R-:W1:Y:S04]  /*3860*/  @UP3 LDCU.64 UR36, c[0x0][0x408] ;  /* 0x00008100ff2437ac */ /* 0x000e680008000a00 */
[--C-:B------:R-:W-:Y:S01]  /*3870*/  @P4 FFMA.FTZ R49, R81, UR10, R52.reuse ;  /* 0x0000000a51314c23 */ /* 0x100fe20008010034 */
[--C-:B------:R-:W-:Y:S01]  /*3880*/  @P4 FFMA.FTZ R50, R80, UR10, R52.reuse ;  /* 0x0000000a50324c23 */ /* 0x100fe20008010034 */
[----:B------:R-:W-:-:S02]  /*3890*/  @P4 FFMA.FTZ R55, R88, UR10, R52 ;  /* 0x0000000a58374c23 */ /* 0x000fc40008010034 */
[----:B------:R-:W-:Y:S01]  /*38a0*/  @P4 FADD.FTZ R49, R82, -R49 ;  /* 0x8000003152314221 */ /* 0x000fe20000010000 */
[----:B------:R-:W-:Y:S01]  /*38b0*/  @P4 FADD.FTZ R50, R83, -R50 ;  /* 0x8000003253324221 */ /* 0x000fe20000010000 */
[----:B------:R-:W-:Y:S02]  /*38c0*/  @P0 LOP3.LUT P5, RZ, R0, 0xff00, RZ, 0xc0, !PT ;  /* 0x0000ff0000ff0812 */ /* 0x000fe400078ac0ff */
[----:B------:R-:W-:Y:S01]  /*38d0*/  @P4 FFMA.FTZ R48, R49, UR35, R48 ;  /* 0x0000002331304c23 */ /* 0x000fe20008010030 */
[----:B------:R-:W-:Y:S01]  /*38e0*/  @P4 FFMA.FTZ R49, R85, UR10, R52 ;  /* 0x0000000a55314c23 */ /* 0x000fe20008010034 */
[----:B------:R-:W-:Y:S01]  /*38f0*/  @P4 FFMA.FTZ R11, R50, UR35, R11 ;  /* 0x00000023320b4c23 */ /* 0x000fe2000801000b */
[----:B------:R-:W-:Y:S02]  /*3900*/  IMAD.U32 R50, R71, 0x10000, RZ ;  /* 0x0001000047327824 */ /* 0x000fe400078e00ff */
[----:B------:R-:W-:Y:S01]  /*3910*/  @P4 FADD.FTZ R52, R86, -R55 ;  /* 0x8000003756344221 */ /* 0x000fe20000010000 */
[----:B------:R-:W-:Y:S01]  /*3920*/  @P4 FADD.FTZ R51, R84, -R49 ;  /* 0x8000003154334221 */ /* 0x000fe20000010000 */
[----:B------:R-:W-:-:S02]  /*3930*/  SHF.L.U32 R49, R54, 0x10, RZ ;  /* 0x0000001036317819 */ /* 0x000fc400000006ff */
[----:B------:R-:W-:Y:S01]  /*3940*/  F2FP.BF16.F32.PACK_AB R56, RZ, R11 ;  /* 0x0000000bff38723e */ /* 0x000fe200000010ff */
[----:B------:R-:W-:Y:S01]  /*3950*/  @P4 FFMA.FTZ R50, R51, UR35, R50 ;  /* 0x0000002333324c23 */ /* 0x000fe20008010032 */
[----:B----4-:R-:W-:Y:S01]  /*3960*/  @P0 FMUL.FTZ R51, R48, UR13 ;  /* 0x0000000d30330c20 */ /* 0x010fe20008410000 */
[----:B------:R-:W-:Y:S01]  /*3970*/  @P4 FFMA.FTZ R49, R52, UR35, R49 ;  /* 0x0000002334314c23 */ /* 0x000fe20008010031 */
[----:B0-----:R-:W-:Y:S01]  /*3980*/  @P0 FMUL.FTZ R52, R11, UR15 ;  /* 0x0000000f0b340c20 */ /* 0x001fe20008410000 */
[----:B-1----:R-:W-:Y:S01]  /*3990*/  @P0 FMUL.FTZ R54, R50, UR37 ;  /* 0x0000002532360c20 */ /* 0x002fe20008410000 */
[----:B------:R-:W-:Y:S01]  /*39a0*/  @P0 FMUL.FTZ R51, R51, UR12 ;  /* 0x0000000c33330c20 */ /* 0x000fe20008410000 */
[----:B------:R-:W-:Y:S01]  /*39b0*/  @P0 LOP3.LUT P4, RZ, R0, 0xff, RZ, 0xc0, !PT ;  /* 0x000000ff00ff0812 */ /* 0x000fe2000788c0ff */
[----:B------:R-:W-:Y:S01]  /*39c0*/  @P0 FMUL.FTZ R52, R52, UR14 ;  /* 0x0000000e34340c20 */ /* 0x000fe20008410000 */
[----:B------:R-:W-:Y:S01]  /*39d0*/  @P0 FMUL.FTZ R54, R54, UR36 ;  /* 0x0000002436360c20 */ /* 0x000fe20008410000 */
[----:B------:R-:W-:-:S02]  /*39e0*/  F2FP.BF16.F32.PACK_AB R48, RZ, R48 ;  /* 0x00000030ff30723e */ /* 0x000fc400000010ff */
[----:B------:R-:W-:Y:S02]  /*39f0*/  @P0 FSEL R51, R51, RZ, P4 ;  /* 0x000000ff33330208 */ /* 0x000fe40002000000 */
[----:B------:R-:W-:Y:S02]  /*3a00*/  @P0 LOP3.LUT P4, RZ, R0, 0xff0000, RZ, 0xc0, !PT ;  /* 0x00ff000000ff0812 */ /* 0x000fe4000788c0ff */
[----:B------:R-:W-:Y:S02]  /*3a10*/  @P0 FSEL R52, R52, RZ, P5 ;  /* 0x000000ff34340208 */ /* 0x000fe40002800000 */
[----:B------:R-:W-:Y:S02]  /*3a20*/  @P0 FSEL R54, R54, RZ, P4 ;  /* 0x000000ff36360208 */ /* 0x000fe40002000000 */
[----:B------:R-:W-:Y:S02]  /*3a30*/  @P0 F2FP.BF16.F32.PACK_AB R51, RZ, R51 ;  /* 0x00000033ff33023e */ /* 0x000fe400000010ff */
        /* <DEDUP_REMOVED lines=17> */
.L_x_1645:
[----:B------:R-:W-:Y:S01]  /*3b50*/  ISETP.LT.AND P0, PT, RZ, UR34, PT ;  /* 0x00000022ff007c0c */ /* 0x000fe2000bf01270 */
[----:B0123-5:R-:W-:Y:S01]  /*3b60*/  IMAD.U32 R48, R70, 0x10000, RZ ;  /* 0x0001000046307824 */ /* 0x02ffe200078e00ff */
        /* <DEDUP_REMOVED lines=46> */
.L_x_1644:
[----:B------:R-:W-:-:S04]  /*3e50*/  UISETP.NE.U32.AND UP0, UPT, UR4, URZ, UPT ;  /* 0x000000ff0400728c */ /* 0x000fc8000bf05070 */
[----:B------:R-:W-:-:S09]  /*3e60*/  UISETP.NE.AND.EX UP0, UPT, UR5, URZ, UPT, UP0 ;  /* 0x000000ff0500728c */ /* 0x000fd2000bf05300 */
[----:B------:R-:W-:Y:S05]  /*3e70*/  BRA.U !UP0, `(.L_x_1647) ;  /* 0x0000000108d07547 */ /* 0x000fea000b800000 */
[----:B------:R-:W4:Y:S01]  /*3e80*/  @UP3 LDCU.64 UR12, c[0x0][0x408] ;  /* 0x00008100ff0c37ac */ /* 0x000f220008000a00 */
[--C-:B------:R-:W-:Y:S01]  /*3e90*/  FFMA.FTZ R11, R81, UR10, R52.reuse ;  /* 0x0000000a510b7c23 */ /* 0x100fe20008010034 */
        /* <DEDUP_REMOVED lines=14> */
[----:B-----5:R-:W-:Y:S01]  /*3f80*/  @P4 LOP3.LUT P6, RZ, R0, 0xff, RZ, 0xc0, !PT ;  /* 0x000000ff00ff4812 */ /* 0x020fe200078cc0ff */
[----:B------:R-:W-:Y:S01]  /*3f90*/  FADD.FTZ R55, R86, -R55 ;  /* 0x8000003756377221 */ /* 0x000fe20000010000 */
[----:B----4-:R-:W-:Y:S01]  /*3fa0*/  @P4 FMUL.FTZ R50, R11, UR13 ;  /* 0x0000000d0b324c20 */ /* 0x010fe20008410000 */
[----:B------:R-:W-:Y:S02]  /*3fb0*/  FSEL R48, R48, RZ, P0 ;  /* 0x000000ff30307208 */ /* 0x000fe40000000000 */
[----:B------:R-:W-:Y:S01]  /*3fc0*/  FSEL R49, R49, RZ, P0 ;  /* 0x000000ff31317208 */ /* 0x000fe20000000000 */
[----:B------:R-:W-:Y:S01]  /*3fd0*/  @P4 FMUL.FTZ R50, R50, UR12 ;  /* 0x0000000c32324c20 */ /* 0x000fe20008410000 */
[----:B------:R-:W-:Y:S01]  /*3fe0*/  @P4 LOP3.LUT P5, RZ, R0, 0xff00, RZ, 0xc0, !PT ;  /* 0x0000ff0000ff4812 */ /* 0x000fe200078ac0ff */
[----:B0-----:R-:W-:Y:S01]  /*3ff0*/  @P4 FMUL.FTZ R51, R48, UR15 ;  /* 0x0000000f30334c20 */ /* 0x001fe20008410000 */
[----:B------:R-:W-:Y:S01]  /*4000*/  F2FP.BF16.F32.PACK_AB R48, RZ, R48 ;  /* 0x00000030ff30723e */ /* 0x000fe200000010ff */
[----:B-1----:R-:W-:Y:S01]  /*4010*/  @P4 FMUL.FTZ R54, R49, UR37 ;  /* 0x0000002531364c20 */ /* 0x002fe20008410000 */
[----:B------:R-:W-:Y:S01]  /*4020*/  @P4 FSEL R50, R50, RZ, P6 ;  /* 0x000000ff32324208 */ /* 0x000fe20003000000 */
[----:B------:R-:W-:Y:S01]  /*4030*/  @P4 FMUL.FTZ R51, R51, UR14 ;  /* 0x0000000e33334c20 */ /* 0x000fe20008410000 */
[----:B------:R-:W-:Y:S01]  /*4040*/  @P4 LOP3.LUT P6, RZ, R0, 0xff0000, RZ, 0xc0, !PT ;  /* 0x00ff000000ff4812 */ /* 0x000fe200078cc0ff */
        /* <DEDUP_REMOVED lines=23> */
.L_x_1647:
        /* <DEDUP_REMOVED lines=22> */
[----:B------:R-:W-:-:S07]  /*4320*/  F2FP.BF16.F32.PACK_AB R7, RZ, R7 ;  /* 0x00000007ff07723e */ /* 0x000fce00000010ff */
.L_x_1648:
        /* <DEDUP_REMOVED lines=11> */
.L_x_1649:
        /* <DEDUP_REMOVED lines=11> */
.L_x_1650:
[----:B------:R-:W-:-:S07]  /*4490*/  @P0 PRMT R10, R48, 0x7610, R10 ;  /* 0x00007610300a0816 */ /* 0x000fce000000000a */
.L_x_1646:
        /* <DEDUP_REMOVED lines=9> */
.L_x_1651:
        /* <DEDUP_REMOVED lines=9> */
.L_x_1643:
[----:B------:R-:W-:Y:S05]  /*45c0*/  BSYNC.RECONVERGENT B0 ;  /* 0x0000000000007941 */ /* 0x000fea0003800200 */
.L_x_1642:
[----:B------:R-:W-:Y:S02]  /*45d0*/  UIADD3 UR7, UPT, UPT, UR7, UR30, URZ ;  /* 0x0000001e07077290 */ /* 0x000fe4000fffe0ff */
[----:B------:R-:W-:Y:S02]  /*45e0*/  UPLOP3.LUT UP1, UPT, UPT, UPT, UP1, 0x40, 0x4 ;  /* 0x000000000004789c */ /* 0x000fe40003f2e810 */
[----:B------:R-:W-:-:S09]  /*45f0*/  UISETP.GE.AND UP0, UPT, UR7, UR31, UPT ;  /* 0x0000001f0700728c */ /* 0x000fd2000bf06270 */
[----:B------:R-:W-:Y:S05]  /*4600*/  BRA.U !UP0, `(.L_x_1652) ;  /* 0xffffffbd08787547 */ /* 0x000fea000b83ffff */
.L_x_1609:
[----:B-----5:R-:W0:Y:S01]  /*4610*/  LDC.64 R2, c[0x0][0x440] ;  /* 0x00011000ff027b82 */ /* 0x020e220000000a00 */
[----:B------:R-:W-:-:S06]  /*4620*/  UIMAD UR9, UR6, UR8, URZ ;  /* 0x00000008060972a4 */ /* 0x000fcc000f8e02ff */
[----:B------:R-:W-:Y:S01]  /*4630*/  IMAD.U32 R7, RZ, RZ, UR9 ;  /* 0x00000009ff077e24 */ /* 0x000fe2000f8e00ff */
[----:B------:R-:W1:Y:S04]  /*4640*/  LDC.64 R4, c[0x0][0x448] ;  /* 0x00011200ff047b82 */ /* 0x000e680000000a00 */
[----:B------:R-:W-:-:S04]  /*4650*/  LEA.HI R7, R7, R6, RZ, 0x1e ;  /* 0x0000000607077211 */ /* 0x000fc800078ff0ff */
        /* <DEDUP_REMOVED lines=13> */
[----:B------:R-:W-:-:S07]  /*4730*/  @P1 VIADD R7, R7, 0x80 ;  /* 0x0000008007071836 */ /* 0x000fce0000000000 */
[----:B------:R-:W1:Y:S01]  /*4740*/  LDC.64 R4, c[0x0][0x448] ;  /* 0x00011200ff047b82 */ /* 0x000e620000000a00 */
[----:B0-----:R-:W-:-:S05]  /*4750*/  IMAD.WIDE.U32 R2, R7, 0x10, R2 ;  /* 0x0000001007027825 */ /* 0x001fca00078e0002 */
[----:B------:R-:W-:Y:S01]  /*4760*/  STG.E.128 desc[UR24][R2.64], R24 ;  /* 0x0000001802007986 */ /* 0x000fe2000c101d18 */
[----:B-1----:R-:W-:-:S05]  /*4770*/  IMAD.WIDE.U32 R4, R7, 0x10, R4 ;  /* 0x0000001007047825 */ /* 0x002fca00078e0004 */
[----:B------:R-:W-:Y:S01]  /*4780*/  STG.E.128 desc[UR24][R4.64], R36 ;  /* 0x0000002404007986 */ /* 0x000fe2000c101d18 */
[----:B------:R-:W-:Y:S05]  /*4790*/  EXIT ;  /* 0x000000000000794d */ /* 0x000fea0003800000 */
.L_x_1653:
        /* <DEDUP_REMOVED lines=14> */
.L_x_6703:


//--------------------- .text._ZN10layer_norm22ln_bwd_finalize_kernelINS_22Kernel_traits_finalizeILj1536Ef13__nv_bfloat16S2_S2_fjLb0ELj1024ELj4ENS_18Kernel_traits_baseILj1536EfS2_S2_S2_fjLj1024EEEEELb0ELb1EEEvNS_9BwdParamsE --------------------------
	.section	.text._ZN10layer_norm22ln_bwd_finalize_kernelINS_22Kernel_traits_finalizeILj1536Ef13__nv_bfloat16S2_S2_fjLb0ELj1024ELj4ENS_18Kernel_traits_baseILj1536EfS2_S2_S2_fjLj1024EEEEELb0ELb1EEEvNS_9BwdParamsE,"ax",@progbits
	.align	128
        .global         _ZN10layer_norm22ln_bwd_finalize_kernelINS_22Kernel_traits_finalizeILj1536Ef13__nv_bfloat16S2_S2_fjLb0ELj1024ELj4ENS_18Kernel_traits_baseILj1536EfS2_S2_S2_fjLj1024EEEEELb0ELb1EEEvNS_9BwdParamsE
        .type           _ZN10layer_norm22ln_bwd_finalize_kernelINS_22Kernel_traits_finalizeILj1536Ef13__nv_bfloat16S2_S2_fjLb0ELj1024ELj4ENS_18Kernel_traits_baseILj1536EfS2_S2_S2_fjLj1024EEEEELb0ELb1EEEvNS_9BwdParamsE,@function
        .size           _ZN10layer_norm22ln_bwd_finalize_kernelINS_22Kernel_traits_finalizeILj1536Ef13__nv_bfloat16S2_S2_fjLb0ELj1024ELj4ENS_18Kernel_traits_baseILj1536EfS2_S2_S2_fjLj1024EEEEELb0ELb1EEEvNS_9BwdParamsE,(.L_x_6704 - _ZN10layer_norm22ln_bwd_finalize_kernelINS_22Kernel_traits_finalizeILj1536Ef13__nv_bfloat16S2_S2_fjLb0ELj1024ELj4ENS_18Kernel_traits_baseILj1536EfS2_S2_S2_fjLj1024EEEEELb0ELb1EEEvNS_9BwdParamsE)
        .other          _ZN10layer_norm22ln_bwd_finalize_kernelINS_22Kernel_traits_finalizeILj1536Ef13__nv_bfloat16S2_S2_fjLb0ELj1024ELj4ENS_18Kernel_traits_baseILj1536EfS2_S2_S2_fjLj1024EEEEELb0ELb1EEEvNS_9BwdParamsE,@"STO_CUDA_ENTRY STV_DEFAULT"
_ZN10layer_norm22ln_bwd_finalize_kernelINS_22Kernel_traits_finalizeILj1536Ef13__nv_bfloat16S2_S2_fjLb0ELj1024ELj4ENS_18Kernel_traits_baseILj1536EfS2_S2_S2_fjLj1024EEEEELb0ELb1EEEvNS_9BwdParamsE:
.text._ZN10layer_norm22ln_bwd_finalize_kernelINS_22Kernel_traits_finalizeILj1536Ef13__nv_bfloat16S2_S2_fjLb0ELj1024ELj4ENS_18Kernel_traits_baseILj1536EfS2_S2_S2_fjLj1024EEEEELb0ELb1EEEvNS_9BwdParamsE:
        /* <DEDUP_REMOVED lines=21> */
[----:B------:R-:W-:Y:S02]  /*0150*/  LOP3.LUT R3, RZ, R0, RZ, 0x33, !PT ;  /* 0x00000000ff037212 */ /* 0x000fe400078e33ff */
[----:B------:R-:W-:Y:S02]  /*0160*/  VIMNMX.U32 R2, PT, PT, R8, UR10, !PT ;  /* 0x0000000a08027c48 */ /* 0x000fe4000ffe0000 */
[----:B------:R-:W-:Y:S02]  /*0170*/  MOV R26, RZ ;  /* 0x000000ff001a7202 */ /* 0x000fe40000000f00 */
[----:B------:R-:W-:Y:S02]  /*0180*/  IADD3 R5, PT, PT, R2, R3, RZ ;  /* 0x0000000302057210 */ /* 0x000fe40007ffe0ff */
[----:B------:R-:W-:-:S02]  /*0190*/  MOV R2, RZ ;  /* 0x000000ff00027202 */ /* 0x000fc40000000f00 */
[C---:B------:R-:W-:Y:S02]  /*01a0*/  ISETP.GE.U32.AND P0, PT, R5.reuse, 0x1e0, PT ;  /* 0x000001e00500780c */ /* 0x040fe40003f06070 */
[----:B------:R-:W-:Y:S02]  /*01b0*/  MOV R3, R0 ;  /* 0x0000000000037202 */ /* 0x000fe40000000f00 */
        /* <DEDUP_REMOVED lines=25> */
[-C--:B------:R-:W-:Y:S01]  /*0350*/  IMAD R29, R28, R5.reuse, UR7 ;  /* 0x000000071c1d7e24 */ /* 0x080fe2000f8e0205 */
[C---:B------:R-:W-:Y:S01]  /*0360*/  IADD3 R8, PT, PT, R4.reuse, R8, RZ ;  /* 0x0000000804087210 */ /* 0x040fe20007ffe0ff */
[-C--:B------:R-:W-:Y:S01]  /*0370*/  IMAD R27, R27, R5.reuse, UR7 ;  /* 0x000000071b1b7e24 */ /* 0x080fe2000f8e0205 */
[C---:B------:R-:W-:Y:S01]  /*0380*/  IADD3 R10, PT, PT, R4.reuse, R10, RZ ;  /* 0x0000000a040a7210 */ /* 0x040fe20007ffe0ff */
[-C--:B------:R-:W-:Y:S01]  /*0390*/  IMAD R23, R23, R5.reuse, UR7 ;  /* 0x0000000717177e24 */ /* 0x080fe2000f8e0205 */
[----:B------:R-:W-:Y:S01]  /*03a0*/  IADD3 R12, PT, PT, R4, R12, RZ ;  /* 0x0000000c040c7210 */ /* 0x000fe20007ffe0ff */
[-C--:B------:R-:W-:Y:S01]  /*03b0*/  IMAD R7, R7, R5.reuse, UR7 ;  /* 0x0000000707077e24 */ /* 0x080fe2000f8e0205 */
[----:B------:R-:W-:Y:S01]  /*03c0*/  IADD3 R24, PT, PT, -R24, RZ, RZ ;  /* 0x000000ff18187210 */ /* 0x000fe20007ffe1ff */
[----:B------:R-:W-:-:S02]  /*03d0*/  IMAD R19, R19, R5, UR7 ;  /* 0x0000000713137e24 */ /* 0x000fc4000f8e0205 */
        /* <DEDUP_REMOVED lines=11> */
[C---:B------:R-:W-:Y:S01]  /*0490*/  IADD3 R9, PT, PT, R4.reuse, R9, RZ ;  /* 0x0000000904097210 */ /* 0x040fe20007ffe0ff */
[----:B------:R-:W-:Y:S01]  /*04a0*/  HFMA2 R2, -RZ, RZ, 0, 0 ;  /* 0x00000000ff027431 */ /* 0x000fe200000001ff */
[----:B------:R-:W-:-:S02]  /*04b0*/  IADD3 R11, PT, PT, R4, R11, RZ ;  /* 0x0000000b040b7210 */ /* 0x000fc40007ffe0ff */
[C---:B------:R-:W-:Y:S02]  /*04c0*/  IADD3 R13, PT, PT, R4.reuse, R13, RZ ;  /* 0x0000000d040d7210 */ /* 0x040fe40007ffe0ff */
[C---:B------:R-:W-:Y:S02]  /*04d0*/  IADD3 R6, PT, PT, R4.reuse, R21, RZ ;  /* 0x0000001504067210 */ /* 0x040fe40007ffe0ff */
[C---:B------:R-:W-:Y:S02]  /*04e0*/  IADD3 R17, PT, PT, R4.reuse, R17, RZ ;  /* 0x0000001104117210 */ /* 0x040fe40007ffe0ff */
[----:B------:R-:W-:Y:S02]  /*04f0*/  IADD3 R4, PT, PT, R4, R3, RZ ;  /* 0x0000000304047210 */ /* 0x000fe40007ffe0ff */
[----:B------:R-:W-:-:S07]  /*0500*/  MOV R3, R0 ;  /* 0x0000000000037202 */ /* 0x000fce0000000f00 */
.L_x_1658:
        /* <DEDUP_REMOVED lines=118> */
.L_x_1657:
[----:B------:R-:W-:Y:S05]  /*0c70*/  BSYNC.RECONVERGENT B1 ;  /* 0x0000000000017941 */ /* 0x000fea0003800200 */
.L_x_1656:
        /* <DEDUP_REMOVED lines=25> */
[----:B--2---:R-:W-:Y:S01]  /*0e10*/  IMAD.WIDE.U32 R20, R19, 0x4, R14 ;  /* 0x0000000413147825 */ /* 0x004fe200078e000e */
[----:B------:R0:W2:Y:S04]  /*0e20*/  LDG.E R22, desc[UR8][R12.64] ;  /* 0x000000080c167981 */ /* 0x0000a8000c1e1900 */
[----:B------:R1:W4:Y:S01]  /*0e30*/  LDG.E R23, desc[UR8][R20.64] ;  /* 0x0000000814177981 */ /* 0x000322000c1e1900 */
[----:B------:R-:W-:-:S04]  /*0e40*/  LEA R17, R18, R19, 0x6 ;  /* 0x0000001312117211 */ /* 0x000fc800078e30ff */
[C---:B------:R-:W-:Y:S02]  /*0e50*/  LEA R27, R18.reuse, R17, 0x5 ;  /* 0x00000011121b7211 */ /* 0x040fe400078e28ff */
[----:B------:R-:W-:Y:S01]  /*0e60*/  LEA R19, R18, R19, 0x7 ;  /* 0x0000001312137211 */ /* 0x000fe200078e38ff */
[----:B------:R-:W-:-:S04]  /*0e70*/  IMAD.WIDE.U32 R24, R25, 0x4, R14 ;  /* 0x0000000419187825 */ /* 0x000fc800078e000e */
[----:B0-----:R-:W-:-:S04]  /*0e80*/  IMAD.WIDE.U32 R12, R27, 0x4, R10 ;  /* 0x000000041b0c7825 */ /* 0x001fc800078e000a */
[--C-:B-1----:R-:W-:Y:S02]  /*0e90*/  IMAD.WIDE.U32 R20, R19, 0x4, R10.reuse ;  /* 0x0000000413147825 */ /* 0x102fe400078e000a */
[----:B------:R-:W5:Y:S02]  /*0ea0*/  LDG.E R13, desc[UR8][R12.64] ;  /* 0x000000080c0d7981 */ /* 0x000f64000c1e1900 */
[----:B------:R-:W-:Y:S02]  /*0eb0*/  IMAD.WIDE.U32 R28, R17, 0x4, R10 ;  /* 0x00000004111c7825 */ /* 0x000fe400078e000a */
[----:B------:R0:W5:Y:S04]  /*0ec0*/  LDG.E R8, desc[UR8][R20.64] ;  /* 0x0000000814087981 */ /* 0x000168000c1e1900 */
[----:B------:R1:W5:Y:S04]  /*0ed0*/  LDG.E R9, desc[UR8][R28.64] ;  /* 0x000000081c097981 */ /* 0x000368000c1e1900 */
[----:B------:R1:W5:Y:S01]  /*0ee0*/  LDG.E R12, desc[UR8][R24.64] ;  /* 0x00000008180c7981 */ /* 0x000362000c1e1900 */
[CC--:B0-----:R-:W-:Y:S01]  /*0ef0*/  LEA R21, R18.reuse, R19.reuse, 0x5 ;  /* 0x0000001312157211 */ /* 0x0c1fe200078e28ff */
[----:B-1----:R-:W-:Y:S01]  /*0f00*/  IMAD.WIDE.U32 R28, R19, 0x4, R14 ;  /* 0x00000004131c7825 */ /* 0x002fe200078e000e */
[----:B------:R-:W-:-:S03]  /*0f10*/  LEA R19, R18, R19, 0x6 ;  /* 0x0000001312137211 */ /* 0x000fc600078e30ff */
[----:B------:R-:W-:-:S04]  /*0f20*/  IMAD.WIDE.U32 R24, R21, 0x4, R10 ;  /* 0x0000000415187825 */ /* 0x000fc800078e000a */
[----:B------:R-:W-:-:S06]  /*0f30*/  IMAD.WIDE.U32 R20, R21, 0x4, R14 ;  /* 0x0000000415147825 */ /* 0x000fcc00078e000e */
[----:B------:R-:W5:Y:S01]  /*0f40*/  LDG.E R20, desc[UR8][R20.64] ;  /* 0x0000000814147981 */ /* 0x000f62000c1e1900 */
[----:B---3--:R-:W-:Y:S01]  /*0f50*/  FADD.FTZ R26, R26, R16 ;  /* 0x000000101a1a7221 */ /* 0x008fe20000010000 */
[----:B------:R-:W-:-:S04]  /*0f60*/  IMAD.WIDE.U32 R16, R17, 0x4, R14 ;  /* 0x0000000411107825 */ /* 0x000fc800078e000e */
[----:B--2---:R-:W-:Y:S01]  /*0f70*/  FADD.FTZ R22, R26, R22 ;  /* 0x000000161a167221 */ /* 0x004fe20000010000 */
[----:B------:R-:W-:Y:S01]  /*0f80*/  IMAD.WIDE.U32 R26, R27, 0x4, R14 ;  /* 0x000000041b1a7825 */ /* 0x000fe200078e000e */
[----:B------:R-:W2:Y:S03]  /*0f90*/  LDG.E R16, desc[UR8][R16.64] ;  /* 0x0000000810107981 */ /* 0x000ea6000c1e1900 */
[----:B----4-:R-:W-:Y:S02]  /*0fa0*/  FADD.FTZ R23, R2, R23 ;  /* 0x0000001702177221 */ /* 0x010fe40000010000 */
[----:B------:R-:W3:Y:S04]  /*0fb0*/  LDG.E R26, desc[UR8][R26.64] ;  /* 0x000000081a1a7981 */ /* 0x000ee8000c1e1900 */
[----:B------:R0:W4:Y:S04]  /*0fc0*/  LDG.E R2, desc[UR8][R24.64] ;  /* 0x0000000818027981 */ /* 0x000128000c1e1900 */
[----:B------:R1:W4:Y:S01]  /*0fd0*/  LDG.E R17, desc[UR8][R28.64] ;  /* 0x000000081c117981 */ /* 0x000322000c1e1900 */
[----:B0-----:R-:W-:Y:S01]  /*0fe0*/  LEA R25, R18, R19, 0x5 ;  /* 0x0000001312197211 */ /* 0x001fe200078e28ff */
[----:B-1----:R-:W-:-:S04]  /*0ff0*/  IMAD.WIDE.U32 R28, R19, 0x4, R10 ;  /* 0x00000004131c7825 */ /* 0x002fc800078e000a */
[----:B------:R-:W-:Y:S01]  /*1000*/  IMAD.WIDE.U32 R18, R19, 0x4, R14 ;  /* 0x0000000413127825 */ /* 0x000fe200078e000e */
[----:B------:R-:W4:Y:S03]  /*1010*/  LDG.E R24, desc[UR8][R28.64] ;  /* 0x000000081c187981 */ /* 0x000f26000c1e1900 */
[C---:B------:R-:W-:Y:S02]  /*1020*/  IMAD.WIDE.U32 R10, R25.reuse, 0x4, R10 ;  /* 0x00000004190a7825 */ /* 0x040fe400078e000a */
[----:B------:R-:W4:Y:S02]  /*1030*/  LDG.E R18, desc[UR8][R18.64] ;  /* 0x0000000812127981 */ /* 0x000f24000c1e1900 */
[----:B------:R-:W-:Y:S02]  /*1040*/  IMAD.WIDE.U32 R14, R25, 0x4, R14 ;  /* 0x00000004190e7825 */ /* 0x000fe400078e000e */
[----:B------:R-:W4:Y:S04]  /*1050*/  LDG.E R10, desc[UR8][R10.64] ;  /* 0x000000080a0a7981 */ /* 0x000f28000c1e1900 */
[----:B------:R-:W4:Y:S01]  /*1060*/  LDG.E R14, desc[UR8][R14.64] ;  /* 0x000000080e0e7981 */ /* 0x000f22000c1e1900 */
[----:B-----5:R-:W-:Y:S01]  /*1070*/  FADD.FTZ R23, R23, R12 ;  /* 0x0000000c17177221 */ /* 0x020fe20000010000 */
[----:B------:R-:W-:-:S04]  /*1080*/  FADD.FTZ R22, R22, R9 ;  /* 0x0000000916167221 */ /* 0x000fc80000010000 */
[----:B------:R-:W-:-:S04]  /*1090*/  FADD.FTZ R13, R22, R13 ;  /* 0x0000000d160d7221 */ /* 0x000fc80000010000 */
[----:B------:R-:W-:Y:S01]  /*10a0*/  FADD.FTZ R13, R13, R8 ;  /* 0x000000080d0d7221 */ /* 0x000fe20000010000 */
[----:B------:R-:W-:Y:S01]  /*10b0*/  IADD3 R3, PT, PT, R3, 0x100, RZ ;  /* 0x0000010003037810 */ /* 0x000fe20007ffe0ff */
[----:B--2---:R-:W-:-:S04]  /*10c0*/  FADD.FTZ R23, R23, R16 ;  /* 0x0000001017177221 */ /* 0x004fc80000010000 */
[----:B---3--:R-:W-:Y:S01]  /*10d0*/  FADD.FTZ R26, R23, R26 ;  /* 0x0000001a171a7221 */ /* 0x008fe20000010000 */
[----:B----4-:R-:W-:-:S03]  /*10e0*/  FADD.FTZ R13, R13, R2 ;  /* 0x000000020d0d7221 */ /* 0x010fc60000010000 */
[----:B------:R-:W-:-:S04]  /*10f0*/  FADD.FTZ R17, R26, R17 ;  /* 0x000000111a117221 */ /* 0x000fc80000010000 */
[----:B------:R-:W-:Y:S01]  /*1100*/  FADD.FTZ R17, R17, R20 ;  /* 0x0000001411117221 */ /* 0x000fe20000010000 */
[----:B------:R-:W-:-:S03]  /*1110*/  FADD.FTZ R13, R13, R24 ;  /* 0x000000180d0d7221 */ /* 0x000fc60000010000 */
[----:B------:R-:W-:Y:S01]  /*1120*/  FADD.FTZ R17, R17, R18 ;  /* 0x0000001211117221 */ /* 0x000fe20000010000 */
[----:B------:R-:W-:-:S03]  /*1130*/  FADD.FTZ R26, R13, R10 ;  /* 0x0000000a0d1a7221 */ /* 0x000fc60000010000 */
[----:B------:R-:W-:-:S07]  /*1140*/  FADD.FTZ R2, R17, R14 ;  /* 0x0000000e11027221 */ /* 0x000fce0000010000 */
.L_x_1660:
[----:B------:R-:W-:Y:S05]  /*1150*/  BSYNC.RECONVERGENT B1 ;  /* 0x0000000000017941 */ /* 0x000fea0003800200 */
.L_x_1659:
        /* <DEDUP_REMOVED lines=16> */
[----:B------:R-:W3:Y:S01]  /*1260*/  LDG.E R7, desc[UR8][R22.64] ;  /* 0x0000000816077981 */ /* 0x000ee2000c1e1900 */
[----:B------:R-:W-:Y:S01]  /*1270*/  LEA R25, R12, R15, 0x5 ;  /* 0x0000000f0c197211 */ /* 0x000fe200078e28ff */
[----:B------:R-:W-:Y:S02]  /*1280*/  IMAD.WIDE.U32 R16, R17, 0x4, R8 ;  /* 0x0000000411107825 */ /* 0x000fe400078e0008 */
        /* <DEDUP_REMOVED lines=19> */
.L_x_1662:
[----:B------:R-:W-:Y:S05]  /*13c0*/  BSYNC.RECONVERGENT B1 ;  /* 0x0000000000017941 */ /* 0x000fea0003800200 */
.L_x_1661:
[----:B------:R-:W-:Y:S05]  /*13d0*/  @!P1 BRA `(.L_x_1655) ;  /* 0x0000000000449947 */ /* 0x000fea0003800000 */
[----:B------:R-:W0:Y:S01]  /*13e0*/  LDC R14, c[0x0][0x388] ;  /* 0x0000e200ff0e7b82 */ /* 0x000e220000000800 */
[----:B------:R-:W-:Y:S02]  /*13f0*/  LOP3.LUT R6, R6, 0x1f, RZ, 0xc0, !PT ;  /* 0x0000001f06067812 */ /* 0x000fe400078ec0ff */
[----:B------:R-:W-:-:S05]  /*1400*/  IADD3 R12, PT, PT, -R5, RZ, RZ ;  /* 0x000000ff050c7210 */ /* 0x000fca0007ffe1ff */
[----:B------:R-:W1:Y:S08]  /*1410*/  LDC.64 R8, c[0x0][0x440] ;  /* 0x00011000ff087b82 */ /* 0x000e700000000a00 */
[----:B------:R-:W2:Y:S01]  /*1420*/  LDC.64 R10, c[0x0][0x448] ;  /* 0x00011200ff0a7b82 */ /* 0x000ea20000000a00 */
[----:B0-----:R-:W-:-:S05]  /*1430*/  IMAD R3, R3, R14, UR7 ;  /* 0x0000000703037e24 */ /* 0x001fca000f8e020e */
[----:B------:R-:W-:-:S07]  /*1440*/  IADD3 R3, PT, PT, R6, R3, RZ ;  /* 0x0000000306037210 */ /* 0x000fce0007ffe0ff */
.L_x_1663:
        /* <DEDUP_REMOVED lines=10> */
.L_x_1655:
[----:B------:R-:W-:Y:S05]  /*14f0*/  BSYNC.RECONVERGENT B0 ;  /* 0x0000000000007941 */ /* 0x000fea0003800200 */
.L_x_1654:
        /* <DEDUP_REMOVED lines=55> */
.L_x_1664:
        /* <DEDUP_REMOVED lines=9> */
.L_x_6704:


//--------------------- .text._ZN10layer_norm13ln_bwd_kernelINS_13Kernel_traitsIf13__nv_bfloat16S2_S2_fjLj1536ELj1ELj1ELj4ELj8ENS_18Kernel_traits_baseILj1536EfS2_S2_S2_fjLj128EEEEELb1ELb0ELb1ELb1EEEvNS_9BwdParamsE --------------------------
	.section	.text._ZN10layer_norm13ln_bwd_kernelINS_13Kernel_traitsIf13__nv_bfloat16S2_S2_fjLj1536ELj1ELj1ELj4ELj8ENS_18Kernel_traits_baseILj1536EfS2_S2_S2_fjLj128EEEEELb1ELb0ELb1ELb1EEEvNS_9BwdParamsE,"ax",@progbits
	.align	128
        .global         _ZN10layer_norm13ln_bwd_kernelINS_13Kernel_traitsIf13__nv_bfloat16S2_S2_fjLj1536ELj1ELj1ELj4ELj8ENS_18Kernel_traits_baseILj1536EfS2_S2_S2_fjLj128EEEEELb1ELb0ELb1ELb1EEEvNS_9BwdParamsE
        .type           _ZN10layer_norm13ln_bwd_kernelINS_13Kernel_traitsIf13__nv_bfloat16S2_S2_fjLj1536ELj1ELj1ELj4ELj8ENS_18Kernel_traits_baseILj1536EfS2_S2_S2_fjLj128EEEEELb1ELb0ELb1ELb1EEEvNS_9BwdParamsE,@function
        .size           _ZN10layer_norm13ln_bwd_kernelINS_13Kernel_traitsIf13__nv_bfloat16S2_S2_fjLj1536ELj1ELj1ELj4ELj8ENS_18Kernel_traits_baseILj1536EfS2_S2_S2_fjLj128EEEEELb1ELb0ELb1ELb1EEEvNS_9BwdParamsE,(.L_x_6705 - _ZN10layer_norm13ln_bwd_kernelINS_13Kernel_traitsIf13__nv_bfloat16S2_S2_fjLj1536ELj1ELj1ELj4ELj8ENS_18Kernel_traits_baseILj1536EfS2_S2_S2_fjLj128EEEEELb1ELb0ELb1ELb1EEEvNS_9BwdParamsE)
        .other          _ZN10layer_norm13ln_bwd_kernelINS_13Kernel_traitsIf13__nv_bfloat16S2_S2_fjLj1536ELj1ELj1ELj4ELj8ENS_18Kernel_traits_baseILj1536EfS2_S2_S2_fjLj128EEEEELb1ELb0ELb1ELb1EEEvNS_9BwdParamsE,@"STO_CUDA_ENTRY STV_DEFAULT"
_ZN10layer_norm13ln_bwd_kernelINS_13Kernel_traitsIf13__nv_bfloat16S2_S2_fjLj1536ELj1ELj1ELj4ELj8ENS_18Kernel_traits_baseILj1536EfS2_S2_S2_fjLj128EEEEELb1ELb0ELb1ELb1EEEvNS_9BwdParamsE:
.text._ZN10layer_norm13ln_bwd_kernelINS_13Kernel_traitsIf13__nv_bfloat16S2_S2_fjLj1536ELj1ELj1ELj4ELj8ENS_18Kernel_traits_baseILj1536EfS2_S2_S2_fjLj128EEEEELb1ELb0ELb1ELb1EEEvNS_9BwdParamsE:
        /* <DEDUP_REMOVED lines=28> */
[----:B--2---:R2:W5:Y:S01]  /*01c0*/  LDG.E.128 R24, desc[UR20][R2.64] ;  /* 0x0000001402187981 */ /* 0x004562000c1e1d00 */
[----:B------:R-:W0:Y:S03]  /*01d0*/  LDCU.128 UR16, c[0x0][0x3f0] ;  /* 0x00007e00ff1077ac */ /* 0x000e260008000c00 */
[----:B------:R2:W5:Y:S01]  /*01e0*/  LDG.E.128 R20, desc[UR20][R2.64+0x800] ;  /* 0x0008001402147981 */ /* 0x000562000c1e1d00 */
[----:B------:R-:W0:Y:S03]  /*01f0*/  LDCU.64 UR24, c[0x0][0x380] ;  /* 0x00007000ff1877ac */ /* 0x000e260008000a00 */
[----:B------:R2:W5:Y:S01]  /*0200*/  LDG.E.128 R16, desc[UR20][R2.64+0x1000] ;  /* 0x0010001402107981 */ /* 0x000562000c1e1d00 */
[----:B------:R-:W-:Y:S01]  /*0210*/  HFMA2 R48, -RZ, RZ, 0, 0 ;  /* 0x00000000ff307431 */ /* 0x000fe200000001ff */
[----:B-1-34-:R-:W-:-:S11]  /*0220*/  UPLOP3.LUT UP2, UPT, UPT, UPT, UPT, 0x40, 0x4 ;  /* 0x000000000004789c */ /* 0x01afd60003f4e870 */
.L_x_1698:
[----:B0-----:R-:W-:Y:S02]  /*0230*/  UIMAD.WIDE UR10, UR8, 0x4, UR18 ;  /* 0x00000004080a78a5 */ /* 0x001fe4000f8e0212 */
[----:B------:R-:W-:-:S04]  /*0240*/  UIMAD.WIDE UR30, UR8, 0x4, UR16 ;  /* 0x00000004081e78a5 */ /* 0x000fc8000f8e0210 */
[----:B------:R-:W-:Y:S01]  /*0250*/  IMAD.U32 R56, RZ, RZ, UR10 ;  /* 0x0000000aff387e24 */ /* 0x000fe2000f8e00ff */
[----:B------:R-:W-:Y:S01]  /*0260*/  MOV R57, UR11 ;  /* 0x0000000b00397c02 */ /* 0x000fe20008000f00 */
[----:B------:R-:W-:-:S04]  /*0270*/  UIMAD.WIDE UR10, UR8, 0x4, UR14 ;  /* 0x00000004080a78a5 */ /* 0x000fc8000f8e020e */
[----:B---3--:R-:W3:Y:S01]  /*0280*/  LDG.E R56, desc[UR20][R56.64] ;  /* 0x0000001438387981 */ /* 0x008ee2000c1e1900 */
[----:B-12-4-:R-:W-:Y:S01]  /*0290*/  IMAD.U32 R52, RZ, RZ, UR30 ;  /* 0x0000001eff347e24 */ /* 0x016fe2000f8e00ff */
[----:B------:R-:W-:Y:S01]  /*02a0*/  MOV R55, UR11 ;  /* 0x0000000b00377c02 */ /* 0x000fe20008000f00 */
[----:B------:R-:W-:Y:S01]  /*02b0*/  IMAD.U32 R54, RZ, RZ, UR10 ;  /* 0x0000000aff367e24 */ /* 0x000fe2000f8e00ff */
[----:B------:R-:W-:-:S05]  /*02c0*/  MOV R53, UR31 ;  /* 0x0000001f00357c02 */ /* 0x000fca0008000f00 */
[----:B------:R-:W4:Y:S04]  /*02d0*/  LDG.E R54, desc[UR20][R54.64] ;  /* 0x0000001436367981 */ /* 0x000f28000c1e1900 */
[----:B------:R-:W2:Y:S01]  /*02e0*/  LDG.E R52, desc[UR20][R52.64] ;  /* 0x0000001434347981 */ /* 0x000ea2000c1e1900 */
[----:B---3--:R-:W-:Y:S02]  /*02f0*/  R2UR UR30, R56 ;  /* 0x00000000381e72ca */ /* 0x008fe400000e0000 */
[----:B----4-:R-:W-:-:S11]  /*0300*/  R2UR UR31, R54 ;  /* 0x00000000361f72ca */ /* 0x010fd600000e0000 */
[----:B------:R-:W-:Y:S01]  /*0310*/  UISETP.GE.AND UP1, UPT, UR30, 0x1, UPT ;  /* 0x000000011e00788c */ /* 0x000fe2000bf26270 */
[----:B--2---:R-:W-:-:S08]  /*0320*/  R2UR UR11, R52 ;  /* 0x00000000340b72ca */ /* 0x004fd000000e0000 */
        /* <DEDUP_REMOVED lines=8> */
[----:B------:R-:W-:Y:S02]  /*03b0*/  UIMAD UR9, UR8, UR27, URZ ;  /* 0x0000001b080972a4 */ /* 0x000fe4000f8e02ff */
[----:B------:R-:W-:Y:S02]  /*03c0*/  UIMAD.WIDE UR32, UR8, 0x4, UR12 ;  /* 0x00000004082078a5 */ /* 0x000fe4000f8e020c */
[----:B------:R-:W-:Y:S01]  /*03d0*/  UISETP.GE.AND UP3, UPT, UR11, 0x1, UPT ;  /* 0x000000010b00788c */ /* 0x000fe2000bf66270 */
[----:B------:R-:W-:Y:S01]  /*03e0*/  IMAD.U32 R5, RZ, RZ, UR10 ;  /* 0x0000000aff057e24 */ /* 0x000fe2000f8e00ff */
[----:B------:R-:W-:Y:S01]  /*03f0*/  USHF.R.S32.HI UR10, URZ, 0x1f, UR9 ;  /* 0x0000001fff0a7899 */ /* 0x000fe20008011409 */
[----:B------:R-:W-:Y:S01]  /*0400*/  ISETP.NE.U32.AND P0, PT, RZ, UR4, PT ;  /* 0x00000004ff007c0c */ /* 0x000fe2000bf05070 */
[----:B------:R-:W3:Y:S02]  /*0410*/  LDC.64 R56, c[0x0][0x3b0] ;  /* 0x0000ec00ff387b82 */ /* 0x000ee40000000a00 */
[----:B------:R-:W-:-:S06]  /*0420*/  ULEA.HI UR10, UR10, UR9, URZ, 0x2 ;  /* 0x000000090a0a7291 */ /* 0x000fcc000f8f10ff */
[----:B------:R-:W-:Y:S01]  /*0430*/  IMAD.U32 R61, RZ, RZ, UR10 ;  /* 0x0000000aff3d7e24 */ /* 0x000fe2000f8e00ff */
[----:B0-----:R-:W-:-:S04]  /*0440*/  LEA.HI.SX32 R5, R5, R54, 0x1e ;  /* 0x0000003605057211 */ /* 0x001fc800078ff2ff */
[----:B------:R-:W-:Y:S01]  /*0450*/  LEA.HI.SX32 R61, R61, R54, 0x1e ;  /* 0x000000363d3d7211 */ /* 0x000fe200078ff2ff */
[C---:B-1----:R-:W-:Y:S01]  /*0460*/  IMAD.WIDE.U32 R52, R5.reuse, 0x8, R12 ;  /* 0x0000000805347825 */ /* 0x042fe200078e000c */
[C---:B------:R-:W-:Y:S02]  /*0470*/  IADD3 R15, PT, PT, R5.reuse, 0x80, RZ ;  /* 0x00000080050f7810 */ /* 0x040fe40007ffe0ff */
[----:B------:R-:W-:Y:S01]  /*0480*/  IADD3 R5, PT, PT, R5, 0x100, RZ ;  /* 0x0000010005057810 */ /* 0x000fe20007ffe0ff */
[C---:B--2---:R-:W-:Y:S01]  /*0490*/  IMAD.WIDE.U32 R8, R61.reuse, 0x8, R2 ;  /* 0x000000083d087825 */ /* 0x044fe200078e0002 */
[C---:B------:R-:W-:Y:S01]  /*04a0*/  IADD3 R65, PT, PT, R61.reuse, 0x100, RZ ;  /* 0x000001003d417810 */ /* 0x040fe20007ffe0ff */
[----:B------:R-:W2:Y:S02]  /*04b0*/  LDG.E.64 R52, desc[UR20][R52.64] ;  /* 0x0000001434347981 */ /* 0x000ea4000c1e1b00 */
[----:B------:R-:W-:Y:S02]  /*04c0*/  VIADD R63, R61, 0x80 ;  /* 0x000000803d3f7836 */ /* 0x000fe40000000000 */
[--C-:B------:R-:W-:Y:S01]  /*04d0*/  IMAD.WIDE.U32 R14, R15, 0x8, R12.reuse ;  /* 0x000000080f0e7825 */ /* 0x100fe200078e000c */
[----:B------:R-:W4:Y:S03]  /*04e0*/  LDG.E.64 R8, desc[UR20][R8.64] ;  /* 0x0000001408087981 */ /* 0x000f26000c1e1b00 */
[----:B------:R-:W-:Y:S01]  /*04f0*/  IMAD.WIDE.U32 R12, R5, 0x8, R12 ;  /* 0x00000008050c7825 */ /* 0x000fe200078e000c */
[----:B------:R-:W-:Y:S01]  /*0500*/  MOV R5, UR33 ;  /* 0x0000002100057c02 */ /* 0x000fe20008000f00 */
[----:B------:R-:W2:Y:S02]  /*0510*/  LDG.E.64 R14, desc[UR20][R14.64] ;  /* 0x000000140e0e7981 */ /* 0x000ea4000c1e1b00 */
[----:B------:R-:W-:-:S02]  /*0520*/  IMAD.WIDE.U32 R6, R63, 0x8, R2 ;  /* 0x000000083f067825 */ /* 0x000fc400078e0002 */
[----:B------:R-:W2:Y:S02]  /*0530*/  LDG.E.64 R12, desc[UR20][R12.64] ;  /* 0x000000140c0c7981 */ /* 0x000ea4000c1e1b00 */
[----:B------:R-:W-:Y:S02]  /*0540*/  IMAD.U32 R4, RZ, RZ, UR32 ;  /* 0x00000020ff047e24 */ /* 0x000fe4000f8e00ff */
[----:B------:R-:W-:Y:S01]  /*0550*/  IMAD.WIDE.U32 R10, R65, 0x8, R2 ;  /* 0x00000008410a7825 */ /* 0x000fe200078e0002 */
[----:B------:R-:W2:Y:S04]  /*0560*/  LDG.E.64 R6, desc[UR20][R6.64] ;  /* 0x0000001406067981 */ /* 0x000ea8000c1e1b00 */
[----:B------:R0:W2:Y:S04]  /*0570*/  LDG.E R0, desc[UR20][R4.64] ;  /* 0x0000001404007981 */ /* 0x0000a8000c1e1900 */
[----:B------:R-:W2:Y:S01]  /*0580*/  LDG.E.64 R10, desc[UR20][R10.64] ;  /* 0x000000140a0a7981 */ /* 0x000ea2000c1e1b00 */
[----:B------:R-:W-:Y:S01]  /*0590*/  ISETP.NE.AND.EX P0, PT, RZ, UR5, PT, P0 ;  /* 0x00000005ff007c0c */ /* 0x000fe2000bf05300 */
[----:B------:R-:W-:-:S04]  /*05a0*/  @UP3 UIADD3 UR9, UPT, UPT, UR11, -0x1, URZ ;  /* 0xffffffff0b093890 */ /* 0x000fc8000fffe0ff */
[----:B------:R-:W-:Y:S01]  /*05b0*/  @UP3 UIMAD UR9, UR9, UR27, URZ ;  /* 0x0000001b090932a4 */ /* 0x000fe2000f8e02ff */
[----:B------:R-:W-:-:S03]  /*05c0*/  PLOP3.LUT P1, PT, PT, PT, UP3, 0x80, 0x8 ;  /* 0x000000000008781c */ /* 0x000fc60003f2f038 */
[----:B------:R-:W-:-:S04]  /*05d0*/  @UP3 USHF.R.S32.HI UR10, URZ, 0x1f, UR9 ;  /* 0x0000001fff0a3899 */ /* 0x000fc80008011409 */
[----:B------:R-:W1:Y:S01]  /*05e0*/  @P0 LDC.64 R58, c[0x0][0x438] ;  /* 0x00010e00ff3a0b82 */ /* 0x000e620000000a00 */
[----:B------:R-:W-:-:S07]  /*05f0*/  @UP3 ULEA.HI UR10, UR10, UR9, URZ, 0x2 ;  /* 0x000000090a0a3291 */ /* 0x000fce000f8f10ff */
[----:B------:R-:W1:Y:S08]  /*0600*/  @P0 LDC.64 R2, c[0x0][0x438] ;  /* 0x00010e00ff020b82 */ /* 0x000e700000000a00 */
[----:B0-----:R-:W0:Y:S01]  /*0610*/  @P0 LDC.64 R4, c[0x0][0x438] ;  /* 0x00010e00ff040b82 */ /* 0x001e220000000a00 */
[----:B------:R-:W-:Y:S01]  /*0620*/  MOV R73, UR10 ;  /* 0x0000000a00497c02 */ /* 0x000fe20008000f00 */
[----:B------:R-:W-:-:S03]  /*0630*/  IMAD.MOV.U32 R55, RZ, RZ, RZ ;  /* 0x000000ffff377224 */ /* 0x000fc600078e00ff */
[----:B------:R-:W-:-:S04]  /*0640*/  @P1 LEA.HI.SX32 R55, R73, R54, 0x1e ;  /* 0x0000003649371211 */ /* 0x000fc800078ff2ff */
[C---:B------:R-:W-:Y:S01]  /*0650*/  IADD3 R75, PT, PT, R55.reuse, 0x100, RZ ;  /* 0x00000100374b7810 */ /* 0x040fe20007ffe0ff */
[C---:B------:R-:W-:Y:S02]  /*0660*/  VIADD R73, R55.reuse, 0x80 ;  /* 0x0000008037497836 */ /* 0x040fe40000000000 */
[----:B---3--:R-:W-:-:S04]  /*0670*/  IMAD.WIDE.U32 R86, R55, 0x4, R56 ;  /* 0x0000000437567825 */ /* 0x008fc800078e0038 */
[--C-:B------:R-:W-:Y:S02]  /*0680*/  IMAD.WIDE.U32 R54, R73, 0x4, R56.reuse ;  /* 0x0000000449367825 */ /* 0x100fe400078e0038 */
[----:B------:R-:W5:Y:S02]  /*0690*/  LDG.E R86, desc[UR20][R86.64] ;  /* 0x0000001456567981 */ /* 0x000f64000c1e1900 */
[----:B------:R-:W-:-:S04]  /*06a0*/  IMAD.WIDE.U32 R56, R75, 0x4, R56 ;  /* 0x000000044b387825 */ /* 0x000fc800078e0038 */
[----:B-1----:R-:W-:-:S04]  /*06b0*/  @P0 IMAD.WIDE.U32 R60, R61, 0x8, R58 ;  /* 0x000000083d3c0825 */ /* 0x002fc800078e003a */
[----:B------:R-:W-:Y:S01]  /*06c0*/  @P0 IMAD.WIDE.U32 R72, R63, 0x8, R2 ;  /* 0x000000083f480825 */ /* 0x000fe200078e0002 */
[----:B------:R-:W5:Y:S03]  /*06d0*/  @P0 LDG.E.64 R70, desc[UR20][R60.64] ;  /* 0x000000143c460981 */ /* 0x000f66000c1e1b00 */
[----:B0-----:R-:W-:Y:S01]  /*06e0*/  @P0 IMAD.WIDE.U32 R74, R65, 0x8, R4 ;  /* 0x00000008414a0825 */ /* 0x001fe200078e0004 */
[----:B------:R-:W5:Y:S04]  /*06f0*/  @P0 LDG.E.64 R68, desc[UR20][R72.64] ;  /* 0x0000001448440981 */ /* 0x000f68000c1e1b00 */
[----:B------:R-:W5:Y:S01]  /*0700*/  @P0 LDG.E.64 R66, desc[UR20][R74.64] ;  /* 0x000000144a420981 */ /* 0x000f62000c1e1b00 */
[----:B------:R-:W-:-:S03]  /*0710*/  ISETP.NE.AND P0, PT, RZ, UR28, PT ;  /* 0x0000001cff007c0c */ /* 0x000fc6000bf05270 */
[----:B------:R0:W5:Y:S04]  /*0720*/  LDG.E R4, desc[UR20][R56.64] ;  /* 0x0000001438047981 */ /* 0x000168000c1e1900 */
[----:B------:R1:W5:Y:S01]  /*0730*/  LDG.E R2, desc[UR20][R54.64] ;  /* 0x0000001436027981 */ /* 0x000362000c1e1900 */
[C-C-:B----4-:R-:W-:Y:S01]  /*0740*/  SHF.R.U64 R5, R8.reuse, 0x10, R9.reuse ;  /* 0x0000001008057819 */ /* 0x150fe20000001209 */
[----:B------:R-:W-:Y:S01]  /*0750*/  IMAD.U32 R3, R8, 0x10000, RZ ;  /* 0x0001000008037824 */ /* 0x000fe200078e00ff */
[----:B------:R-:W-:Y:S02]  /*0760*/  SHF.R.U32.HI R8, RZ, 0x10, R9 ;  /* 0x00000010ff087819 */ /* 0x000fe40000011609 */
[----:B------:R-:W-:Y:S01]  /*0770*/  SHF.L.U32 R9, R9, 0x10, RZ ;  /* 0x0000001009097819 */ /* 0x000fe200000006ff */
[----:B------:R-:W-:Y:S01]  /*0780*/  IMAD.U32 R5, R5, 0x10000, RZ ;  /* 0x0001000005057824 */ /* 0x000fe200078e00ff */
[----:B--2---:R-:W-:Y:S01]  /*0790*/  SHF.R.U64 R62, R52, 0x10, R53 ;  /* 0x00000010343e7819 */ /* 0x004fe20000001235 */
[----:B------:R-:W-:Y:S01]  /*07a0*/  IMAD.MOV.U32 R63, RZ, RZ, R52 ;  /* 0x000000ffff3f7224 */ /* 0x000fe200078e0034 */
[----:B------:R-:W-:-:S02]  /*07b0*/  MOV R59, R53 ;  /* 0x00000035003b7202 */ /* 0x000fc40000000f00 */
[----:B------:R-:W-:Y:S02]  /*07c0*/  SHF.R.U32.HI R65, RZ, 0x10, R53 ;  /* 0x00000010ff417819 */ /* 0x000fe40000011635 */
[----:B0-----:R-:W-:Y:S02]  /*07d0*/  SHF.R.U64 R56, R6, 0x10, R7 ;  /* 0x0000001006387819 */ /* 0x001fe40000001207 */
[----:B------:R-:W-:Y:S01]  /*07e0*/  FSEL R78, R0, RZ, !P0 ;  /* 0x000000ff004e7208 */ /* 0x000fe20004000000 */
[----:B------:R-:W-:Y:S01]  /*07f0*/  IMAD.U32 R57, R6, 0x10000, RZ ;  /* 0x0001000006397824 */ /* 0x000fe200078e00ff */
[----:B------:R-:W-:Y:S02]  /*0800*/  SHF.R.U64 R53, R14, 0x10, R15 ;  /* 0x000000100e357819 */ /* 0x000fe4000000120f */
[C---:B------:R-:W-:Y:S01]  /*0810*/  SHF.R.U64 R0, R10.reuse, 0x10, R11 ;  /* 0x000000100a007819 */ /* 0x040fe2000000120b */
[----:B------:R-:W-:Y:S01]  /*0820*/  IMAD.U32 R73, R10, 0x10000, RZ ;  /* 0x000100000a497824 */ /* 0x000fe200078e00ff */
[----:B------:R-:W-:Y:S01]  /*0830*/  MOV R52, R15 ;  /* 0x0000000f00347202 */ /* 0x000fe20000000f00 */
[----:B------:R-:W-:Y:S01]  /*0840*/  FADD.FTZ R6, -R78, R5 ;  /* 0x000000054e067221 */ /* 0x000fe20000010100 */
[----:B-1----:R-:W-:Y:S01]  /*0850*/  SHF.R.U32.HI R55, RZ, 0x10, R15 ;  /* 0x00000010ff377819 */ /* 0x002fe2000001160f */
[----:B------:R-:W-:Y:S01]  /*0860*/  IMAD.MOV.U32 R54, RZ, RZ, R12 ;  /* 0x000000ffff367224 */ /* 0x000fe200078e000c */
[----:B------:R-:W-:Y:S01]  /*0870*/  SHF.R.U64 R15, R12, 0x10, R13 ;  /* 0x000000100c0f7819 */ /* 0x000fe2000000120d */
[----:B------:R-:W-:Y:S01]  /*0880*/  IMAD.U32 R5, R56, 0x10000, RZ ;  /* 0x0001000038057824 */ /* 0x000fe200078e00ff */
[----:B------:R-:W-:Y:S01]  /*0890*/  SHF.R.U32.HI R12, RZ, 0x10, R7 ;  /* 0x00000010ff0c7819 */ /* 0x000fe20000011607 */
[C---:B------:R-:W-:Y:S01]  /*08a0*/  FADD.FTZ R9, -R78.reuse, R9 ;  /* 0x000000094e097221 */ /* 0x040fe20000010100 */
[----:B------:R-:W-:Y:S01]  /*08b0*/  SHF.L.U32 R61, R7, 0x10, RZ ;  /* 0x00000010073d7819 */ /* 0x000fe200000006ff */
[----:B------:R-:W-:Y:S01]  /*08c0*/  FADD.FTZ R56, -R78, R73 ;  /* 0x000000494e387221 */ /* 0x000fe20000010100 */
[----:B------:R-:W-:Y:S01]  /*08d0*/  SHF.L.U32 R7, R8, 0x10, RZ ;  /* 0x0000001008077819 */ /* 0x000fe200000006ff */
[----:B------:R-:W-:-:S02]  /*08e0*/  IMAD.U32 R73, R0, 0x10000, RZ ;  /* 0x0001000000497824 */ /* 0x000fc400078e00ff */
[C---:B------:R-:W-:Y:S01]  /*08f0*/  FADD.FTZ R0, -R78.reuse, R5 ;  /* 0x000000054e007221 */ /* 0x040fe20000010100 */
[----:B------:R-:W-:Y:S01]  /*0900*/  FMUL.FTZ R5, R9, UR31 ;  /* 0x0000001f09057c20 */ /* 0x000fe20008410000 */
[----:B------:R-:W-:Y:S02]  /*0910*/  IMAD.U32 R59, R59, 0x10000, RZ ;  /* 0x000100003b3b7824 */ /* 0x000fe400078e00ff */
[C---:B------:R-:W-:Y:S01]  /*0920*/  FADD.FTZ R8, -R78.reuse, R7 ;  /* 0x000000074e087221 */ /* 0x040fe20000010100 */
[----:B------:R-:W-:Y:S02]  /*0930*/  IMAD.MOV.U32 R58, RZ, RZ, R14 ;  /* 0x000000ffff3a7224 */ /* 0x000fe400078e000e */
[----:B------:R-:W-:Y:S01]  /*0940*/  FADD.FTZ R3, -R78, R3 ;  /* 0x000000034e037221 */ /* 0x000fe20000010100 */
[----:B------:R-:W-:Y:S01]  /*0950*/  IMAD.U32 R63, R63, 0x10000, RZ ;  /* 0x000100003f3f7824 */ /* 0x000fe200078e00ff */
[----:B------:R-:W-:Y:S01]  /*0960*/  SHF.L.U32 R7, R12, 0x10, RZ ;  /* 0x000000100c077819 */ /* 0x000fe200000006ff */
[-C--:B------:R-:W-:Y:S01]  /*0970*/  FFMA.FTZ R30, R5, R59.reuse, R30 ;  /* 0x0000003b051e7223 */ /* 0x080fe2000001001e */
[----:B------:R-:W-:Y:S01]  /*0980*/  FADD.FTZ R50, R50, R59 ;  /* 0x0000003b32327221 */ /* 0x000fe20000010000 */
[----:B-----5:R-:W-:Y:S01]  /*0990*/  FMUL.FTZ R12, R26, R59 ;  /* 0x0000003b1a0c7220 */ /* 0x020fe20000410000 */
[----:B------:R-:W-:Y:S01]  /*09a0*/  SHF.L.U32 R62, R62, 0x10, RZ ;  /* 0x000000103e3e7819 */ /* 0x000fe200000006ff */
[----:B------:R-:W-:-:S02]  /*09b0*/  IMAD.U32 R59, R58, 0x10000, RZ ;  /* 0x000100003a3b7824 */ /* 0x000fc400078e00ff */
[----:B------:R-:W-:Y:S01]  /*09c0*/  FMUL.FTZ R10, R24, R63 ;  /* 0x0000003f180a7220 */ /* 0x000fe20000410000 */
[----:B------:R-:W-:Y:S01]  /*09d0*/  SHF.L.U32 R58, R55, 0x10, RZ ;  /* 0x00000010373a7819 */ /* 0x000fe200000006ff */
[----:B------:R-:W-:Y:S01]  /*09e0*/  FMUL.FTZ R3, R3, UR31 ;  /* 0x0000001f03037c20 */ /* 0x000fe20008410000 */
[----:B------:R-:W-:Y:S01]  /*09f0*/  MOV R14, R13 ;  /* 0x0000000d000e7202 */ /* 0x000fe20000000f00 */
[----:B------:R-:W-:Y:S01]  /*0a00*/  IMAD.U32 R55, R54, 0x10000, RZ ;  /* 0x0001000036377824 */ /* 0x000fe200078e00ff */
[----:B------:R-:W-:Y:S02]  /*0a10*/  SHF.R.U32.HI R87, RZ, 0x10, R11 ;  /* 0x00000010ff577819 */ /* 0x000fe4000001160b */
[----:B------:R-:W-:Y:S01]  /*0a20*/  SHF.L.U32 R75, R11, 0x10, RZ ;  /* 0x000000100b4b7819 */ /* 0x000fe200000006ff */
[C---:B------:R-:W-:Y:S01]  /*0a30*/  FADD.FTZ R11, -R78.reuse, R57 ;  /* 0x000000394e0b7221 */ /* 0x040fe20000010100 */
[----:B------:R-:W-:Y:S01]  /*0a40*/  SHF.R.U32.HI R13, RZ, 0x10, R13 ;  /* 0x00000010ff0d7819 */ /* 0x000fe2000001160d */
[C---:B------:R-:W-:Y:S01]  /*0a50*/  FADD.FTZ R57, -R78.reuse, R61 ;  /* 0x0000003d4e397221 */ /* 0x040fe20000010100 */
[----:B------:R-:W-:Y:S01]  /*0a60*/  SHF.L.U32 R54, R15, 0x10, RZ ;  /* 0x000000100f367819 */ /* 0x000fe200000006ff */
[----:B------:R-:W-:Y:S01]  /*0a70*/  FADD.FTZ R64, -R78, R7 ;  /* 0x000000074e407221 */ /* 0x000fe20000010100 */
[----:B------:R-:W-:Y:S01]  /*0a80*/  FMUL.FTZ R15, R56, UR31 ;  /* 0x0000001f380f7c20 */ /* 0x000fe20008410000 */
[----:B------:R-:W-:Y:S01]  /*0a90*/  FADD.FTZ R74, -R78, R73 ;  /* 0x000000494e4a7221 */ /* 0x000fe20000010100 */
[----:B------:R-:W-:Y:S01]  /*0aa0*/  SHF.L.U32 R60, R65, 0x10, RZ ;  /* 0x00000010413c7819 */ /* 0x000fe200000006ff */
[----:B------:R-:W-:Y:S01]  /*0ab0*/  FMUL.FTZ R6, R6, UR31 ;  /* 0x0000001f06067c20 */ /* 0x000fe20008410000 */
[----:B------:R-:W-:Y:S01]  /*0ac0*/  FMUL.FTZ R7, R25, R62 ;  /* 0x0000003e19077220 */ /* 0x000fe20000410000 */
[----:B------:R-:W-:Y:S01]  /*0ad0*/  FADD.FTZ R56, RZ, R10 ;  /* 0x0000000aff387221 */ /* 0x000fe20000010000 */
[----:B------:R-:W-:-:S02]  /*0ae0*/  IMAD.U32 R65, R52, 0x10000, RZ ;  /* 0x0001000034417824 */ /* 0x000fc400078e00ff */
[----:B------:R-:W-:Y:S01]  /*0af0*/  FFMA.FTZ R73, R3, R10, RZ ;  /* 0x0000000a03497223 */ /* 0x000fe200000100ff */
[----:B------:R-:W-:Y:S01]  /*0b00*/  SHF.L.U32 R52, R13, 0x10, RZ ;  /* 0x000000100d347819 */ /* 0x000fe200000006ff */
[----:B------:R-:W-:Y:S01]  /*0b10*/  FMUL.FTZ R8, R8, UR31 ;  /* 0x0000001f08087c20 */ /* 0x000fe20008410000 */
[----:B------:R-:W-:Y:S01]  /*0b20*/  FMUL.FTZ R13, R57, UR31 ;  /* 0x0000001f390d7c20 */ /* 0x000fe20008410000 */
[----:B------:R-:W-:Y:S01]  /*0b30*/  FADD.FTZ R49, R49, R62 ;  /* 0x0000003e31317221 */ /* 0x000fe20000010000 */
[C---:B------:R-:W-:Y:S01]  /*0b40*/  FFMA.FTZ R29, R6.reuse, R62, R29 ;  /* 0x0000003e061d7223 */ /* 0x040fe2000001001d */
[----:B------:R-:W-:Y:S01]  /*0b50*/  FMUL.FTZ R11, R11, UR31 ;  /* 0x0000001f0b0b7c20 */ /* 0x000fe20008410000 */
[----:B------:R-:W-:Y:S01]  /*0b60*/  FADD.FTZ R57, R7, R56 ;  /* 0x0000003807397221 */ /* 0x000fe20000010000 */
[----:B------:R-:W-:Y:S01]  /*0b70*/  SHF.L.U32 R62, R53, 0x10, RZ ;  /* 0x00000010353e7819 */ /* 0x000fe200000006ff */
[----:B------:R-:W-:Y:S01]  /*0b80*/  FFMA.FTZ R56, R6, R7, R73 ;  /* 0x0000000706387223 */ /* 0x000fe20000010049 */
[----:B------:R-:W-:-:S02]  /*0b90*/  IMAD.U32 R53, R14, 0x10000, RZ ;  /* 0x000100000e357824 */ /* 0x000fc400078e00ff */
[----:B------:R-:W-:Y:S01]  /*0ba0*/  FADD.FTZ R51, R51, R60 ;  /* 0x0000003c33337221 */ /* 0x000fe20000010000 */
[-C--:B------:R-:W-:Y:S01]  /*0bb0*/  FFMA.FTZ R31, R8, R60.reuse, R31 ;  /* 0x0000003c081f7223 */ /* 0x080fe2000001001f */
[----:B------:R-:W-:Y:S01]  /*0bc0*/  FMUL.FTZ R9, R27, R60 ;  /* 0x0000003c1b097220 */ /* 0x000fe20000410000 */
[----:B------:R-:W-:Y:S01]  /*0bd0*/  FMUL.FTZ R14, R0, UR31 ;  /* 0x0000001f000e7c20 */ /* 0x000fe20008410000 */
[----:B------:R-:W-:Y:S01]  /*0be0*/  FADD.FTZ R44, R44, R59 ;  /* 0x0000003b2c2c7221 */ /* 0x000fe20000010000 */
[-C--:B------:R-:W-:Y:S01]  /*0bf0*/  FFMA.FTZ R32, R11, R59.reuse, R32 ;  /* 0x0000003b0b207223 */ /* 0x080fe20000010020 */
[----:B------:R-:W-:Y:S01]  /*0c00*/  FMUL.FTZ R60, R20, R59 ;  /* 0x0000003b143c7220 */ /* 0x000fe20000410000 */
[----:B------:R-:W-:Y:S01]  /*0c10*/  FADD.FTZ R0, R12, R57 ;  /* 0x000000390c007221 */ /* 0x000fe20000010000 */
[----:B------:R-:W-:-:S03]  /*0c20*/  FFMA.FTZ R59, R5, R12, R56 ;  /* 0x0000000c053b7223 */ /* 0x000fc60000010038 */
[----:B------:R-:W-:Y:S01]  /*0c30*/  FADD.FTZ R57, R9, R0 ;  /* 0x0000000009397221 */ /* 0x000fe20000010000 */
[----:B------:R-:W-:Y:S01]  /*0c40*/  FFMA.FTZ R56, R8, R9, R59 ;  /* 0x0000000908387223 */ /* 0x000fe2000001003b */
[----:B------:R-:W-:Y:S01]  /*0c50*/  FFMA.FTZ R28, R3, R63, R28 ;  /* 0x0000003f031c7223 */ /* 0x000fe2000001001c */
[----:B------:R-:W-:Y:S01]  /*0c60*/  FADD.FTZ R48, R48, R63 ;  /* 0x0000003f30307221 */ /* 0x000fe20000010000 */
[----:B------:R-:W-:Y:S01]  /*0c70*/  FMUL.FTZ R63, R21, R62 ;  /* 0x0000003e153f7220 */ /* 0x000fe20000410000 */
[----:B------:R-:W-:Y:S01]  /*0c80*/  FADD.FTZ R0, R60, R57 ;  /* 0x000000393c007221 */ /* 0x000fe20000010000 */
[----:B------:R-:W-:Y:S01]  /*0c90*/  FFMA.FTZ R59, R11, R60, R56 ;  /* 0x0000003c0b3b7223 */ /* 0x000fe20000010038 */
[----:B------:R-:W-:Y:S01]  /*0ca0*/  FADD.FTZ R45, R45, R62 ;  /* 0x0000003e2d2d7221 */ /* 0x000fe20000010000 */
[----:B------:R-:W-:Y:S01]  /*0cb0*/  FFMA.FTZ R33, R14, R62, R33 ;  /* 0x0000003e0e217223 */ /* 0x000fe20000010021 */
[----:B------:R-:W-:Y:S01]  /*0cc0*/  FMUL.FTZ R62, R22, R65 ;  /* 0x00000041163e7220 */ /* 0x000fe20000410000 */
[----:B------:R-:W-:Y:S01]  /*0cd0*/  FADD.FTZ R57, R63, R0 ;  /* 0x000000003f397221 */ /* 0x000fe20000010000 */
[----:B------:R-:W-:Y:S01]  /*0ce0*/  FFMA.FTZ R56, R14, R63, R59 ;  /* 0x0000003f0e387223 */ /* 0x000fe2000001003b */
[----:B------:R-:W-:Y:S01]  /*0cf0*/  FADD.FTZ R46, R46, R65 ;  /* 0x000000412e2e7221 */ /* 0x000fe20000010000 */
[----:B------:R-:W-:Y:S01]  /*0d00*/  FFMA.FTZ R34, R13, R65, R34 ;  /* 0x000000410d227223 */ /* 0x000fe20000010022 */
[----:B------:R-:W-:Y:S01]  /*0d10*/  FMUL.FTZ R65, R23, R58 ;  /* 0x0000003a17417220 */ /* 0x000fe20000410000 */
[----:B------:R-:W-:Y:S01]  /*0d20*/  FADD.FTZ R0, R62, R57 ;  /* 0x000000393e007221 */ /* 0x000fe20000010000 */
[----:B------:R-:W-:Y:S01]  /*0d30*/  FMUL.FTZ R64, R64, UR31 ;  /* 0x0000001f40407c20 */ /* 0x000fe20008410000 */
[----:B------:R-:W-:Y:S01]  /*0d40*/  FFMA.FTZ R57, R13, R62, R56 ;  /* 0x0000003e0d397223 */ /* 0x000fe20000010038 */
[----:B------:R-:W-:Y:S01]  /*0d50*/  FADD.FTZ R61, -R78, R75 ;  /* 0x0000004b4e3d7221 */ /* 0x000fe20000010100 */
[----:B------:R-:W-:Y:S01]  /*0d60*/  FADD.FTZ R40, R40, R55 ;  /* 0x0000003728287221 */ /* 0x000fe20000010000 */
[-C--:B------:R-:W-:Y:S01]  /*0d70*/  FFMA.FTZ R36, R15, R55.reuse, R36 ;  /* 0x000000370f247223 */ /* 0x080fe20000010024 */
[----:B------:R-:W-:Y:S01]  /*0d80*/  FMUL.FTZ R72, R16, R55 ;  /* 0x0000003710487220 */ /* 0x000fe20000410000 */
[----:B------:R-:W-:Y:S01]  /*0d90*/  FADD.FTZ R55, R65, R0 ;  /* 0x0000000041377221 */ /* 0x000fe20000010000 */
[----:B------:R-:W-:Y:S01]  /*0da0*/  FFMA.FTZ R56, R64, R65, R57 ;  /* 0x0000004140387223 */ /* 0x000fe20000010039 */
[----:B------:R-:W-:Y:S01]  /*0db0*/  FMUL.FTZ R61, R61, UR31 ;  /* 0x0000001f3d3d7c20 */ /* 0x000fe20008410000 */
[----:B------:R-:W-:Y:S01]  /*0dc0*/  SHF.L.U32 R87, R87, 0x10, RZ ;  /* 0x0000001057577819 */ /* 0x000fe200000006ff */
[----:B------:R-:W-:Y:S01]  /*0dd0*/  FMUL.FTZ R73, R17, R54 ;  /* 0x0000003611497220 */ /* 0x000fe20000410000 */
[----:B------:R-:W-:Y:S01]  /*0de0*/  FADD.FTZ R0, R72, R55 ;  /* 0x0000003748007221 */ /* 0x000fe20000010000 */
[----:B------:R-:W-:Y:S01]  /*0df0*/  FMUL.FTZ R74, R74, UR31 ;  /* 0x0000001f4a4a7c20 */ /* 0x000fe20008410000 */
[----:B------:R-:W-:Y:S01]  /*0e00*/  FFMA.FTZ R55, R15, R72, R56 ;  /* 0x000000480f377223 */ /* 0x000fe20000010038 */
[----:B------:R-:W-:Y:S01]  /*0e10*/  FADD.FTZ R42, R42, R53 ;  /* 0x000000352a2a7221 */ /* 0x000fe20000010000 */
[-C--:B------:R-:W-:Y:S01]  /*0e20*/  FFMA.FTZ R38, R61, R53.reuse, R38 ;  /* 0x000000353d267223 */ /* 0x080fe20000010026 */
[----:B------:R-:W-:Y:S01]  /*0e30*/  FMUL.FTZ R76, R18, R53 ;  /* 0x00000035124c7220 */ /* 0x000fe20000410000 */
        /* <DEDUP_REMOVED lines=16> */
.L_x_1666:
[----:B------:R-:W-:Y:S01]  /*0f40*/  ISETP.NE.U32.AND P0, PT, RZ, UR4, PT ;  /* 0x00000004ff007c0c */ /* 0x000fe2000bf05070 */
[----:B------:R-:W-:Y:S01]  /*0f50*/  UISETP.GE.AND UP3, UPT, UR11, 0x1, UPT ;  /* 0x000000010b00788c */ /* 0x000fe2000bf66270 */
[----:B------:R-:W-:Y:S02]  /*0f60*/  IMAD.MOV.U32 R57, RZ, RZ, RZ ;  /* 0x000000ffff397224 */ /* 0x000fe400078e00ff */
        /* <DEDUP_REMOVED lines=10> */
.L_x_1668:
[C---:B------:R-:W-:Y:S01]  /*1010*/  @!P0 VIADD R55, R57.reuse, 0x80 ;  /* 0x0000008039378836 */ /* 0x040fe20000000000 */
[C---:B------:R-:W-:Y:S01]  /*1020*/  @!P0 IADD3 R59, PT, PT, R57.reuse, 0x100, RZ ;  /* 0x00000100393b8810 */ /* 0x040fe20007ffe0ff */
[----:B0-----:R-:W-:-:S04]  /*1030*/  @!P0 IMAD.WIDE.U32 R86, R57, 0x4, R52 ;  /* 0x0000000439568825 */ /* 0x001fc800078e0034 */
[--C-:B------:R-:W-:Y:S02]  /*1040*/  @!P0 IMAD.WIDE.U32 R54, R55, 0x4, R52.reuse ;  /* 0x0000000437368825 */ /* 0x100fe400078e0034 */
[----:B------:R0:W5:Y:S02]  /*1050*/  @!P0 LDG.E R86, desc[UR20][R86.64] ;  /* 0x0000001456568981 */ /* 0x000164000c1e1900 */
[----:B------:R-:W-:Y:S02]  /*1060*/  @!P0 IMAD.WIDE.U32 R52, R59, 0x4, R52 ;  /* 0x000000043b348825 */ /* 0x000fe400078e0034 */
[----:B------:R0:W5:Y:S04]  /*1070*/  @!P0 LDG.E R2, desc[UR20][R54.64] ;  /* 0x0000001436028981 */ /* 0x000168000c1e1900 */
[----:B------:R0:W5:Y:S01]  /*1080*/  @!P0 LDG.E R4, desc[UR20][R52.64] ;  /* 0x0000001434048981 */ /* 0x000162000c1e1900 */
[----:B------:R-:W-:-:S02]  /*1090*/  HFMA2 R56, -RZ, RZ, 0, 0 ;  /* 0x00000000ff387431 */ /* 0x000fc400000001ff */
[----:B------:R-:W-:Y:S01]  /*10a0*/  IMAD.MOV.U32 R0, RZ, RZ, RZ ;  /* 0x000000ffff007224 */ /* 0x000fe200078e00ff */
[----:B------:R-:W-:Y:S06]  /*10b0*/  @!P0 BRA `(.L_x_1667) ;  /* 0x0000000000608947 */ /* 0x000fec0003800000 */
[----:B-----5:R-:W1:Y:S01]  /*10c0*/  S2R R2, SR_TID.X ;  /* 0x0000000000027919 */ /* 0x020e620000002100 */
[----:B0-----:R-:W0:Y:S01]  /*10d0*/  LDC.64 R52, c[0x0][0x3b0] ;  /* 0x0000ec00ff347b82 */ /* 0x001e220000000a00 */
[----:B------:R-:W-:Y:S01]  /*10e0*/  UIMAD UR9, UR8, UR27, URZ ;  /* 0x0000001b080972a4 */ /* 0x000fe2000f8e02ff */
[C---:B------:R-:W-:Y:S01]  /*10f0*/  IADD3 R55, PT, PT, R57.reuse, 0x80, RZ ;  /* 0x0000008039377810 */ /* 0x040fe20007ffe0ff */
[----:B------:R-:W-:Y:S02]  /*1100*/  VIADD R59, R57, 0x100 ;  /* 0x00000100393b7836 */ /* 0x000fe40000000000 */
[----:B------:R-:W-:-:S03]  /*1110*/  USHF.R.S32.HI UR10, URZ, 0x1f, UR9 ;  /* 0x0000001fff0a7899 */ /* 0x000fc60008011409 */
[----:B------:R-:W2:Y:S01]  /*1120*/  LDC.64 R66, c[0x0][0x438] ;  /* 0x00010e00ff427b82 */ /* 0x000ea20000000a00 */
[----:B------:R-:W-:-:S06]  /*1130*/  ULEA.HI UR10, UR10, UR9, URZ, 0x2 ;  /* 0x000000090a0a7291 */ /* 0x000fcc000f8f10ff */
[----:B------:R-:W-:Y:S02]  /*1140*/  IMAD.U32 R71, RZ, RZ, UR10 ;  /* 0x0000000aff477e24 */ /* 0x000fe4000f8e00ff */
[----:B0-----:R-:W-:-:S04]  /*1150*/  IMAD.WIDE.U32 R86, R57, 0x4, R52 ;  /* 0x0000000439567825 */ /* 0x001fc800078e0034 */
[--C-:B------:R-:W-:Y:S02]  /*1160*/  IMAD.WIDE.U32 R54, R55, 0x4, R52.reuse ;  /* 0x0000000437367825 */ /* 0x100fe400078e0034 */
[----:B------:R3:W5:Y:S01]  /*1170*/  LDG.E R86, desc[UR20][R86.64] ;  /* 0x0000001456567981 */ /* 0x000762000c1e1900 */
[----:B-1----:R-:W-:Y:S01]  /*1180*/  LEA.HI.SX32 R71, R71, R2, 0x1e ;  /* 0x0000000247477211 */ /* 0x002fe200078ff2ff */
[----:B------:R-:W-:Y:S02]  /*1190*/  IMAD.WIDE.U32 R52, R59, 0x4, R52 ;  /* 0x000000043b347825 */ /* 0x000fe400078e0034 */
[----:B------:R3:W5:Y:S01]  /*11a0*/  LDG.E R2, desc[UR20][R54.64] ;  /* 0x0000001436027981 */ /* 0x000762000c1e1900 */
[C---:B------:R-:W-:Y:S01]  /*11b0*/  IADD3 R69, PT, PT, R71.reuse, 0x80, RZ ;  /* 0x0000008047457810 */ /* 0x040fe20007ffe0ff */
[C---:B------:R-:W-:Y:S02]  /*11c0*/  VIADD R57, R71.reuse, 0x100 ;  /* 0x0000010047397836 */ /* 0x040fe40000000000 */
[--C-:B--2---:R-:W-:Y:S01]  /*11d0*/  IMAD.WIDE.U32 R70, R71, 0x8, R66.reuse ;  /* 0x0000000847467825 */ /* 0x104fe200078e0042 */
[----:B------:R3:W5:Y:S03]  /*11e0*/  LDG.E R4, desc[UR20][R52.64] ;  /* 0x0000001434047981 */ /* 0x000766000c1e1900 */
[----:B------:R-:W-:-:S02]  /*11f0*/  IMAD.WIDE.U32 R68, R69, 0x8, R66 ;  /* 0x0000000845447825 */ /* 0x000fc400078e0042 */
[----:B------:R-:W5:Y:S02]  /*1200*/  LDG.E.64 R70, desc[UR20][R70.64] ;  /* 0x0000001446467981 */ /* 0x000f64000c1e1b00 */
[----:B------:R-:W-:Y:S02]  /*1210*/  IMAD.WIDE.U32 R66, R57, 0x8, R66 ;  /* 0x0000000839427825 */ /* 0x000fe400078e0042 */
[----:B------:R-:W5:Y:S04]  /*1220*/  LDG.E.64 R68, desc[UR20][R68.64] ;  /* 0x0000001444447981 */ /* 0x000f68000c1e1b00 */
[----:B---3--:R-:W5:Y:S02]  /*1230*/  LDG.E.64 R66, desc[UR20][R66.64] ;  /* 0x0000001442427981 */ /* 0x008f64000c1e1b00 */
.L_x_1667:
        /* <DEDUP_REMOVED lines=32> */
.L_x_1670:
[----:B------:R-:W-:Y:S05]  /*1440*/  BSYNC.RECONVERGENT B0 ;  /* 0x0000000000007941 */ /* 0x000fea0003800200 */
.L_x_1669:
        /* <DEDUP_REMOVED lines=34> */
[----:B------:R-:W-:Y:S01]  /*1670*/  R2UR UR9, R59 ;  /* 0x000000003b0972ca */ /* 0x000fe200000e0000 */
[----:B------:R-:W-:Y:S01]  /*1680*/  IMAD.U32 R59, RZ, RZ, UR10 ;  /* 0x0000000aff3b7e24 */ /* 0x000fe2000f8e00ff */
[----:B------:R-:W-:-:S04]  /*1690*/  FSEL R56, R56, RZ, !P0 ;  /* 0x000000ff38387208 */ /* 0x000fc80004000000 */
        /* <DEDUP_REMOVED lines=17> */
.L_x_1673:
        /* <DEDUP_REMOVED lines=12> */
.L_x_1674:
        /* <DEDUP_REMOVED lines=12> */
.L_x_1675:
        /* <DEDUP_REMOVED lines=13> */
.L_x_1672:
        /* <DEDUP_REMOVED lines=54> */
.L_x_1671:
        /* <DEDUP_REMOVED lines=18> */
[----:B------:R-:W-:-:S02]  /*1e80*/  SHF.R.U64 R53, R70, 0x10, R71 ;  /* 0x0000001046357819 */ /* 0x000fc40000001247 */
[----:B------:R-:W-:Y:S01]  /*1e90*/  @P4 LOP3.LUT P3, RZ, R86, 0xff0000, RZ, 0xc0, !PT ;  /* 0x00ff000056ff4812 */ /* 0x000fe2000786c0ff */
[----:B0-----:R-:W-:Y:S01]  /*1ea0*/  @P4 FMUL.FTZ R52, R52, UR11 ;  /* 0x0000000b34344c20 */ /* 0x001fe20008410000 */
[----:B------:R-:W-:-:S03]  /*1eb0*/  SHF.L.U32 R53, R53, 0x10, RZ ;  /* 0x0000001035357819 */ /* 0x000fc600000006ff */
[----:B------:R-:W-:Y:S02]  /*1ec0*/  @P4 FMUL.FTZ R52, R52, UR10 ;  /* 0x0000000a34344c20 */ /* 0x000fe40008410000 */
[----:B------:R-:W-:Y:S01]  /*1ed0*/  @P0 FFMA.FTZ R53, R54, UR31, R53 ;  /* 0x0000001f36350c23 */ /* 0x000fe20008010035 */
[----:B------:R-:W-:Y:S02]  /*1ee0*/  IMAD.U32 R54, R71, 0x10000, RZ ;  /* 0x0001000047367824 */ /* 0x000fe400078e00ff */
[----:B------:R-:W-:Y:S01]  /*1ef0*/  @P4 FSEL R52, R52, RZ, P1 ;  /* 0x000000ff34344208 */ /* 0x000fe20000800000 */
[----:B-1----:R-:W-:Y:S01]  /*1f00*/  @P4 FMUL.FTZ R53, R53, UR33 ;  /* 0x0000002135354c20 */ /* 0x002fe20008410000 */
[----:B------:R-:W-:Y:S02]  /*1f10*/  @P0 FFMA.FTZ R54, R55, UR31, R54 ;  /* 0x0000001f37360c23 */ /* 0x000fe40008010036 */
[----:B------:R-:W-:Y:S01]  /*1f20*/  @P4 F2FP.BF16.F32.PACK_AB R52, RZ, R52 ;  /* 0x00000034ff34423e */ /* 0x000fe200000010ff */
[----:B------:R-:W-:Y:S01]  /*1f30*/  @P4 FMUL.FTZ R53, R53, UR32 ;  /* 0x0000002035354c20 */ /* 0x000fe20008410000 */
[----:B--2---:R-:W-:-:S02]  /*1f40*/  @P4 FMUL.FTZ R54, R54, UR35 ;  /* 0x0000002336364c20 */ /* 0x004fc40008410000 */
[----:B------:R-:W-:Y:S02]  /*1f50*/  @P4 PRMT R77, R52, 0x7610, R77 ;  /* 0x00007610344d4816 */ /* 0x000fe4000000004d */
[----:B------:R-:W-:Y:S01]  /*1f60*/  @P4 FMUL.FTZ R54, R54, UR34 ;  /* 0x0000002236364c20 */ /* 0x000fe20008410000 */
[----:B------:R-:W-:-:S04]  /*1f70*/  @P4 FSEL R53, R53, RZ, P2 ;  /* 0x000000ff35354208 */ /* 0x000fc80001000000 */
[----:B------:R-:W-:Y:S02]  /*1f80*/  @P4 FSEL R54, R54, RZ, P3 ;  /* 0x000000ff36364208 */ /* 0x000fe40001800000 */
[----:B------:R-:W-:Y:S02]  /*1f90*/  @P4 F2FP.BF16.F32.PACK_AB R53, RZ, R53 ;  /* 0x00000035ff35423e */ /* 0x000fe400000010ff */
[----:B------:R-:W-:Y:S02]  /*1fa0*/  @P4 F2FP.BF16.F32.PACK_AB R54, RZ, R54 ;  /* 0x00000036ff36423e */ /* 0x000fe400000010ff */
[----:B------:R-:W-:Y:S02]  /*1fb0*/  @P4 PRMT R79, R53, 0x7610, R79 ;  /* 0x00007610354f4816 */ /* 0x000fe4000000004f */
        /* <DEDUP_REMOVED lines=14> */
.L_x_1677:
[----:B------:R-:W-:Y:S01]  /*20a0*/  PLOP3.LUT P5, PT, PT, PT, UP1, 0x80, 0x8 ;  /* 0x000000000008781c */ /* 0x000fe20003faf018 */
[----:B------:R-:W0:Y:S01]  /*20b0*/  @UP3 LDCU.64 UR32, c[0x0][0x408] ;  /* 0x00008100ff2037ac */ /* 0x000e220008000a00 */
[----:B------:R-:W-:Y:S01]  /*20c0*/  ISETP.LT.AND P1, PT, RZ, UR30, PT ;  /* 0x0000001eff007c0c */ /* 0x000fe2000bf21270 */
[C---:B-----5:R-:W-:Y:S01]  /*20d0*/  IMAD.U32 R52, R70.reuse, 0x10000, RZ ;  /* 0x0001000046347824 */ /* 0x060fe200078e00ff */
[----:B------:R-:W-:Y:S01]  /*20e0*/  PLOP3.LUT P6, PT, PT, PT, UP3, 0x80, 0x8 ;  /* 0x000000000008781c */ /* 0x000fe20003fcf038 */
[----:B------:R-:W1:Y:S01]  /*20f0*/  @UP3 LDCU.64 UR34, c[0x0][0x408] ;  /* 0x00008100ff2237ac */ /* 0x000e620008000a00 */
[--C-:B------:R-:W-:Y:S02]  /*2100*/  SHF.R.U64 R55, R70, 0x10, R71.reuse ;  /* 0x0000001046377819 */ /* 0x100fe40000001247 */
[----:B------:R-:W-:Y:S01]  /*2110*/  SHF.R.U32.HI R54, RZ, 0x10, R71 ;  /* 0x00000010ff367819 */ /* 0x000fe20000011647 */
[----:B------:R-:W2:Y:S02]  /*2120*/  @UP3 LDCU.64 UR36, c[0x0][0x408] ;  /* 0x00008100ff2437ac */ /* 0x000ea40008000a00 */
[----:B------:R-:W-:Y:S01]  /*2130*/  IMAD.U32 R55, R55, 0x10000, RZ ;  /* 0x0001000037377824 */ /* 0x000fe200078e00ff */
[----:B------:R-:W-:Y:S01]  /*2140*/  SHF.L.U32 R54, R54, 0x10, RZ ;  /* 0x0000001036367819 */ /* 0x000fe200000006ff */
[--C-:B------:R-:W-:Y:S01]  /*2150*/  @P5 FFMA.FTZ R53, R3, UR9, R56.reuse ;  /* 0x0000000903355c23 */ /* 0x100fe20008010038 */
[----:B------:R-:W3:Y:S01]  /*2160*/  @UP3 LDCU.64 UR10, c[0x0][0x408] ;  /* 0x00008100ff0a37ac */ /* 0x000ee20008000a00 */
        /* <DEDUP_REMOVED lines=8> */
[----:B------:R-:W-:Y:S01]  /*21f0*/  @P1 FADD.FTZ R83, R9, -R84 ;  /* 0x8000005409531221 */ /* 0x000fe20000010000 */
[----:B------:R-:W-:Y:S01]  /*2200*/  @P1 FFMA.FTZ R55, R58, UR31, R55 ;  /* 0x0000001f3a371c23 */ /* 0x000fe20008010037 */
[----:B------:R-:W-:-:S02]  /*2210*/  @P6 LOP3.LUT P2, RZ, R86, 0xff00, RZ, 0xc0, !PT ;  /* 0x0000ff0056ff6812 */ /* 0x000fc4000784c0ff */
        /* <DEDUP_REMOVED lines=33> */
.L_x_1676:
        /* <DEDUP_REMOVED lines=13> */
.L_x_1678:
        /* <DEDUP_REMOVED lines=9> */
.L_x_1679:
[----:B------:R-:W-:Y:S05]  /*2590*/  BRA.U !UP0, `(.L_x_1680) ;  /* 0x0000000508a87547 */ /* 0x000fea000b800000 */
[----:B------:R-:W-:Y:S05]  /*25a0*/  BRA.U !UP1, `(.L_x_1681) ;  /* 0x0000000109e07547 */ /* 0x000fea000b800000 */
[----:B------:R-:W-:Y:S01]  /*25b0*/  ISETP.LT.AND P3, PT, RZ, UR30, PT ;  /* 0x0000001eff007c0c */ /* 0x000fe2000bf61270 */
[----:B------:R-:W2:Y:S01]  /*25c0*/  @UP3 LDCU.64 UR10, c[0x0][0x408] ;  /* 0x00008100ff0a37ac */ /* 0x000ea20008000a00 */
[----:B------:R-:W-:Y:S01]  /*25d0*/  PLOP3.LUT P4, PT, PT, PT, UP3, 0x80, 0x8 ;  /* 0x000000000008781c */ /* 0x000fe20003f8f038 */
[C---:B01---5:R-:W-:Y:S01]  /*25e0*/  IMAD.U32 R54, R68.reuse, 0x10000, RZ ;  /* 0x0001000044367824 */ /* 0x063fe200078e00ff */
[----:B------:R-:W-:Y:S01]  /*25f0*/  SHF.R.U64 R53, R68, 0x10, R69 ;  /* 0x0000001044357819 */ /* 0x000fe20000001245 */
[----:B------:R-:W0:Y:S01]  /*2600*/  @UP3 LDCU.64 UR32, c[0x0][0x408] ;  /* 0x00008100ff2037ac */ /* 0x000e220008000a00 */
[----:B------:R-:W-:Y:S01]  /*2610*/  SHF.L.U32 R52, R69, 0x10, RZ ;  /* 0x0000001045347819 */ /* 0x000fe200000006ff */
[----:B------:R-:W1:Y:S02]  /*2620*/  @UP3 LDCU.64 UR34, c[0x0][0x408] ;  /* 0x00008100ff2237ac */ /* 0x000e640008000a00 */
[----:B------:R-:W-:-:S04]  /*2630*/  IMAD.U32 R53, R53, 0x10000, RZ ;  /* 0x0001000035357824 */ /* 0x000fc800078e00ff */
        /* <DEDUP_REMOVED lines=22> */
[----:B------:R-:W-:Y:S02]  /*27a0*/  SHF.L.U32 R55, R55, 0x10, RZ ;  /* 0x0000001037377819 */ /* 0x000fe400000006ff */
[----:B------:R-:W-:Y:S02]  /*27b0*/  @P4 FSEL R82, R82, RZ, P1 ;  /* 0x000000ff52524208 */ /* 0x000fe40000800000 */
[----:B------:R-:W-:Y:S01]  /*27c0*/  @P4 FSEL R83, R83, RZ, P2 ;  /* 0x000000ff53534208 */ /* 0x000fe20001000000 */
[----:B------:R-:W-:Y:S01]  /*27d0*/  @P3 FFMA.FTZ R55, R84, UR31, R55 ;  /* 0x0000001f54373c23 */ /* 0x000fe20008010037 */
        /* <DEDUP_REMOVED lines=21> */
.L_x_1681:
        /* <DEDUP_REMOVED lines=13> */
[----:B------:R-:W-:-:S02]  /*2a00*/  IMAD.U32 R54, R69, 0x10000, RZ ;  /* 0x0001000045367824 */ /* 0x000fc400078e00ff */
[----:B------:R-:W-:Y:S01]  /*2a10*/  @P0 FFMA.FTZ R52, R53, UR31, R52 ;  /* 0x0000001f35340c23 */ /* 0x000fe20008010034 */
[----:B------:R-:W-:Y:S01]  /*2a20*/  SHF.R.U64 R53, R68, 0x10, R69 ;  /* 0x0000001044357819 */ /* 0x000fe20000001245 */
[----:B------:R-:W-:Y:S02]  /*2a30*/  @P0 FFMA.FTZ R54, R55, UR31, R54 ;  /* 0x0000001f37360c23 */ /* 0x000fe40008010036 */
[----:B0-----:R-:W-:Y:S01]  /*2a40*/  @P4 FMUL.FTZ R52, R52, UR11 ;  /* 0x0000000b34344c20 */ /* 0x001fe20008410000 */
[----:B------:R-:W-:Y:S01]  /*2a50*/  SHF.L.U32 R53, R53, 0x10, RZ ;  /* 0x0000001035357819 */ /* 0x000fe200000006ff */
[----:B--2---:R-:W-:Y:S02]  /*2a60*/  @P4 FMUL.FTZ R54, R54, UR35 ;  /* 0x0000002336364c20 */ /* 0x004fe40008410000 */
[----:B------:R-:W-:Y:S01]  /*2a70*/  @P4 FMUL.FTZ R52, R52, UR10 ;  /* 0x0000000a34344c20 */ /* 0x000fe20008410000 */
[----:B------:R-:W-:Y:S01]  /*2a80*/  @P4 LOP3.LUT P2, RZ, R2, 0xff00, RZ, 0xc0, !PT ;  /* 0x0000ff0002ff4812 */ /* 0x000fe2000784c0ff */
[----:B------:R-:W-:Y:S01]  /*2a90*/  @P0 FFMA.FTZ R53, R58, UR31, R53 ;  /* 0x0000001f3a350c23 */ /* 0x000fe20008010035 */
[----:B------:R-:W-:Y:S01]  /*2aa0*/  @P4 FMUL.FTZ R54, R54, UR34 ;  /* 0x0000002236364c20 */ /* 0x000fe20008410000 */
[----:B------:R-:W-:-:S02]  /*2ab0*/  @P4 LOP3.LUT P3, RZ, R2, 0xff0000, RZ, 0xc0, !PT ;  /* 0x00ff000002ff4812 */ /* 0x000fc4000786c0ff */
[----:B-1----:R-:W-:Y:S01]  /*2ac0*/  @P4 FMUL.FTZ R53, R53, UR33 ;  /* 0x0000002135354c20 */ /* 0x002fe20008410000 */
[----:B------:R-:W-:Y:S02]  /*2ad0*/  @P4 FSEL R52, R52, RZ, P1 ;  /* 0x000000ff34344208 */ /* 0x000fe40000800000 */
[----:B------:R-:W-:Y:S01]  /*2ae0*/  @P4 FSEL R54, R54, RZ, P3 ;  /* 0x000000ff36364208 */ /* 0x000fe20001800000 */
[----:B------:R-:W-:Y:S01]  /*2af0*/  @P4 FMUL.FTZ R53, R53, UR32 ;  /* 0x0000002035354c20 */ /* 0x000fe20008410000 */
[----:B------:R-:W-:Y:S02]  /*2b00*/  @P4 F2FP.BF16.F32.PACK_AB R52, RZ, R52 ;  /* 0x00000034ff34423e */ /* 0x000fe400000010ff */
[----:B------:R-:W-:Y:S02]  /*2b10*/  @P4 F2FP.BF16.F32.PACK_AB R54, RZ, R54 ;  /* 0x00000036ff36423e */ /* 0x000fe400000010ff */
[----:B------:R-:W-:Y:S02]  /*2b20*/  @P4 FSEL R53, R53, RZ, P2 ;  /* 0x000000ff35354208 */ /* 0x000fe40001000000 */
[----:B------:R-:W-:-:S02]  /*2b30*/  @P4 PRMT R77, R52, 0x7610, R77 ;  /* 0x00007610344d4816 */ /* 0x000fc4000000004d */
        /* <DEDUP_REMOVED lines=16> */
.L_x_1680:
        /* <DEDUP_REMOVED lines=55> */
.L_x_1683:
        /* <DEDUP_REMOVED lines=12> */
.L_x_1684:
        /* <DEDUP_REMOVED lines=12> */
.L_x_1685:
        /* <DEDUP_REMOVED lines=12> */
.L_x_1686:
        /* <DEDUP_REMOVED lines=12> */
.L_x_1682:
[----:B------:R-:W-:Y:S05]  /*32b0*/  BRA.U !UP1, `(.L_x_1687) ;  /* 0x0000000109247547 */ /* 0x000fea000b800000 */
        /* <DEDUP_REMOVED lines=9> */
.L_x_1687:
        /* <DEDUP_REMOVED lines=10> */
.L_x_1688:
        /* <DEDUP_REMOVED lines=28> */
[----:B------:R-:W-:Y:S01]  /*35b0*/  @P4 FMUL.FTZ R82, R82, UR34 ;  /* 0x0000002252524c20 */ /* 0x000fe20008410000 */
[----:B------:R-:W-:Y:S01]  /*35c0*/  SHF.R.U32.HI R54, RZ, 0x10, R67 ;  /* 0x00000010ff367819 */ /* 0x000fe20000011643 */
[----:B------:R-:W-:Y:S01]  /*35d0*/  @P4 FMUL.FTZ R58, R58, UR32 ;  /* 0x000000203a3a4c20 */ /* 0x000fe20008410000 */
        /* <DEDUP_REMOVED lines=27> */
.L_x_1690:
[----:B------:R-:W-:Y:S01]  /*3790*/  ISETP.LT.AND P0, PT, RZ, UR30, PT ;  /* 0x0000001eff007c0c */ /* 0x000fe2000bf01270 */
[----:B------:R-:W4:Y:S01]  /*37a0*/  @UP3 LDCU.64 UR10, c[0x0][0x408] ;  /* 0x00008100ff0a37ac */ /* 0x000f220008000a00 */
[C---:B-----5:R-:W-:Y:S01]  /*37b0*/  IMAD.U32 R2, R66.reuse, 0x10000, RZ ;  /* 0x0001000042027824 */ /* 0x060fe200078e00ff */
[----:B------:R-:W-:Y:S01]  /*37c0*/  PLOP3.LUT P4, PT, PT, PT, UP3, 0x80, 0x8 ;  /* 0x000000000008781c */ /* 0x000fe20003f8f038 */
[----:B------:R-:W4:Y:S01]  /*37d0*/  @UP3 LDCU.64 UR32, c[0x0][0x408] ;  /* 0x00008100ff2037ac */ /* 0x000f220008000a00 */
[----:B0123--:R-:W-:Y:S01]  /*37e0*/  SHF.R.U64 R52, R66, 0x10, R67 ;  /* 0x0000001042347819 */ /* 0x00ffe20000001243 */
[----:B------:R-:W0:Y:S03]  /*37f0*/  @UP3 LDCU.64 UR34, c[0x0][0x408] ;  /* 0x00008100ff2237ac */ /* 0x000e260008000a00 */
[----:B------:R-:W-:-:S04]  /*3800*/  SHF.L.U32 R52, R52, 0x10, RZ ;  /* 0x0000001034347819 */ /* 0x000fc800000006ff */
[--C-:B------:R-:W-:Y:S01]  /*3810*/  @P0 FFMA.FTZ R53, R15, UR9, R56.reuse ;  /* 0x000000090f350c23 */ /* 0x100fe20008010038 */
[--C-:B------:R-:W-:Y:S01]  /*3820*/  @P0 FFMA.FTZ R54, R74, UR9, R56.reuse ;  /* 0x000000094a360c23 */ /* 0x100fe20008010038 */
[----:B------:R-:W-:Y:S01]  /*3830*/  @P0 FFMA.FTZ R87, R61, UR9, R56 ;  /* 0x000000093d570c23 */ /* 0x000fe20008010038 */
[----:B------:R-:W-:Y:S01]  /*3840*/  @P4 LOP3.LUT P1, RZ, R4, 0xff, RZ, 0xc0, !PT ;  /* 0x000000ff04ff4812 */ /* 0x000fe2000782c0ff */
[----:B------:R-:W-:Y:S01]  /*3850*/  @P0 FADD.FTZ R53, R72, -R53 ;  /* 0x8000003548350221 */ /* 0x000fe20000010000 */
[----:B------:R-:W-:Y:S01]  /*3860*/  @P0 FADD.FTZ R55, R73, -R54 ;  /* 0x8000003649370221 */ /* 0x000fe20000010000 */
[----:B------:R-:W-:Y:S01]  /*3870*/  @P0 FADD.FTZ R54, R76, -R87 ;  /* 0x800000574c360221 */ /* 0x000fe20000010000 */
[C---:B------:R-:W-:Y:S01]  /*3880*/  @P4 LOP3.LUT P2, RZ, R4.reuse, 0xff00, RZ, 0xc0, !PT ;  /* 0x0000ff0004ff4812 */ /* 0x040fe2000784c0ff */
[----:B------:R-:W-:Y:S01]  /*3890*/  @P0 FFMA.FTZ R2, R53, UR31, R2 ;  /* 0x0000001f35020c23 */ /* 0x000fe20008010002 */
[----:B------:R-:W-:Y:S01]  /*38a0*/  SHF.L.U32 R53, R67, 0x10, RZ ;  /* 0x0000001043357819 */ /* 0x000fe200000006ff */
[----:B------:R-:W-:Y:S01]  /*38b0*/  @P0 FFMA.FTZ R52, R55, UR31, R52 ;  /* 0x0000001f37340c23 */ /* 0x000fe20008010034 */
[----:B------:R-:W-:Y:S01]  /*38c0*/  @P4 LOP3.LUT P3, RZ, R4, 0xff0000, RZ, 0xc0, !PT ;  /* 0x00ff000004ff4812 */ /* 0x000fe2000786c0ff */
[----:B----4-:R-:W-:-:S02]  /*38d0*/  @P4 FMUL.FTZ R2, R2, UR11 ;  /* 0x0000000b02024c20 */ /* 0x010fc40008410000 */
[----:B------:R-:W-:Y:S01]  /*38e0*/  @P0 FFMA.FTZ R53, R54, UR31, R53 ;  /* 0x0000001f36350c23 */ /* 0x000fe20008010035 */
[----:B------:R-:W-:Y:S01]  /*38f0*/  @P4 FMUL.FTZ R52, R52, UR33 ;  /* 0x0000002134344c20 */ /* 0x000fe20008410000 */
[----:B------:R-:W-:Y:S02]  /*3900*/  @P4 FMUL.FTZ R2, R2, UR10 ;  /* 0x0000000a02024c20 */ /* 0x000fe40008410000 */
[----:B0-----:R-:W-:Y:S01]  /*3910*/  @P4 FMUL.FTZ R53, R53, UR35 ;  /* 0x0000002335354c20 */ /* 0x001fe20008410000 */
[----:B------:R-:W-:Y:S02]  /*3920*/  @P4 FMUL.FTZ R52, R52, UR32 ;  /* 0x0000002034344c20 */ /* 0x000fe40008410000 */
[----:B------:R-:W-:Y:S01]  /*3930*/  @P4 FSEL R2, R2, RZ, P1 ;  /* 0x000000ff02024208 */ /* 0x000fe20000800000 */
[----:B------:R-:W-:Y:S02]  /*3940*/  @P4 FMUL.FTZ R53, R53, UR34 ;  /* 0x0000002235354c20 */ /* 0x000fe40008410000 */
[----:B------:R-:W-:-:S02]  /*3950*/  @P4 FSEL R52, R52, RZ, P2 ;  /* 0x000000ff34344208 */ /* 0x000fc40001000000 */
[----:B------:R-:W-:Y:S02]  /*3960*/  @P4 F2FP.BF16.F32.PACK_AB R2, RZ, R2 ;  /* 0x00000002ff02423e */ /* 0x000fe400000010ff */
[----:B------:R-:W-:Y:S02]  /*3970*/  @P4 FSEL R53, R53, RZ, P3 ;  /* 0x000000ff35354208 */ /* 0x000fe40001800000 */
[----:B------:R-:W-:Y:S02]  /*3980*/  @P4 F2FP.BF16.F32.PACK_AB R52, RZ, R52 ;  /* 0x00000034ff34423e */ /* 0x000fe400000010ff */
[----:B------:R-:W-:Y:S02]  /*3990*/  @P4 F2FP.BF16.F32.PACK_AB R53, RZ, R53 ;  /* 0x00000035ff35423e */ /* 0x000fe400000010ff */
[----:B------:R-:W-:Y:S02]  /*39a0*/  @P4 PRMT R77, R2, 0x7610, R77 ;  /* 0x00007610024d4816 */ /* 0x000fe4000000004d */
[----:B------:R-:W-:-:S02]  /*39b0*/  @P4 PRMT R79, R52, 0x7610, R79 ;  /* 0x00007610344f4816 */ /* 0x000fc4000000004f */
        /* <DEDUP_REMOVED lines=14> */
.L_x_1689:
        /* <DEDUP_REMOVED lines=55> */
.L_x_1692:
        /* <DEDUP_REMOVED lines=11> */
[----:B------:R-:W-:Y:S01]  /*3ec0*/  @P0 F2FP.BF16.F32.PACK_AB R2, RZ, R2 ;  /* 0x00000002ff02023e */ /* 0x000fe200000010ff */
        /* <DEDUP_REMOVED lines=12> */
.L_x_1693:
        /* <DEDUP_REMOVED lines=12> */
.L_x_1694:
        /* <DEDUP_REMOVED lines=12> */
.L_x_1695:
[----:B------:R-:W-:-:S07]  /*4110*/  @P0 PRMT R81, R2, 0x7610, R81 ;  /* 0x0000761002510816 */ /* 0x000fce0000000051 */
.L_x_1691:
        /* <DEDUP_REMOVED lines=10> */
.L_x_1696:
        /* <DEDUP_REMOVED lines=10> */
.L_x_1697:
[----:B------:R-:W-:Y:S02]  /*4260*/  UIADD3 UR8, UPT, UPT, UR8, UR24, URZ ;  /* 0x0000001808087290 */ /* 0x000fe4000fffe0ff */
[----:B------:R-:W-:Y:S02]  /*4270*/  UPLOP3.LUT UP2, UPT, UPT, UPT, UP2, 0x40, 0x4 ;  /* 0x000000000004789c */ /* 0x000fe40003f4e820 */
[----:B------:R-:W-:-:S09]  /*4280*/  UISETP.GE.AND UP0, UPT, UR8, UR25, UPT ;  /* 0x000000190800728c */ /* 0x000fd2000bf06270 */
[----:B------:R-:W-:Y:S05]  /*4290*/  BRA.U !UP0, `(.L_x_1698) ;  /* 0xffffffbd08e47547 */ /* 0x000fea000b83ffff */
.L_x_1665:
        /* <DEDUP_REMOVED lines=15> */
.L_x_1699:
        /* <DEDUP_REMOVED lines=15> */
.L_x_6705:


//--------------------- .text._ZN10layer_norm13ln_bwd_kernelINS_13Kernel_traitsIf13__nv_bfloat16S2_S2_fjLj1536ELj1ELj1ELj4ELj8ENS_18Kernel_traits_baseILj1536EfS2_S2_S2_fjLj128EEEEELb1ELb1ELb0ELb0EEEvNS_9BwdParamsE --------------------------
	.section	.text._ZN10layer_norm13ln_bwd_kernelINS_13Kernel_traitsIf13__nv_bfloat16S2_S2_fjLj1536ELj1ELj1ELj4ELj8ENS_18Kernel_traits_baseILj1536EfS2_S2_S2_fjLj128EEEEELb1ELb1ELb0ELb0EEEvNS_9BwdParamsE,"ax",@progbits
	.align	128
        .global         _ZN10layer_norm13ln_bwd_kernelINS_13Kernel_traitsIf13__nv_bfloat16S2_S2_fjLj1536ELj1ELj1ELj4ELj8ENS_18Kernel_traits_baseILj1536EfS2_S2_S2_fjLj128EEEEELb1ELb1ELb0ELb0EEEvNS_9BwdParamsE
        .type           _ZN10layer_norm13ln_bwd_kernelINS_13Kernel_traitsIf13__nv_bfloat16S2_S2_fjLj1536ELj1ELj1ELj4ELj8ENS_18Kernel_traits_baseILj1536EfS2_S2_S2_fjLj128EEEEELb1ELb1ELb0ELb0EEEvNS_9BwdParamsE,@function
        .size           _ZN10layer_norm13ln_bwd_kernelINS_13Kernel_traitsIf13__nv_bfloat16S2_S2_fjLj1536ELj1ELj1ELj4ELj8ENS_18Kernel_traits_baseILj1536EfS2_S2_S2_fjLj128EEEEELb1ELb1ELb0ELb0EEEvNS_9BwdParamsE,(.L_x_6706 - _ZN10layer_norm13ln_bwd_kernelINS_13Kernel_traitsIf13__nv_bfloat16S2_S2_fjLj1536ELj1ELj1ELj4ELj8ENS_18Kernel_traits_baseILj1536EfS2_S2_S2_fjLj128EEEEELb1ELb1ELb0ELb0EEEvNS_9BwdParamsE)
        .other          _ZN10layer_norm13ln_bwd_kernelINS_13Kernel_traitsIf13__nv_bfloat16S2_S2_fjLj1536ELj1ELj1ELj4ELj8ENS_18Kernel_traits_baseILj1536EfS2_S2_S2_fjLj128EEEEELb1ELb1ELb0ELb0EEEvNS_9BwdParamsE,@"STO_CUDA_ENTRY STV_DEFAULT"
_ZN10layer_norm13ln_bwd_kernelINS_13Kernel_traitsIf13__nv_bfloat16S2_S2_fjLj1536ELj1ELj1ELj4ELj8ENS_18Kernel_traits_baseILj1536EfS2_S2_S2_fjLj128EEEEELb1ELb1ELb0ELb0EEEvNS_9BwdParamsE:
.text._ZN10layer_norm13ln_bwd_kernelINS_13Kernel_traitsIf13__nv_bfloat16S2_S2_fjLj1536ELj1ELj1ELj4ELj8ENS_18Kernel_traits_baseILj1536EfS2_S2_S2_fjLj128EEEEELb1ELb1ELb0ELb0EEEvNS_9BwdParamsE:
        /* <DEDUP_REMOVED lines=77> */
[----:B0-----:R-:W-:Y:S01]  /*04d0*/  ISETP.NE.U32.AND P0, PT, R6, RZ, PT ;  /* 0x000000ff0600720c */ /* 0x001fe20003f05070 */
[----:B------:R-:W0:Y:S03]  /*04e0*/  LDCU.U8 UR7, c[0x0][0x410] ;  /* 0x00008200ff0777ac */ /* 0x000e260008000000 */
[----:B------:R-:W-:Y:S01]  /*04f0*/  ISETP.NE.AND.EX P0, PT, R7, RZ, PT, P0 ;  /* 0x000000ff0700720c */ /* 0x000fe20003f05300 */
[----:B------:R-:W2:Y:S01]  /*0500*/  LDCU UR12, c[0x0][0x400] ;  /* 0x00008000ff0c77ac */ /* 0x000ea20008000800 */
[----:B------:R-:W3:Y:S01]  /*0510*/  LDCU.64 UR10, c[0x0][0x438] ;  /* 0x00008700ff0a77ac */ /* 0x000ee20008000a00 */
[----:B-1----:R-:W4:Y:S10]  /*0520*/  LDCU.64 UR14, c[0x0][0x478] ;  /* 0x00008f00ff0e77ac */ /* 0x002f340008000a00 */
.L_x_1730:
[----:B------:R-:W1:Y:S08]  /*0530*/  @P0 LDC.64 R76, c[0x0][0x3e0] ;  /* 0x0000f800ff4c0b82 */ /* 0x000e700000000a00 */
[----:B--23--:R-:W2:Y:S08]  /*0540*/  LDC.64 R78, c[0x0][0x3c0] ;  /* 0x0000f000ff4e7b82 */ /* 0x00ceb00000000a00 */
[----:B------:R-:W3:Y:S01]  /*0550*/  LDC R5, c[0x0][0x388] ;  /* 0x0000e200ff057b82 */ /* 0x000ee20000000800 */
[----:B-1----:R-:W-:-:S07]  /*0560*/  @P0 IMAD.WIDE R108, R0, 0x2, R76 ;  /* 0x00000002006c0825 */ /* 0x002fce00078e024c */
[----:B------:R-:W1:Y:S01]  /*0570*/  LDC.64 R76, c[0x0][0x3c8] ;  /* 0x0000f200ff4c7b82 */ /* 0x000e620000000a00 */
[----:B------:R-:W-:Y:S01]  /*0580*/  ISETP.GE.U32.AND P4, PT, R2, 0x80, PT ;  /* 0x000000800200780c */ /* 0x000fe20003f86070 */
[----:B------:R-:W-:Y:S01]  /*0590*/  BSSY.RECONVERGENT B0, `(.L_x_1701) ;  /* 0x000004b000007945 */ /* 0x000fe20003800200 */
[----:B0-----:R-:W-:Y:S01]  /*05a0*/  ISETP.NE.AND P5, PT, RZ, UR7, PT ;  /* 0x00000007ff007c0c */ /* 0x001fe2000bfa5270 */
[----:B-----5:R0:W5:Y:S01]  /*05b0*/  @P0 LDG.E.U16 R108, desc[UR8][R108.64] ;  /* 0x000000086c6c0981 */ /* 0x020162000c1e1500 */
[----:B--2---:R-:W-:-:S06]  /*05c0*/  IMAD.WIDE R78, R0, 0x4, R78 ;  /* 0x00000004004e7825 */ /* 0x004fcc00078e024e */
[----:B------:R-:W2:Y:S01]  /*05d0*/  LDG.E R78, desc[UR8][R78.64] ;  /* 0x000000084e4e7981 */ /* 0x000ea2000c1e1900 */
[----:B-1----:R-:W-:-:S05]  /*05e0*/  IMAD.WIDE R76, R0, 0x4, R76 ;  /* 0x00000004004c7825 */ /* 0x002fca00078e024c */
[----:B------:R1:W5:Y:S01]  /*05f0*/  LDG.E R107, desc[UR8][R76.64] ;  /* 0x000000084c6b7981 */ /* 0x000362000c1e1900 */
[----:B---3--:R-:W-:-:S05]  /*0600*/  IMAD R80, R0, R5, RZ ;  /* 0x0000000500507224 */ /* 0x008fca00078e02ff */
[----:B------:R-:W-:-:S04]  /*0610*/  SHF.R.S32.HI R81, RZ, 0x1f, R80 ;  /* 0x0000001fff517819 */ /* 0x000fc80000011450 */
[----:B------:R-:W-:Y:S01]  /*0620*/  LEA.HI R81, R81, R80, RZ, 0x2 ;  /* 0x0000005051517211 */ /* 0x000fe200078f10ff */
[----:B0-----:R-:W-:-:S03]  /*0630*/  HFMA2 R109, -RZ, RZ, 0, 0 ;  /* 0x00000000ff6d7431 */ /* 0x001fc600000001ff */
        /* <DEDUP_REMOVED lines=22> */
[C---:B---3--:R-:W-:Y:S02]  /*07a0*/  SHF.R.U64 R79, R8.reuse, 0x10, R9 ;  /* 0x00000010084f7819 */ /* 0x048fe40000001209 */
[----:B------:R-:W-:Y:S02]  /*07b0*/  SHF.L.U32 R3, R8, 0x10, RZ ;  /* 0x0000001008037819 */ /* 0x000fe400000006ff */
[----:B-1----:R-:W-:Y:S02]  /*07c0*/  SHF.L.U32 R7, R79, 0x10, RZ ;  /* 0x000000104f077819 */ /* 0x002fe400000006ff */
[----:B----4-:R-:W-:Y:S02]  /*07d0*/  MOV R12, R10 ;  /* 0x0000000a000c7202 */ /* 0x010fe40000000f00 */
[----:B------:R-:W-:-:S02]  /*07e0*/  SHF.R.U64 R10, R10, 0x10, R11 ;  /* 0x000000100a0a7819 */ /* 0x000fc4000000120b */
[----:B------:R-:W-:Y:S02]  /*07f0*/  MOV R14, R11 ;  /* 0x0000000b000e7202 */ /* 0x000fe40000000f00 */
[----:B------:R-:W-:Y:S02]  /*0800*/  SHF.R.U32.HI R80, RZ, 0x10, R11 ;  /* 0x00000010ff507819 */ /* 0x000fe4000001160b */
[----:B------:R-:W-:Y:S02]  /*0810*/  SHF.L.U32 R11, R9, 0x10, RZ ;  /* 0x00000010090b7819 */ /* 0x000fe400000006ff */
[----:B------:R-:W-:Y:S01]  /*0820*/  SHF.R.U32.HI R78, RZ, 0x10, R9 ;  /* 0x00000010ff4e7819 */ /* 0x000fe20000011609 */
[----:B------:R-:W-:Y:S01]  /*0830*/  FADD.FTZ R8, -R4, R3 ;  /* 0x0000000304087221 */ /* 0x000fe20000010100 */
[----:B------:R-:W-:Y:S02]  /*0840*/  SHF.L.U32 R9, R12, 0x10, RZ ;  /* 0x000000100c097819 */ /* 0x000fe400000006ff */
[----:B------:R-:W-:Y:S01]  /*0850*/  SHF.L.U32 R12, R10, 0x10, RZ ;  /* 0x000000100a0c7819 */ /* 0x000fe200000006ff */
[----:B------:R-:W-:Y:S01]  /*0860*/  FADD.FTZ R10, -R4, R7 ;  /* 0x00000007040a7221 */ /* 0x000fe20000010100 */
[----:B0-----:R-:W-:Y:S01]  /*0870*/  SHF.L.U32 R77, R14, 0x10, RZ ;  /* 0x000000100e4d7819 */ /* 0x001fe200000006ff */
[----:B------:R-:W-:Y:S01]  /*0880*/  FADD.FTZ R14, -R4, R11 ;  /* 0x0000000b040e7221 */ /* 0x000fe20000010100 */
[C---:B-----5:R-:W-:Y:S01]  /*0890*/  FMUL.FTZ R3, R107.reuse, R8 ;  /* 0x000000086b037220 */ /* 0x060fe20000410000 */
[C---:B------:R-:W-:Y:S01]  /*08a0*/  FMUL.FTZ R8, R107.reuse, R10 ;  /* 0x0000000a6b087220 */ /* 0x040fe20000410000 */
[-C--:B------:R-:W-:Y:S01]  /*08b0*/  FMUL.FTZ R10, R56, R9.reuse ;  /* 0x00000009380a7220 */ /* 0x080fe20000410000 */
[----:B------:R-:W-:Y:S01]  /*08c0*/  FMUL.FTZ R7, R107, R14 ;  /* 0x0000000e6b077220 */ /* 0x000fe20000410000 */
[----:B------:R-:W-:Y:S01]  /*08d0*/  FADD.FTZ R36, R36, R9 ;  /* 0x0000000924247221 */ /* 0x000fe20000010000 */
[----:B------:R-:W-:Y:S01]  /*08e0*/  FFMA.FTZ R48, R3, R9, R48 ;  /* 0x0000000903307223 */ /* 0x000fe20000010030 */
        /* <DEDUP_REMOVED lines=21> */
.L_x_1702:
[----:B----4-:R-:W-:Y:S05]  /*0a40*/  BSYNC.RECONVERGENT B0 ;  /* 0x0000000000007941 */ /* 0x010fea0003800200 */
.L_x_1701:
        /* <DEDUP_REMOVED lines=16> */
[----:B------:R-:W-:Y:S02]  /*0b50*/  IADD3 R111, PT, PT, R111, 0x80, RZ ;  /* 0x000000806f6f7810 */ /* 0x000fe40007ffe0ff */
[----:B---3--:R-:W-:Y:S02]  /*0b60*/  MOV R84, R78 ;  /* 0x0000004e00547202 */ /* 0x008fe40000000f00 */
[--C-:B------:R-:W-:Y:S02]  /*0b70*/  SHF.R.U64 R78, R78, 0x10, R79.reuse ;  /* 0x000000104e4e7819 */ /* 0x100fe4000000124f */
[----:B------:R-:W-:Y:S02]  /*0b80*/  MOV R86, R79 ;  /* 0x0000004f00567202 */ /* 0x000fe40000000f00 */
[----:B------:R-:W-:Y:S02]  /*0b90*/  SHF.R.U32.HI R87, RZ, 0x10, R79 ;  /* 0x00000010ff577819 */ /* 0x000fe4000001164f */
[----:B----4-:R-:W-:-:S02]  /*0ba0*/  SHF.L.U32 R15, R76, 0x10, RZ ;  /* 0x000000104c0f7819 */ /* 0x010fc400000006ff */
[--C-:B------:R-:W-:Y:S02]  /*0bb0*/  SHF.R.U64 R79, R76, 0x10, R77.reuse ;  /* 0x000000104c4f7819 */ /* 0x100fe4000000124d */
[----:B------:R-:W-:Y:S02]  /*0bc0*/  SHF.R.U32.HI R88, RZ, 0x10, R77 ;  /* 0x00000010ff587819 */ /* 0x000fe4000001164d */
[----:B------:R-:W-:Y:S01]  /*0bd0*/  SHF.L.U32 R85, R77, 0x10, RZ ;  /* 0x000000104d557819 */ /* 0x000fe200000006ff */
[----:B------:R-:W-:Y:S01]  /*0be0*/  FADD.FTZ R76, -R4, R15 ;  /* 0x0000000f044c7221 */ /* 0x000fe20000010100 */
[----:B------:R-:W-:Y:S02]  /*0bf0*/  SHF.L.U32 R77, R84, 0x10, RZ ;  /* 0x00000010544d7819 */ /* 0x000fe400000006ff */
[----:B------:R-:W-:Y:S01]  /*0c00*/  SHF.L.U32 R79, R79, 0x10, RZ ;  /* 0x000000104f4f7819 */ /* 0x000fe200000006ff */
[----:B-----5:R-:W-:Y:S01]  /*0c10*/  FMUL.FTZ R15, R107, R76 ;  /* 0x0000004c6b0f7220 */ /* 0x020fe20000410000 */
[----:B------:R-:W-:-:S02]  /*0c20*/  SHF.L.U32 R78, R78, 0x10, RZ ;  /* 0x000000104e4e7819 */ /* 0x000fc400000006ff */
[----:B-1----:R-:W-:Y:S01]  /*0c30*/  SHF.L.U32 R81, R86, 0x10, RZ ;  /* 0x0000001056517819 */ /* 0x002fe200000006ff */
[-C--:B------:R-:W-:Y:S01]  /*0c40*/  FMUL.FTZ R86, R72, R77.reuse ;  /* 0x0000004d48567220 */ /* 0x080fe20000410000 */
[----:B------:R-:W-:Y:S01]  /*0c50*/  FADD.FTZ R84, -R4, R79 ;  /* 0x0000004f04547221 */ /* 0x000fe20000010100 */
[----:B------:R-:W-:Y:S01]  /*0c60*/  SHF.L.U32 R79, R88, 0x10, RZ ;  /* 0x00000010584f7819 */ /* 0x000fe200000006ff */
[----:B------:R-:W-:Y:S01]  /*0c70*/  FADD.FTZ R32, R32, R77 ;  /* 0x0000004d20207221 */ /* 0x000fe20000010000 */
[----:B0-----:R-:W-:Y:S01]  /*0c80*/  SHF.L.U32 R82, R87, 0x10, RZ ;  /* 0x0000001057527819 */ /* 0x001fe200000006ff */
[----:B------:R-:W-:Y:S01]  /*0c90*/  FFMA.FTZ R44, R15, R77, R44 ;  /* 0x0000004d0f2c7223 */ /* 0x000fe2000001002c */
[----:B------:R-:W-:Y:S01]  /*0ca0*/  FMUL.FTZ R87, R73, R78 ;  /* 0x0000004e49577220 */ /* 0x000fe20000410000 */
[----:B------:R-:W-:Y:S01]  /*0cb0*/  FADD.FTZ R76, R109, R86 ;  /* 0x000000566d4c7221 */ /* 0x000fe20000010000 */
[C---:B------:R-:W-:Y:S01]  /*0cc0*/  FADD.FTZ R80, -R4.reuse, R85 ;  /* 0x0000005504507221 */ /* 0x040fe20000010100 */
[----:B------:R-:W-:Y:S01]  /*0cd0*/  FMUL.FTZ R84, R107, R84 ;  /* 0x000000546b547220 */ /* 0x000fe20000410000 */
[----:B------:R-:W-:Y:S01]  /*0ce0*/  FFMA.FTZ R77, R15, R86, R110 ;  /* 0x000000560f4d7223 */ /* 0x000fe2000001006e */
[----:B------:R-:W-:Y:S01]  /*0cf0*/  FADD.FTZ R90, -R4, R79 ;  /* 0x0000004f045a7221 */ /* 0x000fe20000010100 */
[----:B------:R-:W-:Y:S01]  /*0d00*/  FADD.FTZ R79, R76, R87 ;  /* 0x000000574c4f7221 */ /* 0x000fe20000010000 */
[----:B------:R-:W-:Y:S01]  /*0d10*/  FMUL.FTZ R85, R107, R80 ;  /* 0x000000506b557220 */ /* 0x000fe20000410000 */
[----:B------:R-:W-:Y:S01]  /*0d20*/  FMUL.FTZ R88, R74, R81 ;  /* 0x000000514a587220 */ /* 0x000fe20000410000 */
[C---:B------:R-:W-:Y:S01]  /*0d30*/  FFMA.FTZ R76, R84.reuse, R87, R77 ;  /* 0x00000057544c7223 */ /* 0x040fe2000001004d */
        /* <DEDUP_REMOVED lines=12> */
.L_x_1704:
[----:B------:R-:W-:Y:S05]  /*0e00*/  BSYNC.RECONVERGENT B0 ;  /* 0x0000000000007941 */ /* 0x000fea0003800200 */
.L_x_1703:
        /* <DEDUP_REMOVED lines=16> */
[C-C-:B---3--:R-:W-:Y:S02]  /*0f10*/  SHF.R.U64 R92, R78.reuse, 0x10, R79.reuse ;  /* 0x000000104e5c7819 */ /* 0x148fe4000000124f */
[----:B------:R-:W-:Y:S02]  /*0f20*/  SHF.R.U32.HI R103, RZ, 0x10, R79 ;  /* 0x00000010ff677819 */ /* 0x000fe4000001164f */
[----:B------:R-:W-:Y:S02]  /*0f30*/  SHF.L.U32 R101, R79, 0x10, RZ ;  /* 0x000000104f657819 */ /* 0x000fe400000006ff */
[----:B------:R-:W-:Y:S02]  /*0f40*/  SHF.L.U32 R93, R78, 0x10, RZ ;  /* 0x000000104e5d7819 */ /* 0x000fe400000006ff */
[----:B------:R-:W-:Y:S02]  /*0f50*/  SHF.L.U32 R79, R92, 0x10, RZ ;  /* 0x000000105c4f7819 */ /* 0x000fe400000006ff */
[----:B----4-:R-:W-:-:S02]  /*0f60*/  MOV R78, R76 ;  /* 0x0000004c004e7202 */ /* 0x010fc40000000f00 */
[----:B------:R-:W-:Y:S01]  /*0f70*/  SHF.L.U32 R103, R103, 0x10, RZ ;  /* 0x0000001067677819 */ /* 0x000fe200000006ff */
[----:B------:R-:W-:Y:S01]  /*0f80*/  FADD.FTZ R92, -R4, R79 ;  /* 0x0000004f045c7221 */ /* 0x000fe20000010100 */
[--C-:B------:R-:W-:Y:S02]  /*0f90*/  SHF.R.U64 R102, R76, 0x10, R77.reuse ;  /* 0x000000104c667819 */ /* 0x100fe4000000124d */
[----:B------:R-:W-:Y:S02]  /*0fa0*/  MOV R100, R77 ;  /* 0x0000004d00647202 */ /* 0x000fe40000000f00 */
[----:B0-----:R-:W-:Y:S01]  /*0fb0*/  SHF.R.U32.HI R82, RZ, 0x10, R77 ;  /* 0x00000010ff527819 */ /* 0x001fe2000001164d */
[----:B------:R-:W-:Y:S01]  /*0fc0*/  FADD.FTZ R76, -R4, R93 ;  /* 0x0000005d044c7221 */ /* 0x000fe20000010100 */
[----:B------:R-:W-:Y:S01]  /*0fd0*/  SHF.L.U32 R77, R78, 0x10, RZ ;  /* 0x000000104e4d7819 */ /* 0x000fe200000006ff */
[C---:B------:R-:W-:Y:S01]  /*0fe0*/  FADD.FTZ R80, -R4.reuse, R101 ;  /* 0x0000006504507221 */ /* 0x040fe20000010100 */
[----:B------:R-:W-:Y:S01]  /*0ff0*/  FADD.FTZ R106, -R4, R103 ;  /* 0x00000067046a7221 */ /* 0x000fe20000010100 */
[----:B------:R-:W-:Y:S01]  /*1000*/  SHF.L.U32 R4, R102, 0x10, RZ ;  /* 0x0000001066047819 */ /* 0x000fe200000006ff */
[C---:B-----5:R-:W-:Y:S01]  /*1010*/  FMUL.FTZ R92, R107.reuse, R92 ;  /* 0x0000005c6b5c7220 */ /* 0x060fe20000410000 */
[----:B------:R-:W-:Y:S01]  /*1020*/  SHF.L.U32 R79, R100, 0x10, RZ ;  /* 0x00000010644f7819 */ /* 0x000fe200000006ff */
[----:B------:R-:W-:Y:S01]  /*1030*/  FMUL.FTZ R93, R107, R76 ;  /* 0x0000004c6b5d7220 */ /* 0x000fe20000410000 */
[-C--:B------:R-:W-:Y:S01]  /*1040*/  FMUL.FTZ R100, R64, R77.reuse ;  /* 0x0000004d40647220 */ /* 0x080fe20000410000 */
[----:B------:R-:W-:Y:S01]  /*1050*/  FADD.FTZ R29, R29, R4 ;  /* 0x000000041d1d7221 */ /* 0x000fe20000010000 */
[-C--:B------:R-:W-:Y:S01]  /*1060*/  FFMA.FTZ R41, R92, R4.reuse, R41 ;  /* 0x000000045c297223 */ /* 0x080fe20000010029 */
[----:B------:R-:W-:Y:S01]  /*1070*/  FMUL.FTZ R101, R65, R4 ;  /* 0x0000000441657220 */ /* 0x000fe20000410000 */
[----:B------:R-:W-:Y:S01]  /*1080*/  FMUL.FTZ R103, R107, R80 ;  /* 0x000000506b677220 */ /* 0x000fe20000410000 */
        /* <DEDUP_REMOVED lines=15> */
[C---:B------:R-:W-:Y:S01]  /*1180*/  FFMA.FTZ R43, R106.reuse, R76, R43 ;  /* 0x0000004c6a2b7223 */ /* 0x040fe2000001002b */
[----:B------:R-:W-:Y:S01]  /*1190*/  FADD.FTZ R109, R79, R104 ;  /* 0x000000684f6d7221 */ /* 0x000fe20000010000 */
[----:B------:R-:W-:-:S07]  /*11a0*/  FFMA.FTZ R110, R106, R104, R77 ;  /* 0x000000686a6e7223 */ /* 0x000fce000001004d */
.L_x_1706:
[----:B------:R-:W-:Y:S05]  /*11b0*/  BSYNC.RECONVERGENT B0 ;  /* 0x0000000000007941 */ /* 0x000fea0003800200 */
.L_x_1705:
        /* <DEDUP_REMOVED lines=32> */
.L_x_1708:
[----:B------:R-:W-:Y:S05]  /*13c0*/  BSYNC.RECONVERGENT B0 ;  /* 0x0000000000007941 */ /* 0x000fea0003800200 */
.L_x_1707:
        /* <DEDUP_REMOVED lines=36> */
[-CC-:B------:R-:W-:Y:S01]  /*1610*/  FFMA.FTZ R79, R3, R109.reuse, R82.reuse ;  /* 0x0000006d034f7223 */ /* 0x180fe20000010052 */
[----:B------:R-:W-:Y:S01]  /*1620*/  LOP3.LUT P6, RZ, R6, 0xff, RZ, 0xc0, !PT ;  /* 0x000000ff06ff7812 */ /* 0x000fe200078cc0ff */
[-C--:B------:R-:W-:Y:S01]  /*1630*/  FFMA.FTZ R81, R7, R109.reuse, R82 ;  /* 0x0000006d07517223 */ /* 0x080fe20000010052 */
[----:B------:R-:W-:Y:S01]  /*1640*/  FADD.FTZ R78, R9, -R78 ;  /* 0x8000004e094e7221 */ /* 0x000fe20000010000 */
[----:B------:R-:W-:Y:S01]  /*1650*/  FFMA.FTZ R110, R14, R109, R82 ;  /* 0x0000006d0e6e7223 */ /* 0x000fe20000010052 */
[----:B------:R-:W-:Y:S01]  /*1660*/  MOV R111, RZ ;  /* 0x000000ff006f7202 */ /* 0x000fe20000000f00 */
[----:B------:R-:W-:Y:S01]  /*1670*/  FADD.FTZ R108, R12, -R81 ;  /* 0x800000510c6c7221 */ /* 0x000fe20000010000 */
[----:B------:R-:W-:Y:S01]  /*1680*/  FMUL.FTZ R80, R107, R78 ;  /* 0x0000004e6b507220 */ /* 0x000fe20000410000 */
[----:B------:R-:W-:Y:S01]  /*1690*/  FADD.FTZ R78, R10, -R79 ;  /* 0x8000004f0a4e7221 */ /* 0x000fe20000010000 */
[----:B------:R-:W-:Y:S01]  /*16a0*/  FADD.FTZ R112, R11, -R110 ;  /* 0x8000006e0b707221 */ /* 0x000fe20000010000 */
[C---:B------:R-:W-:Y:S01]  /*16b0*/  FMUL.FTZ R110, R107.reuse, R108 ;  /* 0x0000006c6b6e7220 */ /* 0x040fe20000410000 */
[-C--:B------:R-:W-:Y:S01]  /*16c0*/  FMUL.FTZ R80, R80, R83.reuse ;  /* 0x0000005350507220 */ /* 0x080fe20000410000 */
[C---:B------:R-:W-:Y:S01]  /*16d0*/  FMUL.FTZ R78, R107.reuse, R78 ;  /* 0x0000004e6b4e7220 */ /* 0x040fe20000410000 */
[----:B------:R-:W-:Y:S01]  /*16e0*/  FMUL.FTZ R112, R107, R112 ;  /* 0x000000706b707220 */ /* 0x000fe20000410000 */
[-C--:B------:R-:W-:Y:S01]  /*16f0*/  FMUL.FTZ R110, R110, R83.reuse ;  /* 0x000000536e6e7220 */ /* 0x080fe20000410000 */
[----:B------:R-:W-:Y:S01]  /*1700*/  FMUL.FTZ R108, R80, UR13 ;  /* 0x0000000d506c7c20 */ /* 0x000fe20008410000 */
[-C--:B------:R-:W-:Y:S01]  /*1710*/  FMUL.FTZ R78, R78, R83.reuse ;  /* 0x000000534e4e7220 */ /* 0x080fe20000410000 */
[----:B------:R-:W-:Y:S01]  /*1720*/  FMUL.FTZ R112, R112, R83 ;  /* 0x0000005370707220 */ /* 0x000fe20000410000 */
[----:B------:R-:W-:Y:S01]  /*1730*/  FMUL.FTZ R113, R110, UR13 ;  /* 0x0000000d6e717c20 */ /* 0x000fe20008410000 */
[----:B------:R-:W-:Y:S01]  /*1740*/  FMUL.FTZ R80, R53, R108 ;  /* 0x0000006c35507220 */ /* 0x000fe20000410000 */
[----:B------:R-:W-:Y:S01]  /*1750*/  FMUL.FTZ R115, R78, UR13 ;  /* 0x0000000d4e737c20 */ /* 0x000fe20008410000 */
[----:B------:R-:W-:Y:S01]  /*1760*/  FMUL.FTZ R110, R112, UR13 ;  /* 0x0000000d706e7c20 */ /* 0x000fe20008410000 */
[----:B------:R-:W-:Y:S01]  /*1770*/  LOP3.LUT P5, RZ, R6, 0xff00, RZ, 0xc0, !PT ;  /* 0x0000ff0006ff7812 */ /* 0x000fe200078ac0ff */
[----:B------:R-:W-:Y:S01]  /*1780*/  FMUL.FTZ R81, R54, R113 ;  /* 0x0000007136517220 */ /* 0x000fe20000410000 */
[----:B------:R-:W-:-:S02]  /*1790*/  LOP3.LUT P1, RZ, R6, 0xff0000, RZ, 0xc0, !PT ;  /* 0x00ff000006ff7812 */ /* 0x000fc4000782c0ff */
[----:B------:R-:W-:Y:S02]  /*17a0*/  FSEL R80, R80, RZ, P5 ;  /* 0x000000ff50507208 */ /* 0x000fe40002800000 */
[----:B------:R-:W-:-:S04]  /*17b0*/  FSEL R114, R81, RZ, P1 ;  /* 0x000000ff51727208 */ /* 0x000fc80000800000 */
[----:B------:R-:W0:Y:S08]  /*17c0*/  F2F.BF16.F32 R80, R80 ;  /* 0x0000005000507304 */ /* 0x000e300000202000 */
[----:B------:R-:W-:Y:S01]  /*17d0*/  F2F.BF16.F32 R114, R114 ;  /* 0x0000007200727304 */ /* 0x000fe20000202000 */
[----:B0-----:R-:W-:Y:S01]  /*17e0*/  IMAD.WIDE.U32 R80, R80, 0x10000, RZ ;  /* 0x0001000050507825 */ /* 0x001fe200078e00ff */
[----:B--2---:R-:W-:-:S02]  /*17f0*/  @P6 MOV R79, R76 ;  /* 0x0000004c004f6202 */ /* 0x004fc40000000f00 */
[----:B------:R-:W-:Y:S01]  /*1800*/  @P5 SHF.R.U64 R116, R76, 0x10, R77 ;  /* 0x000000104c745819 */ /* 0x000fe2000000124d */
[----:B------:R-:W-:Y:S01]  /*1810*/  HFMA2 R76, -RZ, RZ, 0, 0 ;  /* 0x00000000ff4c7431 */ /* 0x000fe200000001ff */
[----:B------:R-:W-:Y:S01]  /*1820*/  @P6 SHF.L.U32 R78, R79, 0x10, RZ ;  /* 0x000000104f4e6819 */ /* 0x000fe200000006ff */
[----:B------:R-:W-:-:S04]  /*1830*/  FMUL.FTZ R79, R52, R115 ;  /* 0x00000073344f7220 */ /* 0x000fc80000410000 */
[----:B------:R-:W-:Y:S01]  /*1840*/  @P6 FMUL.FTZ R111, R115, R78 ;  /* 0x0000004e736f6220 */ /* 0x000fe20000410000 */
[----:B------:R-:W-:Y:S01]  /*1850*/  FMUL.FTZ R78, R55, R110 ;  /* 0x0000006e374e7220 */ /* 0x000fe20000410000 */
[----:B------:R-:W-:Y:S02]  /*1860*/  FSEL R112, R79, RZ, P6 ;  /* 0x000000ff4f707208 */ /* 0x000fe40003000000 */
[----:B------:R-:W-:Y:S01]  /*1870*/  ISETP.GE.U32.AND P6, PT, R6, 0x1000000, PT ;  /* 0x010000000600780c */ /* 0x000fe20003fc6070 */
[----:B------:R-:W-:Y:S01]  /*1880*/  FADD.FTZ R24, R24, R111 ;  /* 0x0000006f18187221 */ /* 0x000fe20000010000 */
[----:B------:R0:W1:Y:S02]  /*1890*/  F2F.BF16.F32 R119, R112 ;  /* 0x0000007000777304 */ /* 0x0000640000202000 */
[----:B------:R-:W-:Y:S02]  /*18a0*/  FSEL R115, R78, RZ, P6 ;  /* 0x000000ff4e737208 */ /* 0x000fe40003000000 */
[----:B------:R-:W2:Y:S04]  /*18b0*/  LDC.64 R78, c[0x0][0x468] ;  /* 0x00011a00ff4e7b82 */ /* 0x000ea80000000a00 */
[----:B------:R-:W3:Y:S01]  /*18c0*/  F2F.BF16.F32 R115, R115 ;  /* 0x0000007300737304 */ /* 0x000ee20000202000 */
[----:B0-----:R-:W-:Y:S01]  /*18d0*/  HFMA2 R112, -RZ, RZ, 0, 0 ;  /* 0x00000000ff707431 */ /* 0x001fe200000001ff */
[----:B-1----:R-:W-:-:S02]  /*18e0*/  LOP3.LUT R80, R80, R119, RZ, 0xfc, !PT ;  /* 0x0000007750507212 */ /* 0x002fc400078efcff */
[----:B---3--:R-:W-:Y:S02]  /*18f0*/  SHF.L.U32 R117, R115, 0x10, RZ ;  /* 0x0000001073757819 */ /* 0x008fe400000006ff */
[----:B------:R-:W-:Y:S02]  /*1900*/  MOV R115, RZ ;  /* 0x000000ff00737202 */ /* 0x000fe40000000f00 */
[----:B------:R-:W-:Y:S01]  /*1910*/  LOP3.LUT R81, R81, R117, R114, 0xfe, !PT ;  /* 0x0000007551517212 */ /* 0x000fe200078efe72 */
[----:B--2---:R-:W-:Y:S01]  /*1920*/  IMAD.WIDE.U32 R78, R105, 0x8, R78 ;  /* 0x00000008694e7825 */ /* 0x004fe200078e004e */
[----:B------:R-:W-:Y:S02]  /*1930*/  @P1 MOV R114, R77 ;  /* 0x0000004d00721202 */ /* 0x000fe40000000f00 */
[----:B------:R-:W-:Y:S02]  /*1940*/  @P6 SHF.R.U32.HI R117, RZ, 0x10, R77 ;  /* 0x00000010ff756819 */ /* 0x000fe4000001164d */
        /* <DEDUP_REMOVED lines=11> */
.L_x_1713:
[----:B------:R-:W-:Y:S05]  /*1a00*/  BSYNC.RECONVERGENT B1 ;  /* 0x0000000000017941 */ /* 0x000fea0003800200 */
.L_x_1712:
        /* <DEDUP_REMOVED lines=28> */
[C---:B------:R-:W-:Y:S01]  /*1bd0*/  LOP3.LUT P5, RZ, R13.reuse, 0xff00, RZ, 0xc0, !PT ;  /* 0x0000ff000dff7812 */ /* 0x040fe200078ac0ff */
        /* <DEDUP_REMOVED lines=40> */
.L_x_1715:
[----:B------:R-:W-:Y:S05]  /*1e60*/  BSYNC.RECONVERGENT B1 ;  /* 0x0000000000017941 */ /* 0x000fea0003800200 */
.L_x_1714:
        /* <DEDUP_REMOVED lines=16> */
[-C--:B------:R-:W-:Y:S01]  /*1f70*/  FMUL.FTZ R80, R80, R83.reuse ;  /* 0x0000005350507220 */ /* 0x080fe20000410000 */
[-C--:B------:R-:W-:Y:S01]  /*1f80*/  FMUL.FTZ R78, R78, R83.reuse ;  /* 0x000000534e4e7220 */ /* 0x080fe20000410000 */
[----:B------:R-:W-:Y:S01]  /*1f90*/  FMUL.FTZ R108, R107, R108 ;  /* 0x0000006c6b6c7220 */ /* 0x000fe20000410000 */
[-C--:B------:R-:W-:Y:S01]  /*1fa0*/  FMUL.FTZ R107, R82, R83.reuse ;  /* 0x00000053526b7220 */ /* 0x080fe20000410000 */
[----:B------:R-:W-:Y:S01]  /*1fb0*/  FMUL.FTZ R82, R80, UR13 ;  /* 0x0000000d50527c20 */ /* 0x000fe20008410000 */
[----:B------:R-:W-:Y:S01]  /*1fc0*/  FMUL.FTZ R109, R78, UR13 ;  /* 0x0000000d4e6d7c20 */ /* 0x000fe20008410000 */
[----:B------:R-:W-:Y:S01]  /*1fd0*/  FMUL.FTZ R108, R108, R83 ;  /* 0x000000536c6c7220 */ /* 0x000fe20000410000 */
[----:B------:R-:W-:-:S02]  /*1fe0*/  HFMA2 R83, -RZ, RZ, 0, 0 ;  /* 0x00000000ff537431 */ /* 0x000fc400000001ff */
[----:B------:R-:W-:Y:S01]  /*1ff0*/  FMUL.FTZ R80, R61, R82 ;  /* 0x000000523d507220 */ /* 0x000fe20000410000 */
[----:B------:R-:W-:Y:S01]  /*2000*/  LOP3.LUT P5, RZ, R91, 0xff00, RZ, 0xc0, !PT ;  /* 0x0000ff005bff7812 */ /* 0x000fe200078ac0ff */
[----:B------:R-:W-:Y:S01]  /*2010*/  FMUL.FTZ R108, R108, UR13 ;  /* 0x0000000d6c6c7c20 */ /* 0x000fe20008410000 */
[----:B------:R-:W-:Y:S01]  /*2020*/  FMUL.FTZ R107, R107, UR13 ;  /* 0x0000000d6b6b7c20 */ /* 0x000fe20008410000 */
[----:B------:R-:W-:Y:S01]  /*2030*/  LOP3.LUT P1, RZ, R91, 0xff0000, RZ, 0xc0, !PT ;  /* 0x00ff00005bff7812 */ /* 0x000fe2000782c0ff */
[----:B------:R-:W-:Y:S01]  /*2040*/  HFMA2 R112, -RZ, RZ, 0, 0 ;  /* 0x00000000ff707431 */ /* 0x000fe200000001ff */
[----:B------:R-:W-:Y:S01]  /*2050*/  FSEL R80, R80, RZ, P5 ;  /* 0x000000ff50507208 */ /* 0x000fe20002800000 */
[----:B------:R-:W-:-:S05]  /*2060*/  FMUL.FTZ R81, R62, R107 ;  /* 0x0000006b3e517220 */ /* 0x000fca0000410000 */
[----:B------:R-:W-:Y:S01]  /*2070*/  FSEL R110, R81, RZ, P1 ;  /* 0x000000ff516e7208 */ /* 0x000fe20000800000 */
        /* <DEDUP_REMOVED lines=12> */
[----:B------:R-:W-:-:S03]  /*2140*/  FADD.FTZ R16, R16, R83 ;  /* 0x0000005310107221 */ /* 0x000fc60000010000 */
[----:B------:R-:W-:Y:S01]  /*2150*/  FSEL R111, R78, RZ, P6 ;  /* 0x000000ff4e6f7208 */ /* 0x000fe20003000000 */
[----:B------:R-:W0:Y:S01]  /*2160*/  F2F.BF16.F32 R109, R109 ;  /* 0x0000006d006d7304 */ /* 0x000e220000202000 */
[----:B------:R-:W1:Y:S07]  /*2170*/  LDC.64 R78, c[0x0][0x468] ;  /* 0x00011a00ff4e7b82 */ /* 0x000e6e0000000a00 */
[----:B------:R-:W2:Y:S01]  /*2180*/  F2F.BF16.F32 R111, R111 ;  /* 0x0000006f006f7304 */ /* 0x000ea20000202000 */
[----:B0-----:R-:W-:-:S02]  /*2190*/  LOP3.LUT R80, R80, R109, RZ, 0xfc, !PT ;  /* 0x0000006d50507212 */ /* 0x001fc400078efcff */
[----:B--2---:R-:W-:Y:S01]  /*21a0*/  SHF.L.U32 R113, R111, 0x10, RZ ;  /* 0x000000106f717819 */ /* 0x004fe200000006ff */
[----:B-1----:R-:W-:Y:S01]  /*21b0*/  IMAD.WIDE.U32 R78, R105, 0x8, R78 ;  /* 0x00000008694e7825 */ /* 0x002fe200078e004e */
[----:B------:R-:W-:Y:S02]  /*21c0*/  MOV R105, RZ ;  /* 0x000000ff00697202 */ /* 0x000fe40000000f00 */
[----:B------:R-:W-:Y:S02]  /*21d0*/  LOP3.LUT R81, R81, R113, R110, 0xfe, !PT ;  /* 0x0000007151517212 */ /* 0x000fe400078efe6e */
[----:B------:R-:W-:Y:S02]  /*21e0*/  @P1 MOV R110, R77 ;  /* 0x0000004d006e1202 */ /* 0x000fe40000000f00 */
[----:B------:R-:W-:Y:S01]  /*21f0*/  @P6 SHF.R.U32.HI R113, RZ, 0x10, R77 ;  /* 0x00000010ff716819 */ /* 0x000fe2000001164d */
        /* <DEDUP_REMOVED lines=9> */
[----:B------:R-:W-:Y:S01]  /*2290*/  FADD.FTZ R19, R19, R112 ;  /* 0x0000007013137221 */ /* 0x000fe20000010000 */
[----:B----4-:R-:W-:Y:S06]  /*22a0*/  BRA `(.L_x_1716) ;  /* 0x0000002c00907947 */ /* 0x010fec0003800000 */
.L_x_1711:
        /* <DEDUP_REMOVED lines=11> */
[----:B------:R-:W-:Y:S01]  /*2360*/  LOP3.LUT P5, RZ, R6, 0xff00, RZ, 0xc0, !PT ;  /* 0x0000ff0006ff7812 */ /* 0x000fe200078ac0ff */
[C---:B------:R-:W-:Y:S01]  /*2370*/  FMUL.FTZ R108, R107.reuse, R76 ;  /* 0x0000004c6b6c7220 */ /* 0x040fe20000410000 */
[----:B------:R-:W-:Y:S01]  /*2380*/  FFMA.FTZ R76, R14, R109, R82 ;  /* 0x0000006d0e4c7223 */ /* 0x000fe20000010052 */
[----:B------:R-:W-:Y:S01]  /*2390*/  FADD.FTZ R116, R10, -R77 ;  /* 0x8000004d0a747221 */ /* 0x000fe20000010000 */
[----:B------:R-:W-:Y:S01]  /*23a0*/  FMUL.FTZ R112, R107, R112 ;  /* 0x000000706b707220 */ /* 0x000fe20000410000 */
[----:B------:R0:W1:Y:S01]  /*23b0*/  F2F.BF16.F32 R80, R108 ;  /* 0x0000006c00507304 */ /* 0x0000620000202000 */
[----:B------:R-:W-:Y:S01]  /*23c0*/  FADD.FTZ R76, R11, -R76 ;  /* 0x8000004c0b4c7221 */ /* 0x000fe20000010000 */
[----:B------:R-:W-:Y:S01]  /*23d0*/  FMUL.FTZ R116, R107, R116 ;  /* 0x000000746b747220 */ /* 0x000fe20000410000 */
[----:B------:R-:W-:-:S02]  /*23e0*/  LOP3.LUT P1, RZ, R6, 0xff0000, RZ, 0xc0, !PT ;  /* 0x00ff000006ff7812 */ /* 0x000fc4000782c0ff */
[----:B------:R-:W-:Y:S02]  /*23f0*/  FMUL.FTZ R110, R107, R76 ;  /* 0x0000004c6b6e7220 */ /* 0x000fe40000410000 */
[----:B------:R-:W3:Y:S01]  /*2400*/  LDC.64 R76, c[0x0][0x478] ;  /* 0x00011e00ff4c7b82 */ /* 0x000ee20000000a00 */
[----:B------:R-:W-:Y:S01]  /*2410*/  F2F.BF16.F32 R114, R112 ;  /* 0x0000007000727304 */ /* 0x000fe20000202000 */
[----:B0-----:R-:W-:-:S04]  /*2420*/  FMUL.FTZ R108, R108, R83 ;  /* 0x000000536c6c7220 */ /* 0x001fc80000410000 */
[----:B------:R-:W-:Y:S01]  /*2430*/  FMUL.FTZ R108, R108, UR13 ;  /* 0x0000000d6c6c7c20 */ /* 0x000fe20008410000 */
[----:B-1----:R-:W-:Y:S02]  /*2440*/  IMAD.WIDE.U32 R80, R80, 0x10000, RZ ;  /* 0x0001000050507825 */ /* 0x002fe400078e00ff */
[----:B------:R0:W1:Y:S08]  /*2450*/  F2F.BF16.F32 R111, R110 ;  /* 0x0000006e006f7304 */ /* 0x0000700000202000 */
[----:B------:R4:W5:Y:S01]  /*2460*/  F2F.BF16.F32 R113, R116 ;  /* 0x0000007400717304 */ /* 0x0009620000202000 */
[----:B0-----:R-:W-:-:S04]  /*2470*/  FMUL.FTZ R110, R110, R83 ;  /* 0x000000536e6e7220 */ /* 0x001fc80000410000 */
[----:B------:R-:W-:Y:S01]  /*2480*/  FMUL.FTZ R110, R110, UR13 ;  /* 0x0000000d6e6e7c20 */ /* 0x000fe20008410000 */
[----:B-1----:R-:W-:Y:S01]  /*2490*/  SHF.L.U32 R111, R111, 0x10, RZ ;  /* 0x000000106f6f7819 */ /* 0x002fe200000006ff */
[----:B---3--:R-:W-:-:S04]  /*24a0*/  IMAD.WIDE.U32 R76, R105, 0x8, R76 ;  /* 0x00000008694c7825 */ /* 0x008fc800078e004c */
[----:B----4-:R-:W-:Y:S01]  /*24b0*/  FMUL.FTZ R116, R116, R83 ;  /* 0x0000005374747220 */ /* 0x010fe20000410000 */
[----:B------:R-:W-:Y:S01]  /*24c0*/  LOP3.LUT R81, R81, R111, R114, 0xfe, !PT ;  /* 0x0000006f51517212 */ /* 0x000fe200078efe72 */
[----:B------:R-:W-:Y:S02]  /*24d0*/  FMUL.FTZ R114, R53, R108 ;  /* 0x0000006c35727220 */ /* 0x000fe40000410000 */
[----:B------:R-:W-:Y:S01]  /*24e0*/  FMUL.FTZ R115, R116, UR13 ;  /* 0x0000000d74737c20 */ /* 0x000fe20008410000 */
[----:B------:R-:W-:Y:S02]  /*24f0*/  MOV R111, RZ ;  /* 0x000000ff006f7202 */ /* 0x000fe40000000f00 */
[----:B-----5:R-:W-:Y:S01]  /*2500*/  LOP3.LUT R80, R80, R113, RZ, 0xfc, !PT ;  /* 0x0000007150507212 */ /* 0x020fe200078efcff */
[----:B------:R-:W-:Y:S01]  /*2510*/  FMUL.FTZ R113, R112, R83 ;  /* 0x0000005370717220 */ /* 0x000fe20000410000 */
[----:B------:R-:W-:-:S03]  /*2520*/  FSEL R114, R114, RZ, P5 ;  /* 0x000000ff72727208 */ /* 0x000fc60002800000 */
[----:B------:R0:W-:Y:S01]  /*2530*/  STG.E.64 desc[UR8][R76.64], R80 ;  /* 0x000000504c007986 */ /* 0x0001e2000c101b08 */
[----:B------:R-:W-:Y:S01]  /*2540*/  FMUL.FTZ R113, R113, UR13 ;  /* 0x0000000d71717c20 */ /* 0x000fe20008410000 */
[----:B0-----:R-:W-:-:S03]  /*2550*/  FMUL.FTZ R77, R52, R115 ;  /* 0x00000073344d7220 */ /* 0x001fc60000410000 */
[----:B------:R-:W-:Y:S01]  /*2560*/  FMUL.FTZ R80, R54, R113 ;  /* 0x0000007136507220 */ /* 0x000fe20000410000 */
[----:B------:R0:W1:Y:S01]  /*2570*/  F2F.BF16.F32 R81, R114 ;  /* 0x0000007200517304 */ /* 0x0000620000202000 */
[----:B--2---:R-:W-:Y:S02]  /*2580*/  @P6 MOV R112, R78 ;  /* 0x0000004e00706202 */ /* 0x004fe40000000f00 */
[----:B------:R-:W-:Y:S01]  /*2590*/  @P5 SHF.R.U64 R118, R78, 0x10, R79 ;  /* 0x000000104e765819 */ /* 0x000fe2000000124f */
[----:B------:R-:W-:Y:S01]  /*25a0*/  HFMA2 R78, -RZ, RZ, 0, 0 ;  /* 0x00000000ff4e7431 */ /* 0x000fe200000001ff */
[----:B------:R-:W-:Y:S02]  /*25b0*/  @P6 SHF.L.U32 R76, R112, 0x10, RZ ;  /* 0x00000010704c6819 */ /* 0x000fe400000006ff */
[----:B------:R-:W-:Y:S02]  /*25c0*/  FSEL R112, R77, RZ, P6 ;  /* 0x000000ff4d707208 */ /* 0x000fe40003000000 */
[----:B0-----:R-:W-:Y:S01]  /*25d0*/  @P1 MOV R114, R79 ;  /* 0x0000004f00721202 */ /* 0x001fe20000000f00 */
[----:B------:R-:W-:Y:S01]  /*25e0*/  @P6 FMUL.FTZ R111, R115, R76 ;  /* 0x0000004c736f6220 */ /* 0x000fe20000410000 */
[----:B------:R-:W-:Y:S01]  /*25f0*/  FMUL.FTZ R76, R55, R110 ;  /* 0x0000006e374c7220 */ /* 0x000fe20000410000 */
[----:B------:R-:W-:Y:S01]  /*2600*/  ISETP.GE.U32.AND P6, PT, R6, 0x1000000, PT ;  /* 0x010000000600780c */ /* 0x000fe20003fc6070 */
[----:B------:R0:W2:Y:S01]  /*2610*/  F2F.BF16.F32 R119, R112 ;  /* 0x0000007000777304 */ /* 0x0000a20000202000 */
[----:B------:R-:W-:Y:S01]  /*2620*/  FSEL R115, R80, RZ, P1 ;  /* 0x000000ff50737208 */ /* 0x000fe20000800000 */
[----:B-1----:R-:W-:Y:S01]  /*2630*/  IMAD.WIDE.U32 R80, R81, 0x10000, RZ ;  /* 0x0001000051507825 */ /* 0x002fe200078e00ff */
[----:B------:R-:W-:-:S03]  /*2640*/  FSEL R116, R76, RZ, P6 ;  /* 0x000000ff4c747208 */ /* 0x000fc60003000000 */
[----:B------:R-:W-:Y:S01]  /*2650*/  FADD.FTZ R24, R24, R111 ;  /* 0x0000006f18187221 */ /* 0x000fe20000010000 */
[----:B------:R-:W1:Y:S01]  /*2660*/  LDC.64 R76, c[0x0][0x468] ;  /* 0x00011a00ff4c7b82 */ /* 0x000e620000000a00 */
[----:B------:R-:W-:Y:S01]  /*2670*/  @P1 SHF.L.U32 R114, R114, 0x10, RZ ;  /* 0x0000001072721819 */ /* 0x000fe200000006ff */
[----:B------:R-:W-:Y:S01]  /*2680*/  F2F.BF16.F32 R115, R115 ;  /* 0x0000007300737304 */ /* 0x000fe20000202000 */
[----:B0-----:R-:W-:Y:S01]  /*2690*/  HFMA2 R112, -RZ, RZ, 0, 0 ;  /* 0x00000000ff707431 */ /* 0x001fe200000001ff */
[----:B--2---:R-:W-:-:S06]  /*26a0*/  LOP3.LUT R80, R80, R119, RZ, 0xfc, !PT ;  /* 0x0000007750507212 */ /* 0x004fcc00078efcff */
[----:B------:R-:W0:Y:S01]  /*26b0*/  F2F.BF16.F32 R116, R116 ;  /* 0x0000007400747304 */ /* 0x000e220000202000 */
[C---:B-1----:R-:W-:Y:S01]  /*26c0*/  IMAD.WIDE.U32 R76, R105.reuse, 0x8, R76 ;  /* 0x00000008694c7825 */ /* 0x042fe200078e004c */
[----:B------:R-:W-:Y:S02]  /*26d0*/  IADD3 R105, PT, PT, R105, 0x80, RZ ;  /* 0x0000008069697810 */ /* 0x000fe40007ffe0ff */
[----:B0-----:R-:W-:-:S04]  /*26e0*/  SHF.L.U32 R117, R116, 0x10, RZ ;  /* 0x0000001074757819 */ /* 0x001fc800000006ff */
[----:B------:R-:W-:Y:S02]  /*26f0*/  LOP3.LUT R81, R81, R117, R115, 0xfe, !PT ;  /* 0x0000007551517212 */ /* 0x000fe400078efe73 */
[----:B------:R-:W-:Y:S02]  /*2700*/  @P6 SHF.R.U32.HI R117, RZ, 0x10, R79 ;  /* 0x00000010ff756819 */ /* 0x000fe4000001164f */
[----:B------:R-:W-:Y:S01]  /*2710*/  @P5 SHF.L.U32 R79, R118, 0x10, RZ ;  /* 0x00000010764f5819 */ /* 0x000fe200000006ff */
[----:B------:R0:W-:Y:S01]  /*2720*/  STG.E.64 desc[UR8][R76.64], R80 ;  /* 0x000000504c007986 */ /* 0x0001e2000c101b08 */
[----:B------:R-:W-:Y:S02]  /*2730*/  @P6 SHF.L.U32 R117, R117, 0x10, RZ ;  /* 0x0000001075756819 */ /* 0x000fe400000006ff */
[----:B------:R-:W-:Y:S01]  /*2740*/  MOV R115, RZ ;  /* 0x000000ff00737202 */ /* 0x000fe20000000f00 */
[----:B------:R-:W-:Y:S01]  /*2750*/  @P5 FMUL.FTZ R78, R108, R79 ;  /* 0x0000004f6c4e5220 */ /* 0x000fe20000410000 */
[----:B------:R-:W-:Y:S01]  /*2760*/  @P1 FMUL.FTZ R115, R113, R114 ;  /* 0x0000007271731220 */ /* 0x000fe20000410000 */
[----:B------:R-:W-:-:S02]  /*2770*/  @P6 FMUL.FTZ R112, R110, R117 ;  /* 0x000000756e706220 */ /* 0x000fc40000410000 */
[----:B------:R-:W-:Y:S01]  /*2780*/  FADD.FTZ R25, R25, R78 ;  /* 0x0000004e19197221 */ /* 0x000fe20000010000 */
[----:B------:R-:W-:Y:S01]  /*2790*/  FADD.FTZ R26, R26, R115 ;  /* 0x000000731a1a7221 */ /* 0x000fe20000010000 */
[----:B------:R-:W-:-:S07]  /*27a0*/  FADD.FTZ R27, R27, R112 ;  /* 0x000000701b1b7221 */ /* 0x000fce0000010000 */
.L_x_1718:
[----:B------:R-:W-:Y:S05]  /*27b0*/  BSYNC.RECONVERGENT B1 ;  /* 0x0000000000017941 */ /* 0x000fea0003800200 */
.L_x_1717:
        /* <DEDUP_REMOVED lines=80> */
.L_x_1720:
[----:B------:R-:W-:Y:S05]  /*2cc0*/  BSYNC.RECONVERGENT B1 ;  /* 0x0000000000017941 */ /* 0x000fea0003800200 */
.L_x_1719:
[----:B------:R-:W-:Y:S05]  /*2cd0*/  @!P3 BRA `(.L_x_1716) ;  /* 0x000000240004b947 */ /* 0x000fea0003800000 */
[----:B01----:R-:W0:Y:S02]  /*2ce0*/  LDC.64 R76, c[0x0][0x390] ;  /* 0x0000e400ff4c7b82 */ /* 0x003e240000000a00 */
[----:B0-----:R-:W-:-:S06]  /*2cf0*/  IMAD.WIDE.U32 R76, R105, 0x8, R76 ;  /* 0x00000008694c7825 */ /* 0x001fcc00078e004c */
[----:B------:R-:W2:Y:S01]  /*2d00*/  LDG.E.64 R76, desc[UR8][R76.64] ;  /* 0x000000084c4c7981 */ /* 0x000ea2000c1e1b00 */
[-CC-:B------:R-:W-:Y:S01]  /*2d10*/  FFMA.FTZ R79, R93, R109.reuse, R82.reuse ;  /* 0x0000006d5d4f7223 */ /* 0x180fe20000010052 */
[-CC-:B------:R-:W-:Y:S01]  /*2d20*/  FFMA.FTZ R80, R92, R109.reuse, R82.reuse ;  /* 0x0000006d5c507223 */ /* 0x180fe20000010052 */
[----:B------:R-:W-:Y:S02]  /*2d30*/  LOP3.LUT P6, RZ, R91, 0xff, RZ, 0xc0, !PT ;  /* 0x000000ff5bff7812 */ /* 0x000fe400078cc0ff */
[----:B------:R-:W-:Y:S01]  /*2d40*/  FADD.FTZ R78, R100, -R79 ;  /* 0x8000004f644e7221 */ /* 0x000fe20000010000 */
[-CC-:B------:R-:W-:Y:S01]  /*2d50*/  FFMA.FTZ R79, R103, R109.reuse, R82.reuse ;  /* 0x0000006d674f7223 */ /* 0x180fe20000010052 */
[----:B------:R-:W-:Y:S01]  /*2d60*/  FFMA.FTZ R109, R106, R109, R82 ;  /* 0x0000006d6a6d7223 */ /* 0x000fe20000010052 */
[----:B------:R-:W-:Y:S01]  /*2d70*/  FADD.FTZ R80, R101, -R80 ;  /* 0x8000005065507221 */ /* 0x000fe20000010000 */
[----:B------:R-:W-:Y:S01]  /*2d80*/  FMUL.FTZ R78, R107, R78 ;  /* 0x0000004e6b4e7220 */ /* 0x000fe20000410000 */
[----:B------:R-:W-:Y:S01]  /*2d90*/  LOP3.LUT P5, RZ, R91, 0xff00, RZ, 0xc0, !PT ;  /* 0x0000ff005bff7812 */ /* 0x000fe200078ac0ff */
[----:B------:R-:W-:Y:S01]  /*2da0*/  FADD.FTZ R110, R104, -R109 ;  /* 0x8000006d686e7221 */ /* 0x000fe20000010000 */
[C---:B------:R-:W-:Y:S01]  /*2db0*/  FMUL.FTZ R108, R107.reuse, R80 ;  /* 0x000000506b6c7220 */ /* 0x040fe20000410000 */
[----:B------:R-:W-:Y:S01]  /*2dc0*/  FADD.FTZ R80, R102, -R79 ;  /* 0x8000004f66507221 */ /* 0x000fe20000010000 */
[----:B------:R-:W-:Y:S01]  /*2dd0*/  F2F.BF16.F32 R113, R78 ;  /* 0x0000004e00717304 */ /* 0x000fe20000202000 */
[C---:B------:R-:W-:Y:S01]  /*2de0*/  FMUL.FTZ R116, R107.reuse, R110 ;  /* 0x0000006e6b747220 */ /* 0x040fe20000410000 */
[-C--:B------:R-:W-:Y:S01]  /*2df0*/  FMUL.FTZ R110, R108, R83.reuse ;  /* 0x000000536c6e7220 */ /* 0x080fe20000410000 */
[----:B------:R-:W-:Y:S01]  /*2e00*/  FMUL.FTZ R112, R107, R80 ;  /* 0x000000506b707220 */ /* 0x000fe20000410000 */
[-C--:B------:R-:W-:Y:S01]  /*2e10*/  FMUL.FTZ R80, R78, R83.reuse ;  /* 0x000000534e507220 */ /* 0x080fe20000410000 */
[----:B------:R-:W-:Y:S01]  /*2e20*/  MOV R107, RZ ;  /* 0x000000ff006b7202 */ /* 0x000fe20000000f00 */
[----:B------:R-:W-:Y:S01]  /*2e30*/  FMUL.FTZ R110, R110, UR13 ;  /* 0x0000000d6e6e7c20 */ /* 0x000fe20008410000 */
[----:B------:R-:W-:Y:S01]  /*2e40*/  FMUL.FTZ R111, R112, R83 ;  /* 0x00000053706f7220 */ /* 0x000fe20000410000 */
[----:B------:R0:W-:Y:S01]  /*2e50*/  F2F.BF16.F32 R82, R108 ;  /* 0x0000006c00527304 */ /* 0x0001e20000202000 */
[----:B------:R-:W-:Y:S01]  /*2e60*/  FMUL.FTZ R81, R80, UR13 ;  /* 0x0000000d50517c20 */ /* 0x000fe20008410000 */
[----:B------:R-:W-:Y:S01]  /*2e70*/  FMUL.FTZ R79, R61, R110 ;  /* 0x0000006e3d4f7220 */ /* 0x000fe20000410000 */
[----:B------:R-:W-:Y:S01]  /*2e80*/  FMUL.FTZ R111, R111, UR13 ;  /* 0x0000000d6f6f7c20 */ /* 0x000fe20008410000 */
[----:B------:R-:W-:-:S03]  /*2e90*/  LOP3.LUT P1, RZ, R91, 0xff0000, RZ, 0xc0, !PT ;  /* 0x00ff00005bff7812 */ /* 0x000fc6000782c0ff */
[----:B------:R-:W-:Y:S01]  /*2ea0*/  FSEL R114, R79, RZ, P5 ;  /* 0x000000ff4f727208 */ /* 0x000fe20002800000 */
[----:B------:R1:W-:Y:S01]  /*2eb0*/  F2F.BF16.F32 R109, R112 ;  /* 0x00000070006d7304 */ /* 0x0003e20000202000 */
[----:B0-----:R-:W-:Y:S01]  /*2ec0*/  FMUL.FTZ R108, R116, R83 ;  /* 0x00000053746c7220 */ /* 0x001fe20000410000 */
[----:B------:R-:W-:Y:S01]  /*2ed0*/  FMUL.FTZ R79, R60, R81 ;  /* 0x000000513c4f7220 */ /* 0x000fe20000410000 */
[----:B------:R-:W-:-:S04]  /*2ee0*/  FMUL.FTZ R80, R62, R111 ;  /* 0x0000006f3e507220 */ /* 0x000fc80000410000 */
[----:B------:R-:W-:Y:S01]  /*2ef0*/  FSEL R117, R79, RZ, P6 ;  /* 0x000000ff4f757208 */ /* 0x000fe20003000000 */
[----:B------:R-:W0:Y:S01]  /*2f00*/  F2F.BF16.F32 R83, R116 ;  /* 0x0000007400537304 */ /* 0x000e220000202000 */
[----:B-1----:R-:W-:Y:S01]  /*2f10*/  FMUL.FTZ R112, R108, UR13 ;  /* 0x0000000d6c707c20 */ /* 0x002fe20008410000 */
[----:B------:R-:W-:-:S06]  /*2f20*/  FSEL R115, R80, RZ, P1 ;  /* 0x000000ff50737208 */ /* 0x000fcc0000800000 */
[----:B------:R-:W1:Y:S01]  /*2f30*/  F2F.BF16.F32 R114, R114 ;  /* 0x0000007200727304 */ /* 0x000e620000202000 */
[----:B0-----:R-:W-:-:S07]  /*2f40*/  SHF.L.U32 R108, R83, 0x10, RZ ;  /* 0x00000010536c7819 */ /* 0x001fce00000006ff */
[----:B------:R-:W-:Y:S01]  /*2f50*/  F2F.BF16.F32 R115, R115 ;  /* 0x0000007300737304 */ /* 0x000fe20000202000 */
[----:B------:R-:W-:-:S05]  /*2f60*/  IMAD.WIDE.U32 R82, R82, 0x10000, RZ ;  /* 0x0001000052527825 */ /* 0x000fca00078e00ff */
[----:B------:R-:W-:Y:S02]  /*2f70*/  LOP3.LUT R109, R83, R108, R109, 0xfe, !PT ;  /* 0x0000006c536d7212 */ /* 0x000fe400078efe6d */
[----:B------:R-:W0:Y:S01]  /*2f80*/  F2F.BF16.F32 R117, R117 ;  /* 0x0000007500757304 */ /* 0x000e220000202000 */
[----:B------:R-:W-:Y:S01]  /*2f90*/  LOP3.LUT R108, R82, R113, RZ, 0xfc, !PT ;  /* 0x00000071526c7212 */ /* 0x000fe200078efcff */
[----:B-1----:R-:W-:-:S03]  /*2fa0*/  IMAD.WIDE.U32 R82, R114, 0x10000, RZ ;  /* 0x0001000072527825 */ /* 0x002fc600078e00ff */
[----:B0-----:R-:W-:Y:S02]  /*2fb0*/  LOP3.LUT R82, R82, R117, RZ, 0xfc, !PT ;  /* 0x0000007552527212 */ /* 0x001fe400078efcff */
[----:B--2---:R-:W-:Y:S02]  /*2fc0*/  @P6 MOV R78, R76 ;  /* 0x0000004c004e6202 */ /* 0x004fe40000000f00 */
[----:B------:R-:W-:Y:S01]  /*2fd0*/  @P5 SHF.R.U64 R114, R76, 0x10, R77 ;  /* 0x000000104c725819 */ /* 0x000fe2000000124d */
[----:B------:R-:W-:Y:S01]  /*2fe0*/  HFMA2 R76, -RZ, RZ, 0, 0 ;  /* 0x00000000ff4c7431 */ /* 0x000fe200000001ff */
[----:B------:R-:W-:-:S05]  /*2ff0*/  @P6 SHF.L.U32 R78, R78, 0x10, RZ ;  /* 0x000000104e4e6819 */ /* 0x000fca00000006ff */
[----:B------:R-:W-:Y:S01]  /*3000*/  @P6 FMUL.FTZ R107, R81, R78 ;  /* 0x0000004e516b6220 */ /* 0x000fe20000410000 */
[----:B------:R-:W-:Y:S01]  /*3010*/  FMUL.FTZ R78, R63, R112 ;  /* 0x000000703f4e7220 */ /* 0x000fe20000410000 */
[----:B------:R-:W-:Y:S01]  /*3020*/  ISETP.GE.U32.AND P6, PT, R91, 0x1000000, PT ;  /* 0x010000005b00780c */ /* 0x000fe20003fc6070 */
[----:B------:R-:W0:Y:S01]  /*3030*/  LDC.64 R80, c[0x0][0x478] ;  /* 0x00011e00ff507b82 */ /* 0x000e220000000a00 */
[----:B------:R-:W-:Y:S02]  /*3040*/  FADD.FTZ R16, R16, R107 ;  /* 0x0000006b10107221 */ /* 0x000fe40000010000 */
[----:B------:R-:W-:-:S05]  /*3050*/  FSEL R116, R78, RZ, P6 ;  /* 0x000000ff4e747208 */ /* 0x000fca0003000000 */
[----:B------:R-:W1:Y:S01]  /*3060*/  LDC.64 R78, c[0x0][0x468] ;  /* 0x00011a00ff4e7b82 */ /* 0x000e620000000a00 */
[----:B------:R-:W2:Y:S02]  /*3070*/  F2F.BF16.F32 R116, R116 ;  /* 0x0000007400747304 */ /* 0x000ea40000202000 */
[----:B--2---:R-:W-:Y:S01]  /*3080*/  SHF.L.U32 R113, R116, 0x10, RZ ;  /* 0x0000001074717819 */ /* 0x004fe200000006ff */
[----:B0-----:R-:W-:-:S04]  /*3090*/  IMAD.WIDE.U32 R80, R105, 0x8, R80 ;  /* 0x0000000869507825 */ /* 0x001fc800078e0050 */
[----:B------:R-:W-:Y:S01]  /*30a0*/  HFMA2 R116, -RZ, RZ, 0, 0 ;  /* 0x00000000ff747431 */ /* 0x000fe200000001ff */
[----:B------:R-:W-:Y:S01]  /*30b0*/  LOP3.LUT R83, R83, R113, R115, 0xfe, !PT ;  /* 0x0000007153537212 */ /* 0x000fe200078efe73 */
[----:B------:R3:W-:Y:S01]  /*30c0*/  STG.E.64 desc[UR8][R80.64], R108 ;  /* 0x0000006c50007986 */ /* 0x0007e2000c101b08 */
[----:B------:R-:W-:Y:S01]  /*30d0*/  @P1 MOV R113, R77 ;  /* 0x0000004d00711202 */ /* 0x000fe20000000f00 */
[----:B-1----:R-:W-:Y:S01]  /*30e0*/  IMAD.WIDE.U32 R78, R105, 0x8, R78 ;  /* 0x00000008694e7825 */ /* 0x002fe200078e004e */
[----:B------:R-:W-:Y:S02]  /*30f0*/  @P6 SHF.R.U32.HI R115, RZ, 0x10, R77 ;  /* 0x00000010ff736819 */ /* 0x000fe4000001164d */
[----:B------:R-:W-:Y:S02]  /*3100*/  @P5 SHF.L.U32 R77, R114, 0x10, RZ ;  /* 0x00000010724d5819 */ /* 0x000fe400000006ff */
[----:B------:R3:W-:Y:S01]  /*3110*/  STG.E.64 desc[UR8][R78.64], R82 ;  /* 0x000000524e007986 */ /* 0x0007e2000c101b08 */
[----:B------:R-:W-:-:S02]  /*3120*/  @P1 SHF.L.U32 R114, R113, 0x10, RZ ;  /* 0x0000001071721819 */ /* 0x000fc400000006ff */
[----:B------:R-:W-:Y:S01]  /*3130*/  @P6 SHF.L.U32 R113, R115, 0x10, RZ ;  /* 0x0000001073716819 */ /* 0x000fe200000006ff */
[----:B------:R-:W-:Y:S01]  /*3140*/  @P5 FMUL.FTZ R76, R110, R77 ;  /* 0x0000004d6e4c5220 */ /* 0x000fe20000410000 */
[----:B------:R-:W-:Y:S01]  /*3150*/  MOV R105, RZ ;  /* 0x000000ff00697202 */ /* 0x000fe20000000f00 */
[----:B------:R-:W-:Y:S02]  /*3160*/  @P1 FMUL.FTZ R105, R111, R114 ;  /* 0x000000726f691220 */ /* 0x000fe40000410000 */
[----:B------:R-:W-:Y:S01]  /*3170*/  @P6 FMUL.FTZ R116, R112, R113 ;  /* 0x0000007170746220 */ /* 0x000fe20000410000 */
[----:B------:R-:W-:Y:S01]  /*3180*/  FADD.FTZ R17, R17, R76 ;  /* 0x0000004c11117221 */ /* 0x000fe20000010000 */
[----:B------:R-:W-:Y:S02]  /*3190*/  FADD.FTZ R18, R18, R105 ;  /* 0x0000006912127221 */ /* 0x000fe40000010000 */
[----:B------:R-:W-:Y:S01]  /*31a0*/  FADD.FTZ R19, R19, R116 ;  /* 0x0000007413137221 */ /* 0x000fe20000010000 */
[----:B------:R-:W-:Y:S06]  /*31b0*/  BRA `(.L_x_1716) ;  /* 0x0000001c00cc7947 */ /* 0x000fec0003800000 */
.L_x_1710:
        /* <DEDUP_REMOVED lines=11> */
[-CC-:B------:R-:W-:Y:S01]  /*3270*/  FFMA.FTZ R108, R8, R109.reuse, R82.reuse ;  /* 0x0000006d086c7223 */ /* 0x180fe20000010052 */
[----:B------:R-:W-:Y:S01]  /*3280*/  SHF.R.U64 R80, R98, 0x10, R99 ;  /* 0x0000001062507819 */ /* 0x000fe20000001263 */
[--C-:B------:R-:W-:Y:S01]  /*3290*/  FFMA.FTZ R111, R7, R109, R82.reuse ;  /* 0x0000006d076f7223 */ /* 0x100fe20000010052 */
[----:B------:R-:W-:Y:S01]  /*32a0*/  MOV R77, R99 ;  /* 0x00000063004d7202 */ /* 0x000fe20000000f00 */
[----:B------:R-:W-:Y:S01]  /*32b0*/  FADD.FTZ R81, R10, -R81 ;  /* 0x800000510a517221 */ /* 0x000fe20000010000 */
[----:B------:R-:W-:Y:S01]  /*32c0*/  SHF.L.U32 R76, R76, 0x10, RZ ;  /* 0x000000104c4c7819 */ /* 0x000fe200000006ff */
[----:B------:R-:W-:Y:S01]  /*32d0*/  FFMA.FTZ R114, R14, R109, R82 ;  /* 0x0000006d0e727223 */ /* 0x000fe20000010052 */
[----:B------:R-:W-:Y:S01]  /*32e0*/  SHF.R.U32.HI R112, RZ, 0x10, R99 ;  /* 0x00000010ff707819 */ /* 0x000fe20000011663 */
[----:B------:R-:W-:Y:S01]  /*32f0*/  FADD.FTZ R110, R9, -R108 ;  /* 0x8000006c096e7221 */ /* 0x000fe20000010000 */
[----:B------:R-:W-:Y:S01]  /*3300*/  SHF.L.U32 R80, R80, 0x10, RZ ;  /* 0x0000001050507819 */ /* 0x000fe200000006ff */
[----:B------:R-:W-:Y:S01]  /*3310*/  FADD.FTZ R111, R12, -R111 ;  /* 0x8000006f0c6f7221 */ /* 0x000fe20000010000 */
[----:B------:R-:W-:Y:S01]  /*3320*/  SHF.L.U32 R108, R77, 0x10, RZ ;  /* 0x000000104d6c7819 */ /* 0x000fe200000006ff */
[----:B------:R-:W-:Y:S01]  /*3330*/  FFMA.FTZ R76, R107, R81, R76 ;  /* 0x000000516b4c7223 */ /* 0x000fe2000001004c */
[----:B------:R-:W-:Y:S01]  /*3340*/  SHF.L.U32 R112, R112, 0x10, RZ ;  /* 0x0000001070707819 */ /* 0x000fe200000006ff */
[----:B------:R-:W-:Y:S01]  /*3350*/  FADD.FTZ R77, R11, -R114 ;  /* 0x800000720b4d7221 */ /* 0x000fe20000010000 */
[C---:B------:R-:W-:Y:S01]  /*3360*/  FFMA.FTZ R80, R107.reuse, R110, R80 ;  /* 0x0000006e6b507223 */ /* 0x040fe20000010050 */
[C---:B------:R-:W-:Y:S01]  /*3370*/  FFMA.FTZ R110, R107.reuse, R111, R108 ;  /* 0x0000006f6b6e7223 */ /* 0x040fe2000001006c */
[----:B------:R-:W-:Y:S01]  /*3380*/  FMUL.FTZ R76, R76, R83 ;  /* 0x000000534c4c7220 */ /* 0x000fe20000410000 */
[----:B------:R-:W-:Y:S01]  /*3390*/  FFMA.FTZ R112, R107, R77, R112 ;  /* 0x0000004d6b707223 */ /* 0x000fe20000010070 */
[-C--:B------:R-:W-:Y:S01]  /*33a0*/  FMUL.FTZ R80, R80, R83.reuse ;  /* 0x0000005350507220 */ /* 0x080fe20000410000 */
[-C--:B------:R-:W-:Y:S01]  /*33b0*/  FMUL.FTZ R110, R110, R83.reuse ;  /* 0x000000536e6e7220 */ /* 0x080fe20000410000 */
[----:B------:R-:W-:Y:S01]  /*33c0*/  FMUL.FTZ R115, R76, UR13 ;  /* 0x0000000d4c737c20 */ /* 0x000fe20008410000 */
[----:B------:R-:W-:Y:S01]  /*33d0*/  FMUL.FTZ R112, R112, R83 ;  /* 0x0000005370707220 */ /* 0x000fe20000410000 */
[----:B------:R-:W-:Y:S01]  /*33e0*/  FMUL.FTZ R108, R80, UR13 ;  /* 0x0000000d506c7c20 */ /* 0x000fe20008410000 */
[----:B------:R-:W-:Y:S01]  /*33f0*/  FMUL.FTZ R113, R110, UR13 ;  /* 0x0000000d6e717c20 */ /* 0x000fe20008410000 */
[----:B------:R-:W-:-:S02]  /*3400*/  HFMA2 R111, -RZ, RZ, 0, 0 ;  /* 0x00000000ff6f7431 */ /* 0x000fc400000001ff */
[----:B------:R-:W-:Y:S01]  /*3410*/  FMUL.FTZ R110, R112, UR13 ;  /* 0x0000000d706e7c20 */ /* 0x000fe20008410000 */
[----:B------:R-:W-:Y:S01]  /*3420*/  FMUL.FTZ R80, R53, R108 ;  /* 0x0000006c35507220 */ /* 0x000fe20000410000 */
[----:B------:R-:W-:Y:S01]  /*3430*/  LOP3.LUT P5, RZ, R6, 0xff00, RZ, 0xc0, !PT ;  /* 0x0000ff0006ff7812 */ /* 0x000fe200078ac0ff */
[----:B------:R-:W-:Y:S01]  /*3440*/  FMUL.FTZ R81, R54, R113 ;  /* 0x0000007136517220 */ /* 0x000fe20000410000 */
[----:B------:R-:W-:Y:S02]  /*3450*/  LOP3.LUT P1, RZ, R6, 0xff0000, RZ, 0xc0, !PT ;  /* 0x00ff000006ff7812 */ /* 0x000fe4000782c0ff */
        /* <DEDUP_REMOVED lines=38> */
.L_x_1723:
[----:B------:R-:W-:Y:S05]  /*36c0*/  BSYNC.RECONVERGENT B1 ;  /* 0x0000000000017941 */ /* 0x000fea0003800200 */
.L_x_1722:
        /* <DEDUP_REMOVED lines=36> */
[C---:B------:R-:W-:Y:S01]  /*3910*/  LOP3.LUT P5, RZ, R13.reuse, 0xff00, RZ, 0xc0, !PT ;  /* 0x0000ff000dff7812 */ /* 0x040fe200078ac0ff */
        /* <DEDUP_REMOVED lines=40> */
.L_x_1725:
[----:B------:R-:W-:Y:S05]  /*3ba0*/  BSYNC.RECONVERGENT B1 ;  /* 0x0000000000017941 */ /* 0x000fea0003800200 */
.L_x_1724:
        /* <DEDUP_REMOVED lines=9> */
[-CC-:B------:R-:W-:Y:S01]  /*3c40*/  FFMA.FTZ R111, R103, R109.reuse, R82.reuse ;  /* 0x0000006d676f7223 */ /* 0x180fe20000010052 */
[----:B------:R-:W-:Y:S01]  /*3c50*/  SHF.L.U32 R78, R78, 0x10, RZ ;  /* 0x000000104e4e7819 */ /* 0x000fe200000006ff */
[----:B------:R-:W-:Y:S01]  /*3c60*/  FADD.FTZ R81, R100, -R81 ;  /* 0x8000005164517221 */ /* 0x000fe20000010000 */
[----:B------:R-:W-:Y:S01]  /*3c70*/  SHF.R.U32.HI R108, RZ, 0x10, R95 ;  /* 0x00000010ff6c7819 */ /* 0x000fe2000001165f */
[----:B------:R-:W-:Y:S01]  /*3c80*/  FFMA.FTZ R109, R106, R109, R82 ;  /* 0x0000006d6a6d7223 */ /* 0x000fe20000010052 */
[----:B------:R-:W-:Y:S01]  /*3c90*/  MOV R79, R95 ;  /* 0x0000005f004f7202 */ /* 0x000fe20000000f00 */
[----:B------:R-:W-:Y:S01]  /*3ca0*/  FADD.FTZ R110, R101, -R110 ;  /* 0x8000006e656e7221 */ /* 0x000fe20000010000 */
[----:B------:R-:W-:Y:S01]  /*3cb0*/  SHF.L.U32 R80, R80, 0x10, RZ ;  /* 0x0000001050507819 */ /* 0x000fe200000006ff */
[----:B------:R-:W-:Y:S01]  /*3cc0*/  FFMA.FTZ R78, R107, R81, R78 ;  /* 0x000000516b4e7223 */ /* 0x000fe2000001004e */
[----:B------:R-:W-:Y:S01]  /*3cd0*/  SHF.L.U32 R108, R108, 0x10, RZ ;  /* 0x000000106c6c7819 */ /* 0x000fe200000006ff */
[----:B------:R-:W-:Y:S01]  /*3ce0*/  FADD.FTZ R109, R104, -R109 ;  /* 0x8000006d686d7221 */ /* 0x000fe20000010000 */
[----:B------:R-:W-:Y:S01]  /*3cf0*/  SHF.L.U32 R82, R79, 0x10, RZ ;  /* 0x000000104f527819 */ /* 0x000fe200000006ff */
[----:B------:R-:W-:Y:S01]  /*3d00*/  FADD.FTZ R111, R102, -R111 ;  /* 0x8000006f666f7221 */ /* 0x000fe20000010000 */
[C---:B------:R-:W-:Y:S01]  /*3d10*/  FFMA.FTZ R80, R107.reuse, R110, R80 ;  /* 0x0000006e6b507223 */ /* 0x040fe20000010050 */
[----:B------:R-:W-:Y:S01]  /*3d20*/  FMUL.FTZ R78, R78, R83 ;  /* 0x000000534e4e7220 */ /* 0x000fe20000410000 */
[C---:B------:R-:W-:Y:S01]  /*3d30*/  FFMA.FTZ R108, R107.reuse, R109, R108 ;  /* 0x0000006d6b6c7223 */ /* 0x040fe2000001006c */
[----:B------:R-:W-:Y:S01]  /*3d40*/  FFMA.FTZ R82, R107, R111, R82 ;  /* 0x0000006f6b527223 */ /* 0x000fe20000010052 */
[-C--:B------:R-:W-:Y:S01]  /*3d50*/  FMUL.FTZ R80, R80, R83.reuse ;  /* 0x0000005350507220 */ /* 0x080fe20000410000 */
[----:B------:R-:W-:Y:S01]  /*3d60*/  FMUL.FTZ R109, R78, UR13 ;  /* 0x0000000d4e6d7c20 */ /* 0x000fe20008410000 */
[-C--:B------:R-:W-:Y:S01]  /*3d70*/  FMUL.FTZ R108, R108, R83.reuse ;  /* 0x000000536c6c7220 */ /* 0x080fe20000410000 */
[----:B------:R-:W-:Y:S01]  /*3d80*/  FMUL.FTZ R107, R82, R83 ;  /* 0x00000053526b7220 */ /* 0x000fe20000410000 */
[----:B------:R-:W-:Y:S01]  /*3d90*/  FMUL.FTZ R82, R80, UR13 ;  /* 0x0000000d50527c20 */ /* 0x000fe20008410000 */
[----:B------:R-:W-:-:S02]  /*3da0*/  HFMA2 R83, -RZ, RZ, 0, 0 ;  /* 0x00000000ff537431 */ /* 0x000fc400000001ff */
[----:B------:R-:W-:Y:S01]  /*3db0*/  FMUL.FTZ R108, R108, UR13 ;  /* 0x0000000d6c6c7c20 */ /* 0x000fe20008410000 */
[----:B------:R-:W-:Y:S01]  /*3dc0*/  LOP3.LUT P5, RZ, R91, 0xff00, RZ, 0xc0, !PT ;  /* 0x0000ff005bff7812 */ /* 0x000fe200078ac0ff */
[----:B------:R-:W-:Y:S01]  /*3dd0*/  FMUL.FTZ R80, R61, R82 ;  /* 0x000000523d507220 */ /* 0x000fe20000410000 */
[----:B------:R-:W-:Y:S01]  /*3de0*/  FMUL.FTZ R107, R107, UR13 ;  /* 0x0000000d6b6b7c20 */ /* 0x000fe20008410000 */
[----:B------:R-:W-:Y:S01]  /*3df0*/  LOP3.LUT P1, RZ, R91, 0xff0000, RZ, 0xc0, !PT ;  /* 0x00ff00005bff7812 */ /* 0x000fe2000782c0ff */
[----:B------:R-:W-:Y:S02]  /*3e00*/  HFMA2 R112, -RZ, RZ, 0, 0 ;  /* 0x00000000ff707431 */ /* 0x000fe400000001ff */
        /* <DEDUP_REMOVED lines=37> */
[----:B---3--:R-:W-:Y:S06]  /*4060*/  BRA `(.L_x_1716) ;  /* 0x0000001000207947 */ /* 0x008fec0003800000 */
.L_x_1721:
        /* <DEDUP_REMOVED lines=11> */
[-C--:B------:R-:W-:Y:S01]  /*4120*/  FFMA.FTZ R77, R7, R109.reuse, R82 ;  /* 0x0000006d074d7223 */ /* 0x080fe20000010052 */
[----:B------:R-:W-:Y:S01]  /*4130*/  FADD.FTZ R110, R11, -R110 ;  /* 0x8000006e0b6e7221 */ /* 0x000fe20000010000 */
[----:B------:R-:W-:Y:S01]  /*4140*/  LOP3.LUT P6, RZ, R6, 0xff, RZ, 0xc0, !PT ;  /* 0x000000ff06ff7812 */ /* 0x000fe200078cc0ff */
[C---:B------:R-:W-:Y:S01]  /*4150*/  FFMA.FTZ R108, R107.reuse, R76, R108 ;  /* 0x0000004c6b6c7223 */ /* 0x040fe2000001006c */
[----:B------:R-:W-:Y:S01]  /*4160*/  SHF.L.U32 R76, R80, 0x10, RZ ;  /* 0x00000010504c7819 */ /* 0x000fe200000006ff */
[----:B------:R-:W-:Y:S01]  /*4170*/  FADD.FTZ R112, R12, -R77 ;  /* 0x8000004d0c707221 */ /* 0x000fe20000010000 */
[----:B------:R-:W-:Y:S01]  /*4180*/  SHF.R.U32.HI R77, RZ, 0x10, R99 ;  /* 0x00000010ff4d7819 */ /* 0x000fe20000011663 */
[----:B------:R0:W1:Y:S01]  /*4190*/  F2F.BF16.F32 R80, R108 ;  /* 0x0000006c00507304 */ /* 0x0000620000202000 */
[----:B------:R-:W-:Y:S01]  /*41a0*/  LOP3.LUT P5, RZ, R6, 0xff00, RZ, 0xc0, !PT ;  /* 0x0000ff0006ff7812 */ /* 0x000fe200078ac0ff */
[----:B------:R-:W-:Y:S01]  /*41b0*/  FFMA.FTZ R112, R107, R112, R76 ;  /* 0x000000706b707223 */ /* 0x000fe2000001004c */
[----:B------:R-:W-:Y:S01]  /*41c0*/  SHF.L.U32 R116, R77, 0x10, RZ ;  /* 0x000000104d747819 */ /* 0x000fe200000006ff */
[----:B------:R-:W-:Y:S01]  /*41d0*/  FFMA.FTZ R77, R3, R109, R82 ;  /* 0x0000006d034d7223 */ /* 0x000fe20000010052 */
[----:B------:R-:W-:-:S02]  /*41e0*/  MOV R76, R98 ;  /* 0x00000062004c7202 */ /* 0x000fc40000000f00 */
[----:B------:R-:W-:Y:S01]  /*41f0*/  LOP3.LUT P1, RZ, R6, 0xff0000, RZ, 0xc0, !PT ;  /* 0x00ff000006ff7812 */ /* 0x000fe2000782c0ff */
[C---:B------:R-:W-:Y:S01]  /*4200*/  FFMA.FTZ R110, R107.reuse, R110, R116 ;  /* 0x0000006e6b6e7223 */ /* 0x040fe20000010074 */
[----:B------:R-:W-:Y:S01]  /*4210*/  FADD.FTZ R116, R10, -R77 ;  /* 0x8000004d0a747221 */ /* 0x000fe20000010000 */
[----:B------:R-:W-:Y:S01]  /*4220*/  SHF.L.U32 R118, R76, 0x10, RZ ;  /* 0x000000104c767819 */ /* 0x000fe200000006ff */
[----:B------:R-:W-:Y:S01]  /*4230*/  F2F.BF16.F32 R114, R112 ;  /* 0x0000007000727304 */ /* 0x000fe20000202000 */
[----:B------:R-:W3:Y:S01]  /*4240*/  LDC.64 R76, c[0x0][0x478] ;  /* 0x00011e00ff4c7b82 */ /* 0x000ee20000000a00 */
[----:B0-----:R-:W-:Y:S02]  /*4250*/  FMUL.FTZ R108, R108, R83 ;  /* 0x000000536c6c7220 */ /* 0x001fe40000410000 */
[----:B------:R-:W-:Y:S01]  /*4260*/  FFMA.FTZ R116, R107, R116, R118 ;  /* 0x000000746b747223 */ /* 0x000fe20000010076 */
[----:B-1----:R-:W-:-:S04]  /*4270*/  IMAD.WIDE.U32 R80, R80, 0x10000, RZ ;  /* 0x0001000050507825 */ /* 0x002fc800078e00ff */
[----:B------:R-:W-:Y:S01]  /*4280*/  FMUL.FTZ R108, R108, UR13 ;  /* 0x0000000d6c6c7c20 */ /* 0x000fe20008410000 */
[----:B------:R0:W1:Y:S08]  /*4290*/  F2F.BF16.F32 R111, R110 ;  /* 0x0000006e006f7304 */ /* 0x0000700000202000 */
[----:B------:R4:W5:Y:S01]  /*42a0*/  F2F.BF16.F32 R113, R116 ;  /* 0x0000007400717304 */ /* 0x0009620000202000 */
[----:B0-----:R-:W-:-:S04]  /*42b0*/  FMUL.FTZ R110, R110, R83 ;  /* 0x000000536e6e7220 */ /* 0x001fc80000410000 */
[----:B------:R-:W-:Y:S01]  /*42c0*/  FMUL.FTZ R110, R110, UR13 ;  /* 0x0000000d6e6e7c20 */ /* 0x000fe20008410000 */
[----:B-1----:R-:W-:Y:S01]  /*42d0*/  SHF.L.U32 R111, R111, 0x10, RZ ;  /* 0x000000106f6f7819 */ /* 0x002fe200000006ff */
[----:B----4-:R-:W-:Y:S01]  /*42e0*/  FMUL.FTZ R116, R116, R83 ;  /* 0x0000005374747220 */ /* 0x010fe20000410000 */
[----:B---3--:R-:W-:Y:S02]  /*42f0*/  IMAD.WIDE.U32 R76, R105, 0x8, R76 ;  /* 0x00000008694c7825 */ /* 0x008fe400078e004c */
[----:B------:R-:W-:Y:S02]  /*4300*/  LOP3.LUT R81, R81, R111, R114, 0xfe, !PT ;  /* 0x0000006f51517212 */ /* 0x000fe400078efe72 */
[----:B------:R-:W-:Y:S02]  /*4310*/  HFMA2 R111, -RZ, RZ, 0, 0 ;  /* 0x00000000ff6f7431 */ /* 0x000fe400000001ff */
[----:B------:R-:W-:Y:S01]  /*4320*/  FMUL.FTZ R115, R116, UR13 ;  /* 0x0000000d74737c20 */ /* 0x000fe20008410000 */
[----:B------:R-:W-:Y:S01]  /*4330*/  FMUL.FTZ R114, R53, R108 ;  /* 0x0000006c35727220 */ /* 0x000fe20000410000 */
[----:B-----5:R-:W-:Y:S01]  /*4340*/  LOP3.LUT R80, R80, R113, RZ, 0xfc, !PT ;  /* 0x0000007150507212 */ /* 0x020fe200078efcff */
[----:B------:R-:W-:-:S03]  /*4350*/  FMUL.FTZ R113, R112, R83 ;  /* 0x0000005370717220 */ /* 0x000fc60000410000 */
[----:B------:R-:W-:Y:S01]  /*4360*/  FSEL R114, R114, RZ, P5 ;  /* 0x000000ff72727208 */ /* 0x000fe20002800000 */
        /* <DEDUP_REMOVED lines=40> */
.L_x_1727:
[----:B------:R-:W-:Y:S05]  /*45f0*/  BSYNC.RECONVERGENT B1 ;  /* 0x0000000000017941 */ /* 0x000fea0003800200 */
.L_x_1726:
        /* <DEDUP_REMOVED lines=8> */
[-CC-:B------:R-:W-:Y:S01]  /*4680*/  FFMA.FTZ R110, R90, R109.reuse, R82.reuse ;  /* 0x0000006d5a6e7223 */ /* 0x180fe20000010052 */
[----:B------:R-:W-:Y:S01]  /*4690*/  SHF.L.U32 R108, R79, 0x10, RZ ;  /* 0x000000104f6c7819 */ /* 0x000fe200000006ff */
[-C--:B------:R-:W-:Y:S01]  /*46a0*/  FFMA.FTZ R79, R85, R109.reuse, R82 ;  /* 0x0000006d554f7223 */ /* 0x080fe20000010052 */
[----:B------:R-:W-:Y:S01]  /*46b0*/  SHF.L.U32 R80, R80, 0x10, RZ ;  /* 0x0000001050507819 */ /* 0x000fe200000006ff */
[----:B------:R-:W-:Y:S01]  /*46c0*/  FADD.FTZ R78, R87, -R78 ;  /* 0x8000004e574e7221 */ /* 0x000fe20000010000 */
[----:B------:R-:W-:Y:S01]  /*46d0*/  FADD.FTZ R110, R89, -R110 ;  /* 0x8000006e596e7221 */ /* 0x000fe20000010000 */
[----:B------:R-:W-:Y:S01]  /*46e0*/  FADD.FTZ R112, R88, -R79 ;  /* 0x8000004f58707221 */ /* 0x000fe20000010000 */
[----:B------:R-:W-:Y:S01]  /*46f0*/  SHF.R.U32.HI R79, RZ, 0x10, R97 ;  /* 0x00000010ff4f7819 */ /* 0x000fe20000011661 */
[----:B------:R-:W-:Y:S01]  /*4700*/  FFMA.FTZ R108, R107, R78, R108 ;  /* 0x0000004e6b6c7223 */ /* 0x000fe2000001006c */
[----:B------:R-:W-:Y:S01]  /*4710*/  LOP3.LUT P6, RZ, R13, 0xff, RZ, 0xc0, !PT ;  /* 0x000000ff0dff7812 */ /* 0x000fe200078cc0ff */
[----:B------:R-:W-:Y:S01]  /*4720*/  FFMA.FTZ R112, R107, R112, R80 ;  /* 0x000000706b707223 */ /* 0x000fe20000010050 */
[----:B------:R-:W-:Y:S01]  /*4730*/  MOV R80, R96 ;  /* 0x0000006000507202 */ /* 0x000fe20000000f00 */
[----:B------:R0:W1:Y:S01]  /*4740*/  F2F.BF16.F32 R78, R108 ;  /* 0x0000006c004e7304 */ /* 0x0000620000202000 */
[----:B------:R-:W-:Y:S01]  /*4750*/  SHF.L.U32 R116, R79, 0x10, RZ ;  /* 0x000000104f747819 */ /* 0x000fe200000006ff */
[----:B------:R-:W-:Y:S01]  /*4760*/  FFMA.FTZ R79, R15, R109, R82 ;  /* 0x0000006d0f4f7223 */ /* 0x000fe20000010052 */
[----:B------:R-:W-:-:S02]  /*4770*/  SHF.L.U32 R118, R80, 0x10, RZ ;  /* 0x0000001050767819 */ /* 0x000fc400000006ff */
[----:B------:R-:W3:Y:S01]  /*4780*/  LDC.64 R80, c[0x0][0x478] ;  /* 0x00011e00ff507b82 */ /* 0x000ee20000000a00 */
[----:B------:R-:W-:Y:S01]  /*4790*/  FFMA.FTZ R110, R107, R110, R116 ;  /* 0x0000006e6b6e7223 */ /* 0x000fe20000010074 */
[----:B------:R-:W-:Y:S01]  /*47a0*/  FADD.FTZ R116, R86, -R79 ;  /* 0x8000004f56747221 */ /* 0x000fe20000010000 */
[----:B------:R-:W-:Y:S01]  /*47b0*/  F2F.BF16.F32 R114, R112 ;  /* 0x0000007000727304 */ /* 0x000fe20000202000 */
[-C--:B0-----:R-:W-:Y:S01]  /*47c0*/  FMUL.FTZ R108, R108, R83.reuse ;  /* 0x000000536c6c7220 */ /* 0x081fe20000410000 */
[----:B------:R-:W-:Y:S01]  /*47d0*/  LOP3.LUT P5, RZ, R13, 0xff00, RZ, 0xc0, !PT ;  /* 0x0000ff000dff7812 */ /* 0x000fe200078ac0ff */
[----:B------:R-:W-:Y:S01]  /*47e0*/  FFMA.FTZ R116, R107, R116, R118 ;  /* 0x000000746b747223 */ /* 0x000fe20000010076 */
[----:B------:R-:W-:Y:S01]  /*47f0*/  LOP3.LUT P1, RZ, R13, 0xff0000, RZ, 0xc0, !PT ;  /* 0x00ff00000dff7812 */ /* 0x000fe2000782c0ff */
[----:B------:R-:W-:Y:S01]  /*4800*/  FMUL.FTZ R108, R108, UR13 ;  /* 0x0000000d6c6c7c20 */ /* 0x000fe20008410000 */
[----:B-1----:R-:W-:Y:S02]  /*4810*/  IMAD.WIDE.U32 R78, R78, 0x10000, RZ ;  /* 0x000100004e4e7825 */ /* 0x002fe400078e00ff */
[----:B------:R0:W1:Y:S08]  /*4820*/  F2F.BF16.F32 R111, R110 ;  /* 0x0000006e006f7304 */ /* 0x0000700000202000 */
[----:B------:R4:W5:Y:S01]  /*4830*/  F2F.BF16.F32 R113, R116 ;  /* 0x0000007400717304 */ /* 0x0009620000202000 */
[----:B0-----:R-:W-:Y:S01]  /*4840*/  FMUL.FTZ R110, R110, R83 ;  /* 0x000000536e6e7220 */ /* 0x001fe20000410000 */
[----:B---3--:R-:W-:-:S04]  /*4850*/  IMAD.WIDE.U32 R80, R105, 0x8, R80 ;  /* 0x0000000869507825 */ /* 0x008fc800078e0050 */
[----:B------:R-:W-:Y:S01]  /*4860*/  FMUL.FTZ R110, R110, UR13 ;  /* 0x0000000d6e6e7c20 */ /* 0x000fe20008410000 */
[----:B-1----:R-:W-:Y:S01]  /*4870*/  SHF.L.U32 R111, R111, 0x10, RZ ;  /* 0x000000106f6f7819 */ /* 0x002fe200000006ff */
[----:B----4-:R-:W-:-:S03]  /*4880*/  FMUL.FTZ R116, R116, R83 ;  /* 0x0000005374747220 */ /* 0x010fc60000410000 */
[----:B------:R-:W-:Y:S01]  /*4890*/  LOP3.LUT R79, R79, R111, R114, 0xfe, !PT ;  /* 0x0000006f4f4f7212 */ /* 0x000fe200078efe72 */
[----:B------:R-:W-:Y:S02]  /*48a0*/  HFMA2 R111, -RZ, RZ, 0, 0 ;  /* 0x00000000ff6f7431 */ /* 0x000fe400000001ff */
[----:B------:R-:W-:Y:S01]  /*48b0*/  FMUL.FTZ R115, R116, UR13 ;  /* 0x0000000d74737c20 */ /* 0x000fe20008410000 */
[----:B------:R-:W-:Y:S01]  /*48c0*/  FMUL.FTZ R114, R69, R108 ;  /* 0x0000006c45727220 */ /* 0x000fe20000410000 */
[----:B-----5:R-:W-:Y:S01]  /*48d0*/  LOP3.LUT R78, R78, R113, RZ, 0xfc, !PT ;  /* 0x000000714e4e7212 */ /* 0x020fe200078efcff */
[----:B------:R-:W-:-:S03]  /*48e0*/  FMUL.FTZ R113, R112, R83 ;  /* 0x0000005370717220 */ /* 0x000fc60000410000 */
[----:B------:R-:W-:Y:S01]  /*48f0*/  FSEL R114, R114, RZ, P5 ;  /* 0x000000ff72727208 */ /* 0x000fe20002800000 */
[----:B------:R0:W-:Y:S01]  /*4900*/  STG.E.64 desc[UR8][R80.64], R78 ;  /* 0x0000004e50007986 */ /* 0x0001e2000c101b08 */
[----:B------:R-:W-:-:S04]  /*4910*/  FMUL.FTZ R113, R113, UR13 ;  /* 0x0000000d71717c20 */ /* 0x000fc80008410000 */
[----:B------:R-:W1:Y:S01]  /*4920*/  F2F.BF16.F32 R114, R114 ;  /* 0x0000007200727304 */ /* 0x000e620000202000 */
[----:B0-----:R-:W-:Y:S01]  /*4930*/  FMUL.FTZ R79, R68, R115 ;  /* 0x00000073444f7220 */ /* 0x001fe20000410000 */
[----:B------:R-:W-:Y:S01]  /*4940*/  FMUL.FTZ R80, R70, R113 ;  /* 0x0000007146507220 */ /* 0x000fe20000410000 */
[----:B--2---:R-:W-:Y:S02]  /*4950*/  @P6 MOV R112, R76 ;  /* 0x0000004c00706202 */ /* 0x004fe40000000f00 */
[----:B------:R-:W-:Y:S01]  /*4960*/  @P5 SHF.R.U64 R118, R76, 0x10, R77 ;  /* 0x000000104c765819 */ /* 0x000fe2000000124d */
[----:B------:R-:W-:Y:S01]  /*4970*/  HFMA2 R76, -RZ, RZ, 0, 0 ;  /* 0x00000000ff4c7431 */ /* 0x000fe200000001ff */
[----:B------:R-:W-:Y:S02]  /*4980*/  @P6 SHF.L.U32 R78, R112, 0x10, RZ ;  /* 0x00000010704e6819 */ /* 0x000fe400000006ff */
[----:B------:R-:W-:-:S03]  /*4990*/  FSEL R112, R79, RZ, P6 ;  /* 0x000000ff4f707208 */ /* 0x000fc60003000000 */
[----:B------:R-:W-:Y:S01]  /*49a0*/  @P6 FMUL.FTZ R111, R115, R78 ;  /* 0x0000004e736f6220 */ /* 0x000fe20000410000 */
[----:B------:R-:W-:Y:S01]  /*49b0*/  FMUL.FTZ R78, R71, R110 ;  /* 0x0000006e474e7220 */ /* 0x000fe20000410000 */
[----:B------:R-:W-:Y:S01]  /*49c0*/  ISETP.GE.U32.AND P6, PT, R13, 0x1000000, PT ;  /* 0x010000000d00780c */ /* 0x000fe20003fc6070 */
[----:B------:R0:W2:Y:S01]  /*49d0*/  F2F.BF16.F32 R119, R112 ;  /* 0x0000007000777304 */ /* 0x0000a20000202000 */
[----:B------:R-:W-:Y:S01]  /*49e0*/  FSEL R115, R80, RZ, P1 ;  /* 0x000000ff50737208 */ /* 0x000fe20000800000 */
[----:B------:R-:W-:Y:S01]  /*49f0*/  FADD.FTZ R20, R20, R111 ;  /* 0x0000006f14147221 */ /* 0x000fe20000010000 */
[----:B------:R-:W-:Y:S01]  /*4a00*/  FSEL R116, R78, RZ, P6 ;  /* 0x000000ff4e747208 */ /* 0x000fe20003000000 */
[----:B------:R-:W3:Y:S01]  /*4a10*/  LDC.64 R80, c[0x0][0x468] ;  /* 0x00011a00ff507b82 */ /* 0x000ee20000000a00 */
[----:B-1----:R-:W-:Y:S01]  /*4a20*/  IMAD.WIDE.U32 R78, R114, 0x10000, RZ ;  /* 0x00010000724e7825 */ /* 0x002fe200078e00ff */
[----:B------:R-:W-:Y:S02]  /*4a30*/  @P1 MOV R114, R77 ;  /* 0x0000004d00721202 */ /* 0x000fe40000000f00 */
[----:B------:R-:W-:Y:S01]  /*4a40*/  F2F.BF16.F32 R115, R115 ;  /* 0x0000007300737304 */ /* 0x000fe20000202000 */
[----:B0-----:R-:W-:Y:S01]  /*4a50*/  HFMA2 R112, -RZ, RZ, 0, 0 ;  /* 0x00000000ff707431 */ /* 0x001fe200000001ff */
[----:B------:R-:W-:-:S02]  /*4a60*/  @P1 SHF.L.U32 R114, R114, 0x10, RZ ;  /* 0x0000001072721819 */ /* 0x000fc400000006ff */
[----:B--2---:R-:W-:-:S04]  /*4a70*/  LOP3.LUT R78, R78, R119, RZ, 0xfc, !PT ;  /* 0x000000774e4e7212 */ /* 0x004fc800078efcff */
[----:B------:R-:W0:Y:S01]  /*4a80*/  F2F.BF16.F32 R116, R116 ;  /* 0x0000007400747304 */ /* 0x000e220000202000 */
[C---:B---3--:R-:W-:Y:S01]  /*4a90*/  IMAD.WIDE.U32 R80, R105.reuse, 0x8, R80 ;  /* 0x0000000869507825 */ /* 0x048fe200078e0050 */
        /* <DEDUP_REMOVED lines=14> */
.L_x_1729:
[----:B------:R-:W-:Y:S05]  /*4b80*/  BSYNC.RECONVERGENT B1 ;  /* 0x0000000000017941 */ /* 0x000fea0003800200 */
.L_x_1728:
[----:B------:R-:W-:Y:S05]  /*4b90*/  @!P3 BRA `(.L_x_1716) ;  /* 0x000000040054b947 */ /* 0x000fea0003800000 */
[----:B0-----:R-:W0:Y:S02]  /*4ba0*/  LDC.64 R76, c[0x0][0x390] ;  /* 0x0000e400ff4c7b82 */ /* 0x001e240000000a00 */
[----:B0-----:R-:W-:-:S06]  /*4bb0*/  IMAD.WIDE.U32 R76, R105, 0x8, R76 ;  /* 0x00000008694c7825 */ /* 0x001fcc00078e004c */
[----:B------:R-:W2:Y:S01]  /*4bc0*/  LDG.E.64 R76, desc[UR8][R76.64] ;  /* 0x000000084c4c7981 */ /* 0x000ea2000c1e1b00 */
[----:B-1----:R-:W-:Y:S01]  /*4bd0*/  MOV R78, R94 ;  /* 0x0000005e004e7202 */ /* 0x002fe20000000f00 */
[-CC-:B------:R-:W-:Y:S01]  /*4be0*/  FFMA.FTZ R79, R93, R109.reuse, R82.reuse ;  /* 0x0000006d5d4f7223 */ /* 0x180fe20000010052 */
[-CC-:B------:R-:W-:Y:S01]  /*4bf0*/  FFMA.FTZ R108, R92, R109.reuse, R82.reuse ;  /* 0x0000006d5c6c7223 */ /* 0x180fe20000010052 */
[-C--:B------:R-:W-:Y:S01]  /*4c00*/  FFMA.FTZ R81, R103, R109.reuse, R82 ;  /* 0x0000006d67517223 */ /* 0x080fe20000010052 */
[----:B------:R-:W-:Y:S01]  /*4c10*/  SHF.L.U32 R80, R78, 0x10, RZ ;  /* 0x000000104e507819 */ /* 0x000fe200000006ff */
[----:B------:R-:W-:Y:S01]  /*4c20*/  FADD.FTZ R78, R100, -R79 ;  /* 0x8000004f644e7221 */ /* 0x000fe20000010000 */
[--C-:B------:R-:W-:Y:S01]  /*4c30*/  SHF.R.U64 R79, R94, 0x10, R95.reuse ;  /* 0x000000105e4f7819 */ /* 0x100fe2000000125f */
[----:B------:R-:W-:Y:S01]  /*4c40*/  FADD.FTZ R108, R101, -R108 ;  /* 0x8000006c656c7221 */ /* 0x000fe20000010000 */
[----:B------:R-:W-:Y:S01]  /*4c50*/  LOP3.LUT P6, RZ, R91, 0xff, RZ, 0xc0, !PT ;  /* 0x000000ff5bff7812 */ /* 0x000fe200078cc0ff */
[----:B------:R-:W-:Y:S01]  /*4c60*/  FFMA.FTZ R78, R107, R78, R80 ;  /* 0x0000004e6b4e7223 */ /* 0x000fe20000010050 */
[----:B------:R-:W-:Y:S01]  /*4c70*/  SHF.L.U32 R80, R79, 0x10, RZ ;  /* 0x000000104f507819 */ /* 0x000fe200000006ff */
[----:B------:R-:W-:Y:S01]  /*4c80*/  FFMA.FTZ R109, R106, R109, R82 ;  /* 0x0000006d6a6d7223 */ /* 0x000fe20000010052 */
[----:B------:R-:W-:Y:S01]  /*4c90*/  MOV R79, R95 ;  /* 0x0000005f004f7202 */ /* 0x000fe20000000f00 */
[----:B------:R-:W-:Y:S01]  /*4ca0*/  F2F.BF16.F32 R113, R78 ;  /* 0x0000004e00717304 */ /* 0x000fe20000202000 */
[----:B------:R-:W-:Y:S01]  /*4cb0*/  SHF.R.U32.HI R82, RZ, 0x10, R95 ;  /* 0x00000010ff527819 */ /* 0x000fe2000001165f */
[----:B------:R-:W-:Y:S01]  /*4cc0*/  FFMA.FTZ R108, R107, R108, R80 ;  /* 0x0000006c6b6c7223 */ /* 0x000fe20000010050 */
[----:B------:R-:W-:Y:S01]  /*4cd0*/  SHF.L.U32 R110, R79, 0x10, RZ ;  /* 0x000000104f6e7819 */ /* 0x000fe200000006ff */
[----:B------:R-:W-:Y:S01]  /*4ce0*/  FADD.FTZ R80, R102, -R81 ;  /* 0x8000005166507221 */ /* 0x000fe20000010000 */
[----:B------:R-:W-:Y:S01]  /*4cf0*/  SHF.L.U32 R79, R82, 0x10, RZ ;  /* 0x00000010524f7819 */ /* 0x000fe200000006ff */
[----:B------:R-:W-:Y:S01]  /*4d00*/  FADD.FTZ R114, R104, -R109 ;  /* 0x8000006d68727221 */ /* 0x000fe20000010000 */
[----:B------:R-:W-:Y:S01]  /*4d10*/  LOP3.LUT P5, RZ, R91, 0xff00, RZ, 0xc0, !PT ;  /* 0x0000ff005bff7812 */ /* 0x000fe200078ac0ff */
[C---:B------:R-:W-:Y:S01]  /*4d20*/  FFMA.FTZ R112, R107.reuse, R80, R110 ;  /* 0x000000506b707223 */ /* 0x040fe2000001006e */
[-C--:B------:R-:W-:Y:S01]  /*4d30*/  FMUL.FTZ R110, R108, R83.reuse ;  /* 0x000000536c6e7220 */ /* 0x080fe20000410000 */
[-C--:B------:R-:W-:Y:S01]  /*4d40*/  FMUL.FTZ R80, R78, R83.reuse ;  /* 0x000000534e507220 */ /* 0x080fe20000410000 */
[----:B------:R-:W-:Y:S01]  /*4d50*/  FFMA.FTZ R116, R107, R114, R79 ;  /* 0x000000726b747223 */ /* 0x000fe2000001004f */
[----:B------:R0:W-:Y:S01]  /*4d60*/  F2F.BF16.F32 R82, R108 ;  /* 0x0000006c00527304 */ /* 0x0001e20000202000 */
[----:B------:R-:W-:Y:S01]  /*4d70*/  FMUL.FTZ R110, R110, UR13 ;  /* 0x0000000d6e6e7c20 */ /* 0x000fe20008410000 */
[----:B------:R-:W-:Y:S01]  /*4d80*/  FMUL.FTZ R111, R112, R83 ;  /* 0x00000053706f7220 */ /* 0x000fe20000410000 */
[----:B------:R-:W-:Y:S01]  /*4d90*/  FMUL.FTZ R81, R80, UR13 ;  /* 0x0000000d50517c20 */ /* 0x000fe20008410000 */
[----:B------:R-:W-:-:S02]  /*4da0*/  HFMA2 R107, -RZ, RZ, 0, 0 ;  /* 0x00000000ff6b7431 */ /* 0x000fc400000001ff */
[----:B------:R-:W-:Y:S01]  /*4db0*/  FMUL.FTZ R79, R61, R110 ;  /* 0x0000006e3d4f7220 */ /* 0x000fe20000410000 */
[----:B------:R-:W-:Y:S01]  /*4dc0*/  FMUL.FTZ R111, R111, UR13 ;  /* 0x0000000d6f6f7c20 */ /* 0x000fe20008410000 */
[----:B------:R-:W-:Y:S01]  /*4dd0*/  LOP3.LUT P1, RZ, R91, 0xff0000, RZ, 0xc0, !PT ;  /* 0x00ff00005bff7812 */ /* 0x000fe2000782c0ff */
[----:B------:R1:W-:Y:S01]  /*4de0*/  F2F.BF16.F32 R109, R112 ;  /* 0x00000070006d7304 */ /* 0x0003e20000202000 */
[----:B0-----:R-:W-:Y:S01]  /*4df0*/  FMUL.FTZ R108, R116, R83 ;  /* 0x00000053746c7220 */ /* 0x001fe20000410000 */
[----:B------:R-:W-:Y:S01]  /*4e00*/  FSEL R114, R79, RZ, P5 ;  /* 0x000000ff4f727208 */ /* 0x000fe20002800000 */
[----:B------:R-:W-:Y:S01]  /*4e10*/  FMUL.FTZ R79, R60, R81 ;  /* 0x000000513c4f7220 */ /* 0x000fe20000410000 */
[----:B------:R-:W-:-:S04]  /*4e20*/  FMUL.FTZ R80, R62, R111 ;  /* 0x0000006f3e507220 */ /* 0x000fc80000410000 */
[----:B------:R-:W-:Y:S01]  /*4e30*/  FSEL R117, R79, RZ, P6 ;  /* 0x000000ff4f757208 */ /* 0x000fe20003000000 */
[----:B-1----:R-:W-:Y:S01]  /*4e40*/  FMUL.FTZ R112, R108, UR13 ;  /* 0x0000000d6c707c20 */ /* 0x002fe20008410000 */
[----:B------:R-:W0:Y:S01]  /*4e50*/  F2F.BF16.F32 R83, R116 ;  /* 0x0000007400537304 */ /* 0x000e220000202000 */
[----:B------:R-:W-:-:S07]  /*4e60*/  FSEL R115, R80, RZ, P1 ;  /* 0x000000ff50737208 */ /* 0x000fce0000800000 */
        /* <DEDUP_REMOVED lines=39> */
[----:B------:R-:W-:-:S07]  /*50e0*/  FADD.FTZ R19, R19, R116 ;  /* 0x0000007413137221 */ /* 0x000fce0000010000 */
.L_x_1716:
[----:B------:R-:W-:Y:S05]  /*50f0*/  BSYNC.RECONVERGENT B0 ;  /* 0x0000000000007941 */ /* 0x000fea0003800200 */
.L_x_1709:
[----:B01----:R-:W0:Y:S01]  /*5100*/  LDC.64 R76, c[0x0][0x380] ;  /* 0x0000e000ff4c7b82 */ /* 0x003e220000000a00 */
[----:B------:R-:W-:Y:S01]  /*5110*/  UPLOP3.LUT UP1, UPT, UPT, UPT, UP1, 0x40, 0x4 ;  /* 0x000000000004789c */ /* 0x000fe20003f2e810 */
[----:B0-----:R-:W-:-:S04]  /*5120*/  IADD3 R0, PT, PT, R0, R76, RZ ;  /* 0x0000004c00007210 */ /* 0x001fc80007ffe0ff */
[----:B------:R-:W-:-:S13]  /*5130*/  ISETP.GE.AND P1, PT, R0, R77, PT ;  /* 0x0000004d0000720c */ /* 0x000fda0003f26270 */
[----:B------:R-:W-:Y:S05]  /*5140*/  @!P1 BRA `(.L_x_1730) ;  /* 0xffffffb000f89947 */ /* 0x000fea000383ffff */
.L_x_1700:
[----:B------:R-:W0:Y:S01]  /*5150*/  S2UR UR4, SR_CTAID.X ;  /* 0x00000000000479c3 */ /* 0x000e220000002500 */
[----:B------:R-:W-:Y:S01]  /*5160*/  BSSY.RECONVERGENT B0, `(.L_x_1731) ;  /* 0x000000e000007945 */ /* 0x000fe20003800200 */
[----:B0-----:R-:W-:-:S05]  /*5170*/  IMAD R5, R5, UR4, RZ ;  /* 0x0000000405057c24 */ /* 0x001fca000f8e02ff */
[----:B------:R-:W-:Y:S01]  /*5180*/  LEA.HI R9, R5, R4, RZ, 0x1e ;  /* 0x0000000405097211 */ /* 0x000fe200078ff0ff */
[----:B------:R-:W-:Y:S06]  /*5190*/  @!P4 BRA `(.L_x_1732) ;  /* 0x000000000028c947 */ /* 0x000fec0003800000 */
[----:B------:R-:W0:Y:S08]  /*51a0*/  LDC.64 R2, c[0x0][0x440] ;  /* 0x00011000ff027b82 */ /* 0x000e300000000a00 */
[----:B------:R-:W1:Y:S08]  /*51b0*/  LDC.64 R4, c[0x0][0x448] ;  /* 0x00011200ff047b82 */ /* 0x000e700000000a00 */
[----:B------:R-:W4:Y:S01]  /*51c0*/  LDC.64 R6, c[0x0][0x460] ;  /* 0x00011800ff067b82 */ /* 0x000f220000000a00 */
[----:B0-----:R-:W-:-:S05]  /*51d0*/  IMAD.WIDE.U32 R2, R9, 0x10, R2 ;  /* 0x0000001009027825 */ /* 0x001fca00078e0002 */
[----:B------:R0:W-:Y:S01]  /*51e0*/  STG.E.128 desc[UR8][R2.64], R36 ;  /* 0x0000002402007986 */ /* 0x0001e2000c101d08 */
[----:B-1----:R-:W-:-:S05]  /*51f0*/  IMAD.WIDE.U32 R4, R9, 0x10, R4 ;  /* 0x0000001009047825 */ /* 0x002fca00078e0004 */
[----:B------:R0:W-:Y:S01]  /*5200*/  STG.E.128 desc[UR8][R4.64], R48 ;  /* 0x0000003004007986 */ /* 0x0001e2000c101d08 */
[C---:B----4-:R-:W-:Y:S01]  /*5210*/  IMAD.WIDE.U32 R6, R9.reuse, 0x10, R6 ;  /* 0x0000001009067825 */ /* 0x050fe200078e0006 */
[----:B------:R-:W-:-:S04]  /*5220*/  IADD3 R9, PT, PT, R9, 0x80, RZ ;  /* 0x0000008009097810 */ /* 0x000fc80007ffe0ff */
[----:B------:R0:W-:Y:S03]  /*5230*/  STG.E.128 desc[UR8][R6.64], R24 ;  /* 0x0000001806007986 */ /* 0x0001e6000c101d08 */
.L_x_1732:
[----:B------:R-:W-:Y:S05]  /*5240*/  BSYNC.RECONVERGENT B0 ;  /* 0x0000000000007941 */ /* 0x000fea0003800200 */
.L_x_1731:
[----:B------:R-:W-:Y:S04]  /*5250*/  BSSY.RECONVERGENT B0, `(.L_x_1733) ;  /* 0x000000c000007945 */ /* 0x000fe80003800200 */
[----:B------:R-:W-:Y:S05]  /*5260*/  @!P2 BRA `(.L_x_1734) ;  /* 0x000000000028a947 */ /* 0x000fea0003800000 */
[----:B0-----:R-:W0:Y:S08]  /*5270*/  LDC.64 R2, c[0x0][0x440] ;  /* 0x00011000ff027b82 */ /* 0x001e300000000a00 */
        /* <DEDUP_REMOVED lines=9> */
.L_x_1734:
[----:B------:R-:W-:Y:S05]  /*5310*/  BSYNC.RECONVERGENT B0 ;  /* 0x0000000000007941 */ /* 0x000fea0003800200 */
.L_x_1733:
[----:B------:R-:W-:Y:S05]  /*5320*/  @!P3 EXIT ;  /* 0x000000000000b94d */ /* 0x000fea0003800000 */
[----:B0-----:R-:W0:Y:S08]  /*5330*/  LDC.64 R2, c[0x0][0x440] ;  /* 0x00011000ff027b82 */ /* 0x001e300000000a00 */
[----:B------:R-:W1:Y:S08]  /*5340*/  LDC.64 R4, c[0x0][0x448] ;  /* 0x00011200ff047b82 */ /* 0x000e700000000a00 */
[----:B------:R-:W4:Y:S01]  /*5350*/  LDC.64 R6, c[0x0][0x460] ;  /* 0x00011800ff067b82 */ /* 0x000f220000000a00 */
[----:B0-----:R-:W-:-:S05]  /*5360*/  IMAD.WIDE.U32 R2, R9, 0x10, R2 ;  /* 0x0000001009027825 */ /* 0x001fca00078e0002 */
[----:B------:R-:W-:Y:S01]  /*5370*/  STG.E.128 desc[UR8][R2.64], R28 ;  /* 0x0000001c02007986 */ /* 0x000fe2000c101d08 */
[----:B-1----:R-:W-:-:S05]  /*5380*/  IMAD.WIDE.U32 R4, R9, 0x10, R4 ;  /* 0x0000001009047825 */ /* 0x002fca00078e0004 */
[----:B------:R-:W-:Y:S01]  /*5390*/  STG.E.128 desc[UR8][R4.64], R40 ;  /* 0x0000002804007986 */ /* 0x000fe2000c101d08 */
[----:B----4-:R-:W-:-:S05]  /*53a0*/  IMAD.WIDE.U32 R6, R9, 0x10, R6 ;  /* 0x0000001009067825 */ /* 0x010fca00078e0006 */
[----:B------:R-:W-:Y:S01]  /*53b0*/  STG.E.128 desc[UR8][R6.64], R16 ;  /* 0x0000001006007986 */ /* 0x000fe2000c101d08 */
[----:B------:R-:W-:Y:S05]  /*53c0*/  EXIT ;  /* 0x000000000000794d */ /* 0x000fea0003800000 */
.L_x_1735:
        /* <DEDUP_REMOVED lines=11> */
.L_x_6706:


//--------------------- .text._ZN10layer_norm13ln_bwd_kernelINS_13Kernel_traitsIf13__nv_bfloat16S2_S2_fjLj1536ELj1ELj1ELj4ELj8ENS_18Kernel_traits_baseILj1536EfS2_S2_S2_fjLj128EEEEELb1ELb1ELb0ELb1EEEvNS_9BwdParamsE --------------------------
	.section	.text._ZN10layer_norm13ln_bwd_kernelINS_13Kernel_traitsIf13__nv_bfloat16S2_S2_fjLj1536ELj1ELj1ELj4ELj8ENS_18Kernel_traits_baseILj1536EfS2_S2_S2_fjLj128EEEEELb1ELb1ELb0ELb1EEEvNS_9BwdParamsE,"ax",@progbits
	.align	128
        .global         _ZN10layer_norm13ln_bwd_kernelINS_13Kernel_traitsIf13__nv_bfloat16S2_S2_fjLj1536ELj1ELj1ELj4ELj8ENS_18Kernel_traits_baseILj1536EfS2_S2_S2_fjLj128EEEEELb1ELb1ELb0ELb1EEEvNS_9BwdParamsE
        .type           _ZN10layer_norm13ln_bwd_kernelINS_13Kernel_traitsIf13__nv_bfloat16S2_S2_fjLj1536ELj1ELj1ELj4ELj8ENS_18Kernel_traits_baseILj1536EfS2_S2_S2_fjLj128EEEEELb1ELb1ELb0ELb1EEEvNS_9BwdParamsE,@function
        .size           _ZN10layer_norm13ln_bwd_kernelINS_13Kernel_traitsIf13__nv_bfloat16S2_S2_fjLj1536ELj1ELj1ELj4ELj8ENS_18Kernel_traits_baseILj1536EfS2_S2_S2_fjLj128EEEEELb1ELb1ELb0ELb1EEEvNS_9BwdParamsE,(.L_x_6707 - _ZN10layer_norm13ln_bwd_kernelINS_13Kernel_traitsIf13__nv_bfloat16S2_S2_fjLj1536ELj1ELj1ELj4ELj8ENS_18Kernel_traits_baseILj1536EfS2_S2_S2_fjLj128EEEEELb1ELb1ELb0ELb1EEEvNS_9BwdParamsE)
        .other          _ZN10layer_norm13ln_bwd_kernelINS_13Kernel_traitsIf13__nv_bfloat16S2_S2_fjLj1536ELj1ELj1ELj4ELj8ENS_18Kernel_traits_baseILj1536EfS2_S2_S2_fjLj128EEEEELb1ELb1ELb0ELb1EEEvNS_9BwdParamsE,@"STO_CUDA_ENTRY STV_DEFAULT"
_ZN10layer_norm13ln_bwd_kernelINS_13Kernel_traitsIf13__nv_bfloat16S2_S2_fjLj1536ELj1ELj1ELj4ELj8ENS_18Kernel_traits_baseILj1536EfS2_S2_S2_fjLj128EEEEELb1ELb1ELb0ELb1EEEvNS_9BwdParamsE:
.text._ZN10layer_norm13ln_bwd_kernelINS_13Kernel_traitsIf13__nv_bfloat16S2_S2_fjLj1536ELj1ELj1ELj4ELj8ENS_18Kernel_traits_baseILj1536EfS2_S2_S2_fjLj128EEEEELb1ELb1ELb0ELb1EEEvNS_9BwdParamsE:
        /* <DEDUP_REMOVED lines=29> */
[----:B------:R-:W-:-:S02]  /*01d0*/  PLOP3.LUT P2, PT, PT, PT, PT, 0x8, 0x80 ;  /* 0x000000000080781c */ /* 0x000fc40003f4e170 */
[----:B------:R-:W-:Y:S02]  /*01e0*/  CS2R R68, SRZ ;  /* 0x0000000000447805 */ /* 0x000fe4000001ff00 */
[----:B------:R-:W-:Y:S02]  /*01f0*/  CS2R R66, SRZ ;  /* 0x0000000000427805 */ /* 0x000fe4000001ff00 */
[----:B------:R-:W-:Y:S02]  /*0200*/  CS2R R64, SRZ ;  /* 0x0000000000407805 */ /* 0x000fe4000001ff00 */
[----:B------:R-:W-:Y:S02]  /*0210*/  CS2R R62, SRZ ;  /* 0x00000000003e7805 */ /* 0x000fe4000001ff00 */
[----:B------:R-:W-:Y:S01]  /*0220*/  CS2R R60, SRZ ;  /* 0x00000000003c7805 */ /* 0x000fe2000001ff00 */
[----:B0-----:R-:W-:Y:S01]  /*0230*/  IMAD.WIDE.U32 R2, R58, 0x10, R2 ;  /* 0x000000103a027825 */ /* 0x001fe200078e0002 */
[----:B------:R-:W-:-:S02]  /*0240*/  MOV R59, RZ ;  /* 0x000000ff003b7202 */ /* 0x000fc40000000f00 */
[----:B------:R-:W-:Y:S02]  /*0250*/  CS2R R56, SRZ ;  /* 0x0000000000387805 */ /* 0x000fe4000001ff00 */
[----:B------:R-:W-:Y:S02]  /*0260*/  CS2R R22, SRZ ;  /* 0x0000000000167805 */ /* 0x000fe4000001ff00 */
[----:B------:R-:W-:Y:S01]  /*0270*/  CS2R R20, SRZ ;  /* 0x0000000000147805 */ /* 0x000fe2000001ff00 */
[----:B--2---:R-:W5:Y:S01]  /*0280*/  LDG.E.128 R44, desc[UR4][R2.64] ;  /* 0x00000004022c7981 */ /* 0x004f62000c1e1d00 */
[----:B------:R-:W-:Y:S02]  /*0290*/  CS2R R18, SRZ ;  /* 0x0000000000127805 */ /* 0x000fe4000001ff00 */
[----:B------:R-:W-:Y:S01]  /*02a0*/  CS2R R16, SRZ ;  /* 0x0000000000107805 */ /* 0x000fe2000001ff00 */
[----:B-1----:R-:W-:Y:S01]  /*02b0*/  IMAD.WIDE.U32 R4, R58, 0x10, R4 ;  /* 0x000000103a047825 */ /* 0x002fe200078e0004 */
[----:B------:R-:W5:Y:S01]  /*02c0*/  LDG.E.128 R40, desc[UR4][R2.64+0x800] ;  /* 0x0008000402287981 */ /* 0x000f62000c1e1d00 */
[----:B------:R-:W-:-:S02]  /*02d0*/  CS2R R14, SRZ ;  /* 0x00000000000e7805 */ /* 0x000fc4000001ff00 */
[----:B------:R-:W-:Y:S02]  /*02e0*/  CS2R R12, SRZ ;  /* 0x00000000000c7805 */ /* 0x000fe4000001ff00 */
[----:B------:R-:W-:Y:S01]  /*02f0*/  CS2R R10, SRZ ;  /* 0x00000000000a7805 */ /* 0x000fe2000001ff00 */
[----:B------:R0:W5:Y:S01]  /*0300*/  LDG.E.128 R36, desc[UR4][R2.64+0x1000] ;  /* 0x0010000402247981 */ /* 0x000162000c1e1d00 */
[----:B------:R-:W1:Y:S01]  /*0310*/  LDCU UR14, c[0x0][0x408] ;  /* 0x00008100ff0e77ac */ /* 0x000e620008000800 */
[----:B---3--:R-:W-:Y:S02]  /*0320*/  ISETP.NE.U32.AND P1, PT, R6, RZ, PT ;  /* 0x000000ff0600720c */ /* 0x008fe40003f25070 */
[----:B------:R-:W5:Y:S01]  /*0330*/  LDG.E.128 R32, desc[UR4][R4.64+0x1000] ;  /* 0x0010000404207981 */ /* 0x000f62000c1e1d00 */
[----:B------:R-:W-:Y:S02]  /*0340*/  CS2R R8, SRZ ;  /* 0x0000000000087805 */ /* 0x000fe4000001ff00 */
[----:B------:R-:W-:Y:S01]  /*0350*/  MOV R71, UR6 ;  /* 0x0000000600477c02 */ /* 0x000fe20008000f00 */
[----:B------:R-:W2:Y:S01]  /*0360*/  LDCU UR10, c[0x0][0x388] ;  /* 0x00007100ff0a77ac */ /* 0x000ea20008000800 */
[----:B------:R-:W5:Y:S01]  /*0370*/  LDG.E.128 R28, desc[UR4][R4.64+0x800] ;  /* 0x00080004041c7981 */ /* 0x000f62000c1e1d00 */
[----:B------:R-:W-:-:S02]  /*0380*/  ISETP.NE.AND.EX P1, PT, R7, RZ, PT, P1 ;  /* 0x000000ff0700720c */ /* 0x000fc40003f25310 */
[----:B------:R-:W-:Y:S02]  /*0390*/  CS2R R6, SRZ ;  /* 0x0000000000067805 */ /* 0x000fe4000001ff00 */
[----:B0-----:R-:W-:Y:S01]  /*03a0*/  CS2R R2, SRZ ;  /* 0x0000000000027805 */ /* 0x001fe2000001ff00 */
[----:B------:R0:W5:Y:S01]  /*03b0*/  LDG.E.128 R24, desc[UR4][R4.64] ;  /* 0x0000000404187981 */ /* 0x000162000c1e1d00 */
[----:B------:R-:W3:Y:S01]  /*03c0*/  LDCU.U8 UR7, c[0x0][0x410] ;  /* 0x00008200ff0777ac */ /* 0x000ee20008000000 */
[----:B------:R-:W4:Y:S01]  /*03d0*/  LDCU UR11, c[0x0][0x400] ;  /* 0x00008000ff0b77ac */ /* 0x000f220008000800 */
[----:B------:R-:W1:Y:S01]  /*03e0*/  LDCU.64 UR12, c[0x0][0x478] ;  /* 0x00008f00ff0c77ac */ /* 0x000e620008000a00 */
[----:B0-----:R-:W-:Y:S01]  /*03f0*/  CS2R R4, SRZ ;  /* 0x0000000000047805 */ /* 0x001fe2000001ff00 */
[----:B--2---:R-:W0:Y:S06]  /*0400*/  LDCU.64 UR8, c[0x0][0x438] ;  /* 0x00008700ff0877ac */ /* 0x004e2c0008000a00 */
.L_x_1741:
[----:B------:R-:W2:Y:S01]  /*0410*/  LDC.64 R48, c[0x0][0x428] ;  /* 0x00010a00ff307b82 */ /* 0x000ea20000000a00 */
[----:B------:R-:W-:-:S05]  /*0420*/  IMAD R0, R71, UR10, RZ ;  /* 0x0000000a47007c24 */ /* 0x000fca000f8e02ff */
[----:B------:R-:W-:Y:S02]  /*0430*/  SHF.R.S32.HI R51, RZ, 0x1f, R0 ;  /* 0x0000001fff337819 */ /* 0x000fe40000011400 */
[----:B------:R-:W3:Y:S02]  /*0440*/  LDC.64 R52, c[0x0][0x3a8] ;  /* 0x0000ea00ff347b82 */ /* 0x000ee40000000a00 */
[----:B------:R-:W-:-:S04]  /*0450*/  LEA.HI R51, R51, R0, RZ, 0x2 ;  /* 0x0000000033337211 */ /* 0x000fc800078f10ff */
[----:B------:R-:W-:Y:S02]  /*0460*/  LEA.HI.SX32 R72, R51, R58, 0x1e ;  /* 0x0000003a33487211 */ /* 0x000fe400078ff2ff */
[----:B------:R-:W4:Y:S02]  /*0470*/  LDC.64 R100, c[0x0][0x3c0] ;  /* 0x0000f000ff647b82 */ /* 0x000f240000000a00 */
[C---:B------:R-:W-:Y:S02]  /*0480*/  IADD3 R99, PT, PT, R72.reuse, 0x80, RZ ;  /* 0x0000008048637810 */ /* 0x040fe40007ffe0ff */
[----:B------:R-:W-:-:S04]  /*0490*/  IADD3 R91, PT, PT, R72, 0x100, RZ ;  /* 0x00000100485b7810 */ /* 0x000fc80007ffe0ff */
[----:B------:R-:W1:Y:S01]  /*04a0*/  LDC.64 R74, c[0x0][0x3c8] ;  /* 0x0000f200ff4a7b82 */ /* 0x000e620000000a00 */
[----:B--2---:R-:W-:-:S04]  /*04b0*/  IMAD.WIDE.U32 R88, R72, 0x8, R48 ;  /* 0x0000000848587825 */ /* 0x004fc800078e0030 */
[--C-:B------:R-:W-:Y:S02]  /*04c0*/  IMAD.WIDE.U32 R86, R99, 0x8, R48.reuse ;  /* 0x0000000863567825 */ /* 0x100fe400078e0030 */
[----:B------:R-:W2:Y:S01]  /*04d0*/  LDG.E.64 R88, desc[UR4][R88.64] ;  /* 0x0000000458587981 */ /* 0x000ea2000c1e1b00 */
[----:B0-----:R-:W-:Y:S01]  /*04e0*/  ISETP.NE.U32.AND P0, PT, RZ, UR8, PT ;  /* 0x00000008ff007c0c */ /* 0x001fe2000bf05070 */
[----:B------:R-:W-:Y:S01]  /*04f0*/  IMAD.WIDE.U32 R54, R91, 0x8, R48 ;  /* 0x000000085b367825 */ /* 0x000fe200078e0030 */
[----:B------:R-:W0:Y:S01]  /*0500*/  @P1 LDC.64 R96, c[0x0][0x3e0] ;  /* 0x0000f800ff601b82 */ /* 0x000e220000000a00 */
[----:B------:R-:W2:Y:S02]  /*0510*/  LDG.E.64 R86, desc[UR4][R86.64] ;  /* 0x0000000456567981 */ /* 0x000ea4000c1e1b00 */
[----:B---3--:R-:W-:Y:S02]  /*0520*/  IMAD.WIDE.U32 R48, R72, 0x8, R52 ;  /* 0x0000000848307825 */ /* 0x008fe400078e0034 */
[----:B------:R-:W3:Y:S02]  /*0530*/  LDG.E.64 R54, desc[UR4][R54.64] ;  /* 0x0000000436367981 */ /* 0x000ee4000c1e1b00 */
[----:B----4-:R-:W-:Y:S01]  /*0540*/  IMAD.WIDE R100, R71, 0x4, R100 ;  /* 0x0000000447647825 */ /* 0x010fe200078e0264 */
[----:B------:R-:W4:Y:S01]  /*0550*/  LDC.64 R92, c[0x0][0x3b0] ;  /* 0x0000ec00ff5c7b82 */ /* 0x000f220000000a00 */
[----:B------:R-:W4:Y:S02]  /*0560*/  LDG.E.64 R48, desc[UR4][R48.64] ;  /* 0x0000000430307981 */ /* 0x000f24000c1e1b00 */
[----:B------:R-:W-:-:S02]  /*0570*/  IMAD.WIDE.U32 R50, R99, 0x8, R52 ;  /* 0x0000000863327825 */ /* 0x000fc400078e0034 */
[----:B------:R-:W3:Y:S02]  /*0580*/  LDG.E R100, desc[UR4][R100.64] ;  /* 0x0000000464647981 */ /* 0x000ee4000c1e1900 */
[----:B------:R-:W-:Y:S02]  /*0590*/  IMAD.WIDE.U32 R52, R91, 0x8, R52 ;  /* 0x000000085b347825 */ /* 0x000fe400078e0034 */
[----:B------:R-:W3:Y:S02]  /*05a0*/  LDG.E.64 R50, desc[UR4][R50.64] ;  /* 0x0000000432327981 */ /* 0x000ee4000c1e1b00 */
[----:B-1----:R-:W-:Y:S02]  /*05b0*/  IMAD.WIDE R82, R71, 0x4, R74 ;  /* 0x0000000447527825 */ /* 0x002fe400078e024a */
[----:B------:R-:W3:Y:S04]  /*05c0*/  LDG.E.64 R52, desc[UR4][R52.64] ;  /* 0x0000000434347981 */ /* 0x000ee8000c1e1b00 */
[----:B------:R1:W3:Y:S01]  /*05d0*/  LDG.E R82, desc[UR4][R82.64] ;  /* 0x0000000452527981 */ /* 0x0002e2000c1e1900 */
[----:B------:R-:W-:-:S13]  /*05e0*/  ISETP.NE.AND.EX P0, PT, RZ, UR9, PT, P0 ;  /* 0x00000009ff007c0c */ /* 0x000fda000bf05300 */
[----:B------:R-:W1:Y:S08]  /*05f0*/  @P0 LDC.64 R94, c[0x0][0x438] ;  /* 0x00010e00ff5e0b82 */ /* 0x000e700000000a00 */
[----:B------:R-:W4:Y:S01]  /*0600*/  @P0 LDC.64 R74, c[0x0][0x438] ;  /* 0x00010e00ff4a0b82 */ /* 0x000f220000000a00 */
[----:B0-----:R-:W-:Y:S01]  /*0610*/  @P1 IMAD.WIDE R96, R71, 0x2, R96 ;  /* 0x0000000247601825 */ /* 0x001fe200078e0260 */
[----:B------:R-:W-:-:S04]  /*0620*/  ISETP.NE.AND P4, PT, RZ, UR7, PT ;  /* 0x00000007ff007c0c */ /* 0x000fc8000bf85270 */
[----:B------:R0:W3:Y:S02]  /*0630*/  @P1 LDG.E.U16 R110, desc[UR4][R96.64] ;  /* 0x00000004606e1981 */ /* 0x0000e4000c1e1500 */
[----:B------:R-:W0:Y:S01]  /*0640*/  @P0 LDC.64 R84, c[0x0][0x438] ;  /* 0x00010e00ff540b82 */ /* 0x000e220000000a00 */
[----:B-1----:R-:W-:-:S05]  /*0650*/  @P0 IMAD.WIDE.U32 R94, R72, 0x8, R94 ;  /* 0x00000008485e0825 */ /* 0x002fca00078e005e */
[----:B-----5:R1:W5:Y:S01]  /*0660*/  @P0 LDG.E.64 R76, desc[UR4][R94.64] ;  /* 0x000000045e4c0981 */ /* 0x020362000c1e1b00 */
[----:B0-----:R-:W-:-:S05]  /*0670*/  @P0 IMAD.WIDE.U32 R84, R91, 0x8, R84 ;  /* 0x000000085b540825 */ /* 0x001fca00078e0054 */
[----:B------:R-:W5:Y:S01]  /*0680*/  @P0 LDG.E.64 R80, desc[UR4][R84.64] ;  /* 0x0000000454500981 */ /* 0x000f62000c1e1b00 */
[----:B------:R-:W0:Y:S01]  /*0690*/  S2R R124, SR_CgaCtaId ;  /* 0x00000000007c7919 */ /* 0x000e220000008800 */
[----:B--2---:R-:W-:Y:S02]  /*06a0*/  MOV R111, R88 ;  /* 0x00000058006f7202 */ /* 0x004fe40000000f00 */
[----:B------:R-:W-:Y:S02]  /*06b0*/  MOV R73, R86 ;  /* 0x0000005600497202 */ /* 0x000fe40000000f00 */
[--C-:B------:R-:W-:Y:S02]  /*06c0*/  SHF.R.U64 R83, R86, 0x10, R87.reuse ;  /* 0x0000001056537819 */ /* 0x100fe40000001257 */
[----:B------:R-:W-:Y:S02]  /*06d0*/  MOV R58, R87 ;  /* 0x00000057003a7202 */ /* 0x000fe40000000f00 */
[----:B------:R-:W-:-:S02]  /*06e0*/  SHF.R.U32.HI R90, RZ, 0x10, R87 ;  /* 0x00000010ff5a7819 */ /* 0x000fc40000011657 */
[C-C-:B----4-:R-:W-:Y:S02]  /*06f0*/  SHF.R.U64 R109, R48.reuse, 0x10, R49.reuse ;  /* 0x00000010306d7819 */ /* 0x150fe40000001231 */
[----:B------:R-:W-:Y:S01]  /*0700*/  SHF.R.U32.HI R0, RZ, 0x10, R49 ;  /* 0x00000010ff007819 */ /* 0x000fe20000011631 */
[----:B------:R-:W-:Y:S01]  /*0710*/  @P0 IMAD.WIDE.U32 R86, R99, 0x8, R74 ;  /* 0x0000000863560825 */ /* 0x000fe200078e004a */
[----:B------:R-:W-:Y:S02]  /*0720*/  SHF.L.U32 R48, R48, 0x10, RZ ;  /* 0x0000001030307819 */ /* 0x000fe400000006ff */
[----:B---3--:R-:W-:Y:S02]  /*0730*/  FSEL R100, R100, RZ, !P4 ;  /* 0x000000ff64647208 */ /* 0x008fe40006000000 */
[----:B------:R-:W-:Y:S01]  /*0740*/  SHF.L.U32 R49, R49, 0x10, RZ ;  /* 0x0000001031317819 */ /* 0x000fe200000006ff */
[----:B------:R2:W5:Y:S01]  /*0750*/  @P0 LDG.E.64 R78, desc[UR4][R86.64] ;  /* 0x00000004564e0981 */ /* 0x000562000c1e1b00 */
[----:B------:R-:W-:Y:S01]  /*0760*/  SHF.L.U32 R97, R0, 0x10, RZ ;  /* 0x0000001000617819 */ /* 0x000fe200000006ff */
[----:B-1----:R-:W-:Y:S01]  /*0770*/  FADD.FTZ R95, -R100, R48 ;  /* 0x00000030645f7221 */ /* 0x002fe20000010100 */
[----:B------:R-:W-:-:S02]  /*0780*/  SHF.R.U32.HI R0, RZ, 0x10, R53 ;  /* 0x00000010ff007819 */ /* 0x000fc40000011635 */
[----:B------:R-:W-:Y:S02]  /*0790*/  SHF.R.U64 R112, R88, 0x10, R89 ;  /* 0x0000001058707819 */ /* 0x000fe40000001259 */
[----:B------:R-:W-:Y:S01]  /*07a0*/  SHF.L.U32 R111, R111, 0x10, RZ ;  /* 0x000000106f6f7819 */ /* 0x000fe200000006ff */
[----:B------:R-:W-:Y:S01]  /*07b0*/  FADD.FTZ R103, -R100, R49 ;  /* 0x0000003164677221 */ /* 0x000fe20000010100 */
[----:B------:R-:W-:Y:S02]  /*07c0*/  SHF.L.U32 R109, R109, 0x10, RZ ;  /* 0x000000106d6d7819 */ /* 0x000fe400000006ff */
[C---:B--2---:R-:W-:Y:S02]  /*07d0*/  SHF.R.U64 R87, R50.reuse, 0x10, R51 ;  /* 0x0000001032577819 */ /* 0x044fe40000001233 */
[----:B------:R-:W-:Y:S02]  /*07e0*/  SHF.L.U32 R50, R50, 0x10, RZ ;  /* 0x0000001032327819 */ /* 0x000fe400000006ff */
[----:B------:R-:W-:Y:S01]  /*07f0*/  SHF.L.U32 R49, R0, 0x10, RZ ;  /* 0x0000001000317819 */ /* 0x000fe200000006ff */
[----:B------:R-:W-:Y:S01]  /*0800*/  FMUL.FTZ R0, R82, R95 ;  /* 0x0000005f52007220 */ /* 0x000fe20000410000 */
[----:B------:R-:W-:Y:S01]  /*0810*/  MOV R113, R89 ;  /* 0x0000005900717202 */ /* 0x000fe20000000f00 */
[----:B------:R-:W-:Y:S01]  /*0820*/  FMUL.FTZ R95, R44, R111 ;  /* 0x0000006f2c5f7220 */ /* 0x000fe20000410000 */
[----:B------:R-:W-:Y:S01]  /*0830*/  SHF.L.U32 R112, R112, 0x10, RZ ;  /* 0x0000001070707819 */ /* 0x000fe200000006ff */
[C---:B------:R-:W-:Y:S01]  /*0840*/  FADD.FTZ R109, -R100.reuse, R109 ;  /* 0x0000006d646d7221 */ /* 0x040fe20000010100 */
[----:B------:R-:W-:Y:S01]  /*0850*/  SHF.R.U32.HI R114, RZ, 0x10, R89 ;  /* 0x00000010ff727819 */ /* 0x000fe20000011659 */
[----:B------:R-:W-:Y:S01]  /*0860*/  FADD.FTZ R85, -R100, R50 ;  /* 0x0000003264557221 */ /* 0x000fe20000010100 */
[----:B------:R-:W-:Y:S01]  /*0870*/  SHF.L.U32 R113, R113, 0x10, RZ ;  /* 0x0000001071717819 */ /* 0x000fe200000006ff */
[----:B------:R-:W-:Y:S01]  /*0880*/  FMUL.FTZ R107, R45, R112 ;  /* 0x000000702d6b7220 */ /* 0x000fe20000410000 */
[----:B------:R-:W-:Y:S01]  /*0890*/  FADD.FTZ R50, RZ, R95 ;  /* 0x0000005fff327221 */ /* 0x000fe20000010000 */
[----:B------:R-:W-:Y:S01]  /*08a0*/  FMUL.FTZ R109, R82, R109 ;  /* 0x0000006d526d7220 */ /* 0x000fe20000410000 */
[----:B------:R-:W-:Y:S01]  /*08b0*/  FFMA.FTZ R48, R0, R95, RZ ;  /* 0x0000005f00307223 */ /* 0x000fe200000100ff */
[----:B------:R-:W-:Y:S01]  /*08c0*/  SHF.L.U32 R114, R114, 0x10, RZ ;  /* 0x0000001072727819 */ /* 0x000fe200000006ff */
[----:B------:R-:W-:Y:S01]  /*08d0*/  FMUL.FTZ R108, R46, R113 ;  /* 0x000000712e6c7220 */ /* 0x000fe20000410000 */
[----:B------:R-:W-:Y:S01]  /*08e0*/  SHF.L.U32 R115, R73, 0x10, RZ ;  /* 0x0000001049737819 */ /* 0x000fe200000006ff */
[----:B------:R-:W-:Y:S01]  /*08f0*/  FADD.FTZ R73, R107, R50 ;  /* 0x000000326b497221 */ /* 0x000fe20000010000 */
[----:B------:R-:W-:-:S04]  /*0900*/  IMAD.WIDE.U32 R74, R72, 0x4, R92 ;  /* 0x00000004484a7825 */ /* 0x000fc800078e005c */
[----:B------:R-:W-:Y:S01]  /*0910*/  FADD.FTZ R97, -R100, R97 ;  /* 0x0000006164617221 */ /* 0x000fe20000010100 */
[----:B------:R-:W-:Y:S01]  /*0920*/  FMUL.FTZ R103, R82, R103 ;  /* 0x0000006752677220 */ /* 0x000fe20000410000 */
[----:B------:R-:W-:Y:S01]  /*0930*/  FFMA.FTZ R48, R109, R107, R48 ;  /* 0x0000006b6d307223 */ /* 0x000fe20000010030 */
[----:B------:R-:W-:Y:S01]  /*0940*/  IMAD.WIDE.U32 R88, R99, 0x4, R92 ;  /* 0x0000000463587825 */ /* 0x000fe200078e005c */
[----:B------:R-:W-:-:S03]  /*0950*/  MOV R102, R54 ;  /* 0x0000003600667202 */ /* 0x000fc60000000f00 */
[----:B------:R-:W-:Y:S01]  /*0960*/  FMUL.FTZ R105, R47, R114 ;  /* 0x000000722f697220 */ /* 0x000fe20000410000 */
[----:B------:R-:W-:Y:S01]  /*0970*/  SHF.R.U64 R98, R54, 0x10, R55 ;  /* 0x0000001036627819 */ /* 0x000fe20000001237 */
[----:B------:R-:W-:Y:S01]  /*0980*/  FADD.FTZ R50, R108, R73 ;  /* 0x000000496c327221 */ /* 0x000fe20000010000 */
[----:B------:R-:W-:Y:S01]  /*0990*/  MOV R101, R55 ;  /* 0x0000003700657202 */ /* 0x000fe20000000f00 */
[----:B------:R-:W-:Y:S01]  /*09a0*/  FMUL.FTZ R84, R82, R97 ;  /* 0x0000006152547220 */ /* 0x000fe20000410000 */
[----:B------:R-:W-:Y:S01]  /*09b0*/  SHF.R.U32.HI R104, RZ, 0x10, R55 ;  /* 0x00000010ff687819 */ /* 0x000fe20000011637 */
[----:B------:R-:W-:Y:S01]  /*09c0*/  IMAD.WIDE.U32 R54, R91, 0x4, R92 ;  /* 0x000000045b367825 */ /* 0x000fe200078e005c */
[----:B------:R-:W-:-:S03]  /*09d0*/  SHF.L.U32 R87, R87, 0x10, RZ ;  /* 0x0000001057577819 */ /* 0x000fc600000006ff */
[----:B------:R-:W-:Y:S01]  /*09e0*/  FFMA.FTZ R73, R103, R108, R48 ;  /* 0x0000006c67497223 */ /* 0x000fe20000010030 */
[----:B------:R1:W5:Y:S01]  /*09f0*/  LDG.E R92, desc[UR4][R74.64] ;  /* 0x000000044a5c7981 */ /* 0x000362000c1e1900 */
[----:B------:R-:W-:Y:S01]  /*0a00*/  SHF.L.U32 R116, R83, 0x10, RZ ;  /* 0x0000001053747819 */ /* 0x000fe200000006ff */
[----:B------:R-:W-:Y:S01]  /*0a10*/  FMUL.FTZ R106, R40, R115 ;  /* 0x00000073286a7220 */ /* 0x000fe20000410000 */
[----:B------:R-:W-:Y:S01]  /*0a20*/  FADD.FTZ R83, R105, R50 ;  /* 0x0000003269537221 */ /* 0x000fe20000010000 */
[----:B------:R2:W5:Y:S01]  /*0a30*/  LDG.E R88, desc[UR4][R88.64] ;  /* 0x0000000458587981 */ /* 0x000562000c1e1900 */
[----:B------:R-:W-:Y:S01]  /*0a40*/  FADD.FTZ R87, -R100, R87 ;  /* 0x0000005764577221 */ /* 0x000fe20000010100 */
[----:B------:R-:W-:Y:S01]  /*0a50*/  FMUL.FTZ R85, R82, R85 ;  /* 0x0000005552557220 */ /* 0x000fe20000410000 */
[----:B------:R-:W-:Y:S01]  /*0a60*/  FFMA.FTZ R50, R84, R105, R73 ;  /* 0x0000006954327223 */ /* 0x000fe20000010049 */
[----:B------:R3:W5:Y:S01]  /*0a70*/  LDG.E R93, desc[UR4][R54.64] ;  /* 0x00000004365d7981 */ /* 0x000762000c1e1900 */
[----:B-1----:R-:W-:-:S02]  /*0a80*/  SHF.R.U32.HI R74, RZ, 0x10, R51 ;  /* 0x00000010ff4a7819 */ /* 0x002fc40000011633 */
[----:B--2---:R-:W-:Y:S01]  /*0a90*/  SHF.L.U32 R89, R51, 0x10, RZ ;  /* 0x0000001033597819 */ /* 0x004fe200000006ff */
[----:B------:R-:W-:Y:S01]  /*0aa0*/  FMUL.FTZ R73, R41, R116 ;  /* 0x0000007429497220 */ /* 0x000fe20000410000 */
[----:B------:R-:W-:Y:S01]  /*0ab0*/  SHF.L.U32 R117, R58, 0x10, RZ ;  /* 0x000000103a757819 */ /* 0x000fe200000006ff */
[----:B------:R-:W-:Y:S01]  /*0ac0*/  FADD.FTZ R48, R106, R83 ;  /* 0x000000536a307221 */ /* 0x000fe20000010000 */
[----:B---3--:R-:W-:Y:S01]  /*0ad0*/  SHF.L.U32 R55, R74, 0x10, RZ ;  /* 0x000000104a377819 */ /* 0x008fe200000006ff */
[----:B------:R-:W-:Y:S01]  /*0ae0*/  FADD.FTZ R89, -R100, R89 ;  /* 0x0000005964597221 */ /* 0x000fe20000010100 */
[----:B------:R-:W-:Y:S01]  /*0af0*/  SHF.L.U32 R118, R90, 0x10, RZ ;  /* 0x000000105a767819 */ /* 0x000fe200000006ff */
[----:B------:R-:W-:Y:S01]  /*0b00*/  FMUL.FTZ R90, R82, R87 ;  /* 0x00000057525a7220 */ /* 0x000fe20000410000 */
[C---:B------:R-:W-:Y:S01]  /*0b10*/  SHF.R.U64 R51, R52.reuse, 0x10, R53 ;  /* 0x0000001034337819 */ /* 0x040fe20000001235 */
[----:B------:R-:W-:Y:S01]  /*0b20*/  FFMA.FTZ R83, R85, R106, R50 ;  /* 0x0000006a55537223 */ /* 0x000fe20000010032 */
[----:B------:R-:W-:Y:S01]  /*0b30*/  SHF.L.U32 R52, R52, 0x10, RZ ;  /* 0x0000001034347819 */ /* 0x000fe200000006ff */
[----:B------:R-:W-:Y:S01]  /*0b40*/  FADD.FTZ R55, -R100, R55 ;  /* 0x0000003764377221 */ /* 0x000fe20000010100 */
[----:B------:R-:W-:Y:S01]  /*0b50*/  SHF.L.U32 R119, R102, 0x10, RZ ;  /* 0x0000001066777819 */ /* 0x000fe200000006ff */
[----:B------:R-:W-:Y:S01]  /*0b60*/  FMUL.FTZ R102, R42, R117 ;  /* 0x000000752a667220 */ /* 0x000fe20000410000 */
[----:B------:R-:W-:Y:S01]  /*0b70*/  FADD.FTZ R87, R48, R73 ;  /* 0x0000004930577221 */ /* 0x000fe20000010000 */
[----:B------:R-:W-:Y:S01]  /*0b80*/  FMUL.FTZ R89, R82, R89 ;  /* 0x0000005952597220 */ /* 0x000fe20000410000 */
[----:B------:R-:W-:Y:S01]  /*0b90*/  FFMA.FTZ R48, R90, R73, R83 ;  /* 0x000000495a307223 */ /* 0x000fe20000010053 */
[----:B------:R-:W-:Y:S01]  /*0ba0*/  SHF.L.U32 R75, R53, 0x10, RZ ;  /* 0x00000010354b7819 */ /* 0x000fe200000006ff */
[----:B------:R-:W-:Y:S01]  /*0bb0*/  FADD.FTZ R53, -R100, R52 ;  /* 0x0000003464357221 */ /* 0x000fe20000010100 */
[----:B------:R-:W-:Y:S01]  /*0bc0*/  SHF.L.U32 R51, R51, 0x10, RZ ;  /* 0x0000001033337819 */ /* 0x000fe200000006ff */
[----:B------:R-:W-:Y:S01]  /*0bd0*/  FADD.FTZ R50, R87, R102 ;  /* 0x0000006657327221 */ /* 0x000fe20000010000 */
[----:B------:R-:W-:Y:S01]  /*0be0*/  SHF.L.U32 R121, R101, 0x10, RZ ;  /* 0x0000001065797819 */ /* 0x000fe200000006ff */
[----:B------:R-:W-:Y:S01]  /*0bf0*/  FMUL.FTZ R101, R43, R118 ;  /* 0x000000762b657220 */ /* 0x000fe20000410000 */
[----:B------:R-:W-:Y:S01]  /*0c00*/  SHF.L.U32 R122, R104, 0x10, RZ ;  /* 0x00000010687a7819 */ /* 0x000fe200000006ff */
[----:B------:R-:W-:Y:S01]  /*0c10*/  FMUL.FTZ R104, R82, R55 ;  /* 0x0000003752687220 */ /* 0x000fe20000410000 */
[----:B------:R-:W-:Y:S01]  /*0c20*/  FFMA.FTZ R55, R89, R102, R48 ;  /* 0x0000006659377223 */ /* 0x000fe20000010030 */
[----:B------:R-:W-:Y:S01]  /*0c30*/  SHF.L.U32 R120, R98, 0x10, RZ ;  /* 0x0000001062787819 */ /* 0x000fe200000006ff */
[----:B------:R-:W-:Y:S01]  /*0c40*/  FMUL.FTZ R83, R82, R53 ;  /* 0x0000003552537220 */ /* 0x000fe20000410000 */
[----:B------:R-:W-:Y:S01]  /*0c50*/  FADD.FTZ R51, -R100, R51 ;  /* 0x0000003364337221 */ /* 0x000fe20000010100 */
[----:B------:R-:W-:Y:S01]  /*0c60*/  FMUL.FTZ R98, R36, R119 ;  /* 0x0000007724627220 */ /* 0x000fe20000410000 */
[----:B------:R-:W-:Y:S01]  /*0c70*/  FADD.FTZ R53, R50, R101 ;  /* 0x0000006532357221 */ /* 0x000fe20000010000 */
[----:B------:R-:W-:Y:S01]  /*0c80*/  FFMA.FTZ R50, R104, R101, R55 ;  /* 0x0000006568327223 */ /* 0x000fe20000010037 */
[----:B------:R-:W-:Y:S01]  /*0c90*/  FMUL.FTZ R97, R37, R120 ;  /* 0x0000007825617220 */ /* 0x000fe20000410000 */
[----:B------:R-:W-:Y:S01]  /*0ca0*/  FMUL.FTZ R74, R82, R51 ;  /* 0x00000033524a7220 */ /* 0x000fe20000410000 */
[----:B------:R-:W-:Y:S01]  /*0cb0*/  FADD.FTZ R48, R53, R98 ;  /* 0x0000006235307221 */ /* 0x000fe20000010000 */
[C---:B------:R-:W-:Y:S01]  /*0cc0*/  FADD.FTZ R75, -R100.reuse, R75 ;  /* 0x0000004b644b7221 */ /* 0x040fe20000010100 */
[----:B------:R-:W-:Y:S01]  /*0cd0*/  FFMA.FTZ R51, R83, R98, R50 ;  /* 0x0000006253337223 */ /* 0x000fe20000010032 */
[----:B------:R-:W-:Y:S01]  /*0ce0*/  FADD.FTZ R49, -R100, R49 ;  /* 0x0000003164317221 */ /* 0x000fe20000010100 */
[----:B------:R-:W-:Y:S01]  /*0cf0*/  FADD.FTZ R53, R48, R97 ;  /* 0x0000006130357221 */ /* 0x000fe20000010000 */
[----:B------:R-:W-:Y:S01]  /*0d00*/  FMUL.FTZ R96, R38, R121 ;  /* 0x0000007926607220 */ /* 0x000fe20000410000 */
[----:B------:R-:W-:Y:S01]  /*0d10*/  FMUL.FTZ R75, R82, R75 ;  /* 0x0000004b524b7220 */ /* 0x000fe20000410000 */
[----:B------:R-:W-:Y:S01]  /*0d20*/  FFMA.FTZ R48, R74, R97, R51 ;  /* 0x000000614a307223 */ /* 0x000fe20000010033 */
[----:B------:R-:W-:Y:S01]  /*0d30*/  FMUL.FTZ R100, R82, R49 ;  /* 0x0000003152647220 */ /* 0x000fe20000410000 */
[----:B------:R-:W-:Y:S01]  /*0d40*/  FMUL.FTZ R94, R39, R122 ;  /* 0x0000007a275e7220 */ /* 0x000fe20000410000 */
[----:B------:R-:W-:Y:S01]  /*0d50*/  FADD.FTZ R53, R53, R96 ;  /* 0x0000006035357221 */ /* 0x000fe20000010000 */
[----:B------:R-:W-:-:S03]  /*0d60*/  FFMA.FTZ R49, R75, R96, R48 ;  /* 0x000000604b317223 */ /* 0x000fc60000010030 */
[----:B------:R-:W-:Y:S01]  /*0d70*/  FADD.FTZ R53, R53, R94 ;  /* 0x0000005e35357221 */ /* 0x000fe20000010000 */
[----:B------:R-:W-:-:S04]  /*0d80*/  FFMA.FTZ R49, R100, R94, R49 ;  /* 0x0000005e64317223 */ /* 0x000fc80000010031 */
[----:B------:R-:W1:Y:S04]  /*0d90*/  SHFL.DOWN PT, R48, R53, 0x10, 0x1f ;  /* 0x0a001f0035307f89 */ /* 0x000e6800000e0000 */
[----:B------:R-:W2:Y:S01]  /*0da0*/  SHFL.DOWN PT, R50, R49, 0x10, 0x1f ;  /* 0x0a001f0031327f89 */ /* 0x000ea200000e0000 */
[----:B-1----:R-:W-:Y:S01]  /*0db0*/  FADD.FTZ R48, R53, R48 ;  /* 0x0000003035307221 */ /* 0x002fe20000010000 */
[----:B--2---:R-:W-:-:S04]  /*0dc0*/  FADD.FTZ R50, R49, R50 ;  /* 0x0000003231327221 */ /* 0x004fc80000010000 */
[----:B------:R-:W1:Y:S04]  /*0dd0*/  SHFL.DOWN PT, R51, R48, 0x8, 0x1f ;  /* 0x09001f0030337f89 */ /* 0x000e6800000e0000 */
[----:B------:R-:W2:Y:S01]  /*0de0*/  SHFL.DOWN PT, R55, R50, 0x8, 0x1f ;  /* 0x09001f0032377f89 */ /* 0x000ea200000e0000 */
[----:B-1----:R-:W-:Y:S01]  /*0df0*/  FADD.FTZ R52, R48, R51 ;  /* 0x0000003330347221 */ /* 0x002fe20000010000 */
[----:B--2---:R-:W-:-:S04]  /*0e00*/  FADD.FTZ R55, R50, R55 ;  /* 0x0000003732377221 */ /* 0x004fc80000010000 */
[----:B------:R-:W1:Y:S04]  /*0e10*/  SHFL.DOWN PT, R51, R52, 0x4, 0x1f ;  /* 0x08801f0034337f89 */ /* 0x000e6800000e0000 */
[----:B------:R-:W2:Y:S01]  /*0e20*/  SHFL.DOWN PT, R54, R55, 0x4, 0x1f ;  /* 0x08801f0037367f89 */ /* 0x000ea200000e0000 */
[----:B------:R-:W3:Y:S01]  /*0e30*/  S2R R58, SR_TID.X ;  /* 0x00000000003a7919 */ /* 0x000ee20000002100 */
[----:B-1----:R-:W-:Y:S01]  /*0e40*/  FADD.FTZ R53, R52, R51 ;  /* 0x0000003334357221 */ /* 0x002fe20000010000 */
[----:B--2---:R-:W-:-:S04]  /*0e50*/  FADD.FTZ R54, R55, R54 ;  /* 0x0000003637367221 */ /* 0x004fc80000010000 */
[----:B------:R-:W1:Y:S04]  /*0e60*/  SHFL.DOWN PT, R86, R53, 0x2, 0x1f ;  /* 0x08401f0035567f89 */ /* 0x000e6800000e0000 */
[----:B------:R-:W2:Y:S01]  /*0e70*/  SHFL.DOWN PT, R51, R54, 0x2, 0x1f ;  /* 0x08401f0036337f89 */ /* 0x000ea200000e0000 */
[----:B---3--:R-:W-:Y:S02]  /*0e80*/  LOP3.LUT P3, RZ, R58, 0x1f, RZ, 0xc0, !PT ;  /* 0x0000001f3aff7812 */ /* 0x008fe4000786c0ff */
[----:B------:R-:W-:Y:S01]  /*0e90*/  PLOP3.LUT P0, PT, PT, PT, PT, 0x80, 0x8 ;  /* 0x000000000008781c */ /* 0x000fe20003f0f070 */
[----:B-1----:R-:W-:Y:S01]  /*0ea0*/  FADD.FTZ R48, R53, R86 ;  /* 0x0000005635307221 */ /* 0x002fe20000010000 */
[----:B--2---:R-:W-:-:S04]  /*0eb0*/  FADD.FTZ R51, R54, R51 ;  /* 0x0000003336337221 */ /* 0x004fc80000010000 */
[----:B------:R-:W1:Y:S04]  /*0ec0*/  SHFL.DOWN PT, R55, R48, 0x1, 0x1f ;  /* 0x08201f0030377f89 */ /* 0x000e6800000e0000 */
[----:B------:R-:W2:Y:S01]  /*0ed0*/  SHFL.DOWN PT, R52, R51, 0x1, 0x1f ;  /* 0x08201f0033347f89 */ /* 0x000ea200000e0000 */
[----:B------:R-:W-:Y:S02]  /*0ee0*/  MOV R49, 0x400 ;  /* 0x0000040000317802 */ /* 0x000fe40000000f00 */
[----:B------:R-:W-:Y:S02]  /*0ef0*/  @!P3 PLOP3.LUT P0, PT, P2, PT, PT, 0x80, 0x8 ;  /* 0x000000000008b81c */ /* 0x000fe4000170f070 */
[----:B0-----:R-:W-:Y:S02]  /*0f00*/  LEA R49, R124, R49, 0x18 ;  /* 0x000000317c317211 */ /* 0x001fe400078ec0ff */
[----:B------:R-:W-:-:S02]  /*0f10*/  @!P3 SHF.R.U32.HI R54, RZ, 0x2, R58 ;  /* 0x00000002ff36b819 */ /* 0x000fc4000001163a */
[----:B------:R-:W-:Y:S02]  /*0f20*/  IADD3 R50, PT, PT, R49, 0x1820, RZ ;  /* 0x0000182031327810 */ /* 0x000fe40007ffe0ff */
[----:B------:R-:W-:Y:S02]  /*0f30*/  @!P3 LOP3.LUT R54, R54, 0x18, RZ, 0xc0, !PT ;  /* 0x000000183636b812 */ /* 0x000fe400078ec0ff */
[----:B------:R-:W-:-:S03]  /*0f40*/  @!P3 MOV R53, R50 ;  /* 0x000000320035b202 */ /* 0x000fc60000000f00 */
[----:B------:R-:W-:-:S04]  /*0f50*/  @!P0 IADD3 R53, PT, PT, R49, 0x1800, RZ ;  /* 0x0000180031358810 */ /* 0x000fc80007ffe0ff */
[----:B------:R-:W-:Y:S01]  /*0f60*/  @!P3 IADD3 R123, PT, PT, R54, R53, RZ ;  /* 0x00000035367bb210 */ /* 0x000fe20007ffe0ff */
[----:B-1----:R-:W-:Y:S01]  /*0f70*/  FADD.FTZ R86, R48, R55 ;  /* 0x0000003730567221 */ /* 0x002fe20000010000 */
[----:B--2---:R-:W-:-:S05]  /*0f80*/  FADD.FTZ R87, R51, R52 ;  /* 0x0000003433577221 */ /* 0x004fca0000010000 */
        /* <DEDUP_REMOVED lines=58> */
[----:B------:R-:W-:Y:S01]  /*1330*/  FADD.FTZ R103, R108, -R103 ;  /* 0x800000676c677221 */ /* 0x000fe20000010000 */
[----:B------:R-:W-:Y:S01]  /*1340*/  FADD.FTZ R95, R95, -R0 ;  /* 0x800000005f5f7221 */ /* 0x000fe20000010000 */
[----:B------:R-:W-:Y:S01]  /*1350*/  FADD.FTZ R105, R105, -R84 ;  /* 0x8000005469697221 */ /* 0x000fe20000010000 */
[C---:B------:R-:W-:Y:S01]  /*1360*/  FMUL.FTZ R107, R82.reuse, R107 ;  /* 0x0000006b526b7220 */ /* 0x040fe20000410000 */
[C---:B------:R-:W-:Y:S01]  /*1370*/  FMUL.FTZ R103, R82.reuse, R103 ;  /* 0x0000006752677220 */ /* 0x040fe20000410000 */
[C---:B------:R-:W-:Y:S01]  /*1380*/  FMUL.FTZ R55, R82.reuse, R95 ;  /* 0x0000005f52377220 */ /* 0x040fe20000410000 */
[----:B------:R-:W-:Y:S01]  /*1390*/  FMUL.FTZ R105, R82, R105 ;  /* 0x0000006952697220 */ /* 0x000fe20000410000 */
[-C--:B------:R-:W-:Y:S01]  /*13a0*/  FMUL.FTZ R112, R107, R52.reuse ;  /* 0x000000346b707220 */ /* 0x080fe20000410000 */
[-C--:B------:R-:W-:Y:S01]  /*13b0*/  FMUL.FTZ R95, R103, R52.reuse ;  /* 0x00000034675f7220 */ /* 0x080fe20000410000 */
[----:B-----5:R-:W-:Y:S01]  /*13c0*/  LOP3.LUT P3, RZ, R92, 0xff00, RZ, 0xc0, !PT ;  /* 0x0000ff005cff7812 */ /* 0x020fe2000786c0ff */
[----:B------:R0:W-:Y:S01]  /*13d0*/  F2F.BF16.F32 R109, R103 ;  /* 0x00000067006d7304 */ /* 0x0001e20000202000 */
[----:B------:R-:W-:Y:S01]  /*13e0*/  FMUL.FTZ R112, R112, UR14 ;  /* 0x0000000e70707c20 */ /* 0x000fe20008410000 */
[----:B------:R-:W-:Y:S01]  /*13f0*/  FMUL.FTZ R95, R95, UR14 ;  /* 0x0000000e5f5f7c20 */ /* 0x000fe20008410000 */
[----:B------:R-:W-:Y:S01]  /*1400*/  FMUL.FTZ R108, R105, R52 ;  /* 0x00000034696c7220 */ /* 0x000fe20000410000 */
[C---:B------:R-:W-:Y:S01]  /*1410*/  LOP3.LUT P5, RZ, R92.reuse, 0xff0000, RZ, 0xc0, !PT ;  /* 0x00ff00005cff7812 */ /* 0x040fe200078ac0ff */
[----:B------:R-:W-:Y:S01]  /*1420*/  FMUL.FTZ R0, R25, R112 ;  /* 0x0000007019007220 */ /* 0x000fe20000410000 */
[----:B------:R-:W-:Y:S01]  /*1430*/  ISETP.GE.U32.AND P6, PT, R92, 0x1000000, PT ;  /* 0x010000005c00780c */ /* 0x000fe20003fc6070 */
[----:B------:R-:W-:Y:S01]  /*1440*/  FMUL.FTZ R108, R108, UR14 ;  /* 0x0000000e6c6c7c20 */ /* 0x000fe20008410000 */
[----:B------:R1:W-:Y:S01]  /*1450*/  F2F.BF16.F32 R110, R107 ;  /* 0x0000006b006e7304 */ /* 0x0003e20000202000 */
[--C-:B------:R-:W-:Y:S01]  /*1460*/  FFMA.FTZ R117, R85, R54, R53.reuse ;  /* 0x0000003655757223 */ /* 0x100fe20000010035 */
[----:B0-----:R-:W-:Y:S01]  /*1470*/  FSEL R103, R0, RZ, P3 ;  /* 0x000000ff00677208 */ /* 0x001fe20001800000 */
[----:B------:R-:W-:Y:S01]  /*1480*/  FMUL.FTZ R0, R26, R95 ;  /* 0x0000005f1a007220 */ /* 0x000fe20000410000 */
[----:B------:R-:W-:Y:S01]  /*1490*/  FMUL.FTZ R84, R27, R108 ;  /* 0x0000006c1b547220 */ /* 0x000fe20000410000 */
[----:B------:R-:W-:Y:S01]  /*14a0*/  LOP3.LUT P0, RZ, R92, 0xff, RZ, 0xc0, !PT ;  /* 0x000000ff5cff7812 */ /* 0x000fe2000780c0ff */
[----:B------:R-:W0:Y:S01]  /*14b0*/  LDC.64 R86, c[0x0][0x468] ;  /* 0x00011a00ff567b82 */ /* 0x000e220000000a00 */
[--C-:B------:R-:W-:Y:S01]  /*14c0*/  FFMA.FTZ R90, R90, R54, R53.reuse ;  /* 0x000000365a5a7223 */ /* 0x100fe20000010035 */
[----:B------:R3:W-:Y:S01]  /*14d0*/  F2F.BF16.F32 R111, R55 ;  /* 0x00000037006f7304 */ /* 0x0007e20000202000 */
[----:B-1----:R-:W-:Y:S01]  /*14e0*/  FSEL R107, R0, RZ, P5 ;  /* 0x000000ff006b7208 */ /* 0x002fe20002800000 */
[----:B------:R-:W-:Y:S01]  /*14f0*/  FMUL.FTZ R0, R55, R52 ;  /* 0x0000003437007220 */ /* 0x000fe20000410000 */
[----:B------:R-:W-:Y:S01]  /*1500*/  FFMA.FTZ R89, R89, R54, R53 ;  /* 0x0000003659597223 */ /* 0x000fe20000010035 */
[----:B------:R-:W-:Y:S01]  /*1510*/  FADD.FTZ R119, R73, -R90 ;  /* 0x8000005a49777221 */ /* 0x000fe20000010000 */
[----:B------:R-:W-:-:S02]  /*1520*/  FADD.FTZ R117, R106, -R117 ;  /* 0x800000756a757221 */ /* 0x000fc40000010000 */
[----:B------:R-:W-:Y:S01]  /*1530*/  FADD.FTZ R73, R102, -R89 ;  /* 0x8000005966497221 */ /* 0x000fe20000010000 */
[----:B------:R-:W1:Y:S01]  /*1540*/  F2F.BF16.F32 R103, R103 ;  /* 0x0000006700677304 */ /* 0x000e620000202000 */
[----:B---3--:R-:W-:Y:S01]  /*1550*/  FMUL.FTZ R55, R0, UR14 ;  /* 0x0000000e00377c20 */ /* 0x008fe20008410000 */
[----:B------:R-:W-:Y:S01]  /*1560*/  FSEL R0, R84, RZ, P6 ;  /* 0x000000ff54007208 */ /* 0x000fe20003000000 */
[----:B------:R-:W-:Y:S01]  /*1570*/  FMUL.FTZ R119, R82, R119 ;  /* 0x0000007752777220 */ /* 0x000fe20000410000 */
[----:B------:R-:W3:Y:S01]  /*1580*/  LDC.64 R84, c[0x0][0x478] ;  /* 0x00011e00ff547b82 */ /* 0x000ee20000000a00 */
[----:B------:R-:W-:-:S03]  /*1590*/  FMUL.FTZ R92, R24, R55 ;  /* 0x00000037185c7220 */ /* 0x000fc60000410000 */
[----:B------:R-:W4:Y:S02]  /*15a0*/  F2F.BF16.F32 R0, R0 ;  /* 0x0000000000007304 */ /* 0x000f240000202000 */
[----:B------:R-:W-:Y:S01]  /*15b0*/  FSEL R115, R92, RZ, P0 ;  /* 0x000000ff5c737208 */ /* 0x000fe20000000000 */
[----:B------:R-:W-:-:S04]  /*15c0*/  FFMA.FTZ R92, R104, R54, R53 ;  /* 0x00000036685c7223 */ /* 0x000fc80000010035 */
[----:B------:R-:W-:Y:S01]  /*15d0*/  FADD.FTZ R89, R101, -R92 ;  /* 0x8000005c65597221 */ /* 0x000fe20000010000 */
[----:B------:R4:W0:Y:S01]  /*15e0*/  F2F.BF16.F32 R113, R105 ;  /* 0x0000006900717304 */ /* 0x0008220000202000 */
[----:B-1----:R-:W-:Y:S01]  /*15f0*/  IMAD.WIDE.U32 R102, R103, 0x10000, RZ ;  /* 0x0001000067667825 */ /* 0x002fe200078e00ff */
[----:B----4-:R-:W-:-:S06]  /*1600*/  SHF.L.U32 R92, R0, 0x10, RZ ;  /* 0x00000010005c7819 */ /* 0x010fcc00000006ff */
[----:B------:R-:W1:Y:S01]  /*1610*/  F2F.BF16.F32 R107, R107 ;  /* 0x0000006b006b7304 */ /* 0x000e620000202000 */
[----:B------:R-:W-:-:S04]  /*1620*/  IMAD.WIDE.U32 R104, R110, 0x10000, RZ ;  /* 0x000100006e687825 */ /* 0x000fc800078e00ff */
[----:B------:R-:W-:Y:S01]  /*1630*/  HFMA2 R0, -RZ, RZ, 0, 0 ;  /* 0x00000000ff007431 */ /* 0x000fe200000001ff */
[----:B------:R-:W-:Y:S01]  /*1640*/  LOP3.LUT R104, R104, R111, RZ, 0xfc, !PT ;  /* 0x0000006f68687212 */ /* 0x000fe200078efcff */
[----:B0-----:R-:W-:Y:S01]  /*1650*/  IMAD.WIDE.U32 R110, R72, 0x8, R86 ;  /* 0x00000008486e7825 */ /* 0x001fe200078e0056 */
[----:B------:R-:W0:Y:S01]  /*1660*/  F2F.BF16.F32 R115, R115 ;  /* 0x0000007300737304 */ /* 0x000e220000202000 */
[----:B------:R-:W-:-:S04]  /*1670*/  SHF.L.U32 R113, R113, 0x10, RZ ;  /* 0x0000001071717819 */ /* 0x000fc800000006ff */
[----:B------:R-:W-:Y:S01]  /*1680*/  LOP3.LUT R105, R105, R113, R109, 0xfe, !PT ;  /* 0x0000007169697212 */ /* 0x000fe200078efe6d */
[----:B------:R-:W-:Y:S01]  /*1690*/  FMUL.FTZ R109, R82, R73 ;  /* 0x00000049526d7220 */ /* 0x000fe20000410000 */
[----:B-1----:R-:W-:Y:S01]  /*16a0*/  LOP3.LUT R103, R103, R92, R107, 0xfe, !PT ;  /* 0x0000005c67677212 */ /* 0x002fe200078efe6b */
[----:B---3--:R-:W-:-:S04]  /*16b0*/  IMAD.WIDE.U32 R106, R72, 0x8, R84 ;  /* 0x00000008486a7825 */ /* 0x008fc800078e0054 */
[----:B------:R-:W-:Y:S01]  /*16c0*/  FMUL.FTZ R113, R82, R117 ;  /* 0x0000007552717220 */ /* 0x000fe20000410000 */
[----:B------:R-:W-:Y:S01]  /*16d0*/  LOP3.LUT P4, RZ, R88, 0xff00, RZ, 0xc0, !PT ;  /* 0x0000ff0058ff7812 */ /* 0x000fe2000788c0ff */
[----:B------:R-:W-:Y:S01]  /*16e0*/  F2F.BF16.F32 R114, R119 ;  /* 0x0000007700727304 */ /* 0x000fe20000202000 */
[----:B------:R-:W-:Y:S01]  /*16f0*/  IMAD.WIDE.U32 R72, R99, 0x8, R50 ;  /* 0x0000000863487825 */ /* 0x000fe200078e0032 */
[----:B------:R-:W-:Y:S01]  /*1700*/  STG.E.64 desc[UR4][R106.64], R104 ;  /* 0x000000686a007986 */ /* 0x000fe2000c101b04 */
[----:B0-----:R-:W-:Y:S02]  /*1710*/  LOP3.LUT R102, R102, R115, RZ, 0xfc, !PT ;  /* 0x0000007366667212 */ /* 0x001fe400078efcff */
[----:B------:R-:W-:-:S03]  /*1720*/  FMUL.FTZ R117, R82, R89 ;  /* 0x0000005952757220 */ /* 0x000fc60000410000 */
[----:B------:R0:W-:Y:S01]  /*1730*/  F2F.BF16.F32 R115, R109 ;  /* 0x0000006d00737304 */ /* 0x0001e20000202000 */
[----:B------:R1:W-:Y:S04]  /*1740*/  STG.E.64 desc[UR4][R110.64], R102 ;  /* 0x000000666e007986 */ /* 0x0003e8000c101b04 */
[----:B------:R-:W3:Y:S03]  /*1750*/  LDG.E.64 R72, desc[UR4][R72.64] ;  /* 0x0000000448487981 */ /* 0x000ee6000c1e1b00 */
[----:B------:R-:W-:Y:S01]  /*1760*/  F2F.BF16.F32 R101, R113 ;  /* 0x0000007100657304 */ /* 0x000fe20000202000 */
[----:B-1----:R-:W-:-:S04]  /*1770*/  FMUL.FTZ R111, R113, R52 ;  /* 0x00000034716f7220 */ /* 0x002fc80000410000 */
[----:B------:R-:W-:-:S03]  /*1780*/  FMUL.FTZ R111, R111, UR14 ;  /* 0x0000000e6f6f7c20 */ /* 0x000fc60008410000 */
[----:B------:R-:W1:Y:S01]  /*1790*/  F2F.BF16.F32 R89, R117 ;  /* 0x0000007500597304 */ /* 0x000e620000202000 */
[----:B------:R-:W-:Y:S01]  /*17a0*/  IMAD.WIDE.U32 R50, R91, 0x8, R50 ;  /* 0x000000085b327825 */ /* 0x000fe200078e0032 */
[----:B--2---:R-:W-:Y:S02]  /*17b0*/  @P0 MOV R90, R48 ;  /* 0x00000030005a0202 */ /* 0x004fe40000000f00 */
[----:B------:R-:W-:Y:S02]  /*17c0*/  @P3 SHF.R.U64 R92, R48, 0x10, R49 ;  /* 0x00000010305c3819 */ /* 0x000fe40000001231 */
[----:B------:R-:W-:Y:S02]  /*17d0*/  @P0 SHF.L.U32 R90, R90, 0x10, RZ ;  /* 0x000000105a5a0819 */ /* 0x000fe400000006ff */
[----:B------:R-:W-:Y:S01]  /*17e0*/  @P3 SHF.L.U32 R105, R92, 0x10, RZ ;  /* 0x000000105c693819 */ /* 0x000fe200000006ff */
[----:B------:R-:W-:Y:S02]  /*17f0*/  FMUL.FTZ R92, R109, R52 ;  /* 0x000000346d5c7220 */ /* 0x000fe40000410000 */
[----:B------:R-:W-:Y:S01]  /*1800*/  @P0 FMUL.FTZ R0, R55, R90 ;  /* 0x0000005a37000220 */ /* 0x000fe20000410000 */
[-C--:B------:R-:W-:Y:S01]  /*1810*/  FMUL.FTZ R90, R119, R52.reuse ;  /* 0x00000034775a7220 */ /* 0x080fe20000410000 */
[----:B0-----:R-:W-:Y:S01]  /*1820*/  FMUL.FTZ R109, R92, UR14 ;  /* 0x0000000e5c6d7c20 */ /* 0x001fe20008410000 */
[----:B------:R-:W-:Y:S01]  /*1830*/  FMUL.FTZ R92, R117, R52 ;  /* 0x00000034755c7220 */ /* 0x000fe20000410000 */
[----:B------:R-:W-:Y:S01]  /*1840*/  MOV R55, RZ ;  /* 0x000000ff00377202 */ /* 0x000fe20000000f00 */
[----:B------:R-:W-:Y:S01]  /*1850*/  FMUL.FTZ R48, R90, UR14 ;  /* 0x0000000e5a307c20 */ /* 0x000fe20008410000 */
[----:B------:R-:W-:Y:S01]  /*1860*/  @P3 FMUL.FTZ R55, R112, R105 ;  /* 0x0000006970373220 */ /* 0x000fe20000410000 */
[----:B------:R-:W-:Y:S01]  /*1870*/  FMUL.FTZ R103, R30, R109 ;  /* 0x0000006d1e677220 */ /* 0x000fe20000410000 */
[----:B------:R-:W-:Y:S01]  /*1880*/  LOP3.LUT P0, RZ, R88, 0xff0000, RZ, 0xc0, !PT ;  /* 0x00ff000058ff7812 */ /* 0x000fe2000780c0ff */
[----:B------:R-:W-:Y:S01]  /*1890*/  FMUL.FTZ R92, R92, UR14 ;  /* 0x0000000e5c5c7c20 */ /* 0x000fe20008410000 */
[----:B------:R-:W-:Y:S01]  /*18a0*/  @P5 MOV R105, R49 ;  /* 0x0000003100695202 */ /* 0x000fe20000000f00 */
[----:B------:R-:W-:Y:S01]  /*18b0*/  FMUL.FTZ R90, R29, R48 ;  /* 0x000000301d5a7220 */ /* 0x000fe20000410000 */
[----:B------:R-:W-:Y:S01]  /*18c0*/  FSEL R104, R103, RZ, P0 ;  /* 0x000000ff67687208 */ /* 0x000fe20000000000 */
[----:B------:R-:W-:Y:S01]  /*18d0*/  FMUL.FTZ R103, R31, R92 ;  /* 0x0000005c1f677220 */ /* 0x000fe20000410000 */
[----:B------:R-:W-:-:S02]  /*18e0*/  @P5 SHF.L.U32 R106, R105, 0x10, RZ ;  /* 0x00000010696a5819 */ /* 0x000fc400000006ff */
[----:B------:R-:W-:Y:S02]  /*18f0*/  ISETP.GE.U32.AND P3, PT, R88, 0x1000000, PT ;  /* 0x010000005800780c */ /* 0x000fe40003f66070 */
[----:B------:R-:W-:Y:S01]  /*1900*/  FSEL R102, R90, RZ, P4 ;  /* 0x000000ff5a667208 */ /* 0x000fe20002000000 */
[----:B------:R-:W-:Y:S02]  /*1910*/  HFMA2 R90, -RZ, RZ, 0, 0 ;  /* 0x00000000ff5a7431 */ /* 0x000fe400000001ff */
[----:B------:R-:W-:Y:S01]  /*1920*/  @P5 FMUL.FTZ R90, R95, R106 ;  /* 0x0000006a5f5a5220 */ /* 0x000fe20000410000 */
[----:B------:R-:W-:Y:S01]  /*1930*/  FSEL R106, R103, RZ, P3 ;  /* 0x000000ff676a7208 */ /* 0x000fe20001800000 */
[----:B------:R-:W-:Y:S01]  /*1940*/  FMUL.FTZ R95, R28, R111 ;  /* 0x0000006f1c5f7220 */ /* 0x000fe20000410000 */
[----:B------:R-:W-:Y:S01]  /*1950*/  LOP3.LUT P5, RZ, R88, 0xff, RZ, 0xc0, !PT ;  /* 0x000000ff58ff7812 */ /* 0x000fe200078ac0ff */
[----:B------:R0:W2:Y:S03]  /*1960*/  F2F.BF16.F32 R107, R102 ;  /* 0x00000066006b7304 */ /* 0x0000a60000202000 */
[----:B------:R-:W-:-:S05]  /*1970*/  FSEL R95, R95, RZ, P5 ;  /* 0x000000ff5f5f7208 */ /* 0x000fca0002800000 */
[----:B------:R-:W4:Y:S08]  /*1980*/  F2F.BF16.F32 R106, R106 ;  /* 0x0000006a006a7304 */ /* 0x000f300000202000 */
[----:B------:R-:W4:Y:S01]  /*1990*/  F2F.BF16.F32 R104, R104 ;  /* 0x0000006800687304 */ /* 0x000f220000202000 */
[----:B-1----:R-:W-:-:S07]  /*19a0*/  SHF.L.U32 R105, R89, 0x10, RZ ;  /* 0x0000001059697819 */ /* 0x002fce00000006ff */
[----:B------:R-:W1:Y:S01]  /*19b0*/  F2F.BF16.F32 R95, R95 ;  /* 0x0000005f005f7304 */ /* 0x000e620000202000 */
[----:B0-----:R-:W-:-:S04]  /*19c0*/  IMAD.WIDE.U32 R102, R114, 0x10000, RZ ;  /* 0x0001000072667825 */ /* 0x001fc800078e00ff */
[----:B--2---:R-:W-:Y:S01]  /*19d0*/  IMAD.WIDE.U32 R88, R107, 0x10000, RZ ;  /* 0x000100006b587825 */ /* 0x004fe200078e00ff */
[----:B----4-:R-:W-:Y:S02]  /*19e0*/  SHF.L.U32 R107, R106, 0x10, RZ ;  /* 0x000000106a6b7819 */ /* 0x010fe400000006ff */
[----:B------:R-:W-:Y:S02]  /*19f0*/  LOP3.LUT R103, R103, R105, R115, 0xfe, !PT ;  /* 0x0000006967677212 */ /* 0x000fe400078efe73 */
[----:B------:R-:W-:Y:S01]  /*1a00*/  LOP3.LUT R89, R89, R107, R104, 0xfe, !PT ;  /* 0x0000006b59597212 */ /* 0x000fe200078efe68 */
[C---:B------:R-:W-:Y:S01]  /*1a10*/  IMAD.WIDE.U32 R104, R99.reuse, 0x8, R84 ;  /* 0x0000000863687825 */ /* 0x040fe200078e0054 */
[----:B------:R-:W-:Y:S02]  /*1a20*/  LOP3.LUT R102, R102, R101, RZ, 0xfc, !PT ;  /* 0x0000006566667212 */ /* 0x000fe400078efcff */
[----:B-1----:R-:W-:Y:S01]  /*1a30*/  LOP3.LUT R88, R88, R95, RZ, 0xfc, !PT ;  /* 0x0000005f58587212 */ /* 0x002fe200078efcff */
[----:B------:R-:W-:-:S02]  /*1a40*/  IMAD.WIDE.U32 R106, R99, 0x8, R86 ;  /* 0x00000008636a7825 */ /* 0x000fc400078e0056 */
[----:B------:R-:W-:Y:S04]  /*1a50*/  STG.E.64 desc[UR4][R104.64], R102 ;  /* 0x0000006668007986 */ /* 0x000fe8000c101b04 */
[----:B------:R0:W-:Y:S04]  /*1a60*/  STG.E.64 desc[UR4][R106.64], R88 ;  /* 0x000000586a007986 */ /* 0x0001e8000c101b04 */
[----:B------:R-:W2:Y:S01]  /*1a70*/  LDG.E.64 R50, desc[UR4][R50.64] ;  /* 0x0000000432327981 */ /* 0x000ea2000c1e1b00 */
[-CC-:B------:R-:W-:Y:S01]  /*1a80*/  FFMA.FTZ R74, R74, R54.reuse, R53.reuse ;  /* 0x000000364a4a7223 */ /* 0x180fe20000010035 */
[-CC-:B------:R-:W-:Y:S01]  /*1a90*/  FFMA.FTZ R83, R83, R54.reuse, R53.reuse ;  /* 0x0000003653537223 */ /* 0x180fe20000010035 */
[----:B------:R-:W-:-:S02]  /*1aa0*/  FFMA.FTZ R75, R75, R54, R53 ;  /* 0x000000364b4b7223 */ /* 0x000fc40000010035 */
[----:B------:R-:W-:Y:S01]  /*1ab0*/  FADD.FTZ R97, R97, -R74 ;  /* 0x8000004a61617221 */ /* 0x000fe20000010000 */
[----:B------:R-:W-:Y:S01]  /*1ac0*/  FFMA.FTZ R53, R100, R54, R53 ;  /* 0x0000003664357223 */ /* 0x000fe20000010035 */
[----:B------:R-:W-:Y:S01]  /*1ad0*/  @P6 SHF.R.U32.HI R54, RZ, 0x10, R49 ;  /* 0x00000010ff366819 */ /* 0x000fe20000011631 */
[----:B------:R-:W-:Y:S01]  /*1ae0*/  FADD.FTZ R83, R98, -R83 ;  /* 0x8000005362537221 */ /* 0x000fe20000010000 */
[----:B0-----:R-:W-:Y:S01]  /*1af0*/  FMUL.FTZ R89, R82, R97 ;  /* 0x0000006152597220 */ /* 0x001fe20000410000 */
[----:B------:R-:W-:Y:S02]  /*1b00*/  FADD.FTZ R49, R94, -R53 ;  /* 0x800000355e317221 */ /* 0x000fe40000010000 */
[C---:B------:R-:W-:Y:S01]  /*1b10*/  FMUL.FTZ R101, R82.reuse, R83 ;  /* 0x0000005352657220 */ /* 0x040fe20000410000 */
[----:B------:R-:W-:Y:S01]  /*1b20*/  FMUL.FTZ R74, R89, R52 ;  /* 0x00000034594a7220 */ /* 0x000fe20000410000 */
[----:B------:R-:W-:Y:S01]  /*1b30*/  FMUL.FTZ R105, R82, R49 ;  /* 0x0000003152697220 */ /* 0x000fe20000410000 */
[----:B------:R-:W-:Y:S01]  /*1b40*/  FADD.FTZ R83, R96, -R75 ;  /* 0x8000004b60537221 */ /* 0x000fe20000010000 */
[----:B------:R-:W-:Y:S01]  /*1b50*/  @P6 SHF.L.U32 R97, R54, 0x10, RZ ;  /* 0x0000001036616819 */ /* 0x000fe200000006ff */
[----:B------:R-:W-:Y:S01]  /*1b60*/  FMUL.FTZ R74, R74, UR14 ;  /* 0x0000000e4a4a7c20 */ /* 0x000fe20008410000 */
[----:B---3--:R-:W-:-:S02]  /*1b70*/  @P5 MOV R49, R72 ;  /* 0x0000004800315202 */ /* 0x008fc40000000f00 */
[----:B------:R-:W-:Y:S01]  /*1b80*/  @P4 SHF.R.U64 R88, R72, 0x10, R73 ;  /* 0x0000001048584819 */ /* 0x000fe20000001249 */
[----:B------:R-:W-:Y:S02]  /*1b90*/  HFMA2 R75, -RZ, RZ, 0, 0 ;  /* 0x00000000ff4b7431 */ /* 0x000fe400000001ff */
[----:B------:R-:W-:Y:S01]  /*1ba0*/  FMUL.FTZ R103, R82, R83 ;  /* 0x0000005352677220 */ /* 0x000fe20000410000 */
[----:B------:R-:W-:Y:S01]  /*1bb0*/  @P5 SHF.L.U32 R72, R49, 0x10, RZ ;  /* 0x0000001031485819 */ /* 0x000fe200000006ff */
[----:B------:R-:W-:Y:S01]  /*1bc0*/  @P6 FMUL.FTZ R75, R108, R97 ;  /* 0x000000616c4b6220 */ /* 0x000fe20000410000 */
[----:B------:R-:W-:Y:S01]  /*1bd0*/  FMUL.FTZ R82, R33, R74 ;  /* 0x0000004a21527220 */ /* 0x000fe20000410000 */
[----:B------:R-:W-:Y:S01]  /*1be0*/  @P4 SHF.L.U32 R49, R88, 0x10, RZ ;  /* 0x0000001058314819 */ /* 0x000fe200000006ff */
[----:B------:R-:W-:Y:S01]  /*1bf0*/  FMUL.FTZ R88, R105, R52 ;  /* 0x0000003469587220 */ /* 0x000fe20000410000 */
[----:B------:R-:W-:Y:S01]  /*1c00*/  LOP3.LUT P6, RZ, R93, 0xff00, RZ, 0xc0, !PT ;  /* 0x0000ff005dff7812 */ /* 0x000fe200078cc0ff */
[----:B------:R0:W1:Y:S01]  /*1c10*/  F2F.BF16.F32 R53, R89 ;  /* 0x0000005900357304 */ /* 0x0000620000202000 */
[----:B------:R-:W-:-:S02]  /*1c20*/  HFMA2 R83, -RZ, RZ, 0, 0 ;  /* 0x00000000ff537431 */ /* 0x000fc400000001ff */
[-C--:B------:R-:W-:Y:S01]  /*1c30*/  FMUL.FTZ R97, R101, R52.reuse ;  /* 0x0000003465617220 */ /* 0x080fe20000410000 */
[----:B------:R-:W-:Y:S01]  /*1c40*/  @P4 FMUL.FTZ R83, R48, R49 ;  /* 0x0000003130534220 */ /* 0x000fe20000410000 */
[----:B------:R-:W-:Y:S01]  /*1c50*/  @P0 MOV R48, R73 ;  /* 0x0000004900300202 */ /* 0x000fe20000000f00 */
[----:B0-----:R-:W-:Y:S01]  /*1c60*/  FMUL.FTZ R89, R103, R52 ;  /* 0x0000003467597220 */ /* 0x001fe20000410000 */
[----:B------:R-:W-:Y:S01]  /*1c70*/  FSEL R52, R82, RZ, P6 ;  /* 0x000000ff52347208 */ /* 0x000fe20003000000 */
[----:B------:R-:W-:Y:S01]  /*1c80*/  FMUL.FTZ R82, R88, UR14 ;  /* 0x0000000e58527c20 */ /* 0x000fe20008410000 */
[----:B------:R-:W-:Y:S01]  /*1c90*/  @P0 SHF.L.U32 R48, R48, 0x10, RZ ;  /* 0x0000001030300819 */ /* 0x000fe200000006ff */
[----:B------:R-:W-:Y:S01]  /*1ca0*/  FMUL.FTZ R89, R89, UR14 ;  /* 0x0000000e59597c20 */ /* 0x000fe20008410000 */
[----:B------:R-:W-:Y:S01]  /*1cb0*/  ISETP.GE.U32.AND P4, PT, R93, 0x1000000, PT ;  /* 0x010000005d00780c */ /* 0x000fe20003f86070 */
[----:B------:R-:W-:Y:S01]  /*1cc0*/  FMUL.FTZ R88, R35, R82 ;  /* 0x0000005223587220 */ /* 0x000fe20000410000 */
[----:B------:R-:W-:Y:S01]  /*1cd0*/  MOV R54, RZ ;  /* 0x000000ff00367202 */ /* 0x000fe20000000f00 */
[----:B------:R-:W-:Y:S01]  /*1ce0*/  FMUL.FTZ R97, R97, UR14 ;  /* 0x0000000e61617c20 */ /* 0x000fe20008410000 */
[----:B------:R-:W-:Y:S01]  /*1cf0*/  @P5 FMUL.FTZ R54, R72, R111 ;  /* 0x0000006f48365220 */ /* 0x000fe20000410000 */
[----:B------:R-:W-:-:S02]  /*1d00*/  HFMA2 R72, -RZ, RZ, 0, 0 ;  /* 0x00000000ff487431 */ /* 0x000fc400000001ff */
[----:B------:R-:W-:Y:S01]  /*1d10*/  @P0 FMUL.FTZ R72, R109, R48 ;  /* 0x000000306d480220 */ /* 0x000fe20000410000 */
[----:B------:R-:W-:Y:S01]  /*1d20*/  FSEL R94, R88, RZ, P4 ;  /* 0x000000ff585e7208 */ /* 0x000fe20002000000 */
[----:B------:R-:W-:Y:S01]  /*1d30*/  FMUL.FTZ R49, R34, R89 ;  /* 0x0000005922317220 */ /* 0x000fe20000410000 */
[----:B------:R-:W-:Y:S01]  /*1d40*/  FMUL.FTZ R48, R32, R97 ;  /* 0x0000006120307220 */ /* 0x000fe20000410000 */
[C---:B------:R-:W-:Y:S02]  /*1d50*/  LOP3.LUT P5, RZ, R93.reuse, 0xff0000, RZ, 0xc0, !PT ;  /* 0x00ff00005dff7812 */ /* 0x040fe400078ac0ff */
[----:B------:R-:W-:Y:S01]  /*1d60*/  LOP3.LUT P0, RZ, R93, 0xff, RZ, 0xc0, !PT ;  /* 0x000000ff5dff7812 */ /* 0x000fe2000780c0ff */
[----:B------:R-:W0:Y:S01]  /*1d70*/  F2F.BF16.F32 R100, R105 ;  /* 0x0000006900647304 */ /* 0x000e220000202000 */
[----:B------:R-:W-:Y:S02]  /*1d80*/  FSEL R49, R49, RZ, P5 ;  /* 0x000000ff31317208 */ /* 0x000fe40002800000 */
[----:B------:R-:W-:-:S05]  /*1d90*/  FSEL R88, R48, RZ, P0 ;  /* 0x000000ff30587208 */ /* 0x000fca0000000000 */
[----:B------:R1:W-:Y:S08]  /*1da0*/  F2F.BF16.F32 R96, R52 ;  /* 0x0000003400607304 */ /* 0x0003f00000202000 */
        /* <DEDUP_REMOVED lines=26> */
[----:B------:R-:W-:Y:S02]  /*1f50*/  @P4 SHF.R.U32.HI R50, RZ, 0x10, R51 ;  /* 0x00000010ff324819 */ /* 0x000fe40000011633 */
[----:B------:R-:W-:Y:S02]  /*1f60*/  @P3 SHF.L.U32 R51, R99, 0x10, RZ ;  /* 0x0000001063333819 */ /* 0x000fe400000006ff */
[----:B0-----:R-:W-:Y:S02]  /*1f70*/  @P0 SHF.L.U32 R48, R95, 0x10, RZ ;  /* 0x000000105f300819 */ /* 0x001fe400000006ff */
[----:B------:R-:W-:-:S02]  /*1f80*/  @P6 SHF.L.U32 R49, R98, 0x10, RZ ;  /* 0x0000001062316819 */ /* 0x000fc400000006ff */
        /* <DEDUP_REMOVED lines=8> */
.L_x_1738:
        /* <DEDUP_REMOVED lines=8> */
[----:B------:R-:W-:Y:S01]  /*2090*/  FADD.FTZ R103, R108, -R103 ;  /* 0x800000676c677221 */ /* 0x000fe20000010000 */
[----:B------:R-:W-:Y:S01]  /*20a0*/  FADD.FTZ R105, R105, -R84 ;  /* 0x8000005469697221 */ /* 0x000fe20000010000 */
[--C-:B------:R-:W-:Y:S01]  /*20b0*/  FFMA.FTZ R84, R0, R54, R53.reuse ;  /* 0x0000003600547223 */ /* 0x100fe20000010035 */
[C---:B------:R-:W-:Y:S01]  /*20c0*/  FMUL.FTZ R107, R82.reuse, R107 ;  /* 0x0000006b526b7220 */ /* 0x040fe20000410000 */
[C---:B------:R-:W-:Y:S01]  /*20d0*/  FMUL.FTZ R103, R82.reuse, R103 ;  /* 0x0000006752677220 */ /* 0x040fe20000410000 */
[----:B------:R-:W-:Y:S01]  /*20e0*/  FMUL.FTZ R105, R82, R105 ;  /* 0x0000006952697220 */ /* 0x000fe20000410000 */
[----:B------:R-:W-:Y:S01]  /*20f0*/  FADD.FTZ R55, R95, -R84 ;  /* 0x800000545f377221 */ /* 0x000fe20000010000 */
[-C--:B------:R-:W-:Y:S01]  /*2100*/  FMUL.FTZ R107, R107, R52.reuse ;  /* 0x000000346b6b7220 */ /* 0x080fe20000410000 */
[-C--:B------:R-:W-:Y:S01]  /*2110*/  FMUL.FTZ R103, R103, R52.reuse ;  /* 0x0000003467677220 */ /* 0x080fe20000410000 */
[----:B------:R-:W-:Y:S01]  /*2120*/  FMUL.FTZ R105, R105, R52 ;  /* 0x0000003469697220 */ /* 0x000fe20000410000 */
[----:B------:R-:W-:Y:S01]  /*2130*/  LOP3.LUT P5, RZ, R92, 0xff0000, RZ, 0xc0, !PT ;  /* 0x00ff00005cff7812 */ /* 0x000fe200078ac0ff */
[----:B------:R-:W-:Y:S01]  /*2140*/  FMUL.FTZ R110, R107, UR14 ;  /* 0x0000000e6b6e7c20 */ /* 0x000fe20008410000 */
[----:B------:R-:W-:Y:S01]  /*2150*/  FMUL.FTZ R95, R103, UR14 ;  /* 0x0000000e675f7c20 */ /* 0x000fe20008410000 */
[----:B------:R-:W-:Y:S01]  /*2160*/  FMUL.FTZ R55, R82, R55 ;  /* 0x0000003752377220 */ /* 0x000fe20000410000 */
[----:B------:R-:W-:Y:S01]  /*2170*/  FMUL.FTZ R108, R105, UR14 ;  /* 0x0000000e696c7c20 */ /* 0x000fe20008410000 */
[----:B------:R-:W-:Y:S01]  /*2180*/  FMUL.FTZ R0, R25, R110 ;  /* 0x0000006e19007220 */ /* 0x000fe20000410000 */
[C---:B------:R-:W-:Y:S01]  /*2190*/  ISETP.GE.U32.AND P6, PT, R92.reuse, 0x1000000, PT ;  /* 0x010000005c00780c */ /* 0x040fe20003fc6070 */
[----:B------:R-:W-:Y:S01]  /*21a0*/  FMUL.FTZ R55, R55, R52 ;  /* 0x0000003437377220 */ /* 0x000fe20000410000 */
[----:B------:R-:W0:Y:S01]  /*21b0*/  LDC.64 R86, c[0x0][0x468] ;  /* 0x00011a00ff567b82 */ /* 0x000e220000000a00 */
[----:B------:R-:W-:Y:S01]  /*21c0*/  LOP3.LUT P0, RZ, R92, 0xff, RZ, 0xc0, !PT ;  /* 0x000000ff5cff7812 */ /* 0x000fe2000780c0ff */
[-CC-:B------:R-:W-:Y:S01]  /*21d0*/  FFMA.FTZ R90, R90, R54.reuse, R53.reuse ;  /* 0x000000365a5a7223 */ /* 0x180fe20000010035 */
[----:B------:R-:W-:Y:S01]  /*21e0*/  FSEL R84, R0, RZ, P3 ;  /* 0x000000ff00547208 */ /* 0x000fe20001800000 */
[----:B------:R-:W-:Y:S01]  /*21f0*/  FMUL.FTZ R0, R26, R95 ;  /* 0x0000005f1a007220 */ /* 0x000fe20000410000 */
[----:B------:R-:W-:Y:S01]  /*2200*/  FMUL.FTZ R55, R55, UR14 ;  /* 0x0000000e37377c20 */ /* 0x000fe20008410000 */
[-CC-:B------:R-:W-:Y:S01]  /*2210*/  FFMA.FTZ R89, R89, R54.reuse, R53.reuse ;  /* 0x0000003659597223 */ /* 0x180fe20000010035 */
[----:B------:R-:W-:Y:S01]  /*2220*/  FFMA.FTZ R105, R85, R54, R53 ;  /* 0x0000003655697223 */ /* 0x000fe20000010035 */
[----:B------:R-:W-:Y:S01]  /*2230*/  FADD.FTZ R111, R73, -R90 ;  /* 0x8000005a496f7221 */ /* 0x000fe20000010000 */
[----:B------:R-:W-:Y:S01]  /*2240*/  FSEL R103, R0, RZ, P5 ;  /* 0x000000ff00677208 */ /* 0x000fe20002800000 */
[----:B------:R-:W-:Y:S01]  /*2250*/  FMUL.FTZ R0, R27, R108 ;  /* 0x0000006c1b007220 */ /* 0x000fe20000410000 */
[----:B------:R-:W1:Y:S01]  /*2260*/  F2F.BF16.F32 R84, R84 ;  /* 0x0000005400547304 */ /* 0x000e620000202000 */
[----:B------:R-:W-:Y:S01]  /*2270*/  FADD.FTZ R113, R102, -R89 ;  /* 0x8000005966717221 */ /* 0x000fe20000010000 */
[----:B------:R-:W-:Y:S01]  /*2280*/  FFMA.FTZ R104, R104, R54, R53 ;  /* 0x0000003668687223 */ /* 0x000fe20000010035 */
[----:B------:R-:W-:Y:S01]  /*2290*/  FMUL.FTZ R111, R82, R111 ;  /* 0x0000006f526f7220 */ /* 0x000fe20000410000 */
[----:B------:R-:W-:Y:S01]  /*22a0*/  FSEL R107, R0, RZ, P6 ;  /* 0x000000ff006b7208 */ /* 0x000fe20003000000 */
[----:B------:R-:W-:Y:S01]  /*22b0*/  FMUL.FTZ R0, R24, R55 ;  /* 0x0000003718007220 */ /* 0x000fe20000410000 */
[----:B------:R-:W-:-:S02]  /*22c0*/  FADD.FTZ R105, R106, -R105 ;  /* 0x800000696a697221 */ /* 0x000fc40000010000 */
[----:B------:R-:W-:Y:S01]  /*22d0*/  F2F.BF16.F32 R103, R103 ;  /* 0x0000006700677304 */ /* 0x000fe20000202000 */
[----:B------:R-:W-:Y:S01]  /*22e0*/  FMUL.FTZ R113, R82, R113 ;  /* 0x0000007152717220 */ /* 0x000fe20000410000 */
[----:B------:R-:W-:Y:S01]  /*22f0*/  FSEL R92, R0, RZ, P0 ;  /* 0x000000ff005c7208 */ /* 0x000fe20000000000 */
[----:B------:R-:W-:Y:S01]  /*2300*/  FADD.FTZ R115, R101, -R104 ;  /* 0x8000006865737221 */ /* 0x000fe20000010000 */
[----:B------:R-:W-:Y:S02]  /*2310*/  HFMA2 R0, -RZ, RZ, 0, 0 ;  /* 0x00000000ff007431 */ /* 0x000fe400000001ff */
[----:B-1----:R-:W-:Y:S02]  /*2320*/  IMAD.WIDE.U32 R84, R84, 0x10000, RZ ;  /* 0x0001000054547825 */ /* 0x002fe400078e00ff */
[----:B------:R-:W1:Y:S08]  /*2330*/  F2F.BF16.F32 R107, R107 ;  /* 0x0000006b006b7304 */ /* 0x000e700000202000 */
[----:B------:R-:W3:Y:S01]  /*2340*/  F2F.BF16.F32 R109, R92 ;  /* 0x0000005c006d7304 */ /* 0x000ee20000202000 */
[----:B-1----:R-:W-:-:S04]  /*2350*/  SHF.L.U32 R107, R107, 0x10, RZ ;  /* 0x000000106b6b7819 */ /* 0x002fc800000006ff */
[----:B------:R-:W-:Y:S01]  /*2360*/  LOP3.LUT R85, R85, R107, R103, 0xfe, !PT ;  /* 0x0000006b55557212 */ /* 0x000fe200078efe67 */
[----:B0-----:R-:W-:Y:S01]  /*2370*/  IMAD.WIDE.U32 R102, R72, 0x8, R86 ;  /* 0x0000000848667825 */ /* 0x001fe200078e0056 */
[----:B---3--:R-:W-:-:S03]  /*2380*/  LOP3.LUT R84, R84, R109, RZ, 0xfc, !PT ;  /* 0x0000006d54547212 */ /* 0x008fc600078efcff */
[-C--:B------:R-:W-:Y:S01]  /*2390*/  FMUL.FTZ R101, R113, R52.reuse ;  /* 0x0000003471657220 */ /* 0x080fe20000410000 */
[C---:B------:R-:W-:Y:S01]  /*23a0*/  FMUL.FTZ R115, R82.reuse, R115 ;  /* 0x0000007352737220 */ /* 0x040fe20000410000 */
[----:B------:R0:W-:Y:S02]  /*23b0*/  STG.E.64 desc[UR4][R102.64], R84 ;  /* 0x0000005466007986 */ /* 0x0001e4000c101b04 */
[----:B------:R-:W-:Y:S01]  /*23c0*/  FMUL.FTZ R101, R101, UR14 ;  /* 0x0000000e65657c20 */ /* 0x000fe20008410000 */
[----:B------:R-:W-:Y:S01]  /*23d0*/  FMUL.FTZ R92, R115, R52 ;  /* 0x00000034735c7220 */ /* 0x000fe20000410000 */
[----:B------:R-:W-:-:S03]  /*23e0*/  FMUL.FTZ R105, R82, R105 ;  /* 0x0000006952697220 */ /* 0x000fc60000410000 */
[----:B------:R-:W-:Y:S01]  /*23f0*/  FMUL.FTZ R92, R92, UR14 ;  /* 0x0000000e5c5c7c20 */ /* 0x000fe20008410000 */
[----:B------:R-:W-:Y:S01]  /*2400*/  LOP3.LUT P4, RZ, R88, 0xff00, RZ, 0xc0, !PT ;  /* 0x0000ff0058ff7812 */ /* 0x000fe2000788c0ff */
[----:B0-----:R-:W-:Y:S01]  /*2410*/  FMUL.FTZ R85, R30, R101 ;  /* 0x000000651e557220 */ /* 0x001fe20000410000 */
[----:B------:R-:W-:-:S04]  /*2420*/  FMUL.FTZ R103, R105, R52 ;  /* 0x0000003469677220 */ /* 0x000fc80000410000 */
[----:B------:R-:W-:Y:S01]  /*2430*/  FMUL.FTZ R103, R103, UR14 ;  /* 0x0000000e67677c20 */ /* 0x000fe20008410000 */
[----:B--2---:R-:W-:Y:S02]  /*2440*/  @P0 MOV R73, R50 ;  /* 0x0000003200490202 */ /* 0x004fe40000000f00 */
[----:B------:R-:W-:Y:S01]  /*2450*/  @P3 SHF.R.U64 R89, R50, 0x10, R51 ;  /* 0x0000001032593819 */ /* 0x000fe20000001233 */
[----:B------:R-:W-:Y:S01]  /*2460*/  FMUL.FTZ R50, R111, R52 ;  /* 0x000000346f327220 */ /* 0x000fe20000410000 */
[----:B------:R-:W-:Y:S01]  /*2470*/  @P0 SHF.L.U32 R90, R73, 0x10, RZ ;  /* 0x00000010495a0819 */ /* 0x000fe200000006ff */
[----:B------:R-:W-:Y:S01]  /*2480*/  IMAD.WIDE.U32 R72, R99, 0x8, R48 ;  /* 0x0000000863487825 */ /* 0x000fe200078e0030 */
[----:B------:R-:W-:-:S03]  /*2490*/  @P3 SHF.L.U32 R89, R89, 0x10, RZ ;  /* 0x0000001059593819 */ /* 0x000fc600000006ff */
[----:B------:R-:W-:Y:S01]  /*24a0*/  FMUL.FTZ R50, R50, UR14 ;  /* 0x0000000e32327c20 */ /* 0x000fe20008410000 */
[----:B------:R-:W-:Y:S01]  /*24b0*/  @P5 MOV R84, R51 ;  /* 0x0000003300545202 */ /* 0x000fe20000000f00 */
[----:B------:R-:W-:Y:S01]  /*24c0*/  @P0 FMUL.FTZ R0, R55, R90 ;  /* 0x0000005a37000220 */ /* 0x000fe20000410000 */
[----:B------:R-:W2:Y:S01]  /*24d0*/  LDG.E.64 R72, desc[UR4][R72.64] ;  /* 0x0000000448487981 */ /* 0x000ea2000c1e1b00 */
[----:B------:R-:W-:Y:S02]  /*24e0*/  LOP3.LUT P0, RZ, R88, 0xff0000, RZ, 0xc0, !PT ;  /* 0x00ff000058ff7812 */ /* 0x000fe4000780c0ff */
[----:B------:R-:W-:Y:S01]  /*24f0*/  MOV R55, RZ ;  /* 0x000000ff00377202 */ /* 0x000fe20000000f00 */
[----:B------:R-:W-:Y:S01]  /*2500*/  @P3 FMUL.FTZ R55, R110, R89 ;  /* 0x000000596e373220 */ /* 0x000fe20000410000 */
[----:B------:R-:W-:Y:S01]  /*2510*/  FMUL.FTZ R89, R29, R50 ;  /* 0x000000321d597220 */ /* 0x000fe20000410000 */
[----:B------:R-:W-:Y:S02]  /*2520*/  @P5 SHF.L.U32 R84, R84, 0x10, RZ ;  /* 0x0000001054545819 */ /* 0x000fe400000006ff */
[----:B------:R-:W-:Y:S01]  /*2530*/  FSEL R102, R85, RZ, P0 ;  /* 0x000000ff55667208 */ /* 0x000fe20000000000 */
[----:B------:R-:W-:Y:S01]  /*2540*/  FMUL.FTZ R85, R31, R92 ;  /* 0x0000005c1f557220 */ /* 0x000fe20000410000 */
[----:B------:R-:W-:Y:S01]  /*2550*/  ISETP.GE.U32.AND P3, PT, R88, 0x1000000, PT ;  /* 0x010000005800780c */ /* 0x000fe20003f66070 */
[----:B------:R-:W-:Y:S01]  /*2560*/  HFMA2 R90, -RZ, RZ, 0, 0 ;  /* 0x00000000ff5a7431 */ /* 0x000fe200000001ff */
[----:B------:R-:W-:Y:S01]  /*2570*/  FSEL R89, R89, RZ, P4 ;  /* 0x000000ff59597208 */ /* 0x000fe20002000000 */
[----:B------:R-:W-:Y:S01]  /*2580*/  @P5 FMUL.FTZ R90, R95, R84 ;  /* 0x000000545f5a5220 */ /* 0x000fe20000410000 */
[----:B------:R-:W-:Y:S01]  /*2590*/  FMUL.FTZ R84, R28, R103 ;  /* 0x000000671c547220 */ /* 0x000fe20000410000 */
[----:B------:R-:W-:-:S02]  /*25a0*/  FSEL R104, R85, RZ, P3 ;  /* 0x000000ff55687208 */ /* 0x000fc40001800000 */
[----:B------:R-:W-:Y:S01]  /*25b0*/  LOP3.LUT P5, RZ, R88, 0xff, RZ, 0xc0, !PT ;  /* 0x000000ff58ff7812 */ /* 0x000fe200078ac0ff */
[----:B------:R-:W0:Y:S03]  /*25c0*/  F2F.BF16.F32 R89, R89 ;  /* 0x0000005900597304 */ /* 0x000e260000202000 */
[----:B------:R-:W-:-:S05]  /*25d0*/  FSEL R95, R84, RZ, P5 ;  /* 0x000000ff545f7208 */ /* 0x000fca0002800000 */
[----:B------:R-:W1:Y:S08]  /*25e0*/  F2F.BF16.F32 R104, R104 ;  /* 0x0000006800687304 */ /* 0x000e700000202000 */
[----:B------:R-:W3:Y:S08]  /*25f0*/  F2F.BF16.F32 R102, R102 ;  /* 0x0000006600667304 */ /* 0x000ef00000202000 */
[----:B------:R-:W4:Y:S01]  /*2600*/  F2F.BF16.F32 R95, R95 ;  /* 0x0000005f005f7304 */ /* 0x000f220000202000 */
[----:B0-----:R-:W-:Y:S01]  /*2610*/  IMAD.WIDE.U32 R84, R89, 0x10000, RZ ;  /* 0x0001000059547825 */ /* 0x001fe200078e00ff */
[----:B-1----:R-:W-:-:S03]  /*2620*/  SHF.L.U32 R89, R104, 0x10, RZ ;  /* 0x0000001068597819 */ /* 0x002fc600000006ff */
[----:B------:R-:W-:Y:S01]  /*2630*/  IMAD.WIDE.U32 R48, R91, 0x8, R48 ;  /* 0x000000085b307825 */ /* 0x000fe200078e0030 */
[----:B---3--:R-:W-:-:S03]  /*2640*/  LOP3.LUT R85, R85, R89, R102, 0xfe, !PT ;  /* 0x0000005955557212 */ /* 0x008fc600078efe66 */
[----:B------:R-:W-:Y:S01]  /*2650*/  IMAD.WIDE.U32 R88, R99, 0x8, R86 ;  /* 0x0000000863587825 */ /* 0x000fe200078e0056 */
[----:B----4-:R-:W-:-:S05]  /*2660*/  LOP3.LUT R84, R84, R95, RZ, 0xfc, !PT ;  /* 0x0000005f54547212 */ /* 0x010fca00078efcff */
[----:B------:R0:W-:Y:S04]  /*2670*/  STG.E.64 desc[UR4][R88.64], R84 ;  /* 0x0000005458007986 */ /* 0x0001e8000c101b04 */
[----:B------:R-:W3:Y:S01]  /*2680*/  LDG.E.64 R48, desc[UR4][R48.64] ;  /* 0x0000000430307981 */ /* 0x000ee2000c1e1b00 */
[-CC-:B------:R-:W-:Y:S01]  /*2690*/  FFMA.FTZ R83, R83, R54.reuse, R53.reuse ;  /* 0x0000003653537223 */ /* 0x180fe20000010035 */
[-CC-:B------:R-:W-:Y:S01]  /*26a0*/  FFMA.FTZ R74, R74, R54.reuse, R53.reuse ;  /* 0x000000364a4a7223 */ /* 0x180fe20000010035 */
[-C--:B------:R-:W-:Y:S01]  /*26b0*/  FFMA.FTZ R75, R75, R54.reuse, R53 ;  /* 0x000000364b4b7223 */ /* 0x080fe20000010035 */
[----:B------:R-:W-:Y:S01]  /*26c0*/  @P6 SHF.R.U32.HI R51, RZ, 0x10, R51 ;  /* 0x00000010ff336819 */ /* 0x000fe20000011633 */
[----:B------:R-:W-:Y:S01]  /*26d0*/  FFMA.FTZ R53, R100, R54, R53 ;  /* 0x0000003664357223 */ /* 0x000fe20000010035 */
[----:B------:R-:W-:Y:S01]  /*26e0*/  FADD.FTZ R83, R98, -R83 ;  /* 0x8000005362537221 */ /* 0x000fe20000010000 */
[----:B------:R-:W-:Y:S01]  /*26f0*/  FADD.FTZ R95, R96, -R75 ;  /* 0x8000004b605f7221 */ /* 0x000fe20000010000 */
[----:B------:R-:W-:Y:S01]  /*2700*/  @P6 SHF.L.U32 R51, R51, 0x10, RZ ;  /* 0x0000001033336819 */ /* 0x000fe200000006ff */
[----:B------:R-:W-:Y:S01]  /*2710*/  FADD.FTZ R99, R94, -R53 ;  /* 0x800000355e637221 */ /* 0x000fe20000010000 */
[----:B------:R-:W-:Y:S01]  /*2720*/  FMUL.FTZ R53, R82, R83 ;  /* 0x0000005352357220 */ /* 0x000fe20000410000 */
[----:B------:R-:W-:-:S02]  /*2730*/  HFMA2 R75, -RZ, RZ, 0, 0 ;  /* 0x00000000ff4b7431 */ /* 0x000fc400000001ff */
[----:B------:R-:W-:Y:S01]  /*2740*/  FMUL.FTZ R95, R82, R95 ;  /* 0x0000005f525f7220 */ /* 0x000fe20000410000 */
[----:B------:R-:W-:Y:S01]  /*2750*/  @P6 FMUL.FTZ R75, R108, R51 ;  /* 0x000000336c4b6220 */ /* 0x000fe20000410000 */
[-C--:B0-----:R-:W-:Y:S01]  /*2760*/  FMUL.FTZ R84, R53, R52.reuse ;  /* 0x0000003435547220 */ /* 0x081fe20000410000 */
[----:B------:R-:W-:Y:S01]  /*2770*/  FADD.FTZ R97, R97, -R74 ;  /* 0x8000004a61617221 */ /* 0x000fe20000010000 */
[-C--:B------:R-:W-:Y:S01]  /*2780*/  FMUL.FTZ R95, R95, R52.reuse ;  /* 0x000000345f5f7220 */ /* 0x080fe20000410000 */
[C---:B------:R-:W-:Y:S02]  /*2790*/  FMUL.FTZ R99, R82.reuse, R99 ;  /* 0x0000006352637220 */ /* 0x040fe40000410000 */
[----:B------:R-:W-:Y:S01]  /*27a0*/  FMUL.FTZ R97, R82, R97 ;  /* 0x0000006152617220 */ /* 0x000fe20000410000 */
[----:B------:R-:W-:Y:S02]  /*27b0*/  HFMA2 R83, -RZ, RZ, 0, 0 ;  /* 0x00000000ff537431 */ /* 0x000fe400000001ff */
[-C--:B------:R-:W-:Y:S01]  /*27c0*/  FMUL.FTZ R99, R99, R52.reuse ;  /* 0x0000003463637220 */ /* 0x080fe20000410000 */
[----:B------:R-:W-:Y:S01]  /*27d0*/  MOV R54, RZ ;  /* 0x000000ff00367202 */ /* 0x000fe20000000f00 */
[----:B------:R-:W-:-:S02]  /*27e0*/  FMUL.FTZ R74, R97, R52 ;  /* 0x00000034614a7220 */ /* 0x000fc40000410000 */
[----:B------:R-:W-:Y:S02]  /*27f0*/  FMUL.FTZ R99, R99, UR14 ;  /* 0x0000000e63637c20 */ /* 0x000fe40008410000 */
[----:B------:R-:W-:Y:S01]  /*2800*/  FMUL.FTZ R74, R74, UR14 ;  /* 0x0000000e4a4a7c20 */ /* 0x000fe20008410000 */
[----:B------:R-:W-:-:S03]  /*2810*/  LOP3.LUT P6, RZ, R93, 0xff00, RZ, 0xc0, !PT ;  /* 0x0000ff005dff7812 */ /* 0x000fc600078cc0ff */
[----:B------:R-:W-:-:S05]  /*2820*/  FMUL.FTZ R82, R33, R74 ;  /* 0x0000004a21527220 */ /* 0x000fca0000410000 */
[----:B------:R-:W-:-:S04]  /*2830*/  FSEL R82, R82, RZ, P6 ;  /* 0x000000ff52527208 */ /* 0x000fc80003000000 */
[----:B------:R0:W1:Y:S01]  /*2840*/  F2F.BF16.F32 R85, R82 ;  /* 0x0000005200557304 */ /* 0x0000620000202000 */
[----:B------:R-:W-:-:S04]  /*2850*/  IMAD.WIDE.U32 R86, R91, 0x8, R86 ;  /* 0x000000085b567825 */ /* 0x000fc800078e0056 */
[----:B------:R-:W-:Y:S01]  /*2860*/  HFMA2 R91, -RZ, RZ, 0, 0 ;  /* 0x00000000ff5b7431 */ /* 0x000fe200000001ff */
[----:B------:R-:W-:Y:S02]  /*2870*/  MOV R94, RZ ;  /* 0x000000ff005e7202 */ /* 0x000fe40000000f00 */
[----:B------:R-:W-:Y:S02]  /*2880*/  MOV R88, RZ ;  /* 0x000000ff00587202 */ /* 0x000fe40000000f00 */
[----:B--2---:R-:W-:Y:S02]  /*2890*/  @P5 MOV R51, R72 ;  /* 0x0000004800335202 */ /* 0x004fe40000000f00 */
[----:B------:R-:W-:Y:S02]  /*28a0*/  @P4 SHF.R.U64 R53, R72, 0x10, R73 ;  /* 0x0000001048354819 */ /* 0x000fe40000001249 */
[----:B------:R-:W-:Y:S02]  /*28b0*/  @P5 SHF.L.U32 R72, R51, 0x10, RZ ;  /* 0x0000001033485819 */ /* 0x000fe400000006ff */
[----:B------:R-:W-:Y:S01]  /*28c0*/  @P4 SHF.L.U32 R51, R53, 0x10, RZ ;  /* 0x0000001035334819 */ /* 0x000fe200000006ff */
[----:B------:R-:W-:-:S02]  /*28d0*/  FMUL.FTZ R53, R95, UR14 ;  /* 0x0000000e5f357c20 */ /* 0x000fc40008410000 */
[----:B------:R-:W-:Y:S02]  /*28e0*/  @P5 FMUL.FTZ R54, R103, R72 ;  /* 0x0000004867365220 */ /* 0x000fe40000410000 */
[----:B------:R-:W-:Y:S01]  /*28f0*/  @P4 FMUL.FTZ R83, R50, R51 ;  /* 0x0000003332534220 */ /* 0x000fe20000410000 */
[----:B------:R-:W-:Y:S01]  /*2900*/  FMUL.FTZ R51, R34, R53 ;  /* 0x0000003522337220 */ /* 0x000fe20000410000 */
[----:B------:R-:W-:Y:S02]  /*2910*/  LOP3.LUT P5, RZ, R93, 0xff0000, RZ, 0xc0, !PT ;  /* 0x00ff00005dff7812 */ /* 0x000fe400078ac0ff */
[----:B------:R-:W-:Y:S02]  /*2920*/  @P0 MOV R50, R73 ;  /* 0x0000004900320202 */ /* 0x000fe40000000f00 */
[----:B------:R-:W-:Y:S01]  /*2930*/  FSEL R52, R51, RZ, P5 ;  /* 0x000000ff33347208 */ /* 0x000fe20002800000 */
[----:B------:R-:W-:Y:S01]  /*2940*/  FMUL.FTZ R51, R35, R99 ;  /* 0x0000006323337220 */ /* 0x000fe20000410000 */
[----:B------:R-:W-:Y:S01]  /*2950*/  @P0 SHF.L.U32 R50, R50, 0x10, RZ ;  /* 0x0000001032320819 */ /* 0x000fe200000006ff */
[----:B------:R-:W-:Y:S01]  /*2960*/  FMUL.FTZ R95, R84, UR14 ;  /* 0x0000000e545f7c20 */ /* 0x000fe20008410000 */
[----:B------:R-:W-:Y:S01]  /*2970*/  ISETP.GE.U32.AND P4, PT, R93, 0x1000000, PT ;  /* 0x010000005d00780c */ /* 0x000fe20003f86070 */
[----:B------:R-:W-:-:S02]  /*2980*/  HFMA2 R72, -RZ, RZ, 0, 0 ;  /* 0x00000000ff487431 */ /* 0x000fc400000001ff */
[----:B------:R-:W-:Y:S01]  /*2990*/  @P0 FMUL.FTZ R72, R101, R50 ;  /* 0x0000003265480220 */ /* 0x000fe20000410000 */
[----:B------:R-:W-:Y:S01]  /*29a0*/  FSEL R84, R51, RZ, P4 ;  /* 0x000000ff33547208 */ /* 0x000fe20002000000 */
[----:B------:R-:W-:Y:S01]  /*29b0*/  FMUL.FTZ R50, R32, R95 ;  /* 0x0000005f20327220 */ /* 0x000fe20000410000 */
[----:B------:R-:W-:-:S04]  /*29c0*/  LOP3.LUT P0, RZ, R93, 0xff, RZ, 0xc0, !PT ;  /* 0x000000ff5dff7812 */ /* 0x000fc8000780c0ff */
[----:B------:R-:W2:Y:S01]  /*29d0*/  F2F.BF16.F32 R84, R84 ;  /* 0x0000005400547304 */ /* 0x000ea20000202000 */
[----:B0-----:R-:W-:-:S07]  /*29e0*/  FSEL R82, R50, RZ, P0 ;  /* 0x000000ff32527208 */ /* 0x001fce0000000000 */
[----:B------:R-:W0:Y:S08]  /*29f0*/  F2F.BF16.F32 R52, R52 ;  /* 0x0000003400347304 */ /* 0x000e300000202000 */
[----:B------:R-:W4:Y:S01]  /*2a00*/  F2F.BF16.F32 R89, R82 ;  /* 0x0000005200597304 */ /* 0x000f220000202000 */
[----:B-1----:R-:W-:Y:S01]  /*2a10*/  IMAD.WIDE.U32 R50, R85, 0x10000, RZ ;  /* 0x0001000055327825 */ /* 0x002fe200078e00ff */
[----:B--2---:R-:W-:-:S04]  /*2a20*/  SHF.L.U32 R85, R84, 0x10, RZ ;  /* 0x0000001054557819 */ /* 0x004fc800000006ff */
[----:B0-----:R-:W-:Y:S02]  /*2a30*/  LOP3.LUT R51, R51, R85, R52, 0xfe, !PT ;  /* 0x0000005533337212 */ /* 0x001fe400078efe34 */
[----:B----4-:R-:W-:Y:S02]  /*2a40*/  LOP3.LUT R50, R50, R89, RZ, 0xfc, !PT ;  /* 0x0000005932327212 */ /* 0x010fe400078efcff */
[----:B------:R-:W-:Y:S02]  /*2a50*/  @P3 SHF.R.U32.HI R89, RZ, 0x10, R73 ;  /* 0x00000010ff593819 */ /* 0x000fe40000011649 */
[----:B---3--:R-:W-:Y:S02]  /*2a60*/  @P0 MOV R52, R48 ;  /* 0x0000003000340202 */ /* 0x008fe40000000f00 */
[----:B------:R-:W-:Y:S02]  /*2a70*/  @P6 SHF.R.U64 R85, R48, 0x10, R49 ;  /* 0x0000001030556819 */ /* 0x000fe40000001231 */
[----:B------:R-:W-:-:S02]  /*2a80*/  @P5 MOV R84, R49 ;  /* 0x0000003100545202 */ /* 0x000fc40000000f00 */
[----:B------:R-:W-:Y:S01]  /*2a90*/  @P4 SHF.R.U32.HI R48, RZ, 0x10, R49 ;  /* 0x00000010ff304819 */ /* 0x000fe20000011631 */
[----:B------:R0:W-:Y:S01]  /*2aa0*/  STG.E.64 desc[UR4][R86.64], R50 ;  /* 0x0000003256007986 */ /* 0x0001e2000c101b04 */
[----:B------:R-:W-:Y:S02]  /*2ab0*/  @P3 SHF.L.U32 R49, R89, 0x10, RZ ;  /* 0x0000001059313819 */ /* 0x000fe400000006ff */
[----:B------:R-:W-:Y:S02]  /*2ac0*/  @P0 SHF.L.U32 R52, R52, 0x10, RZ ;  /* 0x0000001034340819 */ /* 0x000fe400000006ff */
[----:B------:R-:W-:Y:S02]  /*2ad0*/  @P5 SHF.L.U32 R84, R84, 0x10, RZ ;  /* 0x0000001054545819 */ /* 0x000fe400000006ff */
[----:B------:R-:W-:Y:S01]  /*2ae0*/  @P4 SHF.L.U32 R48, R48, 0x10, RZ ;  /* 0x0000001030304819 */ /* 0x000fe200000006ff */
[----:B------:R-:W-:Y:S02]  /*2af0*/  HFMA2 R73, -RZ, RZ, 0, 0 ;  /* 0x00000000ff497431 */ /* 0x000fe400000001ff */
[----:B------:R-:W-:Y:S01]  /*2b00*/  @P3 FMUL.FTZ R91, R92, R49 ;  /* 0x000000315c5b3220 */ /* 0x000fe20000410000 */
[----:B------:R-:W-:Y:S01]  /*2b10*/  HFMA2 R93, -RZ, RZ, 0, 0 ;  /* 0x00000000ff5d7431 */ /* 0x000fe200000001ff */
[----:B0-----:R-:W-:Y:S01]  /*2b20*/  @P6 SHF.L.U32 R51, R85, 0x10, RZ ;  /* 0x0000001055336819 */ /* 0x001fe200000006ff */
[----:B------:R-:W-:Y:S01]  /*2b30*/  @P0 FMUL.FTZ R94, R95, R52 ;  /* 0x000000345f5e0220 */ /* 0x000fe20000410000 */
[----:B------:R-:W-:Y:S01]  /*2b40*/  @P5 FMUL.FTZ R88, R53, R84 ;  /* 0x0000005435585220 */ /* 0x000fe20000410000 */
[----:B------:R-:W-:-:S02]  /*2b50*/  @P4 FMUL.FTZ R93, R99, R48 ;  /* 0x00000030635d4220 */ /* 0x000fc40000410000 */
[----:B------:R-:W-:Y:S01]  /*2b60*/  @P6 FMUL.FTZ R73, R74, R51 ;  /* 0x000000334a496220 */ /* 0x000fe20000410000 */
[----:B------:R-:W-:Y:S06]  /*2b70*/  BRA `(.L_x_1739) ;  /* 0x0000001800fc7947 */ /* 0x000fec0003800000 */
.L_x_1737:
[----:B------:R-:W-:-:S04]  /*2b80*/  UISETP.NE.U32.AND UP0, UPT, UR12, URZ, UPT ;  /* 0x000000ff0c00728c */ /* 0x000fc8000bf05070 */
[----:B------:R-:W-:-:S09]  /*2b90*/  UISETP.NE.AND.EX UP0, UPT, UR13, URZ, UPT, UP0 ;  /* 0x000000ff0d00728c */ /* 0x000fd2000bf05300 */
[----:B------:R-:W-:Y:S05]  /*2ba0*/  BRA.U UP0, `(.L_x_1740) ;  /* 0x0000000d003c7547 */ /* 0x000fea000b800000 */
[----:B------:R-:W0:Y:S02]  /*2bb0*/  LDC.64 R48, c[0x0][0x390] ;  /* 0x0000e400ff307b82 */ /* 0x000e240000000a00 */
[----:B0-----:R-:W-:-:S06]  /*2bc0*/  IMAD.WIDE.U32 R50, R72, 0x8, R48 ;  /* 0x0000000848327825 */ /* 0x001fcc00078e0030 */
[----:B------:R-:W2:Y:S01]  /*2bd0*/  LDG.E.64 R50, desc[UR4][R50.64] ;  /* 0x0000000432327981 */ /* 0x000ea2000c1e1b00 */
[-C--:B------:R-:W-:Y:S01]  /*2be0*/  FFMA.FTZ R0, R0, R54.reuse, R53 ;  /* 0x0000003600007223 */ /* 0x080fe20000010035 */
[----:B-----5:R-:W-:Y:S01]  /*2bf0*/  SHF.R.U64 R55, R76, 0x10, R77 ;  /* 0x000000104c377819 */ /* 0x020fe2000000124d */
[-CC-:B------:R-:W-:Y:S01]  /*2c00*/  FFMA.FTZ R110, R109, R54.reuse, R53.reuse ;  /* 0x000000366d6e7223 */ /* 0x180fe20000010035 */
[-CC-:B------:R-:W-:Y:S01]  /*2c10*/  FFMA.FTZ R103, R103, R54.reuse, R53.reuse ;  /* 0x0000003667677223 */ /* 0x180fe20000010035 */
[----:B------:R-:W-:Y:S01]  /*2c20*/  FADD.FTZ R86, R95, -R0 ;  /* 0x800000005f567221 */ /* 0x000fe20000010000 */
[----:B------:R-:W-:Y:S01]  /*2c30*/  SHF.L.U32 R55, R55, 0x10, RZ ;  /* 0x0000001037377819 */ /* 0x000fe200000006ff */
[----:B------:R-:W-:Y:S01]  /*2c40*/  FADD.FTZ R110, R107, -R110 ;  /* 0x8000006e6b6e7221 */ /* 0x000fe20000010000 */
[----:B------:R-:W-:Y:S01]  /*2c50*/  MOV R0, R77 ;  /* 0x0000004d00007202 */ /* 0x000fe20000000f00 */
[----:B------:R-:W-:Y:S01]  /*2c60*/  FFMA.FTZ R84, R84, R54, R53 ;  /* 0x0000003654547223 */ /* 0x000fe20000010035 */
[----:B------:R-:W-:Y:S01]  /*2c70*/  SHF.R.U32.HI R95, RZ, 0x10, R77 ;  /* 0x00000010ff5f7819 */ /* 0x000fe2000001164d */
[----:B------:R-:W-:Y:S01]  /*2c80*/  FFMA.FTZ R55, R82, R110, R55 ;  /* 0x0000006e52377223 */ /* 0x000fe20000010037 */
[----:B------:R-:W-:Y:S01]  /*2c90*/  SHF.L.U32 R87, R0, 0x10, RZ ;  /* 0x0000001000577819 */ /* 0x000fe200000006ff */
[----:B------:R-:W-:Y:S01]  /*2ca0*/  FADD.FTZ R103, R108, -R103 ;  /* 0x800000676c677221 */ /* 0x000fe20000010000 */
[----:B------:R-:W-:Y:S01]  /*2cb0*/  SHF.L.U32 R95, R95, 0x10, RZ ;  /* 0x000000105f5f7819 */ /* 0x000fe200000006ff */
[----:B------:R-:W-:Y:S01]  /*2cc0*/  FADD.FTZ R84, R105, -R84 ;  /* 0x8000005469547221 */ /* 0x000fe20000010000 */
[----:B------:R-:W-:Y:S01]  /*2cd0*/  FMUL.FTZ R55, R55, R52 ;  /* 0x0000003437377220 */ /* 0x000fe20000410000 */
[----:B------:R-:W-:Y:S01]  /*2ce0*/  MOV R0, R76 ;  /* 0x0000004c00007202 */ /* 0x000fe20000000f00 */
[C---:B------:R-:W-:Y:S01]  /*2cf0*/  FFMA.FTZ R87, R82.reuse, R103, R87 ;  /* 0x0000006752577223 */ /* 0x040fe20000010057 */
[----:B------:R-:W-:Y:S01]  /*2d00*/  FFMA.FTZ R103, R82, R84, R95 ;  /* 0x0000005452677223 */ /* 0x000fe2000001005f */
[----:B------:R-:W-:Y:S01]  /*2d10*/  FMUL.FTZ R110, R55, UR14 ;  /* 0x0000000e376e7c20 */ /* 0x000fe20008410000 */
[----:B------:R-:W-:Y:S01]  /*2d20*/  SHF.L.U32 R55, R0, 0x10, RZ ;  /* 0x0000001000377819 */ /* 0x000fe200000006ff */
[-C--:B------:R-:W-:Y:S01]  /*2d30*/  FMUL.FTZ R87, R87, R52.reuse ;  /* 0x0000003457577220 */ /* 0x080fe20000410000 */
[----:B------:R-:W-:Y:S01]  /*2d40*/  FMUL.FTZ R103, R103, R52 ;  /* 0x0000003467677220 */ /* 0x000fe20000410000 */
[----:B------:R-:W-:Y:S01]  /*2d50*/  ISETP.GE.U32.AND P6, PT, R92, 0x1000000, PT ;  /* 0x010000005c00780c */ /* 0x000fe20003fc6070 */
[----:B------:R-:W-:Y:S01]  /*2d60*/  FMUL.FTZ R0, R25, R110 ;  /* 0x0000006e19007220 */ /* 0x000fe20000410000 */
[----:B------:R-:W-:Y:S01]  /*2d70*/  FFMA.FTZ R55, R82, R86, R55 ;  /* 0x0000005652377223 */ /* 0x000fe20000010037 */
[----:B------:R-:W-:Y:S01]  /*2d80*/  FMUL.FTZ R108, R103, UR14 ;  /* 0x0000000e676c7c20 */ /* 0x000fe20008410000 */
[----:B------:R-:W-:Y:S01]  /*2d90*/  LOP3.LUT P3, RZ, R92, 0xff00, RZ, 0xc0, !PT ;  /* 0x0000ff005cff7812 */ /* 0x000fe2000786c0ff */
[----:B------:R-:W-:Y:S01]  /*2da0*/  FMUL.FTZ R95, R87, UR14 ;  /* 0x0000000e575f7c20 */ /* 0x000fe20008410000 */
[----:B------:R-:W-:Y:S01]  /*2db0*/  FMUL.FTZ R55, R55, R52 ;  /* 0x0000003437377220 */ /* 0x000fe20000410000 */
[----:B------:R-:W-:Y:S01]  /*2dc0*/  FMUL.FTZ R86, R27, R108 ;  /* 0x0000006c1b567220 */ /* 0x000fe20000410000 */
[----:B------:R-:W-:Y:S01]  /*2dd0*/  FSEL R0, R0, RZ, P3 ;  /* 0x000000ff00007208 */ /* 0x000fe20001800000 */
[----:B------:R-:W-:Y:S01]  /*2de0*/  FMUL.FTZ R84, R26, R95 ;  /* 0x0000005f1a547220 */ /* 0x000fe20000410000 */
[----:B------:R-:W-:Y:S01]  /*2df0*/  FMUL.FTZ R105, R55, UR14 ;  /* 0x0000000e37697c20 */ /* 0x000fe20008410000 */
[----:B------:R-:W-:Y:S01]  /*2e00*/  LOP3.LUT P0, RZ, R92, 0xff, RZ, 0xc0, !PT ;  /* 0x000000ff5cff7812 */ /* 0x000fe2000780c0ff */
[----:B------:R0:W-:Y:S01]  /*2e10*/  F2F.BF16.F32 R107, R0 ;  /* 0x00000000006b7304 */ /* 0x0001e20000202000 */
[----:B------:R-:W-:Y:S01]  /*2e20*/  FSEL R55, R86, RZ, P6 ;  /* 0x000000ff56377208 */ /* 0x000fe20003000000 */
[-CC-:B------:R-:W-:Y:S01]  /*2e30*/  FFMA.FTZ R90, R90, R54.reuse, R53.reuse ;  /* 0x000000365a5a7223 */ /* 0x180fe20000010035 */
[----:B------:R-:W1:Y:S01]  /*2e40*/  LDC.64 R86, c[0x0][0x468] ;  /* 0x00011a00ff567b82 */ /* 0x000e620000000a00 */
[----:B------:R-:W-:Y:S01]  /*2e50*/  LOP3.LUT P5, RZ, R92, 0xff0000, RZ, 0xc0, !PT ;  /* 0x00ff00005cff7812 */ /* 0x000fe200078ac0ff */
[-CC-:B------:R-:W-:Y:S01]  /*2e60*/  FFMA.FTZ R85, R85, R54.reuse, R53.reuse ;  /* 0x0000003655557223 */ /* 0x180fe20000010035 */
[----:B------:R-:W-:Y:S01]  /*2e70*/  FADD.FTZ R92, R73, -R90 ;  /* 0x8000005a495c7221 */ /* 0x000fe20000010000 */
[-C--:B------:R-:W-:Y:S01]  /*2e80*/  FFMA.FTZ R89, R89, R54.reuse, R53 ;  /* 0x0000003659597223 */ /* 0x080fe20000010035 */
[----:B------:R-:W3:Y:S01]  /*2e90*/  F2F.BF16.F32 R55, R55 ;  /* 0x0000003700377304 */ /* 0x000ee20000202000 */
[----:B0-----:R-:W-:Y:S01]  /*2ea0*/  FMUL.FTZ R0, R24, R105 ;  /* 0x0000006918007220 */ /* 0x001fe20000410000 */
[----:B------:R-:W-:Y:S01]  /*2eb0*/  FSEL R84, R84, RZ, P5 ;  /* 0x000000ff54547208 */ /* 0x000fe20002800000 */
[----:B------:R-:W-:Y:S01]  /*2ec0*/  FADD.FTZ R106, R106, -R85 ;  /* 0x800000556a6a7221 */ /* 0x000fe20000010000 */
[----:B------:R-:W-:Y:S01]  /*2ed0*/  SHF.R.U64 R90, R78, 0x10, R79 ;  /* 0x000000104e5a7819 */ /* 0x000fe2000000124f */
[----:B------:R-:W-:Y:S01]  /*2ee0*/  FFMA.FTZ R104, R104, R54, R53 ;  /* 0x0000003668687223 */ /* 0x000fe20000010035 */
[----:B------:R-:W-:-:S02]  /*2ef0*/  FSEL R0, R0, RZ, P0 ;  /* 0x000000ff00007208 */ /* 0x000fc40000000000 */
[----:B------:R0:W4:Y:S01]  /*2f00*/  F2F.BF16.F32 R109, R84 ;  /* 0x00000054006d7304 */ /* 0x0001220000202000 */
[----:B------:R-:W-:Y:S01]  /*2f10*/  FADD.FTZ R104, R101, -R104 ;  /* 0x8000006865687221 */ /* 0x000fe20000010000 */
[----:B------:R-:W-:-:S04]  /*2f20*/  SHF.R.U32.HI R111, RZ, 0x10, R79 ;  /* 0x00000010ff6f7819 */ /* 0x000fc8000001164f */
[----:B------:R-:W-:Y:S02]  /*2f30*/  SHF.L.U32 R111, R111, 0x10, RZ ;  /* 0x000000106f6f7819 */ /* 0x000fe400000006ff */
[----:B------:R4:W4:Y:S01]  /*2f40*/  F2F.BF16.F32 R103, R0 ;  /* 0x0000000000677304 */ /* 0x0009220000202000 */
[----:B---3--:R-:W-:Y:S01]  /*2f50*/  SHF.L.U32 R73, R55, 0x10, RZ ;  /* 0x0000001037497819 */ /* 0x008fe200000006ff */
[----:B0-----:R-:W-:Y:S01]  /*2f60*/  IMAD.WIDE.U32 R84, R107, 0x10000, RZ ;  /* 0x000100006b547825 */ /* 0x001fe200078e00ff */
[----:B------:R-:W-:-:S03]  /*2f70*/  MOV R55, R78 ;  /* 0x0000004e00377202 */ /* 0x000fc60000000f00 */
[----:B------:R-:W-:Y:S01]  /*2f80*/  FADD.FTZ R107, R102, -R89 ;  /* 0x80000059666b7221 */ /* 0x000fe20000010000 */
[----:B------:R-:W-:Y:S02]  /*2f90*/  SHF.L.U32 R89, R55, 0x10, RZ ;  /* 0x0000001037597819 */ /* 0x000fe400000006ff */
[----:B------:R-:W-:Y:S01]  /*2fa0*/  SHF.L.U32 R55, R90, 0x10, RZ ;  /* 0x000000105a377819 */ /* 0x000fe200000006ff */
[----:B----4-:R-:W-:Y:S01]  /*2fb0*/  HFMA2 R0, -RZ, RZ, 0, 0 ;  /* 0x00000000ff007431 */ /* 0x010fe200000001ff */
[----:B------:R-:W-:Y:S01]  /*2fc0*/  LOP3.LUT R85, R85, R73, R109, 0xfe, !PT ;  /* 0x0000004955557212 */ /* 0x000fe200078efe6d */
[----:B------:R-:W-:Y:S01]  /*2fd0*/  FFMA.FTZ R111, R82, R104, R111 ;  /* 0x00000068526f7223 */ /* 0x000fe2000001006f */
[----:B------:R-:W-:Y:S01]  /*2fe0*/  LOP3.LUT P4, RZ, R88, 0xff00, RZ, 0xc0, !PT ;  /* 0x0000ff0058ff7812 */ /* 0x000fe2000788c0ff */
[----:B------:R-:W-:Y:S01]  /*2ff0*/  FFMA.FTZ R101, R82, R92, R55 ;  /* 0x0000005c52657223 */ /* 0x000fe20000010037 */
[----:B------:R-:W-:Y:S01]  /*3000*/  LOP3.LUT R84, R84, R103, RZ, 0xfc, !PT ;  /* 0x0000006754547212 */ /* 0x000fe200078efcff */
[----:B-1----:R-:W-:Y:S01]  /*3010*/  IMAD.WIDE.U32 R102, R72, 0x8, R86 ;  /* 0x0000000848667825 */ /* 0x002fe200078e0056 */
[----:B------:R-:W-:-:S03]  /*3020*/  MOV R72, R79 ;  /* 0x0000004f00487202 */ /* 0x000fc60000000f00 */
[----:B------:R-:W-:Y:S01]  /*3030*/  FFMA.FTZ R89, R82, R106, R89 ;  /* 0x0000006a52597223 */ /* 0x000fe20000010059 */
[----:B------:R-:W-:Y:S01]  /*3040*/  MOV R55, RZ ;  /* 0x000000ff00377202 */ /* 0x000fe20000000f00 */
[----:B------:R0:W-:Y:S01]  /*3050*/  STG.E.64 desc[UR4][R102.64], R84 ;  /* 0x0000005466007986 */ /* 0x0001e2000c101b04 */
[----:B------:R-:W-:Y:S01]  /*3060*/  SHF.L.U32 R109, R72, 0x10, RZ ;  /* 0x00000010486d7819 */ /* 0x000fe200000006ff */
[----:B------:R-:W-:-:S06]  /*3070*/  IMAD.WIDE.U32 R72, R99, 0x8, R48 ;  /* 0x0000000863487825 */ /* 0x000fcc00078e0030 */
[----:B------:R-:W3:Y:S01]  /*3080*/  LDG.E.64 R72, desc[UR4][R72.64] ;  /* 0x0000000448487981 */ /* 0x000ee2000c1e1b00 */
[----:B------:R-:W-:Y:S01]  /*3090*/  FFMA.FTZ R107, R82, R107, R109 ;  /* 0x0000006b526b7223 */ /* 0x000fe2000001006d */
[----:B------:R-:W-:-:S04]  /*30a0*/  FMUL.FTZ R89, R89, R52 ;  /* 0x0000003459597220 */ /* 0x000fc80000410000 */
[----:B0-----:R-:W-:Y:S01]  /*30b0*/  FMUL.FTZ R103, R89, UR14 ;  /* 0x0000000e59677c20 */ /* 0x001fe20008410000 */
[----:B------:R-:W-:Y:S01]  /*30c0*/  IMAD.WIDE.U32 R48, R91, 0x8, R48 ;  /* 0x000000085b307825 */ /* 0x000fe200078e0030 */
[----:B--2---:R-:W-:Y:S02]  /*30d0*/  @P0 MOV R90, R50 ;  /* 0x00000032005a0202 */ /* 0x004fe40000000f00 */
[----:B------:R-:W-:Y:S01]  /*30e0*/  @P3 SHF.R.U64 R92, R50, 0x10, R51 ;  /* 0x00000010325c3819 */ /* 0x000fe20000001233 */
[----:B------:R-:W-:Y:S01]  /*30f0*/  FMUL.FTZ R50, R101, R52 ;  /* 0x0000003465327220 */ /* 0x000fe20000410000 */
[----:B------:R-:W-:Y:S02]  /*3100*/  @P0 SHF.L.U32 R84, R90, 0x10, RZ ;  /* 0x000000105a540819 */ /* 0x000fe400000006ff */
[----:B------:R-:W-:Y:S01]  /*3110*/  @P3 SHF.L.U32 R85, R92, 0x10, RZ ;  /* 0x000000105c553819 */ /* 0x000fe200000006ff */
[----:B------:R-:W-:Y:S02]  /*3120*/  FMUL.FTZ R50, R50, UR14 ;  /* 0x0000000e32327c20 */ /* 0x000fe40008410000 */
[----:B------:R-:W-:-:S02]  /*3130*/  @P0 FMUL.FTZ R0, R105, R84 ;  /* 0x0000005469000220 */ /* 0x000fc40000410000 */
[----:B------:R-:W-:Y:S01]  /*3140*/  FMUL.FTZ R84, R29, R50 ;  /* 0x000000321d547220 */ /* 0x000fe20000410000 */
[-C--:B------:R-:W-:Y:S01]  /*3150*/  FMUL.FTZ R92, R111, R52.reuse ;  /* 0x000000346f5c7220 */ /* 0x080fe20000410000 */
[----:B------:R-:W-:Y:S01]  /*3160*/  @P3 FMUL.FTZ R55, R110, R85 ;  /* 0x000000556e373220 */ /* 0x000fe20000410000 */
[----:B------:R-:W-:Y:S02]  /*3170*/  FMUL.FTZ R101, R107, R52 ;  /* 0x000000346b657220 */ /* 0x000fe40000410000 */
[----:B------:R-:W-:Y:S01]  /*3180*/  FSEL R85, R84, RZ, P4 ;  /* 0x000000ff54557208 */ /* 0x000fe20002000000 */
[----:B------:R-:W-:Y:S01]  /*3190*/  FMUL.FTZ R92, R92, UR14 ;  /* 0x0000000e5c5c7c20 */ /* 0x000fe20008410000 */
[----:B------:R-:W-:Y:S01]  /*31a0*/  @P5 MOV R84, R51 ;  /* 0x0000003300545202 */ /* 0x000fe20000000f00 */
[----:B------:R-:W-:Y:S01]  /*31b0*/  FMUL.FTZ R101, R101, UR14 ;  /* 0x0000000e65657c20 */ /* 0x000fe20008410000 */
[----:B------:R-:W-:Y:S01]  /*31c0*/  ISETP.GE.U32.AND P3, PT, R88, 0x1000000, PT ;  /* 0x010000005800780c */ /* 0x000fe20003f66070 */
[----:B------:R-:W-:Y:S01]  /*31d0*/  FMUL.FTZ R89, R31, R92 ;  /* 0x0000005c1f597220 */ /* 0x000fe20000410000 */
[----:B------:R-:W-:Y:S01]  /*31e0*/  @P5 SHF.L.U32 R84, R84, 0x10, RZ ;  /* 0x0000001054545819 */ /* 0x000fe200000006ff */
[----:B------:R-:W-:-:S02]  /*31f0*/  HFMA2 R90, -RZ, RZ, 0, 0 ;  /* 0x00000000ff5a7431 */ /* 0x000fc400000001ff */
[----:B------:R-:W-:Y:S01]  /*3200*/  FMUL.FTZ R102, R30, R101 ;  /* 0x000000651e667220 */ /* 0x000fe20000410000 */
[----:B------:R-:W-:Y:S01]  /*3210*/  LOP3.LUT P0, RZ, R88, 0xff0000, RZ, 0xc0, !PT ;  /* 0x00ff000058ff7812 */ /* 0x000fe2000780c0ff */
[----:B------:R-:W-:Y:S01]  /*3220*/  @P5 FMUL.FTZ R90, R95, R84 ;  /* 0x000000545f5a5220 */ /* 0x000fe20000410000 */
[----:B------:R-:W-:Y:S01]  /*3230*/  FMUL.FTZ R84, R28, R103 ;  /* 0x000000671c547220 */ /* 0x000fe20000410000 */
[----:B------:R-:W-:Y:S02]  /*3240*/  FSEL R104, R89, RZ, P3 ;  /* 0x000000ff59687208 */ /* 0x000fe40001800000 */
[----:B------:R-:W-:Y:S01]  /*3250*/  LOP3.LUT P5, RZ, R88, 0xff, RZ, 0xc0, !PT ;  /* 0x000000ff58ff7812 */ /* 0x000fe200078ac0ff */
[----:B------:R-:W0:Y:S01]  /*3260*/  F2F.BF16.F32 R85, R85 ;  /* 0x0000005500557304 */ /* 0x000e220000202000 */
[----:B------:R-:W-:Y:S02]  /*3270*/  FSEL R102, R102, RZ, P0 ;  /* 0x000000ff66667208 */ /* 0x000fe40000000000 */
[----:B------:R-:W-:-:S05]  /*3280*/  FSEL R95, R84, RZ, P5 ;  /* 0x000000ff545f7208 */ /* 0x000fca0002800000 */
        /* <DEDUP_REMOVED lines=10> */
[-CC-:B------:R-:W-:Y:S01]  /*3330*/  FFMA.FTZ R74, R74, R54.reuse, R53.reuse ;  /* 0x000000364a4a7223 */ /* 0x180fe20000010035 */
[-CC-:B------:R-:W-:Y:S01]  /*3340*/  FFMA.FTZ R83, R83, R54.reuse, R53.reuse ;  /* 0x0000003653537223 */ /* 0x180fe20000010035 */
[-CC-:B------:R-:W-:Y:S01]  /*3350*/  FFMA.FTZ R75, R75, R54.reuse, R53.reuse ;  /* 0x000000364b4b7223 */ /* 0x180fe20000010035 */
[----:B------:R-:W-:Y:S01]  /*3360*/  FFMA.FTZ R53, R100, R54, R53 ;  /* 0x0000003664357223 */ /* 0x000fe20000010035 */
[----:B------:R-:W-:Y:S01]  /*3370*/  FADD.FTZ R100, R97, -R74 ;  /* 0x8000004a61647221 */ /* 0x000fe20000010000 */
[----:B------:R-:W-:Y:S01]  /*3380*/  @P6 SHF.R.U32.HI R74, RZ, 0x10, R51 ;  /* 0x00000010ff4a6819 */ /* 0x000fe20000011633 */
[----:B------:R-:W-:Y:S01]  /*3390*/  FADD.FTZ R98, R98, -R83 ;  /* 0x8000005362627221 */ /* 0x000fe20000010000 */
[----:B------:R-:W-:-:S02]  /*33a0*/  MOV R51, R80 ;  /* 0x0000005000337202 */ /* 0x000fc40000000f00 */
[----:B------:R-:W-:Y:S01]  /*33b0*/  MOV R54, R81 ;  /* 0x0000005100367202 */ /* 0x000fe20000000f00 */
[----:B------:R-:W-:Y:S01]  /*33c0*/  FADD.FTZ R94, R94, -R53 ;  /* 0x800000355e5e7221 */ /* 0x000fe20000010000 */
[--C-:B------:R-:W-:Y:S02]  /*33d0*/  SHF.R.U64 R83, R80, 0x10, R81.reuse ;  /* 0x0000001050537819 */ /* 0x100fe40000001251 */
[----:B0-----:R-:W-:Y:S02]  /*33e0*/  SHF.R.U32.HI R89, RZ, 0x10, R81 ;  /* 0x00000010ff597819 */ /* 0x001fe40000011651 */
[----:B------:R-:W-:Y:S01]  /*33f0*/  SHF.L.U32 R53, R51, 0x10, RZ ;  /* 0x0000001033357819 */ /* 0x000fe200000006ff */
[----:B------:R-:W-:Y:S01]  /*3400*/  FADD.FTZ R96, R96, -R75 ;  /* 0x8000004b60607221 */ /* 0x000fe20000010000 */
[----:B------:R-:W-:Y:S02]  /*3410*/  SHF.L.U32 R85, R54, 0x10, RZ ;  /* 0x0000001036557819 */ /* 0x000fe400000006ff */
[----:B------:R-:W-:-:S02]  /*3420*/  @P6 SHF.L.U32 R51, R74, 0x10, RZ ;  /* 0x000000104a336819 */ /* 0x000fc400000006ff */
[----:B------:R-:W-:Y:S02]  /*3430*/  SHF.L.U32 R83, R83, 0x10, RZ ;  /* 0x0000001053537819 */ /* 0x000fe400000006ff */
[----:B------:R-:W-:Y:S01]  /*3440*/  SHF.L.U32 R89, R89, 0x10, RZ ;  /* 0x0000001059597819 */ /* 0x000fe200000006ff */
[----:B------:R-:W-:Y:S02]  /*3450*/  HFMA2 R75, -RZ, RZ, 0, 0 ;  /* 0x00000000ff4b7431 */ /* 0x000fe400000001ff */
[C---:B------:R-:W-:Y:S01]  /*3460*/  FFMA.FTZ R53, R82.reuse, R98, R53 ;  /* 0x0000006252357223 */ /* 0x040fe20000010035 */
[----:B------:R-:W-:Y:S01]  /*3470*/  FFMA.FTZ R85, R82, R96, R85 ;  /* 0x0000006052557223 */ /* 0x000fe20000010055 */
[----:B------:R-:W-:Y:S01]  /*3480*/  @P6 FMUL.FTZ R75, R108, R51 ;  /* 0x000000336c4b6220 */ /* 0x000fe20000410000 */
[C---:B------:R-:W-:Y:S01]  /*3490*/  FFMA.FTZ R83, R82.reuse, R100, R83 ;  /* 0x0000006452537223 */ /* 0x040fe20000010053 */
[----:B---3--:R-:W-:Y:S01]  /*34a0*/  @P5 MOV R51, R72 ;  /* 0x0000004800335202 */ /* 0x008fe20000000f00 */
[----:B------:R-:W-:Y:S01]  /*34b0*/  FFMA.FTZ R89, R82, R94, R89 ;  /* 0x0000005e52597223 */ /* 0x000fe20000010059 */
[----:B------:R-:W-:Y:S01]  /*34c0*/  @P4 SHF.R.U64 R88, R72, 0x10, R73 ;  /* 0x0000001048584819 */ /* 0x000fe20000001249 */
[-C--:B------:R-:W-:Y:S01]  /*34d0*/  FMUL.FTZ R82, R53, R52.reuse ;  /* 0x0000003435527220 */ /* 0x080fe20000410000 */
[-C--:B------:R-:W-:Y:S01]  /*34e0*/  FMUL.FTZ R53, R85, R52.reuse ;  /* 0x0000003455357220 */ /* 0x080fe20000410000 */
[----:B------:R-:W-:Y:S01]  /*34f0*/  FMUL.FTZ R74, R83, R52 ;  /* 0x00000034534a7220 */ /* 0x000fe20000410000 */
[----:B------:R-:W-:-:S02]  /*3500*/  @P5 SHF.L.U32 R72, R51, 0x10, RZ ;  /* 0x0000001033485819 */ /* 0x000fc400000006ff */
[----:B------:R-:W-:Y:S01]  /*3510*/  @P4 SHF.L.U32 R51, R88, 0x10, RZ ;  /* 0x0000001058334819 */ /* 0x000fe200000006ff */
[----:B------:R-:W-:Y:S01]  /*3520*/  FMUL.FTZ R53, R53, UR14 ;  /* 0x0000000e35357c20 */ /* 0x000fe20008410000 */
[----:B------:R-:W-:Y:S01]  /*3530*/  FMUL.FTZ R74, R74, UR14 ;  /* 0x0000000e4a4a7c20 */ /* 0x000fe20008410000 */
[----:B------:R-:W-:Y:S01]  /*3540*/  MOV R83, RZ ;  /* 0x000000ff00537202 */ /* 0x000fe20000000f00 */
[----:B------:R-:W-:Y:S01]  /*3550*/  FMUL.FTZ R89, R89, R52 ;  /* 0x0000003459597220 */ /* 0x000fe20000410000 */
[----:B------:R-:W-:Y:S02]  /*3560*/  HFMA2 R54, -RZ, RZ, 0, 0 ;  /* 0x00000000ff367431 */ /* 0x000fe400000001ff */
[----:B------:R-:W-:Y:S01]  /*3570*/  @P4 FMUL.FTZ R83, R50, R51 ;  /* 0x0000003332534220 */ /* 0x000fe20000410000 */
[----:B------:R-:W-:Y:S01]  /*3580*/  @P5 FMUL.FTZ R54, R103, R72 ;  /* 0x0000004867365220 */ /* 0x000fe20000410000 */
[----:B------:R-:W-:Y:S01]  /*3590*/  FMUL.FTZ R51, R34, R53 ;  /* 0x0000003522337220 */ /* 0x000fe20000410000 */
[----:B------:R-:W-:Y:S01]  /*35a0*/  FMUL.FTZ R84, R33, R74 ;  /* 0x0000004a21547220 */ /* 0x000fe20000410000 */
[----:B------:R-:W-:Y:S01]  /*35b0*/  LOP3.LUT P5, RZ, R93, 0xff0000, RZ, 0xc0, !PT ;  /* 0x00ff00005dff7812 */ /* 0x000fe200078ac0ff */
[----:B------:R-:W-:Y:S01]  /*35c0*/  FMUL.FTZ R96, R89, UR14 ;  /* 0x0000000e59607c20 */ /* 0x000fe20008410000 */
[----:B------:R-:W-:-:S02]  /*35d0*/  LOP3.LUT P6, RZ, R93, 0xff00, RZ, 0xc0, !PT ;  /* 0x0000ff005dff7812 */ /* 0x000fc400078cc0ff */
[----:B------:R-:W-:Y:S02]  /*35e0*/  @P0 MOV R50, R73 ;  /* 0x0000004900320202 */ /* 0x000fe40000000f00 */
[----:B------:R-:W-:Y:S01]  /*35f0*/  FSEL R52, R51, RZ, P5 ;  /* 0x000000ff33347208 */ /* 0x000fe20002800000 */
[----:B------:R-:W-:Y:S01]  /*3600*/  FMUL.FTZ R51, R35, R96 ;  /* 0x0000006023337220 */ /* 0x000fe20000410000 */
[----:B------:R-:W-:Y:S02]  /*3610*/  FSEL R84, R84, RZ, P6 ;  /* 0x000000ff54547208 */ /* 0x000fe40003000000 */
[----:B------:R-:W-:Y:S01]  /*3620*/  @P0 SHF.L.U32 R50, R50, 0x10, RZ ;  /* 0x0000001032320819 */ /* 0x000fe200000006ff */
[----:B------:R-:W-:Y:S01]  /*3630*/  FMUL.FTZ R95, R82, UR14 ;  /* 0x0000000e525f7c20 */ /* 0x000fe20008410000 */
[----:B------:R-:W-:Y:S01]  /*3640*/  ISETP.GE.U32.AND P4, PT, R93, 0x1000000, PT ;  /* 0x010000005d00780c */ /* 0x000fe20003f86070 */
[----:B------:R0:W1:Y:S01]  /*3650*/  F2F.BF16.F32 R85, R84 ;  /* 0x0000005400557304 */ /* 0x0000620000202000 */
[----:B------:R-:W-:-:S02]  /*3660*/  HFMA2 R72, -RZ, RZ, 0, 0 ;  /* 0x00000000ff487431 */ /* 0x000fc400000001ff */
[----:B------:R-:W-:Y:S01]  /*3670*/  @P0 FMUL.FTZ R72, R101, R50 ;  /* 0x0000003265480220 */ /* 0x000fe20000410000 */
[----:B------:R-:W-:Y:S01]  /*3680*/  FMUL.FTZ R50, R32, R95 ;  /* 0x0000005f20327220 */ /* 0x000fe20000410000 */
[----:B------:R-:W-:Y:S02]  /*3690*/  LOP3.LUT P0, RZ, R93, 0xff, RZ, 0xc0, !PT ;  /* 0x000000ff5dff7812 */ /* 0x000fe4000780c0ff */
[----:B0-----:R-:W-:Y:S02]  /*36a0*/  FSEL R84, R51, RZ, P4 ;  /* 0x000000ff33547208 */ /* 0x001fe40002000000 */
[----:B------:R-:W-:-:S04]  /*36b0*/  FSEL R82, R50, RZ, P0 ;  /* 0x000000ff32527208 */ /* 0x000fc80000000000 */
[----:B------:R-:W0:Y:S08]  /*36c0*/  F2F.BF16.F32 R84, R84 ;  /* 0x0000005400547304 */ /* 0x000e300000202000 */
[----:B------:R-:W3:Y:S08]  /*36d0*/  F2F.BF16.F32 R52, R52 ;  /* 0x0000003400347304 */ /* 0x000ef00000202000 */
[----:B------:R-:W4:Y:S01]  /*36e0*/  F2F.BF16.F32 R89, R82 ;  /* 0x0000005200597304 */ /* 0x000f220000202000 */
[----:B-1----:R-:W-:Y:S01]  /*36f0*/  IMAD.WIDE.U32 R50, R85, 0x10000, RZ ;  /* 0x0001000055327825 */ /* 0x002fe200078e00ff */
[----:B0-----:R-:W-:-:S03]  /*3700*/  SHF.L.U32 R85, R84, 0x10, RZ ;  /* 0x0000001054557819 */ /* 0x001fc600000006ff */
[----:B------:R-:W-:Y:S01]  /*3710*/  IMAD.WIDE.U32 R86, R91, 0x8, R86 ;  /* 0x000000085b567825 */ /* 0x000fe200078e0056 */
[----:B---3--:R-:W-:Y:S02]  /*3720*/  LOP3.LUT R51, R51, R85, R52, 0xfe, !PT ;  /* 0x0000005533337212 */ /* 0x008fe400078efe34 */
[----:B----4-:R-:W-:Y:S02]  /*3730*/  LOP3.LUT R50, R50, R89, RZ, 0xfc, !PT ;  /* 0x0000005932327212 */ /* 0x010fe400078efcff */
[----:B------:R-:W-:-:S03]  /*3740*/  @P3 SHF.R.U32.HI R89, RZ, 0x10, R73 ;  /* 0x00000010ff593819 */ /* 0x000fc60000011649 */
        /* <DEDUP_REMOVED lines=9> */
[----:B------:R-:W-:Y:S02]  /*37e0*/  @P4 SHF.R.U32.HI R48, RZ, 0x10, R49 ;  /* 0x00000010ff304819 */ /* 0x000fe40000011631 */
[----:B------:R-:W-:Y:S02]  /*37f0*/  @P3 SHF.L.U32 R49, R89, 0x10, RZ ;  /* 0x0000001059313819 */ /* 0x000fe400000006ff */
        /* <DEDUP_REMOVED lines=10> */
.L_x_1740:
[----:B------:R-:W0:Y:S02]  /*38a0*/  LDC.64 R48, c[0x0][0x390] ;  /* 0x0000e400ff307b82 */ /* 0x000e240000000a00 */
[----:B0-----:R-:W-:-:S06]  /*38b0*/  IMAD.WIDE.U32 R50, R72, 0x8, R48 ;  /* 0x0000000848327825 */ /* 0x001fcc00078e0030 */
[----:B------:R-:W2:Y:S01]  /*38c0*/  LDG.E.64 R50, desc[UR4][R50.64] ;  /* 0x0000000432327981 */ /* 0x000ea2000c1e1b00 */
[----:B-----5:R-:W-:Y:S01]  /*38d0*/  SHF.R.U64 R55, R76, 0x10, R77 ;  /* 0x000000104c377819 */ /* 0x020fe2000000124d */
[-CC-:B------:R-:W-:Y:S01]  /*38e0*/  FFMA.FTZ R86, R109, R54.reuse, R53.reuse ;  /* 0x000000366d567223 */ /* 0x180fe20000010035 */
[-CC-:B------:R-:W-:Y:S01]  /*38f0*/  FFMA.FTZ R0, R0, R54.reuse, R53.reuse ;  /* 0x0000003600007223 */ /* 0x180fe20000010035 */
[--C-:B------:R-:W-:Y:S01]  /*3900*/  FFMA.FTZ R103, R103, R54, R53.reuse ;  /* 0x0000003667677223 */ /* 0x100fe20000010035 */
[----:B------:R-:W-:Y:S01]  /*3910*/  SHF.L.U32 R87, R55, 0x10, RZ ;  /* 0x0000001037577819 */ /* 0x000fe200000006ff */
[----:B------:R-:W-:Y:S01]  /*3920*/  FADD.FTZ R111, R107, -R86 ;  /* 0x800000566b6f7221 */ /* 0x000fe20000010000 */
[----:B------:R-:W-:Y:S01]  /*3930*/  MOV R55, R76 ;  /* 0x0000004c00377202 */ /* 0x000fe20000000f00 */
[----:B------:R-:W-:Y:S01]  /*3940*/  FADD.FTZ R95, R95, -R0 ;  /* 0x800000005f5f7221 */ /* 0x000fe20000010000 */
[----:B------:R-:W-:Y:S01]  /*3950*/  MOV R86, R77 ;  /* 0x0000004d00567202 */ /* 0x000fe20000000f00 */
[-C--:B------:R-:W-:Y:S01]  /*3960*/  FFMA.FTZ R84, R84, R54.reuse, R53 ;  /* 0x0000003654547223 */ /* 0x080fe20000010035 */
[----:B------:R-:W-:Y:S01]  /*3970*/  SHF.L.U32 R55, R55, 0x10, RZ ;  /* 0x0000001037377819 */ /* 0x000fe200000006ff */
[----:B------:R-:W-:Y:S01]  /*3980*/  FFMA.FTZ R111, R82, R111, R87 ;  /* 0x0000006f526f7223 */ /* 0x000fe20000010057 */
[----:B------:R-:W-:Y:S01]  /*3990*/  FADD.FTZ R87, R108, -R103 ;  /* 0x800000676c577221 */ /* 0x000fe20000010000 */
[----:B------:R-:W-:Y:S01]  /*39a0*/  FADD.FTZ R105, R105, -R84 ;  /* 0x8000005469697221 */ /* 0x000fe20000010000 */
[----:B------:R-:W-:Y:S01]  /*39b0*/  SHF.R.U32.HI R84, RZ, 0x10, R77 ;  /* 0x00000010ff547819 */ /* 0x000fe2000001164d */
[----:B------:R-:W-:Y:S01]  /*39c0*/  FFMA.FTZ R55, R82, R95, R55 ;  /* 0x0000005f52377223 */ /* 0x000fe20000010037 */
[----:B------:R-:W-:Y:S01]  /*39d0*/  SHF.L.U32 R95, R86, 0x10, RZ ;  /* 0x00000010565f7819 */ /* 0x000fe200000006ff */
[----:B------:R-:W-:Y:S01]  /*39e0*/  FFMA.FTZ R85, R85, R54, R53 ;  /* 0x0000003655557223 */ /* 0x000fe20000010035 */
[C---:B------:R-:W-:Y:S01]  /*39f0*/  LOP3.LUT P0, RZ, R92.reuse, 0xff, RZ, 0xc0, !PT ;  /* 0x000000ff5cff7812 */ /* 0x040fe2000780c0ff */
[----:B------:R0:W-:Y:S01]  /*3a00*/  F2F.BF16.F32 R109, R55 ;  /* 0x00000037006d7304 */ /* 0x0001e20000202000 */
[----:B------:R-:W-:Y:S01]  /*3a10*/  LOP3.LUT P3, RZ, R92, 0xff00, RZ, 0xc0, !PT ;  /* 0x0000ff005cff7812 */ /* 0x000fe2000786c0ff */
[----:B------:R-:W-:Y:S01]  /*3a20*/  FFMA.FTZ R87, R82, R87, R95 ;  /* 0x0000005752577223 */ /* 0x000fe2000001005f */
[----:B------:R-:W-:Y:S01]  /*3a30*/  SHF.L.U32 R95, R84, 0x10, RZ ;  /* 0x00000010545f7819 */ /* 0x000fe200000006ff */
[----:B------:R-:W-:Y:S01]  /*3a40*/  FMUL.FTZ R84, R55, R52 ;  /* 0x0000003437547220 */ /* 0x000fe20000410000 */
[----:B------:R-:W-:Y:S01]  /*3a50*/  LOP3.LUT P5, RZ, R92, 0xff0000, RZ, 0xc0, !PT ;  /* 0x00ff00005cff7812 */ /* 0x000fe200078ac0ff */
[----:B------:R-:W-:Y:S01]  /*3a60*/  FFMA.FTZ R86, R90, R54, R53 ;  /* 0x000000365a567223 */ /* 0x000fe20000010035 */
[----:B------:R-:W-:Y:S01]  /*3a70*/  ISETP.GE.U32.AND P6, PT, R92, 0x1000000, PT ;  /* 0x010000005c00780c */ /* 0x000fe20003fc6070 */
[----:B------:R-:W-:Y:S01]  /*3a80*/  FFMA.FTZ R105, R82, R105, R95 ;  /* 0x0000006952697223 */ /* 0x000fe2000001005f */
[----:B0-----:R-:W-:Y:S01]  /*3a90*/  FMUL.FTZ R55, R84, UR14 ;  /* 0x0000000e54377c20 */ /* 0x001fe20008410000 */
[----:B------:R0:W1:Y:S01]  /*3aa0*/  F2F.BF16.F32 R0, R111 ;  /* 0x0000006f00007304 */ /* 0x0000620000202000 */
[-C--:B------:R-:W-:Y:S01]  /*3ab0*/  FMUL.FTZ R90, R111, R52.reuse ;  /* 0x000000346f5a7220 */ /* 0x080fe20000410000 */
[----:B------:R-:W-:Y:S01]  /*3ac0*/  FMUL.FTZ R92, R105, R52 ;  /* 0x00000034695c7220 */ /* 0x000fe20000410000 */
[----:B------:R-:W-:Y:S01]  /*3ad0*/  FMUL.FTZ R84, R24, R55 ;  /* 0x0000003718547220 */ /* 0x000fe20000410000 */
[----:B------:R-:W-:Y:S01]  /*3ae0*/  FFMA.FTZ R113, R89, R54, R53 ;  /* 0x0000003659717223 */ /* 0x000fe20000010035 */
[----:B------:R-:W-:Y:S01]  /*3af0*/  FMUL.FTZ R89, R87, R52 ;  /* 0x0000003457597220 */ /* 0x000fe20000410000 */
[----:B------:R-:W-:Y:S01]  /*3b00*/  FMUL.FTZ R92, R92, UR14 ;  /* 0x0000000e5c5c7c20 */ /* 0x000fe20008410000 */
[----:B------:R-:W-:Y:S01]  /*3b10*/  FMUL.FTZ R90, R90, UR14 ;  /* 0x0000000e5a5a7c20 */ /* 0x000fe20008410000 */
[----:B------:R3:W4:Y:S01]  /*3b20*/  F2F.BF16.F32 R95, R105 ;  /* 0x00000069005f7304 */ /* 0x0007220000202000 */
[----:B0-----:R-:W-:Y:S01]  /*3b30*/  FADD.FTZ R111, R106, -R85 ;  /* 0x800000556a6f7221 */ /* 0x001fe20000010000 */
[----:B------:R-:W-:Y:S01]  /*3b40*/  MOV R85, R78 ;  /* 0x0000004e00557202 */ /* 0x000fe20000000f00 */
[----:B------:R-:W-:Y:S01]  /*3b50*/  FADD.FTZ R115, R73, -R86 ;  /* 0x8000005649737221 */ /* 0x000fe20000010000 */
[----:B------:R-:W-:Y:S01]  /*3b60*/  FFMA.FTZ R104, R104, R54, R53 ;  /* 0x0000003668687223 */ /* 0x000fe20000010035 */
[----:B------:R-:W-:Y:S01]  /*3b70*/  FSEL R73, R84, RZ, P0 ;  /* 0x000000ff54497208 */ /* 0x000fe20000000000 */
[----:B------:R-:W-:Y:S01]  /*3b80*/  FMUL.FTZ R89, R89, UR14 ;  /* 0x0000000e59597c20 */ /* 0x000fe20008410000 */
[----:B------:R-:W-:Y:S01]  /*3b90*/  FMUL.FTZ R84, R25, R90 ;  /* 0x0000005a19547220 */ /* 0x000fe20000410000 */
[----:B------:R-:W-:Y:S01]  /*3ba0*/  FADD.FTZ R119, R101, -R104 ;  /* 0x8000006865777221 */ /* 0x000fe20000010000 */
[----:B---3--:R-:W-:Y:S01]  /*3bb0*/  SHF.L.U32 R105, R85, 0x10, RZ ;  /* 0x0000001055697819 */ /* 0x008fe200000006ff */
[----:B------:R-:W-:Y:S01]  /*3bc0*/  FMUL.FTZ R85, R27, R92 ;  /* 0x0000005c1b557220 */ /* 0x000fe20000410000 */
[----:B------:R-:W-:Y:S01]  /*3bd0*/  FMUL.FTZ R101, R26, R89 ;  /* 0x000000591a657220 */ /* 0x000fe20000410000 */
[----:B------:R0:W-:Y:S01]  /*3be0*/  F2F.BF16.F32 R107, R87 ;  /* 0x00000057006b7304 */ /* 0x0001e20000202000 */
[----:B------:R-:W-:Y:S01]  /*3bf0*/  FSEL R84, R84, RZ, P3 ;  /* 0x000000ff54547208 */ /* 0x000fe20001800000 */
[----:B------:R-:W-:Y:S01]  /*3c00*/  FADD.FTZ R113, R102, -R113 ;  /* 0x8000007166717221 */ /* 0x000fe20000010000 */
[----:B------:R-:W-:Y:S01]  /*3c10*/  FSEL R106, R85, RZ, P6 ;  /* 0x000000ff556a7208 */ /* 0x000fe20003000000 */
[----:B------:R-:W-:Y:S01]  /*3c20*/  FFMA.FTZ R111, R82, R111, R105 ;  /* 0x0000006f526f7223 */ /* 0x000fe20000010069 */
[----:B------:R-:W-:-:S02]  /*3c30*/  FSEL R117, R101, RZ, P5 ;  /* 0x000000ff65757208 */ /* 0x000fc40002800000 */
[--C-:B------:R-:W-:Y:S01]  /*3c40*/  SHF.R.U64 R102, R78, 0x10, R79.reuse ;  /* 0x000000104e667819 */ /* 0x100fe2000000124f */
[----:B------:R3:W4:Y:S01]  /*3c50*/  F2F.BF16.F32 R103, R84 ;  /* 0x0000005400677304 */ /* 0x0007220000202000 */
[----:B0-----:R-:W0:Y:S01]  /*3c60*/  LDC.64 R86, c[0x0][0x478] ;  /* 0x00011e00ff567b82 */ /* 0x001e220000000a00 */
[----:B------:R-:W-:Y:S02]  /*3c70*/  MOV R104, R79 ;  /* 0x0000004f00687202 */ /* 0x000fe40000000f00 */
[----:B------:R-:W-:Y:S02]  /*3c80*/  SHF.R.U32.HI R105, RZ, 0x10, R79 ;  /* 0x00000010ff697819 */ /* 0x000fe4000001164f */
[----:B------:R-:W-:Y:S02]  /*3c90*/  SHF.L.U32 R101, R102, 0x10, RZ ;  /* 0x0000001066657819 */ /* 0x000fe400000006ff */
[----:B------:R-:W4:Y:S01]  /*3ca0*/  F2F.BF16.F32 R106, R106 ;  /* 0x0000006a006a7304 */ /* 0x000f220000202000 */
[----:B---3--:R-:W3:Y:S01]  /*3cb0*/  LDC.64 R84, c[0x0][0x468] ;  /* 0x00011a00ff547b82 */ /* 0x008ee20000000a00 */
[----:B------:R-:W-:Y:S01]  /*3cc0*/  SHF.L.U32 R102, R104, 0x10, RZ ;  /* 0x0000001068667819 */ /* 0x000fe200000006ff */
[----:B------:R-:W-:Y:S01]  /*3cd0*/  FFMA.FTZ R115, R82, R115, R101 ;  /* 0x0000007352737223 */ /* 0x000fe20000010065 */
[----:B------:R-:W-:Y:S01]  /*3ce0*/  SHF.L.U32 R108, R105, 0x10, RZ ;  /* 0x00000010696c7819 */ /* 0x000fe200000006ff */
[----:B-1----:R-:W-:Y:S01]  /*3cf0*/  IMAD.WIDE.U32 R104, R0, 0x10000, RZ ;  /* 0x0001000000687825 */ /* 0x002fe200078e00ff */
[----:B----4-:R-:W-:-:S03]  /*3d00*/  SHF.L.U32 R95, R95, 0x10, RZ ;  /* 0x000000105f5f7819 */ /* 0x010fc600000006ff */
[----:B------:R-:W-:Y:S01]  /*3d10*/  FFMA.FTZ R101, R82, R113, R102 ;  /* 0x0000007152657223 */ /* 0x000fe20000010066 */
[----:B------:R-:W1:Y:S01]  /*3d20*/  F2F.BF16.F32 R73, R73 ;  /* 0x0000004900497304 */ /* 0x000e620000202000 */
[----:B------:R-:W-:Y:S01]  /*3d30*/  IMAD.WIDE.U32 R102, R103, 0x10000, RZ ;  /* 0x0001000067667825 */ /* 0x000fe200078e00ff */
[----:B------:R-:W-:-:S03]  /*3d40*/  LOP3.LUT R107, R105, R95, R107, 0xfe, !PT ;  /* 0x0000005f696b7212 */ /* 0x000fc600078efe6b */
[----:B------:R-:W-:Y:S01]  /*3d50*/  FFMA.FTZ R113, R82, R119, R108 ;  /* 0x0000007752717223 */ /* 0x000fe2000001006c */
[----:B------:R-:W-:Y:S01]  /*3d60*/  FMUL.FTZ R114, R115, R52 ;  /* 0x0000003473727220 */ /* 0x000fe20000410000 */
[----:B------:R-:W-:Y:S01]  /*3d70*/  HFMA2 R0, -RZ, RZ, 0, 0 ;  /* 0x00000000ff007431 */ /* 0x000fe200000001ff */
[----:B------:R-:W-:Y:S01]  /*3d80*/  SHF.L.U32 R110, R106, 0x10, RZ ;  /* 0x000000106a6e7819 */ /* 0x000fe200000006ff */
[----:B------:R-:W4:Y:S01]  /*3d90*/  F2F.BF16.F32 R117, R117 ;  /* 0x0000007500757304 */ /* 0x000f220000202000 */
[----:B------:R-:W-:Y:S02]  /*3da0*/  LOP3.LUT R106, R104, R109, RZ, 0xfc, !PT ;  /* 0x0000006d686a7212 */ /* 0x000fe400078efcff */
[----:B-1----:R-:W-:-:S05]  /*3db0*/  LOP3.LUT R104, R102, R73, RZ, 0xfc, !PT ;  /* 0x0000004966687212 */ /* 0x002fca00078efcff */
[----:B------:R-:W-:Y:S01]  /*3dc0*/  F2F.BF16.F32 R95, R111 ;  /* 0x0000006f005f7304 */ /* 0x000fe20000202000 */
[----:B------:R-:W-:Y:S02]  /*3dd0*/  LOP3.LUT P4, RZ, R88, 0xff00, RZ, 0xc0, !PT ;  /* 0x0000ff0058ff7812 */ /* 0x000fe4000788c0ff */
[----:B--2---:R-:W-:Y:S02]  /*3de0*/  @P0 MOV R105, R50 ;  /* 0x0000003200690202 */ /* 0x004fe40000000f00 */
[----:B------:R-:W-:Y:S02]  /*3df0*/  @P3 SHF.R.U64 R112, R50, 0x10, R51 ;  /* 0x0000001032703819 */ /* 0x000fe40000001233 */
[----:B------:R-:W-:Y:S02]  /*3e00*/  @P0 SHF.L.U32 R108, R105, 0x10, RZ ;  /* 0x00000010696c0819 */ /* 0x000fe400000006ff */
[----:B----4-:R-:W-:Y:S01]  /*3e10*/  LOP3.LUT R105, R103, R110, R117, 0xfe, !PT ;  /* 0x0000006e67697212 */ /* 0x010fe200078efe75 */
[----:B0-----:R-:W-:-:S04]  /*3e20*/  IMAD.WIDE.U32 R102, R72, 0x8, R86 ;  /* 0x0000000848667825 */ /* 0x001fc800078e0056 */
[----:B------:R-:W-:Y:S01]  /*3e30*/  FMUL.FTZ R50, R114, UR14 ;  /* 0x0000000e72327c20 */ /* 0x000fe20008410000 */
[----:B------:R-:W-:Y:S01]  /*3e40*/  @P0 FMUL.FTZ R0, R55, R108 ;  /* 0x0000006c37000220 */ /* 0x000fe20000410000 */
[----:B------:R-:W-:Y:S01]  /*3e50*/  F2F.BF16.F32 R117, R101 ;  /* 0x0000006500757304 */ /* 0x000fe20000202000 */
[----:B---3--:R-:W-:Y:S01]  /*3e60*/  IMAD.WIDE.U32 R108, R72, 0x8, R84 ;  /* 0x00000008486c7825 */ /* 0x008fe200078e0054 */
[----:B------:R0:W-:Y:S03]  /*3e70*/  STG.E.64 desc[UR4][R102.64], R106 ;  /* 0x0000006a66007986 */ /* 0x0001e6000c101b04 */
[--C-:B------:R-:W-:Y:S01]  /*3e80*/  IMAD.WIDE.U32 R72, R99, 0x8, R48.reuse ;  /* 0x0000000863487825 */ /* 0x100fe200078e0030 */
[----:B------:R1:W-:Y:S01]  /*3e90*/  STG.E.64 desc[UR4][R108.64], R104 ;  /* 0x000000686c007986 */ /* 0x0003e2000c101b04 */
[----:B------:R-:W-:Y:S01]  /*3ea0*/  LOP3.LUT P0, RZ, R88, 0xff0000, RZ, 0xc0, !PT ;  /* 0x00ff000058ff7812 */ /* 0x000fe2000780c0ff */
[----:B------:R2:W-:Y:S03]  /*3eb0*/  F2F.BF16.F32 R110, R115 ;  /* 0x00000073006e7304 */ /* 0x0005e60000202000 */
[----:B------:R-:W3:Y:S01]  /*3ec0*/  LDG.E.64 R72, desc[UR4][R72.64] ;  /* 0x0000000448487981 */ /* 0x000ee2000c1e1b00 */
[----:B------:R-:W-:Y:S01]  /*3ed0*/  MOV R55, RZ ;  /* 0x000000ff00377202 */ /* 0x000fe20000000f00 */
[----:B------:R-:W-:-:S04]  /*3ee0*/  IMAD.WIDE.U32 R48, R91, 0x8, R48 ;  /* 0x000000085b307825 */ /* 0x000fc800078e0030 */
[----:B0-----:R-:W-:Y:S01]  /*3ef0*/  FMUL.FTZ R106, R101, R52 ;  /* 0x00000034656a7220 */ /* 0x001fe20000410000 */
[----:B------:R-:W-:Y:S01]  /*3f00*/  FMUL.FTZ R103, R29, R50 ;  /* 0x000000321d677220 */ /* 0x000fe20000410000 */
[----:B--2---:R-:W-:Y:S01]  /*3f10*/  @P3 SHF.L.U32 R115, R112, 0x10, RZ ;  /* 0x0000001070733819 */ /* 0x004fe200000006ff */
[----:B------:R-:W0:Y:S01]  /*3f20*/  F2F.BF16.F32 R102, R113 ;  /* 0x0000007100667304 */ /* 0x000e220000202000 */
[----:B------:R-:W-:Y:S01]  /*3f30*/  FMUL.FTZ R101, R106, UR14 ;  /* 0x0000000e6a657c20 */ /* 0x000fe20008410000 */
[-C--:B-1----:R-:W-:Y:S01]  /*3f40*/  FMUL.FTZ R108, R113, R52.reuse ;  /* 0x00000034716c7220 */ /* 0x082fe20000410000 */
[----:B------:R-:W-:Y:S01]  /*3f50*/  FSEL R105, R103, RZ, P4 ;  /* 0x000000ff67697208 */ /* 0x000fe20002000000 */
[----:B------:R-:W-:Y:S01]  /*3f60*/  FMUL.FTZ R109, R111, R52 ;  /* 0x000000346f6d7220 */ /* 0x000fe20000410000 */
[----:B------:R-:W-:Y:S01]  /*3f70*/  FMUL.FTZ R104, R30, R101 ;  /* 0x000000651e687220 */ /* 0x000fe20000410000 */
[----:B------:R-:W-:Y:S01]  /*3f80*/  @P5 MOV R103, R51 ;  /* 0x0000003300675202 */ /* 0x000fe20000000f00 */
[----:B------:R-:W-:Y:S01]  /*3f90*/  FMUL.FTZ R108, R108, UR14 ;  /* 0x0000000e6c6c7c20 */ /* 0x000fe20008410000 */
[----:B------:R-:W-:Y:S01]  /*3fa0*/  @P3 FMUL.FTZ R55, R90, R115 ;  /* 0x000000735a373220 */ /* 0x000fe20000410000 */
[----:B------:R-:W-:Y:S01]  /*3fb0*/  ISETP.GE.U32.AND P3, PT, R88, 0x1000000, PT ;  /* 0x010000005800780c */ /* 0x000fe20003f66070 */
[----:B------:R-:W-:Y:S01]  /*3fc0*/  FMUL.FTZ R109, R109, UR14 ;  /* 0x0000000e6d6d7c20 */ /* 0x000fe20008410000 */
[----:B------:R-:W-:Y:S01]  /*3fd0*/  FSEL R106, R104, RZ, P0 ;  /* 0x000000ff686a7208 */ /* 0x000fe20000000000 */
[----:B------:R-:W-:Y:S01]  /*3fe0*/  HFMA2 R90, -RZ, RZ, 0, 0 ;  /* 0x00000000ff5a7431 */ /* 0x000fe200000001ff */
[----:B------:R-:W-:Y:S01]  /*3ff0*/  @P5 SHF.L.U32 R104, R103, 0x10, RZ ;  /* 0x0000001067685819 */ /* 0x000fe200000006ff */
[----:B------:R-:W-:Y:S01]  /*4000*/  FMUL.FTZ R103, R31, R108 ;  /* 0x0000006c1f677220 */ /* 0x000fe20000410000 */
[----:B------:R-:W1:Y:S03]  /*4010*/  F2F.BF16.F32 R105, R105 ;  /* 0x0000006900697304 */ /* 0x000e660000202000 */
[----:B------:R-:W-:Y:S01]  /*4020*/  @P5 FMUL.FTZ R90, R89, R104 ;  /* 0x00000068595a5220 */ /* 0x000fe20000410000 */
[----:B------:R-:W-:Y:S01]  /*4030*/  FSEL R107, R103, RZ, P3 ;  /* 0x000000ff676b7208 */ /* 0x000fe20001800000 */
[----:B------:R-:W-:Y:S01]  /*4040*/  FMUL.FTZ R89, R28, R109 ;  /* 0x0000006d1c597220 */ /* 0x000fe20000410000 */
[----:B------:R-:W-:-:S02]  /*4050*/  LOP3.LUT P5, RZ, R88, 0xff, RZ, 0xc0, !PT ;  /* 0x000000ff58ff7812 */ /* 0x000fc400078ac0ff */
[----:B------:R-:W-:Y:S01]  /*4060*/  F2F.BF16.F32 R106, R106 ;  /* 0x0000006a006a7304 */ /* 0x000fe20000202000 */
[----:B0-----:R-:W-:Y:S02]  /*4070*/  SHF.L.U32 R104, R102, 0x10, RZ ;  /* 0x0000001066687819 */ /* 0x001fe400000006ff */
[----:B------:R-:W-:Y:S01]  /*4080*/  FSEL R111, R89, RZ, P5 ;  /* 0x000000ff596f7208 */ /* 0x000fe20002800000 */
[----:B------:R-:W-:-:S04]  /*4090*/  IMAD.WIDE.U32 R88, R110, 0x10000, RZ ;  /* 0x000100006e587825 */ /* 0x000fc800078e00ff */
[----:B------:R-:W0:Y:S01]  /*40a0*/  F2F.BF16.F32 R107, R107 ;  /* 0x0000006b006b7304 */ /* 0x000e220000202000 */
[----:B-1----:R-:W-:Y:S01]  /*40b0*/  IMAD.WIDE.U32 R102, R105, 0x10000, RZ ;  /* 0x0001000069667825 */ /* 0x002fe200078e00ff */
[----:B------:R-:W-:Y:S02]  /*40c0*/  LOP3.LUT R105, R89, R104, R117, 0xfe, !PT ;  /* 0x0000006859697212 */ /* 0x000fe400078efe75 */
[----:B------:R-:W-:Y:S01]  /*40d0*/  LOP3.LUT R104, R88, R95, RZ, 0xfc, !PT ;  /* 0x0000005f58687212 */ /* 0x000fe200078efcff */
[----:B------:R-:W-:-:S03]  /*40e0*/  IMAD.WIDE.U32 R88, R99, 0x8, R86 ;  /* 0x0000000863587825 */ /* 0x000fc600078e0056 */
[----:B------:R-:W1:Y:S02]  /*40f0*/  F2F.BF16.F32 R111, R111 ;  /* 0x0000006f006f7304 */ /* 0x000e640000202000 */
[----:B------:R-:W-:Y:S01]  /*4100*/  STG.E.64 desc[UR4][R88.64], R104 ;  /* 0x0000006858007986 */ /* 0x000fe2000c101b04 */
[----:B0-----:R-:W-:-:S04]  /*4110*/  SHF.L.U32 R113, R107, 0x10, RZ ;  /* 0x000000106b717819 */ /* 0x001fc800000006ff */
[----:B------:R-:W-:Y:S01]  /*4120*/  LOP3.LUT R103, R103, R113, R106, 0xfe, !PT ;  /* 0x0000007167677212 */ /* 0x000fe200078efe6a */
[----:B------:R-:W-:Y:S01]  /*4130*/  IMAD.WIDE.U32 R106, R99, 0x8, R84 ;  /* 0x00000008636a7825 */ /* 0x000fe200078e0054 */
[----:B-1----:R-:W-:-:S05]  /*4140*/  LOP3.LUT R102, R102, R111, RZ, 0xfc, !PT ;  /* 0x0000006f66667212 */ /* 0x002fca00078efcff */
[----:B------:R0:W-:Y:S04]  /*4150*/  STG.E.64 desc[UR4][R106.64], R102 ;  /* 0x000000666a007986 */ /* 0x0001e8000c101b04 */
[----:B------:R-:W2:Y:S01]  /*4160*/  LDG.E.64 R48, desc[UR4][R48.64] ;  /* 0x0000000430307981 */ /* 0x000ea2000c1e1b00 */
[-CC-:B------:R-:W-:Y:S01]  /*4170*/  FFMA.FTZ R95, R75, R54.reuse, R53.reuse ;  /* 0x000000364b5f7223 */ /* 0x180fe20000010035 */
[-C--:B------:R-:W-:Y:S01]  /*4180*/  FFMA.FTZ R110, R74, R54.reuse, R53 ;  /* 0x000000364a6e7223 */ /* 0x080fe20000010035 */
[----:B------:R-:W-:Y:S01]  /*4190*/  SHF.R.U64 R75, R80, 0x10, R81 ;  /* 0x00000010504b7819 */ /* 0x000fe20000001251 */
[--C-:B------:R-:W-:Y:S01]  /*41a0*/  FFMA.FTZ R83, R83, R54, R53.reuse ;  /* 0x0000003653537223 */ /* 0x100fe20000010035 */
[----:B------:R-:W-:Y:S01]  /*41b0*/  MOV R74, R80 ;  /* 0x00000050004a7202 */ /* 0x000fe20000000f00 */
[----:B------:R-:W-:Y:S01]  /*41c0*/  FFMA.FTZ R99, R100, R54, R53 ;  /* 0x0000003664637223 */ /* 0x000fe20000010035 */
[----:B------:R-:W-:Y:S01]  /*41d0*/  SHF.L.U32 R54, R75, 0x10, RZ ;  /* 0x000000104b367819 */ /* 0x000fe200000006ff */
[----:B------:R-:W-:Y:S01]  /*41e0*/  FADD.FTZ R97, R97, -R110 ;  /* 0x8000006e61617221 */ /* 0x000fe20000010000 */
[----:B------:R-:W-:Y:S01]  /*41f0*/  SHF.L.U32 R53, R74, 0x10, RZ ;  /* 0x000000104a357819 */ /* 0x000fe200000006ff */
[----:B------:R-:W-:Y:S01]  /*4200*/  FADD.FTZ R83, R98, -R83 ;  /* 0x8000005362537221 */ /* 0x000fe20000010000 */
[----:B------:R-:W-:Y:S01]  /*4210*/  @P6 SHF.R.U32.HI R51, RZ, 0x10, R51 ;  /* 0x00000010ff336819 */ /* 0x000fe20000011633 */
[C---:B0-----:R-:W-:Y:S01]  /*4220*/  FFMA.FTZ R103, R82.reuse, R97, R54 ;  /* 0x0000006152677223 */ /* 0x041fe20000010036 */
[----:B------:R-:W-:Y:S01]  /*4230*/  SHF.R.U32.HI R54, RZ, 0x10, R81 ;  /* 0x00000010ff367819 */ /* 0x000fe20000011651 */
[----:B------:R-:W-:Y:S01]  /*4240*/  FFMA.FTZ R89, R82, R83, R53 ;  /* 0x0000005352597223 */ /* 0x000fe20000010035 */
[----:B------:R-:W-:Y:S01]  /*4250*/  @P6 SHF.L.U32 R51, R51, 0x10, RZ ;  /* 0x0000001033336819 */ /* 0x000fe200000006ff */
[----:B------:R-:W-:Y:S01]  /*4260*/  FMUL.FTZ R74, R103, R52 ;  /* 0x00000034674a7220 */ /* 0x000fe20000410000 */
[----:B------:R-:W-:Y:S01]  /*4270*/  MOV R53, R81 ;  /* 0x0000005100357202 */ /* 0x000fe20000000f00 */
[----:B------:R-:W-:Y:S01]  /*4280*/  HFMA2 R75, -RZ, RZ, 0, 0 ;  /* 0x00000000ff4b7431 */ /* 0x000fe200000001ff */
[----:B------:R-:W-:Y:S01]  /*4290*/  SHF.L.U32 R54, R54, 0x10, RZ ;  /* 0x0000001036367819 */ /* 0x000fe200000006ff */
[----:B------:R-:W-:Y:S01]  /*42a0*/  FADD.FTZ R99, R94, -R99 ;  /* 0x800000635e637221 */ /* 0x000fe20000010000 */
[----:B------:R-:W-:Y:S01]  /*42b0*/  SHF.L.U32 R83, R53, 0x10, RZ ;  /* 0x0000001035537819 */ /* 0x000fe200000006ff */
[----:B------:R-:W-:Y:S01]  /*42c0*/  @P6 FMUL.FTZ R75, R92, R51 ;  /* 0x000000335c4b6220 */ /* 0x000fe20000410000 */
[----:B------:R-:W-:Y:S01]  /*42d0*/  FADD.FTZ R95, R96, -R95 ;  /* 0x8000005f605f7221 */ /* 0x000fe20000010000 */
[----:B------:R-:W-:Y:S01]  /*42e0*/  FMUL.FTZ R74, R74, UR14 ;  /* 0x0000000e4a4a7c20 */ /* 0x000fe20008410000 */
[C---:B------:R-:W-:Y:S01]  /*42f0*/  FFMA.FTZ R107, R82.reuse, R99, R54 ;  /* 0x00000063526b7223 */ /* 0x040fe20000010036 */
[----:B------:R-:W-:Y:S01]  /*4300*/  LOP3.LUT P6, RZ, R93, 0xff00, RZ, 0xc0, !PT ;  /* 0x0000ff005dff7812 */ /* 0x000fe200078cc0ff */
[----:B------:R-:W-:Y:S01]  /*4310*/  FFMA.FTZ R105, R82, R95, R83 ;  /* 0x0000005f52697223 */ /* 0x000fe20000010053 */
[----:B------:R-:W-:Y:S01]  /*4320*/  FMUL.FTZ R82, R33, R74 ;  /* 0x0000004a21527220 */ /* 0x000fe20000410000 */
[----:B------:R0:W-:Y:S01]  /*4330*/  F2F.BF16.F32 R97, R89 ;  /* 0x0000005900617304 */ /* 0x0001e20000202000 */
[----:B------:R-:W-:Y:S01]  /*4340*/  FMUL.FTZ R95, R89, R52 ;  /* 0x00000034595f7220 */ /* 0x000fe20000410000 */
[----:B------:R-:W-:Y:S01]  /*4350*/  HFMA2 R83, -RZ, RZ, 0, 0 ;  /* 0x00000000ff537431 */ /* 0x000fe200000001ff */
[----:B------:R-:W-:Y:S01]  /*4360*/  MOV R54, RZ ;  /* 0x000000ff00367202 */ /* 0x000fe20000000f00 */
[----:B------:R-:W-:-:S04]  /*4370*/  IMAD.WIDE.U32 R86, R91, 0x8, R86 ;  /* 0x000000085b567825 */ /* 0x000fc800078e0056 */
[----:B------:R-:W-:Y:S01]  /*4380*/  FMUL.FTZ R95, R95, UR14 ;  /* 0x0000000e5f5f7c20 */ /* 0x000fe20008410000 */
[----:B------:R-:W1:Y:S01]  /*4390*/  F2F.BF16.F32 R53, R103 ;  /* 0x0000006700357304 */ /* 0x000e620000202000 */
[----:B0-----:R-:W-:Y:S01]  /*43a0*/  FMUL.FTZ R89, R105, R52 ;  /* 0x0000003469597220 */ /* 0x001fe20000410000 */
[----:B------:R-:W-:-:S04]  /*43b0*/  IMAD.WIDE.U32 R84, R91, 0x8, R84 ;  /* 0x000000085b547825 */ /* 0x000fc800078e0054 */
[----:B------:R-:W-:Y:S02]  /*43c0*/  HFMA2 R91, -RZ, RZ, 0, 0 ;  /* 0x00000000ff5b7431 */ /* 0x000fe400000001ff */
[----:B------:R-:W-:Y:S01]  /*43d0*/  FMUL.FTZ R89, R89, UR14 ;  /* 0x0000000e59597c20 */ /* 0x000fe20008410000 */
[----:B------:R-:W0:Y:S08]  /*43e0*/  F2F.BF16.F32 R98, R107 ;  /* 0x0000006b00627304 */ /* 0x000e300000202000 */
[----:B------:R-:W4:Y:S01]  /*43f0*/  F2F.BF16.F32 R99, R105 ;  /* 0x0000006900637304 */ /* 0x000f220000202000 */
[----:B---3--:R-:W-:-:S02]  /*4400*/  @P5 MOV R51, R72 ;  /* 0x0000004800335202 */ /* 0x008fc40000000f00 */
[----:B------:R-:W-:Y:S02]  /*4410*/  @P4 SHF.R.U64 R88, R72, 0x10, R73 ;  /* 0x0000001048584819 */ /* 0x000fe40000001249 */
[----:B------:R-:W-:Y:S02]  /*4420*/  @P5 SHF.L.U32 R72, R51, 0x10, RZ ;  /* 0x0000001033485819 */ /* 0x000fe400000006ff */
[----:B------:R-:W-:Y:S01]  /*4430*/  @P4 SHF.L.U32 R51, R88, 0x10, RZ ;  /* 0x0000001058334819 */ /* 0x000fe200000006ff */
[----:B------:R-:W-:Y:S01]  /*4440*/  FMUL.FTZ R88, R107, R52 ;  /* 0x000000346b587220 */ /* 0x000fe20000410000 */
[----:B------:R-:W-:Y:S01]  /*4450*/  FSEL R52, R82, RZ, P6 ;  /* 0x000000ff52347208 */ /* 0x000fe20003000000 */
[----:B------:R-:W-:Y:S01]  /*4460*/  @P5 FMUL.FTZ R54, R109, R72 ;  /* 0x000000486d365220 */ /* 0x000fe20000410000 */
[----:B------:R-:W-:Y:S02]  /*4470*/  HFMA2 R72, -RZ, RZ, 0, 0 ;  /* 0x00000000ff487431 */ /* 0x000fe400000001ff */
[----:B------:R-:W-:Y:S01]  /*4480*/  @P4 FMUL.FTZ R83, R50, R51 ;  /* 0x0000003332534220 */ /* 0x000fe20000410000 */
[----:B------:R-:W-:Y:S01]  /*4490*/  @P0 MOV R50, R73 ;  /* 0x0000004900320202 */ /* 0x000fe20000000f00 */
[----:B------:R-:W-:Y:S01]  /*44a0*/  FMUL.FTZ R82, R88, UR14 ;  /* 0x0000000e58527c20 */ /* 0x000fe20008410000 */
[----:B------:R-:W-:Y:S01]  /*44b0*/  ISETP.GE.U32.AND P4, PT, R93, 0x1000000, PT ;  /* 0x010000005d00780c */ /* 0x000fe20003f86070 */
[----:B------:R-:W-:Y:S01]  /*44c0*/  FMUL.FTZ R51, R34, R89 ;  /* 0x0000005922337220 */ /* 0x000fe20000410000 */
[----:B------:R-:W-:Y:S01]  /*44d0*/  @P0 SHF.L.U32 R50, R50, 0x10, RZ ;  /* 0x0000001032320819 */ /* 0x000fe200000006ff */
[----:B------:R-:W-:Y:S01]  /*44e0*/  FMUL.FTZ R88, R35, R82 ;  /* 0x0000005223587220 */ /* 0x000fe20000410000 */
[----:B------:R-:W-:Y:S01]  /*44f0*/  LOP3.LUT P5, RZ, R93, 0xff0000, RZ, 0xc0, !PT ;  /* 0x00ff00005dff7812 */ /* 0x000fe200078ac0ff */
[----:B------:R1:W-:Y:S02]  /*4500*/  F2F.BF16.F32 R94, R52 ;  /* 0x00000034005e7304 */ /* 0x0003e40000202000 */
[----:B------:R-:W-:Y:S01]  /*4510*/  @P0 FMUL.FTZ R72, R101, R50 ;  /* 0x0000003265480220 */ /* 0x000fe20000410000 */
[----:B------:R-:W-:Y:S01]  /*4520*/  FSEL R92, R88, RZ, P4 ;  /* 0x000000ff585c7208 */ /* 0x000fe20002000000 */
[----:B------:R-:W-:Y:S01]  /*4530*/  FMUL.FTZ R50, R32, R95 ;  /* 0x0000005f20327220 */ /* 0x000fe20000410000 */
[----:B------:R-:W-:-:S02]  /*4540*/  LOP3.LUT P0, RZ, R93, 0xff, RZ, 0xc0, !PT ;  /* 0x000000ff5dff7812 */ /* 0x000fc4000780c0ff */
[----:B------:R-:W-:Y:S02]  /*4550*/  FSEL R51, R51, RZ, P5 ;  /* 0x000000ff33337208 */ /* 0x000fe40002800000 */
[----:B------:R-:W3:Y:S01]  /*4560*/  F2F.BF16.F32 R92, R92 ;  /* 0x0000005c005c7304 */ /* 0x000ee20000202000 */
[----:B------:R-:W-:Y:S01]  /*4570*/  FSEL R88, R50, RZ, P0 ;  /* 0x000000ff32587208 */ /* 0x000fe20000000000 */
[----:B-1----:R-:W-:Y:S01]  /*4580*/  IMAD.WIDE.U32 R52, R53, 0x10000, RZ ;  /* 0x0001000035347825 */ /* 0x002fe200078e00ff */
[----:B0-----:R-:W-:Y:S02]  /*4590*/  SHF.L.U32 R93, R98, 0x10, RZ ;  /* 0x00000010625d7819 */ /* 0x001fe400000006ff */
[----:B------:R-:W-:Y:S01]  /*45a0*/  @P3 SHF.R.U32.HI R98, RZ, 0x10, R73 ;  /* 0x00000010ff623819 */ /* 0x000fe20000011649 */
[----:B------:R-:W-:Y:S01]  /*45b0*/  HFMA2 R73, -RZ, RZ, 0, 0 ;  /* 0x00000000ff497431 */ /* 0x000fe200000001ff */
[----:B----4-:R-:W-:Y:S01]  /*45c0*/  LOP3.LUT R53, R53, R93, R99, 0xfe, !PT ;  /* 0x0000005d35357212 */ /* 0x010fe200078efe63 */
[----:B------:R0:W1:Y:S01]  /*45d0*/  F2F.BF16.F32 R96, R51 ;  /* 0x0000003300607304 */ /* 0x0000620000202000 */
[----:B------:R-:W-:Y:S01]  /*45e0*/  LOP3.LUT R52, R52, R97, RZ, 0xfc, !PT ;  /* 0x0000006134347212 */ /* 0x000fe200078efcff */
[----:B------:R-:W-:-:S04]  /*45f0*/  HFMA2 R93, -RZ, RZ, 0, 0 ;  /* 0x00000000ff5d7431 */ /* 0x000fc800000001ff */
[----:B------:R-:W-:Y:S01]  /*4600*/  STG.E.64 desc[UR4][R86.64], R52 ;  /* 0x0000003456007986 */ /* 0x000fe2000c101b04 */
[----:B---3--:R-:W-:Y:S01]  /*4610*/  SHF.L.U32 R101, R92, 0x10, RZ ;  /* 0x000000105c657819 */ /* 0x008fe200000006ff */
[----:B------:R3:W4:Y:S01]  /*4620*/  F2F.BF16.F32 R103, R88 ;  /* 0x0000005800677304 */ /* 0x0007220000202000 */
[----:B0-----:R-:W-:Y:S01]  /*4630*/  IMAD.WIDE.U32 R50, R94, 0x10000, RZ ;  /* 0x000100005e327825 */ /* 0x001fe200078e00ff */
[----:B------:R-:W-:-:S04]  /*4640*/  MOV R94, RZ ;  /* 0x000000ff005e7202 */ /* 0x000fc80000000f00 */
[----:B-1----:R-:W-:Y:S02]  /*4650*/  LOP3.LUT R51, R51, R101, R96, 0xfe, !PT ;  /* 0x0000006533337212 */ /* 0x002fe400078efe60 */
[----:B---3--:R-:W-:Y:S02]  /*4660*/  MOV R88, RZ ;  /* 0x000000ff00587202 */ /* 0x008fe40000000f00 */
[----:B----4-:R-:W-:-:S05]  /*4670*/  LOP3.LUT R50, R50, R103, RZ, 0xfc, !PT ;  /* 0x0000006732327212 */ /* 0x010fca00078efcff */
[----:B------:R0:W-:Y:S01]  /*4680*/  STG.E.64 desc[UR4][R84.64], R50 ;  /* 0x0000003254007986 */ /* 0x0001e2000c101b04 */
[----:B--2---:R-:W-:Y:S02]  /*4690*/  @P0 MOV R92, R48 ;  /* 0x00000030005c0202 */ /* 0x004fe40000000f00 */
[--C-:B------:R-:W-:Y:S02]  /*46a0*/  @P6 SHF.R.U64 R97, R48, 0x10, R49.reuse ;  /* 0x0000001030616819 */ /* 0x100fe40000001231 */
[----:B------:R-:W-:Y:S02]  /*46b0*/  @P5 MOV R96, R49 ;  /* 0x0000003100605202 */ /* 0x000fe40000000f00 */
[----:B------:R-:W-:Y:S02]  /*46c0*/  @P4 SHF.R.U32.HI R48, RZ, 0x10, R49 ;  /* 0x00000010ff304819 */ /* 0x000fe40000011631 */
[----:B------:R-:W-:Y:S02]  /*46d0*/  @P3 SHF.L.U32 R49, R98, 0x10, RZ ;  /* 0x0000001062313819 */ /* 0x000fe400000006ff */
[----:B------:R-:W-:-:S02]  /*46e0*/  @P0 SHF.L.U32 R92, R92, 0x10, RZ ;  /* 0x000000105c5c0819 */ /* 0x000fc400000006ff */
[----:B0-----:R-:W-:Y:S01]  /*46f0*/  @P6 SHF.L.U32 R51, R97, 0x10, RZ ;  /* 0x0000001061336819 */ /* 0x001fe200000006ff */
[----:B------:R-:W-:Y:S01]  /*4700*/  @P3 FMUL.FTZ R91, R108, R49 ;  /* 0x000000316c5b3220 */ /* 0x000fe20000410000 */
[----:B------:R-:W-:Y:S01]  /*4710*/  @P5 SHF.L.U32 R96, R96, 0x10, RZ ;  /* 0x0000001060605819 */ /* 0x000fe200000006ff */
[----:B------:R-:W-:Y:S01]  /*4720*/  @P0 FMUL.FTZ R94, R95, R92 ;  /* 0x0000005c5f5e0220 */ /* 0x000fe20000410000 */
[----:B------:R-:W-:Y:S01]  /*4730*/  @P4 SHF.L.U32 R53, R48, 0x10, RZ ;  /* 0x0000001030354819 */ /* 0x000fe200000006ff */
[----:B------:R-:W-:Y:S02]  /*4740*/  @P6 FMUL.FTZ R73, R74, R51 ;  /* 0x000000334a496220 */ /* 0x000fe40000410000 */
[----:B------:R-:W-:Y:S02]  /*4750*/  @P5 FMUL.FTZ R88, R89, R96 ;  /* 0x0000006059585220 */ /* 0x000fe40000410000 */
[----:B------:R-:W-:-:S07]  /*4760*/  @P4 FMUL.FTZ R93, R82, R53 ;  /* 0x00000035525d4220 */ /* 0x000fce0000410000 */
.L_x_1739:
        /* <DEDUP_REMOVED lines=53> */
.L_x_1736:
        /* <DEDUP_REMOVED lines=19> */
.L_x_1742:
        /* <DEDUP_REMOVED lines=9> */
.L_x_6707:


//--------------------- .text._ZN10layer_norm22ln_bwd_finalize_kernelINS_22Kernel_traits_finalizeILj1536Ef13__nv_bfloat16S2_S2_fjLb1ELj1024ELj4ENS_18Kernel_traits_baseILj1536EfS2_S2_S2_fjLj1024EEEEELb1ELb0EEEvNS_9BwdParamsE --------------------------
	.section	.text._ZN10layer_norm22ln_bwd_finalize_kernelINS_22Kernel_traits_finalizeILj1536Ef13__nv_bfloat16S2_S2_fjLb1ELj1024ELj4ENS_18Kernel_traits_baseILj1536EfS2_S2_S2_fjLj1024EEEEELb1ELb0EEEvNS_9BwdParamsE,"ax",@progbits
	.align	128
        .global         _ZN10layer_norm22ln_bwd_finalize_kernelINS_22Kernel_traits_finalizeILj1536Ef13__nv_bfloat16S2_S2_fjLb1ELj1024ELj4ENS_18Kernel_traits_baseILj1536EfS2_S2_S2_fjLj1024EEEEELb1ELb0EEEvNS_9BwdParamsE
        .type           _ZN10layer_norm22ln_bwd_finalize_kernelINS_22Kernel_traits_finalizeILj1536Ef13__nv_bfloat16S2_S2_fjLb1ELj1024ELj4ENS_18Kernel_traits_baseILj1536EfS2_S2_S2_fjLj1024EEEEELb1ELb0EEEvNS_9BwdParamsE,@function
        .size           _ZN10layer_norm22ln_bwd_finalize_kernelINS_22Kernel_traits_finalizeILj1536Ef13__nv_bfloat16S2_S2_fjLb1ELj1024ELj4ENS_18Kernel_traits_baseILj1536EfS2_S2_S2_fjLj1024EEEEELb1ELb0EEEvNS_9BwdParamsE,(.L_x_6708 - _ZN10layer_norm22ln_bwd_finalize_kernelINS_22Kernel_traits_finalizeILj1536Ef13__nv_bfloat16S2_S2_fjLb1ELj1024ELj4ENS_18Kernel_traits_baseILj1536EfS2_S2_S2_fjLj1024EEEEELb1ELb0EEEvNS_9BwdParamsE)
        .other          _ZN10layer_norm22ln_bwd_finalize_kernelINS_22Kernel_traits_finalizeILj1536Ef13__nv_bfloat16S2_S2_fjLb1ELj1024ELj4ENS_18Kernel_traits_baseILj1536EfS2_S2_S2_fjLj1024EEEEELb1ELb0EEEvNS_9BwdParamsE,@"STO_CUDA_ENTRY STV_DEFAULT"
_ZN10layer_norm22ln_bwd_finalize_kernelINS_22Kernel_traits_finalizeILj1536Ef13__nv_bfloat16S2_S2_fjLb1ELj1024ELj4ENS_18Kernel_traits_baseILj1536EfS2_S2_S2_fjLj1024EEEEELb1ELb0EEEvNS_9BwdParamsE:
.text._ZN10layer_norm22ln_bwd_finalize_kernelINS_22Kernel_traits_finalizeILj1536Ef13__nv_bfloat16S2_S2_fjLb1ELj1024ELj4ENS_18Kernel_traits_baseILj1536EfS2_S2_S2_fjLj1024EEEEELb1ELb0EEEvNS_9BwdParamsE:
        /* <DEDUP_REMOVED lines=16> */
[----:B------:R-:W-:-:S02]  /*0100*/  CS2R R6, SRZ ;  /* 0x0000000000067805 */ /* 0x000fc4000001ff00 */
        /* <DEDUP_REMOVED lines=8> */
[----:B------:R-:W-:Y:S02]  /*0190*/  MOV R8, R4 ;  /* 0x0000000400087202 */ /* 0x000fe40000000f00 */
[----:B------:R-:W-:Y:S02]  /*01a0*/  IADD3 R10, PT, PT, R10, R7, RZ ;  /* 0x000000070a0a7210 */ /* 0x000fe40007ffe0ff */
[----:B------:R-:W-:-:S02]  /*01b0*/  CS2R R6, SRZ ;  /* 0x0000000000067805 */ /* 0x000fc4000001ff00 */
[----:B------:R-:W-:Y:S02]  /*01c0*/  MOV R22, RZ ;  /* 0x000000ff00167202 */ /* 0x000fe40000000f00 */
[C---:B------:R-:W-:Y:S02]  /*01d0*/  ISETP.GE.U32.AND P1, PT, R10.reuse, 0xe0, PT ;  /* 0x000000e00a00780c */ /* 0x040fe40003f26070 */
[----:B------:R-:W-:-:S04]  /*01e0*/  LEA.HI R11, R10, 0x1, RZ, 0x1b ;  /* 0x000000010a0b7811 */ /* 0x000fc800078fd8ff */
[----:B------:R-:W-:-:S04]  /*01f0*/  LOP3.LUT R12, R11, 0x7, RZ, 0xc0, !PT ;  /* 0x000000070b0c7812 */ /* 0x000fc800078ec0ff */
        /* <DEDUP_REMOVED lines=28> */
.L_x_1747:
        /* <DEDUP_REMOVED lines=87> */
.L_x_1746:
[----:B------:R-:W-:Y:S05]  /*0930*/  BSYNC.RECONVERGENT B1 ;  /* 0x0000000000017941 */ /* 0x000fea0003800200 */
.L_x_1745:
        /* <DEDUP_REMOVED lines=49> */
.L_x_1749:
[----:B------:R-:W-:Y:S05]  /*0c50*/  BSYNC.RECONVERGENT B1 ;  /* 0x0000000000017941 */ /* 0x000fea0003800200 */
.L_x_1748:
        /* <DEDUP_REMOVED lines=29> */
.L_x_1751:
[----:B------:R-:W-:Y:S05]  /*0e30*/  BSYNC.RECONVERGENT B1 ;  /* 0x0000000000017941 */ /* 0x000fea0003800200 */
.L_x_1750:
        /* <DEDUP_REMOVED lines=14> */
.L_x_1744:
[----:B------:R-:W-:Y:S05]  /*0f20*/  BSYNC.RECONVERGENT B0 ;  /* 0x0000000000007941 */ /* 0x000fea0003800200 */
.L_x_1743:
        /* <DEDUP_REMOVED lines=68> */
[----:B-1----:R-:W-:Y:S04]  /*1370*/  STG.E.64 desc[UR6][R10.64], R6 ;  /* 0x000000060a007986 */ /* 0x002fe8000c101b06 */
[----:B--2---:R-:W-:Y:S04]  /*1380*/  STG.E.64 desc[UR6][R12.64], R4 ;  /* 0x000000040c007986 */ /* 0x004fe8000c101b06 */
[----:B----4-:R-:W-:Y:S01]  /*1390*/  STG.E.64 desc[UR6][R8.64], R2 ;  /* 0x0000000208007986 */ /* 0x010fe2000c101b06 */
[----:B------:R-:W-:Y:S05]  /*13a0*/  EXIT ;  /* 0x000000000000794d */ /* 0x000fea0003800000 */
.L_x_1752:
        /* <DEDUP_REMOVED lines=13> */
.L_x_6708:


//--------------------- .text._ZN10layer_norm13ln_bwd_kernelINS_13Kernel_traitsIf13__nv_bfloat16S2_S2_fjLj1536ELj1ELj1ELj4ELj8ENS_18Kernel_traits_baseILj1536EfS2_S2_S2_fjLj128EEEEELb1ELb1ELb1ELb0EEEvNS_9BwdParamsE --------------------------
	.section	.text._ZN10layer_norm13ln_bwd_kernelINS_13Kernel_traitsIf13__nv_bfloat16S2_S2_fjLj1536ELj1ELj1ELj4ELj8ENS_18Kernel_traits_baseILj1536EfS2_S2_S2_fjLj128EEEEELb1ELb1ELb1ELb0EEEvNS_9BwdParamsE,"ax",@progbits
	.align	128
        .global         _ZN10layer_norm13ln_bwd_kernelINS_13Kernel_traitsIf13__nv_bfloat16S2_S2_fjLj1536ELj1ELj1ELj4ELj8ENS_18Kernel_traits_baseILj1536EfS2_S2_S2_fjLj128EEEEELb1ELb1ELb1ELb0EEEvNS_9BwdParamsE
        .type           _ZN10layer_norm13ln_bwd_kernelINS_13Kernel_traitsIf13__nv_bfloat16S2_S2_fjLj1536ELj1ELj1ELj4ELj8ENS_18Kernel_traits_baseILj1536EfS2_S2_S2_fjLj128EEEEELb1ELb1ELb1ELb0EEEvNS_9BwdParamsE,@function
        .size           _ZN10layer_norm13ln_bwd_kernelINS_13Kernel_traitsIf13__nv_bfloat16S2_S2_fjLj1536ELj1ELj1ELj4ELj8ENS_18Kernel_traits_baseILj1536EfS2_S2_S2_fjLj128EEEEELb1ELb1ELb1ELb0EEEvNS_9BwdParamsE,(.L_x_6709 - _ZN10layer_norm13ln_bwd_kernelINS_13Kernel_traitsIf13__nv_bfloat16S2_S2_fjLj1536ELj1ELj1ELj4ELj8ENS_18Kernel_traits_baseILj1536EfS2_S2_S2_fjLj128EEEEELb1ELb1ELb1ELb0EEEvNS_9BwdParamsE)
        .other          _ZN10layer_norm13ln_bwd_kernelINS_13Kernel_traitsIf13__nv_bfloat16S2_S2_fjLj1536ELj1ELj1ELj4ELj8ENS_18Kernel_traits_baseILj1536EfS2_S2_S2_fjLj128EEEEELb1ELb1ELb1ELb0EEEvNS_9BwdParamsE,@"STO_CUDA_ENTRY STV_DEFAULT"
_ZN10layer_norm13ln_bwd_kernelINS_13Kernel_traitsIf13__nv_bfloat16S2_S2_fjLj1536ELj1ELj1ELj4ELj8ENS_18Kernel_traits_baseILj1536EfS2_S2_S2_fjLj128EEEEELb1ELb1ELb1ELb0EEEvNS_9BwdParamsE:
.text._ZN10layer_norm13ln_bwd_kernelINS_13Kernel_traitsIf13__nv_bfloat16S2_S2_fjLj1536ELj1ELj1ELj4ELj8ENS_18Kernel_traits_baseILj1536EfS2_S2_S2_fjLj128EEEEELb1ELb1ELb1ELb0EEEvNS_9BwdParamsE:
        /* <DEDUP_REMOVED lines=83> */
.L_x_1848:
        /* <DEDUP_REMOVED lines=44> */
[----:B------:R-:W-:Y:S01]  /*07f0*/  IMAD.U32 R79, RZ, RZ, UR4 ;  /* 0x00000004ff4f7e24 */ /* 0x000fe2000f8e00ff */
[----:B------:R-:W-:Y:S02]  /*0800*/  MOV R119, R112 ;  /* 0x0000007000777202 */ /* 0x000fe40000000f00 */
[-C--:B------:R-:W-:Y:S02]  /*0810*/  LEA.HI.SX32 R121, R121, R116.reuse, 0x1e ;  /* 0x0000007479797211 */ /* 0x080fe400078ff2ff */
[----:B------:R-:W-:Y:S02]  /*0820*/  @P4 LEA.HI.SX32 R118, R79, R116, 0x1e ;  /* 0x000000744f764211 */ /* 0x000fe400078ff2ff */
[----:B------:R-:W-:Y:S02]  /*0830*/  CS2R R116, SRZ ;  /* 0x0000000000747805 */ /* 0x000fe4000001ff00 */
[----:B--2---:R-:W-:Y:S01]  /*0840*/  FSEL R120, R76, RZ, !P0 ;  /* 0x000000ff4c787208 */ /* 0x004fe20004000000 */
[----:B------:R-:W-:Y:S06]  /*0850*/  @!P3 BRA `(.L_x_1757) ;  /* 0x0000000000ecb947 */ /* 0x000fec0003800000 */
        /* <DEDUP_REMOVED lines=14> */
[----:B------:R-:W-:Y:S01]  /*0940*/  IADD3 R118, PT, PT, R118, 0x80, RZ ;  /* 0x0000008076767810 */ /* 0x000fe20007ffe0ff */
[----:B------:R-:W-:Y:S01]  /*0950*/  VIADD R121, R121, 0x80 ;  /* 0x0000008079797836 */ /* 0x000fe20000000000 */
[----:B------:R-:W-:Y:S02]  /*0960*/  IADD3 R119, PT, PT, R119, 0x80, RZ ;  /* 0x0000008077777810 */ /* 0x000fe40007ffe0ff */
[----:B---3--:R-:W-:Y:S02]  /*0970*/  MOV R82, R76 ;  /* 0x0000004c00527202 */ /* 0x008fe40000000f00 */
[--C-:B------:R-:W-:Y:S02]  /*0980*/  SHF.R.U64 R85, R76, 0x10, R77.reuse ;  /* 0x000000104c557819 */ /* 0x100fe4000000124d */
[----:B------:R-:W-:Y:S02]  /*0990*/  MOV R84, R77 ;  /* 0x0000004d00547202 */ /* 0x000fe40000000f00 */
[----:B------:R-:W-:-:S02]  /*09a0*/  SHF.R.U32.HI R76, RZ, 0x10, R77 ;  /* 0x00000010ff4c7819 */ /* 0x000fc4000001164d */
[C-C-:B----4-:R-:W-:Y:S02]  /*09b0*/  SHF.R.U64 R77, R14.reuse, 0x10, R15.reuse ;  /* 0x000000100e4d7819 */ /* 0x150fe4000000120f */
[----:B------:R-:W-:Y:S02]  /*09c0*/  SHF.L.U32 R3, R14, 0x10, RZ ;  /* 0x000000100e037819 */ /* 0x000fe400000006ff */
[----:B------:R-:W-:Y:S02]  /*09d0*/  SHF.L.U32 R77, R77, 0x10, RZ ;  /* 0x000000104d4d7819 */ /* 0x000fe400000006ff */
[----:B------:R-:W-:Y:S01]  /*09e0*/  SHF.R.U32.HI R86, RZ, 0x10, R15 ;  /* 0x00000010ff567819 */ /* 0x000fe2000001160f */
[C---:B------:R-:W-:Y:S01]  /*09f0*/  FADD.FTZ R3, -R120.reuse, R3 ;  /* 0x0000000378037221 */ /* 0x040fe20000010100 */
[----:B------:R-:W-:Y:S01]  /*0a00*/  SHF.L.U32 R83, R15, 0x10, RZ ;  /* 0x000000100f537819 */ /* 0x000fe200000006ff */
[----:B------:R-:W-:Y:S01]  /*0a10*/  FADD.FTZ R14, -R120, R77 ;  /* 0x0000004d780e7221 */ /* 0x000fe20000010100 */
[----:B------:R-:W-:Y:S01]  /*0a20*/  SHF.L.U32 R15, R82, 0x10, RZ ;  /* 0x00000010520f7819 */ /* 0x000fe200000006ff */
[----:B------:R-:W-:Y:S01]  /*0a30*/  FMUL.FTZ R3, R3, UR32 ;  /* 0x0000002003037c20 */ /* 0x000fe20008410000 */
[----:B0-----:R-:W-:Y:S01]  /*0a40*/  SHF.L.U32 R78, R85, 0x10, RZ ;  /* 0x00000010554e7819 */ /* 0x001fe200000006ff */
[----:B------:R-:W-:Y:S01]  /*0a50*/  FADD.FTZ R83, -R120, R83 ;  /* 0x0000005378537221 */ /* 0x000fe20000010100 */
[----:B------:R-:W-:Y:S01]  /*0a60*/  SHF.L.U32 R79, R84, 0x10, RZ ;  /* 0x00000010544f7819 */ /* 0x000fe200000006ff */
[----:B------:R-:W-:Y:S01]  /*0a70*/  FMUL.FTZ R14, R14, UR32 ;  /* 0x000000200e0e7c20 */ /* 0x000fe20008410000 */
[----:B------:R-:W-:Y:S01]  /*0a80*/  SHF.L.U32 R77, R86, 0x10, RZ ;  /* 0x00000010564d7819 */ /* 0x000fe200000006ff */
[-C--:B-----5:R-:W-:Y:S01]  /*0a90*/  FMUL.FTZ R84, R56, R15.reuse ;  /* 0x0000000f38547220 */ /* 0x0a0fe20000410000 */
[----:B------:R-:W-:Y:S01]  /*0aa0*/  FADD.FTZ R36, R36, R15 ;  /* 0x0000000f24247221 */ /* 0x000fe20000010000 */
[----:B------:R-:W-:Y:S01]  /*0ab0*/  FFMA.FTZ R48, R3, R15, R48 ;  /* 0x0000000f03307223 */ /* 0x000fe20000010030 */
[----:B------:R-:W-:Y:S01]  /*0ac0*/  FMUL.FTZ R15, R83, UR32 ;  /* 0x00000020530f7c20 */ /* 0x000fe20008410000 */
[----:B------:R-:W-:Y:S01]  /*0ad0*/  FADD.FTZ R37, R37, R78 ;  /* 0x0000004e25257221 */ /* 0x000fe20000010000 */
[-C--:B------:R-:W-:Y:S01]  /*0ae0*/  FFMA.FTZ R49, R14, R78.reuse, R49 ;  /* 0x0000004e0e317223 */ /* 0x080fe20000010031 */
[----:B------:R-:W-:Y:S01]  /*0af0*/  FMUL.FTZ R85, R57, R78 ;  /* 0x0000004e39557220 */ /* 0x000fe20000410000 */
[----:B------:R-:W-:Y:S01]  /*0b00*/  FADD.FTZ R88, -R120, R77 ;  /* 0x0000004d78587221 */ /* 0x000fe20000010100 */
[----:B------:R-:W-:Y:S01]  /*0b10*/  FADD.FTZ R78, RZ, R84 ;  /* 0x00000054ff4e7221 */ /* 0x000fe20000010000 */
[----:B------:R-:W-:Y:S01]  /*0b20*/  FFMA.FTZ R77, R3, R84, RZ ;  /* 0x00000054034d7223 */ /* 0x000fe200000100ff */
[----:B------:R-:W-:Y:S01]  /*0b30*/  SHF.L.U32 R76, R76, 0x10, RZ ;  /* 0x000000104c4c7819 */ /* 0x000fe200000006ff */
        /* <DEDUP_REMOVED lines=13> */
.L_x_1757:
[----:B------:R-:W-:Y:S05]  /*0c10*/  BSYNC.RECONVERGENT B1 ;  /* 0x0000000000017941 */ /* 0x000fea0003800200 */
.L_x_1756:
        /* <DEDUP_REMOVED lines=26> */
[----:B------:R-:W-:Y:S02]  /*0dc0*/  SHF.R.U32.HI R92, RZ, 0x10, R77 ;  /* 0x00000010ff5c7819 */ /* 0x000fe4000001164d */
[----:B------:R-:W-:Y:S01]  /*0dd0*/  SHF.L.U32 R101, R77, 0x10, RZ ;  /* 0x000000104d657819 */ /* 0x000fe200000006ff */
[C---:B------:R-:W-:Y:S01]  /*0de0*/  FADD.FTZ R81, -R120.reuse, R81 ;  /* 0x0000005178517221 */ /* 0x040fe20000010100 */
[----:B------:R-:W-:Y:S01]  /*0df0*/  SHF.L.U32 R77, R89, 0x10, RZ ;  /* 0x00000010594d7819 */ /* 0x000fe200000006ff */
[C---:B------:R-:W-:Y:S01]  /*0e00*/  FADD.FTZ R89, -R120.reuse, R93 ;  /* 0x0000005d78597221 */ /* 0x040fe20000010100 */
[----:B0-----:R-:W-:Y:S01]  /*0e10*/  SHF.L.U32 R78, R91, 0x10, RZ ;  /* 0x000000105b4e7819 */ /* 0x001fe200000006ff */
[----:B------:R-:W-:Y:S01]  /*0e20*/  FADD.FTZ R91, -R120, R101 ;  /* 0x00000065785b7221 */ /* 0x000fe20000010100 */
[----:B------:R-:W-:Y:S01]  /*0e30*/  SHF.L.U32 R79, R90, 0x10, RZ ;  /* 0x000000105a4f7819 */ /* 0x000fe200000006ff */
[----:B------:R-:W-:Y:S01]  /*0e40*/  FMUL.FTZ R90, R81, UR32 ;  /* 0x00000020515a7c20 */ /* 0x000fe20008410000 */
[----:B------:R-:W-:Y:S01]  /*0e50*/  SHF.L.U32 R83, R92, 0x10, RZ ;  /* 0x000000105c537819 */ /* 0x000fe200000006ff */
        /* <DEDUP_REMOVED lines=25> */
.L_x_1759:
[----:B------:R-:W-:Y:S05]  /*0ff0*/  BSYNC.RECONVERGENT B1 ;  /* 0x0000000000017941 */ /* 0x000fea0003800200 */
.L_x_1758:
[----:B------:R-:W-:Y:S05]  /*1000*/  @!P2 BRA `(.L_x_1760) ;  /* 0x0000000400d8a947 */ /* 0x000fea0003800000 */
[----:B------:R-:W0:Y:S08]  /*1010*/  LDC.64 R76, c[0x0][0x3a8] ;  /* 0x0000ea00ff4c7b82 */ /* 0x000e300000000a00 */
[----:B------:R-:W1:Y:S01]  /*1020*/  LDC.64 R78, c[0x0][0x428] ;  /* 0x00010a00ff4e7b82 */ /* 0x000e620000000a00 */
[----:B------:R-:W-:-:S04]  /*1030*/  ISETP.NE.U32.AND P0, PT, RZ, UR24, PT ;  /* 0x00000018ff007c0c */ /* 0x000fc8000bf05070 */
[----:B------:R-:W-:-:S03]  /*1040*/  ISETP.NE.AND.EX P0, PT, RZ, UR25, PT, P0 ;  /* 0x00000019ff007c0c */ /* 0x000fc6000bf05300 */
[----:B------:R-:W2:Y:S01]  /*1050*/  LDC.64 R80, c[0x0][0x3b0] ;  /* 0x0000ec00ff507b82 */ /* 0x000ea20000000a00 */
[----:B0-----:R-:W-:-:S09]  /*1060*/  IMAD.WIDE.U32 R76, R119, 0x8, R76 ;  /* 0x00000008774c7825 */ /* 0x001fd200078e004c */
[----:B------:R-:W0:Y:S01]  /*1070*/  @P0 LDC.64 R82, c[0x0][0x438] ;  /* 0x00010e00ff520b82 */ /* 0x000e220000000a00 */
[----:B------:R-:W3:Y:S01]  /*1080*/  LDG.E.64 R76, desc[UR20][R76.64] ;  /* 0x000000144c4c7981 */ /* 0x000ee2000c1e1b00 */
[----:B-1----:R-:W-:-:S06]  /*1090*/  IMAD.WIDE.U32 R78, R121, 0x8, R78 ;  /* 0x00000008794e7825 */ /* 0x002fcc00078e004e */
[----:B------:R-:W4:Y:S01]  /*10a0*/  LDG.E.64 R78, desc[UR20][R78.64] ;  /* 0x000000144e4e7981 */ /* 0x000f22000c1e1b00 */
[----:B0-----:R-:W-:-:S05]  /*10b0*/  @P0 IMAD.WIDE.U32 R82, R119, 0x8, R82 ;  /* 0x0000000877520825 */ /* 0x001fca00078e0052 */
[----:B------:R-:W5:Y:S01]  /*10c0*/  @P0 LDG.E.64 R98, desc[UR20][R82.64] ;  /* 0x0000001452620981 */ /* 0x000f62000c1e1b00 */
[----:B--2---:R-:W-:-:S05]  /*10d0*/  IMAD.WIDE.U32 R80, R118, 0x4, R80 ;  /* 0x0000000476507825 */ /* 0x004fca00078e0050 */
[----:B------:R0:W5:Y:S01]  /*10e0*/  LDG.E R0, desc[UR20][R80.64] ;  /* 0x0000001450007981 */ /* 0x000162000c1e1900 */
[--C-:B---3--:R-:W-:Y:S02]  /*10f0*/  SHF.R.U64 R104, R76, 0x10, R77.reuse ;  /* 0x000000104c687819 */ /* 0x108fe4000000124d */
[----:B------:R-:W-:Y:S02]  /*1100*/  SHF.R.U32.HI R109, RZ, 0x10, R77 ;  /* 0x00000010ff6d7819 */ /* 0x000fe4000001164d */
[----:B------:R-:W-:Y:S02]  /*1110*/  SHF.L.U32 R105, R77, 0x10, RZ ;  /* 0x000000104d697819 */ /* 0x000fe400000006ff */
[----:B------:R-:W-:Y:S02]  /*1120*/  SHF.L.U32 R77, R104, 0x10, RZ ;  /* 0x00000010684d7819 */ /* 0x000fe400000006ff */
[----:B------:R-:W-:Y:S02]  /*1130*/  SHF.L.U32 R103, R76, 0x10, RZ ;  /* 0x000000104c677819 */ /* 0x000fe400000006ff */
[----:B----4-:R-:W-:Y:S01]  /*1140*/  MOV R76, R78 ;  /* 0x0000004e004c7202 */ /* 0x010fe20000000f00 */
[----:B------:R-:W-:Y:S01]  /*1150*/  FADD.FTZ R104, -R120, R77 ;  /* 0x0000004d78687221 */ /* 0x000fe20000010100 */
[----:B------:R-:W-:Y:S01]  /*1160*/  SHF.R.U64 R78, R78, 0x10, R79 ;  /* 0x000000104e4e7819 */ /* 0x000fe2000000124f */
[----:B------:R-:W-:Y:S01]  /*1170*/  FADD.FTZ R103, -R120, R103 ;  /* 0x0000006778677221 */ /* 0x000fe20000010100 */
[----:B------:R-:W-:-:S02]  /*1180*/  MOV R106, R79 ;  /* 0x0000004f006a7202 */ /* 0x000fc40000000f00 */
[----:B------:R-:W-:Y:S01]  /*1190*/  SHF.L.U32 R77, R76, 0x10, RZ ;  /* 0x000000104c4d7819 */ /* 0x000fe200000006ff */
[----:B------:R-:W-:Y:S01]  /*11a0*/  FADD.FTZ R107, -R120, R105 ;  /* 0x00000069786b7221 */ /* 0x000fe20000010100 */
[----:B0-----:R-:W-:Y:S01]  /*11b0*/  SHF.R.U32.HI R80, RZ, 0x10, R79 ;  /* 0x00000010ff507819 */ /* 0x001fe2000001164f */
[----:B------:R-:W-:Y:S01]  /*11c0*/  FMUL.FTZ R104, R104, UR32 ;  /* 0x0000002068687c20 */ /* 0x000fe20008410000 */
[----:B------:R-:W-:Y:S01]  /*11d0*/  SHF.L.U32 R76, R78, 0x10, RZ ;  /* 0x000000104e4c7819 */ /* 0x000fe200000006ff */
[----:B------:R-:W-:Y:S01]  /*11e0*/  FMUL.FTZ R103, R103, UR32 ;  /* 0x0000002067677c20 */ /* 0x000fe20008410000 */
[----:B------:R-:W-:Y:S01]  /*11f0*/  SHF.L.U32 R79, R106, 0x10, RZ ;  /* 0x000000106a4f7819 */ /* 0x000fe200000006ff */
[-C--:B-----5:R-:W-:Y:S01]  /*1200*/  FMUL.FTZ R106, R64, R77.reuse ;  /* 0x0000004d406a7220 */ /* 0x0a0fe20000410000 */
[----:B------:R-:W-:Y:S01]  /*1210*/  FMUL.FTZ R107, R107, UR32 ;  /* 0x000000206b6b7c20 */ /* 0x000fe20008410000 */
[----:B------:R-:W-:Y:S01]  /*1220*/  FADD.FTZ R29, R29, R76 ;  /* 0x0000004c1d1d7221 */ /* 0x000fe20000010000 */
[-C--:B------:R-:W-:Y:S01]  /*1230*/  FFMA.FTZ R41, R104, R76.reuse, R41 ;  /* 0x0000004c68297223 */ /* 0x080fe20000010029 */
[----:B------:R-:W-:Y:S01]  /*1240*/  FMUL.FTZ R105, R65, R76 ;  /* 0x0000004c41697220 */ /* 0x000fe20000410000 */
[----:B------:R-:W-:Y:S01]  /*1250*/  SHF.L.U32 R109, R109, 0x10, RZ ;  /* 0x000000106d6d7819 */ /* 0x000fe200000006ff */
        /* <DEDUP_REMOVED lines=20> */
.L_x_1755:
[----:B------:R-:W-:Y:S01]  /*13a0*/  UISETP.GE.AND UP3, UPT, UR10, 0x1, UPT ;  /* 0x000000010a00788c */ /* 0x000fe2000bf66270 */
[----:B------:R-:W-:Y:S01]  /*13b0*/  HFMA2 R123, -RZ, RZ, 0, 0 ;  /* 0x00000000ff7b7431 */ /* 0x000fe200000001ff */
[----:B------:R-:W-:Y:S02]  /*13c0*/  UIMAD UR4, UR11, UR9, URZ ;  /* 0x000000090b0472a4 */ /* 0x000fe4000f8e02ff */
        /* <DEDUP_REMOVED lines=32> */
.L_x_1761:
[C---:B------:R-:W-:Y:S02]  /*15d0*/  ISETP.GE.U32.AND P3, PT, R2.reuse, 0x80, PT ;  /* 0x000000800200780c */ /* 0x040fe40003f66070 */
[C---:B------:R-:W-:Y:S02]  /*15e0*/  ISETP.GE.U32.AND P1, PT, R2.reuse, 0x100, PT ;  /* 0x000001000200780c */ /* 0x040fe40003f26070 */
[----:B------:R-:W-:-:S09]  /*15f0*/  ISETP.GE.U32.AND P2, PT, R2, 0x180, PT ;  /* 0x000001800200780c */ /* 0x000fd20003f46070 */
[----:B------:R-:W0:Y:S08]  /*1600*/  @P3 LDC.64 R116, c[0x0][0x3b0] ;  /* 0x0000ec00ff743b82 */ /* 0x000e300000000a00 */
[----:B------:R-:W2:Y:S08]  /*1610*/  @P3 LDC.64 R118, c[0x0][0x438] ;  /* 0x00010e00ff763b82 */ /* 0x000eb00000000a00 */
[----:B------:R-:W3:Y:S08]  /*1620*/  @P1 LDC.64 R80, c[0x0][0x3b0] ;  /* 0x0000ec00ff501b82 */ /* 0x000ef00000000a00 */
[----:B------:R-:W4:Y:S01]  /*1630*/  @P1 LDC.64 R82, c[0x0][0x438] ;  /* 0x00010e00ff521b82 */ /* 0x000f220000000a00 */
[C---:B0-----:R-:W-:Y:S01]  /*1640*/  @P3 IMAD.WIDE.U32 R116, R123.reuse, 0x4, R116 ;  /* 0x000000047b743825 */ /* 0x041fe200078e0074 */
[----:B------:R-:W-:-:S04]  /*1650*/  @P3 IADD3 R123, PT, PT, R123, 0x80, RZ ;  /* 0x000000807b7b3810 */ /* 0x000fc80007ffe0ff */
[----:B------:R0:W5:Y:S02]  /*1660*/  @P3 LDG.E R6, desc[UR20][R116.64] ;  /* 0x0000001474063981 */ /* 0x000164000c1e1900 */
[----:B------:R-:W1:Y:S08]  /*1670*/  @P2 LDC.64 R76, c[0x0][0x3b0] ;  /* 0x0000ec00ff4c2b82 */ /* 0x000e700000000a00 */
[----:B------:R-:W0:Y:S01]  /*1680*/  @P2 LDC.64 R78, c[0x0][0x438] ;  /* 0x00010e00ff4e2b82 */ /* 0x000e220000000a00 */
[C---:B--2---:R-:W-:Y:S01]  /*1690*/  @P3 IMAD.WIDE.U32 R118, R121.reuse, 0x8, R118 ;  /* 0x0000000879763825 */ /* 0x044fe200078e0076 */
[----:B------:R-:W-:-:S03]  /*16a0*/  @P3 IADD3 R121, PT, PT, R121, 0x80, RZ ;  /* 0x0000008079793810 */ /* 0x000fc60007ffe0ff */
[C---:B---3--:R-:W-:Y:S01]  /*16b0*/  @P1 IMAD.WIDE.U32 R80, R123.reuse, 0x4, R80 ;  /* 0x000000047b501825 */ /* 0x048fe200078e0050 */
[----:B------:R-:W-:Y:S01]  /*16c0*/  @P1 IADD3 R123, PT, PT, R123, 0x80, RZ ;  /* 0x000000807b7b1810 */ /* 0x000fe20007ffe0ff */
[----:B------:R2:W5:Y:S02]  /*16d0*/  @P3 LDG.E.64 R96, desc[UR20][R118.64] ;  /* 0x0000001476603981 */ /* 0x000564000c1e1b00 */
[C---:B----4-:R-:W-:Y:S01]  /*16e0*/  @P1 IMAD.WIDE.U32 R82, R121.reuse, 0x8, R82 ;  /* 0x0000000879521825 */ /* 0x050fe200078e0052 */
[----:B------:R-:W-:Y:S01]  /*16f0*/  @P1 IADD3 R121, PT, PT, R121, 0x80, RZ ;  /* 0x0000008079791810 */ /* 0x000fe20007ffe0ff */
[----:B------:R2:W5:Y:S04]  /*1700*/  @P1 LDG.E R7, desc[UR20][R80.64] ;  /* 0x0000001450071981 */ /* 0x000568000c1e1900 */
[----:B------:R2:W5:Y:S01]  /*1710*/  @P1 LDG.E.64 R94, desc[UR20][R82.64] ;  /* 0x00000014525e1981 */ /* 0x000562000c1e1b00 */
[----:B-1----:R-:W-:-:S05]  /*1720*/  @P2 IMAD.WIDE.U32 R76, R123, 0x4, R76 ;  /* 0x000000047b4c2825 */ /* 0x002fca00078e004c */
[----:B------:R2:W5:Y:S01]  /*1730*/  @P2 LDG.E R0, desc[UR20][R76.64] ;  /* 0x000000144c002981 */ /* 0x000562000c1e1900 */
[----:B0-----:R-:W-:-:S05]  /*1740*/  @P2 IMAD.WIDE.U32 R78, R121, 0x8, R78 ;  /* 0x00000008794e2825 */ /* 0x001fca00078e004e */
[----:B------:R2:W5:Y:S01]  /*1750*/  @P2 LDG.E.64 R98, desc[UR20][R78.64] ;  /* 0x000000144e622981 */ /* 0x000562000c1e1b00 */
[----:B------:R-:W-:-:S07]  /*1760*/  CS2R R116, SRZ ;  /* 0x0000000000747805 */ /* 0x000fce000001ff00 */
.L_x_1760:
[----:B-1----:R-:W-:Y:S05]  /*1770*/  BSYNC.RECONVERGENT B0 ;  /* 0x0000000000007941 */ /* 0x002fea0003800200 */
.L_x_1754:
        /* <DEDUP_REMOVED lines=32> */
.L_x_1763:
[----:B------:R-:W-:Y:S05]  /*1980*/  BSYNC.RECONVERGENT B0 ;  /* 0x0000000000007941 */ /* 0x000fea0003800200 */
.L_x_1762:
        /* <DEDUP_REMOVED lines=43> */
.L_x_1766:
[----:B------:R-:W-:Y:S05]  /*1c40*/  BRA.U UP0, `(.L_x_1767) ;  /* 0x0000000900e07547 */ /* 0x000fea000b800000 */
[----:B------:R-:W-:Y:S02]  /*1c50*/  MOV R77, UR26 ;  /* 0x0000001a004d7c02 */ /* 0x000fe40008000f00 */
[----:B------:R-:W-:Y:S02]  /*1c60*/  MOV R78, UR27 ;  /* 0x0000001b004e7c02 */ /* 0x000fe40008000f00 */
[----:B------:R-:W-:-:S04]  /*1c70*/  ISETP.NE.U32.AND P0, PT, R77, RZ, PT ;  /* 0x000000ff4d00720c */ /* 0x000fc80003f05070 */
[----:B------:R-:W-:-:S13]  /*1c80*/  ISETP.NE.AND.EX P0, PT, R78, RZ, PT, P0 ;  /* 0x000000ff4e00720c */ /* 0x000fda0003f05300 */
[----:B------:R-:W-:Y:S05]  /*1c90*/  @P0 BRA `(.L_x_1768) ;  /* 0x0000000400b40947 */ /* 0x000fea0003800000 */
[----:B------:R-:W-:Y:S05]  /*1ca0*/  BRA.U !UP3, `(.L_x_1769) ;  /* 0x000000010b687547 */ /* 0x000fea000b800000 */
[----:B------:R-:W-:Y:S01]  /*1cb0*/  FFMA.FTZ R9, R3, UR5, R80 ;  /* 0x0000000503097c23 */ /* 0x000fe20008010050 */
[----:B------:R-:W-:Y:S01]  /*1cc0*/  ISETP.LT.AND P0, PT, RZ, UR33, PT ;  /* 0x00000021ff007c0c */ /* 0x000fe2000bf01270 */
[----:B------:R-:W-:Y:S02]  /*1cd0*/  BSSY.RECONVERGENT B1, `(.L_x_1770) ;  /* 0x0000015000017945 */ /* 0x000fe40003800200 */
[----:B------:R-:W-:-:S04]  /*1ce0*/  FADD.FTZ R9, R84, -R9 ;  /* 0x8000000954097221 */ /* 0x000fc80000010000 */
[----:B------:R-:W-:-:S05]  /*1cf0*/  FMUL.FTZ R9, R9, UR32 ;  /* 0x0000002009097c20 */ /* 0x000fca0008410000 */
[----:B------:R-:W-:Y:S02]  /*1d00*/  FSEL R9, R9, RZ, P0 ;  /* 0x000000ff09097208 */ /* 0x000fe40000000000 */
[----:B-----5:R-:W-:-:S03]  /*1d10*/  LOP3.LUT P0, RZ, R6, 0xff, RZ, 0xc0, !PT ;  /* 0x000000ff06ff7812 */ /* 0x020fc6000780c0ff */
[----:B------:R-:W-:-:S04]  /*1d20*/  FMUL.FTZ R9, R9, UR23 ;  /* 0x0000001709097c20 */ /* 0x000fc80008410000 */
[----:B------:R-:W-:-:S04]  /*1d30*/  FMUL.FTZ R9, R9, UR22 ;  /* 0x0000001609097c20 */ /* 0x000fc80008410000 */
[----:B------:R-:W-:-:S05]  /*1d40*/  FMUL.FTZ R9, R52, R9 ;  /* 0x0000000934097220 */ /* 0x000fca0000410000 */
[----:B------:R-:W-:-:S04]  /*1d50*/  FSEL R9, R9, RZ, P0 ;  /* 0x000000ff09097208 */ /* 0x000fc80000000000 */
[----:B------:R-:W-:Y:S01]  /*1d60*/  F2FP.BF16.F32.PACK_AB R79, RZ, R9 ;  /* 0x00000009ff4f723e */ /* 0x000fe200000010ff */
[----:B------:R-:W-:Y:S01]  /*1d70*/  HFMA2 R9, -RZ, RZ, 0, 0 ;  /* 0x00000000ff097431 */ /* 0x000fe200000001ff */
[----:B------:R-:W-:Y:S06]  /*1d80*/  @!P0 BRA `(.L_x_1771) ;  /* 0x0000000000248947 */ /* 0x000fec0003800000 */
[----:B------:R-:W-:Y:S01]  /*1d90*/  FFMA.FTZ R9, R3, UR5, R80 ;  /* 0x0000000503097c23 */ /* 0x000fe20008010050 */
[----:B------:R-:W-:-:S03]  /*1da0*/  ISETP.LT.AND P0, PT, RZ, UR33, PT ;  /* 0x00000021ff007c0c */ /* 0x000fc6000bf01270 */
[----:B------:R-:W-:-:S04]  /*1db0*/  FADD.FTZ R9, R84, -R9 ;  /* 0x8000000954097221 */ /* 0x000fc80000010000 */
[----:B------:R-:W-:-:S05]  /*1dc0*/  FMUL.FTZ R9, R9, UR32 ;  /* 0x0000002009097c20 */ /* 0x000fca0008410000 */
[----:B------:R-:W-:-:S05]  /*1dd0*/  FSEL R9, R9, RZ, P0 ;  /* 0x000000ff09097208 */ /* 0x000fca0000000000 */
[----:B------:R-:W-:Y:S01]  /*1de0*/  FMUL.FTZ R76, R9, UR23 ;  /* 0x00000017094c7c20 */ /* 0x000fe20008410000 */
[----:B------:R-:W-:-:S03]  /*1df0*/  SHF.L.U32 R9, R111, 0x10, RZ ;  /* 0x000000106f097819 */ /* 0x000fc600000006ff */
[----:B------:R-:W-:-:S04]  /*1e00*/  FMUL.FTZ R76, R76, UR22 ;  /* 0x000000164c4c7c20 */ /* 0x000fc80008410000 */
[----:B------:R-:W-:-:S07]  /*1e10*/  FMUL.FTZ R9, R9, R76 ;  /* 0x0000004c09097220 */ /* 0x000fce0000410000 */
.L_x_1771:
[----:B------:R-:W-:Y:S05]  /*1e20*/  BSYNC.RECONVERGENT B1 ;  /* 0x0000000000017941 */ /* 0x000fea0003800200 */
.L_x_1770:
[--C-:B------:R-:W-:Y:S01]  /*1e30*/  FADD.FTZ R24, R24, R9.reuse ;  /* 0x0000000918187221 */ /* 0x100fe20000010000 */
[----:B------:R-:W-:-:S07]  /*1e40*/  PRMT R9, R79, 0x7610, R9 ;  /* 0x000076104f097816 */ /* 0x000fce0000000009 */
.L_x_1769:
        /* <DEDUP_REMOVED lines=10> */
[----:B------:R-:W-:Y:S01]  /*1ef0*/  FMUL.FTZ R11, R53, R76 ;  /* 0x0000004c350b7220 */ /* 0x000fe20000410000 */
[----:B------:R-:W-:-:S04]  /*1f00*/  MOV R76, RZ ;  /* 0x000000ff004c7202 */ /* 0x000fc80000000f00 */
[----:B------:R-:W-:-:S04]  /*1f10*/  FSEL R11, R11, RZ, P0 ;  /* 0x000000ff0b0b7208 */ /* 0x000fc80000000000 */
[----:B------:R-:W-:Y:S01]  /*1f20*/  F2FP.BF16.F32.PACK_AB R79, RZ, R11 ;  /* 0x0000000bff4f723e */ /* 0x000fe200000010ff */
[----:B------:R-:W-:Y:S06]  /*1f30*/  @!P0 BRA `(.L_x_1774) ;  /* 0x0000000000248947 */ /* 0x000fec0003800000 */
[----:B------:R-:W-:Y:S01]  /*1f40*/  FFMA.FTZ R76, R14, UR5, R80 ;  /* 0x000000050e4c7c23 */ /* 0x000fe20008010050 */
[----:B------:R-:W-:-:S03]  /*1f50*/  ISETP.LT.AND P0, PT, RZ, UR33, PT ;  /* 0x00000021ff007c0c */ /* 0x000fc6000bf01270 */
[----:B------:R-:W-:-:S04]  /*1f60*/  FADD.FTZ R76, R85, -R76 ;  /* 0x8000004c554c7221 */ /* 0x000fc80000010000 */
[----:B------:R-:W-:-:S05]  /*1f70*/  FMUL.FTZ R76, R76, UR32 ;  /* 0x000000204c4c7c20 */ /* 0x000fca0008410000 */
[----:B------:R-:W-:-:S05]  /*1f80*/  FSEL R76, R76, RZ, P0 ;  /* 0x000000ff4c4c7208 */ /* 0x000fca0000000000 */
[----:B------:R-:W-:Y:S01]  /*1f90*/  FMUL.FTZ R11, R76, UR23 ;  /* 0x000000174c0b7c20 */ /* 0x000fe20008410000 */
[----:B------:R-:W-:-:S03]  /*1fa0*/  IMAD.U32 R76, R114, 0x10000, RZ ;  /* 0x00010000724c7824 */ /* 0x000fc600078e00ff */
[----:B------:R-:W-:-:S04]  /*1fb0*/  FMUL.FTZ R11, R11, UR22 ;  /* 0x000000160b0b7c20 */ /* 0x000fc80008410000 */
[----:B------:R-:W-:-:S07]  /*1fc0*/  FMUL.FTZ R76, R76, R11 ;  /* 0x0000000b4c4c7220 */ /* 0x000fce0000410000 */
.L_x_1774:
[----:B------:R-:W-:Y:S05]  /*1fd0*/  BSYNC.RECONVERGENT B1 ;  /* 0x0000000000017941 */ /* 0x000fea0003800200 */
.L_x_1773:
[----:B------:R-:W-:Y:S01]  /*1fe0*/  FADD.FTZ R25, R25, R76 ;  /* 0x0000004c19197221 */ /* 0x000fe20000010000 */
[----:B------:R-:W-:-:S07]  /*1ff0*/  PRMT R11, R79, 0x7610, R11 ;  /* 0x000076104f0b7816 */ /* 0x000fce000000000b */
.L_x_1772:
        /* <DEDUP_REMOVED lines=11> */
[----:B------:R-:W-:-:S04]  /*20b0*/  HFMA2 R79, -RZ, RZ, 0, 0 ;  /* 0x00000000ff4f7431 */ /* 0x000fc800000001ff */
        /* <DEDUP_REMOVED lines=12> */
.L_x_1777:
[----:B------:R-:W-:Y:S05]  /*2180*/  BSYNC.RECONVERGENT B1 ;  /* 0x0000000000017941 */ /* 0x000fea0003800200 */
.L_x_1776:
[----:B------:R-:W-:Y:S01]  /*2190*/  FADD.FTZ R26, R26, R79 ;  /* 0x0000004f1a1a7221 */ /* 0x000fe20000010000 */
[----:B------:R-:W-:-:S07]  /*21a0*/  PRMT R12, R76, 0x7610, R12 ;  /* 0x000076104c0c7816 */ /* 0x000fce000000000c */
.L_x_1775:
[----:B------:R-:W-:Y:S05]  /*21b0*/  BRA.U !UP3, `(.L_x_1778) ;  /* 0x0000000d0bbc7547 */ /* 0x000fea000b800000 */
[----:B------:R-:W-:Y:S01]  /*21c0*/  FFMA.FTZ R76, R88, UR5, R80 ;  /* 0x00000005584c7c23 */ /* 0x000fe20008010050 */
[----:B------:R-:W-:Y:S01]  /*21d0*/  ISETP.LT.AND P0, PT, RZ, UR33, PT ;  /* 0x00000021ff007c0c */ /* 0x000fe2000bf01270 */
[----:B------:R-:W-:Y:S02]  /*21e0*/  BSSY.RECONVERGENT B1, `(.L_x_1779) ;  /* 0x0000015000017945 */ /* 0x000fe40003800200 */
[----:B------:R-:W-:-:S04]  /*21f0*/  FADD.FTZ R76, R87, -R76 ;  /* 0x8000004c574c7221 */ /* 0x000fc80000010000 */
[----:B------:R-:W-:-:S05]  /*2200*/  FMUL.FTZ R76, R76, UR32 ;  /* 0x000000204c4c7c20 */ /* 0x000fca0008410000 */
[----:B------:R-:W-:Y:S02]  /*2210*/  FSEL R76, R76, RZ, P0 ;  /* 0x000000ff4c4c7208 */ /* 0x000fe40000000000 */
[----:B-----5:R-:W-:-:S03]  /*2220*/  ISETP.GE.U32.AND P0, PT, R6, 0x1000000, PT ;  /* 0x010000000600780c */ /* 0x020fc60003f06070 */
        /* <DEDUP_REMOVED lines=16> */
.L_x_1780:
[----:B------:R-:W-:Y:S05]  /*2330*/  BSYNC.RECONVERGENT B1 ;  /* 0x0000000000017941 */ /* 0x000fea0003800200 */
.L_x_1779:
[----:B------:R-:W-:Y:S01]  /*2340*/  FADD.FTZ R27, R27, R76 ;  /* 0x0000004c1b1b7221 */ /* 0x000fe20000010000 */
[----:B------:R-:W-:Y:S01]  /*2350*/  PRMT R13, R79, 0x7610, R13 ;  /* 0x000076104f0d7816 */ /* 0x000fe2000000000d */
[----:B------:R-:W-:Y:S06]  /*2360*/  BRA `(.L_x_1778) ;  /* 0x0000000c00507947 */ /* 0x000fec0003800000 */
.L_x_1768:
        /* <DEDUP_REMOVED lines=15> */
[----:B------:R-:W-:-:S03]  /*2460*/  HFMA2 R5, -RZ, RZ, 0, 0 ;  /* 0x00000000ff057431 */ /* 0x000fc600000001ff */
[----:B------:R-:W-:-:S04]  /*2470*/  FMUL.FTZ R9, R4, UR22 ;  /* 0x0000001604097c20 */ /* 0x000fc80008410000 */
[----:B------:R-:W-:-:S04]  /*2480*/  FMUL.FTZ R4, R52, R9 ;  /* 0x0000000934047220 */ /* 0x000fc80000410000 */
[----:B------:R-:W-:Y:S02]  /*2490*/  @P4 SHF.L.U32 R10, R111, 0x10, RZ ;  /* 0x000000106f0a4819 */ /* 0x000fe400000006ff */
[----:B------:R-:W-:-:S03]  /*24a0*/  FSEL R4, R4, RZ, P4 ;  /* 0x000000ff04047208 */ /* 0x000fc60002000000 */
[----:B------:R-:W-:Y:S01]  /*24b0*/  @P4 FMUL.FTZ R5, R10, R9 ;  /* 0x000000090a054220 */ /* 0x000fe20000410000 */
[----:B------:R-:W-:-:S03]  /*24c0*/  F2FP.BF16.F32.PACK_AB R4, RZ, R4 ;  /* 0x00000004ff04723e */ /* 0x000fc600000010ff */
[----:B------:R-:W-:Y:S01]  /*24d0*/  FADD.FTZ R24, R24, R5 ;  /* 0x0000000518187221 */ /* 0x000fe20000010000 */
[----:B------:R-:W-:-:S07]  /*24e0*/  PRMT R9, R4, 0x7610, R9 ;  /* 0x0000761004097816 */ /* 0x000fce0000000009 */
.L_x_1781:
[----:B------:R-:W-:Y:S01]  /*24f0*/  F2FP.BF16.F32.PACK_AB R8, RZ, R8 ;  /* 0x00000008ff08723e */ /* 0x000fe200000010ff */
[----:B------:R-:W-:Y:S01]  /*2500*/  FMUL.FTZ R79, R79, UR32 ;  /* 0x000000204f4f7c20 */ /* 0x000fe20008410000 */
[----:B------:R-:W-:Y:S01]  /*2510*/  FMUL.FTZ R82, R82, UR32 ;  /* 0x0000002052527c20 */ /* 0x000fe20008410000 */
[----:B------:R-:W-:Y:S01]  /*2520*/  FSEL R4, R76, RZ, P0 ;  /* 0x000000ff4c047208 */ /* 0x000fe20000000000 */
[----:B------:R-:W-:Y:S06]  /*2530*/  BRA.U !UP3, `(.L_x_1782) ;  /* 0x000000010b2c7547 */ /* 0x000fec000b800000 */
[----:B-----5:R-:W-:Y:S01]  /*2540*/  LOP3.LUT P4, RZ, R6, 0xff00, RZ, 0xc0, !PT ;  /* 0x0000ff0006ff7812 */ /* 0x020fe2000788c0ff */
[----:B------:R-:W-:Y:S01]  /*2550*/  FMUL.FTZ R5, R4, UR23 ;  /* 0x0000001704057c20 */ /* 0x000fe20008410000 */
[----:B------:R-:W-:-:S03]  /*2560*/  MOV R10, RZ ;  /* 0x000000ff000a7202 */ /* 0x000fc60000000f00 */
        /* <DEDUP_REMOVED lines=8> */
.L_x_1782:
[----:B------:R-:W-:Y:S02]  /*25f0*/  F2FP.BF16.F32.PACK_AB R83, RZ, R4 ;  /* 0x00000004ff53723e */ /* 0x000fe400000010ff */
[----:B------:R-:W-:Y:S02]  /*2600*/  FSEL R76, R82, RZ, P0 ;  /* 0x000000ff524c7208 */ /* 0x000fe40000000000 */
[----:B------:R-:W-:Y:S01]  /*2610*/  FSEL R4, R79, RZ, P0 ;  /* 0x000000ff4f047208 */ /* 0x000fe20000000000 */
[----:B------:R-:W-:Y:S06]  /*2620*/  BRA.U !UP3, `(.L_x_1783) ;  /* 0x000000010b2c7547 */ /* 0x000fec000b800000 */
[----:B-----5:R-:W-:Y:S01]  /*2630*/  LOP3.LUT P0, RZ, R6, 0xff0000, RZ, 0xc0, !PT ;  /* 0x00ff000006ff7812 */ /* 0x020fe2000780c0ff */
[----:B------:R-:W-:-:S04]  /*2640*/  FMUL.FTZ R5, R4, UR23 ;  /* 0x0000001704057c20 */ /* 0x000fc80008410000 */
[----:B------:R-:W-:Y:S01]  /*2650*/  FMUL.FTZ R79, R5, UR22 ;  /* 0x00000016054f7c20 */ /* 0x000fe20008410000 */
[----:B------:R-:W-:-:S03]  /*2660*/  HFMA2 R5, -RZ, RZ, 0, 0 ;  /* 0x00000000ff057431 */ /* 0x000fc600000001ff */
[----:B------:R-:W-:-:S04]  /*2670*/  FMUL.FTZ R10, R54, R79 ;  /* 0x0000004f360a7220 */ /* 0x000fc80000410000 */
[----:B------:R-:W-:Y:S02]  /*2680*/  @P0 SHF.L.U32 R12, R113, 0x10, RZ ;  /* 0x00000010710c0819 */ /* 0x000fe400000006ff */
[----:B------:R-:W-:-:S03]  /*2690*/  FSEL R10, R10, RZ, P0 ;  /* 0x000000ff0a0a7208 */ /* 0x000fc60000000000 */
[----:B------:R-:W-:Y:S01]  /*26a0*/  @P0 FMUL.FTZ R5, R12, R79 ;  /* 0x0000004f0c050220 */ /* 0x000fe20000410000 */
[----:B------:R-:W-:-:S03]  /*26b0*/  F2FP.BF16.F32.PACK_AB R10, RZ, R10 ;  /* 0x0000000aff0a723e */ /* 0x000fc600000010ff */
[----:B------:R-:W-:Y:S01]  /*26c0*/  FADD.FTZ R26, R26, R5 ;  /* 0x000000051a1a7221 */ /* 0x000fe20000010000 */
[----:B------:R-:W-:-:S07]  /*26d0*/  PRMT R12, R10, 0x7610, R12 ;  /* 0x000076100a0c7816 */ /* 0x000fce000000000c */
.L_x_1783:
[----:B------:R-:W-:Y:S02]  /*26e0*/  F2FP.BF16.F32.PACK_AB R10, RZ, R4 ;  /* 0x00000004ff0a723e */ /* 0x000fe400000010ff */
[----:B------:R-:W-:Y:S02]  /*26f0*/  F2FP.BF16.F32.PACK_AB R5, RZ, R76 ;  /* 0x0000004cff05723e */ /* 0x000fe400000010ff */
[----:B------:R-:W-:Y:S01]  /*2700*/  PRMT R4, R83, 0x7610, R4 ;  /* 0x0000761053047816 */ /* 0x000fe20000000004 */
[----:B------:R-:W-:Y:S06]  /*2710*/  BRA.U !UP3, `(.L_x_1778) ;  /* 0x000000090b647547 */ /* 0x000fec000b800000 */
[----:B-----5:R-:W-:Y:S01]  /*2720*/  ISETP.GE.U32.AND P0, PT, R6, 0x1000000, PT ;  /* 0x010000000600780c */ /* 0x020fe20003f06070 */
[----:B------:R-:W-:-:S04]  /*2730*/  FMUL.FTZ R76, R76, UR23 ;  /* 0x000000174c4c7c20 */ /* 0x000fc80008410000 */
[----:B------:R-:W-:Y:S01]  /*2740*/  FMUL.FTZ R82, R76, UR22 ;  /* 0x000000164c527c20 */ /* 0x000fe20008410000 */
[----:B------:R-:W-:-:S03]  /*2750*/  MOV R76, RZ ;  /* 0x000000ff004c7202 */ /* 0x000fc60000000f00 */
[----:B------:R-:W-:-:S04]  /*2760*/  FMUL.FTZ R13, R55, R82 ;  /* 0x00000052370d7220 */ /* 0x000fc80000410000 */
[----:B------:R-:W-:Y:S02]  /*2770*/  @P0 SHF.L.U32 R79, R115, 0x10, RZ ;  /* 0x00000010734f0819 */ /* 0x000fe400000006ff */
[----:B------:R-:W-:-:S03]  /*2780*/  FSEL R13, R13, RZ, P0 ;  /* 0x000000ff0d0d7208 */ /* 0x000fc60000000000 */
[----:B------:R-:W-:Y:S01]  /*2790*/  @P0 FMUL.FTZ R76, R79, R82 ;  /* 0x000000524f4c0220 */ /* 0x000fe20000410000 */
[----:B------:R-:W-:-:S03]  /*27a0*/  F2FP.BF16.F32.PACK_AB R13, RZ, R13 ;  /* 0x0000000dff0d723e */ /* 0x000fc600000010ff */
[----:B------:R-:W-:Y:S01]  /*27b0*/  FADD.FTZ R27, R27, R76 ;  /* 0x0000004c1b1b7221 */ /* 0x000fe20000010000 */
[----:B------:R-:W-:Y:S06]  /*27c0*/  BRA `(.L_x_1778) ;  /* 0x0000000800387947 */ /* 0x000fec0003800000 */
.L_x_1767:
[----:B------:R-:W-:Y:S01]  /*27d0*/  MOV R77, UR26 ;  /* 0x0000001a004d7c02 */ /* 0x000fe20008000f00 */
[----:B------:R-:W-:-:S03]  /*27e0*/  IMAD.U32 R78, RZ, RZ, UR27 ;  /* 0x0000001bff4e7e24 */ /* 0x000fc6000f8e00ff */
[----:B------:R-:W-:-:S04]  /*27f0*/  ISETP.NE.U32.AND P0, PT, R77, RZ, PT ;  /* 0x000000ff4d00720c */ /* 0x000fc80003f05070 */
[----:B------:R-:W-:-:S13]  /*2800*/  ISETP.NE.AND.EX P0, PT, R78, RZ, PT, P0 ;  /* 0x000000ff4e00720c */ /* 0x000fda0003f05300 */
[----:B------:R-:W-:Y:S05]  /*2810*/  @P0 BRA `(.L_x_1784) ;  /* 0x0000000400040947 */ /* 0x000fea0003800000 */
[----:B------:R-:W-:Y:S01]  /*2820*/  ISETP.LT.AND P0, PT, RZ, UR33, PT ;  /* 0x00000021ff007c0c */ /* 0x000fe2000bf01270 */
[----:B------:R-:W-:-:S12]  /*2830*/  BRA.U !UP3, `(.L_x_1785) ;  /* 0x000000010b3c7547 */ /* 0x000fd8000b800000 */
[----:B------:R-:W-:Y:S01]  /*2840*/  @P0 FFMA.FTZ R79, R3, UR5, R80 ;  /* 0x00000005034f0c23 */ /* 0x000fe20008010050 */
[----:B-----5:R-:W-:Y:S02]  /*2850*/  SHF.L.U32 R9, R96, 0x10, RZ ;  /* 0x0000001060097819 */ /* 0x020fe400000006ff */
[----:B------:R-:W-:Y:S01]  /*2860*/  LOP3.LUT P4, RZ, R6, 0xff, RZ, 0xc0, !PT ;  /* 0x000000ff06ff7812 */ /* 0x000fe2000788c0ff */
[----:B------:R-:W-:-:S04]  /*2870*/  @P0 FADD.FTZ R76, R84, -R79 ;  /* 0x8000004f544c0221 */ /* 0x000fc80000010000 */
[----:B------:R-:W-:-:S04]  /*2880*/  @P0 FFMA.FTZ R9, R76, UR32, R9 ;  /* 0x000000204c090c23 */ /* 0x000fc80008010009 */
[----:B------:R-:W-:-:S04]  /*2890*/  FMUL.FTZ R9, R9, UR23 ;  /* 0x0000001709097c20 */ /* 0x000fc80008410000 */
[----:B------:R-:W-:Y:S01]  /*28a0*/  FMUL.FTZ R79, R9, UR22 ;  /* 0x00000016094f7c20 */ /* 0x000fe20008410000 */
[----:B------:R-:W-:Y:S01]  /*28b0*/  @P4 SHF.L.U32 R82, R111, 0x10, RZ ;  /* 0x000000106f524819 */ /* 0x000fe200000006ff */
[----:B------:R-:W-:Y:S02]  /*28c0*/  HFMA2 R9, -RZ, RZ, 0, 0 ;  /* 0x00000000ff097431 */ /* 0x000fe400000001ff */
[-C--:B------:R-:W-:Y:S02]  /*28d0*/  FMUL.FTZ R76, R52, R79.reuse ;  /* 0x0000004f344c7220 */ /* 0x080fe40000410000 */
[----:B------:R-:W-:-:S03]  /*28e0*/  @P4 FMUL.FTZ R9, R82, R79 ;  /* 0x0000004f52094220 */ /* 0x000fc60000410000 */
[----:B------:R-:W-:Y:S01]  /*28f0*/  FSEL R76, R76, RZ, P4 ;  /* 0x000000ff4c4c7208 */ /* 0x000fe20002000000 */
[----:B------:R-:W-:-:S03]  /*2900*/  FADD.FTZ R24, R24, R9 ;  /* 0x0000000918187221 */ /* 0x000fc60000010000 */
[----:B------:R-:W-:-:S04]  /*2910*/  F2FP.BF16.F32.PACK_AB R76, RZ, R76 ;  /* 0x0000004cff4c723e */ /* 0x000fc800000010ff */
[----:B------:R-:W-:-:S07]  /*2920*/  PRMT R9, R76, 0x7610, R9 ;  /* 0x000076104c097816 */ /* 0x000fce0000000009 */
.L_x_1785:
[----:B------:R-:W-:Y:S05]  /*2930*/  BRA.U !UP3, `(.L_x_1786) ;  /* 0x000000010b3c7547 */ /* 0x000fea000b800000 */
[----:B-----5:R-:W-:Y:S01]  /*2940*/  SHF.R.U64 R11, R96, 0x10, R97 ;  /* 0x00000010600b7819 */ /* 0x020fe20000001261 */
[----:B------:R-:W-:Y:S01]  /*2950*/  @P0 FFMA.FTZ R76, R14, UR5, R80 ;  /* 0x000000050e4c0c23 */ /* 0x000fe20008010050 */
[----:B------:R-:W-:Y:S02]  /*2960*/  LOP3.LUT P4, RZ, R6, 0xff00, RZ, 0xc0, !PT ;  /* 0x0000ff0006ff7812 */ /* 0x000fe4000788c0ff */
[----:B------:R-:W-:Y:S01]  /*2970*/  SHF.L.U32 R11, R11, 0x10, RZ ;  /* 0x000000100b0b7819 */ /* 0x000fe200000006ff */
[----:B------:R-:W-:-:S04]  /*2980*/  @P0 FADD.FTZ R76, R85, -R76 ;  /* 0x8000004c554c0221 */ /* 0x000fc80000010000 */
[----:B------:R-:W-:Y:S01]  /*2990*/  @P0 FFMA.FTZ R11, R76, UR32, R11 ;  /* 0x000000204c0b0c23 */ /* 0x000fe2000801000b */
[----:B------:R-:W-:-:S03]  /*29a0*/  MOV R76, RZ ;  /* 0x000000ff004c7202 */ /* 0x000fc60000000f00 */
[----:B------:R-:W-:Y:S02]  /*29b0*/  FMUL.FTZ R11, R11, UR23 ;  /* 0x000000170b0b7c20 */ /* 0x000fe40008410000 */
[----:B------:R-:W-:Y:S02]  /*29c0*/  @P4 SHF.L.U32 R79, R114, 0x10, RZ ;  /* 0x00000010724f4819 */ /* 0x000fe400000006ff */
[----:B------:R-:W-:-:S04]  /*29d0*/  FMUL.FTZ R82, R11, UR22 ;  /* 0x000000160b527c20 */ /* 0x000fc80008410000 */
[-C--:B------:R-:W-:Y:S01]  /*29e0*/  FMUL.FTZ R11, R53, R82.reuse ;  /* 0x00000052350b7220 */ /* 0x080fe20000410000 */
[----:B------:R-:W-:-:S04]  /*29f0*/  @P4 FMUL.FTZ R76, R79, R82 ;  /* 0x000000524f4c4220 */ /* 0x000fc80000410000 */
[----:B------:R-:W-:Y:S01]  /*2a00*/  FSEL R11, R11, RZ, P4 ;  /* 0x000000ff0b0b7208 */ /* 0x000fe20002000000 */
[----:B------:R-:W-:-:S03]  /*2a10*/  FADD.FTZ R25, R25, R76 ;  /* 0x0000004c19197221 */ /* 0x000fc60000010000 */
[----:B------:R-:W-:-:S07]  /*2a20*/  F2FP.BF16.F32.PACK_AB R11, RZ, R11 ;  /* 0x0000000bff0b723e */ /* 0x000fce00000010ff */
.L_x_1786:
[----:B------:R-:W-:Y:S05]  /*2a30*/  BRA.U !UP3, `(.L_x_1787) ;  /* 0x000000010b387547 */ /* 0x000fea000b800000 */
[----:B------:R-:W-:Y:S01]  /*2a40*/  @P0 FFMA.FTZ R79, R15, UR5, R80 ;  /* 0x000000050f4f0c23 */ /* 0x000fe20008010050 */
[----:B-----5:R-:W-:Y:S02]  /*2a50*/  SHF.L.U32 R12, R97, 0x10, RZ ;  /* 0x00000010610c7819 */ /* 0x020fe400000006ff */
[----:B------:R-:W-:Y:S01]  /*2a60*/  LOP3.LUT P4, RZ, R6, 0xff0000, RZ, 0xc0, !PT ;  /* 0x00ff000006ff7812 */ /* 0x000fe2000788c0ff */
[----:B------:R-:W-:-:S04]  /*2a70*/  @P0 FADD.FTZ R79, R86, -R79 ;  /* 0x8000004f564f0221 */ /* 0x000fc80000010000 */
[----:B------:R-:W-:Y:S01]  /*2a80*/  @P0 FFMA.FTZ R12, R79, UR32, R12 ;  /* 0x000000204f0c0c23 */ /* 0x000fe2000801000c */
[----:B------:R-:W-:-:S03]  /*2a90*/  HFMA2 R79, -RZ, RZ, 0, 0 ;  /* 0x00000000ff4f7431 */ /* 0x000fc600000001ff */
[----:B------:R-:W-:-:S04]  /*2aa0*/  FMUL.FTZ R12, R12, UR23 ;  /* 0x000000170c0c7c20 */ /* 0x000fc80008410000 */
[----:B------:R-:W-:Y:S01]  /*2ab0*/  FMUL.FTZ R83, R12, UR22 ;  /* 0x000000160c537c20 */ /* 0x000fe20008410000 */
[----:B------:R-:W-:-:S03]  /*2ac0*/  @P4 SHF.L.U32 R76, R113, 0x10, RZ ;  /* 0x00000010714c4819 */ /* 0x000fc600000006ff */
[-C--:B------:R-:W-:Y:S02]  /*2ad0*/  FMUL.FTZ R12, R54, R83.reuse ;  /* 0x00000053360c7220 */ /* 0x080fe40000410000 */
[----:B------:R-:W-:-:S03]  /*2ae0*/  @P4 FMUL.FTZ R79, R76, R83 ;  /* 0x000000534c4f4220 */ /* 0x000fc60000410000 */
[----:B------:R-:W-:Y:S01]  /*2af0*/  FSEL R12, R12, RZ, P4 ;  /* 0x000000ff0c0c7208 */ /* 0x000fe20002000000 */
[----:B------:R-:W-:-:S03]  /*2b00*/  FADD.FTZ R26, R26, R79 ;  /* 0x0000004f1a1a7221 */ /* 0x000fc60000010000 */
[----:B------:R-:W-:-:S07]  /*2b10*/  F2FP.BF16.F32.PACK_AB R12, RZ, R12 ;  /* 0x0000000cff0c723e */ /* 0x000fce00000010ff */
.L_x_1787:
[----:B------:R-:W-:Y:S05]  /*2b20*/  BRA.U !UP3, `(.L_x_1778) ;  /* 0x000000050b607547 */ /* 0x000fea000b800000 */
[----:B-----5:R-:W-:Y:S01]  /*2b30*/  SHF.R.U32.HI R13, RZ, 0x10, R97 ;  /* 0x00000010ff0d7819 */ /* 0x020fe20000011661 */
[----:B------:R-:W-:Y:S01]  /*2b40*/  @P0 FFMA.FTZ R76, R88, UR5, R80 ;  /* 0x00000005584c0c23 */ /* 0x000fe20008010050 */
[----:B------:R-:W-:Y:S02]  /*2b50*/  ISETP.GE.U32.AND P4, PT, R6, 0x1000000, PT ;  /* 0x010000000600780c */ /* 0x000fe40003f86070 */
        /* <DEDUP_REMOVED lines=11> */
[----:B------:R-:W-:Y:S01]  /*2c10*/  F2FP.BF16.F32.PACK_AB R13, RZ, R13 ;  /* 0x0000000dff0d723e */ /* 0x000fe200000010ff */
[----:B------:R-:W-:Y:S06]  /*2c20*/  BRA `(.L_x_1778) ;  /* 0x0000000400207947 */ /* 0x000fec0003800000 */
.L_x_1784:
[----:B------:R-:W-:Y:S02]  /*2c30*/  PLOP3.LUT P4, PT, PT, PT, UP2, 0x80, 0x8 ;  /* 0x000000000008781c */ /* 0x000fe40003f8f028 */
[----:B------:R-:W-:Y:S02]  /*2c40*/  ISETP.LT.AND P0, PT, RZ, UR33, PT ;  /* 0x00000021ff007c0c */ /* 0x000fe4000bf01270 */
[C-C-:B-----5:R-:W-:Y:S02]  /*2c50*/  SHF.R.U64 R10, R96.reuse, 0x10, R97.reuse ;  /* 0x00000010600a7819 */ /* 0x160fe40000001261 */
[----:B------:R-:W-:Y:S02]  /*2c60*/  SHF.L.U32 R79, R96, 0x10, RZ ;  /* 0x00000010604f7819 */ /* 0x000fe400000006ff */
[----:B------:R-:W-:Y:S01]  /*2c70*/  SHF.R.U32.HI R76, RZ, 0x10, R97 ;  /* 0x00000010ff4c7819 */ /* 0x000fe20000011661 */
[----:B------:R-:W-:-:S03]  /*2c80*/  IMAD.U32 R10, R10, 0x10000, RZ ;  /* 0x000100000a0a7824 */ /* 0x000fc600078e00ff */
[----:B------:R-:W-:Y:S01]  /*2c90*/  SHF.L.U32 R76, R76, 0x10, RZ ;  /* 0x000000104c4c7819 */ /* 0x000fe200000006ff */
[--C-:B------:R-:W-:Y:S02]  /*2ca0*/  @P4 FFMA.FTZ R5, R3, UR5, R80.reuse ;  /* 0x0000000503054c23 */ /* 0x100fe40008010050 */
[--C-:B------:R-:W-:Y:S01]  /*2cb0*/  @P0 FFMA.FTZ R8, R14, UR5, R80.reuse ;  /* 0x000000050e080c23 */ /* 0x100fe20008010050 */
[----:B------:R-:W-:Y:S01]  /*2cc0*/  @P0 FFMA.FTZ R83, R15, UR5, R80 ;  /* 0x000000050f530c23 */ /* 0x000fe20008010050 */
[----:B------:R-:W-:Y:S02]  /*2cd0*/  @P4 FADD.FTZ R4, R84, -R5 ;  /* 0x8000000554044221 */ /* 0x000fe40000010000 */
[----:B------:R-:W-:Y:S01]  /*2ce0*/  @P0 FADD.FTZ R5, R85, -R8 ;  /* 0x8000000855050221 */ /* 0x000fe20000010000 */
[----:B------:R-:W-:Y:S01]  /*2cf0*/  @P0 FFMA.FTZ R8, R88, UR5, R80 ;  /* 0x0000000558080c23 */ /* 0x000fe20008010050 */
[----:B------:R-:W-:Y:S01]  /*2d00*/  @P4 FFMA.FTZ R79, R4, UR32, R79 ;  /* 0x00000020044f4c23 */ /* 0x000fe2000801004f */
[----:B------:R-:W-:Y:S01]  /*2d10*/  @P0 FADD.FTZ R4, R86, -R83 ;  /* 0x8000005356040221 */ /* 0x000fe20000010000 */
[----:B------:R-:W-:Y:S01]  /*2d20*/  @P0 FFMA.FTZ R10, R5, UR32, R10 ;  /* 0x00000020050a0c23 */ /* 0x000fe2000801000a */
[----:B------:R-:W-:Y:S01]  /*2d30*/  SHF.L.U32 R5, R97, 0x10, RZ ;  /* 0x0000001061057819 */ /* 0x000fe200000006ff */
[----:B------:R-:W-:Y:S01]  /*2d40*/  @P0 FADD.FTZ R83, R87, -R8 ;  /* 0x8000000857530221 */ /* 0x000fe20000010000 */
[----:B------:R-:W-:-:S03]  /*2d50*/  F2FP.BF16.F32.PACK_AB R8, RZ, R79 ;  /* 0x0000004fff08723e */ /* 0x000fc600000010ff */
[----:B------:R-:W-:Y:S01]  /*2d60*/  @P0 FFMA.FTZ R5, R4, UR32, R5 ;  /* 0x0000002004050c23 */ /* 0x000fe20008010005 */
[----:B------:R-:W-:Y:S01]  /*2d70*/  @P0 FFMA.FTZ R76, R83, UR32, R76 ;  /* 0x00000020534c0c23 */ /* 0x000fe2000801004c */
[----:B------:R-:W-:Y:S01]  /*2d80*/  F2FP.BF16.F32.PACK_AB R4, RZ, R10 ;  /* 0x0000000aff04723e */ /* 0x000fe200000010ff */
[----:B------:R-:W-:Y:S06]  /*2d90*/  BRA.U !UP3, `(.L_x_1788) ;  /* 0x000000010b2c7547 */ /* 0x000fec000b800000 */
[----:B------:R-:W-:Y:S01]  /*2da0*/  LOP3.LUT P0, RZ, R6, 0xff, RZ, 0xc0, !PT ;  /* 0x000000ff06ff7812 */ /* 0x000fe2000780c0ff */
        /* <DEDUP_REMOVED lines=8> */
[--C-:B------:R-:W-:Y:S01]  /*2e30*/  FADD.FTZ R24, R24, R9.reuse ;  /* 0x0000000918187221 */ /* 0x100fe20000010000 */
[----:B------:R-:W-:-:S07]  /*2e40*/  PRMT R9, R79, 0x7610, R9 ;  /* 0x000076104f097816 */ /* 0x000fce0000000009 */
.L_x_1788:
[----:B------:R-:W-:Y:S05]  /*2e50*/  BRA.U !UP3, `(.L_x_1789) ;  /* 0x000000010b287547 */ /* 0x000fea000b800000 */
[----:B------:R-:W-:Y:S01]  /*2e60*/  LOP3.LUT P0, RZ, R6, 0xff00, RZ, 0xc0, !PT ;  /* 0x0000ff0006ff7812 */ /* 0x000fe2000780c0ff */
        /* <DEDUP_REMOVED lines=8> */
[----:B------:R-:W-:-:S07]  /*2ef0*/  FADD.FTZ R25, R25, R10 ;  /* 0x0000000a19197221 */ /* 0x000fce0000010000 */
.L_x_1789:
[----:B------:R-:W-:Y:S05]  /*2f00*/  BRA.U !UP3, `(.L_x_1790) ;  /* 0x000000010b2c7547 */ /* 0x000fea000b800000 */
        /* <DEDUP_REMOVED lines=11> */
.L_x_1790:
[----:B------:R-:W-:Y:S02]  /*2fc0*/  F2FP.BF16.F32.PACK_AB R5, RZ, R5 ;  /* 0x00000005ff05723e */ /* 0x000fe400000010ff */
[----:B------:R-:W-:Y:S02]  /*2fd0*/  F2FP.BF16.F32.PACK_AB R79, RZ, R76 ;  /* 0x0000004cff4f723e */ /* 0x000fe400000010ff */
[----:B------:R-:W-:Y:S02]  /*2fe0*/  PRMT R10, R5, 0x7610, R10 ;  /* 0x00007610050a7816 */ /* 0x000fe4000000000a */
[----:B------:R-:W-:Y:S01]  /*2ff0*/  PRMT R5, R79, 0x7610, R5 ;  /* 0x000076104f057816 */ /* 0x000fe20000000005 */
[----:B------:R-:W-:Y:S06]  /*3000*/  BRA.U !UP3, `(.L_x_1778) ;  /* 0x000000010b287547 */ /* 0x000fec000b800000 */
[----:B------:R-:W-:Y:S01]  /*3010*/  ISETP.GE.U32.AND P0, PT, R6, 0x1000000, PT ;  /* 0x010000000600780c */ /* 0x000fe20003f06070 */
        /* <DEDUP_REMOVED lines=9> */
.L_x_1778:
[----:B------:R-:W-:-:S04]  /*30b0*/  ISETP.NE.U32.AND P0, PT, R77, RZ, PT ;  /* 0x000000ff4d00720c */ /* 0x000fc80003f05070 */
[----:B------:R-:W-:-:S13]  /*30c0*/  ISETP.NE.AND.EX P0, PT, R78, RZ, PT, P0 ;  /* 0x000000ff4e00720c */ /* 0x000fda0003f05300 */
[----:B------:R-:W-:Y:S05]  /*30d0*/  @!P0 BRA `(.L_x_1791) ;  /* 0x0000000000208947 */ /* 0x000fea0003800000 */
        /* <DEDUP_REMOVED lines=8> */
.L_x_1791:
        /* <DEDUP_REMOVED lines=9> */
.L_x_1792:
[----:B------:R-:W-:Y:S02]  /*31f0*/  IADD3 R112, PT, PT, R112, 0x80, RZ ;  /* 0x0000008070707810 */ /* 0x000fe40007ffe0ff */
[----:B------:R-:W-:-:S07]  /*3200*/  IADD3 R81, PT, PT, R81, 0x80, RZ ;  /* 0x0000008051517810 */ /* 0x000fce0007ffe0ff */
.L_x_1765:
[----:B------:R-:W-:Y:S05]  /*3210*/  BSYNC.RECONVERGENT B0 ;  /* 0x0000000000007941 */ /* 0x000fea0003800200 */
.L_x_1764:
        /* <DEDUP_REMOVED lines=12> */
.L_x_1795:
[----:B------:R-:W-:Y:S05]  /*32e0*/  BRA.U !UP0, `(.L_x_1796) ;  /* 0x0000000908347547 */ /* 0x000fea000b800000 */
[----:B------:R-:W-:-:S04]  /*32f0*/  UISETP.NE.U32.AND UP0, UPT, UR26, URZ, UPT ;  /* 0x000000ff1a00728c */ /* 0x000fc8000bf05070 */
[----:B------:R-:W-:-:S06]  /*3300*/  UISETP.NE.AND.EX UP0, UPT, UR27, URZ, UPT, UP0 ;  /* 0x000000ff1b00728c */ /* 0x000fcc000bf05300 */
[----:B------:R-:W-:-:S13]  /*3310*/  PLOP3.LUT P0, PT, PT, PT, UP0, 0x80, 0x8 ;  /* 0x000000000008781c */ /* 0x000fda0003f0f008 */
[----:B------:R-:W-:Y:S05]  /*3320*/  @!P0 BRA `(.L_x_1797) ;  /* 0x0000000400208947 */ /* 0x000fea0003800000 */
[----:B------:R-:W-:Y:S01]  /*3330*/  ISETP.LT.AND P4, PT, RZ, UR33, PT ;  /* 0x00000021ff007c0c */ /* 0x000fe2000bf81270 */
[----:B-----5:R-:W-:Y:S01]  /*3340*/  IMAD.U32 R4, R95, 0x10000, RZ ;  /* 0x000100005f047824 */ /* 0x020fe200078e00ff */
[C---:B01----:R-:W-:Y:S02]  /*3350*/  SHF.L.U32 R77, R94.reuse, 0x10, RZ ;  /* 0x000000105e4d7819 */ /* 0x043fe400000006ff */
[--C-:B------:R-:W-:Y:S02]  /*3360*/  SHF.R.U64 R10, R94, 0x10, R95.reuse ;  /* 0x000000105e0a7819 */ /* 0x100fe4000000125f */
[----:B------:R-:W-:Y:S02]  /*3370*/  SHF.R.U32.HI R76, RZ, 0x10, R95 ;  /* 0x00000010ff4c7819 */ /* 0x000fe4000001165f */
[----:B------:R-:W-:Y:S02]  /*3380*/  SHF.L.U32 R10, R10, 0x10, RZ ;  /* 0x000000100a0a7819 */ /* 0x000fe400000006ff */
[----:B------:R-:W-:-:S03]  /*3390*/  SHF.L.U32 R76, R76, 0x10, RZ ;  /* 0x000000104c4c7819 */ /* 0x000fc600000006ff */
        /* <DEDUP_REMOVED lines=8> */
[----:B------:R-:W-:Y:S01]  /*3420*/  @P4 FFMA.FTZ R4, R79, UR32, R4 ;  /* 0x000000204f044c23 */ /* 0x000fe20008010004 */
[----:B------:R-:W-:-:S02]  /*3430*/  @P4 FFMA.FTZ R76, R83, UR32, R76 ;  /* 0x00000020534c4c23 */ /* 0x000fc4000801004c */
[----:B------:R-:W-:Y:S01]  /*3440*/  @P4 FADD.FTZ R5, R93, -R8 ;  /* 0x800000085d054221 */ /* 0x000fe20000010000 */
[----:B------:R-:W-:-:S03]  /*3450*/  F2FP.BF16.F32.PACK_AB R8, RZ, R77 ;  /* 0x0000004dff08723e */ /* 0x000fc600000010ff */
[----:B------:R-:W-:-:S05]  /*3460*/  @P4 FFMA.FTZ R10, R5, UR32, R10 ;  /* 0x00000020050a4c23 */ /* 0x000fca000801000a */
        /* <DEDUP_REMOVED lines=13> */
.L_x_1798:
        /* <DEDUP_REMOVED lines=11> */
.L_x_1799:
        /* <DEDUP_REMOVED lines=12> */
.L_x_1800:
        /* <DEDUP_REMOVED lines=16> */
.L_x_1797:
[----:B------:R-:W-:Y:S01]  /*37b0*/  ISETP.LT.AND P4, PT, RZ, UR33, PT ;  /* 0x00000021ff007c0c */ /* 0x000fe2000bf81270 */
[----:B------:R-:W-:-:S12]  /*37c0*/  BRA.U !UP3, `(.L_x_1802) ;  /* 0x000000010b3c7547 */ /* 0x000fd8000b800000 */
[----:B01----:R-:W-:Y:S01]  /*37d0*/  @P4 FFMA.FTZ R77, R89, UR5, R80 ;  /* 0x00000005594d4c23 */ /* 0x003fe20008010050 */
        /* <DEDUP_REMOVED lines=14> */
.L_x_1802:
[----:B------:R-:W-:Y:S05]  /*38c0*/  BRA.U !UP3, `(.L_x_1803) ;  /* 0x000000010b3c7547 */ /* 0x000fea000b800000 */
[----:B-----5:R-:W-:Y:S01]  /*38d0*/  SHF.R.U64 R11, R94, 0x10, R95 ;  /* 0x000000105e0b7819 */ /* 0x020fe2000000125f */
[----:B01----:R-:W-:Y:S01]  /*38e0*/  @P4 FFMA.FTZ R76, R90, UR5, R80 ;  /* 0x000000055a4c4c23 */ /* 0x003fe20008010050 */
[----:B------:R-:W-:-:S03]  /*38f0*/  LOP3.LUT P5, RZ, R7, 0xff00, RZ, 0xc0, !PT ;  /* 0x0000ff0007ff7812 */ /* 0x000fc600078ac0ff */
[----:B------:R-:W-:Y:S02]  /*3900*/  IMAD.U32 R11, R11, 0x10000, RZ ;  /* 0x000100000b0b7824 */ /* 0x000fe400078e00ff */
[----:B------:R-:W-:-:S04]  /*3910*/  @P4 FADD.FTZ R76, R93, -R76 ;  /* 0x8000004c5d4c4221 */ /* 0x000fc80000010000 */
[----:B------:R-:W-:Y:S01]  /*3920*/  @P4 FFMA.FTZ R11, R76, UR32, R11 ;  /* 0x000000204c0b4c23 */ /* 0x000fe2000801000b */
[----:B------:R-:W-:-:S03]  /*3930*/  MOV R76, RZ ;  /* 0x000000ff004c7202 */ /* 0x000fc60000000f00 */
[----:B------:R-:W-:Y:S01]  /*3940*/  FMUL.FTZ R11, R11, UR23 ;  /* 0x000000170b0b7c20 */ /* 0x000fe20008410000 */
[----:B------:R-:W-:-:S03]  /*3950*/  @P5 SHF.L.U32 R77, R114, 0x10, RZ ;  /* 0x00000010724d5819 */ /* 0x000fc600000006ff */
[----:B------:R-:W-:-:S04]  /*3960*/  FMUL.FTZ R78, R11, UR22 ;  /* 0x000000160b4e7c20 */ /* 0x000fc80008410000 */
[-C--:B------:R-:W-:Y:S01]  /*3970*/  FMUL.FTZ R11, R69, R78.reuse ;  /* 0x0000004e450b7220 */ /* 0x080fe20000410000 */
[----:B------:R-:W-:-:S04]  /*3980*/  @P5 FMUL.FTZ R76, R77, R78 ;  /* 0x0000004e4d4c5220 */ /* 0x000fc80000410000 */
[----:B------:R-:W-:Y:S01]  /*3990*/  FSEL R11, R11, RZ, P5 ;  /* 0x000000ff0b0b7208 */ /* 0x000fe20002800000 */
[----:B------:R-:W-:-:S03]  /*39a0*/  FADD.FTZ R21, R21, R76 ;  /* 0x0000004c15157221 */ /* 0x000fc60000010000 */
[----:B------:R-:W-:-:S07]  /*39b0*/  F2FP.BF16.F32.PACK_AB R11, RZ, R11 ;  /* 0x0000000bff0b723e */ /* 0x000fce00000010ff */
.L_x_1803:
[----:B------:R-:W-:Y:S05]  /*39c0*/  BRA.U !UP3, `(.L_x_1804) ;  /* 0x000000010b387547 */ /* 0x000fea000b800000 */
[----:B01----:R-:W-:Y:S01]  /*39d0*/  @P4 FFMA.FTZ R77, R91, UR5, R80 ;  /* 0x000000055b4d4c23 */ /* 0x003fe20008010050 */
        /* <DEDUP_REMOVED lines=13> */
.L_x_1804:
[----:B------:R-:W-:Y:S05]  /*3ab0*/  BRA.U !UP3, `(.L_x_1801) ;  /* 0x0000000d0b187547 */ /* 0x000fea000b800000 */
[----:B-----5:R-:W-:Y:S01]  /*3ac0*/  SHF.R.U32.HI R13, RZ, 0x10, R95 ;  /* 0x00000010ff0d7819 */ /* 0x020fe2000001165f */
[----:B01----:R-:W-:-:S03]  /*3ad0*/  @P4 FFMA.FTZ R76, R102, UR5, R80 ;  /* 0x00000005664c4c23 */ /* 0x003fc60008010050 */
[----:B------:R-:W-:Y:S01]  /*3ae0*/  SHF.L.U32 R13, R13, 0x10, RZ ;  /* 0x000000100d0d7819 */ /* 0x000fe200000006ff */
[----:B------:R-:W-:-:S04]  /*3af0*/  @P4 FADD.FTZ R76, R101, -R76 ;  /* 0x8000004c654c4221 */ /* 0x000fc80000010000 */
[----:B------:R-:W-:Y:S01]  /*3b00*/  @P4 FFMA.FTZ R13, R76, UR32, R13 ;  /* 0x000000204c0d4c23 */ /* 0x000fe2000801000d */
[----:B------:R-:W-:Y:S02]  /*3b10*/  ISETP.GE.U32.AND P4, PT, R7, 0x1000000, PT ;  /* 0x010000000700780c */ /* 0x000fe40003f86070 */
[----:B------:R-:W-:Y:S01]  /*3b20*/  MOV R76, RZ ;  /* 0x000000ff004c7202 */ /* 0x000fe20000000f00 */
[----:B------:R-:W-:-:S04]  /*3b30*/  FMUL.FTZ R13, R13, UR23 ;  /* 0x000000170d0d7c20 */ /* 0x000fc80008410000 */
[----:B------:R-:W-:-:S04]  /*3b40*/  FMUL.FTZ R78, R13, UR22 ;  /* 0x000000160d4e7c20 */ /* 0x000fc80008410000 */
[----:B------:R-:W-:Y:S02]  /*3b50*/  FMUL.FTZ R13, R71, R78 ;  /* 0x0000004e470d7220 */ /* 0x000fe40000410000 */
[----:B------:R-:W-:-:S03]  /*3b60*/  @P4 SHF.L.U32 R77, R115, 0x10, RZ ;  /* 0x00000010734d4819 */ /* 0x000fc600000006ff */
[----:B------:R-:W-:Y:S02]  /*3b70*/  FSEL R13, R13, RZ, P4 ;  /* 0x000000ff0d0d7208 */ /* 0x000fe40002000000 */
[----:B------:R-:W-:Y:S02]  /*3b80*/  @P4 FMUL.FTZ R76, R77, R78 ;  /* 0x0000004e4d4c4220 */ /* 0x000fe40000410000 */
[----:B------:R-:W-:Y:S02]  /*3b90*/  F2FP.BF16.F32.PACK_AB R13, RZ, R13 ;  /* 0x0000000dff0d723e */ /* 0x000fe400000010ff */
[----:B------:R-:W-:Y:S01]  /*3ba0*/  FADD.FTZ R23, R23, R76 ;  /* 0x0000004c17177221 */ /* 0x000fe20000010000 */
[----:B------:R-:W-:Y:S06]  /*3bb0*/  BRA `(.L_x_1801) ;  /* 0x0000000800d87947 */ /* 0x000fec0003800000 */
.L_x_1796:
[----:B------:R-:W-:-:S04]  /*3bc0*/  UISETP.NE.U32.AND UP0, UPT, UR26, URZ, UPT ;  /* 0x000000ff1a00728c */ /* 0x000fc8000bf05070 */
[----:B------:R-:W-:-:S06]  /*3bd0*/  UISETP.NE.AND.EX UP0, UPT, UR27, URZ, UPT, UP0 ;  /* 0x000000ff1b00728c */ /* 0x000fcc000bf05300 */
[----:B------:R-:W-:-:S13]  /*3be0*/  PLOP3.LUT P0, PT, PT, PT, UP0, 0x80, 0x8 ;  /* 0x000000000008781c */ /* 0x000fda0003f0f008 */
[----:B------:R-:W-:Y:S05]  /*3bf0*/  @!P0 BRA `(.L_x_1805) ;  /* 0x0000000400188947 */ /* 0x000fea0003800000 */
[--C-:B------:R-:W-:Y:S01]  /*3c00*/  FFMA.FTZ R5, R89, UR5, R80.reuse ;  /* 0x0000000559057c23 */ /* 0x100fe20008010050 */
[--C-:B------:R-:W-:Y:S01]  /*3c10*/  FFMA.FTZ R8, R90, UR5, R80.reuse ;  /* 0x000000055a087c23 */ /* 0x100fe20008010050 */
[--C-:B------:R-:W-:Y:S01]  /*3c20*/  FFMA.FTZ R10, R102, UR5, R80.reuse ;  /* 0x00000005660a7c23 */ /* 0x100fe20008010050 */
[----:B------:R-:W-:Y:S01]  /*3c30*/  ISETP.LT.AND P4, PT, RZ, UR33, PT ;  /* 0x00000021ff007c0c */ /* 0x000fe2000bf81270 */
[----:B------:R-:W-:Y:S01]  /*3c40*/  FADD.FTZ R4, R92, -R5 ;  /* 0x800000055c047221 */ /* 0x000fe20000010000 */
[----:B------:R-:W-:Y:S01]  /*3c50*/  FFMA.FTZ R5, R91, UR5, R80 ;  /* 0x000000055b057c23 */ /* 0x000fe20008010050 */
[----:B------:R-:W-:Y:S01]  /*3c60*/  FADD.FTZ R8, R93, -R8 ;  /* 0x800000085d087221 */ /* 0x000fe20000010000 */
[----:B01----:R-:W-:Y:S01]  /*3c70*/  FADD.FTZ R78, R101, -R10 ;  /* 0x8000000a654e7221 */ /* 0x003fe20000010000 */
[----:B------:R-:W-:Y:S01]  /*3c80*/  FMUL.FTZ R4, R4, UR32 ;  /* 0x0000002004047c20 */ /* 0x000fe20008410000 */
[----:B------:R-:W-:Y:S01]  /*3c90*/  FADD.FTZ R77, R100, -R5 ;  /* 0x80000005644d7221 */ /* 0x000fe20000010000 */
[----:B------:R-:W-:-:S03]  /*3ca0*/  FMUL.FTZ R10, R8, UR32 ;  /* 0x00000020080a7c20 */ /* 0x000fc60008410000 */
        /* <DEDUP_REMOVED lines=13> */
.L_x_1806:
        /* <DEDUP_REMOVED lines=15> */
[----:B------:R-:W-:-:S07]  /*3e70*/  PRMT R11, R5, 0x7610, R11 ;  /* 0x00007610050b7816 */ /* 0x000fce000000000b */
.L_x_1807:
[----:B------:R-:W-:Y:S02]  /*3e80*/  F2FP.BF16.F32.PACK_AB R76, RZ, R10 ;  /* 0x0000000aff4c723e */ /* 0x000fe400000010ff */
[----:B------:R-:W-:Y:S02]  /*3e90*/  FSEL R78, R78, RZ, P4 ;  /* 0x000000ff4e4e7208 */ /* 0x000fe40002000000 */
[----:B------:R-:W-:Y:S01]  /*3ea0*/  FSEL R77, R77, RZ, P4 ;  /* 0x000000ff4d4d7208 */ /* 0x000fe20002000000 */
[----:B------:R-:W-:Y:S06]  /*3eb0*/  BRA.U !UP3, `(.L_x_1808) ;  /* 0x000000010b2c7547 */ /* 0x000fec000b800000 */
[----:B-----5:R-:W-:Y:S01]  /*3ec0*/  LOP3.LUT P4, RZ, R7, 0xff0000, RZ, 0xc0, !PT ;  /* 0x00ff000007ff7812 */ /* 0x020fe2000788c0ff */
[----:B------:R-:W-:Y:S01]  /*3ed0*/  FMUL.FTZ R4, R77, UR23 ;  /* 0x000000174d047c20 */ /* 0x000fe20008410000 */
[----:B------:R-:W-:-:S03]  /*3ee0*/  HFMA2 R5, -RZ, RZ, 0, 0 ;  /* 0x00000000ff057431 */ /* 0x000fc600000001ff */
[----:B------:R-:W-:-:S04]  /*3ef0*/  FMUL.FTZ R79, R4, UR22 ;  /* 0x00000016044f7c20 */ /* 0x000fc80008410000 */
[----:B------:R-:W-:-:S04]  /*3f00*/  FMUL.FTZ R4, R70, R79 ;  /* 0x0000004f46047220 */ /* 0x000fc80000410000 */
[----:B------:R-:W-:Y:S01]  /*3f10*/  @P4 IMAD.U32 R10, R113, 0x10000, RZ ;  /* 0x00010000710a4824 */ /* 0x000fe200078e00ff */
[----:B------:R-:W-:-:S03]  /*3f20*/  FSEL R4, R4, RZ, P4 ;  /* 0x000000ff04047208 */ /* 0x000fc60002000000 */
[----:B------:R-:W-:Y:S01]  /*3f30*/  @P4 FMUL.FTZ R5, R10, R79 ;  /* 0x0000004f0a054220 */ /* 0x000fe20000410000 */
[----:B------:R-:W-:-:S03]  /*3f40*/  F2FP.BF16.F32.PACK_AB R4, RZ, R4 ;  /* 0x00000004ff04723e */ /* 0x000fc600000010ff */
[----:B------:R-:W-:Y:S01]  /*3f50*/  FADD.FTZ R22, R22, R5 ;  /* 0x0000000516167221 */ /* 0x000fe20000010000 */
[----:B------:R-:W-:-:S07]  /*3f60*/  PRMT R12, R4, 0x7610, R12 ;  /* 0x00007610040c7816 */ /* 0x000fce000000000c */
.L_x_1808:
[----:B------:R-:W-:Y:S02]  /*3f70*/  F2FP.BF16.F32.PACK_AB R10, RZ, R77 ;  /* 0x0000004dff0a723e */ /* 0x000fe400000010ff */
[----:B------:R-:W-:Y:S02]  /*3f80*/  F2FP.BF16.F32.PACK_AB R5, RZ, R78 ;  /* 0x0000004eff05723e */ /* 0x000fe400000010ff */
[----:B------:R-:W-:Y:S01]  /*3f90*/  PRMT R4, R76, 0x7610, R4 ;  /* 0x000076104c047816 */ /* 0x000fe20000000004 */
[----:B------:R-:W-:Y:S06]  /*3fa0*/  BRA.U !UP3, `(.L_x_1801) ;  /* 0x000000050bdc7547 */ /* 0x000fec000b800000 */
[----:B-----5:R-:W-:Y:S01]  /*3fb0*/  ISETP.GE.U32.AND P4, PT, R7, 0x1000000, PT ;  /* 0x010000000700780c */ /* 0x020fe20003f86070 */
        /* <DEDUP_REMOVED lines=9> */
[----:B------:R-:W-:Y:S06]  /*4050*/  BRA `(.L_x_1801) ;  /* 0x0000000400b07947 */ /* 0x000fec0003800000 */
.L_x_1805:
        /* <DEDUP_REMOVED lines=12> */
[----:B01----:R-:W-:Y:S01]  /*4120*/  F2FP.BF16.F32.PACK_AB R77, RZ, R9 ;  /* 0x00000009ff4d723e */ /* 0x003fe200000010ff */
[----:B------:R-:W-:Y:S01]  /*4130*/  HFMA2 R9, -RZ, RZ, 0, 0 ;  /* 0x00000000ff097431 */ /* 0x000fe200000001ff */
[----:B------:R-:W-:Y:S06]  /*4140*/  @!P4 BRA `(.L_x_1811) ;  /* 0x000000000024c947 */ /* 0x000fec0003800000 */
[----:B------:R-:W-:Y:S01]  /*4150*/  FFMA.FTZ R9, R89, UR5, R80 ;  /* 0x0000000559097c23 */ /* 0x000fe20008010050 */
[----:B------:R-:W-:Y:S02]  /*4160*/  ISETP.LT.AND P4, PT, RZ, UR33, PT ;  /* 0x00000021ff007c0c */ /* 0x000fe4000bf81270 */
[----:B------:R-:W-:Y:S01]  /*4170*/  SHF.L.U32 R76, R111, 0x10, RZ ;  /* 0x000000106f4c7819 */ /* 0x000fe200000006ff */
[----:B------:R-:W-:-:S04]  /*4180*/  FADD.FTZ R9, R92, -R9 ;  /* 0x800000095c097221 */ /* 0x000fc80000010000 */
[----:B------:R-:W-:-:S05]  /*4190*/  FMUL.FTZ R9, R9, UR32 ;  /* 0x0000002009097c20 */ /* 0x000fca0008410000 */
[----:B------:R-:W-:-:S05]  /*41a0*/  FSEL R9, R9, RZ, P4 ;  /* 0x000000ff09097208 */ /* 0x000fca0002000000 */
[----:B------:R-:W-:-:S04]  /*41b0*/  FMUL.FTZ R9, R9, UR23 ;  /* 0x0000001709097c20 */ /* 0x000fc80008410000 */
[----:B------:R-:W-:-:S04]  /*41c0*/  FMUL.FTZ R9, R9, UR22 ;  /* 0x0000001609097c20 */ /* 0x000fc80008410000 */
[----:B------:R-:W-:-:S07]  /*41d0*/  FMUL.FTZ R9, R76, R9 ;  /* 0x000000094c097220 */ /* 0x000fce0000410000 */
.L_x_1811:
[----:B------:R-:W-:Y:S05]  /*41e0*/  BSYNC.RECONVERGENT B1 ;  /* 0x0000000000017941 */ /* 0x000fea0003800200 */
.L_x_1810:
[--C-:B------:R-:W-:Y:S01]  /*41f0*/  FADD.FTZ R20, R20, R9.reuse ;  /* 0x0000000914147221 */ /* 0x100fe20000010000 */
[----:B------:R-:W-:-:S07]  /*4200*/  PRMT R9, R77, 0x7610, R9 ;  /* 0x000076104d097816 */ /* 0x000fce0000000009 */
.L_x_1809:
[----:B------:R-:W-:Y:S05]  /*4210*/  BRA.U !UP3, `(.L_x_1812) ;  /* 0x000000010b687547 */ /* 0x000fea000b800000 */
[----:B01----:R-:W-:Y:S01]  /*4220*/  FFMA.FTZ R76, R90, UR5, R80 ;  /* 0x000000055a4c7c23 */ /* 0x003fe20008010050 */
        /* <DEDUP_REMOVED lines=16> */
[----:B------:R-:W-:Y:S01]  /*4330*/  FMUL.FTZ R11, R76, UR32 ;  /* 0x000000204c0b7c20 */ /* 0x000fe20008410000 */
[----:B------:R-:W-:-:S04]  /*4340*/  SHF.L.U32 R76, R114, 0x10, RZ ;  /* 0x00000010724c7819 */ /* 0x000fc800000006ff */
[----:B------:R-:W-:-:S05]  /*4350*/  FSEL R11, R11, RZ, P4 ;  /* 0x000000ff0b0b7208 */ /* 0x000fca0002000000 */
[----:B------:R-:W-:-:S04]  /*4360*/  FMUL.FTZ R11, R11, UR23 ;  /* 0x000000170b0b7c20 */ /* 0x000fc80008410000 */
[----:B------:R-:W-:-:S04]  /*4370*/  FMUL.FTZ R11, R11, UR22 ;  /* 0x000000160b0b7c20 */ /* 0x000fc80008410000 */
[----:B------:R-:W-:-:S07]  /*4380*/  FMUL.FTZ R76, R76, R11 ;  /* 0x0000000b4c4c7220 */ /* 0x000fce0000410000 */
.L_x_1814:
[----:B------:R-:W-:Y:S05]  /*4390*/  BSYNC.RECONVERGENT B1 ;  /* 0x0000000000017941 */ /* 0x000fea0003800200 */
.L_x_1813:
[----:B------:R-:W-:Y:S01]  /*43a0*/  FADD.FTZ R21, R21, R76 ;  /* 0x0000004c15157221 */ /* 0x000fe20000010000 */
[----:B------:R-:W-:-:S07]  /*43b0*/  PRMT R11, R77, 0x7610, R11 ;  /* 0x000076104d0b7816 */ /* 0x000fce000000000b */
.L_x_1812:
        /* <DEDUP_REMOVED lines=24> */
.L_x_1817:
[----:B------:R-:W-:Y:S05]  /*4540*/  BSYNC.RECONVERGENT B1 ;  /* 0x0000000000017941 */ /* 0x000fea0003800200 */
.L_x_1816:
[----:B------:R-:W-:Y:S01]  /*4550*/  FADD.FTZ R22, R22, R77 ;  /* 0x0000004d16167221 */ /* 0x000fe20000010000 */
[----:B------:R-:W-:-:S07]  /*4560*/  PRMT R12, R76, 0x7610, R12 ;  /* 0x000076104c0c7816 */ /* 0x000fce000000000c */
.L_x_1815:
[----:B------:R-:W-:Y:S05]  /*4570*/  BRA.U !UP3, `(.L_x_1801) ;  /* 0x000000010b687547 */ /* 0x000fea000b800000 */
[----:B01----:R-:W-:Y:S01]  /*4580*/  FFMA.FTZ R76, R102, UR5, R80 ;  /* 0x00000005664c7c23 */ /* 0x003fe20008010050 */
        /* <DEDUP_REMOVED lines=22> */
.L_x_1819:
[----:B------:R-:W-:Y:S05]  /*46f0*/  BSYNC.RECONVERGENT B1 ;  /* 0x0000000000017941 */ /* 0x000fea0003800200 */
.L_x_1818:
[----:B------:R-:W-:Y:S01]  /*4700*/  FADD.FTZ R23, R23, R76 ;  /* 0x0000004c17177221 */ /* 0x000fe20000010000 */
[----:B------:R-:W-:-:S07]  /*4710*/  PRMT R13, R77, 0x7610, R13 ;  /* 0x000076104d0d7816 */ /* 0x000fce000000000d */
.L_x_1801:
[----:B------:R-:W-:Y:S05]  /*4720*/  @!P0 BRA `(.L_x_1820) ;  /* 0x0000000000208947 */ /* 0x000fea0003800000 */
        /* <DEDUP_REMOVED lines=8> */
.L_x_1820:
        /* <DEDUP_REMOVED lines=9> */
.L_x_1821:
[----:B------:R-:W-:Y:S02]  /*4840*/  IADD3 R112, PT, PT, R112, 0x80, RZ ;  /* 0x0000008070707810 */ /* 0x000fe40007ffe0ff */
[----:B------:R-:W-:-:S07]  /*4850*/  IADD3 R81, PT, PT, R81, 0x80, RZ ;  /* 0x0000008051517810 */ /* 0x000fce0007ffe0ff */
.L_x_1794:
[----:B------:R-:W-:Y:S05]  /*4860*/  BSYNC.RECONVERGENT B0 ;  /* 0x0000000000007941 */ /* 0x000fea0003800200 */
.L_x_1793:
        /* <DEDUP_REMOVED lines=12> */
.L_x_1824:
[----:B------:R-:W-:Y:S05]  /*4930*/  BRA.U !UP0, `(.L_x_1825) ;  /* 0x0000000908347547 */ /* 0x000fea000b800000 */
[----:B------:R-:W-:-:S04]  /*4940*/  UISETP.NE.U32.AND UP0, UPT, UR26, URZ, UPT ;  /* 0x000000ff1a00728c */ /* 0x000fc8000bf05070 */
[----:B------:R-:W-:-:S06]  /*4950*/  UISETP.NE.AND.EX UP0, UPT, UR27, URZ, UPT, UP0 ;  /* 0x000000ff1b00728c */ /* 0x000fcc000bf05300 */
[----:B------:R-:W-:-:S13]  /*4960*/  PLOP3.LUT P0, PT, PT, PT, UP0, 0x80, 0x8 ;  /* 0x000000000008781c */ /* 0x000fda0003f0f008 */
[----:B------:R-:W-:Y:S05]  /*4970*/  @!P0 BRA `(.L_x_1826) ;  /* 0x0000000400208947 */ /* 0x000fea0003800000 */
[----:B------:R-:W-:Y:S01]  /*4980*/  ISETP.LT.AND P4, PT, RZ, UR33, PT ;  /* 0x00000021ff007c0c */ /* 0x000fe2000bf81270 */
[----:B-----5:R-:W-:Y:S01]  /*4990*/  IMAD.U32 R4, R99, 0x10000, RZ ;  /* 0x0001000063047824 */ /* 0x020fe200078e00ff */
[C---:B0123--:R-:W-:Y:S02]  /*49a0*/  SHF.L.U32 R77, R98.reuse, 0x10, RZ ;  /* 0x00000010624d7819 */ /* 0x04ffe400000006ff */
[--C-:B------:R-:W-:Y:S02]  /*49b0*/  SHF.R.U64 R10, R98, 0x10, R99.reuse ;  /* 0x00000010620a7819 */ /* 0x100fe40000001263 */
[----:B------:R-:W-:Y:S02]  /*49c0*/  SHF.R.U32.HI R76, RZ, 0x10, R99 ;  /* 0x00000010ff4c7819 */ /* 0x000fe40000011663 */
[----:B------:R-:W-:Y:S02]  /*49d0*/  SHF.L.U32 R10, R10, 0x10, RZ ;  /* 0x000000100a0a7819 */ /* 0x000fe400000006ff */
[----:B------:R-:W-:-:S03]  /*49e0*/  SHF.L.U32 R76, R76, 0x10, RZ ;  /* 0x000000104c4c7819 */ /* 0x000fc600000006ff */
        /* <DEDUP_REMOVED lines=9> */
[----:B------:R-:W-:Y:S01]  /*4a80*/  @P4 FADD.FTZ R83, R109, -R80 ;  /* 0x800000506d534221 */ /* 0x000fe20000010000 */
[----:B------:R-:W-:Y:S02]  /*4a90*/  F2FP.BF16.F32.PACK_AB R8, RZ, R77 ;  /* 0x0000004dff08723e */ /* 0x000fe400000010ff */
[----:B------:R-:W-:Y:S01]  /*4aa0*/  @P4 FFMA.FTZ R10, R5, UR32, R10 ;  /* 0x00000020050a4c23 */ /* 0x000fe2000801000a */
[----:B------:R-:W-:-:S04]  /*4ab0*/  @P4 FFMA.FTZ R76, R83, UR32, R76 ;  /* 0x00000020534c4c23 */ /* 0x000fc8000801004c */
        /* <DEDUP_REMOVED lines=13> */
.L_x_1827:
        /* <DEDUP_REMOVED lines=11> */
.L_x_1828:
        /* <DEDUP_REMOVED lines=12> */
.L_x_1829:
        /* <DEDUP_REMOVED lines=16> */
.L_x_1826:
[----:B------:R-:W-:Y:S01]  /*4e00*/  ISETP.LT.AND P4, PT, RZ, UR33, PT ;  /* 0x00000021ff007c0c */ /* 0x000fe2000bf81270 */
[----:B------:R-:W-:-:S12]  /*4e10*/  BRA.U !UP3, `(.L_x_1831) ;  /* 0x000000010b3c7547 */ /* 0x000fd8000b800000 */
[----:B0123--:R-:W-:Y:S01]  /*4e20*/  @P4 FFMA.FTZ R77, R103, UR5, R80 ;  /* 0x00000005674d4c23 */ /* 0x00ffe20008010050 */
        /* <DEDUP_REMOVED lines=14> */
.L_x_1831:
[----:B------:R-:W-:Y:S05]  /*4f10*/  BRA.U !UP3, `(.L_x_1832) ;  /* 0x000000010b3c7547 */ /* 0x000fea000b800000 */
[----:B-----5:R-:W-:Y:S01]  /*4f20*/  SHF.R.U64 R11, R98, 0x10, R99 ;  /* 0x00000010620b7819 */ /* 0x020fe20000001263 */
[----:B0123--:R-:W-:Y:S01]  /*4f30*/  @P4 FFMA.FTZ R76, R104, UR5, R80 ;  /* 0x00000005684c4c23 */ /* 0x00ffe20008010050 */
        /* <DEDUP_REMOVED lines=13> */
.L_x_1832:
[----:B------:R-:W-:Y:S05]  /*5010*/  BRA.U !UP3, `(.L_x_1833) ;  /* 0x000000010b387547 */ /* 0x000fea000b800000 */
[----:B0123--:R-:W-:Y:S01]  /*5020*/  @P4 FFMA.FTZ R77, R107, UR5, R80 ;  /* 0x000000056b4d4c23 */ /* 0x00ffe20008010050 */
        /* <DEDUP_REMOVED lines=13> */
.L_x_1833:
[----:B------:R-:W-:Y:S05]  /*5100*/  BRA.U !UP3, `(.L_x_1830) ;  /* 0x000000090bec7547 */ /* 0x000fea000b800000 */
[----:B-----5:R-:W-:Y:S01]  /*5110*/  SHF.R.U32.HI R13, RZ, 0x10, R99 ;  /* 0x00000010ff0d7819 */ /* 0x020fe20000011663 */
[----:B------:R-:W-:Y:S01]  /*5120*/  @P4 FFMA.FTZ R80, R110, UR5, R80 ;  /* 0x000000056e504c23 */ /* 0x000fe20008010050 */
[----:B0123--:R-:W-:Y:S02]  /*5130*/  MOV R76, RZ ;  /* 0x000000ff004c7202 */ /* 0x00ffe40000000f00 */
[----:B------:R-:W-:Y:S01]  /*5140*/  SHF.L.U32 R13, R13, 0x10, RZ ;  /* 0x000000100d0d7819 */ /* 0x000fe200000006ff */
[----:B------:R-:W-:-:S04]  /*5150*/  @P4 FADD.FTZ R80, R109, -R80 ;  /* 0x800000506d504221 */ /* 0x000fc80000010000 */
[----:B------:R-:W-:Y:S01]  /*5160*/  @P4 FFMA.FTZ R13, R80, UR32, R13 ;  /* 0x00000020500d4c23 */ /* 0x000fe2000801000d */
[----:B------:R-:W-:-:S03]  /*5170*/  ISETP.GE.U32.AND P4, PT, R0, 0x1000000, PT ;  /* 0x010000000000780c */ /* 0x000fc60003f86070 */
        /* <DEDUP_REMOVED lines=9> */
.L_x_1825:
[----:B------:R-:W-:-:S04]  /*5210*/  UISETP.NE.U32.AND UP0, UPT, UR26, URZ, UPT ;  /* 0x000000ff1a00728c */ /* 0x000fc8000bf05070 */
[----:B------:R-:W-:-:S06]  /*5220*/  UISETP.NE.AND.EX UP0, UPT, UR27, URZ, UPT, UP0 ;  /* 0x000000ff1b00728c */ /* 0x000fcc000bf05300 */
[----:B------:R-:W-:-:S13]  /*5230*/  PLOP3.LUT P0, PT, PT, PT, UP0, 0x80, 0x8 ;  /* 0x000000000008781c */ /* 0x000fda0003f0f008 */
[----:B------:R-:W-:Y:S05]  /*5240*/  @!P0 BRA `(.L_x_1834) ;  /* 0x0000000400188947 */ /* 0x000fea0003800000 */
[--C-:B------:R-:W-:Y:S01]  /*5250*/  FFMA.FTZ R5, R103, UR5, R80.reuse ;  /* 0x0000000567057c23 */ /* 0x100fe20008010050 */
[--C-:B------:R-:W-:Y:S01]  /*5260*/  FFMA.FTZ R8, R104, UR5, R80.reuse ;  /* 0x0000000568087c23 */ /* 0x100fe20008010050 */
[----:B------:R-:W-:Y:S02]  /*5270*/  ISETP.LT.AND P4, PT, RZ, UR33, PT ;  /* 0x00000021ff007c0c */ /* 0x000fe4000bf81270 */
[----:B------:R-:W-:Y:S01]  /*5280*/  FADD.FTZ R4, R106, -R5 ;  /* 0x800000056a047221 */ /* 0x000fe20000010000 */
[--C-:B------:R-:W-:Y:S01]  /*5290*/  FFMA.FTZ R5, R107, UR5, R80.reuse ;  /* 0x000000056b057c23 */ /* 0x100fe20008010050 */
[----:B------:R-:W-:Y:S01]  /*52a0*/  FFMA.FTZ R80, R110, UR5, R80 ;  /* 0x000000056e507c23 */ /* 0x000fe20008010050 */
[----:B------:R-:W-:Y:S01]  /*52b0*/  FADD.FTZ R8, R105, -R8 ;  /* 0x8000000869087221 */ /* 0x000fe20000010000 */
[----:B------:R-:W-:Y:S01]  /*52c0*/  FMUL.FTZ R4, R4, UR32 ;  /* 0x0000002004047c20 */ /* 0x000fe20008410000 */
[----:B0123--:R-:W-:Y:S01]  /*52d0*/  FADD.FTZ R77, R108, -R5 ;  /* 0x800000056c4d7221 */ /* 0x00ffe20000010000 */
[----:B------:R-:W-:Y:S01]  /*52e0*/  FADD.FTZ R78, R109, -R80 ;  /* 0x800000506d4e7221 */ /* 0x000fe20000010000 */
[----:B------:R-:W-:-:S02]  /*52f0*/  FMUL.FTZ R10, R8, UR32 ;  /* 0x00000020080a7c20 */ /* 0x000fc40008410000 */
        /* <DEDUP_REMOVED lines=13> */
.L_x_1835:
        /* <DEDUP_REMOVED lines=16> */
.L_x_1836:
        /* <DEDUP_REMOVED lines=15> */
.L_x_1837:
        /* <DEDUP_REMOVED lines=15> */
.L_x_1834:
        /* <DEDUP_REMOVED lines=12> */
[----:B0123--:R-:W-:Y:S01]  /*5770*/  F2FP.BF16.F32.PACK_AB R77, RZ, R9 ;  /* 0x00000009ff4d723e */ /* 0x00ffe200000010ff */
        /* <DEDUP_REMOVED lines=11> */
.L_x_1840:
[----:B------:R-:W-:Y:S05]  /*5830*/  BSYNC.RECONVERGENT B1 ;  /* 0x0000000000017941 */ /* 0x000fea0003800200 */
.L_x_1839:
[--C-:B------:R-:W-:Y:S01]  /*5840*/  FADD.FTZ R16, R16, R9.reuse ;  /* 0x0000000910107221 */ /* 0x100fe20000010000 */
[----:B------:R-:W-:-:S07]  /*5850*/  PRMT R9, R77, 0x7610, R9 ;  /* 0x000076104d097816 */ /* 0x000fce0000000009 */
.L_x_1838:
[----:B------:R-:W-:Y:S05]  /*5860*/  BRA.U !UP3, `(.L_x_1841) ;  /* 0x000000010b687547 */ /* 0x000fea000b800000 */
[----:B0123--:R-:W-:Y:S01]  /*5870*/  FFMA.FTZ R76, R104, UR5, R80 ;  /* 0x00000005684c7c23 */ /* 0x00ffe20008010050 */
        /* <DEDUP_REMOVED lines=22> */
.L_x_1843:
[----:B------:R-:W-:Y:S05]  /*59e0*/  BSYNC.RECONVERGENT B1 ;  /* 0x0000000000017941 */ /* 0x000fea0003800200 */
.L_x_1842:
[----:B------:R-:W-:Y:S01]  /*59f0*/  FADD.FTZ R17, R17, R76 ;  /* 0x0000004c11117221 */ /* 0x000fe20000010000 */
[----:B------:R-:W-:-:S07]  /*5a00*/  PRMT R11, R77, 0x7610, R11 ;  /* 0x000076104d0b7816 */ /* 0x000fce000000000b */
.L_x_1841:
        /* <DEDUP_REMOVED lines=24> */
.L_x_1846:
[----:B------:R-:W-:Y:S05]  /*5b90*/  BSYNC.RECONVERGENT B1 ;  /* 0x0000000000017941 */ /* 0x000fea0003800200 */
.L_x_1845:
[----:B------:R-:W-:Y:S01]  /*5ba0*/  FADD.FTZ R18, R18, R77 ;  /* 0x0000004d12127221 */ /* 0x000fe20000010000 */
[----:B------:R-:W-:-:S07]  /*5bb0*/  PRMT R12, R76, 0x7610, R12 ;  /* 0x000076104c0c7816 */ /* 0x000fce000000000c */
.L_x_1844:
[----:B------:R-:W-:Y:S05]  /*5bc0*/  BRA.U !UP3, `(.L_x_1830) ;  /* 0x000000010b3c7547 */ /* 0x000fea000b800000 */
[----:B------:R-:W-:Y:S01]  /*5bd0*/  FFMA.FTZ R80, R110, UR5, R80 ;  /* 0x000000056e507c23 */ /* 0x000fe20008010050 */
[----:B------:R-:W-:Y:S02]  /*5be0*/  ISETP.LT.AND P4, PT, RZ, UR33, PT ;  /* 0x00000021ff007c0c */ /* 0x000fe4000bf81270 */
[----:B0123--:R-:W-:Y:S01]  /*5bf0*/  MOV R76, RZ ;  /* 0x000000ff004c7202 */ /* 0x00ffe20000000f00 */
[----:B------:R-:W-:-:S04]  /*5c00*/  FADD.FTZ R80, R109, -R80 ;  /* 0x800000506d507221 */ /* 0x000fc80000010000 */
[----:B------:R-:W-:-:S05]  /*5c10*/  FMUL.FTZ R13, R80, UR32 ;  /* 0x00000020500d7c20 */ /* 0x000fca0008410000 */
[----:B------:R-:W-:Y:S02]  /*5c20*/  FSEL R13, R13, RZ, P4 ;  /* 0x000000ff0d0d7208 */ /* 0x000fe40002000000 */
[----:B-----5:R-:W-:-:S03]  /*5c30*/  ISETP.GE.U32.AND P4, PT, R0, 0x1000000, PT ;  /* 0x010000000000780c */ /* 0x020fc60003f86070 */
[----:B------:R-:W-:-:S04]  /*5c40*/  FMUL.FTZ R13, R13, UR23 ;  /* 0x000000170d0d7c20 */ /* 0x000fc80008410000 */
[----:B------:R-:W-:-:S04]  /*5c50*/  FMUL.FTZ R78, R13, UR22 ;  /* 0x000000160d4e7c20 */ /* 0x000fc80008410000 */
[----:B------:R-:W-:Y:S02]  /*5c60*/  FMUL.FTZ R13, R63, R78 ;  /* 0x0000004e3f0d7220 */ /* 0x000fe40000410000 */
[----:B------:R-:W-:-:S03]  /*5c70*/  @P4 SHF.L.U32 R77, R115, 0x10, RZ ;  /* 0x00000010734d4819 */ /* 0x000fc600000006ff */
[----:B------:R-:W-:Y:S02]  /*5c80*/  FSEL R13, R13, RZ, P4 ;  /* 0x000000ff0d0d7208 */ /* 0x000fe40002000000 */
[----:B------:R-:W-:Y:S02]  /*5c90*/  @P4 FMUL.FTZ R76, R77, R78 ;  /* 0x0000004e4d4c4220 */ /* 0x000fe40000410000 */
[----:B------:R-:W-:Y:S02]  /*5ca0*/  F2FP.BF16.F32.PACK_AB R13, RZ, R13 ;  /* 0x0000000dff0d723e */ /* 0x000fe400000010ff */
[----:B------:R-:W-:-:S07]  /*5cb0*/  FADD.FTZ R19, R19, R76 ;  /* 0x0000004c13137221 */ /* 0x000fce0000010000 */
.L_x_1830:
[----:B------:R-:W-:Y:S05]  /*5cc0*/  @!P0 BRA `(.L_x_1847) ;  /* 0x0000000000208947 */ /* 0x000fea0003800000 */
        /* <DEDUP_REMOVED lines=8> */
.L_x_1847:
        /* <DEDUP_REMOVED lines=9> */
.L_x_1823:
[----:B------:R-:W-:Y:S05]  /*5de0*/  BSYNC.RECONVERGENT B0 ;  /* 0x0000000000007941 */ /* 0x000fea0003800200 */
.L_x_1822:
[----:B------:R-:W-:Y:S02]  /*5df0*/  UIADD3 UR11, UPT, UPT, UR11, UR28, URZ ;  /* 0x0000001c0b0b7290 */ /* 0x000fe4000fffe0ff */
[----:B------:R-:W-:Y:S02]  /*5e00*/  UPLOP3.LUT UP1, UPT, UPT, UPT, UP1, 0x40, 0x4 ;  /* 0x000000000004789c */ /* 0x000fe40003f2e810 */
[----:B------:R-:W-:-:S09]  /*5e10*/  UISETP.GE.AND UP0, UPT, UR11, UR29, UPT ;  /* 0x0000001d0b00728c */ /* 0x000fd2000bf06270 */
[----:B------:R-:W-:Y:S05]  /*5e20*/  BRA.U !UP0, `(.L_x_1848) ;  /* 0xffffffa508c07547 */ /* 0x000fea000b83ffff */
.L_x_1753:
        /* <DEDUP_REMOVED lines=8> */
[----:B-----5:R-:W2:Y:S01]  /*5eb0*/  LDC.64 R6, c[0x0][0x460] ;  /* 0x00011800ff067b82 */ /* 0x020ea20000000a00 */
[----:B0-----:R-:W-:-:S05]  /*5ec0*/  IMAD.WIDE.U32 R2, R9, 0x10, R2 ;  /* 0x0000001009027825 */ /* 0x001fca00078e0002 */
[----:B------:R0:W-:Y:S01]  /*5ed0*/  STG.E.128 desc[UR20][R2.64], R36 ;  /* 0x0000002402007986 */ /* 0x0001e2000c101d14 */
[----:B-1----:R-:W-:-:S05]  /*5ee0*/  IMAD.WIDE.U32 R4, R9, 0x10, R4 ;  /* 0x0000001009047825 */ /* 0x002fca00078e0004 */
[----:B------:R0:W-:Y:S01]  /*5ef0*/  STG.E.128 desc[UR20][R4.64], R48 ;  /* 0x0000003004007986 */ /* 0x0001e2000c101d14 */
[C---:B--2---:R-:W-:Y:S01]  /*5f00*/  IMAD.WIDE.U32 R6, R9.reuse, 0x10, R6 ;  /* 0x0000001009067825 */ /* 0x044fe200078e0006 */
[----:B------:R-:W-:-:S04]  /*5f10*/  IADD3 R9, PT, PT, R9, 0x80, RZ ;  /* 0x0000008009097810 */ /* 0x000fc80007ffe0ff */
[----:B------:R0:W-:Y:S03]  /*5f20*/  STG.E.128 desc[UR20][R6.64], R24 ;  /* 0x0000001806007986 */ /* 0x0001e6000c101d14 */
.L_x_1850:
[----:B------:R-:W-:Y:S05]  /*5f30*/  BSYNC.RECONVERGENT B0 ;  /* 0x0000000000007941 */ /* 0x000fea0003800200 */
.L_x_1849:
[----:B------:R-:W-:Y:S04]  /*5f40*/  BSSY.RECONVERGENT B0, `(.L_x_1851) ;  /* 0x000000c000007945 */ /* 0x000fe80003800200 */
[----:B------:R-:W-:Y:S05]  /*5f50*/  @!P1 BRA `(.L_x_1852) ;  /* 0x0000000000289947 */ /* 0x000fea0003800000 */
[----:B0-----:R-:W0:Y:S08]  /*5f60*/  LDC.64 R2, c[0x0][0x440] ;  /* 0x00011000ff027b82 */ /* 0x001e300000000a00 */
        /* <DEDUP_REMOVED lines=9> */
.L_x_1852:
[----:B------:R-:W-:Y:S05]  /*6000*/  BSYNC.RECONVERGENT B0 ;  /* 0x0000000000007941 */ /* 0x000fea0003800200 */
.L_x_1851:
[----:B------:R-:W-:Y:S05]  /*6010*/  @!P2 EXIT ;  /* 0x000000000000a94d */ /* 0x000fea0003800000 */
[----:B0-----:R-:W0:Y:S08]  /*6020*/  LDC.64 R2, c[0x0][0x440] ;  /* 0x00011000ff027b82 */ /* 0x001e300000000a00 */
[----:B------:R-:W1:Y:S08]  /*6030*/  LDC.64 R4, c[0x0][0x448] ;  /* 0x00011200ff047b82 */ /* 0x000e700000000a00 */
[----:B-----5:R-:W2:Y:S01]  /*6040*/  LDC.64 R6, c[0x0][0x460] ;  /* 0x00011800ff067b82 */ /* 0x020ea20000000a00 */
[----:B0-----:R-:W-:-:S05]  /*6050*/  IMAD.WIDE.U32 R2, R9, 0x10, R2 ;  /* 0x0000001009027825 */ /* 0x001fca00078e0002 */
[----:B------:R-:W-:Y:S01]  /*6060*/  STG.E.128 desc[UR20][R2.64], R28 ;  /* 0x0000001c02007986 */ /* 0x000fe2000c101d14 */
[----:B-1----:R-:W-:-:S05]  /*6070*/  IMAD.WIDE.U32 R4, R9, 0x10, R4 ;  /* 0x0000001009047825 */ /* 0x002fca00078e0004 */
[----:B------:R-:W-:Y:S01]  /*6080*/  STG.E.128 desc[UR20][R4.64], R40 ;  /* 0x0000002804007986 */ /* 0x000fe2000c101d14 */
[----:B--2---:R-:W-:-:S05]  /*6090*/  IMAD.WIDE.U32 R6, R9, 0x10, R6 ;  /* 0x0000001009067825 */ /* 0x004fca00078e0006 */
[----:B------:R-:W-:Y:S01]  /*60a0*/  STG.E.128 desc[UR20][R6.64], R16 ;  /* 0x0000001006007986 */ /* 0x000fe2000c101d14 */
[----:B------:R-:W-:Y:S05]  /*60b0*/  EXIT ;  /* 0x000000000000794d */ /* 0x000fea0003800000 */
.L_x_1853:
        /* <DEDUP_REMOVED lines=12> */
.L_x_6709:


//--------------------- .text._ZN10layer_norm22ln_bwd_finalize_kernelINS_22Kernel_traits_finalizeILj1536Ef13__nv_bfloat16S2_S2_fjLb1ELj1024ELj4ENS_18Kernel_traits_baseILj1536EfS2_S2_S2_fjLj1024EEEEELb1ELb1EEEvNS_9BwdParamsE --------------------------
	.section	.text._ZN10layer_norm22ln_bwd_finalize_kernelINS_22Kernel_traits_finalizeILj1536Ef13__nv_bfloat16S2_S2_fjLb1ELj1024ELj4ENS_18Kernel_traits_baseILj1536EfS2_S2_S2_fjLj1024EEEEELb1ELb1EEEvNS_9BwdParamsE,"ax",@progbits
	.align	128
        .global         _ZN10layer_norm22ln_bwd_finalize_kernelINS_22Kernel_traits_finalizeILj1536Ef13__nv_bfloat16S2_S2_fjLb1ELj1024ELj4ENS_18Kernel_traits_baseILj1536EfS2_S2_S2_fjLj1024EEEEELb1ELb1EEEvNS_9BwdParamsE
        .type           _ZN10layer_norm22ln_bwd_finalize_kernelINS_22Kernel_traits_finalizeILj1536Ef13__nv_bfloat16S2_S2_fjLb1ELj1024ELj4ENS_18Kernel_traits_baseILj1536EfS2_S2_S2_fjLj1024EEEEELb1ELb1EEEvNS_9BwdParamsE,@function
        .size           _ZN10layer_norm22ln_bwd_finalize_kernelINS_22Kernel_traits_finalizeILj1536Ef13__nv_bfloat16S2_S2_fjLb1ELj1024ELj4ENS_18Kernel_traits_baseILj1536EfS2_S2_S2_fjLj1024EEEEELb1ELb1EEEvNS_9BwdParamsE,(.L_x_6710 - _ZN10layer_norm22ln_bwd_finalize_kernelINS_22Kernel_traits_finalizeILj1536Ef13__nv_bfloat16S2_S2_fjLb1ELj1024ELj4ENS_18Kernel_traits_baseILj1536EfS2_S2_S2_fjLj1024EEEEELb1ELb1EEEvNS_9BwdParamsE)
        .other          _ZN10layer_norm22ln_bwd_finalize_kernelINS_22Kernel_traits_finalizeILj1536Ef13__nv_bfloat16S2_S2_fjLb1ELj1024ELj4ENS_18Kernel_traits_baseILj1536EfS2_S2_S2_fjLj1024EEEEELb1ELb1EEEvNS_9BwdParamsE,@"STO_CUDA_ENTRY STV_DEFAULT"
_ZN10layer_norm22ln_bwd_finalize_kernelINS_22Kernel_traits_finalizeILj1536Ef13__nv_bfloat16S2_S2_fjLb1ELj1024ELj4ENS_18Kernel_traits_baseILj1536EfS2_S2_S2_fjLj1024EEEEELb1ELb1EEEvNS_9BwdParamsE:
.text._ZN10layer_norm22ln_bwd_finalize_kernelINS_22Kernel_traits_finalizeILj1536Ef13__nv_bfloat16S2_S2_fjLb1ELj1024ELj4ENS_18Kernel_traits_baseILj1536EfS2_S2_S2_fjLj1024EEEEELb1ELb1EEEvNS_9BwdParamsE:
        /* <DEDUP_REMOVED lines=13> */
[----:B------:R-:W-:Y:S01]  /*00d0*/  LOP3.LUT R4, R0, 0x1f, RZ, 0xc0, !PT ;  /* 0x0000001f00047812 */ /* 0x000fe200078ec0ff */
[----:B------:R-:W-:Y:S01]  /*00e0*/  HFMA2 R6, -RZ, RZ, 0, 0 ;  /* 0x00000000ff067431 */ /* 0x000fe200000001ff */
[----:B------:R-:W-:Y:S02]  /*00f0*/  MOV R22, RZ ;  /* 0x000000ff00167202 */ /* 0x000fe40000000f00 */
[----:B------:R-:W-:-:S02]  /*0100*/  LOP3.LUT R9, R9, 0x7ffffff0, RZ, 0xc0, !PT ;  /* 0x7ffffff009097812 */ /* 0x000fc400078ec0ff */
        /* <DEDUP_REMOVED lines=43> */
.L_x_1858:
        /* <DEDUP_REMOVED lines=87> */
.L_x_1857:
[----:B------:R-:W-:Y:S05]  /*0930*/  BSYNC.RECONVERGENT B1 ;  /* 0x0000000000017941 */ /* 0x000fea0003800200 */
.L_x_1856:
        /* <DEDUP_REMOVED lines=50> */
.L_x_1860:
[----:B------:R-:W-:Y:S05]  /*0c60*/  BSYNC.RECONVERGENT B1 ;  /* 0x0000000000017941 */ /* 0x000fea0003800200 */
.L_x_1859:
        /* <DEDUP_REMOVED lines=30> */
.L_x_1862:
[----:B------:R-:W-:Y:S05]  /*0e50*/  BSYNC.RECONVERGENT B1 ;  /* 0x0000000000017941 */ /* 0x000fea0003800200 */
.L_x_1861:
        /* <DEDUP_REMOVED lines=15> */
.L_x_1855:
[----:B------:R-:W-:Y:S05]  /*0f50*/  BSYNC.RECONVERGENT B0 ;  /* 0x0000000000007941 */ /* 0x000fea0003800200 */
.L_x_1854:
        /* <DEDUP_REMOVED lines=70> */
.L_x_1863:
        /* <DEDUP_REMOVED lines=12> */
.L_x_6710:


//--------------------- .text._ZN10layer_norm13ln_bwd_kernelINS_13Kernel_traitsIf13__nv_bfloat16S2_S2_fjLj1536ELj1ELj1ELj4ELj8ENS_18Kernel_traits_baseILj1536EfS2_S2_S2_fjLj128EEEEELb1ELb1ELb1ELb1EEEvNS_9BwdParamsE --------------------------
	.section	.text._ZN10layer_norm13ln_bwd_kernelINS_13Kernel_traitsIf13__nv_bfloat16S2_S2_fjLj1536ELj1ELj1ELj4ELj8ENS_18Kernel_traits_baseILj1536EfS2_S2_S2_fjLj128EEEEELb1ELb1ELb1ELb1EEEvNS_9BwdParamsE,"ax",@progbits
	.align	128
        .global         _ZN10layer_norm13ln_bwd_kernelINS_13Kernel_traitsIf13__nv_bfloat16S2_S2_fjLj1536ELj1ELj1ELj4ELj8ENS_18Kernel_traits_baseILj1536EfS2_S2_S2_fjLj128EEEEELb1ELb1ELb1ELb1EEEvNS_9BwdParamsE
        .type           _ZN10layer_norm13ln_bwd_kernelINS_13Kernel_traitsIf13__nv_bfloat16S2_S2_fjLj1536ELj1ELj1ELj4ELj8ENS_18Kernel_traits_baseILj1536EfS2_S2_S2_fjLj128EEEEELb1ELb1ELb1ELb1EEEvNS_9BwdParamsE,@function
        .size           _ZN10layer_norm13ln_bwd_kernelINS_13Kernel_traitsIf13__nv_bfloat16S2_S2_fjLj1536ELj1ELj1ELj4ELj8ENS_18Kernel_traits_baseILj1536EfS2_S2_S2_fjLj128EEEEELb1ELb1ELb1ELb1EEEvNS_9BwdParamsE,(.L_x_6711 - _ZN10layer_norm13ln_bwd_kernelINS_13Kernel_traitsIf13__nv_bfloat16S2_S2_fjLj1536ELj1ELj1ELj4ELj8ENS_18Kernel_traits_baseILj1536EfS2_S2_S2_fjLj128EEEEELb1ELb1ELb1ELb1EEEvNS_9BwdParamsE)
        .other          _ZN10layer_norm13ln_bwd_kernelINS_13Kernel_traitsIf13__nv_bfloat16S2_S2_fjLj1536ELj1ELj1ELj4ELj8ENS_18Kernel_traits_baseILj1536EfS2_S2_S2_fjLj128EEEEELb1ELb1ELb1ELb1EEEvNS_9BwdParamsE,@"STO_CUDA_ENTRY STV_DEFAULT"
_ZN10layer_norm13ln_bwd_kernelINS_13Kernel_traitsIf13__nv_bfloat16S2_S2_fjLj1536ELj1ELj1ELj4ELj8ENS_18Kernel_traits_baseILj1536EfS2_S2_S2_fjLj128EEEEELb1ELb1ELb1ELb1EEEvNS_9BwdParamsE:
.text._ZN10layer_norm13ln_bwd_kernelINS_13Kernel_traitsIf13__nv_bfloat16S2_S2_fjLj1536ELj1ELj1ELj4ELj8ENS_18Kernel_traits_baseILj1536EfS2_S2_S2_fjLj128EEEEELb1ELb1ELb1ELb1EEEvNS_9BwdParamsE:
        /* <DEDUP_REMOVED lines=35> */
[----:B--2---:R2:W5:Y:S01]  /*0230*/  LDG.E.128 R36, desc[UR20][R2.64] ;  /* 0x0000001402247981 */ /* 0x004562000c1e1d00 */
[----:B------:R-:W0:Y:S01]  /*0240*/  LDCU.128 UR16, c[0x0][0x3f0] ;  /* 0x00007e00ff1077ac */ /* 0x000e220008000c00 */
[----:B----4-:R-:W-:-:S02]  /*0250*/  IMAD.WIDE.U32 R4, R93, 0x10, R4 ;  /* 0x000000105d047825 */ /* 0x010fc400078e0004 */
[----:B------:R2:W5:Y:S01]  /*0260*/  LDG.E.128 R32, desc[UR20][R2.64+0x800] ;  /* 0x0008001402207981 */ /* 0x000562000c1e1d00 */
[----:B------:R-:W4:Y:S03]  /*0270*/  LDCU.64 UR24, c[0x0][0x380] ;  /* 0x00007000ff1877ac */ /* 0x000f260008000a00 */
[----:B------:R2:W5:Y:S04]  /*0280*/  LDG.E.128 R28, desc[UR20][R2.64+0x1000] ;  /* 0x00100014021c7981 */ /* 0x000568000c1e1d00 */
[----:B------:R2:W5:Y:S04]  /*0290*/  LDG.E.128 R24, desc[UR20][R4.64+0x1000] ;  /* 0x0010001404187981 */ /* 0x000568000c1e1d00 */
[----:B------:R2:W5:Y:S04]  /*02a0*/  LDG.E.128 R20, desc[UR20][R4.64+0x800] ;  /* 0x0008001404147981 */ /* 0x000568000c1e1d00 */
[----:B------:R2:W5:Y:S01]  /*02b0*/  LDG.E.128 R16, desc[UR20][R4.64] ;  /* 0x0000001404107981 */ /* 0x000562000c1e1d00 */
[----:B------:R-:W-:Y:S01]  /*02c0*/  HFMA2 R72, -RZ, RZ, 0, 0 ;  /* 0x00000000ff487431 */ /* 0x000fe200000001ff */
[----:B01-3--:R-:W-:-:S11]  /*02d0*/  UPLOP3.LUT UP2, UPT, UPT, UPT, UPT, 0x40, 0x4 ;  /* 0x000000000004789c */ /* 0x00bfd60003f4e870 */
.L_x_1925:
[----:B------:R-:W-:Y:S02]  /*02e0*/  UIMAD.WIDE UR10, UR8, 0x4, UR18 ;  /* 0x00000004080a78a5 */ /* 0x000fe4000f8e0212 */
[----:B------:R-:W-:-:S04]  /*02f0*/  UIMAD.WIDE UR30, UR8, 0x4, UR16 ;  /* 0x00000004081e78a5 */ /* 0x000fc8000f8e0210 */
[----:B------:R-:W-:Y:S02]  /*0300*/  MOV R80, UR10 ;  /* 0x0000000a00507c02 */ /* 0x000fe40008000f00 */
[----:B------:R-:W-:Y:S01]  /*0310*/  MOV R81, UR11 ;  /* 0x0000000b00517c02 */ /* 0x000fe20008000f00 */
[----:B------:R-:W-:-:S04]  /*0320*/  UIMAD.WIDE UR10, UR8, 0x4, UR14 ;  /* 0x00000004080a78a5 */ /* 0x000fc8000f8e020e */
[----:B---3--:R-:W3:Y:S01]  /*0330*/  LDG.E R80, desc[UR20][R80.64] ;  /* 0x0000001450507981 */ /* 0x008ee2000c1e1900 */
[----:B012-4-:R-:W-:Y:S02]  /*0340*/  MOV R76, UR30 ;  /* 0x0000001e004c7c02 */ /* 0x017fe40008000f00 */
[----:B------:R-:W-:Y:S02]  /*0350*/  MOV R78, UR10 ;  /* 0x0000000a004e7c02 */ /* 0x000fe40008000f00 */
[----:B------:R-:W-:Y:S02]  /*0360*/  MOV R79, UR11 ;  /* 0x0000000b004f7c02 */ /* 0x000fe40008000f00 */
[----:B------:R-:W-:-:S03]  /*0370*/  MOV R77, UR31 ;  /* 0x0000001f004d7c02 */ /* 0x000fc60008000f00 */
[----:B------:R-:W2:Y:S04]  /*0380*/  LDG.E R78, desc[UR20][R78.64] ;  /* 0x000000144e4e7981 */ /* 0x000ea8000c1e1900 */
[----:B------:R-:W4:Y:S01]  /*0390*/  LDG.E R76, desc[UR20][R76.64] ;  /* 0x000000144c4c7981 */ /* 0x000f22000c1e1900 */
[----:B---3--:R-:W-:Y:S02]  /*03a0*/  R2UR UR32, R80 ;  /* 0x00000000502072ca */ /* 0x008fe400000e0000 */
[----:B--2---:R-:W-:-:S11]  /*03b0*/  R2UR UR29, R78 ;  /* 0x000000004e1d72ca */ /* 0x004fd600000e0000 */
        /* <DEDUP_REMOVED lines=17> */
[C-C-:B0-----:R-:W-:Y:S02]  /*04d0*/  IMAD.WIDE.U32 R4, R7.reuse, 0x8, R12.reuse ;  /* 0x0000000807047825 */ /* 0x141fe400078e000c */
[----:B------:R-:W-:Y:S02]  /*04e0*/  MOV R0, UR10 ;  /* 0x0000000a00007c02 */ /* 0x000fe40008000f00 */
[----:B------:R-:W-:Y:S02]  /*04f0*/  VIADD R7, R7, 0x100 ;  /* 0x0000010007077836 */ /* 0x000fe40000000000 */
[----:B------:R-:W-:Y:S01]  /*0500*/  LEA.HI.SX32 R83, R0, R93, 0x1e ;  /* 0x0000005d00537211 */ /* 0x000fe200078ff2ff */
[--C-:B------:R-:W-:Y:S01]  /*0510*/  IMAD.WIDE.U32 R2, R3, 0x8, R12.reuse ;  /* 0x0000000803027825 */ /* 0x100fe200078e000c */
[----:B------:R-:W-:Y:S01]  /*0520*/  MOV R14, UR30 ;  /* 0x0000001e000e7c02 */ /* 0x000fe20008000f00 */
[----:B------:R-:W3:Y:S01]  /*0530*/  LDG.E.64 R4, desc[UR20][R4.64] ;  /* 0x0000001404047981 */ /* 0x000ee2000c1e1b00 */
[----:B------:R-:W-:Y:S01]  /*0540*/  IADD3 R85, PT, PT, R83, 0x80, RZ ;  /* 0x0000008053557810 */ /* 0x000fe20007ffe0ff */
[----:B------:R-:W-:Y:S01]  /*0550*/  IMAD.WIDE.U32 R12, R7, 0x8, R12 ;  /* 0x00000008070c7825 */ /* 0x000fe200078e000c */
[----:B------:R-:W-:Y:S01]  /*0560*/  MOV R15, UR31 ;  /* 0x0000001f000f7c02 */ /* 0x000fe20008000f00 */
[----:B------:R-:W4:Y:S02]  /*0570*/  LDG.E.64 R2, desc[UR20][R2.64] ;  /* 0x0000001402027981 */ /* 0x000f24000c1e1b00 */
[----:B-1----:R-:W-:-:S02]  /*0580*/  IMAD.WIDE.U32 R6, R83, 0x8, R10 ;  /* 0x0000000853067825 */ /* 0x002fc400078e000a */
[----:B------:R-:W4:Y:S02]  /*0590*/  LDG.E.64 R12, desc[UR20][R12.64] ;  /* 0x000000140c0c7981 */ /* 0x000f24000c1e1b00 */
[----:B------:R-:W-:Y:S02]  /*05a0*/  IMAD.WIDE.U32 R8, R85, 0x8, R10 ;  /* 0x0000000855087825 */ /* 0x000fe400078e000a */
[----:B------:R-:W4:Y:S01]  /*05b0*/  LDG.E.64 R6, desc[UR20][R6.64] ;  /* 0x0000001406067981 */ /* 0x000f22000c1e1b00 */
[----:B------:R-:W-:-:S03]  /*05c0*/  IADD3 R89, PT, PT, R83, 0x100, RZ ;  /* 0x0000010053597810 */ /* 0x000fc60007ffe0ff */
[----:B------:R0:W4:Y:S04]  /*05d0*/  LDG.E R0, desc[UR20][R14.64] ;  /* 0x000000140e007981 */ /* 0x000128000c1e1900 */
[----:B------:R-:W4:Y:S01]  /*05e0*/  LDG.E.64 R8, desc[UR20][R8.64] ;  /* 0x0000001408087981 */ /* 0x000f22000c1e1b00 */
[----:B------:R-:W-:Y:S01]  /*05f0*/  IMAD.WIDE.U32 R10, R89, 0x8, R10 ;  /* 0x00000008590a7825 */ /* 0x000fe200078e000a */
[----:B------:R-:W-:-:S05]  /*0600*/  UISETP.GE.AND UP3, UPT, UR11, 0x1, UPT ;  /* 0x000000010b00788c */ /* 0x000fca000bf66270 */
[----:B------:R-:W4:Y:S06]  /*0610*/  LDG.E.64 R10, desc[UR20][R10.64] ;  /* 0x000000140a0a7981 */ /* 0x000f2c000c1e1b00 */
[----:B------:R-:W-:-:S04]  /*0620*/  @UP3 UIADD3 UR9, UPT, UPT, UR11, -0x1, URZ ;  /* 0xffffffff0b093890 */ /* 0x000fc8000fffe0ff */
[----:B------:R-:W-:Y:S01]  /*0630*/  @UP3 UIMAD UR9, UR9, UR28, URZ ;  /* 0x0000001c090932a4 */ /* 0x000fe2000f8e02ff */
[----:B------:R-:W-:-:S03]  /*0640*/  PLOP3.LUT P1, PT, PT, PT, UP3, 0x80, 0x8 ;  /* 0x000000000008781c */ /* 0x000fc60003f2f038 */
[----:B------:R-:W-:-:S04]  /*0650*/  @UP3 USHF.R.S32.HI UR10, URZ, 0x1f, UR9 ;  /* 0x0000001fff0a3899 */ /* 0x000fc80008011409 */
[----:B------:R-:W-:Y:S01]  /*0660*/  @UP3 ULEA.HI UR10, UR10, UR9, URZ, 0x2 ;  /* 0x000000090a0a3291 */ /* 0x000fe2000f8f10ff */
[----:B------:R-:W-:-:S05]  /*0670*/  MOV R91, RZ ;  /* 0x000000ff005b7202 */ /* 0x000fca0000000f00 */
[----:B------:R-:W-:-:S04]  /*0680*/  MOV R82, UR10 ;  /* 0x0000000a00527c02 */ /* 0x000fc80008000f00 */
[----:B------:R-:W-:-:S04]  /*0690*/  @P1 LEA.HI.SX32 R91, R82, R93, 0x1e ;  /* 0x0000005d525b1211 */ /* 0x000fc800078ff2ff */
[----:B------:R-:W-:-:S05]  /*06a0*/  IADD3 R113, PT, PT, R91, 0x80, RZ ;  /* 0x000000805b717810 */ /* 0x000fca0007ffe0ff */
        /* <DEDUP_REMOVED lines=15> */
[----:B------:R1:W5:Y:S01]  /*07a0*/  @P0 LDG.E.64 R98, desc[UR20][R92.64] ;  /* 0x000000145c620981 */ /* 0x000362000c1e1b00 */
[----:B--2---:R-:W-:-:S05]  /*07b0*/  @P0 IMAD.WIDE.U32 R88, R89, 0x8, R76 ;  /* 0x0000000859580825 */ /* 0x004fca00078e004c */
[----:B------:R2:W5:Y:S01]  /*07c0*/  @P0 LDG.E.64 R100, desc[UR20][R88.64] ;  /* 0x0000001458640981 */ /* 0x000562000c1e1b00 */
[----:B------:R-:W-:Y:S02]  /*07d0*/  ISETP.NE.AND P0, PT, RZ, UR27, PT ;  /* 0x0000001bff007c0c */ /* 0x000fe4000bf05270 */
[--C-:B---3--:R-:W-:Y:S02]  /*07e0*/  SHF.R.U64 R84, R4, 0x10, R5.reuse ;  /* 0x0000001004547819 */ /* 0x108fe40000001205 */
[----:B------:R-:W-:Y:S02]  /*07f0*/  MOV R82, R5 ;  /* 0x0000000500527202 */ /* 0x000fe40000000f00 */
[----:B------:R-:W-:Y:S02]  /*0800*/  SHF.R.U32.HI R83, RZ, 0x10, R5 ;  /* 0x00000010ff537819 */ /* 0x000fe40000011605 */
[----:B----4-:R-:W-:Y:S02]  /*0810*/  SHF.R.U64 R15, R2, 0x10, R3 ;  /* 0x00000010020f7819 */ /* 0x010fe40000001203 */
[----:B------:R-:W-:-:S02]  /*0820*/  MOV R77, R12 ;  /* 0x0000000c004d7202 */ /* 0x000fc40000000f00 */
[----:B------:R-:W-:Y:S02]  /*0830*/  SHF.R.U64 R5, R12, 0x10, R13 ;  /* 0x000000100c057819 */ /* 0x000fe4000000120d */
[----:B------:R-:W-:Y:S02]  /*0840*/  MOV R14, R3 ;  /* 0x00000003000e7202 */ /* 0x000fe40000000f00 */
[----:B0-----:R-:W-:Y:S02]  /*0850*/  SHF.R.U32.HI R80, RZ, 0x10, R3 ;  /* 0x00000010ff507819 */ /* 0x001fe40000011603 */
[C-C-:B------:R-:W-:Y:S02]  /*0860*/  SHF.R.U64 R12, R6.reuse, 0x10, R7.reuse ;  /* 0x00000010060c7819 */ /* 0x140fe40000001207 */
[----:B------:R-:W-:Y:S02]  /*0870*/  SHF.L.U32 R6, R6, 0x10, RZ ;  /* 0x0000001006067819 */ /* 0x000fe400000006ff */
[----:B------:R-:W-:-:S02]  /*0880*/  SHF.R.U32.HI R3, RZ, 0x10, R7 ;  /* 0x00000010ff037819 */ /* 0x000fc40000011607 */
[----:B-1----:R-:W-:Y:S02]  /*0890*/  FSEL R93, R0, RZ, !P0 ;  /* 0x000000ff005d7208 */ /* 0x002fe40004000000 */
[----:B------:R-:W-:Y:S02]  /*08a0*/  MOV R85, R4 ;  /* 0x0000000400557202 */ /* 0x000fe40000000f00 */
[C-C-:B------:R-:W-:Y:S02]  /*08b0*/  SHF.R.U64 R86, R8.reuse, 0x10, R9.reuse ;  /* 0x0000001008567819 */ /* 0x140fe40000001209 */
[----:B------:R-:W-:Y:S02]  /*08c0*/  SHF.L.U32 R87, R8, 0x10, RZ ;  /* 0x0000001008577819 */ /* 0x000fe400000006ff */
[----:B------:R-:W-:Y:S02]  /*08d0*/  SHF.R.U32.HI R81, RZ, 0x10, R9 ;  /* 0x00000010ff517819 */ /* 0x000fe40000011609 */
[----:B------:R-:W-:Y:S01]  /*08e0*/  SHF.L.U32 R8, R3, 0x10, RZ ;  /* 0x0000001003087819 */ /* 0x000fe200000006ff */
[----:B------:R-:W-:Y:S01]  /*08f0*/  FADD.FTZ R3, -R93, R6 ;  /* 0x000000065d037221 */ /* 0x000fe20000010100 */
[----:B------:R-:W-:-:S02]  /*0900*/  SHF.L.U32 R9, R9, 0x10, RZ ;  /* 0x0000001009097819 */ /* 0x000fc400000006ff */
[----:B------:R-:W-:Y:S02]  /*0910*/  SHF.L.U32 R0, R12, 0x10, RZ ;  /* 0x000000100c007819 */ /* 0x000fe400000006ff */
[----:B------:R-:W-:Y:S02]  /*0920*/  SHF.L.U32 R85, R85, 0x10, RZ ;  /* 0x0000001055557819 */ /* 0x000fe400000006ff */
[----:B------:R-:W-:Y:S01]  /*0930*/  SHF.L.U32 R7, R7, 0x10, RZ ;  /* 0x0000001007077819 */ /* 0x000fe200000006ff */
[----:B------:R-:W-:Y:S01]  /*0940*/  FMUL.FTZ R3, R3, UR29 ;  /* 0x0000001d03037c20 */ /* 0x000fe20008410000 */
[C---:B------:R-:W-:Y:S01]  /*0950*/  FADD.FTZ R9, -R93.reuse, R9 ;  /* 0x000000095d097221 */ /* 0x040fe20000010100 */
[----:B------:R-:W-:Y:S01]  /*0960*/  SHF.L.U32 R84, R84, 0x10, RZ ;  /* 0x0000001054547819 */ /* 0x000fe200000006ff */
[----:B------:R-:W-:Y:S02]  /*0970*/  IMAD.MOV.U32 R76, RZ, RZ, R2 ;  /* 0x000000ffff4c7224 */ /* 0x000fe400078e0002 */
[C---:B------:R-:W-:Y:S01]  /*0980*/  FADD.FTZ R94, -R93.reuse, R0 ;  /* 0x000000005d5e7221 */ /* 0x040fe20000010100 */
[----:B-----5:R-:W-:Y:S01]  /*0990*/  FMUL.FTZ R90, R36, R85 ;  /* 0x00000055245a7220 */ /* 0x020fe20000410000 */
[----:B------:R-:W-:Y:S01]  /*09a0*/  MOV R2, R13 ;  /* 0x0000000d00027202 */ /* 0x000fe20000000f00 */
[----:B--2---:R-:W-:Y:S01]  /*09b0*/  FADD.FTZ R89, -R93, R7 ;  /* 0x000000075d597221 */ /* 0x004fe20000010100 */
[----:B------:R-:W-:Y:S01]  /*09c0*/  SHF.R.U32.HI R4, RZ, 0x10, R13 ;  /* 0x00000010ff047819 */ /* 0x000fe2000001160d */
[----:B------:R-:W-:Y:S01]  /*09d0*/  IMAD.U32 R13, R11, 0x10000, RZ ;  /* 0x000100000b0d7824 */ /* 0x000fe200078e00ff */
[----:B------:R-:W-:Y:S01]  /*09e0*/  SHF.L.U32 R12, R10, 0x10, RZ ;  /* 0x000000100a0c7819 */ /* 0x000fe200000006ff */
[----:B------:R-:W-:Y:S01]  /*09f0*/  FFMA.FTZ R40, R3, R85, R40 ;  /* 0x0000005503287223 */ /* 0x000fe20000010028 */
[----:B------:R-:W-:Y:S01]  /*0a00*/  SHF.R.U32.HI R78, RZ, 0x10, R11 ;  /* 0x00000010ff4e7819 */ /* 0x000fe2000001160b */
[----:B------:R-:W-:Y:S01]  /*0a10*/  FADD.FTZ R52, R52, R85 ;  /* 0x0000005534347221 */ /* 0x000fe20000010000 */
[----:B------:R-:W-:Y:S01]  /*0a20*/  SHF.R.U64 R79, R10, 0x10, R11 ;  /* 0x000000100a4f7819 */ /* 0x000fe2000000120b */
[----:B------:R-:W-:Y:S01]  /*0a30*/  FMUL.FTZ R85, R9, UR29 ;  /* 0x0000001d09557c20 */ /* 0x000fe20008410000 */
[----:B------:R-:W-:Y:S01]  /*0a40*/  SHF.L.U32 R7, R86, 0x10, RZ ;  /* 0x0000001056077819 */ /* 0x000fe200000006ff */
[----:B------:R-:W-:Y:S01]  /*0a50*/  FMUL.FTZ R94, R94, UR29 ;  /* 0x0000001d5e5e7c20 */ /* 0x000fe20008410000 */
[----:B------:R-:W-:Y:S01]  /*0a60*/  SHF.L.U32 R10, R81, 0x10, RZ ;  /* 0x00000010510a7819 */ /* 0x000fe200000006ff */
[----:B------:R-:W-:Y:S01]  /*0a70*/  FMUL.FTZ R88, R37, R84 ;  /* 0x0000005425587220 */ /* 0x000fe20000410000 */
[----:B------:R-:W-:Y:S01]  /*0a80*/  SHF.L.U32 R11, R82, 0x10, RZ ;  /* 0x00000010520b7819 */ /* 0x000fe200000006ff */
[----:B------:R-:W-:Y:S01]  /*0a90*/  FFMA.FTZ R9, R3, R90, RZ ;  /* 0x0000005a03097223 */ /* 0x000fe200000100ff */
[----:B------:R-:W-:Y:S01]  /*0aa0*/  FADD.FTZ R81, RZ, R90 ;  /* 0x0000005aff517221 */ /* 0x000fe20000010000 */
[C---:B------:R-:W-:Y:S01]  /*0ab0*/  FADD.FTZ R92, -R93.reuse, R8 ;  /* 0x000000085d5c7221 */ /* 0x040fe20000010100 */
[----:B------:R-:W-:Y:S01]  /*0ac0*/  SHF.L.U32 R0, R78, 0x10, RZ ;  /* 0x000000104e007819 */ /* 0x000fe200000006ff */
[----:B------:R-:W-:Y:S01]  /*0ad0*/  FADD.FTZ R8, -R93, R12 ;  /* 0x0000000c5d087221 */ /* 0x000fe20000010100 */
[----:B------:R-:W-:Y:S01]  /*0ae0*/  FMUL.FTZ R89, R89, UR29 ;  /* 0x0000001d59597c20 */ /* 0x000fe20008410000 */
[----:B------:R-:W-:Y:S01]  /*0af0*/  SHF.L.U32 R78, R5, 0x10, RZ ;  /* 0x00000010054e7819 */ /* 0x000fe200000006ff */
[----:B------:R-:W-:Y:S01]  /*0b00*/  FADD.FTZ R7, -R93, R7 ;  /* 0x000000075d077221 */ /* 0x000fe20000010100 */
[----:B------:R-:W-:Y:S01]  /*0b10*/  SHF.L.U32 R12, R83, 0x10, RZ ;  /* 0x00000010530c7819 */ /* 0x000fe200000006ff */
[-C--:B------:R-:W-:Y:S01]  /*0b20*/  FMUL.FTZ R86, R38, R11.reuse ;  /* 0x0000000b26567220 */ /* 0x080fe20000410000 */
[----:B------:R-:W-:Y:S01]  /*0b30*/  SHF.L.U32 R5, R2, 0x10, RZ ;  /* 0x0000001002057819 */ /* 0x000fe200000006ff */
[----:B------:R-:W-:Y:S01]  /*0b40*/  FADD.FTZ R81, R88, R81 ;  /* 0x0000005158517221 */ /* 0x000fe20000010000 */
[----:B------:R-:W-:Y:S01]  /*0b50*/  FFMA.FTZ R2, R94, R88, R9 ;  /* 0x000000585e027223 */ /* 0x000fe20000010009 */
[----:B------:R-:W-:Y:S01]  /*0b60*/  SHF.L.U32 R6, R79, 0x10, RZ ;  /* 0x000000104f067819 */ /* 0x000fe200000006ff */
[----:B------:R-:W-:Y:S01]  /*0b70*/  FFMA.FTZ R42, R89, R11, R42 ;  /* 0x0000000b592a7223 */ /* 0x000fe2000001002a */
[----:B------:R-:W-:Y:S01]  /*0b80*/  FADD.FTZ R54, R54, R11 ;  /* 0x0000000b36367221 */ /* 0x000fe20000010000 */
[----:B------:R-:W-:-:S02]  /*0b90*/  IMAD.U32 R79, R14, 0x10000, RZ ;  /* 0x000100000e4f7824 */ /* 0x000fc400078e00ff */
[----:B------:R-:W-:Y:S01]  /*0ba0*/  FADD.FTZ R87, -R93, R87 ;  /* 0x000000575d577221 */ /* 0x000fe20000010100 */
[----:B------:R-:W-:Y:S01]  /*0bb0*/  FMUL.FTZ R92, R92, UR29 ;  /* 0x0000001d5c5c7c20 */ /* 0x000fe20008410000 */
[----:B------:R-:W-:Y:S01]  /*0bc0*/  FADD.FTZ R53, R53, R84 ;  /* 0x0000005435357221 */ /* 0x000fe20000010000 */
[----:B------:R-:W-:Y:S01]  /*0bd0*/  FFMA.FTZ R41, R94, R84, R41 ;  /* 0x000000545e297223 */ /* 0x000fe20000010029 */
[----:B------:R-:W-:Y:S01]  /*0be0*/  SHF.L.U32 R11, R76, 0x10, RZ ;  /* 0x000000104c0b7819 */ /* 0x000fe200000006ff */
[----:B------:R-:W-:Y:S01]  /*0bf0*/  FMUL.FTZ R14, R7, UR29 ;  /* 0x0000001d070e7c20 */ /* 0x000fe20008410000 */
[----:B------:R-:W-:Y:S01]  /*0c00*/  FMUL.FTZ R84, R39, R12 ;  /* 0x0000000c27547220 */ /* 0x000fe20000410000 */
[----:B------:R-:W-:Y:S01]  /*0c10*/  FADD.FTZ R81, R86, R81 ;  /* 0x0000005156517221 */ /* 0x000fe20000010000 */
[----:B------:R-:W-:Y:S01]  /*0c20*/  FFMA.FTZ R7, R89, R86, R2 ;  /* 0x0000005659077223 */ /* 0x000fe20000010002 */
[----:B------:R-:W-:Y:S01]  /*0c30*/  FADD.FTZ R55, R55, R12 ;  /* 0x0000000c37377221 */ /* 0x000fe20000010000 */
[----:B------:R-:W-:Y:S01]  /*0c40*/  FFMA.FTZ R43, R92, R12, R43 ;  /* 0x0000000c5c2b7223 */ /* 0x000fe2000001002b */
[----:B------:R-:W-:Y:S01]  /*0c50*/  SHF.L.U32 R82, R15, 0x10, RZ ;  /* 0x000000100f527819 */ /* 0x000fe200000006ff */
[----:B------:R-:W-:Y:S01]  /*0c60*/  FMUL.FTZ R87, R87, UR29 ;  /* 0x0000001d57577c20 */ /* 0x000fe20008410000 */
[-C--:B------:R-:W-:Y:S01]  /*0c70*/  FMUL.FTZ R12, R32, R11.reuse ;  /* 0x0000000b200c7220 */ /* 0x080fe20000410000 */
[----:B------:R-:W-:Y:S01]  /*0c80*/  FADD.FTZ R81, R84, R81 ;  /* 0x0000005154517221 */ /* 0x000fe20000010000 */
[----:B------:R-:W-:Y:S01]  /*0c90*/  FFMA.FTZ R2, R92, R84, R7 ;  /* 0x000000545c027223 */ /* 0x000fe20000010007 */
        /* <DEDUP_REMOVED lines=8> */
[----:B------:R-:W-:Y:S01]  /*0d20*/  SHF.L.U32 R80, R80, 0x10, RZ ;  /* 0x0000001050507819 */ /* 0x000fe200000006ff */
[----:B------:R-:W-:Y:S01]  /*0d30*/  FMUL.FTZ R15, R8, UR29 ;  /* 0x0000001d080f7c20 */ /* 0x000fe20008410000 */
[----:B------:R-:W-:Y:S01]  /*0d40*/  FMUL.FTZ R9, R34, R79 ;  /* 0x0000004f22097220 */ /* 0x000fe20000410000 */
[----:B------:R-:W-:Y:S01]  /*0d50*/  FADD.FTZ R4, R11, R4 ;  /* 0x000000040b047221 */ /* 0x000fe20000010000 */
[----:B------:R-:W-:Y:S01]  /*0d60*/  FFMA.FTZ R2, R14, R11, R7 ;  /* 0x0000000b0e027223 */ /* 0x000fe20000010007 */
[----:B------:R-:W-:Y:S01]  /*0d70*/  FADD.FTZ R58, R58, R79 ;  /* 0x0000004f3a3a7221 */ /* 0x000fe20000010000 */
[----:B------:R-:W-:Y:S01]  /*0d80*/  FFMA.FTZ R46, R85, R79, R46 ;  /* 0x0000004f552e7223 */ /* 0x000fe2000001002e */
[----:B------:R-:W-:Y:S01]  /*0d90*/  FMUL.FTZ R10, R10, UR29 ;  /* 0x0000001d0a0a7c20 */ /* 0x000fe20008410000 */
        /* <DEDUP_REMOVED lines=8> */
[----:B------:R-:W-:Y:S01]  /*0e20*/  FFMA.FTZ R47, R10, R80, R47 ;  /* 0x000000500a2f7223 */ /* 0x000fe2000001002f */
[----:B------:R-:W-:Y:S01]  /*0e30*/  FADD.FTZ R2, R8, R79 ;  /* 0x0000004f08027221 */ /* 0x000fe20000010000 */
[----:B------:R-:W-:Y:S01]  /*0e40*/  FFMA.FTZ R80, R10, R8, R77 ;  /* 0x000000080a507223 */ /* 0x000fe2000001004d */
[----:B------:R-:W-:Y:S01]  /*0e50*/  FADD.FTZ R13, -R93, R13 ;  /* 0x0000000d5d0d7221 */ /* 0x000fe20000010100 */
[----:B------:R-:W-:Y:S01]  /*0e60*/  FMUL.FTZ R6, R6, UR29 ;  /* 0x0000001d06067c20 */ /* 0x000fe20008410000 */
[-C--:B------:R-:W-:Y:S01]  /*0e70*/  FMUL.FTZ R4, R29, R78.reuse ;  /* 0x0000004e1d047220 */ /* 0x080fe20000410000 */
[----:B------:R-:W-:Y:S01]  /*0e80*/  FADD.FTZ R77, R7, R2 ;  /* 0x00000002074d7221 */ /* 0x000fe20000010000 */
[----:B------:R-:W-:Y:S01]  /*0e90*/  FFMA.FTZ R79, R15, R7, R80 ;  /* 0x000000070f4f7223 */ /* 0x000fe20000010050 */
[----:B------:R-:W-:Y:S01]  /*0ea0*/  FMUL.FTZ R13, R13, UR29 ;  /* 0x0000001d0d0d7c20 */ /* 0x000fe20008410000 */
        /* <DEDUP_REMOVED lines=19> */
.L_x_1865:
        /* <DEDUP_REMOVED lines=25> */
[C---:B------:R-:W-:Y:S01]  /*1170*/  VIADD R113, R83.reuse, 0x80 ;  /* 0x0000008053717836 */ /* 0x040fe20000000000 */
[----:B-----5:R-:W-:Y:S02]  /*1180*/  IADD3 R91, PT, PT, R83, 0x100, RZ ;  /* 0x00000100535b7810 */ /* 0x020fe40007ffe0ff */
        /* <DEDUP_REMOVED lines=8> */
[----:B------:R-:W-:Y:S01]  /*1210*/  IMAD.WIDE.U32 R112, R113, 0x4, R76 ;  /* 0x0000000471707825 */ /* 0x000fe200078e004c */
        /* <DEDUP_REMOVED lines=10> */
.L_x_1866:
        /* <DEDUP_REMOVED lines=32> */
.L_x_1868:
[----:B------:R-:W-:Y:S05]  /*14c0*/  BSYNC.RECONVERGENT B0 ;  /* 0x0000000000007941 */ /* 0x000fea0003800200 */
.L_x_1867:
        /* <DEDUP_REMOVED lines=29> */
[----:B------:R-:W-:-:S04]  /*16a0*/  FADD.FTZ R77, RZ, R76 ;  /* 0x0000004cff4d7221 */ /* 0x000fc80000010000 */
[----:B------:R-:W-:Y:S01]  /*16b0*/  MOV R76, UR10 ;  /* 0x0000000a004c7c02 */ /* 0x000fe20008000f00 */
[----:B------:R-:W-:Y:S01]  /*16c0*/  FADD.FTZ R118, R79, R118 ;  /* 0x000000764f767221 */ /* 0x000fe20000010000 */
[----:B------:R-:W-:-:S03]  /*16d0*/  FADD.FTZ R77, R78, R77 ;  /* 0x0000004d4e4d7221 */ /* 0x000fc60000010000 */
[----:B-1----:R-:W-:Y:S01]  /*16e0*/  FADD.FTZ R118, R118, R81 ;  /* 0x0000005176767221 */ /* 0x002fe20000010000 */
[----:B------:R-:W-:Y:S01]  /*16f0*/  FADD.FTZ R77, R77, R80 ;  /* 0x000000504d4d7221 */ /* 0x000fe20000010000 */
[----:B------:R-:W-:Y:S02]  /*1700*/  LEA.HI.SX32 R81, R76, R93, 0x1e ;  /* 0x0000005d4c517211 */ /* 0x000fe400078ff2ff */
[----:B------:R-:W-:Y:S01]  /*1710*/  FADD.FTZ R83, R83, R118 ;  /* 0x0000007653537221 */ /* 0x000fe20000010000 */
[----:B------:R-:W-:-:S03]  /*1720*/  FADD.FTZ R77, R82, R77 ;  /* 0x0000004d524d7221 */ /* 0x000fc60000010000 */
        /* <DEDUP_REMOVED lines=22> */
[----:B------:R-:W-:Y:S01]  /*1890*/  FMUL.FTZ R79, R77, UR22 ;  /* 0x000000164d4f7c20 */ /* 0x000fe20008410000 */
[----:B------:R-:W-:-:S03]  /*18a0*/  MOV R77, RZ ;  /* 0x000000ff004d7202 */ /* 0x000fc60000000f00 */
[----:B------:R-:W-:Y:S02]  /*18b0*/  FMUL.FTZ R78, R16, R79 ;  /* 0x0000004f104e7220 */ /* 0x000fe40000410000 */
[----:B------:R-:W-:-:S03]  /*18c0*/  @P0 SHF.L.U32 R76, R111, 0x10, RZ ;  /* 0x000000106f4c0819 */ /* 0x000fc600000006ff */
[----:B------:R-:W-:Y:S02]  /*18d0*/  FSEL R78, R78, RZ, P0 ;  /* 0x000000ff4e4e7208 */ /* 0x000fe40000000000 */
[----:B------:R-:W-:Y:S02]  /*18e0*/  @P0 FMUL.FTZ R77, R79, R76 ;  /* 0x0000004c4f4d0220 */ /* 0x000fe40000410000 */
[----:B------:R-:W-:Y:S02]  /*18f0*/  F2FP.BF16.F32.PACK_AB R78, RZ, R78 ;  /* 0x0000004eff4e723e */ /* 0x000fe400000010ff */
[----:B------:R-:W-:Y:S02]  /*1900*/  FADD.FTZ R72, R72, R77 ;  /* 0x0000004d48487221 */ /* 0x000fe40000010000 */
[----:B------:R-:W-:-:S07]  /*1910*/  PRMT R95, R78, 0x7610, R95 ;  /* 0x000076104e5f7816 */ /* 0x000fce000000005f */
.L_x_1871:
[----:B------:R-:W-:Y:S05]  /*1920*/  BRA.U !UP3, `(.L_x_1872) ;  /* 0x000000010b407547 */ /* 0x000fea000b800000 */
[----:B------:R-:W-:Y:S01]  /*1930*/  FFMA.FTZ R77, R94, UR11, R80 ;  /* 0x0000000b5e4d7c23 */ /* 0x000fe20008010050 */
[----:B------:R-:W-:Y:S01]  /*1940*/  ISETP.LT.AND P0, PT, RZ, UR32, PT ;  /* 0x00000020ff007c0c */ /* 0x000fe2000bf01270 */
[----:B------:R-:W-:Y:S02]  /*1950*/  HFMA2 R76, -RZ, RZ, 0, 0 ;  /* 0x00000000ff4c7431 */ /* 0x000fe400000001ff */
[----:B------:R-:W-:-:S04]  /*1960*/  FADD.FTZ R77, R88, -R77 ;  /* 0x8000004d584d7221 */ /* 0x000fc80000010000 */
[----:B------:R-:W-:-:S05]  /*1970*/  FMUL.FTZ R77, R77, UR29 ;  /* 0x0000001d4d4d7c20 */ /* 0x000fca0008410000 */
[----:B------:R-:W-:Y:S02]  /*1980*/  FSEL R77, R77, RZ, P0 ;  /* 0x000000ff4d4d7208 */ /* 0x000fe40000000000 */
[----:B-----5:R-:W-:-:S03]  /*1990*/  LOP3.LUT P0, RZ, R117, 0xff00, RZ, 0xc0, !PT ;  /* 0x0000ff0075ff7812 */ /* 0x020fc6000780c0ff */
[----:B------:R-:W-:-:S04]  /*19a0*/  FMUL.FTZ R77, R77, UR23 ;  /* 0x000000174d4d7c20 */ /* 0x000fc80008410000 */
[----:B------:R-:W-:-:S04]  /*19b0*/  FMUL.FTZ R82, R77, UR22 ;  /* 0x000000164d527c20 */ /* 0x000fc80008410000 */
[----:B------:R-:W-:Y:S02]  /*19c0*/  FMUL.FTZ R78, R17, R82 ;  /* 0x00000052114e7220 */ /* 0x000fe40000410000 */
[----:B------:R-:W-:-:S03]  /*19d0*/  @P0 IMAD.U32 R77, R115, 0x10000, RZ ;  /* 0x00010000734d0824 */ /* 0x000fc600078e00ff */
[----:B------:R-:W-:Y:S01]  /*19e0*/  FSEL R78, R78, RZ, P0 ;  /* 0x000000ff4e4e7208 */ /* 0x000fe20000000000 */
[----:B------:R-:W-:-:S03]  /*19f0*/  @P0 FMUL.FTZ R76, R82, R77 ;  /* 0x0000004d524c0220 */ /* 0x000fc60000410000 */
[----:B------:R-:W-:Y:S01]  /*1a00*/  F2FP.BF16.F32.PACK_AB R78, RZ, R78 ;  /* 0x0000004eff4e723e */ /* 0x000fe200000010ff */
[----:B------:R-:W-:-:S03]  /*1a10*/  FADD.FTZ R73, R73, R76 ;  /* 0x0000004c49497221 */ /* 0x000fc60000010000 */
[----:B------:R-:W-:-:S07]  /*1a20*/  PRMT R104, R78, 0x7610, R104 ;  /* 0x000076104e687816 */ /* 0x000fce0000000068 */
.L_x_1872:
        /* <DEDUP_REMOVED lines=17> */
.L_x_1873:
[----:B------:R-:W-:Y:S05]  /*1b40*/  BRA.U !UP3, `(.L_x_1874) ;  /* 0x0000000d0ba07547 */ /* 0x000fea000b800000 */
[----:B------:R-:W-:Y:S01]  /*1b50*/  FFMA.FTZ R77, R92, UR11, R80 ;  /* 0x0000000b5c4d7c23 */ /* 0x000fe20008010050 */
[----:B------:R-:W-:Y:S01]  /*1b60*/  ISETP.LT.AND P0, PT, RZ, UR32, PT ;  /* 0x00000020ff007c0c */ /* 0x000fe2000bf01270 */
[----:B------:R-:W-:Y:S02]  /*1b70*/  HFMA2 R76, -RZ, RZ, 0, 0 ;  /* 0x00000000ff4c7431 */ /* 0x000fe400000001ff */
        /* <DEDUP_REMOVED lines=11> */
[----:B------:R-:W-:Y:S02]  /*1c30*/  FADD.FTZ R75, R75, R76 ;  /* 0x0000004c4b4b7221 */ /* 0x000fe40000010000 */
[----:B------:R-:W-:Y:S01]  /*1c40*/  PRMT R106, R78, 0x7610, R106 ;  /* 0x000076104e6a7816 */ /* 0x000fe2000000006a */
[----:B------:R-:W-:Y:S06]  /*1c50*/  BRA `(.L_x_1874) ;  /* 0x0000000c005c7947 */ /* 0x000fec0003800000 */
.L_x_1870:
        /* <DEDUP_REMOVED lines=24> */
.L_x_1875:
        /* <DEDUP_REMOVED lines=16> */
.L_x_1876:
[----:B------:R-:W-:Y:S02]  /*1ee0*/  F2FP.BF16.F32.PACK_AB R108, RZ, R78 ;  /* 0x0000004eff6c723e */ /* 0x000fe400000010ff */
[----:B------:R-:W-:Y:S02]  /*1ef0*/  FSEL R82, R103, RZ, P0 ;  /* 0x000000ff67527208 */ /* 0x000fe40000000000 */
        /* <DEDUP_REMOVED lines=13> */
.L_x_1877:
[----:B------:R-:W-:Y:S02]  /*1fd0*/  F2FP.BF16.F32.PACK_AB R78, RZ, R78 ;  /* 0x0000004eff4e723e */ /* 0x000fe400000010ff */
[----:B------:R-:W-:Y:S02]  /*1fe0*/  F2FP.BF16.F32.PACK_AB R110, RZ, R82 ;  /* 0x00000052ff6e723e */ /* 0x000fe400000010ff */
[----:B------:R-:W-:Y:S01]  /*1ff0*/  PRMT R109, R78, 0x7610, R109 ;  /* 0x000076104e6d7816 */ /* 0x000fe2000000006d */
[----:B------:R-:W-:Y:S06]  /*2000*/  BRA.U !UP3, `(.L_x_1874) ;  /* 0x000000090b707547 */ /* 0x000fec000b800000 */
[----:B-----5:R-:W-:Y:S01]  /*2010*/  ISETP.GE.U32.AND P0, PT, R117, 0x1000000, PT ;  /* 0x010000007500780c */ /* 0x020fe20003f06070 */
[----:B------:R-:W-:-:S04]  /*2020*/  FMUL.FTZ R76, R82, UR23 ;  /* 0x00000017524c7c20 */ /* 0x000fc80008410000 */
[----:B------:R-:W-:Y:S01]  /*2030*/  FMUL.FTZ R78, R76, UR22 ;  /* 0x000000164c4e7c20 */ /* 0x000fe20008410000 */
[----:B------:R-:W-:-:S03]  /*2040*/  IMAD.MOV.U32 R76, RZ, RZ, RZ ;  /* 0x000000ffff4c7224 */ /* 0x000fc600078e00ff */
[----:B------:R-:W-:-:S04]  /*2050*/  FMUL.FTZ R77, R19, R78 ;  /* 0x0000004e134d7220 */ /* 0x000fc80000410000 */
[----:B------:R-:W-:Y:S02]  /*2060*/  @P0 SHF.L.U32 R79, R116, 0x10, RZ ;  /* 0x00000010744f0819 */ /* 0x000fe400000006ff */
[----:B------:R-:W-:-:S03]  /*2070*/  FSEL R77, R77, RZ, P0 ;  /* 0x000000ff4d4d7208 */ /* 0x000fc60000000000 */
[----:B------:R-:W-:Y:S01]  /*2080*/  @P0 FMUL.FTZ R76, R79, R78 ;  /* 0x0000004e4f4c0220 */ /* 0x000fe20000410000 */
[----:B------:R-:W-:-:S03]  /*2090*/  F2FP.BF16.F32.PACK_AB R77, RZ, R77 ;  /* 0x0000004dff4d723e */ /* 0x000fc600000010ff */
[----:B------:R-:W-:Y:S01]  /*20a0*/  FADD.FTZ R75, R75, R76 ;  /* 0x0000004c4b4b7221 */ /* 0x000fe20000010000 */
[----:B------:R-:W-:Y:S01]  /*20b0*/  PRMT R106, R77, 0x7610, R106 ;  /* 0x000076104d6a7816 */ /* 0x000fe2000000006a */
[----:B------:R-:W-:Y:S06]  /*20c0*/  BRA `(.L_x_1874) ;  /* 0x0000000800407947 */ /* 0x000fec0003800000 */
.L_x_1869:
[----:B------:R-:W-:-:S04]  /*20d0*/  UISETP.NE.U32.AND UP0, UPT, UR6, URZ, UPT ;  /* 0x000000ff0600728c */ /* 0x000fc8000bf05070 */
[----:B------:R-:W-:-:S09]  /*20e0*/  UISETP.NE.AND.EX UP0, UPT, UR7, URZ, UPT, UP0 ;  /* 0x000000ff0700728c */ /* 0x000fd2000bf05300 */
[----:B------:R-:W-:Y:S05]  /*20f0*/  BRA.U UP0, `(.L_x_1878) ;  /* 0x0000000500107547 */ /* 0x000fea000b800000 */
[----:B------:R-:W-:Y:S01]  /*2100*/  ISETP.LT.AND P0, PT, RZ, UR32, PT ;  /* 0x00000020ff007c0c */ /* 0x000fe2000bf01270 */
[----:B------:R-:W-:-:S12]  /*2110*/  BRA.U !UP3, `(.L_x_1879) ;  /* 0x000000010b3c7547 */ /* 0x000fd8000b800000 */
        /* <DEDUP_REMOVED lines=13> */
[----:B------:R-:W-:-:S04]  /*21f0*/  F2FP.BF16.F32.PACK_AB R76, RZ, R76 ;  /* 0x0000004cff4c723e */ /* 0x000fc800000010ff */
[----:B------:R-:W-:-:S07]  /*2200*/  PRMT R95, R76, 0x7610, R95 ;  /* 0x000076104c5f7816 */ /* 0x000fce000000005f */
.L_x_1879:
        /* <DEDUP_REMOVED lines=10> */
[----:B------:R-:W-:-:S03]  /*22b0*/  MOV R76, RZ ;  /* 0x000000ff004c7202 */ /* 0x000fc60000000f00 */
[-C--:B------:R-:W-:Y:S01]  /*22c0*/  FMUL.FTZ R77, R17, R78.reuse ;  /* 0x0000004e114d7220 */ /* 0x080fe20000410000 */
[----:B------:R-:W-:-:S04]  /*22d0*/  @P1 FMUL.FTZ R76, R79, R78 ;  /* 0x0000004e4f4c1220 */ /* 0x000fc80000410000 */
[----:B------:R-:W-:Y:S01]  /*22e0*/  FSEL R77, R77, RZ, P1 ;  /* 0x000000ff4d4d7208 */ /* 0x000fe20000800000 */
[----:B------:R-:W-:-:S03]  /*22f0*/  FADD.FTZ R73, R73, R76 ;  /* 0x0000004c49497221 */ /* 0x000fc60000010000 */
[----:B------:R-:W-:-:S04]  /*2300*/  F2FP.BF16.F32.PACK_AB R77, RZ, R77 ;  /* 0x0000004dff4d723e */ /* 0x000fc800000010ff */
[----:B------:R-:W-:-:S07]  /*2310*/  PRMT R104, R77, 0x7610, R104 ;  /* 0x000076104d687816 */ /* 0x000fce0000000068 */
.L_x_1880:
        /* <DEDUP_REMOVED lines=16> */
.L_x_1881:
[----:B------:R-:W-:Y:S05]  /*2420*/  BRA.U !UP3, `(.L_x_1874) ;  /* 0x000000050b687547 */ /* 0x000fea000b800000 */
[----:B-----5:R-:W-:Y:S01]  /*2430*/  SHF.R.U32.HI R76, RZ, 0x10, R97 ;  /* 0x00000010ff4c7819 */ /* 0x020fe20000011661 */
[----:B------:R-:W-:-:S04]  /*2440*/  @P0 FFMA.FTZ R77, R92, UR11, R80 ;  /* 0x0000000b5c4d0c23 */ /* 0x000fc80008010050 */
[----:B------:R-:W-:Y:S02]  /*2450*/  IMAD.U32 R76, R76, 0x10000, RZ ;  /* 0x000100004c4c7824 */ /* 0x000fe400078e00ff */
[----:B------:R-:W-:-:S04]  /*2460*/  @P0 FADD.FTZ R77, R84, -R77 ;  /* 0x8000004d544d0221 */ /* 0x000fc80000010000 */
[----:B------:R-:W-:Y:S01]  /*2470*/  @P0 FFMA.FTZ R76, R77, UR29, R76 ;  /* 0x0000001d4d4c0c23 */ /* 0x000fe2000801004c */
[----:B------:R-:W-:-:S03]  /*2480*/  ISETP.GE.U32.AND P0, PT, R117, 0x1000000, PT ;  /* 0x010000007500780c */ /* 0x000fc60003f06070 */
        /* <DEDUP_REMOVED lines=11> */
.L_x_1878:
[----:B------:R-:W-:Y:S02]  /*2540*/  PLOP3.LUT P1, PT, PT, PT, UP1, 0x80, 0x8 ;  /* 0x000000000008781c */ /* 0x000fe40003f2f018 */
[----:B------:R-:W-:Y:S02]  /*2550*/  ISETP.LT.AND P0, PT, RZ, UR32, PT ;  /* 0x00000020ff007c0c */ /* 0x000fe4000bf01270 */
[C-C-:B-----5:R-:W-:Y:S02]  /*2560*/  SHF.R.U64 R82, R96.reuse, 0x10, R97.reuse ;  /* 0x0000001060527819 */ /* 0x160fe40000001261 */
[----:B------:R-:W-:Y:S02]  /*2570*/  SHF.L.U32 R78, R96, 0x10, RZ ;  /* 0x00000010604e7819 */ /* 0x000fe400000006ff */
[----:B------:R-:W-:Y:S02]  /*2580*/  SHF.L.U32 R82, R82, 0x10, RZ ;  /* 0x0000001052527819 */ /* 0x000fe400000006ff */
[----:B------:R-:W-:-:S03]  /*2590*/  SHF.R.U32.HI R76, RZ, 0x10, R97 ;  /* 0x00000010ff4c7819 */ /* 0x000fc60000011661 */
[--C-:B------:R-:W-:Y:S01]  /*25a0*/  @P1 FFMA.FTZ R77, R3, UR11, R80.reuse ;  /* 0x0000000b034d1c23 */ /* 0x100fe20008010050 */
[----:B------:R-:W-:Y:S01]  /*25b0*/  SHF.L.U32 R76, R76, 0x10, RZ ;  /* 0x000000104c4c7819 */ /* 0x000fe200000006ff */
        /* <DEDUP_REMOVED lines=26> */
.L_x_1882:
[----:B------:R-:W-:Y:S05]  /*2760*/  BRA.U !UP3, `(.L_x_1883) ;  /* 0x000000010b2c7547 */ /* 0x000fea000b800000 */
[----:B------:R-:W-:Y:S01]  /*2770*/  LOP3.LUT P0, RZ, R117, 0xff00, RZ, 0xc0, !PT ;  /* 0x0000ff0075ff7812 */ /* 0x000fe2000780c0ff */
        /* <DEDUP_REMOVED lines=10> */
.L_x_1883:
[----:B------:R-:W-:Y:S05]  /*2820*/  BRA.U !UP3, `(.L_x_1884) ;  /* 0x000000010b2c7547 */ /* 0x000fea000b800000 */
[----:B------:R-:W-:Y:S01]  /*2830*/  LOP3.LUT P0, RZ, R117, 0xff0000, RZ, 0xc0, !PT ;  /* 0x00ff000075ff7812 */ /* 0x000fe2000780c0ff */
[----:B------:R-:W-:Y:S01]  /*2840*/  FMUL.FTZ R78, R77, UR23 ;  /* 0x000000174d4e7c20 */ /* 0x000fe20008410000 */
[----:B------:R-:W-:-:S03]  /*2850*/  IMAD.MOV.U32 R79, RZ, RZ, RZ ;  /* 0x000000ffff4f7224 */ /* 0x000fc600078e00ff */
        /* <DEDUP_REMOVED lines=8> */
.L_x_1884:
[----:B------:R-:W-:Y:S02]  /*28e0*/  F2FP.BF16.F32.PACK_AB R77, RZ, R77 ;  /* 0x0000004dff4d723e */ /* 0x000fe400000010ff */
[----:B------:R-:W-:Y:S02]  /*28f0*/  F2FP.BF16.F32.PACK_AB R110, RZ, R76 ;  /* 0x0000004cff6e723e */ /* 0x000fe400000010ff */
[----:B------:R-:W-:Y:S01]  /*2900*/  PRMT R109, R77, 0x7610, R109 ;  /* 0x000076104d6d7816 */ /* 0x000fe2000000006d */
[----:B------:R-:W-:Y:S06]  /*2910*/  BRA.U !UP3, `(.L_x_1874) ;  /* 0x000000010b2c7547 */ /* 0x000fec000b800000 */
[----:B------:R-:W-:Y:S01]  /*2920*/  ISETP.GE.U32.AND P0, PT, R117, 0x1000000, PT ;  /* 0x010000007500780c */ /* 0x000fe20003f06070 */
        /* <DEDUP_REMOVED lines=10> */
.L_x_1874:
        /* <DEDUP_REMOVED lines=13> */
.L_x_1885:
        /* <DEDUP_REMOVED lines=9> */
.L_x_1886:
        /* <DEDUP_REMOVED lines=9> */
.L_x_1887:
[----:B------:R-:W-:Y:S05]  /*2bc0*/  BRA.U !UP0, `(.L_x_1888) ;  /* 0x0000000908387547 */ /* 0x000fea000b800000 */
        /* <DEDUP_REMOVED lines=34> */
.L_x_1890:
        /* <DEDUP_REMOVED lines=12> */
.L_x_1891:
        /* <DEDUP_REMOVED lines=12> */
.L_x_1892:
[----:B------:R-:W-:Y:S02]  /*2f70*/  F2FP.BF16.F32.PACK_AB R77, RZ, R77 ;  /* 0x0000004dff4d723e */ /* 0x000fe400000010ff */
[----:B------:R-:W-:Y:S02]  /*2f80*/  F2FP.BF16.F32.PACK_AB R110, RZ, R76 ;  /* 0x0000004cff6e723e */ /* 0x000fe400000010ff */
        /* <DEDUP_REMOVED lines=14> */
.L_x_1889:
[----:B------:R-:W-:Y:S01]  /*3070*/  ISETP.LT.AND P0, PT, RZ, UR32, PT ;  /* 0x00000020ff007c0c */ /* 0x000fe2000bf01270 */
[----:B------:R-:W-:-:S12]  /*3080*/  BRA.U !UP3, `(.L_x_1894) ;  /* 0x000000010b3c7547 */ /* 0x000fd8000b800000 */
        /* <DEDUP_REMOVED lines=15> */
.L_x_1894:
        /* <DEDUP_REMOVED lines=8> */
[----:B------:R-:W-:Y:S02]  /*3200*/  @P1 IMAD.U32 R79, R115, 0x10000, RZ ;  /* 0x00010000734f1824 */ /* 0x000fe400078e00ff */
        /* <DEDUP_REMOVED lines=8> */
.L_x_1895:
        /* <DEDUP_REMOVED lines=16> */
.L_x_1896:
[----:B------:R-:W-:Y:S05]  /*3390*/  BRA.U !UP3, `(.L_x_1893) ;  /* 0x000000090b787547 */ /* 0x000fea000b800000 */
[----:B01---5:R-:W-:Y:S01]  /*33a0*/  SHF.R.U32.HI R76, RZ, 0x10, R99 ;  /* 0x00000010ff4c7819 */ /* 0x023fe20000011663 */
[----:B------:R-:W-:-:S03]  /*33b0*/  @P0 FFMA.FTZ R77, R10, UR11, R80 ;  /* 0x0000000b0a4d0c23 */ /* 0x000fc60008010050 */
[----:B------:R-:W-:Y:S01]  /*33c0*/  SHF.L.U32 R76, R76, 0x10, RZ ;  /* 0x000000104c4c7819 */ /* 0x000fe200000006ff */
        /* <DEDUP_REMOVED lines=14> */
.L_x_1888:
        /* <DEDUP_REMOVED lines=25> */
.L_x_1898:
        /* <DEDUP_REMOVED lines=16> */
.L_x_1899:
[----:B------:R-:W-:Y:S02]  /*3740*/  F2FP.BF16.F32.PACK_AB R108, RZ, R78 ;  /* 0x0000004eff6c723e */ /* 0x000fe400000010ff */
[----:B------:R-:W-:Y:S02]  /*3750*/  FSEL R82, R82, RZ, P0 ;  /* 0x000000ff52527208 */ /* 0x000fe40000000000 */
[----:B------:R-:W-:Y:S01]  /*3760*/  FSEL R79, R79, RZ, P0 ;  /* 0x000000ff4f4f7208 */ /* 0x000fe20000000000 */
[----:B------:R-:W-:Y:S06]  /*3770*/  BRA.U !UP3, `(.L_x_1900) ;  /* 0x000000010b307547 */ /* 0x000fec000b800000 */
[----:B-----5:R-:W-:Y:S01]  /*3780*/  LOP3.LUT P0, R77, R112, 0xff0000, RZ, 0xc0, !PT ;  /* 0x00ff0000704d7812 */ /* 0x020fe2000780c0ff */
[----:B------:R-:W-:-:S03]  /*3790*/  FMUL.FTZ R76, R79, UR23 ;  /* 0x000000174f4c7c20 */ /* 0x000fc60008410000 */
[----:B------:R-:W-:Y:S01]  /*37a0*/  ISETP.NE.AND P1, PT, R77, RZ, PT ;  /* 0x000000ff4d00720c */ /* 0x000fe20003f25270 */
        /* <DEDUP_REMOVED lines=8> */
[----:B------:R-:W-:-:S07]  /*3830*/  PRMT R105, R76, 0x7610, R105 ;  /* 0x000076104c697816 */ /* 0x000fce0000000069 */
.L_x_1900:
[----:B------:R-:W-:Y:S02]  /*3840*/  F2FP.BF16.F32.PACK_AB R79, RZ, R79 ;  /* 0x0000004fff4f723e */ /* 0x000fe400000010ff */
[----:B------:R-:W-:Y:S02]  /*3850*/  F2FP.BF16.F32.PACK_AB R110, RZ, R82 ;  /* 0x00000052ff6e723e */ /* 0x000fe400000010ff */
[----:B------:R-:W-:Y:S01]  /*3860*/  PRMT R109, R79, 0x7610, R109 ;  /* 0x000076104f6d7816 */ /* 0x000fe2000000006d */
[----:B------:R-:W-:Y:S06]  /*3870*/  BRA.U !UP3, `(.L_x_1893) ;  /* 0x000000050b407547 */ /* 0x000fec000b800000 */
[----:B-----5:R-:W-:Y:S01]  /*3880*/  ISETP.GE.U32.AND P0, PT, R112, 0x1000000, PT ;  /* 0x010000007000780c */ /* 0x020fe20003f06070 */
        /* <DEDUP_REMOVED lines=11> */
.L_x_1897:
[----:B------:R-:W-:Y:S05]  /*3940*/  BRA.U !UP3, `(.L_x_1901) ;  /* 0x000000010b407547 */ /* 0x000fea000b800000 */
[----:B01----:R-:W-:Y:S01]  /*3950*/  FFMA.FTZ R77, R87, UR11, R80 ;  /* 0x0000000b574d7c23 */ /* 0x003fe20008010050 */
[----:B------:R-:W-:-:S03]  /*3960*/  ISETP.LT.AND P0, PT, RZ, UR32, PT ;  /* 0x00000020ff007c0c */ /* 0x000fc6000bf01270 */
[----:B------:R-:W-:-:S04]  /*3970*/  FADD.FTZ R77, R12, -R77 ;  /* 0x8000004d0c4d7221 */ /* 0x000fc80000010000 */
[----:B------:R-:W-:Y:S01]  /*3980*/  FMUL.FTZ R76, R77, UR29 ;  /* 0x0000001d4d4c7c20 */ /* 0x000fe20008410000 */
[----:B------:R-:W-:-:S04]  /*3990*/  MOV R77, RZ ;  /* 0x000000ff004d7202 */ /* 0x000fc80000000f00 */
[----:B------:R-:W-:Y:S02]  /*39a0*/  FSEL R76, R76, RZ, P0 ;  /* 0x000000ff4c4c7208 */ /* 0x000fe40000000000 */
[----:B-----5:R-:W-:-:S03]  /*39b0*/  LOP3.LUT P0, RZ, R112, 0xff, RZ, 0xc0, !PT ;  /* 0x000000ff70ff7812 */ /* 0x020fc6000780c0ff */
        /* <DEDUP_REMOVED lines=8> */
[----:B------:R-:W-:-:S07]  /*3a40*/  PRMT R95, R76, 0x7610, R95 ;  /* 0x000076104c5f7816 */ /* 0x000fce000000005f */
.L_x_1901:
        /* <DEDUP_REMOVED lines=8> */
[----:B------:R-:W-:Y:S01]  /*3ad0*/  FMUL.FTZ R78, R76, UR22 ;  /* 0x000000164c4e7c20 */ /* 0x000fe20008410000 */
[----:B------:R-:W-:-:S03]  /*3ae0*/  HFMA2 R76, -RZ, RZ, 0, 0 ;  /* 0x00000000ff4c7431 */ /* 0x000fc600000001ff */
[----:B------:R-:W-:Y:S02]  /*3af0*/  FMUL.FTZ R77, R21, R78 ;  /* 0x0000004e154d7220 */ /* 0x000fe40000410000 */
[----:B------:R-:W-:-:S03]  /*3b00*/  @P0 SHF.L.U32 R79, R115, 0x10, RZ ;  /* 0x00000010734f0819 */ /* 0x000fc600000006ff */
[----:B------:R-:W-:Y:S02]  /*3b10*/  FSEL R77, R77, RZ, P0 ;  /* 0x000000ff4d4d7208 */ /* 0x000fe40000000000 */
[----:B------:R-:W-:Y:S02]  /*3b20*/  @P0 FMUL.FTZ R76, R79, R78 ;  /* 0x0000004e4f4c0220 */ /* 0x000fe40000410000 */
[----:B------:R-:W-:Y:S02]  /*3b30*/  F2FP.BF16.F32.PACK_AB R77, RZ, R77 ;  /* 0x0000004dff4d723e */ /* 0x000fe400000010ff */
[----:B------:R-:W-:Y:S02]  /*3b40*/  FADD.FTZ R69, R69, R76 ;  /* 0x0000004c45457221 */ /* 0x000fe40000010000 */
[----:B------:R-:W-:-:S07]  /*3b50*/  PRMT R104, R77, 0x7610, R104 ;  /* 0x000076104d687816 */ /* 0x000fce0000000068 */
.L_x_1902:
[----:B------:R-:W-:Y:S05]  /*3b60*/  BRA.U !UP3, `(.L_x_1903) ;  /* 0x000000010b407547 */ /* 0x000fea000b800000 */
[----:B01----:R-:W-:Y:S01]  /*3b70*/  FFMA.FTZ R76, R85, UR11, R80 ;  /* 0x0000000b554c7c23 */ /* 0x003fe20008010050 */
[----:B------:R-:W-:Y:S02]  /*3b80*/  ISETP.LT.AND P0, PT, RZ, UR32, PT ;  /* 0x00000020ff007c0c */ /* 0x000fe4000bf01270 */
[----:B------:R-:W-:Y:S01]  /*3b90*/  MOV R77, RZ ;  /* 0x000000ff004d7202 */ /* 0x000fe20000000f00 */
[----:B------:R-:W-:-:S04]  /*3ba0*/  FADD.FTZ R76, R9, -R76 ;  /* 0x8000004c094c7221 */ /* 0x000fc80000010000 */
[----:B------:R-:W-:-:S05]  /*3bb0*/  FMUL.FTZ R76, R76, UR29 ;  /* 0x0000001d4c4c7c20 */ /* 0x000fca0008410000 */
        /* <DEDUP_REMOVED lines=11> */
.L_x_1903:
        /* <DEDUP_REMOVED lines=8> */
[----:B------:R-:W-:Y:S01]  /*3cf0*/  FMUL.FTZ R78, R76, UR22 ;  /* 0x000000164c4e7c20 */ /* 0x000fe20008410000 */
[----:B------:R-:W-:-:S03]  /*3d00*/  HFMA2 R76, -RZ, RZ, 0, 0 ;  /* 0x00000000ff4c7431 */ /* 0x000fc600000001ff */
[----:B------:R-:W-:Y:S02]  /*3d10*/  FMUL.FTZ R77, R23, R78 ;  /* 0x0000004e174d7220 */ /* 0x000fe40000410000 */
[----:B------:R-:W-:-:S03]  /*3d20*/  @P0 IMAD.U32 R79, R116, 0x10000, RZ ;  /* 0x00010000744f0824 */ /* 0x000fc600078e00ff */
[----:B------:R-:W-:Y:S01]  /*3d30*/  FSEL R77, R77, RZ, P0 ;  /* 0x000000ff4d4d7208 */ /* 0x000fe20000000000 */
[----:B------:R-:W-:-:S03]  /*3d40*/  @P0 FMUL.FTZ R76, R79, R78 ;  /* 0x0000004e4f4c0220 */ /* 0x000fc60000410000 */
[----:B------:R-:W-:Y:S01]  /*3d50*/  F2FP.BF16.F32.PACK_AB R77, RZ, R77 ;  /* 0x0000004dff4d723e */ /* 0x000fe200000010ff */
[----:B------:R-:W-:-:S03]  /*3d60*/  FADD.FTZ R71, R71, R76 ;  /* 0x0000004c47477221 */ /* 0x000fc60000010000 */
[----:B------:R-:W-:-:S07]  /*3d70*/  PRMT R106, R77, 0x7610, R106 ;  /* 0x000076104d6a7816 */ /* 0x000fce000000006a */
.L_x_1893:
        /* <DEDUP_REMOVED lines=11> */
.L_x_1904:
        /* <DEDUP_REMOVED lines=10> */
.L_x_1905:
        /* <DEDUP_REMOVED lines=8> */
.L_x_1906:
[----:B------:R-:W-:Y:S05]  /*3f50*/  BRA.U !UP0, `(.L_x_1907) ;  /* 0x0000000908387547 */ /* 0x000fea000b800000 */
        /* <DEDUP_REMOVED lines=8> */
[----:B------:R-:W-:Y:S02]  /*3fe0*/  @P0 FFMA.FTZ R108, R0, UR11, R80 ;  /* 0x0000000b006c0c23 */ /* 0x000fe40008010050 */
[----:B------:R-:W-:Y:S01]  /*3ff0*/  @P0 FADD.FTZ R79, R7, -R76 ;  /* 0x8000004c074f0221 */ /* 0x000fe20000010000 */
[----:B------:R-:W-:Y:S01]  /*4000*/  SHF.R.U32.HI R76, RZ, 0x10, R101 ;  /* 0x00000010ff4c7819 */ /* 0x000fe20000011665 */
[----:B------:R-:W-:Y:S02]  /*4010*/  @P0 FADD.FTZ R102, R2, -R103 ;  /* 0x8000006702660221 */ /* 0x000fe40000010000 */
[----:B------:R-:W-:Y:S01]  /*4020*/  @P0 FFMA.FTZ R78, R79, UR29, R78 ;  /* 0x0000001d4f4e0c23 */ /* 0x000fe2000801004e */
[----:B------:R-:W-:Y:S01]  /*4030*/  @P0 FFMA.FTZ R79, R6, UR11, R80 ;  /* 0x0000000b064f0c23 */ /* 0x000fe20008010050 */
[----:B------:R-:W-:Y:S01]  /*4040*/  SHF.L.U32 R76, R76, 0x10, RZ ;  /* 0x000000104c4c7819 */ /* 0x000fe200000006ff */
[----:B------:R-:W-:-:S02]  /*4050*/  @P0 FFMA.FTZ R77, R102, UR29, R77 ;  /* 0x0000001d664d0c23 */ /* 0x000fc4000801004d */
        /* <DEDUP_REMOVED lines=18> */
.L_x_1909:
[----:B------:R-:W-:Y:S05]  /*4180*/  BRA.U !UP3, `(.L_x_1910) ;  /* 0x000000010b2c7547 */ /* 0x000fea000b800000 */
[----:B------:R-:W-:Y:S01]  /*4190*/  LOP3.LUT P0, RZ, R91, 0xff00, RZ, 0xc0, !PT ;  /* 0x0000ff005bff7812 */ /* 0x000fe2000780c0ff */
        /* <DEDUP_REMOVED lines=10> */
.L_x_1910:
        /* <DEDUP_REMOVED lines=12> */
.L_x_1911:
        /* <DEDUP_REMOVED lines=16> */
.L_x_1908:
        /* <DEDUP_REMOVED lines=17> */
.L_x_1913:
[----:B------:R-:W-:Y:S05]  /*4510*/  BRA.U !UP3, `(.L_x_1914) ;  /* 0x000000010b407547 */ /* 0x000fea000b800000 */
[----:B------:R-:W-:Y:S01]  /*4520*/  SHF.R.U64 R76, R100, 0x10, R101 ;  /* 0x00000010644c7819 */ /* 0x000fe20000001265 */
        /* <DEDUP_REMOVED lines=8> */
[----:B------:R-:W-:-:S03]  /*45b0*/  HFMA2 R76, -RZ, RZ, 0, 0 ;  /* 0x00000000ff4c7431 */ /* 0x000fc600000001ff */
[-C--:B------:R-:W-:Y:S01]  /*45c0*/  FMUL.FTZ R77, R25, R78.reuse ;  /* 0x0000004e194d7220 */ /* 0x080fe20000410000 */
[----:B------:R-:W-:-:S04]  /*45d0*/  @P1 FMUL.FTZ R76, R79, R78 ;  /* 0x0000004e4f4c1220 */ /* 0x000fc80000410000 */
[----:B------:R-:W-:Y:S01]  /*45e0*/  FSEL R77, R77, RZ, P1 ;  /* 0x000000ff4d4d7208 */ /* 0x000fe20000800000 */
[----:B------:R-:W-:-:S03]  /*45f0*/  FADD.FTZ R65, R65, R76 ;  /* 0x0000004c41417221 */ /* 0x000fc60000010000 */
[----:B------:R-:W-:-:S04]  /*4600*/  F2FP.BF16.F32.PACK_AB R77, RZ, R77 ;  /* 0x0000004dff4d723e */ /* 0x000fc800000010ff */
[----:B------:R-:W-:-:S07]  /*4610*/  PRMT R104, R77, 0x7610, R104 ;  /* 0x000076104d687816 */ /* 0x000fce0000000068 */
.L_x_1914:
[----:B------:R-:W-:Y:S05]  /*4620*/  BRA.U !UP3, `(.L_x_1915) ;  /* 0x000000010b3c7547 */ /* 0x000fea000b800000 */
[----:B------:R-:W-:Y:S01]  /*4630*/  @P0 FFMA.FTZ R77, R13, UR11, R80 ;  /* 0x0000000b0d4d0c23 */ /* 0x000fe20008010050 */
[----:B------:R-:W-:Y:S01]  /*4640*/  IMAD.U32 R76, R101, 0x10000, RZ ;  /* 0x00010000654c7824 */ /* 0x000fe200078e00ff */
[----:B------:R-:W-:Y:S02]  /*4650*/  LOP3.LUT P1, RZ, R91, 0xff0000, RZ, 0xc0, !PT ;  /* 0x00ff00005bff7812 */ /* 0x000fe4000782c0ff */
[----:B------:R-:W-:-:S04]  /*4660*/  @P0 FADD.FTZ R77, R2, -R77 ;  /* 0x8000004d024d0221 */ /* 0x000fc80000010000 */
[----:B------:R-:W-:Y:S01]  /*4670*/  @P0 FFMA.FTZ R76, R77, UR29, R76 ;  /* 0x0000001d4d4c0c23 */ /* 0x000fe2000801004c */
[----:B------:R-:W-:-:S03]  /*4680*/  MOV R77, RZ ;  /* 0x000000ff004d7202 */ /* 0x000fc60000000f00 */
[----:B------:R-:W-:-:S03]  /*4690*/  FMUL.FTZ R76, R76, UR23 ;  /* 0x000000174c4c7c20 */ /* 0x000fc60008410000 */
[----:B------:R-:W-:Y:S01]  /*46a0*/  @P1 SHF.L.U32 R78, R114, 0x10, RZ ;  /* 0x00000010724e1819 */ /* 0x000fe200000006ff */
[----:B------:R-:W-:-:S04]  /*46b0*/  FMUL.FTZ R79, R76, UR22 ;  /* 0x000000164c4f7c20 */ /* 0x000fc80008410000 */
[-C--:B------:R-:W-:Y:S01]  /*46c0*/  FMUL.FTZ R76, R26, R79.reuse ;  /* 0x0000004f1a4c7220 */ /* 0x080fe20000410000 */
[----:B------:R-:W-:-:S04]  /*46d0*/  @P1 FMUL.FTZ R77, R78, R79 ;  /* 0x0000004f4e4d1220 */ /* 0x000fc80000410000 */
[----:B------:R-:W-:Y:S01]  /*46e0*/  FSEL R76, R76, RZ, P1 ;  /* 0x000000ff4c4c7208 */ /* 0x000fe20000800000 */
[----:B------:R-:W-:-:S03]  /*46f0*/  FADD.FTZ R66, R66, R77 ;  /* 0x0000004d42427221 */ /* 0x000fc60000010000 */
[----:B------:R-:W-:-:S04]  /*4700*/  F2FP.BF16.F32.PACK_AB R76, RZ, R76 ;  /* 0x0000004cff4c723e */ /* 0x000fc800000010ff */
[----:B------:R-:W-:-:S07]  /*4710*/  PRMT R105, R76, 0x7610, R105 ;  /* 0x000076104c697816 */ /* 0x000fce0000000069 */
.L_x_1915:
[----:B------:R-:W-:Y:S05]  /*4720*/  BRA.U !UP3, `(.L_x_1912) ;  /* 0x000000090b747547 */ /* 0x000fea000b800000 */
[----:B------:R-:W-:Y:S01]  /*4730*/  SHF.R.U32.HI R76, RZ, 0x10, R101 ;  /* 0x00000010ff4c7819 */ /* 0x000fe20000011665 */
[----:B------:R-:W-:-:S03]  /*4740*/  @P0 FFMA.FTZ R80, R0, UR11, R80 ;  /* 0x0000000b00500c23 */ /* 0x000fc60008010050 */
[----:B------:R-:W-:Y:S01]  /*4750*/  SHF.L.U32 R76, R76, 0x10, RZ ;  /* 0x000000104c4c7819 */ /* 0x000fe200000006ff */
[----:B------:R-:W-:-:S04]  /*4760*/  @P0 FADD.FTZ R77, R5, -R80 ;  /* 0x80000050054d0221 */ /* 0x000fc80000010000 */
[----:B------:R-:W-:Y:S01]  /*4770*/  @P0 FFMA.FTZ R76, R77, UR29, R76 ;  /* 0x0000001d4d4c0c23 */ /* 0x000fe2000801004c */
[----:B------:R-:W-:-:S03]  /*4780*/  ISETP.GE.U32.AND P0, PT, R91, 0x1000000, PT ;  /* 0x010000005b00780c */ /* 0x000fc60003f06070 */
        /* <DEDUP_REMOVED lines=11> */
.L_x_1907:
        /* <DEDUP_REMOVED lines=25> */
.L_x_1917:
        /* <DEDUP_REMOVED lines=16> */
.L_x_1918:
        /* <DEDUP_REMOVED lines=15> */
.L_x_1919:
        /* <DEDUP_REMOVED lines=16> */
.L_x_1916:
[----:B------:R-:W-:Y:S05]  /*4cc0*/  BRA.U !UP3, `(.L_x_1920) ;  /* 0x000000010b407547 */ /* 0x000fea000b800000 */
[----:B0123--:R-:W-:Y:S01]  /*4cd0*/  FFMA.FTZ R76, R15, UR11, R80 ;  /* 0x0000000b0f4c7c23 */ /* 0x00ffe20008010050 */
        /* <DEDUP_REMOVED lines=15> */
.L_x_1920:
[----:B------:R-:W-:Y:S05]  /*4dd0*/  BRA.U !UP3, `(.L_x_1921) ;  /* 0x000000010b407547 */ /* 0x000fea000b800000 */
[----:B0123--:R-:W-:Y:S01]  /*4de0*/  FFMA.FTZ R77, R6, UR11, R80 ;  /* 0x0000000b064d7c23 */ /* 0x00ffe20008010050 */
        /* <DEDUP_REMOVED lines=15> */
.L_x_1921:
[----:B------:R-:W-:Y:S05]  /*4ee0*/  BRA.U !UP3, `(.L_x_1922) ;  /* 0x000000010b407547 */ /* 0x000fea000b800000 */
[----:B0123--:R-:W-:Y:S01]  /*4ef0*/  FFMA.FTZ R77, R13, UR11, R80 ;  /* 0x0000000b0d4d7c23 */ /* 0x00ffe20008010050 */
        /* <DEDUP_REMOVED lines=15> */
.L_x_1922:
[----:B------:R-:W-:Y:S05]  /*4ff0*/  BRA.U !UP3, `(.L_x_1912) ;  /* 0x000000010b407547 */ /* 0x000fea000b800000 */
[----:B------:R-:W-:Y:S01]  /*5000*/  FFMA.FTZ R80, R0, UR11, R80 ;  /* 0x0000000b00507c23 */ /* 0x000fe20008010050 */
[----:B------:R-:W-:-:S03]  /*5010*/  ISETP.LT.AND P0, PT, RZ, UR32, PT ;  /* 0x00000020ff007c0c */ /* 0x000fc6000bf01270 */
[----:B------:R-:W-:-:S04]  /*5020*/  FADD.FTZ R80, R5, -R80 ;  /* 0x8000005005507221 */ /* 0x000fc80000010000 */
[----:B0123--:R-:W-:-:S05]  /*5030*/  FMUL.FTZ R76, R80, UR29 ;  /* 0x0000001d504c7c20 */ /* 0x00ffca0008410000 */
[----:B------:R-:W-:Y:S02]  /*5040*/  FSEL R76, R76, RZ, P0 ;  /* 0x000000ff4c4c7208 */ /* 0x000fe40000000000 */
[----:B-----5:R-:W-:-:S03]  /*5050*/  ISETP.GE.U32.AND P0, PT, R91, 0x1000000, PT ;  /* 0x010000005b00780c */ /* 0x020fc60003f06070 */
        /* <DEDUP_REMOVED lines=10> */
.L_x_1912:
        /* <DEDUP_REMOVED lines=10> */
.L_x_1923:
        /* <DEDUP_REMOVED lines=9> */
.L_x_1924:
[----:B------:R-:W-:Y:S02]  /*5230*/  UIADD3 UR8, UPT, UPT, UR8, UR24, URZ ;  /* 0x0000001808087290 */ /* 0x000fe4000fffe0ff */
[----:B------:R-:W-:Y:S02]  /*5240*/  UPLOP3.LUT UP2, UPT, UPT, UPT, UP2, 0x40, 0x4 ;  /* 0x000000000004789c */ /* 0x000fe40003f4e820 */
[----:B------:R-:W-:-:S09]  /*5250*/  UISETP.GE.AND UP0, UPT, UR8, UR25, UPT ;  /* 0x000000190800728c */ /* 0x000fd2000bf06270 */
[----:B------:R-:W-:Y:S05]  /*5260*/  BRA.U !UP0, `(.L_x_1925) ;  /* 0xffffffb1081c7547 */ /* 0x000fea000b83ffff */
.L_x_1864:
        /* <DEDUP_REMOVED lines=20> */
.L_x_1926:
        /* <DEDUP_REMOVED lines=13> */
.L_x_6711:


//--------------------- .text._ZN10layer_norm13ln_bwd_kernelINS_13Kernel_traitsI13__nv_bfloat16S2_fS2_fjLj1536ELj1ELj1ELj4ELj8ENS_18Kernel_traits_baseILj1536ES2_S2_fS2_fjLj128EEEEELb0ELb0ELb0ELb0EEEvNS_9BwdParamsE --------------------------
	.section	.text._ZN10layer_norm13ln_bwd_kernelINS_13Kernel_traitsI13__nv_bfloat16S2_fS2_fjLj1536ELj1ELj1ELj4ELj8ENS_18Kernel_traits_baseILj1536ES2_S2_fS2_fjLj128EEEEELb0ELb0ELb0ELb0EEEvNS_9BwdParamsE,"ax",@progbits
	.align	128
        .global         _ZN10layer_norm13ln_bwd_kernelINS_13Kernel_traitsI13__nv_bfloat16S2_fS2_fjLj1536ELj1ELj1ELj4ELj8ENS_18Kernel_traits_baseILj1536ES2_S2_fS2_fjLj128EEEEELb0ELb0ELb0ELb0EEEvNS_9BwdParamsE
        .type           _ZN10layer_norm13ln_bwd_kernelINS_13Kernel_traitsI13__nv_bfloat16S2_fS2_fjLj1536ELj1ELj1ELj4ELj8ENS_18Kernel_traits_baseILj1536ES2_S2_fS2_fjLj128EEEEELb0ELb0ELb0ELb0EEEvNS_9BwdParamsE,@function
        .size           _ZN10layer_norm13ln_bwd_kernelINS_13Kernel_traitsI13__nv_bfloat16S2_fS2_fjLj1536ELj1ELj1ELj4ELj8ENS_18Kernel_traits_baseILj1536ES2_S2_fS2_fjLj128EEEEELb0ELb0ELb0ELb0EEEvNS_9BwdParamsE,(.L_x_6712 - _ZN10layer_norm13ln_bwd_kernelINS_13Kernel_traitsI13__nv_bfloat16S2_fS2_fjLj1536ELj1ELj1ELj4ELj8ENS_18Kernel_traits_baseILj1536ES2_S2_fS2_fjLj128EEEEELb0ELb0ELb0ELb0EEEvNS_9BwdParamsE)
        .other          _ZN10layer_norm13ln_bwd_kernelINS_13Kernel_traitsI13__nv_bfloat16S2_fS2_fjLj1536ELj1ELj1ELj4ELj8ENS_18Kernel_traits_baseILj1536ES2_S2_fS2_fjLj128EEEEELb0ELb0ELb0ELb0EEEvNS_9BwdParamsE,@"STO_CUDA_ENTRY STV_DEFAULT"
_ZN10layer_norm13ln_bwd_kernelINS_13Kernel_traitsI13__nv_bfloat16S2_fS2_fjLj1536ELj1ELj1ELj4ELj8ENS_18Kernel_traits_baseILj1536ES2_S2_fS2_fjLj128EEEEELb0ELb0ELb0ELb0EEEvNS_9BwdParamsE:
.text._ZN10layer_norm13ln_bwd_kernelINS_13Kernel_traitsI13__nv_bfloat16S2_fS2_fjLj1536ELj1ELj1ELj4ELj8ENS_18Kernel_traits_baseILj1536ES2_S2_fS2_fjLj128EEEEELb0ELb0ELb0ELb0EEEvNS_9BwdParamsE:
        /* <DEDUP_REMOVED lines=47> */
[----:B------:R-:W-:Y:S02]  /*02f0*/  SHF.R.U64 R3, R6, 0x10, R7 ;  /* 0x0000001006037819 */ /* 0x000fe40000001207 */
        /* <DEDUP_REMOVED lines=11> */
[----:B------:R-:W-:-:S02]  /*03b0*/  SHF.R.U32.HI R9, RZ, 0x10, R5 ;  /* 0x00000010ff097819 */ /* 0x000fc40000011605 */
        /* <DEDUP_REMOVED lines=15> */
[----:B------:R-:W1:Y:S01]  /*04b0*/  LDCU.U8 UR16, c[0x0][0x410] ;  /* 0x00008200ff1077ac */ /* 0x000e620008000000 */
[----:B------:R-:W-:-:S02]  /*04c0*/  PRMT R2, R38, 0x7610, R2 ;  /* 0x0000761026027816 */ /* 0x000fc40000000002 */
[----:B------:R-:W-:Y:S01]  /*04d0*/  PRMT R0, R39, 0x7610, R0 ;  /* 0x0000761027007816 */ /* 0x000fe20000000000 */
[----:B------:R-:W2:Y:S01]  /*04e0*/  LDCU UR17, c[0x0][0x400] ;  /* 0x00008000ff1177ac */ /* 0x000ea20008000800 */
[----:B------:R-:W3:Y:S01]  /*04f0*/  LDCU.64 UR18, c[0x0][0x438] ;  /* 0x00008700ff1277ac */ /* 0x000ee20008000a00 */
[----:B------:R-:W4:Y:S01]  /*0500*/  LDCU.64 UR20, c[0x0][0x478] ;  /* 0x00008f00ff1477ac */ /* 0x000f220008000a00 */
[----:B------:R-:W0:Y:S01]  /*0510*/  LDCU.128 UR8, c[0x0][0x3c0] ;  /* 0x00007800ff0877ac */ /* 0x000e220008000c00 */
[----:B------:R-:W0:Y:S02]  /*0520*/  LDCU.64 UR22, c[0x0][0x380] ;  /* 0x00007000ff1677ac */ /* 0x000e240008000a00 */
.L_x_1957:
        /* <DEDUP_REMOVED lines=14> */
[----:B------:R-:W0:Y:S01]  /*0610*/  S2R R57, SR_TID.X ;  /* 0x0000000000397919 */ /* 0x000e220000002100 */
[----:B------:R-:W-:Y:S01]  /*0620*/  UIMAD UR4, UR7, UR6, URZ ;  /* 0x00000006070472a4 */ /* 0x000fe2000f8e02ff */
[----:B------:R-:W-:-:S03]  /*0630*/  ISETP.GE.U32.AND P1, PT, R59, 0x80, PT ;  /* 0x000000803b00780c */ /* 0x000fc60003f26070 */
[----:B------:R-:W-:-:S04]  /*0640*/  USHF.R.S32.HI UR5, URZ, 0x1f, UR4 ;  /* 0x0000001fff057899 */ /* 0x000fc80008011404 */
[----:B------:R-:W-:Y:S01]  /*0650*/  ULEA.HI UR5, UR5, UR4, URZ, 0x2 ;  /* 0x0000000405057291 */ /* 0x000fe2000f8f10ff */
[----:B-1----:R-:W-:Y:S01]  /*0660*/  ISETP.NE.AND P4, PT, RZ, UR16, PT ;  /* 0x00000010ff007c0c */ /* 0x002fe2000bf85270 */
[----:B------:R-:W-:-:S04]  /*0670*/  UMOV UR12, 0x3f800000 ;  /* 0x3f800000000c7882 */ /* 0x000fc80000000000 */
[----:B------:R-:W-:Y:S01]  /*0680*/  MOV R58, UR5 ;  /* 0x00000005003a7c02 */ /* 0x000fe20008000f00 */
[----:B------:R-:W-:Y:S01]  /*0690*/  BSSY.RECONVERGENT B0, `(.L_x_1928) ;  /* 0x0000040000007945 */ /* 0x000fe20003800200 */
[----:B------:R-:W-:Y:S01]  /*06a0*/  HFMA2 R86, -RZ, RZ, 0, 0 ;  /* 0x00000000ff567431 */ /* 0x000fe200000001ff */
[C---:B------:R-:W-:Y:S02]  /*06b0*/  ISETP.GE.U32.AND P2, PT, R59.reuse, 0x100, PT ;  /* 0x000001003b00780c */ /* 0x040fe40003f46070 */
[----:B------:R-:W-:Y:S02]  /*06c0*/  ISETP.GE.U32.AND P3, PT, R59, 0x180, PT ;  /* 0x000001803b00780c */ /* 0x000fe40003f66070 */
[----:B------:R-:W-:Y:S02]  /*06d0*/  MOV R88, RZ ;  /* 0x000000ff00587202 */ /* 0x000fe40000000f00 */
[----:B0-----:R-:W-:-:S04]  /*06e0*/  LEA.HI.SX32 R58, R58, R57, 0x1e ;  /* 0x000000393a3a7211 */ /* 0x001fc800078ff2ff */
[----:B------:R-:W-:Y:S02]  /*06f0*/  MOV R85, R58 ;  /* 0x0000003a00557202 */ /* 0x000fe40000000f00 */
[----:B--2---:R-:W-:Y:S02]  /*0700*/  R2UR UR24, R50 ;  /* 0x00000000321872ca */ /* 0x004fe400000e0000 */
[----:B-----5:R-:W-:Y:S02]  /*0710*/  @P0 R2UR UR13, R48 ;  /* 0x00000000300d02ca */ /* 0x020fe400000e0000 */
[----:B---3--:R-:W-:-:S11]  /*0720*/  FSEL R84, R52, RZ, !P4 ;  /* 0x000000ff34547208 */ /* 0x008fd60006000000 */
[----:B------:R-:W-:Y:S01]  /*0730*/  @UP0 USHF.L.U32 UR12, UR13, 0x10, URZ ;  /* 0x000000100d0c0899 */ /* 0x000fe200080006ff */
[----:B------:R-:W-:Y:S11]  /*0740*/  @!P1 BRA `(.L_x_1929) ;  /* 0x0000000000d09947 */ /* 0x000ff60003800000 */
[----:B------:R-:W0:Y:S01]  /*0750*/  LDC.64 R52, c[0x0][0x428] ;  /* 0x00010a00ff347b82 */ /* 0x000e220000000a00 */
[----:B------:R-:W-:-:S07]  /*0760*/  ISETP.NE.U32.AND P0, PT, RZ, UR18, PT ;  /* 0x00000012ff007c0c */ /* 0x000fce000bf05070 */
[----:B------:R-:W1:Y:S01]  /*0770*/  LDC.64 R48, c[0x0][0x3a8] ;  /* 0x0000ea00ff307b82 */ /* 0x000e620000000a00 */
[----:B------:R-:W-:-:S13]  /*0780*/  ISETP.NE.AND.EX P0, PT, RZ, UR19, PT, P0 ;  /* 0x00000013ff007c0c */ /* 0x000fda000bf05300 */
[----:B------:R-:W2:Y:S01]  /*0790*/  @P0 LDC.64 R54, c[0x0][0x438] ;  /* 0x00010e00ff360b82 */ /* 0x000ea20000000a00 */
[----:B0-----:R-:W-:-:S06]  /*07a0*/  IMAD.WIDE.U32 R52, R58, 0x8, R52 ;  /* 0x000000083a347825 */ /* 0x001fcc00078e0034 */
[----:B------:R-:W3:Y:S01]  /*07b0*/  LDG.E.64 R52, desc[UR14][R52.64] ;  /* 0x0000000e34347981 */ /* 0x000ee2000c1e1b00 */
[----:B-1----:R-:W-:-:S06]  /*07c0*/  IMAD.WIDE.U32 R48, R58, 0x10, R48 ;  /* 0x000000103a307825 */ /* 0x002fcc00078e0030 */
[----:B------:R-:W4:Y:S01]  /*07d0*/  LDG.E.128 R48, desc[UR14][R48.64] ;  /* 0x0000000e30307981 */ /* 0x000f22000c1e1d00 */
[----:B--2---:R-:W-:-:S05]  /*07e0*/  @P0 IMAD.WIDE.U32 R54, R58, 0x10, R54 ;  /* 0x000000103a360825 */ /* 0x004fca00078e0036 */
[----:B------:R0:W5:Y:S01]  /*07f0*/  @P0 LDG.E.128 R36, desc[UR14][R54.64] ;  /* 0x0000000e36240981 */ /* 0x000162000c1e1d00 */
[----:B------:R-:W-:Y:S02]  /*0800*/  SHF.L.U32 R81, R56, 0x10, RZ ;  /* 0x0000001038517819 */ /* 0x000fe400000006ff */
[----:B------:R-:W-:Y:S02]  /*0810*/  SHF.L.U32 R80, R11, 0x10, RZ ;  /* 0x000000100b507819 */ /* 0x000fe400000006ff */
[----:B------:R-:W-:Y:S02]  /*0820*/  IADD3 R85, PT, PT, R58, 0x80, RZ ;  /* 0x000000803a557810 */ /* 0x000fe40007ffe0ff */
[----:B---3--:R-:W-:Y:S02]  /*0830*/  MOV R76, R52 ;  /* 0x00000034004c7202 */ /* 0x008fe40000000f00 */
[----:B------:R-:W-:Y:S02]  /*0840*/  SHF.R.U64 R77, R52, 0x10, R53 ;  /* 0x00000010344d7819 */ /* 0x000fe40000001235 */
[----:B------:R-:W-:Y:S01]  /*0850*/  SHF.L.U32 R76, R76, 0x10, RZ ;  /* 0x000000104c4c7819 */ /* 0x000fe200000006ff */
[C---:B----4-:R-:W-:Y:S01]  /*0860*/  FADD.FTZ R83, -R84.reuse, R48 ;  /* 0x0000003054537221 */ /* 0x050fe20000010100 */
[----:B------:R-:W-:Y:S01]  /*0870*/  MOV R78, R53 ;  /* 0x00000035004e7202 */ /* 0x000fe20000000f00 */
[C---:B------:R-:W-:Y:S01]  /*0880*/  FADD.FTZ R82, -R84.reuse, R49 ;  /* 0x0000003154527221 */ /* 0x040fe20000010100 */
[----:B------:R-:W-:Y:S01]  /*0890*/  SHF.L.U32 R48, R77, 0x10, RZ ;  /* 0x000000104d307819 */ /* 0x000fe200000006ff */
[----:B------:R-:W-:Y:S01]  /*08a0*/  FMUL.FTZ R83, R83, UR24 ;  /* 0x0000001853537c20 */ /* 0x000fe20008410000 */
[----:B------:R-:W-:Y:S01]  /*08b0*/  FMUL.FTZ R81, R81, R76 ;  /* 0x0000004c51517220 */ /* 0x000fe20000410000 */
[----:B------:R-:W-:Y:S01]  /*08c0*/  SHF.R.U32.HI R79, RZ, 0x10, R53 ;  /* 0x00000010ff4f7819 */ /* 0x000fe20000011635 */
[C---:B------:R-:W-:Y:S01]  /*08d0*/  FADD.FTZ R50, -R84.reuse, R50 ;  /* 0x0000003254327221 */ /* 0x040fe20000010100 */
[----:B------:R-:W-:Y:S01]  /*08e0*/  FADD.FTZ R52, -R84, R51 ;  /* 0x0000003354347221 */ /* 0x000fe20000010100 */
[----:B------:R-:W-:Y:S01]  /*08f0*/  SHF.L.U32 R77, R10, 0x10, RZ ;  /* 0x000000100a4d7819 */ /* 0x000fe200000006ff */
[----:B------:R-:W-:Y:S01]  /*0900*/  FMUL.FTZ R82, R82, UR24 ;  /* 0x0000001852527c20 */ /* 0x000fe20008410000 */
[----:B------:R-:W-:Y:S01]  /*0910*/  SHF.L.U32 R78, R78, 0x10, RZ ;  /* 0x000000104e4e7819 */ /* 0x000fe200000006ff */
[----:B------:R-:W-:Y:S01]  /*0920*/  FMUL.FTZ R80, R80, R48 ;  /* 0x0000003050507220 */ /* 0x000fe20000410000 */
[----:B------:R-:W-:Y:S01]  /*0930*/  FADD.FTZ R49, RZ, R81 ;  /* 0x00000051ff317221 */ /* 0x000fe20000010000 */
[C---:B------:R-:W-:Y:S01]  /*0940*/  FFMA.FTZ R51, R83.reuse, R81, RZ ;  /* 0x0000005153337223 */ /* 0x040fe200000100ff */
[----:B------:R-:W-:Y:S01]  /*0950*/  FADD.FTZ R20, R20, R76 ;  /* 0x0000004c14147221 */ /* 0x000fe20000010000 */
[----:B------:R-:W-:Y:S01]  /*0960*/  FFMA.FTZ R32, R83, R76, R32 ;  /* 0x0000004c53207223 */ /* 0x000fe20000010020 */
[----:B------:R-:W-:Y:S01]  /*0970*/  SHF.L.U32 R53, R79, 0x10, RZ ;  /* 0x000000104f357819 */ /* 0x000fe200000006ff */
        /* <DEDUP_REMOVED lines=8> */
[C---:B------:R-:W-:Y:S01]  /*0a00*/  FFMA.FTZ R34, R79.reuse, R78, R34 ;  /* 0x0000004e4f227223 */ /* 0x040fe20000010022 */
[----:B------:R-:W-:Y:S01]  /*0a10*/  FMUL.FTZ R78, R52, UR24 ;  /* 0x00000018344e7c20 */ /* 0x000fe20008410000 */
[----:B------:R-:W-:Y:S01]  /*0a20*/  FMUL.FTZ R76, R76, R53 ;  /* 0x000000354c4c7220 */ /* 0x000fe20000410000 */
[----:B------:R-:W-:Y:S01]  /*0a30*/  FADD.FTZ R49, R48, R77 ;  /* 0x0000004d30317221 */ /* 0x000fe20000010000 */
[----:B------:R-:W-:Y:S01]  /*0a40*/  FFMA.FTZ R51, R79, R77, R50 ;  /* 0x0000004d4f337223 */ /* 0x000fe20000010032 */
[----:B------:R-:W-:Y:S01]  /*0a50*/  FADD.FTZ R23, R23, R53 ;  /* 0x0000003517177221 */ /* 0x000fe20000010000 */
[C---:B------:R-:W-:Y:S01]  /*0a60*/  FFMA.FTZ R35, R78.reuse, R53, R35 ;  /* 0x000000354e237223 */ /* 0x040fe20000010023 */
[----:B------:R-:W-:Y:S01]  /*0a70*/  FADD.FTZ R86, R49, R76 ;  /* 0x0000004c31567221 */ /* 0x000fe20000010000 */
[----:B0-----:R-:W-:-:S07]  /*0a80*/  FFMA.FTZ R88, R78, R76, R51 ;  /* 0x0000004c4e587223 */ /* 0x001fce0000010033 */
.L_x_1929:
[----:B----4-:R-:W-:Y:S05]  /*0a90*/  BSYNC.RECONVERGENT B0 ;  /* 0x0000000000007941 */ /* 0x010fea0003800200 */
.L_x_1928:
[----:B------:R-:W-:Y:S04]  /*0aa0*/  BSSY.RECONVERGENT B0, `(.L_x_1930) ;  /* 0x0000036000007945 */ /* 0x000fe80003800200 */
[----:B------:R-:W-:Y:S05]  /*0ab0*/  @!P2 BRA `(.L_x_1931) ;  /* 0x0000000000d0a947 */ /* 0x000fea0003800000 */
[----:B------:R-:W0:Y:S01]  /*0ac0*/  LDC.64 R54, c[0x0][0x428] ;  /* 0x00010a00ff367b82 */ /* 0x000e220000000a00 */
[----:B------:R-:W-:-:S07]  /*0ad0*/  ISETP.NE.U32.AND P0, PT, RZ, UR18, PT ;  /* 0x00000012ff007c0c */ /* 0x000fce000bf05070 */
[----:B------:R-:W1:Y:S01]  /*0ae0*/  LDC.64 R48, c[0x0][0x3a8] ;  /* 0x0000ea00ff307b82 */ /* 0x000e620000000a00 */
[----:B0-----:R-:W-:-:S06]  /*0af0*/  IMAD.WIDE.U32 R54, R85, 0x8, R54 ;  /* 0x0000000855367825 */ /* 0x001fcc00078e0036 */
[----:B------:R-:W2:Y:S01]  /*0b00*/  LDG.E.64 R54, desc[UR14][R54.64] ;  /* 0x0000000e36367981 */ /* 0x000ea2000c1e1b00 */
[----:B-1----:R-:W-:-:S06]  /*0b10*/  IMAD.WIDE.U32 R48, R85, 0x10, R48 ;  /* 0x0000001055307825 */ /* 0x002fcc00078e0030 */
[----:B------:R-:W3:Y:S01]  /*0b20*/  LDG.E.128 R48, desc[UR14][R48.64] ;  /* 0x0000000e30307981 */ /* 0x000ee2000c1e1d00 */
[----:B------:R-:W-:-:S13]  /*0b30*/  ISETP.NE.AND.EX P0, PT, RZ, UR19, PT, P0 ;  /* 0x00000013ff007c0c */ /* 0x000fda000bf05300 */
[----:B------:R-:W0:Y:S01]  /*0b40*/  @P0 LDC.64 R52, c[0x0][0x438] ;  /* 0x00010e00ff340b82 */ /* 0x000e220000000a00 */
[----:B------:R-:W-:Y:S02]  /*0b50*/  SHF.L.U32 R73, R8, 0x10, RZ ;  /* 0x0000001008497819 */ /* 0x000fe400000006ff */
[----:B------:R-:W-:Y:S01]  /*0b60*/  SHF.L.U32 R72, R7, 0x10, RZ ;  /* 0x0000001007487819 */ /* 0x000fe200000006ff */
[----:B0-----:R-:W-:-:S05]  /*0b70*/  @P0 IMAD.WIDE.U32 R52, R85, 0x10, R52 ;  /* 0x0000001055340825 */ /* 0x001fca00078e0034 */
[----:B------:R0:W5:Y:S01]  /*0b80*/  @P0 LDG.E.128 R40, desc[UR14][R52.64] ;  /* 0x0000000e34280981 */ /* 0x000162000c1e1d00 */
[----:B------:R-:W-:Y:S02]  /*0b90*/  IADD3 R85, PT, PT, R85, 0x80, RZ ;  /* 0x0000008055557810 */ /* 0x000fe40007ffe0ff */
[----:B0-----:R-:W-:Y:S02]  /*0ba0*/  SHF.L.U32 R52, R5, 0x10, RZ ;  /* 0x0000001005347819 */ /* 0x001fe400000006ff */
[----:B--2---:R-:W-:Y:S02]  /*0bb0*/  MOV R69, R54 ;  /* 0x0000003600457202 */ /* 0x004fe40000000f00 */
[----:B------:R-:W-:Y:S02]  /*0bc0*/  SHF.R.U64 R71, R54, 0x10, R55 ;  /* 0x0000001036477819 */ /* 0x000fe40000001237 */
[----:B------:R-:W-:Y:S01]  /*0bd0*/  SHF.L.U32 R69, R69, 0x10, RZ ;  /* 0x0000001045457819 */ /* 0x000fe200000006ff */
[C---:B---3--:R-:W-:Y:S01]  /*0be0*/  FADD.FTZ R75, -R84.reuse, R48 ;  /* 0x00000030544b7221 */ /* 0x048fe20000010100 */
[----:B------:R-:W-:Y:S01]  /*0bf0*/  MOV R70, R55 ;  /* 0x0000003700467202 */ /* 0x000fe20000000f00 */
[C---:B------:R-:W-:Y:S01]  /*0c00*/  FADD.FTZ R74, -R84.reuse, R49 ;  /* 0x00000031544a7221 */ /* 0x040fe20000010100 */
[----:B------:R-:W-:Y:S01]  /*0c10*/  SHF.L.U32 R48, R71, 0x10, RZ ;  /* 0x0000001047307819 */ /* 0x000fe200000006ff */
[----:B------:R-:W-:Y:S01]  /*0c20*/  FMUL.FTZ R75, R75, UR24 ;  /* 0x000000184b4b7c20 */ /* 0x000fe20008410000 */
[-C--:B------:R-:W-:Y:S01]  /*0c30*/  FMUL.FTZ R73, R73, R69.reuse ;  /* 0x0000004549497220 */ /* 0x080fe20000410000 */
[----:B------:R-:W-:Y:S01]  /*0c40*/  FADD.FTZ R50, -R84, R50 ;  /* 0x0000003254327221 */ /* 0x000fe20000010100 */
[----:B------:R-:W-:Y:S01]  /*0c50*/  FADD.FTZ R16, R16, R69 ;  /* 0x0000004510107221 */ /* 0x000fe20000010000 */
[C---:B------:R-:W-:Y:S01]  /*0c60*/  FFMA.FTZ R28, R75.reuse, R69, R28 ;  /* 0x000000454b1c7223 */ /* 0x040fe2000001001c */
[----:B------:R-:W-:Y:S01]  /*0c70*/  SHF.R.U32.HI R68, RZ, 0x10, R55 ;  /* 0x00000010ff447819 */ /* 0x000fe20000011637 */
[----:B------:R-:W-:Y:S01]  /*0c80*/  FMUL.FTZ R74, R74, UR24 ;  /* 0x000000184a4a7c20 */ /* 0x000fe20008410000 */
[----:B------:R-:W-:Y:S01]  /*0c90*/  SHF.L.U32 R69, R6, 0x10, RZ ;  /* 0x0000001006457819 */ /* 0x000fe200000006ff */
[-C--:B------:R-:W-:Y:S01]  /*0ca0*/  FMUL.FTZ R72, R72, R48.reuse ;  /* 0x0000003048487220 */ /* 0x080fe20000410000 */
[----:B------:R-:W-:Y:S01]  /*0cb0*/  SHF.L.U32 R70, R70, 0x10, RZ ;  /* 0x0000001046467819 */ /* 0x000fe200000006ff */
[----:B------:R-:W-:Y:S01]  /*0cc0*/  FADD.FTZ R49, R86, R73 ;  /* 0x0000004956317221 */ /* 0x000fe20000010000 */
[----:B------:R-:W-:Y:S01]  /*0cd0*/  FFMA.FTZ R53, R75, R73, R88 ;  /* 0x000000494b357223 */ /* 0x000fe20000010058 */
[----:B------:R-:W-:Y:S01]  /*0ce0*/  FMUL.FTZ R71, R50, UR24 ;  /* 0x0000001832477c20 */ /* 0x000fe20008410000 */
[----:B------:R-:W-:Y:S01]  /*0cf0*/  FADD.FTZ R51, -R84, R51 ;  /* 0x0000003354337221 */ /* 0x000fe20000010100 */
[----:B------:R-:W-:Y:S01]  /*0d00*/  FADD.FTZ R17, R17, R48 ;  /* 0x0000003011117221 */ /* 0x000fe20000010000 */
[----:B------:R-:W-:Y:S01]  /*0d10*/  FFMA.FTZ R29, R74, R48, R29 ;  /* 0x000000304a1d7223 */ /* 0x000fe2000001001d */
[----:B------:R-:W-:Y:S01]  /*0d20*/  SHF.L.U32 R54, R68, 0x10, RZ ;  /* 0x0000001044367819 */ /* 0x000fe200000006ff */
[----:B------:R-:W-:Y:S01]  /*0d30*/  FMUL.FTZ R69, R69, R70 ;  /* 0x0000004645457220 */ /* 0x000fe20000410000 */
[----:B------:R-:W-:Y:S01]  /*0d40*/  FADD.FTZ R48, R49, R72 ;  /* 0x0000004831307221 */ /* 0x000fe20000010000 */
[----:B------:R-:W-:Y:S01]  /*0d50*/  FFMA.FTZ R50, R74, R72, R53 ;  /* 0x000000484a327223 */ /* 0x000fe20000010035 */
[----:B------:R-:W-:Y:S01]  /*0d60*/  FADD.FTZ R18, R18, R70 ;  /* 0x0000004612127221 */ /* 0x000fe20000010000 */
[----:B------:R-:W-:Y:S01]  /*0d70*/  FFMA.FTZ R30, R71, R70, R30 ;  /* 0x00000046471e7223 */ /* 0x000fe2000001001e */
[----:B------:R-:W-:Y:S01]  /*0d80*/  FMUL.FTZ R70, R51, UR24 ;  /* 0x0000001833467c20 */ /* 0x000fe20008410000 */
[-C--:B------:R-:W-:Y:S01]  /*0d90*/  FMUL.FTZ R68, R52, R54.reuse ;  /* 0x0000003634447220 */ /* 0x080fe20000410000 */
[----:B------:R-:W-:Y:S01]  /*0da0*/  FADD.FTZ R49, R48, R69 ;  /* 0x0000004530317221 */ /* 0x000fe20000010000 */
[----:B------:R-:W-:Y:S01]  /*0db0*/  FFMA.FTZ R51, R71, R69, R50 ;  /* 0x0000004547337223 */ /* 0x000fe20000010032 */
[----:B------:R-:W-:Y:S01]  /*0dc0*/  FADD.FTZ R19, R19, R54 ;  /* 0x0000003613137221 */ /* 0x000fe20000010000 */
[C---:B------:R-:W-:Y:S01]  /*0dd0*/  FFMA.FTZ R31, R70.reuse, R54, R31 ;  /* 0x00000036461f7223 */ /* 0x040fe2000001001f */
[----:B------:R-:W-:Y:S01]  /*0de0*/  FADD.FTZ R86, R49, R68 ;  /* 0x0000004431567221 */ /* 0x000fe20000010000 */
[----:B------:R-:W-:-:S07]  /*0df0*/  FFMA.FTZ R88, R70, R68, R51 ;  /* 0x0000004446587223 */ /* 0x000fce0000010033 */
.L_x_1931:
[----:B------:R-:W-:Y:S05]  /*0e00*/  BSYNC.RECONVERGENT B0 ;  /* 0x0000000000007941 */ /* 0x000fea0003800200 */
.L_x_1930:
        /* <DEDUP_REMOVED lines=14> */
[----:B------:R0:W5:Y:S02]  /*0ef0*/  @P0 LDG.E.128 R44, desc[UR14][R52.64] ;  /* 0x0000000e342c0981 */ /* 0x000164000c1e1d00 */
[----:B0-----:R-:W-:Y:S02]  /*0f00*/  SHF.L.U32 R52, R0, 0x10, RZ ;  /* 0x0000001000347819 */ /* 0x001fe400000006ff */
[----:B--2---:R-:W-:Y:S02]  /*0f10*/  MOV R60, R54 ;  /* 0x00000036003c7202 */ /* 0x004fe40000000f00 */
[----:B------:R-:W-:Y:S02]  /*0f20*/  SHF.R.U64 R62, R54, 0x10, R55 ;  /* 0x00000010363e7819 */ /* 0x000fe40000001237 */
[----:B------:R-:W-:Y:S01]  /*0f30*/  SHF.L.U32 R60, R60, 0x10, RZ ;  /* 0x000000103c3c7819 */ /* 0x000fe200000006ff */
[C---:B---3--:R-:W-:Y:S01]  /*0f40*/  FADD.FTZ R67, -R84.reuse, R48 ;  /* 0x0000003054437221 */ /* 0x048fe20000010100 */
[----:B------:R-:W-:Y:S01]  /*0f50*/  MOV R61, R55 ;  /* 0x00000037003d7202 */ /* 0x000fe20000000f00 */
[----:B------:R-:W-:Y:S01]  /*0f60*/  FADD.FTZ R66, -R84, R49 ;  /* 0x0000003154427221 */ /* 0x000fe20000010100 */
[----:B------:R-:W-:Y:S01]  /*0f70*/  SHF.L.U32 R48, R62, 0x10, RZ ;  /* 0x000000103e307819 */ /* 0x000fe200000006ff */
[----:B------:R-:W-:Y:S01]  /*0f80*/  FMUL.FTZ R67, R67, UR24 ;  /* 0x0000001843437c20 */ /* 0x000fe20008410000 */
[----:B------:R-:W-:Y:S01]  /*0f90*/  FMUL.FTZ R65, R65, R60 ;  /* 0x0000003c41417220 */ /* 0x000fe20000410000 */
[----:B------:R-:W-:Y:S01]  /*0fa0*/  SHF.R.U32.HI R63, RZ, 0x10, R55 ;  /* 0x00000010ff3f7819 */ /* 0x000fe20000011637 */
[----:B------:R-:W-:Y:S01]  /*0fb0*/  FADD.FTZ R50, -R84, R50 ;  /* 0x0000003254327221 */ /* 0x000fe20000010100 */
[----:B------:R-:W-:Y:S01]  /*0fc0*/  SHF.L.U32 R62, R2, 0x10, RZ ;  /* 0x00000010023e7819 */ /* 0x000fe200000006ff */
[----:B------:R-:W-:Y:S01]  /*0fd0*/  FMUL.FTZ R66, R66, UR24 ;  /* 0x0000001842427c20 */ /* 0x000fe20008410000 */
[----:B------:R-:W-:Y:S01]  /*0fe0*/  SHF.L.U32 R61, R61, 0x10, RZ ;  /* 0x000000103d3d7819 */ /* 0x000fe200000006ff */
[-C--:B------:R-:W-:Y:S01]  /*0ff0*/  FMUL.FTZ R64, R64, R48.reuse ;  /* 0x0000003040407220 */ /* 0x080fe20000410000 */
[----:B------:R-:W-:Y:S01]  /*1000*/  FADD.FTZ R49, R86, R65 ;  /* 0x0000004156317221 */ /* 0x000fe20000010000 */
[----:B------:R-:W-:Y:S01]  /*1010*/  FFMA.FTZ R53, R67, R65, R88 ;  /* 0x0000004143357223 */ /* 0x000fe20000010058 */
[----:B------:R-:W-:Y:S01]  /*1020*/  SHF.L.U32 R54, R63, 0x10, RZ ;  /* 0x000000103f367819 */ /* 0x000fe200000006ff */
[----:B------:R-:W-:Y:S01]  /*1030*/  FADD.FTZ R13, R13, R48 ;  /* 0x000000300d0d7221 */ /* 0x000fe20000010000 */
[----:B------:R-:W-:Y:S01]  /*1040*/  FFMA.FTZ R25, R66, R48, R25 ;  /* 0x0000003042197223 */ /* 0x000fe20000010019 */
[----:B------:R-:W-:Y:S01]  /*1050*/  FMUL.FTZ R63, R50, UR24 ;  /* 0x00000018323f7c20 */ /* 0x000fe20008410000 */
[----:B------:R-:W-:Y:S01]  /*1060*/  FADD.FTZ R51, -R84, R51 ;  /* 0x0000003354337221 */ /* 0x000fe20000010100 */
[-C--:B------:R-:W-:Y:S01]  /*1070*/  FMUL.FTZ R62, R62, R61.reuse ;  /* 0x0000003d3e3e7220 */ /* 0x080fe20000410000 */
[----:B------:R-:W-:Y:S01]  /*1080*/  FADD.FTZ R49, R49, R64 ;  /* 0x0000004031317221 */ /* 0x000fe20000010000 */
[----:B------:R-:W-:Y:S01]  /*1090*/  FFMA.FTZ R48, R66, R64, R53 ;  /* 0x0000004042307223 */ /* 0x000fe20000010035 */
        /* <DEDUP_REMOVED lines=12> */
.L_x_1933:
[----:B------:R-:W-:Y:S05]  /*1160*/  BSYNC.RECONVERGENT B0 ;  /* 0x0000000000007941 */ /* 0x000fea0003800200 */
.L_x_1932:
        /* <DEDUP_REMOVED lines=31> */
.L_x_1935:
[----:B------:R-:W-:Y:S05]  /*1360*/  BSYNC.RECONVERGENT B0 ;  /* 0x0000000000007941 */ /* 0x000fea0003800200 */
.L_x_1934:
        /* <DEDUP_REMOVED lines=36> */
[--C-:B------:R-:W-:Y:S02]  /*15b0*/  FFMA.FTZ R49, R82, UR4, R52.reuse ;  /* 0x0000000452317c23 */ /* 0x100fe40008010034 */
        /* <DEDUP_REMOVED lines=9> */
[----:B------:R-:W-:Y:S01]  /*1650*/  F2F.BF16.F32 R53, R53 ;  /* 0x0000003500357304 */ /* 0x000fe20000202000 */
[----:B------:R-:W0:Y:S01]  /*1660*/  LDC.64 R48, c[0x0][0x468] ;  /* 0x00011a00ff307b82 */ /* 0x000e220000000a00 */
[----:B------:R-:W-:-:S04]  /*1670*/  FMUL.FTZ R50, R50, UR24 ;  /* 0x0000001832327c20 */ /* 0x000fc80008410000 */
[----:B------:R-:W-:Y:S02]  /*1680*/  FMUL.FTZ R54, R50, UR12 ;  /* 0x0000000c32367c20 */ /* 0x000fe40008410000 */
[----:B------:R-:W1:Y:S08]  /*1690*/  F2F.BF16.F32 R51, R84 ;  /* 0x0000005400337304 */ /* 0x000e700000202000 */
[----:B------:R-:W2:Y:S01]  /*16a0*/  F2F.BF16.F32 R86, R85 ;  /* 0x0000005500567304 */ /* 0x000ea20000202000 */
[----:B-1----:R-:W-:-:S07]  /*16b0*/  IMAD.WIDE.U32 R50, R51, 0x10000, RZ ;  /* 0x0001000033327825 */ /* 0x002fce00078e00ff */
[----:B------:R-:W1:Y:S01]  /*16c0*/  F2F.BF16.F32 R55, R54 ;  /* 0x0000003600377304 */ /* 0x000e620000202000 */
[C---:B0-----:R-:W-:Y:S01]  /*16d0*/  IMAD.WIDE.U32 R48, R58.reuse, 0x8, R48 ;  /* 0x000000083a307825 */ /* 0x041fe200078e0030 */
[----:B------:R-:W-:Y:S02]  /*16e0*/  IADD3 R58, PT, PT, R58, 0x80, RZ ;  /* 0x000000803a3a7810 */ /* 0x000fe40007ffe0ff */
[----:B--2---:R-:W-:-:S04]  /*16f0*/  PRMT R53, R53, 0x5410, R86 ;  /* 0x0000541035357816 */ /* 0x004fc80000000056 */
[----:B------:R-:W-:Y:S02]  /*1700*/  LOP3.LUT R51, R53, R51, RZ, 0xfc, !PT ;  /* 0x0000003335337212 */ /* 0x000fe400078efcff */
[----:B-1----:R-:W-:-:S05]  /*1710*/  LOP3.LUT R50, R50, R55, RZ, 0xfc, !PT ;  /* 0x0000003732327212 */ /* 0x002fca00078efcff */
[----:B------:R0:W-:Y:S02]  /*1720*/  STG.E.64 desc[UR14][R48.64], R50 ;  /* 0x0000003230007986 */ /* 0x0001e4000c101b0e */
.L_x_1940:
[----:B------:R-:W-:Y:S05]  /*1730*/  BSYNC.RECONVERGENT B1 ;  /* 0x0000000000017941 */ /* 0x000fea0003800200 */
.L_x_1939:
[----:B------:R-:W-:Y:S04]  /*1740*/  BSSY.RECONVERGENT B1, `(.L_x_1941) ;  /* 0x000001e000017945 */ /* 0x000fe80003800200 */
[----:B------:R-:W-:Y:S05]  /*1750*/  @!P2 BRA `(.L_x_1942) ;  /* 0x000000000070a947 */ /* 0x000fea0003800000 */
[--C-:B0-----:R-:W-:Y:S01]  /*1760*/  FFMA.FTZ R48, R71, UR4, R52.reuse ;  /* 0x0000000447307c23 */ /* 0x101fe20008010034 */
        /* <DEDUP_REMOVED lines=27> */
.L_x_1942:
[----:B------:R-:W-:Y:S05]  /*1920*/  BSYNC.RECONVERGENT B1 ;  /* 0x0000000000017941 */ /* 0x000fea0003800200 */
.L_x_1941:
        /* <DEDUP_REMOVED lines=10> */
[----:B------:R-:W-:Y:S02]  /*19d0*/  FMUL.FTZ R49, R49, UR24 ;  /* 0x0000001831317c20 */ /* 0x000fe40008410000 */
[----:B------:R-:W-:Y:S01]  /*19e0*/  FMUL.FTZ R52, R52, UR24 ;  /* 0x0000001834347c20 */ /* 0x000fe20008410000 */
[----:B------:R-:W-:Y:S01]  /*19f0*/  FMUL.FTZ R54, R51, UR12 ;  /* 0x0000000c33367c20 */ /* 0x000fe20008410000 */
[----:B------:R-:W-:Y:S01]  /*1a00*/  FMUL.FTZ R51, R48, UR24 ;  /* 0x0000001830337c20 */ /* 0x000fe20008410000 */
[----:B------:R-:W-:Y:S01]  /*1a10*/  FMUL.FTZ R50, R49, UR12 ;  /* 0x0000000c31327c20 */ /* 0x000fe20008410000 */
[----:B------:R-:W-:Y:S01]  /*1a20*/  FMUL.FTZ R52, R52, UR12 ;  /* 0x0000000c34347c20 */ /* 0x000fe20008410000 */
[----:B------:R-:W0:Y:S01]  /*1a30*/  LDC.64 R48, c[0x0][0x468] ;  /* 0x00011a00ff307b82 */ /* 0x000e220000000a00 */
[----:B------:R-:W-:Y:S01]  /*1a40*/  FMUL.FTZ R55, R51, UR12 ;  /* 0x0000000c33377c20 */ /* 0x000fe20008410000 */
[----:B------:R-:W-:Y:S08]  /*1a50*/  F2F.BF16.F32 R54, R54 ;  /* 0x0000003600367304 */ /* 0x000ff00000202000 */
[----:B------:R-:W1:Y:S08]  /*1a60*/  F2F.BF16.F32 R50, R50 ;  /* 0x0000003200327304 */ /* 0x000e700000202000 */
[----:B------:R-:W2:Y:S01]  /*1a70*/  F2F.BF16.F32 R55, R55 ;  /* 0x0000003700377304 */ /* 0x000ea20000202000 */
[----:B0-----:R-:W-:-:S07]  /*1a80*/  IMAD.WIDE.U32 R48, R58, 0x8, R48 ;  /* 0x000000083a307825 */ /* 0x001fce00078e0030 */
[----:B------:R-:W0:Y:S01]  /*1a90*/  F2F.BF16.F32 R53, R52 ;  /* 0x0000003400357304 */ /* 0x000e220000202000 */
[----:B-1----:R-:W-:Y:S01]  /*1aa0*/  IMAD.WIDE.U32 R50, R50, 0x10000, RZ ;  /* 0x0001000032327825 */ /* 0x002fe200078e00ff */
[----:B--2---:R-:W-:-:S04]  /*1ab0*/  PRMT R85, R54, 0x5410, R55 ;  /* 0x0000541036557816 */ /* 0x004fc80000000037 */
[----:B------:R-:W-:Y:S02]  /*1ac0*/  LOP3.LUT R51, R85, R51, RZ, 0xfc, !PT ;  /* 0x0000003355337212 */ /* 0x000fe400078efcff */
[----:B0-----:R-:W-:-:S05]  /*1ad0*/  LOP3.LUT R50, R50, R53, RZ, 0xfc, !PT ;  /* 0x0000003532327212 */ /* 0x001fca00078efcff */
[----:B------:R0:W-:Y:S01]  /*1ae0*/  STG.E.64 desc[UR14][R48.64], R50 ;  /* 0x0000003230007986 */ /* 0x0001e2000c101b0e */
[----:B------:R-:W-:Y:S05]  /*1af0*/  BRA `(.L_x_1943) ;  /* 0x00000010009c7947 */ /* 0x000fea0003800000 */
.L_x_1938:
[----:B------:R-:W-:Y:S01]  /*1b00*/  ISETP.GT.U32.AND P0, PT, R59, 0x7f, PT ;  /* 0x0000007f3b00780c */ /* 0x000fe20003f04070 */
[----:B------:R-:W-:-:S12]  /*1b10*/  BSSY.RECONVERGENT B1, `(.L_x_1944) ;  /* 0x0000021000017945 */ /* 0x000fd80003800200 */
[----:B------:R-:W-:Y:S05]  /*1b20*/  @!P0 BRA `(.L_x_1945) ;  /* 0x00000000007c8947 */ /* 0x000fea0003800000 */
        /* <DEDUP_REMOVED lines=11> */
[----:B------:R-:W0:Y:S01]  /*1be0*/  LDC.64 R54, c[0x0][0x478] ;  /* 0x00011e00ff367b82 */ /* 0x000e220000000a00 */
[----:B------:R-:W-:Y:S01]  /*1bf0*/  FMUL.FTZ R86, R49, UR12 ;  /* 0x0000000c31567c20 */ /* 0x000fe20008410000 */
[----:B------:R-:W-:Y:S01]  /*1c00*/  FMUL.FTZ R48, R48, UR24 ;  /* 0x0000001830307c20 */ /* 0x000fe20008410000 */
[----:B------:R-:W-:Y:S01]  /*1c10*/  FMUL.FTZ R88, R50, UR12 ;  /* 0x0000000c32587c20 */ /* 0x000fe20008410000 */
[----:B------:R-:W-:-:S02]  /*1c20*/  FMUL.FTZ R89, R51, UR12 ;  /* 0x0000000c33597c20 */ /* 0x000fc40008410000 */
[----:B------:R-:W-:Y:S01]  /*1c30*/  FMUL.FTZ R53, R48, UR12 ;  /* 0x0000000c30357c20 */ /* 0x000fe20008410000 */
[----:B------:R-:W1:Y:S01]  /*1c40*/  F2F.BF16.F32 R86, R86 ;  /* 0x0000005600567304 */ /* 0x000e620000202000 */
[----:B------:R-:W2:Y:S07]  /*1c50*/  LDC.64 R84, c[0x0][0x468] ;  /* 0x00011a00ff547b82 */ /* 0x000eae0000000a00 */
[----:B------:R-:W-:Y:S01]  /*1c60*/  F2F.BF16.F32 R88, R88 ;  /* 0x0000005800587304 */ /* 0x000fe20000202000 */
[----:B-1----:R-:W-:-:S07]  /*1c70*/  IMAD.WIDE.U32 R86, R86, 0x10000, RZ ;  /* 0x0001000056567825 */ /* 0x002fce00078e00ff */
[----:B------:R-:W1:Y:S01]  /*1c80*/  F2F.BF16.F32 R89, R89 ;  /* 0x0000005900597304 */ /* 0x000e620000202000 */
[----:B0-----:R-:W-:-:S07]  /*1c90*/  IMAD.WIDE.U32 R54, R58, 0x10, R54 ;  /* 0x000000103a367825 */ /* 0x001fce00078e0036 */
[----:B------:R-:W0:Y:S01]  /*1ca0*/  F2F.BF16.F32 R53, R53 ;  /* 0x0000003500357304 */ /* 0x000e220000202000 */
[C---:B--2---:R-:W-:Y:S01]  /*1cb0*/  IMAD.WIDE.U32 R84, R58.reuse, 0x8, R84 ;  /* 0x000000083a547825 */ /* 0x044fe200078e0054 */
[----:B------:R2:W-:Y:S01]  /*1cc0*/  STG.E.128 desc[UR14][R54.64], R48 ;  /* 0x0000003036007986 */ /* 0x0005e2000c101d0e */
[----:B------:R-:W-:Y:S02]  /*1cd0*/  IADD3 R58, PT, PT, R58, 0x80, RZ ;  /* 0x000000803a3a7810 */ /* 0x000fe40007ffe0ff */
[----:B-1----:R-:W-:-:S04]  /*1ce0*/  PRMT R91, R88, 0x5410, R89 ;  /* 0x00005410585b7816 */ /* 0x002fc80000000059 */
[----:B------:R-:W-:Y:S02]  /*1cf0*/  LOP3.LUT R87, R91, R87, RZ, 0xfc, !PT ;  /* 0x000000575b577212 */ /* 0x000fe400078efcff */
[----:B0-----:R-:W-:-:S05]  /*1d00*/  LOP3.LUT R86, R86, R53, RZ, 0xfc, !PT ;  /* 0x0000003556567212 */ /* 0x001fca00078efcff */
[----:B------:R2:W-:Y:S02]  /*1d10*/  STG.E.64 desc[UR14][R84.64], R86 ;  /* 0x0000005654007986 */ /* 0x0005e4000c101b0e */
.L_x_1945:
[----:B------:R-:W-:Y:S05]  /*1d20*/  BSYNC.RECONVERGENT B1 ;  /* 0x0000000000017941 */ /* 0x000fea0003800200 */
.L_x_1944:
[----:B------:R-:W-:Y:S04]  /*1d30*/  BSSY.RECONVERGENT B1, `(.L_x_1946) ;  /* 0x0000021000017945 */ /* 0x000fe80003800200 */
[----:B------:R-:W-:Y:S05]  /*1d40*/  @!P2 BRA `(.L_x_1947) ;  /* 0x00000000007ca947 */ /* 0x000fea0003800000 */
[--C-:B--2---:R-:W-:Y:S01]  /*1d50*/  FFMA.FTZ R49, R74, UR4, R52.reuse ;  /* 0x000000044a317c23 */ /* 0x104fe20008010034 */
        /* <DEDUP_REMOVED lines=30> */
.L_x_1947:
[----:B------:R-:W-:Y:S05]  /*1f40*/  BSYNC.RECONVERGENT B1 ;  /* 0x0000000000017941 */ /* 0x000fea0003800200 */
.L_x_1946:
[----:B------:R-:W-:Y:S05]  /*1f50*/  @!P3 BRA `(.L_x_1943) ;  /* 0x0000000c0084b947 */ /* 0x000fea0003800000 */
[--C-:B--23--:R-:W-:Y:S01]  /*1f60*/  FFMA.FTZ R49, R66, UR4, R52.reuse ;  /* 0x0000000442317c23 */ /* 0x10cfe20008010034 */
[--C-:B------:R-:W-:Y:S01]  /*1f70*/  FFMA.FTZ R51, R63, UR4, R52.reuse ;  /* 0x000000043f337c23 */ /* 0x100fe20008010034 */
[--C-:B------:R-:W-:Y:S01]  /*1f80*/  FFMA.FTZ R48, R60, UR4, R52.reuse ;  /* 0x000000043c307c23 */ /* 0x100fe20008010034 */
[----:B------:R-:W-:Y:S01]  /*1f90*/  FFMA.FTZ R52, R67, UR4, R52 ;  /* 0x0000000443347c23 */ /* 0x000fe20008010034 */
[----:B------:R-:W-:Y:S01]  /*1fa0*/  FADD.FTZ R49, R64, -R49 ;  /* 0x8000003140317221 */ /* 0x000fe20000010000 */
[----:B------:R-:W-:Y:S01]  /*1fb0*/  FADD.FTZ R50, R62, -R51 ;  /* 0x800000333e327221 */ /* 0x000fe20000010000 */
[----:B------:R-:W-:Y:S01]  /*1fc0*/  FADD.FTZ R48, R61, -R48 ;  /* 0x800000303d307221 */ /* 0x000fe20000010000 */
[----:B------:R-:W0:Y:S01]  /*1fd0*/  LDC.64 R84, c[0x0][0x478] ;  /* 0x00011e00ff547b82 */ /* 0x000e220000000a00 */
[----:B------:R-:W-:Y:S01]  /*1fe0*/  FMUL.FTZ R49, R49, UR24 ;  /* 0x0000001831317c20 */ /* 0x000fe20008410000 */
[----:B------:R-:W-:Y:S01]  /*1ff0*/  FMUL.FTZ R50, R50, UR24 ;  /* 0x0000001832327c20 */ /* 0x000fe20008410000 */
[----:B------:R-:W-:Y:S01]  /*2000*/  FMUL.FTZ R51, R48, UR24 ;  /* 0x0000001830337c20 */ /* 0x000fe20008410000 */
[----:B------:R-:W-:Y:S01]  /*2010*/  FADD.FTZ R48, R65, -R52 ;  /* 0x8000003441307221 */ /* 0x000fe20000010000 */
[----:B------:R-:W-:Y:S01]  /*2020*/  FMUL.FTZ R53, R49, UR12 ;  /* 0x0000000c31357c20 */ /* 0x000fe20008410000 */
[----:B------:R-:W-:Y:S01]  /*2030*/  FMUL.FTZ R88, R50, UR12 ;  /* 0x0000000c32587c20 */ /* 0x000fe20008410000 */
[----:B------:R-:W-:Y:S01]  /*2040*/  FMUL.FTZ R89, R51, UR12 ;  /* 0x0000000c33597c20 */ /* 0x000fe20008410000 */
[----:B------:R-:W1:Y:S01]  /*2050*/  LDC.64 R54, c[0x0][0x468] ;  /* 0x00011a00ff367b82 */ /* 0x000e620000000a00 */
[----:B------:R-:W-:-:S02]  /*2060*/  FMUL.FTZ R48, R48, UR24 ;  /* 0x0000001830307c20 */ /* 0x000fc40008410000 */
[----:B------:R-:W2:Y:S02]  /*2070*/  F2F.BF16.F32 R53, R53 ;  /* 0x0000003500357304 */ /* 0x000ea40000202000 */
[----:B------:R-:W-:-:S06]  /*2080*/  FMUL.FTZ R86, R48, UR12 ;  /* 0x0000000c30567c20 */ /* 0x000fcc0008410000 */
[----:B------:R-:W-:Y:S01]  /*2090*/  F2F.BF16.F32 R88, R88 ;  /* 0x0000005800587304 */ /* 0x000fe20000202000 */
[----:B0-----:R-:W-:-:S07]  /*20a0*/  IMAD.WIDE.U32 R84, R58, 0x10, R84 ;  /* 0x000000103a547825 */ /* 0x001fce00078e0054 */
[----:B------:R-:W0:Y:S01]  /*20b0*/  F2F.BF16.F32 R89, R89 ;  /* 0x0000005900597304 */ /* 0x000e220000202000 */
[----:B--2---:R-:W-:Y:S01]  /*20c0*/  IMAD.WIDE.U32 R52, R53, 0x10000, RZ ;  /* 0x0001000035347825 */ /* 0x004fe200078e00ff */
[----:B------:R2:W-:Y:S03]  /*20d0*/  STG.E.128 desc[UR14][R84.64], R48 ;  /* 0x0000003054007986 */ /* 0x0005e6000c101d0e */
[----:B-1----:R-:W-:-:S03]  /*20e0*/  IMAD.WIDE.U32 R54, R58, 0x8, R54 ;  /* 0x000000083a367825 */ /* 0x002fc600078e0036 */
[----:B------:R-:W1:Y:S01]  /*20f0*/  F2F.BF16.F32 R87, R86 ;  /* 0x0000005600577304 */ /* 0x000e620000202000 */
[----:B0-----:R-:W-:-:S04]  /*2100*/  PRMT R91, R88, 0x5410, R89 ;  /* 0x00005410585b7816 */ /* 0x001fc80000000059 */
[----:B------:R-:W-:Y:S02]  /*2110*/  LOP3.LUT R53, R91, R53, RZ, 0xfc, !PT ;  /* 0x000000355b357212 */ /* 0x000fe400078efcff */
[----:B-1----:R-:W-:-:S05]  /*2120*/  LOP3.LUT R52, R52, R87, RZ, 0xfc, !PT ;  /* 0x0000005734347212 */ /* 0x002fca00078efcff */
[----:B------:R2:W-:Y:S01]  /*2130*/  STG.E.64 desc[UR14][R54.64], R52 ;  /* 0x0000003436007986 */ /* 0x0005e2000c101b0e */
[----:B------:R-:W-:Y:S05]  /*2140*/  BRA `(.L_x_1943) ;  /* 0x0000000c00087947 */ /* 0x000fea0003800000 */
.L_x_1937:
        /* <DEDUP_REMOVED lines=9> */
[----:B------:R-:W-:-:S03]  /*21e0*/  FADD.FTZ R50, R76, -R51 ;  /* 0x800000334c327221 */ /* 0x000fc60000010000 */
[----:B-----5:R-:W-:Y:S01]  /*21f0*/  FFMA.FTZ R48, R49, UR24, R38 ;  /* 0x0000001831307c23 */ /* 0x020fe20008010026 */
[----:B------:R-:W-:-:S03]  /*2200*/  FFMA.FTZ R49, R82, UR4, R52 ;  /* 0x0000000452317c23 */ /* 0x000fc60008010034 */
[----:B------:R-:W-:Y:S01]  /*2210*/  FMUL.FTZ R53, R48, UR12 ;  /* 0x0000000c30357c20 */ /* 0x000fe20008410000 */
[----:B------:R-:W-:Y:S01]  /*2220*/  FFMA.FTZ R48, R50, UR24, R39 ;  /* 0x0000001832307c23 */ /* 0x000fe20008010027 */
[----:B------:R-:W-:Y:S01]  /*2230*/  FADD.FTZ R54, R80, -R49 ;  /* 0x8000003150367221 */ /* 0x000fe20000010000 */
[----:B------:R-:W-:Y:S02]  /*2240*/  FFMA.FTZ R50, R83, UR4, R52 ;  /* 0x0000000453327c23 */ /* 0x000fe40008010034 */
[----:B------:R-:W-:Y:S01]  /*2250*/  FMUL.FTZ R85, R48, UR12 ;  /* 0x0000000c30557c20 */ /* 0x000fe20008410000 */
[----:B------:R-:W-:Y:S01]  /*2260*/  FFMA.FTZ R48, R54, UR24, R37 ;  /* 0x0000001836307c23 */ /* 0x000fe20008010025 */
[----:B------:R-:W-:Y:S01]  /*2270*/  FADD.FTZ R51, R81, -R50 ;  /* 0x8000003251337221 */ /* 0x000fe20000010000 */
[----:B------:R-:W-:Y:S02]  /*2280*/  F2F.BF16.F32 R53, R53 ;  /* 0x0000003500357304 */ /* 0x000fe40000202000 */
[----:B------:R-:W-:Y:S01]  /*2290*/  FMUL.FTZ R84, R48, UR12 ;  /* 0x0000000c30547c20 */ /* 0x000fe20008410000 */
[----:B------:R-:W-:Y:S01]  /*22a0*/  FFMA.FTZ R50, R51, UR24, R36 ;  /* 0x0000001833327c23 */ /* 0x000fe20008010024 */
[----:B------:R-:W0:Y:S03]  /*22b0*/  LDC.64 R48, c[0x0][0x468] ;  /* 0x00011a00ff307b82 */ /* 0x000e260000000a00 */
[----:B------:R-:W-:Y:S01]  /*22c0*/  FMUL.FTZ R54, R50, UR12 ;  /* 0x0000000c32367c20 */ /* 0x000fe20008410000 */
        /* <DEDUP_REMOVED lines=10> */
.L_x_1950:
[----:B------:R-:W-:Y:S05]  /*2370*/  BSYNC.RECONVERGENT B1 ;  /* 0x0000000000017941 */ /* 0x000fea0003800200 */
.L_x_1949:
[----:B------:R-:W-:Y:S04]  /*2380*/  BSSY.RECONVERGENT B1, `(.L_x_1951) ;  /* 0x000001e000017945 */ /* 0x000fe80003800200 */
[----:B------:R-:W-:Y:S05]  /*2390*/  @!P2 BRA `(.L_x_1952) ;  /* 0x000000000070a947 */ /* 0x000fea0003800000 */
[--C-:B0-----:R-:W-:Y:S01]  /*23a0*/  FFMA.FTZ R48, R71, UR4, R52.reuse ;  /* 0x0000000447307c23 */ /* 0x101fe20008010034 */
        /* <DEDUP_REMOVED lines=27> */
.L_x_1952:
[----:B------:R-:W-:Y:S05]  /*2560*/  BSYNC.RECONVERGENT B1 ;  /* 0x0000000000017941 */ /* 0x000fea0003800200 */
.L_x_1951:
[----:B------:R-:W-:Y:S05]  /*2570*/  @!P3 BRA `(.L_x_1943) ;  /* 0x0000000400fcb947 */ /* 0x000fea0003800000 */
[--C-:B01----:R-:W-:Y:S01]  /*2580*/  FFMA.FTZ R49, R66, UR4, R52.reuse ;  /* 0x0000000442317c23 */ /* 0x103fe20008010034 */
[----:B------:R-:W-:-:S03]  /*2590*/  FFMA.FTZ R50, R60, UR4, R52 ;  /* 0x000000043c327c23 */ /* 0x000fc60008010034 */
[----:B------:R-:W-:Y:S01]  /*25a0*/  FADD.FTZ R48, R64, -R49 ;  /* 0x8000003140307221 */ /* 0x000fe20000010000 */
[----:B------:R-:W-:Y:S01]  /*25b0*/  FFMA.FTZ R49, R63, UR4, R52 ;  /* 0x000000043f317c23 */ /* 0x000fe20008010034 */
[----:B------:R-:W-:Y:S01]  /*25c0*/  FADD.FTZ R50, R61, -R50 ;  /* 0x800000323d327221 */ /* 0x000fe20000010000 */
[----:B------:R-:W-:Y:S01]  /*25d0*/  FFMA.FTZ R52, R67, UR4, R52 ;  /* 0x0000000443347c23 */ /* 0x000fe20008010034 */
[----:B-----5:R-:W-:Y:S01]  /*25e0*/  FFMA.FTZ R48, R48, UR24, R45 ;  /* 0x0000001830307c23 */ /* 0x020fe2000801002d */
[----:B------:R-:W-:Y:S01]  /*25f0*/  FADD.FTZ R49, R62, -R49 ;  /* 0x800000313e317221 */ /* 0x000fe20000010000 */
[----:B------:R-:W-:Y:S01]  /*2600*/  FFMA.FTZ R50, R50, UR24, R47 ;  /* 0x0000001832327c23 */ /* 0x000fe2000801002f */
[----:B------:R-:W-:Y:S01]  /*2610*/  FADD.FTZ R53, R65, -R52 ;  /* 0x8000003441357221 */ /* 0x000fe20000010000 */
[----:B------:R-:W-:Y:S01]  /*2620*/  FMUL.FTZ R51, R48, UR12 ;  /* 0x0000000c30337c20 */ /* 0x000fe20008410000 */
[----:B------:R-:W-:Y:S01]  /*2630*/  FFMA.FTZ R48, R49, UR24, R46 ;  /* 0x0000001831307c23 */ /* 0x000fe2000801002e */
[----:B------:R-:W-:Y:S01]  /*2640*/  FMUL.FTZ R55, R50, UR12 ;  /* 0x0000000c32377c20 */ /* 0x000fe20008410000 */
[----:B------:R-:W-:-:S02]  /*2650*/  FFMA.FTZ R50, R53, UR24, R44 ;  /* 0x0000001835327c23 */ /* 0x000fc4000801002c */
[----:B------:R-:W-:Y:S01]  /*2660*/  FMUL.FTZ R54, R48, UR12 ;  /* 0x0000000c30367c20 */ /* 0x000fe20008410000 */
[----:B------:R-:W0:Y:S01]  /*2670*/  F2F.BF16.F32 R51, R51 ;  /* 0x0000003300337304 */ /* 0x000e220000202000 */
[----:B------:R-:W1:Y:S01]  /*2680*/  LDC.64 R48, c[0x0][0x468] ;  /* 0x00011a00ff307b82 */ /* 0x000e620000000a00 */
[----:B------:R-:W-:-:S06]  /*2690*/  FMUL.FTZ R52, R50, UR12 ;  /* 0x0000000c32347c20 */ /* 0x000fcc0008410000 */
[----:B------:R-:W-:Y:S01]  /*26a0*/  F2F.BF16.F32 R54, R54 ;  /* 0x0000003600367304 */ /* 0x000fe20000202000 */
[----:B0-----:R-:W-:-:S07]  /*26b0*/  IMAD.WIDE.U32 R50, R51, 0x10000, RZ ;  /* 0x0001000033327825 */ /* 0x001fce00078e00ff */
        /* <DEDUP_REMOVED lines=8> */
.L_x_1948:
[----:B------:R-:W-:Y:S04]  /*2740*/  BSSY.RECONVERGENT B1, `(.L_x_1953) ;  /* 0x0000021000017945 */ /* 0x000fe80003800200 */
[----:B------:R-:W-:Y:S05]  /*2750*/  @!P1 BRA `(.L_x_1954) ;  /* 0x00000000007c9947 */ /* 0x000fea0003800000 */
[--C-:B------:R-:W-:Y:S01]  /*2760*/  FFMA.FTZ R49, R82, UR4, R52.reuse ;  /* 0x0000000452317c23 */ /* 0x100fe20008010034 */
[--C-:B------:R-:W-:Y:S01]  /*2770*/  FFMA.FTZ R50, R79, UR4, R52.reuse ;  /* 0x000000044f327c23 */ /* 0x100fe20008010034 */
[----:B------:R-:W-:Y:S01]  /*2780*/  FFMA.FTZ R85, R78, UR4, R52 ;  /* 0x000000044e557c23 */ /* 0x000fe20008010034 */
[----:B------:R-:W0:Y:S01]  /*2790*/  LDC.64 R54, c[0x0][0x478] ;  /* 0x00011e00ff367b82 */ /* 0x000e220000000a00 */
[----:B------:R-:W-:Y:S01]  /*27a0*/  FADD.FTZ R48, R80, -R49 ;  /* 0x8000003150307221 */ /* 0x000fe20000010000 */
[----:B------:R-:W-:Y:S01]  /*27b0*/  FADD.FTZ R53, R77, -R50 ;  /* 0x800000324d357221 */ /* 0x000fe20000010000 */
[----:B------:R-:W-:Y:S02]  /*27c0*/  FADD.FTZ R84, R76, -R85 ;  /* 0x800000554c547221 */ /* 0x000fe40000010000 */
[----:B-----5:R-:W-:Y:S01]  /*27d0*/  FFMA.FTZ R49, R48, UR24, R37 ;  /* 0x0000001830317c23 */ /* 0x020fe20008010025 */
[----:B------:R-:W-:Y:S01]  /*27e0*/  FFMA.FTZ R48, R83, UR4, R52 ;  /* 0x0000000453307c23 */ /* 0x000fe20008010034 */
[----:B------:R-:W-:-:S02]  /*27f0*/  FFMA.FTZ R50, R53, UR24, R38 ;  /* 0x0000001835327c23 */ /* 0x000fc40008010026 */
[----:B------:R-:W-:Y:S01]  /*2800*/  FMUL.FTZ R86, R49, UR12 ;  /* 0x0000000c31567c20 */ /* 0x000fe20008410000 */
[----:B------:R-:W-:Y:S01]  /*2810*/  FADD.FTZ R51, R81, -R48 ;  /* 0x8000003051337221 */ /* 0x000fe20000010000 */
[----:B------:R-:W-:-:S03]  /*2820*/  FMUL.FTZ R88, R50, UR12 ;  /* 0x0000000c32587c20 */ /* 0x000fc60008410000 */
[----:B------:R-:W-:Y:S01]  /*2830*/  FFMA.FTZ R48, R51, UR24, R36 ;  /* 0x0000001833307c23 */ /* 0x000fe20008010024 */
[----:B------:R-:W-:Y:S01]  /*2840*/  FFMA.FTZ R51, R84, UR24, R39 ;  /* 0x0000001854337c23 */ /* 0x000fe20008010027 */
[----:B------:R-:W1:Y:S01]  /*2850*/  F2F.BF16.F32 R86, R86 ;  /* 0x0000005600567304 */ /* 0x000e620000202000 */
[----:B------:R-:W2:Y:S01]  /*2860*/  LDC.64 R84, c[0x0][0x468] ;  /* 0x00011a00ff547b82 */ /* 0x000ea20000000a00 */
[----:B------:R-:W-:Y:S01]  /*2870*/  FMUL.FTZ R53, R48, UR12 ;  /* 0x0000000c30357c20 */ /* 0x000fe20008410000 */
[----:B------:R-:W-:-:S05]  /*2880*/  FMUL.FTZ R89, R51, UR12 ;  /* 0x0000000c33597c20 */ /* 0x000fca0008410000 */
[----:B------:R-:W-:Y:S01]  /*2890*/  F2F.BF16.F32 R88, R88 ;  /* 0x0000005800587304 */ /* 0x000fe20000202000 */
[----:B0-----:R-:W-:-:S05]  /*28a0*/  IMAD.WIDE.U32 R54, R58, 0x10, R54 ;  /* 0x000000103a367825 */ /* 0x001fca00078e0036 */
[----:B------:R0:W-:Y:S01]  /*28b0*/  STG.E.128 desc[UR14][R54.64], R48 ;  /* 0x0000003036007986 */ /* 0x0001e2000c101d0e */
[----:B-1----:R-:W-:Y:S01]  /*28c0*/  IMAD.WIDE.U32 R86, R86, 0x10000, RZ ;  /* 0x0001000056567825 */ /* 0x002fe200078e00ff */
[----:B------:R-:W1:Y:S08]  /*28d0*/  F2F.BF16.F32 R89, R89 ;  /* 0x0000005900597304 */ /* 0x000e700000202000 */
[----:B------:R-:W3:Y:S01]  /*28e0*/  F2F.BF16.F32 R53, R53 ;  /* 0x0000003500357304 */ /* 0x000ee20000202000 */
[C---:B--2---:R-:W-:Y:S01]  /*28f0*/  IMAD.WIDE.U32 R84, R58.reuse, 0x8, R84 ;  /* 0x000000083a547825 */ /* 0x044fe200078e0054 */
[----:B------:R-:W-:-:S02]  /*2900*/  IADD3 R58, PT, PT, R58, 0x80, RZ ;  /* 0x000000803a3a7810 */ /* 0x000fc40007ffe0ff */
[----:B-1----:R-:W-:-:S04]  /*2910*/  PRMT R91, R88, 0x5410, R89 ;  /* 0x00005410585b7816 */ /* 0x002fc80000000059 */
[----:B------:R-:W-:Y:S02]  /*2920*/  LOP3.LUT R87, R91, R87, RZ, 0xfc, !PT ;  /* 0x000000575b577212 */ /* 0x000fe400078efcff */
[----:B---3--:R-:W-:-:S05]  /*2930*/  LOP3.LUT R86, R86, R53, RZ, 0xfc, !PT ;  /* 0x0000003556567212 */ /* 0x008fca00078efcff */
[----:B------:R0:W-:Y:S02]  /*2940*/  STG.E.64 desc[UR14][R84.64], R86 ;  /* 0x0000005654007986 */ /* 0x0001e4000c101b0e */
.L_x_1954:
[----:B------:R-:W-:Y:S05]  /*2950*/  BSYNC.RECONVERGENT B1 ;  /* 0x0000000000017941 */ /* 0x000fea0003800200 */
.L_x_1953:
[----:B------:R-:W-:Y:S04]  /*2960*/  BSSY.RECONVERGENT B1, `(.L_x_1955) ;  /* 0x0000021000017945 */ /* 0x000fe80003800200 */
[----:B------:R-:W-:Y:S05]  /*2970*/  @!P2 BRA `(.L_x_1956) ;  /* 0x00000000007ca947 */ /* 0x000fea0003800000 */
[--C-:B0-----:R-:W-:Y:S01]  /*2980*/  FFMA.FTZ R49, R74, UR4, R52.reuse ;  /* 0x000000044a317c23 */ /* 0x101fe20008010034 */
        /* <DEDUP_REMOVED lines=22> */
[----:B------:R-:W0:Y:S08]  /*2af0*/  F2F.BF16.F32 R89, R89 ;  /* 0x0000005900597304 */ /* 0x000e300000202000 */
[----:B------:R-:W1:Y:S01]  /*2b00*/  F2F.BF16.F32 R53, R53 ;  /* 0x0000003500357304 */ /* 0x000e620000202000 */
[C---:B--2---:R-:W-:Y:S01]  /*2b10*/  IMAD.WIDE.U32 R84, R58.reuse, 0x8, R84 ;  /* 0x000000083a547825 */ /* 0x044fe200078e0054 */
[----:B------:R-:W-:-:S02]  /*2b20*/  IADD3 R58, PT, PT, R58, 0x80, RZ ;  /* 0x000000803a3a7810 */ /* 0x000fc40007ffe0ff */
[----:B0-----:R-:W-:-:S04]  /*2b30*/  PRMT R91, R88, 0x5410, R89 ;  /* 0x00005410585b7816 */ /* 0x001fc80000000059 */
[----:B------:R-:W-:Y:S02]  /*2b40*/  LOP3.LUT R87, R91, R87, RZ, 0xfc, !PT ;  /* 0x000000575b577212 */ /* 0x000fe400078efcff */
[----:B-1----:R-:W-:-:S05]  /*2b50*/  LOP3.LUT R86, R86, R53, RZ, 0xfc, !PT ;  /* 0x0000003556567212 */ /* 0x002fca00078efcff */
[----:B------:R3:W-:Y:S02]  /*2b60*/  STG.E.64 desc[UR14][R84.64], R86 ;  /* 0x0000005654007986 */ /* 0x0007e4000c101b0e */
.L_x_1956:
[----:B------:R-:W-:Y:S05]  /*2b70*/  BSYNC.RECONVERGENT B1 ;  /* 0x0000000000017941 */ /* 0x000fea0003800200 */
.L_x_1955:
[----:B------:R-:W-:Y:S05]  /*2b80*/  @!P3 BRA `(.L_x_1943) ;  /* 0x000000000078b947 */ /* 0x000fea0003800000 */
[--C-:B0--3--:R-:W-:Y:S01]  /*2b90*/  FFMA.FTZ R49, R66, UR4, R52.reuse ;  /* 0x0000000442317c23 */ /* 0x109fe20008010034 */
[----:B------:R-:W-:Y:S01]  /*2ba0*/  FFMA.FTZ R51, R63, UR4, R52 ;  /* 0x000000043f337c23 */ /* 0x000fe20008010034 */
[----:B------:R-:W0:Y:S02]  /*2bb0*/  LDC.64 R84, c[0x0][0x478] ;  /* 0x00011e00ff547b82 */ /* 0x000e240000000a00 */
[----:B------:R-:W-:Y:S01]  /*2bc0*/  FADD.FTZ R48, R64, -R49 ;  /* 0x8000003140307221 */ /* 0x000fe20000010000 */
[----:B------:R-:W-:-:S03]  /*2bd0*/  FADD.FTZ R51, R62, -R51 ;  /* 0x800000333e337221 */ /* 0x000fc60000010000 */
[----:B-----5:R-:W-:Y:S01]  /*2be0*/  FFMA.FTZ R49, R48, UR24, R45 ;  /* 0x0000001830317c23 */ /* 0x020fe2000801002d */
[--C-:B------:R-:W-:Y:S01]  /*2bf0*/  FFMA.FTZ R48, R60, UR4, R52.reuse ;  /* 0x000000043c307c23 */ /* 0x100fe20008010034 */
[----:B------:R-:W-:Y:S01]  /*2c00*/  FFMA.FTZ R52, R67, UR4, R52 ;  /* 0x0000000443347c23 */ /* 0x000fe20008010034 */
[----:B------:R-:W-:Y:S01]  /*2c10*/  FFMA.FTZ R50, R51, UR24, R46 ;  /* 0x0000001833327c23 */ /* 0x000fe2000801002e */
[----:B------:R-:W-:Y:S01]  /*2c20*/  FMUL.FTZ R53, R49, UR12 ;  /* 0x0000000c31357c20 */ /* 0x000fe20008410000 */
[----:B------:R-:W-:Y:S01]  /*2c30*/  FADD.FTZ R48, R61, -R48 ;  /* 0x800000303d307221 */ /* 0x000fe20000010000 */
[----:B------:R-:W-:Y:S01]  /*2c40*/  FADD.FTZ R55, R65, -R52 ;  /* 0x8000003441377221 */ /* 0x000fe20000010000 */
[----:B------:R-:W-:Y:S02]  /*2c50*/  FMUL.FTZ R88, R50, UR12 ;  /* 0x0000000c32587c20 */ /* 0x000fe40008410000 */
[----:B------:R-:W-:Y:S01]  /*2c60*/  FFMA.FTZ R51, R48, UR24, R47 ;  /* 0x0000001830337c23 */ /* 0x000fe2000801002f */
[----:B------:R-:W-:Y:S01]  /*2c70*/  FFMA.FTZ R48, R55, UR24, R44 ;  /* 0x0000001837307c23 */ /* 0x000fe2000801002c */
[----:B------:R-:W1:Y:S01]  /*2c80*/  F2F.BF16.F32 R53, R53 ;  /* 0x0000003500357304 */ /* 0x000e620000202000 */
[----:B------:R-:W2:Y:S01]  /*2c90*/  LDC.64 R54, c[0x0][0x468] ;  /* 0x00011a00ff367b82 */ /* 0x000ea20000000a00 */
[----:B------:R-:W-:Y:S01]  /*2ca0*/  FMUL.FTZ R89, R51, UR12 ;  /* 0x0000000c33597c20 */ /* 0x000fe20008410000 */
[----:B------:R-:W-:Y:S01]  /*2cb0*/  FMUL.FTZ R86, R48, UR12 ;  /* 0x0000000c30567c20 */ /* 0x000fe20008410000 */
[----:B0-----:R-:W-:-:S04]  /*2cc0*/  IMAD.WIDE.U32 R84, R58, 0x10, R84 ;  /* 0x000000103a547825 */ /* 0x001fc800078e0054 */
[----:B------:R-:W-:Y:S01]  /*2cd0*/  F2F.BF16.F32 R88, R88 ;  /* 0x0000005800587304 */ /* 0x000fe20000202000 */
[----:B------:R4:W-:Y:S01]  /*2ce0*/  STG.E.128 desc[UR14][R84.64], R48 ;  /* 0x0000003054007986 */ /* 0x0009e2000c101d0e */
[----:B-1----:R-:W-:-:S06]  /*2cf0*/  IMAD.WIDE.U32 R52, R53, 0x10000, RZ ;  /* 0x0001000035347825 */ /* 0x002fcc00078e00ff */
[----:B------:R-:W0:Y:S08]  /*2d00*/  F2F.BF16.F32 R89, R89 ;  /* 0x0000005900597304 */ /* 0x000e300000202000 */
[----:B------:R-:W1:Y:S01]  /*2d10*/  F2F.BF16.F32 R87, R86 ;  /* 0x0000005600577304 */ /* 0x000e620000202000 */
[----:B--2---:R-:W-:Y:S01]  /*2d20*/  IMAD.WIDE.U32 R54, R58, 0x8, R54 ;  /* 0x000000083a367825 */ /* 0x004fe200078e0036 */
[----:B0-----:R-:W-:-:S04]  /*2d30*/  PRMT R91, R88, 0x5410, R89 ;  /* 0x00005410585b7816 */ /* 0x001fc80000000059 */
[----:B------:R-:W-:Y:S02]  /*2d40*/  LOP3.LUT R53, R91, R53, RZ, 0xfc, !PT ;  /* 0x000000355b357212 */ /* 0x000fe400078efcff */
[----:B-1----:R-:W-:-:S05]  /*2d50*/  LOP3.LUT R52, R52, R87, RZ, 0xfc, !PT ;  /* 0x0000005734347212 */ /* 0x002fca00078efcff */
[----:B------:R4:W-:Y:S02]  /*2d60*/  STG.E.64 desc[UR14][R54.64], R52 ;  /* 0x0000003436007986 */ /* 0x0009e4000c101b0e */
.L_x_1943:
[----:B------:R-:W-:Y:S05]  /*2d70*/  BSYNC.RECONVERGENT B0 ;  /* 0x0000000000007941 */ /* 0x000fea0003800200 */
.L_x_1936:
[----:B------:R-:W-:Y:S02]  /*2d80*/  UIADD3 UR7, UPT, UPT, UR7, UR22, URZ ;  /* 0x0000001607077290 */ /* 0x000fe4000fffe0ff */
[----:B------:R-:W-:Y:S02]  /*2d90*/  UPLOP3.LUT UP2, UPT, UPT, UPT, UP2, 0x40, 0x4 ;  /* 0x000000000004789c */ /* 0x000fe40003f4e820 */
[----:B------:R-:W-:-:S09]  /*2da0*/  UISETP.GE.AND UP1, UPT, UR7, UR23, UPT ;  /* 0x000000170700728c */ /* 0x000fd2000bf26270 */
[----:B------:R-:W-:Y:S05]  /*2db0*/  BRA.U !UP1, `(.L_x_1957) ;  /* 0xffffffd509dc7547 */ /* 0x000fea000b83ffff */
.L_x_1927:
[----:B------:R-:W0:Y:S08]  /*2dc0*/  S2UR UR4, SR_CTAID.X ;  /* 0x00000000000479c3 */ /* 0x000e300000002500 */
[----:B------:R-:W1:Y:S08]  /*2dd0*/  LDC.64 R2, c[0x0][0x440] ;  /* 0x00011000ff027b82 */ /* 0x000e700000000a00 */
[----:B-----5:R-:W2:Y:S08]  /*2de0*/  LDC.64 R4, c[0x0][0x448] ;  /* 0x00011200ff047b82 */ /* 0x020eb00000000a00 */
        /* <DEDUP_REMOVED lines=23> */
.L_x_1958:
        /* <DEDUP_REMOVED lines=10> */
.L_x_6712:


//--------------------- .text._ZN10layer_norm13ln_bwd_kernelINS_13Kernel_traitsI13__nv_bfloat16S2_fS2_fjLj1536ELj1ELj1ELj4ELj8ENS_18Kernel_traits_baseILj1536ES2_S2_fS2_fjLj128EEEEELb0ELb0ELb0ELb1EEEvNS_9BwdParamsE --------------------------
	.section	.text._ZN10layer_norm13ln_bwd_kernelINS_13Kernel_traitsI13__nv_bfloat16S2_fS2_fjLj1536ELj1ELj1ELj4ELj8ENS_18Kernel_traits_baseILj1536ES2_S2_fS2_fjLj128EEEEELb0ELb0ELb0ELb1EEEvNS_9BwdParamsE,"ax",@progbits
	.align	128
        .global         _ZN10layer_norm13ln_bwd_kernelINS_13Kernel_traitsI13__nv_bfloat16S2_fS2_fjLj1536ELj1ELj1ELj4ELj8ENS_18Kernel_traits_baseILj1536ES2_S2_fS2_fjLj128EEEEELb0ELb0ELb0ELb1EEEvNS_9BwdParamsE
        .type           _ZN10layer_norm13ln_bwd_kernelINS_13Kernel_traitsI13__nv_bfloat16S2_fS2_fjLj1536ELj1ELj1ELj4ELj8ENS_18Kernel_traits_baseILj1536ES2_S2_fS2_fjLj128EEEEELb0ELb0ELb0ELb1EEEvNS_9BwdParamsE,@function
        .size           _ZN10layer_norm13ln_bwd_kernelINS_13Kernel_traitsI13__nv_bfloat16S2_fS2_fjLj1536ELj1ELj1ELj4ELj8ENS_18Kernel_traits_baseILj1536ES2_S2_fS2_fjLj128EEEEELb0ELb0ELb0ELb1EEEvNS_9BwdParamsE,(.L_x_6713 - _ZN10layer_norm13ln_bwd_kernelINS_13Kernel_traitsI13__nv_bfloat16S2_fS2_fjLj1536ELj1ELj1ELj4ELj8ENS_18Kernel_traits_baseILj1536ES2_S2_fS2_fjLj128EEEEELb0ELb0ELb0ELb1EEEvNS_9BwdParamsE)
        .other          _ZN10layer_norm13ln_bwd_kernelINS_13Kernel_traitsI13__nv_bfloat16S2_fS2_fjLj1536ELj1ELj1ELj4ELj8ENS_18Kernel_traits_baseILj1536ES2_S2_fS2_fjLj128EEEEELb0ELb0ELb0ELb1EEEvNS_9BwdParamsE,@"STO_CUDA_ENTRY STV_DEFAULT"
_ZN10layer_norm13ln_bwd_kernelINS_13Kernel_traitsI13__nv_bfloat16S2_fS2_fjLj1536ELj1ELj1ELj4ELj8ENS_18Kernel_traits_baseILj1536ES2_S2_fS2_fjLj128EEEEELb0ELb0ELb0ELb1EEEvNS_9BwdParamsE:
.text._ZN10layer_norm13ln_bwd_kernelINS_13Kernel_traitsI13__nv_bfloat16S2_fS2_fjLj1536ELj1ELj1ELj4ELj8ENS_18Kernel_traits_baseILj1536ES2_S2_fS2_fjLj128EEEEELb0ELb0ELb0ELb1EEEvNS_9BwdParamsE:
        /* <DEDUP_REMOVED lines=21> */
[----:B------:R-:W-:Y:S01]  /*0150*/  HFMA2 R0, -RZ, RZ, 0, 0 ;  /* 0x00000000ff007431 */ /* 0x000fe200000001ff */
        /* <DEDUP_REMOVED lines=9> */
[----:B------:R-:W-:Y:S01]  /*01f0*/  UPLOP3.LUT UP2, UPT, UPT, UPT, UPT, 0x40, 0x4 ;  /* 0x000000000004789c */ /* 0x000fe20003f4e870 */
[----:B------:R-:W3:Y:S01]  /*0200*/  LDCU UR21, c[0x0][0x388] ;  /* 0x00007100ff1577ac */ /* 0x000ee20008000800 */
[----:B------:R-:W4:Y:S01]  /*0210*/  LDCU.U8 UR20, c[0x0][0x410] ;  /* 0x00008200ff1477ac */ /* 0x000f220008000000 */
[----:B------:R-:W0:Y:S01]  /*0220*/  LDCU UR24, c[0x0][0x400] ;  /* 0x00008000ff1877ac */ /* 0x000e220008000800 */
[----:B------:R-:W0:Y:S01]  /*0230*/  LDCU.64 UR26, c[0x0][0x478] ;  /* 0x00008f00ff1a77ac */ /* 0x000e220008000a00 */
[----:B------:R-:W0:Y:S02]  /*0240*/  LDCU.128 UR12, c[0x0][0x3c0] ;  /* 0x00007800ff0c77ac */ /* 0x000e240008000c00 */
[C---:B0-----:R-:W-:Y:S01]  /*0250*/  IMAD.WIDE.U32 R2, R65.reuse, 0x8, R2 ;  /* 0x0000000841027825 */ /* 0x041fe200078e0002 */
[----:B------:R-:W0:Y:S04]  /*0260*/  LDCU.64 UR22, c[0x0][0x438] ;  /* 0x00008700ff1677ac */ /* 0x000e280008000a00 */
[----:B-1----:R-:W5:Y:S01]  /*0270*/  LDG.E.64 R54, desc[UR18][R2.64+0x800] ;  /* 0x0008001202367981 */ /* 0x002f62000c1e1b00 */
[----:B------:R-:W1:Y:S03]  /*0280*/  LDCU.64 UR28, c[0x0][0x380] ;  /* 0x00007000ff1c77ac */ /* 0x000e660008000a00 */
[----:B------:R-:W3:Y:S04]  /*0290*/  LDG.E.64 R56, desc[UR18][R2.64+0x400] ;  /* 0x0004001202387981 */ /* 0x000ee8000c1e1b00 */
[----:B------:R4:W3:Y:S01]  /*02a0*/  LDG.E.64 R4, desc[UR18][R2.64] ;  /* 0x0000001202047981 */ /* 0x0008e2000c1e1b00 */
[----:B------:R-:W-:Y:S01]  /*02b0*/  LOP3.LUT R53, R65, 0x60, RZ, 0xc0, !PT ;  /* 0x0000006041357812 */ /* 0x000fe200078ec0ff */
[----:B--2---:R-:W-:Y:S01]  /*02c0*/  UISETP.NE.U32.AND UP0, UPT, UR4, URZ, UPT ;  /* 0x000000ff0400728c */ /* 0x004fe2000bf05070 */
[----:B------:R-:W-:Y:S01]  /*02d0*/  MOV R52, RZ ;  /* 0x000000ff00347202 */ /* 0x000fe20000000f00 */
[----:B------:R-:W-:Y:S01]  /*02e0*/  UMOV UR6, UR9 ;  /* 0x0000000900067c82 */ /* 0x000fe20008000000 */
[----:B------:R-:W-:Y:S01]  /*02f0*/  LOP3.LUT R53, R53, 0x1f, R65, 0xf8, !PT ;  /* 0x0000001f35357812 */ /* 0x000fe200078ef841 */
[----:B------:R-:W-:Y:S01]  /*0300*/  UISETP.NE.AND.EX UP0, UPT, UR5, URZ, UPT, UP0 ;  /* 0x000000ff0500728c */ /* 0x000fe2000bf05300 */
[----:B------:R-:W-:-:S02]  /*0310*/  LOP3.LUT R65, R65, 0x1f, RZ, 0xc0, !PT ;  /* 0x0000001f41417812 */ /* 0x000fc400078ec0ff */
[----:B----4-:R-:W-:Y:S02]  /*0320*/  CS2R R2, SRZ ;  /* 0x0000000000027805 */ /* 0x010fe4000001ff00 */
[C---:B-----5:R-:W-:Y:S02]  /*0330*/  SHF.L.U32 R51, R54.reuse, 0x10, RZ ;  /* 0x0000001036337819 */ /* 0x060fe400000006ff */
[----:B------:R-:W-:Y:S02]  /*0340*/  SHF.R.U64 R54, R54, 0x10, R55 ;  /* 0x0000001036367819 */ /* 0x000fe40000001237 */
[C---:B---3--:R-:W-:Y:S02]  /*0350*/  SHF.L.U32 R49, R56.reuse, 0x10, RZ ;  /* 0x0000001038317819 */ /* 0x048fe400000006ff */
[----:B------:R-:W-:Y:S02]  /*0360*/  SHF.L.U32 R50, R55, 0x10, RZ ;  /* 0x0000001037327819 */ /* 0x000fe400000006ff */
[----:B------:R-:W-:-:S02]  /*0370*/  SHF.R.U64 R56, R56, 0x10, R57 ;  /* 0x0000001038387819 */ /* 0x000fc40000001239 */
[----:B------:R-:W-:Y:S02]  /*0380*/  SHF.L.U32 R48, R57, 0x10, RZ ;  /* 0x0000001039307819 */ /* 0x000fe400000006ff */
[----:B------:R-:W-:Y:S02]  /*0390*/  SHF.R.U32.HI R55, RZ, 0x10, R55 ;  /* 0x00000010ff377819 */ /* 0x000fe40000011637 */
[----:B------:R-:W-:Y:S02]  /*03a0*/  SHF.R.U32.HI R57, RZ, 0x10, R57 ;  /* 0x00000010ff397819 */ /* 0x000fe40000011639 */
[C-C-:B------:R-:W-:Y:S02]  /*03b0*/  SHF.R.U64 R63, R4.reuse, 0x10, R5.reuse ;  /* 0x00000010043f7819 */ /* 0x140fe40000001205 */
[----:B------:R-:W-:Y:S02]  /*03c0*/  SHF.R.U32.HI R58, RZ, 0x10, R5 ;  /* 0x00000010ff3a7819 */ /* 0x000fe40000011605 */
[----:B------:R-:W-:-:S02]  /*03d0*/  SHF.L.U32 R64, R4, 0x10, RZ ;  /* 0x0000001004407819 */ /* 0x000fc400000006ff */
[----:B------:R-:W-:Y:S02]  /*03e0*/  SHF.L.U32 R62, R5, 0x10, RZ ;  /* 0x00000010053e7819 */ /* 0x000fe400000006ff */
[----:B------:R-:W-:Y:S02]  /*03f0*/  CS2R R4, SRZ ;  /* 0x0000000000047805 */ /* 0x000fe4000001ff00 */
[----:B------:R-:W-:Y:S02]  /*0400*/  SHF.L.U32 R54, R54, 0x10, RZ ;  /* 0x0000001036367819 */ /* 0x000fe400000006ff */
[----:B------:R-:W-:Y:S02]  /*0410*/  SHF.L.U32 R55, R55, 0x10, RZ ;  /* 0x0000001037377819 */ /* 0x000fe400000006ff */
[----:B------:R-:W-:Y:S02]  /*0420*/  SHF.L.U32 R56, R56, 0x10, RZ ;  /* 0x0000001038387819 */ /* 0x000fe400000006ff */
[----:B------:R-:W-:-:S02]  /*0430*/  SHF.L.U32 R57, R57, 0x10, RZ ;  /* 0x0000001039397819 */ /* 0x000fc400000006ff */
[----:B------:R-:W-:Y:S02]  /*0440*/  SHF.L.U32 R63, R63, 0x10, RZ ;  /* 0x000000103f3f7819 */ /* 0x000fe400000006ff */
[----:B01----:R-:W-:-:S07]  /*0450*/  SHF.L.U32 R58, R58, 0x10, RZ ;  /* 0x000000103a3a7819 */ /* 0x003fce00000006ff */
.L_x_1966:
[----:B01-3--:R-:W0:Y:S01]  /*0460*/  LDC.64 R82, c[0x0][0x428] ;  /* 0x00010a00ff527b82 */ /* 0x00be220000000a00 */
[----:B------:R-:W-:Y:S01]  /*0470*/  UIMAD UR7, UR6, UR21, URZ ;  /* 0x00000015060772a4 */ /* 0x000fe2000f8e02ff */
[----:B------:R-:W-:Y:S01]  /*0480*/  PLOP3.LUT P1, PT, PT, PT, UP0, 0x80, 0x8 ;  /* 0x000000000008781c */ /* 0x000fe20003f2f008 */
[----:B------:R-:W1:Y:S02]  /*0490*/  @UP0 LDCU.64 UR4, c[0x0][0x3e0] ;  /* 0x00007c00ff0407ac */ /* 0x000e640008000a00 */
[----:B------:R-:W-:-:S03]  /*04a0*/  USHF.R.S32.HI UR8, URZ, 0x1f, UR7 ;  /* 0x0000001fff087899 */ /* 0x000fc60008011407 */
[----:B----4-:R-:W2:Y:S01]  /*04b0*/  LDC.64 R40, c[0x0][0x3a8] ;  /* 0x0000ea00ff287b82 */ /* 0x010ea20000000a00 */
[----:B------:R-:W-:Y:S02]  /*04c0*/  UIMAD.WIDE UR16, UR6, 0x4, UR14 ;  /* 0x00000004061078a5 */ /* 0x000fe4000f8e020e */
[----:B------:R-:W-:Y:S02]  /*04d0*/  ULEA.HI UR8, UR8, UR7, URZ, 0x2 ;  /* 0x0000000708087291 */ /* 0x000fe4000f8f10ff */
[----:B------:R-:W-:Y:S02]  /*04e0*/  UIMAD.WIDE UR10, UR6, 0x4, UR12 ;  /* 0x00000004060a78a5 */ /* 0x000fe4000f8e020c */
[----:B------:R-:W-:Y:S02]  /*04f0*/  MOV R36, UR16 ;  /* 0x0000001000247c02 */ /* 0x000fe40008000f00 */
[----:B------:R-:W-:Y:S02]  /*0500*/  MOV R32, UR8 ;  /* 0x0000000800207c02 */ /* 0x000fe40008000f00 */
[----:B------:R-:W-:-:S02]  /*0510*/  MOV R37, UR17 ;  /* 0x0000001100257c02 */ /* 0x000fc40008000f00 */
[----:B------:R-:W-:Y:S01]  /*0520*/  LEA.HI.SX32 R59, R32, R53, 0x1e ;  /* 0x00000035203b7211 */ /* 0x000fe200078ff2ff */
[----:B-1----:R-:W-:Y:S01]  /*0530*/  @UP0 UIMAD.WIDE UR4, UR6, 0x2, UR4 ;  /* 0x00000002060408a5 */ /* 0x002fe2000f8e0204 */
[----:B------:R-:W-:Y:S01]  /*0540*/  MOV R38, UR10 ;  /* 0x0000000a00267c02 */ /* 0x000fe20008000f00 */
[----:B------:R1:W3:Y:S01]  /*0550*/  LDG.E R70, desc[UR18][R36.64] ;  /* 0x0000001224467981 */ /* 0x0002e2000c1e1900 */
[----:B------:R-:W-:Y:S01]  /*0560*/  MOV R39, UR11 ;  /* 0x0000000b00277c02 */ /* 0x000fe20008000f00 */
[C---:B0-----:R-:W-:Y:S01]  /*0570*/  IMAD.WIDE.U32 R72, R59.reuse, 0x8, R82 ;  /* 0x000000083b487825 */ /* 0x041fe200078e0052 */
[C---:B------:R-:W-:Y:S02]  /*0580*/  IADD3 R60, PT, PT, R59.reuse, 0x80, RZ ;  /* 0x000000803b3c7810 */ /* 0x040fe40007ffe0ff */
[----:B------:R-:W-:Y:S01]  /*0590*/  MOV R74, UR4 ;  /* 0x00000004004a7c02 */ /* 0x000fe20008000f00 */
[----:B------:R-:W4:Y:S01]  /*05a0*/  LDG.E R71, desc[UR18][R38.64] ;  /* 0x0000001226477981 */ /* 0x000f22000c1e1900 */
[C---:B------:R-:W-:Y:S01]  /*05b0*/  IADD3 R61, PT, PT, R59.reuse, 0x100, RZ ;  /* 0x000001003b3d7810 */ /* 0x040fe20007ffe0ff */
[----:B--2---:R-:W-:Y:S01]  /*05c0*/  IMAD.WIDE.U32 R32, R59, 0x10, R40 ;  /* 0x000000103b207825 */ /* 0x004fe200078e0028 */
[----:B------:R-:W-:Y:S01]  /*05d0*/  MOV R75, UR5 ;  /* 0x00000005004b7c02 */ /* 0x000fe20008000f00 */
[----:B------:R-:W2:Y:S02]  /*05e0*/  LDG.E.64 R72, desc[UR18][R72.64] ;  /* 0x0000001248487981 */ /* 0x000ea4000c1e1b00 */
[----:B------:R-:W-:-:S02]  /*05f0*/  IMAD.WIDE.U32 R84, R60, 0x8, R82 ;  /* 0x000000083c547825 */ /* 0x000fc400078e0052 */
[----:B------:R0:W2:Y:S02]  /*0600*/  @P1 LDG.E.U16 R74, desc[UR18][R74.64] ;  /* 0x000000124a4a1981 */ /* 0x0000a4000c1e1500 */
[----:B-1----:R-:W-:Y:S02]  /*0610*/  IMAD.WIDE.U32 R36, R60, 0x10, R40 ;  /* 0x000000103c247825 */ /* 0x002fe400078e0028 */
[----:B------:R-:W2:Y:S02]  /*0620*/  LDG.E.128 R32, desc[UR18][R32.64] ;  /* 0x0000001220207981 */ /* 0x000ea4000c1e1d00 */
[C---:B------:R-:W-:Y:S02]  /*0630*/  IMAD.WIDE.U32 R82, R61.reuse, 0x8, R82 ;  /* 0x000000083d527825 */ /* 0x040fe400078e0052 */
[----:B------:R-:W2:Y:S04]  /*0640*/  LDG.E.64 R84, desc[UR18][R84.64] ;  /* 0x0000001254547981 */ /* 0x000ea8000c1e1b00 */
[----:B------:R-:W2:Y:S04]  /*0650*/  LDG.E.128 R36, desc[UR18][R36.64] ;  /* 0x0000001224247981 */ /* 0x000ea8000c1e1d00 */
[----:B------:R-:W2:Y:S01]  /*0660*/  LDG.E.64 R82, desc[UR18][R82.64] ;  /* 0x0000001252527981 */ /* 0x000ea2000c1e1b00 */
[----:B------:R-:W-:-:S06]  /*0670*/  IMAD.WIDE.U32 R40, R61, 0x10, R40 ;  /* 0x000000103d287825 */ /* 0x000fcc00078e0028 */
[----:B------:R-:W2:Y:S01]  /*0680*/  LDG.E.128 R40, desc[UR18][R40.64] ;  /* 0x0000001228287981 */ /* 0x000ea2000c1e1d00 */
[----:B------:R-:W-:-:S04]  /*0690*/  ISETP.NE.U32.AND P0, PT, RZ, UR22, PT ;  /* 0x00000016ff007c0c */ /* 0x000fc8000bf05070 */
[----:B------:R-:W-:-:S13]  /*06a0*/  ISETP.NE.AND.EX P0, PT, RZ, UR23, PT, P0 ;  /* 0x00000017ff007c0c */ /* 0x000fda000bf05300 */
[----:B------:R-:W1:Y:S01]  /*06b0*/  @P0 LDC.64 R66, c[0x0][0x438] ;  /* 0x00010e00ff420b82 */ /* 0x000e620000000a00 */
[----:B------:R-:W-:-:S07]  /*06c0*/  ISETP.NE.AND P2, PT, RZ, UR20, PT ;  /* 0x00000014ff007c0c */ /* 0x000fce000bf45270 */
[----:B------:R-:W0:Y:S08]  /*06d0*/  @P0 LDC.64 R68, c[0x0][0x438] ;  /* 0x00010e00ff440b82 */ /* 0x000e300000000a00 */
[----:B------:R-:W1:Y:S01]  /*06e0*/  @P0 LDC.64 R92, c[0x0][0x438] ;  /* 0x00010e00ff5c0b82 */ /* 0x000e620000000a00 */
[----:B0-----:R-:W-:-:S05]  /*06f0*/  @P0 IMAD.WIDE.U32 R68, R60, 0x10, R68 ;  /* 0x000000103c440825 */ /* 0x001fca00078e0044 */
[----:B-----5:R-:W5:Y:S01]  /*0700*/  @P0 LDG.E.128 R24, desc[UR18][R68.64] ;  /* 0x0000001244180981 */ /* 0x020f62000c1e1d00 */
[----:B-1----:R-:W-:-:S05]  /*0710*/  @P0 IMAD.WIDE.U32 R92, R59, 0x10, R92 ;  /* 0x000000103b5c0825 */ /* 0x002fca00078e005c */
[----:B------:R-:W5:Y:S01]  /*0720*/  @P0 LDG.E.128 R20, desc[UR18][R92.64] ;  /* 0x000000125c140981 */ /* 0x000f62000c1e1d00 */
[----:B---3--:R-:W-:Y:S02]  /*0730*/  R2UR UR8, R70 ;  /* 0x00000000460872ca */ /* 0x008fe400000e0000 */
[----:B----4-:R-:W-:Y:S02]  /*0740*/  FSEL R71, R71, RZ, !P2 ;  /* 0x000000ff47477208 */ /* 0x010fe40005000000 */
[----:B--2---:R-:W-:Y:S02]  /*0750*/  MOV R80, R72 ;  /* 0x0000004800507202 */ /* 0x004fe40000000f00 */
[----:B------:R-:W-:Y:S02]  /*0760*/  SHF.R.U64 R75, R72, 0x10, R73 ;  /* 0x00000010484b7819 */ /* 0x000fe40000001249 */
[----:B------:R-:W-:Y:S02]  /*0770*/  @P1 R2UR UR4, R74 ;  /* 0x000000004a0412ca */ /* 0x000fe400000e0000 */
[----:B------:R-:W-:Y:S01]  /*0780*/  SHF.L.U32 R80, R80, 0x10, RZ ;  /* 0x0000001050507819 */ /* 0x000fe200000006ff */
[C---:B------:R-:W-:Y:S01]  /*0790*/  FADD.FTZ R74, -R71.reuse, R32 ;  /* 0x00000020474a7221 */ /* 0x040fe20000010100 */
[----:B------:R-:W-:Y:S01]  /*07a0*/  MOV R77, R73 ;  /* 0x00000049004d7202 */ /* 0x000fe20000000f00 */
[----:B------:R-:W-:Y:S01]  /*07b0*/  FADD.FTZ R89, -R71, R33 ;  /* 0x0000002147597221 */ /* 0x000fe20000010100 */
[----:B------:R-:W-:Y:S01]  /*07c0*/  SHF.R.U32.HI R79, RZ, 0x10, R73 ;  /* 0x00000010ff4f7819 */ /* 0x000fe20000011649 */
[----:B------:R-:W-:Y:S01]  /*07d0*/  @P0 IMAD.WIDE.U32 R32, R61, 0x10, R66 ;  /* 0x000000103d200825 */ /* 0x000fe200078e0042 */
[----:B------:R-:W-:-:S02]  /*07e0*/  SHF.R.U64 R70, R84, 0x10, R85 ;  /* 0x0000001054467819 */ /* 0x000fc40000001255 */
[----:B------:R-:W-:Y:S02]  /*07f0*/  MOV R73, R85 ;  /* 0x0000005500497202 */ /* 0x000fe40000000f00 */
[----:B------:R-:W-:Y:S01]  /*0800*/  SHF.R.U32.HI R78, RZ, 0x10, R85 ;  /* 0x00000010ff4e7819 */ /* 0x000fe20000011655 */
[----:B------:R-:W-:Y:S01]  /*0810*/  FADD.FTZ R85, -R71, R36 ;  /* 0x0000002447557221 */ /* 0x000fe20000010100 */
[----:B------:R-:W-:Y:S01]  /*0820*/  MOV R72, R84 ;  /* 0x0000005400487202 */ /* 0x000fe20000000f00 */
[----:B------:R-:W-:Y:S01]  /*0830*/  FMUL.FTZ R67, R74, UR8 ;  /* 0x000000084a437c20 */ /* 0x000fe20008410000 */
[----:B------:R-:W-:Y:S02]  /*0840*/  MOV R84, R82 ;  /* 0x0000005200547202 */ /* 0x000fe40000000f00 */
[----:B------:R-:W-:Y:S01]  /*0850*/  SHF.R.U64 R91, R82, 0x10, R83 ;  /* 0x00000010525b7819 */ /* 0x000fe20000001253 */
[-C--:B------:R-:W-:Y:S01]  /*0860*/  FMUL.FTZ R82, R64, R80.reuse ;  /* 0x0000005040527220 */ /* 0x080fe20000410000 */
[----:B------:R-:W-:Y:S01]  /*0870*/  SHF.L.U32 R36, R75, 0x10, RZ ;  /* 0x000000104b247819 */ /* 0x000fe200000006ff */
[----:B------:R-:W-:Y:S01]  /*0880*/  FADD.FTZ R34, -R71, R34 ;  /* 0x0000002247227221 */ /* 0x000fe20000010100 */
[----:B------:R0:W5:Y:S01]  /*0890*/  @P0 LDG.E.128 R28, desc[UR18][R32.64] ;  /* 0x00000012201c0981 */ /* 0x000162000c1e1d00 */
[----:B------:R-:W-:Y:S01]  /*08a0*/  SHF.L.U32 R77, R77, 0x10, RZ ;  /* 0x000000104d4d7819 */ /* 0x000fe200000006ff */
[----:B------:R-:W-:Y:S01]  /*08b0*/  FFMA.FTZ R52, R67, R80, R52 ;  /* 0x0000005043347223 */ /* 0x000fe20000010034 */
[----:B------:R-:W-:Y:S01]  /*08c0*/  FADD.FTZ R47, R80, R47 ;  /* 0x0000002f502f7221 */ /* 0x000fe20000010000 */
[----:B------:R-:W-:Y:S01]  /*08d0*/  FADD.FTZ R87, -R71, R35 ;  /* 0x0000002347577221 */ /* 0x000fe20000010100 */
[-C--:B------:R-:W-:Y:S01]  /*08e0*/  FMUL.FTZ R80, R63, R36.reuse ;  /* 0x000000243f507220 */ /* 0x080fe20000410000 */
[----:B------:R-:W-:Y:S01]  /*08f0*/  MOV R35, R83 ;  /* 0x0000005300237202 */ /* 0x000fe20000000f00 */
[----:B------:R-:W-:Y:S01]  /*0900*/  FMUL.FTZ R89, R89, UR8 ;  /* 0x0000000859597c20 */ /* 0x000fe20008410000 */
[----:B------:R-:W-:Y:S01]  /*0910*/  SHF.R.U32.HI R88, RZ, 0x10, R83 ;  /* 0x00000010ff587819 */ /* 0x000fe20000011653 */
[----:B0-----:R-:W-:Y:S01]  /*0920*/  FADD.FTZ R33, RZ, R82 ;  /* 0x00000052ff217221 */ /* 0x001fe20000010000 */
[----:B------:R-:W-:Y:S01]  /*0930*/  FMUL.FTZ R83, R34, UR8 ;  /* 0x0000000822537c20 */ /* 0x000fe20008410000 */
[----:B------:R-:W-:Y:S01]  /*0940*/  SHF.L.U32 R34, R79, 0x10, RZ ;  /* 0x000000104f227819 */ /* 0x000fe200000006ff */
[-C--:B------:R-:W-:Y:S01]  /*0950*/  FMUL.FTZ R79, R62, R77.reuse ;  /* 0x0000004d3e4f7220 */ /* 0x080fe20000410000 */
[----:B------:R-:W-:Y:S01]  /*0960*/  FADD.FTZ R32, R80, R33 ;  /* 0x0000002150207221 */ /* 0x000fe20000010000 */
[----:B------:R-:W-:Y:S01]  /*0970*/  FFMA.FTZ R46, R89, R36, R46 ;  /* 0x00000024592e7223 */ /* 0x000fe2000001002e */
[----:B------:R-:W-:Y:S01]  /*0980*/  FADD.FTZ R45, R36, R45 ;  /* 0x0000002d242d7221 */ /* 0x000fe20000010000 */
[----:B------:R-:W-:Y:S01]  /*0990*/  FFMA.FTZ R44, R83, R77, R44 ;  /* 0x0000004d532c7223 */ /* 0x000fe2000001002c */
[----:B------:R-:W-:Y:S01]  /*09a0*/  FADD.FTZ R19, R77, R19 ;  /* 0x000000134d137221 */ /* 0x000fe20000010000 */
[----:B------:R-:W-:Y:S01]  /*09b0*/  SHF.L.U32 R36, R72, 0x10, RZ ;  /* 0x0000001048247819 */ /* 0x000fe200000006ff */
[----:B------:R-:W-:Y:S01]  /*09c0*/  FMUL.FTZ R77, R58, R34 ;  /* 0x000000223a4d7220 */ /* 0x000fe20000410000 */
[----:B------:R-:W-:Y:S01]  /*09d0*/  FADD.FTZ R32, R79, R32 ;  /* 0x000000204f207221 */ /* 0x000fe20000010000 */
[----:B------:R-:W-:Y:S01]  /*09e0*/  FADD.FTZ R81, -R71, R37 ;  /* 0x0000002547517221 */ /* 0x000fe20000010100 */
[----:B------:R-:W-:Y:S01]  /*09f0*/  SHF.L.U32 R37, R70, 0x10, RZ ;  /* 0x0000001046257819 */ /* 0x000fe200000006ff */
[----:B------:R-:W-:Y:S01]  /*0a00*/  FMUL.FTZ R75, R49, R36 ;  /* 0x00000024314b7220 */ /* 0x000fe20000410000 */
[----:B------:R-:W-:Y:S01]  /*0a10*/  FADD.FTZ R32, R77, R32 ;  /* 0x000000204d207221 */ /* 0x000fe20000010000 */
[----:B------:R-:W-:Y:S01]  /*0a20*/  FADD.FTZ R76, -R71, R38 ;  /* 0x00000026474c7221 */ /* 0x000fe20000010100 */
[----:B------:R-:W-:Y:S01]  /*0a30*/  SHF.L.U32 R38, R73, 0x10, RZ ;  /* 0x0000001049267819 */ /* 0x000fe200000006ff */
[----:B------:R-:W-:Y:S01]  /*0a40*/  FMUL.FTZ R74, R56, R37 ;  /* 0x00000025384a7220 */ /* 0x000fe20000410000 */
[----:B------:R-:W-:Y:S01]  /*0a50*/  FADD.FTZ R33, R75, R32 ;  /* 0x000000204b217221 */ /* 0x000fe20000010000 */
[----:B------:R-:W-:-:S02]  /*0a60*/  SHF.L.U32 R78, R78, 0x10, RZ ;  /* 0x000000104e4e7819 */ /* 0x000fc400000006ff */
[----:B------:R-:W-:Y:S01]  /*0a70*/  FMUL.FTZ R72, R48, R38 ;  /* 0x0000002630487220 */ /* 0x000fe20000410000 */
[----:B------:R-:W-:Y:S01]  /*0a80*/  FADD.FTZ R33, R74, R33 ;  /* 0x000000214a217221 */ /* 0x000fe20000010000 */
[----:B------:R-:W-:Y:S01]  /*0a90*/  SHF.L.U32 R84, R84, 0x10, RZ ;  /* 0x0000001054547819 */ /* 0x000fe200000006ff */
[----:B------:R-:W-:Y:S01]  /*0aa0*/  FFMA.FTZ R32, R67, R82, RZ ;  /* 0x0000005243207223 */ /* 0x000fe200000100ff */
[----:B------:R-:W-:Y:S01]  /*0ab0*/  FMUL.FTZ R68, R57, R78 ;  /* 0x0000004e39447220 */ /* 0x000fe20000410000 */
[----:B------:R-:W-:Y:S01]  /*0ac0*/  FADD.FTZ R33, R72, R33 ;  /* 0x0000002148217221 */ /* 0x000fe20000010000 */
[----:B------:R-:W-:Y:S01]  /*0ad0*/  FADD.FTZ R66, -R71, R40 ;  /* 0x0000002847427221 */ /* 0x000fe20000010100 */
[----:B------:R-:W-:Y:S01]  /*0ae0*/  SHF.L.U32 R91, R91, 0x10, RZ ;  /* 0x000000105b5b7819 */ /* 0x000fe200000006ff */
[----:B------:R-:W-:Y:S01]  /*0af0*/  FFMA.FTZ R32, R89, R80, R32 ;  /* 0x0000005059207223 */ /* 0x000fe20000010020 */
[----:B------:R-:W-:Y:S01]  /*0b00*/  FADD.FTZ R33, R68, R33 ;  /* 0x0000002144217221 */ /* 0x000fe20000010000 */
[----:B------:R-:W-:Y:S01]  /*0b10*/  FMUL.FTZ R40, R51, R84 ;  /* 0x0000005433287220 */ /* 0x000fe20000410000 */
[C---:B------:R-:W-:Y:S01]  /*0b20*/  FADD.FTZ R70, -R71.reuse, R42 ;  /* 0x0000002a47467221 */ /* 0x040fe20000010100 */
[----:B------:R-:W-:Y:S01]  /*0b30*/  FADD.FTZ R69, -R71, R41 ;  /* 0x0000002947457221 */ /* 0x000fe20000010100 */
[----:B------:R-:W-:Y:S01]  /*0b40*/  FMUL.FTZ R87, R87, UR8 ;  /* 0x0000000857577c20 */ /* 0x000fe20008410000 */
[----:B------:R-:W-:Y:S01]  /*0b50*/  SHF.L.U32 R86, R35, 0x10, RZ ;  /* 0x0000001023567819 */ /* 0x000fe200000006ff */
[----:B------:R-:W-:Y:S01]  /*0b60*/  FFMA.FTZ R42, R83, R79, R32 ;  /* 0x0000004f532a7223 */ /* 0x000fe20000010020 */
[----:B------:R-:W-:Y:S01]  /*0b70*/  FADD.FTZ R32, R40, R33 ;  /* 0x0000002128207221 */ /* 0x000fe20000010000 */
[----:B------:R-:W-:Y:S01]  /*0b80*/  FMUL.FTZ R41, R54, R91 ;  /* 0x0000005b36297220 */ /* 0x000fe20000410000 */
[----:B------:R-:W-:Y:S01]  /*0b90*/  SHF.L.U32 R88, R88, 0x10, RZ ;  /* 0x0000001058587819 */ /* 0x000fe200000006ff */
[----:B------:R-:W-:Y:S01]  /*0ba0*/  FMUL.FTZ R85, R85, UR8 ;  /* 0x0000000855557c20 */ /* 0x000fe20008410000 */
[----:B------:R-:W-:Y:S01]  /*0bb0*/  FFMA.FTZ R90, R87, R77, R42 ;  /* 0x0000004d575a7223 */ /* 0x000fe2000001002a */
[----:B------:R-:W-:Y:S01]  /*0bc0*/  FADD.FTZ R33, R32, R41 ;  /* 0x0000002920217221 */ /* 0x000fe20000010000 */
[----:B------:R-:W-:Y:S01]  /*0bd0*/  FMUL.FTZ R42, R50, R86 ;  /* 0x00000056322a7220 */ /* 0x000fe20000410000 */
[C---:B------:R-:W-:Y:S01]  /*0be0*/  FADD.FTZ R39, -R71.reuse, R39 ;  /* 0x0000002747277221 */ /* 0x040fe20000010100 */
[----:B------:R-:W-:Y:S01]  /*0bf0*/  FADD.FTZ R71, -R71, R43 ;  /* 0x0000002b47477221 */ /* 0x000fe20000010100 */
[----:B------:R-:W-:Y:S01]  /*0c00*/  FMUL.FTZ R81, R81, UR8 ;  /* 0x0000000851517c20 */ /* 0x000fe20008410000 */
[----:B------:R-:W-:Y:S01]  /*0c10*/  FFMA.FTZ R90, R85, R75, R90 ;  /* 0x0000004b555a7223 */ /* 0x000fe2000001005a */
[----:B------:R-:W-:Y:S01]  /*0c20*/  FADD.FTZ R32, R33, R42 ;  /* 0x0000002a21207221 */ /* 0x000fe20000010000 */
[----:B------:R-:W-:Y:S01]  /*0c30*/  FMUL.FTZ R43, R55, R88 ;  /* 0x00000058372b7220 */ /* 0x000fe20000410000 */
[----:B------:R-:W-:Y:S01]  /*0c40*/  FMUL.FTZ R76, R76, UR8 ;  /* 0x000000084c4c7c20 */ /* 0x000fe20008410000 */
[----:B------:R-:W-:-:S02]  /*0c50*/  FFMA.FTZ R33, R81, R74, R90 ;  /* 0x0000004a51217223 */ /* 0x000fc4000001005a */
[----:B------:R-:W-:Y:S01]  /*0c60*/  FADD.FTZ R32, R32, R43 ;  /* 0x0000002b20207221 */ /* 0x000fe20000010000 */
[----:B------:R-:W-:Y:S01]  /*0c70*/  FMUL.FTZ R73, R39, UR8 ;  /* 0x0000000827497c20 */ /* 0x000fe20008410000 */
[----:B------:R-:W-:-:S03]  /*0c80*/  FFMA.FTZ R90, R76, R72, R33 ;  /* 0x000000484c5a7223 */ /* 0x000fc60000010021 */
[----:B------:R-:W0:Y:S01]  /*0c90*/  SHFL.DOWN PT, R33, R32, 0x10, 0x1f ;  /* 0x0a001f0020217f89 */ /* 0x000e2200000e0000 */
[----:B------:R-:W-:Y:S01]  /*0ca0*/  FMUL.FTZ R66, R66, UR8 ;  /* 0x0000000842427c20 */ /* 0x000fe20008410000 */
[----:B------:R-:W-:Y:S01]  /*0cb0*/  FFMA.FTZ R35, R73, R68, R90 ;  /* 0x0000004449237223 */ /* 0x000fe2000001005a */
[----:B------:R-:W-:-:S03]  /*0cc0*/  FMUL.FTZ R69, R69, UR8 ;  /* 0x0000000845457c20 */ /* 0x000fc60008410000 */
[----:B------:R-:W-:Y:S01]  /*0cd0*/  FFMA.FTZ R90, R66, R40, R35 ;  /* 0x00000028425a7223 */ /* 0x000fe20000010023 */
[----:B------:R-:W-:-:S03]  /*0ce0*/  FMUL.FTZ R70, R70, UR8 ;  /* 0x0000000846467c20 */ /* 0x000fc60008410000 */
[----:B------:R-:W-:Y:S01]  /*0cf0*/  FFMA.FTZ R35, R69, R41, R90 ;  /* 0x0000002945237223 */ /* 0x000fe2000001005a */
[----:B------:R-:W-:-:S03]  /*0d00*/  FMUL.FTZ R71, R71, UR8 ;  /* 0x0000000847477c20 */ /* 0x000fc60008410000 */
[----:B------:R-:W-:-:S04]  /*0d10*/  FFMA.FTZ R90, R70, R42, R35 ;  /* 0x0000002a465a7223 */ /* 0x000fc80000010023 */
[----:B------:R-:W-:Y:S01]  /*0d20*/  FFMA.FTZ R90, R71, R43, R90 ;  /* 0x0000002b475a7223 */ /* 0x000fe2000001005a */
[----:B0-----:R-:W-:-:S04]  /*0d30*/  FADD.FTZ R35, R32, R33 ;  /* 0x0000002120237221 */ /* 0x001fc80000010000 */
        /* <DEDUP_REMOVED lines=10> */
[----:B------:R-:W0:Y:S04]  /*0de0*/  SHFL.DOWN PT, R33, R32, 0x2, 0x1f ;  /* 0x08401f0020217f89 */ /* 0x000e2800000e0000 */
[----:B------:R-:W1:Y:S01]  /*0df0*/  SHFL.DOWN PT, R90, R93, 0x2, 0x1f ;  /* 0x08401f005d5a7f89 */ /* 0x000e6200000e0000 */
[----:B------:R-:W-:Y:S01]  /*0e00*/  ISETP.NE.AND P0, PT, R65, RZ, PT ;  /* 0x000000ff4100720c */ /* 0x000fe20003f05270 */
[----:B0-----:R-:W-:Y:S01]  /*0e10*/  FADD.FTZ R35, R32, R33 ;  /* 0x0000002120237221 */ /* 0x001fe20000010000 */
[----:B-1----:R-:W-:-:S04]  /*0e20*/  FADD.FTZ R90, R93, R90 ;  /* 0x0000005a5d5a7221 */ /* 0x002fc80000010000 */
[----:B------:R-:W0:Y:S04]  /*0e30*/  SHFL.DOWN PT, R32, R35, 0x1, 0x1f ;  /* 0x08201f0023207f89 */ /* 0x000e2800000e0000 */
[----:B------:R-:W1:Y:S01]  /*0e40*/  SHFL.DOWN PT, R33, R90, 0x1, 0x1f ;  /* 0x08201f005a217f89 */ /* 0x000e6200000e0000 */
[----:B------:R-:W-:Y:S01]  /*0e50*/  UMOV UR7, 0x3f800000 ;  /* 0x3f80000000077882 */ /* 0x000fe20000000000 */
[----:B------:R-:W-:Y:S01]  /*0e60*/  @UP0 USHF.L.U32 UR7, UR4, 0x10, URZ ;  /* 0x0000001004070899 */ /* 0x000fe200080006ff */
[----:B------:R-:W-:Y:S01]  /*0e70*/  BSSY.RECONVERGENT B0, `(.L_x_1960) ;  /* 0x000000d000007945 */ /* 0x000fe20003800200 */
[----:B0-----:R-:W-:Y:S01]  /*0e80*/  FADD.FTZ R32, R35, R32 ;  /* 0x0000002023207221 */ /* 0x001fe20000010000 */
[----:B-1----:R-:W-:Y:S02]  /*0e90*/  FADD.FTZ R33, R90, R33 ;  /* 0x000000215a217221 */ /* 0x002fe40000010000 */
[----:B------:R-:W-:Y:S07]  /*0ea0*/  @P0 BRA `(.L_x_1961) ;  /* 0x0000000000240947 */ /* 0x000fee0003800000 */
        /* <DEDUP_REMOVED lines=9> */
.L_x_1961:
[----:B------:R-:W-:Y:S05]  /*0f40*/  BSYNC.RECONVERGENT B0 ;  /* 0x0000000000007941 */ /* 0x000fea0003800200 */
.L_x_1960:
[----:B------:R-:W1:Y:S08]  /*0f50*/  S2UR UR5, SR_CgaCtaId ;  /* 0x00000000000579c3 */ /* 0x000e700000008800 */
[----:B------:R-:W-:Y:S01]  /*0f60*/  BAR.SYNC.DEFER_BLOCKING 0x0 ;  /* 0x0000000000007b1d */ /* 0x000fe20000010000 */
[----:B------:R-:W-:Y:S01]  /*0f70*/  FFMA.FTZ R18, R87, R34, R18 ;  /* 0x0000002257127223 */ /* 0x000fe20000010012 */
[----:B------:R-:W-:Y:S01]  /*0f80*/  FADD.FTZ R17, R34, R17 ;  /* 0x0000001122117221 */ /* 0x000fe20000010000 */
[----:B------:R-:W-:Y:S01]  /*0f90*/  FADD.FTZ R9, R36, R9 ;  /* 0x0000000924097221 */ /* 0x000fe20000010000 */
[----:B------:R-:W-:Y:S01]  /*0fa0*/  FFMA.FTZ R0, R85, R36, R0 ;  /* 0x0000002455007223 */ /* 0x000fe20000010000 */
[----:B------:R-:W-:Y:S01]  /*0fb0*/  FADD.FTZ R10, R37, R10 ;  /* 0x0000000a250a7221 */ /* 0x000fe20000010000 */
[----:B------:R-:W-:Y:S01]  /*0fc0*/  UMOV UR4, 0x400 ;  /* 0x0000040000047882 */ /* 0x000fe20000000000 */
[----:B------:R-:W-:Y:S01]  /*0fd0*/  FFMA.FTZ R2, R81, R37, R2 ;  /* 0x0000002551027223 */ /* 0x000fe20000010002 */
[----:B------:R-:W-:Y:S01]  /*0fe0*/  FADD.FTZ R11, R38, R11 ;  /* 0x0000000b260b7221 */ /* 0x000fe20000010000 */
[----:B------:R-:W-:Y:S01]  /*0ff0*/  FFMA.FTZ R3, R76, R38, R3 ;  /* 0x000000264c037223 */ /* 0x000fe20000010003 */
[----:B------:R-:W-:Y:S01]  /*1000*/  UISETP.NE.U32.AND UP1, UPT, UR22, URZ, UPT ;  /* 0x000000ff1600728c */ /* 0x000fe2000bf25070 */
[----:B------:R-:W-:Y:S01]  /*1010*/  FADD.FTZ R12, R78, R12 ;  /* 0x0000000c4e0c7221 */ /* 0x000fe20000010000 */
[----:B------:R-:W-:Y:S01]  /*1020*/  FFMA.FTZ R4, R73, R78, R4 ;  /* 0x0000004e49047223 */ /* 0x000fe20000010004 */
[----:B------:R-:W-:Y:S01]  /*1030*/  FADD.FTZ R13, R84, R13 ;  /* 0x0000000d540d7221 */ /* 0x000fe20000010000 */
[----:B------:R-:W-:Y:S01]  /*1040*/  UISETP.NE.AND.EX UP1, UPT, UR23, URZ, UPT, UP1 ;  /* 0x000000ff1700728c */ /* 0x000fe2000bf25310 */
[----:B------:R-:W-:Y:S01]  /*1050*/  FFMA.FTZ R5, R66, R84, R5 ;  /* 0x0000005442057223 */ /* 0x000fe20000010005 */
[----:B------:R-:W-:Y:S01]  /*1060*/  FADD.FTZ R14, R91, R14 ;  /* 0x0000000e5b0e7221 */ /* 0x000fe20000010000 */
[----:B------:R-:W-:Y:S01]  /*1070*/  FFMA.FTZ R6, R69, R91, R6 ;  /* 0x0000005b45067223 */ /* 0x000fe20000010006 */
[----:B------:R-:W-:Y:S01]  /*1080*/  FADD.FTZ R15, R86, R15 ;  /* 0x0000000f560f7221 */ /* 0x000fe20000010000 */
[----:B------:R-:W-:Y:S01]  /*1090*/  FFMA.FTZ R7, R70, R86, R7 ;  /* 0x0000005646077223 */ /* 0x000fe20000010007 */
[----:B------:R-:W-:Y:S01]  /*10a0*/  FADD.FTZ R16, R88, R16 ;  /* 0x0000001058107221 */ /* 0x000fe20000010000 */
[----:B------:R-:W-:Y:S01]  /*10b0*/  FFMA.FTZ R8, R71, R88, R8 ;  /* 0x0000005847087223 */ /* 0x000fe20000010008 */
[----:B-1----:R-:W-:-:S04]  /*10c0*/  ULEA UR4, UR5, UR4, 0x18 ;  /* 0x0000000405047291 */ /* 0x002fc8000f8ec0ff */
[----:B------:R-:W-:Y:S02]  /*10d0*/  UIADD3 UR5, UPT, UPT, UR4, 0x1820, URZ ;  /* 0x0000182004057890 */ /* 0x000fe4000fffe0ff */
[----:B------:R-:W-:-:S09]  /*10e0*/  @!UP2 UIADD3 UR5, UPT, UPT, UR4, 0x1800, URZ ;  /* 0x000018000405a890 */ /* 0x000fd2000fffe0ff */
[----:B0-----:R-:W0:Y:S01]  /*10f0*/  LDS.128 R32, [UR5] ;  /* 0x00000005ff207984 */ /* 0x001e220008000c00 */
[----:B------:R-:W-:Y:S02]  /*1100*/  UIADD3 UR5, UPT, UPT, UR4, 0x1830, URZ ;  /* 0x0000183004057890 */ /* 0x000fe4000fffe0ff */
[----:B------:R-:W-:Y:S01]  /*1110*/  @!UP2 UIADD3 UR5, UPT, UPT, UR4, 0x1810, URZ ;  /* 0x000018100405a890 */ /* 0x000fe2000fffe0ff */
[----:B0-----:R-:W-:Y:S01]  /*1120*/  FADD.FTZ R36, RZ, R33 ;  /* 0x00000021ff247221 */ /* 0x001fe20000010000 */
[----:B------:R-:W-:-:S03]  /*1130*/  FADD.FTZ R33, RZ, R32 ;  /* 0x00000020ff217221 */ /* 0x000fc60000010000 */
[----:B------:R-:W-:Y:S01]  /*1140*/  FADD.FTZ R90, R35, R36 ;  /* 0x00000024235a7221 */ /* 0x000fe20000010000 */
[----:B------:R-:W-:-:S03]  /*1150*/  FADD.FTZ R33, R34, R33 ;  /* 0x0000002122217221 */ /* 0x000fc60000010000 */
[----:B------:R-:W0:Y:S02]  /*1160*/  LDS.128 R36, [UR5] ;  /* 0x00000005ff247984 */ /* 0x000e240008000c00 */
[----:B0-----:R-:W-:Y:S01]  /*1170*/  FADD.FTZ R90, R90, R37 ;  /* 0x000000255a5a7221 */ /* 0x001fe20000010000 */
        /* <DEDUP_REMOVED lines=17> */
[--C-:B------:R-:W-:Y:S01]  /*1290*/  FFMA.FTZ R89, R89, UR4, R78.reuse ;  /* 0x0000000459597c23 */ /* 0x100fe2000801004e */
[--C-:B------:R-:W-:Y:S01]  /*12a0*/  FFMA.FTZ R37, R76, UR4, R78.reuse ;  /* 0x000000044c257c23 */ /* 0x100fe2000801004e */
[----:B------:R-:W-:Y:S01]  /*12b0*/  FMUL.FTZ R32, R32, UR8 ;  /* 0x0000000820207c20 */ /* 0x000fe20008410000 */
[----:B------:R-:W-:Y:S01]  /*12c0*/  FMUL.FTZ R33, R34, UR8 ;  /* 0x0000000822217c20 */ /* 0x000fe20008410000 */
[----:B------:R-:W-:Y:S01]  /*12d0*/  FFMA.FTZ R73, R73, UR4, R78 ;  /* 0x0000000449497c23 */ /* 0x000fe2000801004e */
[----:B------:R-:W-:Y:S01]  /*12e0*/  FADD.FTZ R38, R75, -R38 ;  /* 0x800000264b267221 */ /* 0x000fe20000010000 */
[----:B------:R-:W-:Y:S01]  /*12f0*/  FMUL.FTZ R32, R32, UR7 ;  /* 0x0000000720207c20 */ /* 0x000fe20008410000 */
[----:B------:R-:W-:Y:S01]  /*1300*/  FMUL.FTZ R33, R33, UR7 ;  /* 0x0000000721217c20 */ /* 0x000fe20008410000 */
[----:B------:R-:W-:Y:S01]  /*1310*/  FADD.FTZ R81, R74, -R81 ;  /* 0x800000514a517221 */ /* 0x000fe20000010000 */
[----:B------:R-:W-:Y:S01]  /*1320*/  FADD.FTZ R89, R80, -R89 ;  /* 0x8000005950597221 */ /* 0x000fe20000010000 */
[----:B------:R0:W-:Y:S01]  /*1330*/  F2F.BF16.F32 R34, R32 ;  /* 0x0000002000227304 */ /* 0x0001e20000202000 */
[--C-:B------:R-:W-:Y:S01]  /*1340*/  FFMA.FTZ R67, R67, UR4, R78.reuse ;  /* 0x0000000443437c23 */ /* 0x100fe2000801004e */
[----:B------:R-:W-:Y:S01]  /*1350*/  FADD.FTZ R37, R72, -R37 ;  /* 0x8000002548257221 */ /* 0x000fe20000010000 */
[----:B------:R-:W-:Y:S01]  /*1360*/  FADD.FTZ R73, R68, -R73 ;  /* 0x8000004944497221 */ /* 0x000fe20000010000 */
[----:B------:R-:W-:Y:S01]  /*1370*/  FMUL.FTZ R38, R38, UR8 ;  /* 0x0000000826267c20 */ /* 0x000fe20008410000 */
[----:B------:R-:W-:Y:S01]  /*1380*/  FMUL.FTZ R81, R81, UR8 ;  /* 0x0000000851517c20 */ /* 0x000fe20008410000 */
[----:B------:R-:W-:Y:S01]  /*1390*/  FMUL.FTZ R89, R89, UR8 ;  /* 0x0000000859597c20 */ /* 0x000fe20008410000 */
[----:B------:R-:W-:Y:S01]  /*13a0*/  FADD.FTZ R67, R82, -R67 ;  /* 0x8000004352437221 */ /* 0x000fe20000010000 */
[----:B------:R1:W2:Y:S01]  /*13b0*/  F2F.BF16.F32 R35, R33 ;  /* 0x0000002100237304 */ /* 0x0002a20000202000 */
[----:B0-----:R-:W-:Y:S01]  /*13c0*/  FFMA.FTZ R32, R69, UR4, R78 ;  /* 0x0000000445207c23 */ /* 0x001fe2000801004e */
[----:B------:R-:W-:Y:S01]  /*13d0*/  FMUL.FTZ R37, R37, UR8 ;  /* 0x0000000825257c20 */ /* 0x000fe20008410000 */
[----:B------:R-:W-:Y:S01]  /*13e0*/  FMUL.FTZ R73, R73, UR8 ;  /* 0x0000000849497c20 */ /* 0x000fe20008410000 */
[----:B------:R-:W-:Y:S01]  /*13f0*/  FMUL.FTZ R75, R38, UR7 ;  /* 0x00000007264b7c20 */ /* 0x000fe20008410000 */
[----:B------:R-:W-:Y:S01]  /*1400*/  FADD.FTZ R32, R41, -R32 ;  /* 0x8000002029207221 */ /* 0x000fe20000010000 */
[----:B------:R-:W-:Y:S01]  /*1410*/  FMUL.FTZ R38, R81, UR7 ;  /* 0x0000000751267c20 */ /* 0x000fe20008410000 */
[----:B------:R-:W-:Y:S01]  /*1420*/  FMUL.FTZ R36, R89, UR7 ;  /* 0x0000000759247c20 */ /* 0x000fe20008410000 */
[----:B------:R-:W-:Y:S01]  /*1430*/  FMUL.FTZ R67, R67, UR8 ;  /* 0x0000000843437c20 */ /* 0x000fe20008410000 */
[--C-:B-1----:R-:W-:Y:S01]  /*1440*/  FFMA.FTZ R33, R70, UR4, R78.reuse ;  /* 0x0000000446217c23 */ /* 0x102fe2000801004e */
[----:B------:R-:W-:Y:S01]  /*1450*/  FMUL.FTZ R32, R32, UR8 ;  /* 0x0000000820207c20 */ /* 0x000fe20008410000 */
[----:B------:R-:W-:Y:S01]  /*1460*/  FMUL.FTZ R37, R37, UR7 ;  /* 0x0000000725257c20 */ /* 0x000fe20008410000 */
[----:B------:R-:W-:Y:S01]  /*1470*/  FMUL.FTZ R73, R73, UR7 ;  /* 0x0000000749497c20 */ /* 0x000fe20008410000 */
[----:B------:R-:W-:Y:S01]  /*1480*/  FADD.FTZ R33, R42, -R33 ;  /* 0x800000212a217221 */ /* 0x000fe20000010000 */
[----:B------:R-:W-:Y:S01]  /*1490*/  FMUL.FTZ R41, R32, UR7 ;  /* 0x0000000720297c20 */ /* 0x000fe20008410000 */
[----:B------:R-:W-:Y:S01]  /*14a0*/  FFMA.FTZ R32, R71, UR4, R78 ;  /* 0x0000000447207c23 */ /* 0x000fe2000801004e */
[----:B------:R-:W-:Y:S01]  /*14b0*/  FMUL.FTZ R67, R67, UR7 ;  /* 0x0000000743437c20 */ /* 0x000fe20008410000 */
[----:B------:R-:W-:Y:S01]  /*14c0*/  FMUL.FTZ R33, R33, UR8 ;  /* 0x0000000821217c20 */ /* 0x000fe20008410000 */
[----:B------:R-:W0:Y:S01]  /*14d0*/  F2F.BF16.F32 R38, R38 ;  /* 0x0000002600267304 */ /* 0x000e220000202000 */
[----:B------:R-:W-:-:S02]  /*14e0*/  FADD.FTZ R32, R43, -R32 ;  /* 0x800000202b207221 */ /* 0x000fc40000010000 */
[----:B------:R-:W-:Y:S01]  /*14f0*/  FMUL.FTZ R42, R33, UR7 ;  /* 0x00000007212a7c20 */ /* 0x000fe20008410000 */
[----:B------:R-:W-:Y:S01]  /*1500*/  FFMA.FTZ R33, R66, UR4, R78 ;  /* 0x0000000442217c23 */ /* 0x000fe2000801004e */
[----:B------:R-:W-:-:S03]  /*1510*/  FMUL.FTZ R32, R32, UR8 ;  /* 0x0000000820207c20 */ /* 0x000fc60008410000 */
[----:B------:R-:W-:Y:S01]  /*1520*/  FADD.FTZ R40, R40, -R33 ;  /* 0x8000002128287221 */ /* 0x000fe20000010000 */
[----:B------:R-:W-:Y:S01]  /*1530*/  FMUL.FTZ R66, R32, UR7 ;  /* 0x0000000720427c20 */ /* 0x000fe20008410000 */
[----:B------:R-:W-:Y:S01]  /*1540*/  F2F.BF16.F32 R39, R37 ;  /* 0x0000002500277304 */ /* 0x000fe20000202000 */
[----:B------:R-:W1:Y:S01]  /*1550*/  LDC.64 R32, c[0x0][0x468] ;  /* 0x00011a00ff207b82 */ /* 0x000e620000000a00 */
[----:B------:R-:W-:-:S04]  /*1560*/  FMUL.FTZ R40, R40, UR8 ;  /* 0x0000000828287c20 */ /* 0x000fc80008410000 */
[----:B------:R-:W-:Y:S02]  /*1570*/  FMUL.FTZ R40, R40, UR7 ;  /* 0x0000000728287c20 */ /* 0x000fe40008410000 */
[----:B------:R2:W3:Y:S08]  /*1580*/  F2F.BF16.F32 R68, R73 ;  /* 0x0000004900447304 */ /* 0x0004f00000202000 */
[----:B------:R-:W4:Y:S01]  /*1590*/  F2F.BF16.F32 R36, R36 ;  /* 0x0000002400247304 */ /* 0x000f220000202000 */
[----:B--2---:R-:W-:Y:S01]  /*15a0*/  PRMT R73, R34, 0x5410, R35 ;  /* 0x0000541022497816 */ /* 0x004fe20000000023 */
[----:B0-----:R-:W-:Y:S01]  /*15b0*/  IMAD.WIDE.U32 R34, R38, 0x10000, RZ ;  /* 0x0001000026227825 */ /* 0x001fe200078e00ff */
[----:B---3--:R-:W-:-:S05]  /*15c0*/  PRMT R71, R39, 0x5410, R68 ;  /* 0x0000541027477816 */ /* 0x008fca0000000044 */
[----:B------:R-:W0:Y:S01]  /*15d0*/  F2F.BF16.F32 R41, R41 ;  /* 0x0000002900297304 */ /* 0x000e220000202000 */
[----:B------:R-:W-:Y:S01]  /*15e0*/  LOP3.LUT R35, R71, R35, RZ, 0xfc, !PT ;  /* 0x0000002347237212 */ /* 0x000fe200078efcff */
[----:B----4-:R-:W-:-:S06]  /*15f0*/  IMAD.WIDE.U32 R36, R36, 0x10000, RZ ;  /* 0x0001000024247825 */ /* 0x010fcc00078e00ff */
[----:B------:R-:W-:Y:S01]  /*1600*/  F2F.BF16.F32 R42, R42 ;  /* 0x0000002a002a7304 */ /* 0x000fe20000202000 */
[----:B------:R-:W-:Y:S01]  /*1610*/  LOP3.LUT R37, R73, R37, RZ, 0xfc, !PT ;  /* 0x0000002549257212 */ /* 0x000fe200078efcff */
[----:B0-----:R-:W-:-:S06]  /*1620*/  IMAD.WIDE.U32 R38, R41, 0x10000, RZ ;  /* 0x0001000029267825 */ /* 0x001fcc00078e00ff */
[----:B------:R-:W0:Y:S08]  /*1630*/  F2F.BF16.F32 R69, R66 ;  /* 0x0000004200457304 */ /* 0x000e300000202000 */
[----:B------:R-:W2:Y:S01]  /*1640*/  F2F.BF16.F32 R67, R67 ;  /* 0x0000004300437304 */ /* 0x000ea20000202000 */
[----:B0-----:R-:W-:-:S07]  /*1650*/  PRMT R69, R42, 0x5410, R69 ;  /* 0x000054102a457816 */ /* 0x001fce0000000045 */
[----:B------:R1:W0:Y:S01]  /*1660*/  F2F.BF16.F32 R43, R40 ;  /* 0x00000028002b7304 */ /* 0x0002220000202000 */
[----:B------:R-:W-:Y:S02]  /*1670*/  LOP3.LUT R39, R69, R39, RZ, 0xfc, !PT ;  /* 0x0000002745277212 */ /* 0x000fe400078efcff */
[----:B--2---:R-:W-:-:S05]  /*1680*/  LOP3.LUT R36, R36, R67, RZ, 0xfc, !PT ;  /* 0x0000004324247212 */ /* 0x004fca00078efcff */
[----:B------:R-:W2:Y:S01]  /*1690*/  F2F.BF16.F32 R75, R75 ;  /* 0x0000004b004b7304 */ /* 0x000ea20000202000 */
[----:B-1----:R-:W-:-:S05]  /*16a0*/  IMAD.WIDE.U32 R40, R59, 0x8, R32 ;  /* 0x000000083b287825 */ /* 0x002fca00078e0020 */
[----:B------:R4:W-:Y:S01]  /*16b0*/  STG.E.64 desc[UR18][R40.64], R36 ;  /* 0x0000002428007986 */ /* 0x0009e2000c101b12 */
[----:B0-----:R-:W-:Y:S01]  /*16c0*/  LOP3.LUT R38, R38, R43, RZ, 0xfc, !PT ;  /* 0x0000002b26267212 */ /* 0x001fe200078efcff */
[----:B------:R-:W-:-:S04]  /*16d0*/  IMAD.WIDE.U32 R42, R60, 0x8, R32 ;  /* 0x000000083c2a7825 */ /* 0x000fc800078e0020 */
[----:B------:R-:W-:Y:S01]  /*16e0*/  IMAD.WIDE.U32 R32, R61, 0x8, R32 ;  /* 0x000000083d207825 */ /* 0x000fe200078e0020 */
[----:B--2---:R-:W-:-:S05]  /*16f0*/  LOP3.LUT R34, R34, R75, RZ, 0xfc, !PT ;  /* 0x0000004b22227212 */ /* 0x004fca00078efcff */
[----:B------:R4:W-:Y:S04]  /*1700*/  STG.E.64 desc[UR18][R42.64], R34 ;  /* 0x000000222a007986 */ /* 0x0009e8000c101b12 */
[----:B------:R4:W-:Y:S01]  /*1710*/  STG.E.64 desc[UR18][R32.64], R38 ;  /* 0x0000002620007986 */ /* 0x0009e2000c101b12 */
[----:B------:R-:W-:Y:S05]  /*1720*/  BRA `(.L_x_1964) ;  /* 0x0000001000007947 */ /* 0x000fea0003800000 */
.L_x_1963:
[--C-:B------:R-:W-:Y:S01]  /*1730*/  FFMA.FTZ R67, R67, UR4, R78.reuse ;  /* 0x0000000443437c23 */ /* 0x100fe2000801004e */
[--C-:B------:R-:W-:Y:S01]  /*1740*/  FFMA.FTZ R39, R76, UR4, R78.reuse ;  /* 0x000000044c277c23 */ /* 0x100fe2000801004e */
[--C-:B------:R-:W-:Y:S01]  /*1750*/  FFMA.FTZ R73, R73, UR4, R78.reuse ;  /* 0x0000000449497c23 */ /* 0x100fe2000801004e */
[--C-:B------:R-:W-:Y:S01]  /*1760*/  FFMA.FTZ R89, R89, UR4, R78.reuse ;  /* 0x0000000459597c23 */ /* 0x100fe2000801004e */
[----:B------:R-:W-:Y:S01]  /*1770*/  FADD.FTZ R32, R82, -R67 ;  /* 0x8000004352207221 */ /* 0x000fe20000010000 */
[--C-:B------:R-:W-:Y:S01]  /*1780*/  FFMA.FTZ R67, R70, UR4, R78.reuse ;  /* 0x0000000446437c23 */ /* 0x100fe2000801004e */
[--C-:B------:R-:W-:Y:S01]  /*1790*/  FFMA.FTZ R70, R71, UR4, R78.reuse ;  /* 0x0000000447467c23 */ /* 0x100fe2000801004e */
[----:B------:R-:W-:Y:S01]  /*17a0*/  FADD.FTZ R38, R72, -R39 ;  /* 0x8000002748267221 */ /* 0x000fe20000010000 */
[--C-:B------:R-:W-:Y:S01]  /*17b0*/  FFMA.FTZ R34, R83, UR4, R78.reuse ;  /* 0x0000000453227c23 */ /* 0x100fe2000801004e */
[----:B------:R-:W-:Y:S01]  /*17c0*/  FFMA.FTZ R36, R87, UR4, R78 ;  /* 0x0000000457247c23 */ /* 0x000fe2000801004e */
[----:B------:R-:W-:Y:S01]  /*17d0*/  FADD.FTZ R43, R43, -R70 ;  /* 0x800000462b2b7221 */ /* 0x000fe20000010000 */
[----:B------:R-:W-:Y:S01]  /*17e0*/  FADD.FTZ R39, R68, -R73 ;  /* 0x8000004944277221 */ /* 0x000fe20000010000 */
[--C-:B------:R-:W-:Y:S01]  /*17f0*/  FFMA.FTZ R70, R69, UR4, R78.reuse ;  /* 0x0000000445467c23 */ /* 0x100fe2000801004e */
[----:B------:R-:W-:Y:S01]  /*1800*/  FFMA.FTZ R81, R81, UR4, R78 ;  /* 0x0000000451517c23 */ /* 0x000fe2000801004e */
[----:B------:R-:W-:Y:S01]  /*1810*/  FADD.FTZ R33, R80, -R89 ;  /* 0x8000005950217221 */ /* 0x000fe20000010000 */
[----:B------:R-:W-:Y:S01]  /*1820*/  FADD.FTZ R34, R79, -R34 ;  /* 0x800000224f227221 */ /* 0x000fe20000010000 */
[----:B------:R-:W-:Y:S01]  /*1830*/  FADD.FTZ R35, R77, -R36 ;  /* 0x800000244d237221 */ /* 0x000fe20000010000 */
[----:B------:R-:W-:Y:S01]  /*1840*/  FMUL.FTZ R39, R39, UR8 ;  /* 0x0000000827277c20 */ /* 0x000fe20008410000 */
[----:B------:R-:W-:Y:S01]  /*1850*/  FADD.FTZ R41, R41, -R70 ;  /* 0x8000004629297221 */ /* 0x000fe20000010000 */
[----:B------:R-:W-:Y:S01]  /*1860*/  FADD.FTZ R37, R74, -R81 ;  /* 0x800000514a257221 */ /* 0x000fe20000010000 */
[----:B------:R-:W-:Y:S01]  /*1870*/  FADD.FTZ R42, R42, -R67 ;  /* 0x800000432a2a7221 */ /* 0x000fe20000010000 */
[--C-:B------:R-:W-:Y:S01]  /*1880*/  FFMA.FTZ R73, R66, UR4, R78.reuse ;  /* 0x0000000442497c23 */ /* 0x100fe2000801004e */
[----:B------:R-:W-:Y:S01]  /*1890*/  FFMA.FTZ R36, R85, UR4, R78 ;  /* 0x0000000455247c23 */ /* 0x000fe2000801004e */
[----:B------:R-:W-:Y:S01]  /*18a0*/  FMUL.FTZ R33, R33, UR8 ;  /* 0x0000000821217c20 */ /* 0x000fe20008410000 */
        /* <DEDUP_REMOVED lines=8> */
[----:B------:R-:W-:Y:S01]  /*1930*/  FADD.FTZ R40, R40, -R73 ;  /* 0x8000004928287221 */ /* 0x000fe20000010000 */
[----:B------:R-:W-:Y:S01]  /*1940*/  FADD.FTZ R36, R75, -R36 ;  /* 0x800000244b247221 */ /* 0x000fe20000010000 */
        /* <DEDUP_REMOVED lines=8> */
[----:B------:R0:W-:Y:S01]  /*19d0*/  F2F.BF16.F32 R71, R67 ;  /* 0x0000004300477304 */ /* 0x0001e20000202000 */
[----:B------:R-:W-:Y:S01]  /*19e0*/  FMUL.FTZ R72, R42, UR7 ;  /* 0x000000072a487c20 */ /* 0x000fe20008410000 */
[----:B------:R-:W-:Y:S01]  /*19f0*/  FMUL.FTZ R40, R40, UR8 ;  /* 0x0000000828287c20 */ /* 0x000fe20008410000 */
[----:B------:R-:W-:Y:S01]  /*1a00*/  FMUL.FTZ R36, R36, UR8 ;  /* 0x0000000824247c20 */ /* 0x000fe20008410000 */
[----:B------:R-:W1:Y:S01]  /*1a10*/  LDC.64 R74, c[0x0][0x468] ;  /* 0x00011a00ff4a7b82 */ /* 0x000e620000000a00 */
[----:B------:R-:W-:Y:S01]  /*1a20*/  FMUL.FTZ R80, R32, UR7 ;  /* 0x0000000720507c20 */ /* 0x000fe20008410000 */
[----:B------:R-:W-:Y:S01]  /*1a30*/  FMUL.FTZ R81, R40, UR7 ;  /* 0x0000000728517c20 */ /* 0x000fe20008410000 */
[----:B------:R-:W-:Y:S01]  /*1a40*/  FMUL.FTZ R79, R36, UR7 ;  /* 0x00000007244f7c20 */ /* 0x000fe20008410000 */
[----:B------:R-:W-:Y:S04]  /*1a50*/  F2F.BF16.F32 R82, R82 ;  /* 0x0000005200527304 */ /* 0x000fe80000202000 */
[----:B0-----:R-:W0:Y:S04]  /*1a60*/  LDC.64 R66, c[0x0][0x478] ;  /* 0x00011e00ff427b82 */ /* 0x001e280000000a00 */
[----:B------:R-:W2:Y:S08]  /*1a70*/  F2F.BF16.F32 R68, R68 ;  /* 0x0000004400447304 */ /* 0x000eb00000202000 */
[----:B------:R3:W-:Y:S01]  /*1a80*/  F2F.BF16.F32 R69, R72 ;  /* 0x0000004800457304 */ /* 0x0007e20000202000 */
[----:B--2---:R-:W-:-:S07]  /*1a90*/  PRMT R83, R68, 0x5410, R71 ;  /* 0x0000541044537816 */ /* 0x004fce0000000047 */
[----:B------:R-:W2:Y:S01]  /*1aa0*/  F2F.BF16.F32 R70, R70 ;  /* 0x0000004600467304 */ /* 0x000ea20000202000 */
[----:B---3--:R-:W-:-:S07]  /*1ab0*/  IMAD.WIDE.U32 R72, R82, 0x10000, RZ ;  /* 0x0001000052487825 */ /* 0x008fce00078e00ff */
[----:B------:R-:W-:Y:S01]  /*1ac0*/  F2F.BF16.F32 R77, R77 ;  /* 0x0000004d004d7304 */ /* 0x000fe20000202000 */
[----:B--2---:R-:W-:-:S07]  /*1ad0*/  PRMT R85, R69, 0x5410, R70 ;  /* 0x0000541045557816 */ /* 0x004fce0000000046 */
[----:B------:R-:W2:Y:S08]  /*1ae0*/  F2F.BF16.F32 R84, R84 ;  /* 0x0000005400547304 */ /* 0x000eb00000202000 */
[----:B------:R-:W3:Y:S01]  /*1af0*/  F2F.BF16.F32 R78, R78 ;  /* 0x0000004e004e7304 */ /* 0x000ee20000202000 */
[----:B--2---:R-:W-:-:S07]  /*1b00*/  PRMT R77, R77, 0x5410, R84 ;  /* 0x000054104d4d7816 */ /* 0x004fce0000000054 */
[----:B------:R-:W2:Y:S01]  /*1b10*/  F2F.BF16.F32 R76, R76 ;  /* 0x0000004c004c7304 */ /* 0x000ea20000202000 */
[----:B------:R-:W-:Y:S01]  /*1b20*/  LOP3.LUT R73, R77, R73, RZ, 0xfc, !PT ;  /* 0x000000494d497212 */ /* 0x000fe200078efcff */
[----:B---3--:R-:W-:-:S06]  /*1b30*/  IMAD.WIDE.U32 R68, R78, 0x10000, RZ ;  /* 0x000100004e447825 */ /* 0x008fcc00078e00ff */
[----:B------:R-:W3:Y:S01]  /*1b40*/  F2F.BF16.F32 R80, R80 ;  /* 0x0000005000507304 */ /* 0x000ee20000202000 */
[----:B------:R-:W-:Y:S01]  /*1b50*/  LOP3.LUT R69, R85, R69, RZ, 0xfc, !PT ;  /* 0x0000004555457212 */ /* 0x000fe200078efcff */
[----:B--2---:R-:W-:-:S06]  /*1b60*/  IMAD.WIDE.U32 R70, R76, 0x10000, RZ ;  /* 0x000100004c467825 */ /* 0x004fcc00078e00ff */
[----:B------:R-:W2:Y:S01]  /*1b70*/  F2F.BF16.F32 R81, R81 ;  /* 0x0000005100517304 */ /* 0x000ea20000202000 */
[----:B0-----:R-:W-:Y:S01]  /*1b80*/  IMAD.WIDE.U32 R76, R59, 0x10, R66 ;  /* 0x000000103b4c7825 */ /* 0x001fe200078e0042 */
[----:B------:R-:W-:Y:S02]  /*1b90*/  LOP3.LUT R71, R83, R71, RZ, 0xfc, !PT ;  /* 0x0000004753477212 */ /* 0x000fe400078efcff */
[----:B---3--:R-:W-:-:S04]  /*1ba0*/  LOP3.LUT R72, R72, R80, RZ, 0xfc, !PT ;  /* 0x0000005048487212 */ /* 0x008fc800078efcff */
[----:B------:R-:W0:Y:S01]  /*1bb0*/  F2F.BF16.F32 R79, R79 ;  /* 0x0000004f004f7304 */ /* 0x000e220000202000 */
[--C-:B-1----:R-:W-:Y:S01]  /*1bc0*/  IMAD.WIDE.U32 R82, R60, 0x8, R74.reuse ;  /* 0x000000083c527825 */ /* 0x102fe200078e004a */
[----:B------:R3:W-:Y:S01]  /*1bd0*/  STG.E.128 desc[UR18][R76.64], R32 ;  /* 0x000000204c007986 */ /* 0x0007e2000c101d12 */
[----:B--2---:R-:W-:Y:S02]  /*1be0*/  LOP3.LUT R68, R68, R81, RZ, 0xfc, !PT ;  /* 0x0000005144447212 */ /* 0x004fe400078efcff */
[----:B------:R-:W-:-:S04]  /*1bf0*/  IMAD.WIDE.U32 R80, R59, 0x8, R74 ;  /* 0x000000083b507825 */ /* 0x000fc800078e004a */
[----:B------:R-:W-:Y:S01]  /*1c00*/  IMAD.WIDE.U32 R74, R61, 0x8, R74 ;  /* 0x000000083d4a7825 */ /* 0x000fe200078e004a */
[----:B------:R3:W-:Y:S01]  /*1c10*/  STG.E.64 desc[UR18][R80.64], R72 ;  /* 0x0000004850007986 */ /* 0x0007e2000c101b12 */
[----:B0-----:R-:W-:Y:S02]  /*1c20*/  LOP3.LUT R70, R70, R79, RZ, 0xfc, !PT ;  /* 0x0000004f46467212 */ /* 0x001fe400078efcff */
[----:B------:R-:W-:-:S04]  /*1c30*/  IMAD.WIDE.U32 R78, R60, 0x10, R66 ;  /* 0x000000103c4e7825 */ /* 0x000fc800078e0042 */
[----:B------:R-:W-:Y:S01]  /*1c40*/  IMAD.WIDE.U32 R66, R61, 0x10, R66 ;  /* 0x000000103d427825 */ /* 0x000fe200078e0042 */
[----:B------:R3:W-:Y:S04]  /*1c50*/  STG.E.128 desc[UR18][R78.64], R36 ;  /* 0x000000244e007986 */ /* 0x0007e8000c101d12 */
[----:B------:R3:W-:Y:S04]  /*1c60*/  STG.E.64 desc[UR18][R82.64], R70 ;  /* 0x0000004652007986 */ /* 0x0007e8000c101b12 */
[----:B------:R3:W-:Y:S04]  /*1c70*/  STG.E.128 desc[UR18][R66.64], R40 ;  /* 0x0000002842007986 */ /* 0x0007e8000c101d12 */
[----:B------:R3:W-:Y:S01]  /*1c80*/  STG.E.64 desc[UR18][R74.64], R68 ;  /* 0x000000444a007986 */ /* 0x0007e2000c101b12 */
[----:B------:R-:W-:Y:S05]  /*1c90*/  BRA `(.L_x_1964) ;  /* 0x0000000800a47947 */ /* 0x000fea0003800000 */
.L_x_1962:
[----:B------:R-:W-:-:S04]  /*1ca0*/  UISETP.NE.U32.AND UP1, UPT, UR26, URZ, UPT ;  /* 0x000000ff1a00728c */ /* 0x000fc8000bf25070 */
[----:B------:R-:W-:-:S09]  /*1cb0*/  UISETP.NE.AND.EX UP1, UPT, UR27, URZ, UPT, UP1 ;  /* 0x000000ff1b00728c */ /* 0x000fd2000bf25310 */
[----:B------:R-:W-:Y:S05]  /*1cc0*/  BRA.U UP1, `(.L_x_1965) ;  /* 0x0000000501407547 */ /* 0x000fea000b800000 */
[--C-:B------:R-:W-:Y:S01]  /*1cd0*/  FFMA.FTZ R67, R67, UR4, R78.reuse ;  /* 0x0000000443437c23 */ /* 0x100fe2000801004e */
[--C-:B------:R-:W-:Y:S01]  /*1ce0*/  FFMA.FTZ R89, R89, UR4, R78.reuse ;  /* 0x0000000459597c23 */ /* 0x100fe2000801004e */
[--C-:B------:R-:W-:Y:S01]  /*1cf0*/  FFMA.FTZ R81, R81, UR4, R78.reuse ;  /* 0x0000000451517c23 */ /* 0x100fe2000801004e */
[--C-:B------:R-:W-:Y:S01]  /*1d00*/  FFMA.FTZ R37, R76, UR4, R78.reuse ;  /* 0x000000044c257c23 */ /* 0x100fe2000801004e */
[----:B------:R-:W-:Y:S01]  /*1d10*/  FADD.FTZ R67, R82, -R67 ;  /* 0x8000004352437221 */ /* 0x000fe20000010000 */
[----:B------:R-:W-:Y:S01]  /*1d20*/  FADD.FTZ R80, R80, -R89 ;  /* 0x8000005950507221 */ /* 0x000fe20000010000 */
[----:B------:R-:W-:Y:S01]  /*1d30*/  FADD.FTZ R74, R74, -R81 ;  /* 0x800000514a4a7221 */ /* 0x000fe20000010000 */
[----:B------:R-:W-:Y:S01]  /*1d40*/  FFMA.FTZ R38, R87, UR4, R78 ;  /* 0x0000000457267c23 */ /* 0x000fe2000801004e */
[----:B-----5:R-:W-:Y:S01]  /*1d50*/  FFMA.FTZ R32, R67, UR8, R20 ;  /* 0x0000000843207c23 */ /* 0x020fe20008010014 */
[----:B------:R-:W-:Y:S01]  /*1d60*/  FFMA.FTZ R33, R80, UR8, R21 ;  /* 0x0000000850217c23 */ /* 0x000fe20008010015 */
[----:B------:R-:W-:Y:S01]  /*1d70*/  FFMA.FTZ R80, R85, UR4, R78 ;  /* 0x0000000455507c23 */ /* 0x000fe2000801004e */
[----:B------:R-:W-:Y:S01]  /*1d80*/  FADD.FTZ R37, R72, -R37 ;  /* 0x8000002548257221 */ /* 0x000fe20000010000 */
[----:B------:R-:W-:Y:S01]  /*1d90*/  FMUL.FTZ R32, R32, UR7 ;  /* 0x0000000720207c20 */ /* 0x000fe20008410000 */
[----:B------:R-:W-:Y:S01]  /*1da0*/  FMUL.FTZ R33, R33, UR7 ;  /* 0x0000000721217c20 */ /* 0x000fe20008410000 */
[----:B------:R-:W-:Y:S01]  /*1db0*/  FADD.FTZ R75, R75, -R80 ;  /* 0x800000504b4b7221 */ /* 0x000fe20000010000 */
[----:B------:R-:W-:Y:S01]  /*1dc0*/  FFMA.FTZ R72, R69, UR4, R78 ;  /* 0x0000000445487c23 */ /* 0x000fe2000801004e */
[----:B------:R0:W-:Y:S01]  /*1dd0*/  F2F.BF16.F32 R67, R32 ;  /* 0x0000002000437304 */ /* 0x0001e20000202000 */
[----:B------:R-:W-:Y:S01]  /*1de0*/  FADD.FTZ R38, R77, -R38 ;  /* 0x800000264d267221 */ /* 0x000fe20000010000 */
[--C-:B------:R-:W-:Y:S01]  /*1df0*/  FFMA.FTZ R34, R83, UR4, R78.reuse ;  /* 0x0000000453227c23 */ /* 0x100fe2000801004e */
[----:B------:R-:W-:Y:S01]  /*1e00*/  FFMA.FTZ R73, R73, UR4, R78 ;  /* 0x0000000449497c23 */ /* 0x000fe2000801004e */
[----:B------:R-:W-:Y:S01]  /*1e10*/  FFMA.FTZ R37, R37, UR8, R26 ;  /* 0x0000000825257c23 */ /* 0x000fe2000801001a */
[----:B------:R-:W-:Y:S01]  /*1e20*/  FFMA.FTZ R35, R38, UR8, R23 ;  /* 0x0000000826237c23 */ /* 0x000fe20008010017 */
[----:B------:R-:W-:Y:S01]  /*1e30*/  FADD.FTZ R79, R79, -R34 ;  /* 0x800000224f4f7221 */ /* 0x000fe20000010000 */
[----:B------:R-:W-:Y:S01]  /*1e40*/  FADD.FTZ R68, R68, -R73 ;  /* 0x8000004944447221 */ /* 0x000fe20000010000 */
[----:B------:R1:W2:Y:S01]  /*1e50*/  F2F.BF16.F32 R36, R33 ;  /* 0x0000002100247304 */ /* 0x0002a20000202000 */
[----:B0-----:R-:W-:Y:S01]  /*1e60*/  FFMA.FTZ R32, R75, UR8, R24 ;  /* 0x000000084b207c23 */ /* 0x001fe20008010018 */
[----:B------:R-:W-:Y:S01]  /*1e70*/  FFMA.FTZ R34, R79, UR8, R22 ;  /* 0x000000084f227c23 */ /* 0x000fe20008010016 */
[----:B------:R-:W-:Y:S01]  /*1e80*/  FMUL.FTZ R37, R37, UR7 ;  /* 0x0000000725257c20 */ /* 0x000fe20008410000 */
[----:B------:R-:W-:Y:S01]  /*1e90*/  FFMA.FTZ R68, R68, UR8, R27 ;  /* 0x0000000844447c23 */ /* 0x000fe2000801001b */
[----:B------:R-:W-:Y:S01]  /*1ea0*/  FMUL.FTZ R32, R32, UR7 ;  /* 0x0000000720207c20 */ /* 0x000fe20008410000 */
[----:B------:R-:W-:Y:S01]  /*1eb0*/  FMUL.FTZ R34, R34, UR7 ;  /* 0x0000000722227c20 */ /* 0x000fe20008410000 */
[----:B------:R-:W-:Y:S01]  /*1ec0*/  FMUL.FTZ R35, R35, UR7 ;  /* 0x0000000723237c20 */ /* 0x000fe20008410000 */
[----:B------:R-:W-:Y:S01]  /*1ed0*/  F2F.BF16.F32 R39, R37 ;  /* 0x0000002500277304 */ /* 0x000fe20000202000 */
[----:B-1----:R-:W-:Y:S01]  /*1ee0*/  FFMA.FTZ R33, R74, UR8, R25 ;  /* 0x000000084a217c23 */ /* 0x002fe20008010019 */
[----:B------:R-:W-:-:S03]  /*1ef0*/  FMUL.FTZ R68, R68, UR7 ;  /* 0x0000000744447c20 */ /* 0x000fc60008410000 */
[----:B------:R-:W-:-:S03]  /*1f00*/  FMUL.FTZ R33, R33, UR7 ;  /* 0x0000000721217c20 */ /* 0x000fc60008410000 */
[----:B------:R0:W-:Y:S08]  /*1f10*/  F2F.BF16.F32 R75, R32 ;  /* 0x00000020004b7304 */ /* 0x0001f00000202000 */
[----:B------:R1:W-:Y:S01]  /*1f20*/  F2F.BF16.F32 R38, R33 ;  /* 0x0000002100267304 */ /* 0x0003e20000202000 */
[----:B0-----:R-:W-:Y:S01]  /*1f30*/  FADD.FTZ R32, R41, -R72 ;  /* 0x8000004829207221 */ /* 0x001fe20000010000 */
[----:B------:R-:W-:-:S03]  /*1f40*/  FFMA.FTZ R41, R70, UR4, R78 ;  /* 0x0000000446297c23 */ /* 0x000fc6000801004e */
[----:B------:R-:W-:-:S03]  /*1f50*/  FFMA.FTZ R32, R32, UR8, R29 ;  /* 0x0000000820207c23 */ /* 0x000fc6000801001d */
[----:B------:R-:W-:Y:S01]  /*1f60*/  F2F.BF16.F32 R34, R34 ;  /* 0x0000002200227304 */ /* 0x000fe20000202000 */
[----:B-1----:R-:W-:Y:S01]  /*1f70*/  FADD.FTZ R33, R42, -R41 ;  /* 0x800000292a217221 */ /* 0x002fe20000010000 */
[----:B------:R-:W-:Y:S01]  /*1f80*/  FFMA.FTZ R42, R71, UR4, R78 ;  /* 0x00000004472a7c23 */ /* 0x000fe2000801004e */
[----:B------:R-:W-:Y:S02]  /*1f90*/  FMUL.FTZ R41, R32, UR7 ;  /* 0x0000000720297c20 */ /* 0x000fe40008410000 */
[----:B------:R-:W-:Y:S01]  /*1fa0*/  FFMA.FTZ R32, R33, UR8, R30 ;  /* 0x0000000821207c23 */ /* 0x000fe2000801001e */
[----:B------:R-:W-:Y:S01]  /*1fb0*/  FADD.FTZ R70, R43, -R42 ;  /* 0x8000002a2b467221 */ /* 0x000fe20000010000 */
[----:B------:R-:W-:Y:S01]  /*1fc0*/  FFMA.FTZ R33, R66, UR4, R78 ;  /* 0x0000000442217c23 */ /* 0x000fe2000801004e */
[----:B------:R-:W0:Y:S01]  /*1fd0*/  F2F.BF16.F32 R35, R35 ;  /* 0x0000002300237304 */ /* 0x000e220000202000 */
[----:B------:R-:W-:Y:S01]  /*1fe0*/  FMUL.FTZ R42, R32, UR7 ;  /* 0x00000007202a7c20 */ /* 0x000fe20008410000 */
[----:B------:R-:W-:Y:S01]  /*1ff0*/  FFMA.FTZ R32, R70, UR8, R31 ;  /* 0x0000000846207c23 */ /* 0x000fe2000801001f */
[----:B------:R-:W-:-:S03]  /*2000*/  FADD.FTZ R37, R40, -R33 ;  /* 0x8000002128257221 */ /* 0x000fc60000010000 */
[----:B------:R-:W-:Y:S01]  /*2010*/  FMUL.FTZ R66, R32, UR7 ;  /* 0x0000000720427c20 */ /* 0x000fe20008410000 */
[----:B------:R-:W-:Y:S01]  /*2020*/  FFMA.FTZ R37, R37, UR8, R28 ;  /* 0x0000000825257c23 */ /* 0x000fe2000801001c */
[----:B------:R-:W1:Y:S01]  /*2030*/  LDC.64 R32, c[0x0][0x468] ;  /* 0x00011a00ff207b82 */ /* 0x000e620000000a00 */
[----:B------:R-:W3:Y:S02]  /*2040*/  F2F.BF16.F32 R68, R68 ;  /* 0x0000004400447304 */ /* 0x000ee40000202000 */
[----:B------:R-:W-:Y:S01]  /*2050*/  FMUL.FTZ R40, R37, UR7 ;  /* 0x0000000725287c20 */ /* 0x000fe20008410000 */
[----:B--2---:R-:W-:Y:S01]  /*2060*/  IMAD.WIDE.U32 R36, R36, 0x10000, RZ ;  /* 0x0001000024247825 */ /* 0x004fe200078e00ff */
[----:B0-----:R-:W-:-:S03]  /*2070*/  PRMT R73, R34, 0x5410, R35 ;  /* 0x0000541022497816 */ /* 0x001fc60000000023 */
[----:B------:R-:W-:Y:S01]  /*2080*/  IMAD.WIDE.U32 R34, R38, 0x10000, RZ ;  /* 0x0001000026227825 */ /* 0x000fe200078e00ff */
[----:B------:R-:W0:Y:S01]  /*2090*/  F2F.BF16.F32 R41, R41 ;  /* 0x0000002900297304 */ /* 0x000e220000202000 */
[----:B------:R-:W-:Y:S02]  /*20a0*/  LOP3.LUT R36, R36, R67, RZ, 0xfc, !PT ;  /* 0x0000004324247212 */ /* 0x000fe400078efcff */
[----:B------:R-:W-:Y:S02]  /*20b0*/  LOP3.LUT R37, R73, R37, RZ, 0xfc, !PT ;  /* 0x0000002549257212 */ /* 0x000fe400078efcff */
[----:B------:R-:W-:Y:S02]  /*20c0*/  LOP3.LUT R34, R34, R75, RZ, 0xfc, !PT ;  /* 0x0000004b22227212 */ /* 0x000fe400078efcff */
[----:B---3--:R-:W-:Y:S01]  /*20d0*/  PRMT R71, R39, 0x5410, R68 ;  /* 0x0000541027477816 */ /* 0x008fe20000000044 */
[----:B------:R-:W-:Y:S03]  /*20e0*/  F2F.BF16.F32 R42, R42 ;  /* 0x0000002a002a7304 */ /* 0x000fe60000202000 */
[----:B------:R-:W-:Y:S01]  /*20f0*/  LOP3.LUT R35, R71, R35, RZ, 0xfc, !PT ;  /* 0x0000002347237212 */ /* 0x000fe200078efcff */
[----:B0-----:R-:W-:-:S04]  /*2100*/  IMAD.WIDE.U32 R38, R41, 0x10000, RZ ;  /* 0x0001000029267825 */ /* 0x001fc800078e00ff */
[----:B------:R-:W0:Y:S08]  /*2110*/  F2F.BF16.F32 R69, R66 ;  /* 0x0000004200457304 */ /* 0x000e300000202000 */
[----:B------:R1:W2:Y:S01]  /*2120*/  F2F.BF16.F32 R43, R40 ;  /* 0x00000028002b7304 */ /* 0x0002a20000202000 */
[----:B0-----:R-:W-:Y:S01]  /*2130*/  PRMT R69, R42, 0x5410, R69 ;  /* 0x000054102a457816 */ /* 0x001fe20000000045 */
[----:B-1----:R-:W-:-:S03]  /*2140*/  IMAD.WIDE.U32 R40, R59, 0x8, R32 ;  /* 0x000000083b287825 */ /* 0x002fc600078e0020 */
[----:B------:R-:W-:Y:S02]  /*2150*/  LOP3.LUT R39, R69, R39, RZ, 0xfc, !PT ;  /* 0x0000002745277212 */ /* 0x000fe400078efcff */
[----:B------:R0:W-:Y:S01]  /*2160*/  STG.E.64 desc[UR18][R40.64], R36 ;  /* 0x0000002428007986 */ /* 0x0001e2000c101b12 */
[----:B--2---:R-:W-:Y:S01]  /*2170*/  LOP3.LUT R38, R38, R43, RZ, 0xfc, !PT ;  /* 0x0000002b26267212 */ /* 0x004fe200078efcff */
[----:B------:R-:W-:-:S04]  /*2180*/  IMAD.WIDE.U32 R42, R60, 0x8, R32 ;  /* 0x000000083c2a7825 */ /* 0x000fc800078e0020 */
[----:B------:R-:W-:Y:S01]  /*2190*/  IMAD.WIDE.U32 R32, R61, 0x8, R32 ;  /* 0x000000083d207825 */ /* 0x000fe200078e0020 */
[----:B------:R0:W-:Y:S04]  /*21a0*/  STG.E.64 desc[UR18][R42.64], R34 ;  /* 0x000000222a007986 */ /* 0x0001e8000c101b12 */
[----:B------:R0:W-:Y:S01]  /*21b0*/  STG.E.64 desc[UR18][R32.64], R38 ;  /* 0x0000002620007986 */ /* 0x0001e2000c101b12 */
[----:B------:R-:W-:Y:S05]  /*21c0*/  BRA `(.L_x_1964) ;  /* 0x0000000400587947 */ /* 0x000fea0003800000 */
.L_x_1965:
[--C-:B------:R-:W-:Y:S01]  /*21d0*/  FFMA.FTZ R67, R67, UR4, R78.reuse ;  /* 0x0000000443437c23 */ /* 0x100fe2000801004e */
[--C-:B------:R-:W-:Y:S01]  /*21e0*/  FFMA.FTZ R81, R81, UR4, R78.reuse ;  /* 0x0000000451517c23 */ /* 0x100fe2000801004e */
[--C-:B------:R-:W-:Y:S01]  /*21f0*/  FFMA.FTZ R39, R76, UR4, R78.reuse ;  /* 0x000000044c277c23 */ /* 0x100fe2000801004e */
[--C-:B------:R-:W-:Y:S01]  /*2200*/  FFMA.FTZ R36, R83, UR4, R78.reuse ;  /* 0x0000000453247c23 */ /* 0x100fe2000801004e */
[----:B------:R-:W-:Y:S01]  /*2210*/  FADD.FTZ R67, R82, -R67 ;  /* 0x8000004352437221 */ /* 0x000fe20000010000 */
[----:B------:R-:W-:Y:S01]  /*2220*/  FADD.FTZ R74, R74, -R81 ;  /* 0x800000514a4a7221 */ /* 0x000fe20000010000 */
[--C-:B------:R-:W-:Y:S01]  /*2230*/  FFMA.FTZ R73, R73, UR4, R78.reuse ;  /* 0x0000000449497c23 */ /* 0x100fe2000801004e */
[----:B------:R-:W-:Y:S01]  /*2240*/  FFMA.FTZ R38, R85, UR4, R78 ;  /* 0x0000000455267c23 */ /* 0x000fe2000801004e */
[----:B-----5:R-:W-:Y:S01]  /*2250*/  FFMA.FTZ R32, R67, UR8, R20 ;  /* 0x0000000843207c23 */ /* 0x020fe20008010014 */
[--C-:B------:R-:W-:Y:S01]  /*2260*/  FFMA.FTZ R67, R70, UR4, R78.reuse ;  /* 0x0000000446437c23 */ /* 0x100fe2000801004e */
[--C-:B------:R-:W-:Y:S01]  /*2270*/  FFMA.FTZ R70, R71, UR4, R78.reuse ;  /* 0x0000000447467c23 */ /* 0x100fe2000801004e */
[----:B------:R-:W-:Y:S01]  /*2280*/  FFMA.FTZ R37, R74, UR8, R25 ;  /* 0x000000084a257c23 */ /* 0x000fe20008010019 */
[----:B------:R-:W-:Y:S01]  /*2290*/  FADD.FTZ R39, R72, -R39 ;  /* 0x8000002748277221 */ /* 0x000fe20000010000 */
[----:B------:R-:W-:Y:S01]  /*22a0*/  FFMA.FTZ R89, R89, UR4, R78 ;  /* 0x0000000459597c23 */ /* 0x000fe2000801004e */
[----:B------:R-:W-:Y:S01]  /*22b0*/  FADD.FTZ R79, R79, -R36 ;  /* 0x800000244f4f7221 */ /* 0x000fe20000010000 */
[----:B------:R-:W-:Y:S01]  /*22c0*/  FADD.FTZ R72, R68, -R73 ;  /* 0x8000004944487221 */ /* 0x000fe20000010000 */
[----:B------:R-:W-:Y:S01]  /*22d0*/  FADD.FTZ R74, R43, -R70 ;  /* 0x800000462b4a7221 */ /* 0x000fe20000010000 */
[--C-:B------:R-:W-:Y:S01]  /*22e0*/  FFMA.FTZ R36, R87, UR4, R78.reuse ;  /* 0x0000000457247c23 */ /* 0x100fe2000801004e */
[----:B------:R-:W-:Y:S01]  /*22f0*/  FADD.FTZ R73, R42, -R67 ;  /* 0x800000432a497221 */ /* 0x000fe20000010000 */
[----:B------:R-:W-:Y:S01]  /*2300*/  FFMA.FTZ R70, R69, UR4, R78 ;  /* 0x0000000445467c23 */ /* 0x000fe2000801004e */
[----:B------:R-:W-:Y:S01]  /*2310*/  FADD.FTZ R75, R75, -R38 ;  /* 0x800000264b4b7221 */ /* 0x000fe20000010000 */
[----:B------:R-:W-:Y:S01]  /*2320*/  FADD.FTZ R34, R80, -R89 ;  /* 0x8000005950227221 */ /* 0x000fe20000010000 */
[----:B------:R-:W-:Y:S01]  /*2330*/  FFMA.FTZ R38, R39, UR8, R26 ;  /* 0x0000000827267c23 */ /* 0x000fe2000801001a */
[----:B------:R-:W-:Y:S01]  /*2340*/  FADD.FTZ R36, R77, -R36 ;  /* 0x800000244d247221 */ /* 0x000fe20000010000 */
[----:B------:R-:W-:Y:S01]  /*2350*/  FFMA.FTZ R39, R72, UR8, R27 ;  /* 0x0000000848277c23 */ /* 0x000fe2000801001b */
[----:B------:R-:W-:Y:S01]  /*2360*/  FFMA.FTZ R42, R73, UR8, R30 ;  /* 0x00000008492a7c23 */ /* 0x000fe2000801001e */
[----:B------:R-:W-:Y:S01]  /*2370*/  FADD.FTZ R70, R41, -R70 ;  /* 0x8000004629467221 */ /* 0x000fe20000010000 */
[----:B------:R-:W-:Y:S01]  /*2380*/  FFMA.FTZ R73, R66, UR4, R78 ;  /* 0x0000000442497c23 */ /* 0x000fe2000801004e */
[----:B------:R-:W-:Y:S01]  /*2390*/  FFMA.FTZ R33, R34, UR8, R21 ;  /* 0x0000000822217c23 */ /* 0x000fe20008010015 */
[----:B------:R-:W-:Y:S01]  /*23a0*/  FFMA.FTZ R34, R79, UR8, R22 ;  /* 0x000000084f227c23 */ /* 0x000fe20008010016 */
[----:B------:R-:W-:Y:S01]  /*23b0*/  FFMA.FTZ R35, R36, UR8, R23 ;  /* 0x0000000824237c23 */ /* 0x000fe20008010017 */
[----:B------:R-:W-:Y:S01]  /*23c0*/  FMUL.FTZ R67, R39, UR7 ;  /* 0x0000000727437c20 */ /* 0x000fe20008410000 */
[----:B------:R-:W-:Y:S01]  /*23d0*/  FFMA.FTZ R41, R70, UR8, R29 ;  /* 0x0000000846297c23 */ /* 0x000fe2000801001d */
[----:B------:R-:W-:Y:S01]  /*23e0*/  FFMA.FTZ R43, R74, UR8, R31 ;  /* 0x000000084a2b7c23 */ /* 0x000fe2000801001f */
[----:B------:R-:W-:Y:S01]  /*23f0*/  FADD.FTZ R73, R40, -R73 ;  /* 0x8000004928497221 */ /* 0x000fe20000010000 */
        /* <DEDUP_REMOVED lines=9> */
[----:B------:R-:W-:Y:S01]  /*2490*/  FFMA.FTZ R40, R73, UR8, R28 ;  /* 0x0000000849287c23 */ /* 0x000fe2000801001c */
[----:B------:R-:W-:Y:S01]  /*24a0*/  FFMA.FTZ R36, R75, UR8, R24 ;  /* 0x000000084b247c23 */ /* 0x000fe20008010018 */
[----:B------:R-:W-:Y:S01]  /*24b0*/  FMUL.FTZ R80, R32, UR7 ;  /* 0x0000000720507c20 */ /* 0x000fe20008410000 */
[----:B------:R-:W1:Y:S01]  /*24c0*/  LDC.64 R74, c[0x0][0x468] ;  /* 0x00011a00ff4a7b82 */ /* 0x000e620000000a00 */
[----:B------:R-:W-:Y:S01]  /*24d0*/  FMUL.FTZ R81, R40, UR7 ;  /* 0x0000000728517c20 */ /* 0x000fe20008410000 */
[----:B------:R-:W2:Y:S01]  /*24e0*/  F2F.BF16.F32 R82, R82 ;  /* 0x0000005200527304 */ /* 0x000ea20000202000 */
[----:B------:R-:W-:-:S05]  /*24f0*/  FMUL.FTZ R79, R36, UR7 ;  /* 0x00000007244f7c20 */ /* 0x000fca0008410000 */
[----:B0-----:R-:W0:Y:S02]  /*2500*/  LDC.64 R66, c[0x0][0x478] ;  /* 0x00011e00ff427b82 */ /* 0x001e240000000a00 */
[----:B------:R-:W3:Y:S08]  /*2510*/  F2F.BF16.F32 R68, R68 ;  /* 0x0000004400447304 */ /* 0x000ef00000202000 */
[----:B------:R2:W-:Y:S08]  /*2520*/  F2F.BF16.F32 R69, R72 ;  /* 0x0000004800457304 */ /* 0x0005f00000202000 */
[----:B------:R3:W4:Y:S01]  /*2530*/  F2F.BF16.F32 R70, R83 ;  /* 0x0000005300467304 */ /* 0x0007220000202000 */
[----:B--2---:R-:W-:-:S07]  /*2540*/  IMAD.WIDE.U32 R72, R82, 0x10000, RZ ;  /* 0x0001000052487825 */ /* 0x004fce00078e00ff */
[----:B------:R-:W-:Y:S01]  /*2550*/  F2F.BF16.F32 R77, R77 ;  /* 0x0000004d004d7304 */ /* 0x000fe20000202000 */
[----:B---3--:R-:W-:Y:S02]  /*2560*/  PRMT R83, R68, 0x5410, R71 ;  /* 0x0000541044537816 */ /* 0x008fe40000000047 */
[----:B----4-:R-:W-:-:S05]  /*2570*/  PRMT R85, R69, 0x5410, R70 ;  /* 0x0000541045557816 */ /* 0x010fca0000000046 */
        /* <DEDUP_REMOVED lines=26> */
[----:B------:R1:W-:Y:S02]  /*2720*/  STG.E.64 desc[UR18][R74.64], R68 ;  /* 0x000000444a007986 */ /* 0x0003e4000c101b12 */
.L_x_1964:
[----:B------:R-:W-:Y:S02]  /*2730*/  UIADD3 UR6, UPT, UPT, UR6, UR28, URZ ;  /* 0x0000001c06067290 */ /* 0x000fe4000fffe0ff */
[----:B------:R-:W-:Y:S02]  /*2740*/  UPLOP3.LUT UP2, UPT, UPT, UPT, UP2, 0x40, 0x4 ;  /* 0x000000000004789c */ /* 0x000fe40003f4e820 */
[----:B------:R-:W-:-:S09]  /*2750*/  UISETP.GE.AND UP1, UPT, UR6, UR29, UPT ;  /* 0x0000001d0600728c */ /* 0x000fd2000bf26270 */
[----:B------:R-:W-:Y:S05]  /*2760*/  BRA.U !UP1, `(.L_x_1966) ;  /* 0xffffffdd093c7547 */ /* 0x000fea000b83ffff */
[----:B01-34-:R-:W-:Y:S02]  /*2770*/  MOV R35, R12 ;  /* 0x0000000c00237202 */ /* 0x01bfe40000000f00 */
[----:B------:R-:W-:Y:S02]  /*2780*/  MOV R12, R13 ;  /* 0x0000000d000c7202 */ /* 0x000fe40000000f00 */
[----:B------:R-:W-:Y:S02]  /*2790*/  MOV R13, R14 ;  /* 0x0000000e000d7202 */ /* 0x000fe40000000f00 */
[----:B------:R-:W-:Y:S02]  /*27a0*/  MOV R14, R15 ;  /* 0x0000000f000e7202 */ /* 0x000fe40000000f00 */
[----:B-----5:R-:W-:Y:S02]  /*27b0*/  MOV R20, R52 ;  /* 0x0000003400147202 */ /* 0x020fe40000000f00 */
        /* <DEDUP_REMOVED lines=19> */
.L_x_1959:
        /* <DEDUP_REMOVED lines=15> */
.L_x_1967:
        /* <DEDUP_REMOVED lines=10> */
.L_x_6713:


//--------------------- .text._ZN10layer_norm13ln_bwd_kernelINS_13Kernel_traitsI13__nv_bfloat16S2_fS2_fjLj1536ELj1ELj1ELj4ELj8ENS_18Kernel_traits_baseILj1536ES2_S2_fS2_fjLj128EEEEELb0ELb0ELb1ELb0EEEvNS_9BwdParamsE --------------------------
	.section	.text._ZN10layer_norm13ln_bwd_kernelINS_13Kernel_traitsI13__nv_bfloat16S2_fS2_fjLj1536ELj1ELj1ELj4ELj8ENS_18Kernel_traits_baseILj1536ES2_S2_fS2_fjLj128EEEEELb0ELb0ELb1ELb0EEEvNS_9BwdParamsE,"ax",@progbits
	.align	128
        .global         _ZN10layer_norm13ln_bwd_kernelINS_13Kernel_traitsI13__nv_bfloat16S2_fS2_fjLj1536ELj1ELj1ELj4ELj8ENS_18Kernel_traits_baseILj1536ES2_S2_fS2_fjLj128EEEEELb0ELb0ELb1ELb0EEEvNS_9BwdParamsE
        .type           _ZN10layer_norm13ln_bwd_kernelINS_13Kernel_traitsI13__nv_bfloat16S2_fS2_fjLj1536ELj1ELj1ELj4ELj8ENS_18Kernel_traits_baseILj1536ES2_S2_fS2_fjLj128EEEEELb0ELb0ELb1ELb0EEEvNS_9BwdParamsE,@function
        .size           _ZN10layer_norm13ln_bwd_kernelINS_13Kernel_traitsI13__nv_bfloat16S2_fS2_fjLj1536ELj1ELj1ELj4ELj8ENS_18Kernel_traits_baseILj1536ES2_S2_fS2_fjLj128EEEEELb0ELb0ELb1ELb0EEEvNS_9BwdParamsE,(.L_x_6714 - _ZN10layer_norm13ln_bwd_kernelINS_13Kernel_traitsI13__nv_bfloat16S2_fS2_fjLj1536ELj1ELj1ELj4ELj8ENS_18Kernel_traits_baseILj1536ES2_S2_fS2_fjLj128EEEEELb0ELb0ELb1ELb0EEEvNS_9BwdParamsE)
        .other          _ZN10layer_norm13ln_bwd_kernelINS_13Kernel_traitsI13__nv_bfloat16S2_fS2_fjLj1536ELj1ELj1ELj4ELj8ENS_18Kernel_traits_baseILj1536ES2_S2_fS2_fjLj128EEEEELb0ELb0ELb1ELb0EEEvNS_9BwdParamsE,@"STO_CUDA_ENTRY STV_DEFAULT"
_ZN10layer_norm13ln_bwd_kernelINS_13Kernel_traitsI13__nv_bfloat16S2_fS2_fjLj1536ELj1ELj1ELj4ELj8ENS_18Kernel_traits_baseILj1536ES2_S2_fS2_fjLj128EEEEELb0ELb0ELb1ELb0EEEvNS_9BwdParamsE:
.text._ZN10layer_norm13ln_bwd_kernelINS_13Kernel_traitsI13__nv_bfloat16S2_fS2_fjLj1536ELj1ELj1ELj4ELj8ENS_18Kernel_traits_baseILj1536ES2_S2_fS2_fjLj128EEEEELb0ELb0ELb1ELb0EEEvNS_9BwdParamsE:
        /* <DEDUP_REMOVED lines=40> */
[----:B-----5:R-:W-:Y:S02]  /*0280*/  SHF.R.U64 R4, R6, 0x10, R7 ;  /* 0x0000001006047819 */ /* 0x020fe40000001207 */
[----:B------:R-:W-:Y:S02]  /*0290*/  CS2R R16, SRZ ;  /* 0x0000000000107805 */ /* 0x000fe4000001ff00 */
[----:B------:R-:W-:Y:S02]  /*02a0*/  MOV R3, R6 ;  /* 0x0000000600037202 */ /* 0x000fe40000000f00 */
[----:B------:R-:W-:Y:S02]  /*02b0*/  CS2R R18, SRZ ;  /* 0x0000000000127805 */ /* 0x000fe4000001ff00 */
[----:B------:R-:W-:Y:S02]  /*02c0*/  SHF.R.U32.HI R12, RZ, 0x10, R11 ;  /* 0x00000010ff0c7819 */ /* 0x000fe4000001160b */
[----:B------:R-:W-:-:S02]  /*02d0*/  CS2R R32, SRZ ;  /* 0x0000000000207805 */ /* 0x000fc4000001ff00 */
[----:B------:R-:W-:Y:S02]  /*02e0*/  MOV R9, R7 ;  /* 0x0000000700097202 */ /* 0x000fe40000000f00 */
        /* <DEDUP_REMOVED lines=9> */
[----:B------:R-:W-:Y:S02]  /*0380*/  PRMT R10, R4, 0x7610, R10 ;  /* 0x00007610040a7816 */ /* 0x000fe4000000000a */
[----:B------:R-:W-:-:S02]  /*0390*/  CS2R R44, SRZ ;  /* 0x00000000002c7805 */ /* 0x000fc4000001ff00 */
[--C-:B------:R-:W-:Y:S02]  /*03a0*/  SHF.R.U64 R2, R60, 0x10, R61.reuse ;  /* 0x000000103c027819 */ /* 0x100fe4000000123d */
[----:B------:R-:W-:Y:S02]  /*03b0*/  CS2R R46, SRZ ;  /* 0x00000000002e7805 */ /* 0x000fe4000001ff00 */
[----:B------:R-:W-:Y:S02]  /*03c0*/  SHF.R.U32.HI R0, RZ, 0x10, R61 ;  /* 0x00000010ff007819 */ /* 0x000fe4000001163d */
[----:B------:R-:W-:Y:S02]  /*03d0*/  CS2R R36, SRZ ;  /* 0x0000000000247805 */ /* 0x000fe4000001ff00 */
[----:B------:R-:W-:Y:S02]  /*03e0*/  CS2R R38, SRZ ;  /* 0x0000000000267805 */ /* 0x000fe4000001ff00 */
[----:B------:R-:W-:Y:S01]  /*03f0*/  PRMT R11, R3, 0x7610, R11 ;  /* 0x00007610030b7816 */ /* 0x000fe2000000000b */
[----:B------:R-:W0:Y:S01]  /*0400*/  LDCU.U8 UR28, c[0x0][0x410] ;  /* 0x00008200ff1c77ac */ /* 0x000e220008000000 */
[----:B------:R-:W-:Y:S01]  /*0410*/  PRMT R4, R12, 0x7610, R4 ;  /* 0x000076100c047816 */ /* 0x000fe20000000004 */
[----:B------:R-:W-:Y:S01]  /*0420*/  UPLOP3.LUT UP1, UPT, UPT, UPT, UPT, 0x40, 0x4 ;  /* 0x000000000004789c */ /* 0x000fe20003f2e870 */
[----:B------:R-:W1:Y:S01]  /*0430*/  LDCU UR29, c[0x0][0x40c] ;  /* 0x00008180ff1d77ac */ /* 0x000e620008000800 */
[----:B------:R-:W2:Y:S01]  /*0440*/  LDCU UR8, c[0x0][0x388] ;  /* 0x00007100ff0877ac */ /* 0x000ea20008000800 */
[----:B------:R-:W3:Y:S01]  /*0450*/  LDCU.64 UR20, c[0x0][0x3c8] ;  /* 0x00007900ff1477ac */ /* 0x000ee20008000a00 */
[----:B------:R-:W4:Y:S01]  /*0460*/  LDCU UR30, c[0x0][0x400] ;  /* 0x00008000ff1e77ac */ /* 0x000f220008000800 */
[----:B------:R-:W0:Y:S01]  /*0470*/  LDCU.64 UR22, c[0x0][0x438] ;  /* 0x00008700ff1677ac */ /* 0x000e220008000a00 */
[----:B------:R-:W0:Y:S01]  /*0480*/  LDCU.64 UR4, c[0x0][0x478] ;  /* 0x00008f00ff0477ac */ /* 0x000e220008000a00 */
[----:B------:R-:W0:Y:S01]  /*0490*/  LDCU.128 UR16, c[0x0][0x3f0] ;  /* 0x00007e00ff1077ac */ /* 0x000e220008000c00 */
[----:B------:R-:W0:Y:S01]  /*04a0*/  LDCU.64 UR24, c[0x0][0x3c0] ;  /* 0x00007800ff1877ac */ /* 0x000e220008000a00 */
[----:B------:R-:W0:Y:S01]  /*04b0*/  LDCU.64 UR26, c[0x0][0x380] ;  /* 0x00007000ff1a77ac */ /* 0x000e220008000a00 */
[----:B------:R-:W-:-:S05]  /*04c0*/  UMOV UR7, UR6 ;  /* 0x0000000600077c82 */ /* 0x000fca0008000000 */
.L_x_2007:
[----:B0-----:R-:W-:-:S06]  /*04d0*/  UIMAD.WIDE UR10, UR7, 0x4, UR18 ;  /* 0x00000004070a78a5 */ /* 0x001fcc000f8e0212 */
[----:B-1-3--:R-:W-:Y:S02]  /*04e0*/  MOV R54, UR10 ;  /* 0x0000000a00367c02 */ /* 0x00afe40008000f00 */
[----:B------:R-:W-:Y:S01]  /*04f0*/  MOV R55, UR11 ;  /* 0x0000000b00377c02 */ /* 0x000fe20008000f00 */
[----:B---3--:R-:W-:-:S04]  /*0500*/  UIMAD.WIDE UR10, UR7, 0x4, UR20 ;  /* 0x00000004070a78a5 */ /* 0x008fc8000f8e0214 */
[----:B------:R-:W3:Y:S01]  /*0510*/  LDG.E R54, desc[UR14][R54.64] ;  /* 0x0000000e36367981 */ /* 0x000ee2000c1e1900 */
[----:B------:R-:W-:Y:S01]  /*0520*/  UIMAD.WIDE UR12, UR7, 0x4, UR16 ;  /* 0x00000004070c78a5 */ /* 0x000fe2000f8e0210 */
[----:B------:R-:W-:Y:S02]  /*0530*/  MOV R88, UR10 ;  /* 0x0000000a00587c02 */ /* 0x000fe40008000f00 */
[----:B------:R-:W-:-:S03]  /*0540*/  MOV R89, UR11 ;  /* 0x0000000b00597c02 */ /* 0x000fc60008000f00 */
[----:B--2---:R-:W-:Y:S02]  /*0550*/  MOV R52, UR12 ;  /* 0x0000000c00347c02 */ /* 0x004fe40008000f00 */
[----:B------:R-:W-:Y:S01]  /*0560*/  MOV R53, UR13 ;  /* 0x0000000d00357c02 */ /* 0x000fe20008000f00 */
[----:B-----5:R-:W5:Y:S04]  /*0570*/  LDG.E R88, desc[UR14][R88.64] ;  /* 0x0000000e58587981 */ /* 0x020f68000c1e1900 */
[----:B------:R-:W2:Y:S01]  /*0580*/  LDG.E R52, desc[UR14][R52.64] ;  /* 0x0000000e34347981 */ /* 0x000ea2000c1e1900 */
[----:B------:R-:W-:Y:S01]  /*0590*/  HFMA2 R91, -RZ, RZ, 0, 0 ;  /* 0x00000000ff5b7431 */ /* 0x000fe200000001ff */
[----:B------:R-:W-:Y:S01]  /*05a0*/  BSSY.RECONVERGENT B0, `(.L_x_1969) ;  /* 0x00000dc000007945 */ /* 0x000fe20003800200 */
[----:B------:R-:W-:-:S02]  /*05b0*/  MOV R92, RZ ;  /* 0x000000ff005c7202 */ /* 0x000fc40000000f00 */
        /* <DEDUP_REMOVED lines=22> */
[----:B------:R-:W-:Y:S01]  /*0720*/  MOV R91, RZ ;  /* 0x000000ff005b7202 */ /* 0x000fe20000000f00 */
[----:B------:R-:W-:Y:S01]  /*0730*/  ULEA.HI UR12, UR12, UR11, URZ, 0x2 ;  /* 0x0000000b0c0c7291 */ /* 0x000fe2000f8f10ff */
[----:B------:R-:W-:-:S03]  /*0740*/  MOV R92, RZ ;  /* 0x000000ff005c7202 */ /* 0x000fc60000000f00 */
        /* <DEDUP_REMOVED lines=8> */
[----:B------:R-:W2:Y:S01]  /*07d0*/  LDC.64 R52, c[0x0][0x3a8] ;  /* 0x0000ea00ff347b82 */ /* 0x000ea20000000a00 */
[----:B0-----:R-:W-:-:S06]  /*07e0*/  IMAD.WIDE.U32 R84, R90, 0x8, R84 ;  /* 0x000000085a547825 */ /* 0x001fcc00078e0054 */
[----:B------:R-:W3:Y:S01]  /*07f0*/  LDG.E.64 R84, desc[UR14][R84.64] ;  /* 0x0000000e54547981 */ /* 0x000ee2000c1e1b00 */
[----:B--2---:R-:W-:-:S06]  /*0800*/  IMAD.WIDE.U32 R52, R89, 0x10, R52 ;  /* 0x0000001059347825 */ /* 0x004fcc00078e0034 */
[----:B------:R-:W2:Y:S01]  /*0810*/  LDG.E.128 R52, desc[UR14][R52.64] ;  /* 0x0000000e34347981 */ /* 0x000ea2000c1e1d00 */
[----:B------:R-:W-:-:S04]  /*0820*/  ISETP.NE.U32.AND P0, PT, RZ, UR22, PT ;  /* 0x00000016ff007c0c */ /* 0x000fc8000bf05070 */
[----:B------:R-:W-:Y:S02]  /*0830*/  ISETP.NE.AND.EX P0, PT, RZ, UR23, PT, P0 ;  /* 0x00000017ff007c0c */ /* 0x000fe4000bf05300 */
[----:B------:R-:W-:-:S11]  /*0840*/  SHF.L.U32 R72, R60, 0x10, RZ ;  /* 0x000000103c487819 */ /* 0x000fd600000006ff */
[----:B------:R-:W0:Y:S01]  /*0850*/  @P0 LDC.64 R92, c[0x0][0x438] ;  /* 0x00010e00ff5c0b82 */ /* 0x000e220000000a00 */
[----:B------:R-:W-:Y:S01]  /*0860*/  IADD3 R90, PT, PT, R90, 0x80, RZ ;  /* 0x000000805a5a7810 */ /* 0x000fe20007ffe0ff */
[C---:B0-----:R-:W-:Y:S01]  /*0870*/  @P0 IMAD.WIDE.U32 R92, R89.reuse, 0x10, R92 ;  /* 0x00000010595c0825 */ /* 0x041fe200078e005c */
[----:B------:R-:W-:-:S04]  /*0880*/  IADD3 R89, PT, PT, R89, 0x80, RZ ;  /* 0x0000008059597810 */ /* 0x000fc80007ffe0ff */
[----:B------:R0:W5:Y:S01]  /*0890*/  @P0 LDG.E.128 R40, desc[UR14][R92.64] ;  /* 0x0000000e5c280981 */ /* 0x000162000c1e1d00 */
[--C-:B---3--:R-:W-:Y:S02]  /*08a0*/  SHF.R.U64 R67, R84, 0x10, R85.reuse ;  /* 0x0000001054437819 */ /* 0x108fe40000001255 */
[----:B------:R-:W-:Y:S02]  /*08b0*/  MOV R70, R84 ;  /* 0x0000005400467202 */ /* 0x000fe40000000f00 */
[----:B------:R-:W-:Y:S02]  /*08c0*/  MOV R82, R85 ;  /* 0x0000005500527202 */ /* 0x000fe40000000f00 */
[----:B------:R-:W-:Y:S01]  /*08d0*/  SHF.R.U32.HI R91, RZ, 0x10, R85 ;  /* 0x00000010ff5b7819 */ /* 0x000fe20000011655 */
[C---:B--2---:R-:W-:Y:S01]  /*08e0*/  FADD.FTZ R3, -R88.reuse, R52 ;  /* 0x0000003458037221 */ /* 0x044fe20000010100 */
[----:B------:R-:W-:Y:S01]  /*08f0*/  FADD.FTZ R53, -R88, R53 ;  /* 0x0000003558357221 */ /* 0x000fe20000010100 */
[----:B------:R-:W-:-:S02]  /*0900*/  SHF.L.U32 R52, R67, 0x10, RZ ;  /* 0x0000001043347819 */ /* 0x000fc400000006ff */
[----:B------:R-:W-:Y:S01]  /*0910*/  SHF.L.U32 R85, R70, 0x10, RZ ;  /* 0x0000001046557819 */ /* 0x000fe200000006ff */
[----:B------:R-:W-:Y:S01]  /*0920*/  FMUL.FTZ R3, R3, UR32 ;  /* 0x0000002003037c20 */ /* 0x000fe20008410000 */
[----:B------:R-:W-:Y:S01]  /*0930*/  SHF.L.U32 R67, R2, 0x10, RZ ;  /* 0x0000001002437819 */ /* 0x000fe200000006ff */
[----:B------:R-:W-:Y:S01]  /*0940*/  FMUL.FTZ R70, R53, UR32 ;  /* 0x0000002035467c20 */ /* 0x000fe20008410000 */
[----:B------:R-:W-:Y:S01]  /*0950*/  FADD.FTZ R54, -R88, R54 ;  /* 0x0000003658367221 */ /* 0x000fe20000010100 */
[----:B------:R-:W-:Y:S01]  /*0960*/  FADD.FTZ R28, R28, R85 ;  /* 0x000000551c1c7221 */ /* 0x000fe20000010000 */
[-C--:B------:R-:W-:Y:S01]  /*0970*/  FFMA.FTZ R16, R3, R85.reuse, R16 ;  /* 0x0000005503107223 */ /* 0x080fe20000010010 */
[----:B------:R-:W-:Y:S01]  /*0980*/  FMUL.FTZ R72, R72, R85 ;  /* 0x0000005548487220 */ /* 0x000fe20000410000 */
[----:B------:R-:W-:Y:S01]  /*0990*/  FADD.FTZ R29, R29, R52 ;  /* 0x000000341d1d7221 */ /* 0x000fe20000010000 */
[-C--:B------:R-:W-:Y:S01]  /*09a0*/  FFMA.FTZ R17, R70, R52.reuse, R17 ;  /* 0x0000003446117223 */ /* 0x080fe20000010011 */
[----:B------:R-:W-:Y:S01]  /*09b0*/  FMUL.FTZ R67, R67, R52 ;  /* 0x0000003443437220 */ /* 0x000fe20000410000 */
[----:B------:R-:W-:Y:S01]  /*09c0*/  SHF.L.U32 R52, R82, 0x10, RZ ;  /* 0x0000001052347819 */ /* 0x000fe200000006ff */
[----:B------:R-:W-:Y:S01]  /*09d0*/  FMUL.FTZ R87, R54, UR32 ;  /* 0x0000002036577c20 */ /* 0x000fe20008410000 */
[----:B------:R-:W-:Y:S01]  /*09e0*/  SHF.L.U32 R85, R61, 0x10, RZ ;  /* 0x000000103d557819 */ /* 0x000fe200000006ff */
[----:B------:R-:W-:Y:S01]  /*09f0*/  FADD.FTZ R55, -R88, R55 ;  /* 0x0000003758377221 */ /* 0x000fe20000010100 */
[----:B------:R-:W-:Y:S01]  /*0a00*/  FFMA.FTZ R53, R3, R72, RZ ;  /* 0x0000004803357223 */ /* 0x000fe200000100ff */
[----:B------:R-:W-:Y:S01]  /*0a10*/  FADD.FTZ R30, R30, R52 ;  /* 0x000000341e1e7221 */ /* 0x000fe20000010000 */
[-C--:B------:R-:W-:Y:S01]  /*0a20*/  FFMA.FTZ R18, R87, R52.reuse, R18 ;  /* 0x0000003457127223 */ /* 0x080fe20000010012 */
[----:B------:R-:W-:Y:S01]  /*0a30*/  FMUL.FTZ R85, R85, R52 ;  /* 0x0000003455557220 */ /* 0x000fe20000410000 */
[----:B------:R-:W-:Y:S01]  /*0a40*/  FADD.FTZ R52, RZ, R72 ;  /* 0x00000048ff347221 */ /* 0x000fe20000010000 */
[----:B------:R-:W-:Y:S01]  /*0a50*/  FMUL.FTZ R84, R55, UR32 ;  /* 0x0000002037547c20 */ /* 0x000fe20008410000 */
[----:B------:R-:W-:Y:S01]  /*0a60*/  IMAD.U32 R82, R91, 0x10000, RZ ;  /* 0x000100005b527824 */ /* 0x000fe200078e00ff */
[----:B------:R-:W-:Y:S01]  /*0a70*/  SHF.L.U32 R55, R0, 0x10, RZ ;  /* 0x0000001000377819 */ /* 0x000fe200000006ff */
        /* <DEDUP_REMOVED lines=8> */
[----:B0-----:R-:W-:-:S07]  /*0b00*/  FFMA.FTZ R92, R84, R82, R53 ;  /* 0x00000052545c7223 */ /* 0x001fce0000010035 */
.L_x_1972:
[----:B-1--4-:R-:W-:Y:S05]  /*0b10*/  BSYNC.RECONVERGENT B1 ;  /* 0x0000000000017941 */ /* 0x012fea0003800200 */
.L_x_1971:
[----:B------:R-:W-:Y:S04]  /*0b20*/  BSSY.RECONVERGENT B1, `(.L_x_1973) ;  /* 0x0000037000017945 */ /* 0x000fe80003800200 */
[----:B------:R-:W-:Y:S05]  /*0b30*/  @!P3 BRA `(.L_x_1974) ;  /* 0x0000000000d4b947 */ /* 0x000fea0003800000 */
[----:B------:R-:W0:Y:S08]  /*0b40*/  LDC.64 R68, c[0x0][0x428] ;  /* 0x00010a00ff447b82 */ /* 0x000e300000000a00 */
[----:B------:R-:W1:Y:S01]  /*0b50*/  LDC.64 R52, c[0x0][0x3a8] ;  /* 0x0000ea00ff347b82 */ /* 0x000e620000000a00 */
[----:B0-----:R-:W-:-:S06]  /*0b60*/  IMAD.WIDE.U32 R68, R90, 0x8, R68 ;  /* 0x000000085a447825 */ /* 0x001fcc00078e0044 */
[----:B------:R-:W2:Y:S01]  /*0b70*/  LDG.E.64 R68, desc[UR14][R68.64] ;  /* 0x0000000e44447981 */ /* 0x000ea2000c1e1b00 */
[----:B-1----:R-:W-:-:S06]  /*0b80*/  IMAD.WIDE.U32 R52, R89, 0x10, R52 ;  /* 0x0000001059347825 */ /* 0x002fcc00078e0034 */
[----:B------:R-:W3:Y:S01]  /*0b90*/  LDG.E.128 R52, desc[UR14][R52.64] ;  /* 0x0000000e34347981 */ /* 0x000ee2000c1e1d00 */
[----:B------:R-:W-:-:S04]  /*0ba0*/  ISETP.NE.U32.AND P0, PT, RZ, UR22, PT ;  /* 0x00000016ff007c0c */ /* 0x000fc8000bf05070 */
[----:B------:R-:W-:-:S13]  /*0bb0*/  ISETP.NE.AND.EX P0, PT, RZ, UR23, PT, P0 ;  /* 0x00000017ff007c0c */ /* 0x000fda000bf05300 */
[----:B------:R-:W0:Y:S01]  /*0bc0*/  @P0 LDC.64 R64, c[0x0][0x438] ;  /* 0x00010e00ff400b82 */ /* 0x000e220000000a00 */
[----:B------:R-:W-:Y:S01]  /*0bd0*/  SHF.L.U32 R80, R9, 0x10, RZ ;  /* 0x0000001009507819 */ /* 0x000fe200000006ff */
[----:B0-----:R-:W-:-:S05]  /*0be0*/  @P0 IMAD.WIDE.U32 R64, R89, 0x10, R64 ;  /* 0x0000001059400825 */ /* 0x001fca00078e0040 */
[----:B------:R0:W5:Y:S01]  /*0bf0*/  @P0 LDG.E.128 R12, desc[UR14][R64.64] ;  /* 0x0000000e400c0981 */ /* 0x000162000c1e1d00 */
[----:B------:R-:W-:Y:S02]  /*0c00*/  IADD3 R90, PT, PT, R90, 0x80, RZ ;  /* 0x000000805a5a7810 */ /* 0x000fe40007ffe0ff */
[----:B------:R-:W-:Y:S02]  /*0c10*/  IADD3 R89, PT, PT, R89, 0x80, RZ ;  /* 0x0000008059597810 */ /* 0x000fe40007ffe0ff */
[----:B--2---:R-:W-:-:S04]  /*0c20*/  MOV R66, R68 ;  /* 0x0000004400427202 */ /* 0x004fc80000000f00 */
[----:B------:R-:W-:Y:S02]  /*0c30*/  SHF.L.U32 R83, R66, 0x10, RZ ;  /* 0x0000001042537819 */ /* 0x000fe400000006ff */
[----:B------:R-:W-:Y:S01]  /*0c40*/  SHF.L.U32 R66, R11, 0x10, RZ ;  /* 0x000000100b427819 */ /* 0x000fe200000006ff */
[----:B---3--:R-:W-:Y:S01]  /*0c50*/  FADD.FTZ R74, -R88, R52 ;  /* 0x00000034584a7221 */ /* 0x008fe20000010100 */
[----:B------:R-:W-:Y:S01]  /*0c60*/  SHF.R.U64 R52, R68, 0x10, R69 ;  /* 0x0000001044347819 */ /* 0x000fe20000001245 */
[----:B------:R-:W-:Y:S02]  /*0c70*/  FADD.FTZ R53, -R88, R53 ;  /* 0x0000003558357221 */ /* 0x000fe40000010100 */
[----:B0-----:R-:W-:Y:S01]  /*0c80*/  FMUL.FTZ R64, R66, R83 ;  /* 0x0000005342407220 */ /* 0x001fe20000410000 */
[----:B------:R-:W-:Y:S02]  /*0c90*/  SHF.L.U32 R66, R10, 0x10, RZ ;  /* 0x000000100a427819 */ /* 0x000fe400000006ff */
[----:B------:R-:W-:Y:S01]  /*0ca0*/  SHF.L.U32 R52, R52, 0x10, RZ ;  /* 0x0000001034347819 */ /* 0x000fe200000006ff */
[----:B------:R-:W-:Y:S01]  /*0cb0*/  FMUL.FTZ R68, R53, UR32 ;  /* 0x0000002035447c20 */ /* 0x000fe20008410000 */
[----:B------:R-:W-:-:S03]  /*0cc0*/  FADD.FTZ R54, -R88, R54 ;  /* 0x0000003658367221 */ /* 0x000fc60000010100 */
[----:B------:R-:W-:Y:S01]  /*0cd0*/  FADD.FTZ R45, R45, R52 ;  /* 0x000000342d2d7221 */ /* 0x000fe20000010000 */
[-C--:B------:R-:W-:Y:S01]  /*0ce0*/  FFMA.FTZ R33, R68, R52.reuse, R33 ;  /* 0x0000003444217223 */ /* 0x080fe20000010021 */
[----:B------:R-:W-:Y:S01]  /*0cf0*/  FMUL.FTZ R66, R66, R52 ;  /* 0x0000003442427220 */ /* 0x000fe20000410000 */
[----:B------:R-:W-:Y:S01]  /*0d00*/  MOV R52, R69 ;  /* 0x0000004500347202 */ /* 0x000fe20000000f00 */
[----:B------:R-:W-:Y:S01]  /*0d10*/  FMUL.FTZ R65, R74, UR32 ;  /* 0x000000204a417c20 */ /* 0x000fe20008410000 */
[----:B------:R-:W-:Y:S01]  /*0d20*/  SHF.R.U32.HI R74, RZ, 0x10, R69 ;  /* 0x00000010ff4a7819 */ /* 0x000fe20000011645 */
[----:B------:R-:W-:Y:S01]  /*0d30*/  FMUL.FTZ R69, R54, UR32 ;  /* 0x0000002036457c20 */ /* 0x000fe20008410000 */
[----:B------:R-:W-:Y:S01]  /*0d40*/  SHF.L.U32 R53, R52, 0x10, RZ ;  /* 0x0000001034357819 */ /* 0x000fe200000006ff */
[----:B------:R-:W-:Y:S01]  /*0d50*/  FADD.FTZ R55, -R88, R55 ;  /* 0x0000003758377221 */ /* 0x000fe20000010100 */
[----:B------:R-:W-:Y:S01]  /*0d60*/  FADD.FTZ R91, R91, R64 ;  /* 0x000000405b5b7221 */ /* 0x000fe20000010000 */
[----:B------:R-:W-:-:S02]  /*0d70*/  FADD.FTZ R44, R44, R83 ;  /* 0x000000532c2c7221 */ /* 0x000fc40000010000 */
[----:B------:R-:W-:Y:S01]  /*0d80*/  FADD.FTZ R46, R46, R53 ;  /* 0x000000352e2e7221 */ /* 0x000fe20000010000 */
[-C--:B------:R-:W-:Y:S01]  /*0d90*/  FFMA.FTZ R34, R69, R53.reuse, R34 ;  /* 0x0000003545227223 */ /* 0x080fe20000010022 */
[----:B------:R-:W-:Y:S01]  /*0da0*/  FMUL.FTZ R80, R80, R53 ;  /* 0x0000003550507220 */ /* 0x000fe20000410000 */
[C---:B------:R-:W-:Y:S01]  /*0db0*/  FFMA.FTZ R53, R65.reuse, R64, R92 ;  /* 0x0000004041357223 */ /* 0x040fe2000001005c */
[----:B------:R-:W-:Y:S01]  /*0dc0*/  FFMA.FTZ R32, R65, R83, R32 ;  /* 0x0000005341207223 */ /* 0x000fe20000010020 */
[----:B------:R-:W-:Y:S01]  /*0dd0*/  SHF.L.U32 R52, R74, 0x10, RZ ;  /* 0x000000104a347819 */ /* 0x000fe200000006ff */
[----:B------:R-:W-:Y:S01]  /*0de0*/  FMUL.FTZ R74, R55, UR32 ;  /* 0x00000020374a7c20 */ /* 0x000fe20008410000 */
        /* <DEDUP_REMOVED lines=10> */
.L_x_1974:
[----:B------:R-:W-:Y:S05]  /*0e90*/  BSYNC.RECONVERGENT B1 ;  /* 0x0000000000017941 */ /* 0x000fea0003800200 */
.L_x_1973:
        /* <DEDUP_REMOVED lines=9> */
[----:B------:R-:W0:Y:S02]  /*0f30*/  @P0 LDC.64 R76, c[0x0][0x438] ;  /* 0x00010e00ff4c0b82 */ /* 0x000e240000000a00 */
[----:B0-----:R-:W-:-:S05]  /*0f40*/  @P0 IMAD.WIDE.U32 R76, R89, 0x10, R76 ;  /* 0x00000010594c0825 */ /* 0x001fca00078e004c */
[----:B------:R0:W5:Y:S02]  /*0f50*/  @P0 LDG.E.128 R48, desc[UR14][R76.64] ;  /* 0x0000000e4c300981 */ /* 0x000164000c1e1d00 */
[----:B0-----:R-:W-:Y:S01]  /*0f60*/  IMAD.U32 R77, R6, 0x10000, RZ ;  /* 0x00010000064d7824 */ /* 0x001fe200078e00ff */
[----:B--2---:R-:W-:Y:S02]  /*0f70*/  SHF.R.U64 R75, R78, 0x10, R79 ;  /* 0x000000104e4b7819 */ /* 0x004fe4000000124f */
[----:B------:R-:W-:Y:S01]  /*0f80*/  MOV R89, R78 ;  /* 0x0000004e00597202 */ /* 0x000fe20000000f00 */
[C---:B---3--:R-:W-:Y:S01]  /*0f90*/  FADD.FTZ R53, -R88.reuse, R53 ;  /* 0x0000003558357221 */ /* 0x048fe20000010100 */
[C---:B------:R-:W-:Y:S01]  /*0fa0*/  FADD.FTZ R81, -R88.reuse, R52 ;  /* 0x0000003458517221 */ /* 0x040fe20000010100 */
[----:B------:R-:W-:Y:S02]  /*0fb0*/  SHF.L.U32 R52, R75, 0x10, RZ ;  /* 0x000000104b347819 */ /* 0x000fe400000006ff */
[----:B------:R-:W-:Y:S01]  /*0fc0*/  FMUL.FTZ R78, R53, UR32 ;  /* 0x00000020354e7c20 */ /* 0x000fe20008410000 */
[----:B------:R-:W-:Y:S01]  /*0fd0*/  MOV R71, R79 ;  /* 0x0000004f00477202 */ /* 0x000fe20000000f00 */
[----:B------:R-:W-:Y:S01]  /*0fe0*/  FADD.FTZ R54, -R88, R54 ;  /* 0x0000003658367221 */ /* 0x000fe20000010100 */
[----:B------:R-:W-:Y:S01]  /*0ff0*/  SHF.R.U32.HI R73, RZ, 0x10, R79 ;  /* 0x00000010ff497819 */ /* 0x000fe2000001164f */
[----:B------:R-:W-:Y:S01]  /*1000*/  FADD.FTZ R37, R37, R52 ;  /* 0x0000003425257221 */ /* 0x000fe20000010000 */
[----:B------:R-:W-:Y:S01]  /*1010*/  SHF.L.U32 R89, R89, 0x10, RZ ;  /* 0x0000001059597819 */ /* 0x000fe200000006ff */
[-C--:B------:R-:W-:Y:S01]  /*1020*/  FFMA.FTZ R25, R78, R52.reuse, R25 ;  /* 0x000000344e197223 */ /* 0x080fe20000010019 */
[----:B------:R-:W-:Y:S01]  /*1030*/  SHF.L.U32 R79, R7, 0x10, RZ ;  /* 0x00000010074f7819 */ /* 0x000fe200000006ff */
[----:B------:R-:W-:Y:S01]  /*1040*/  FMUL.FTZ R77, R77, R52 ;  /* 0x000000344d4d7220 */ /* 0x000fe20000410000 */
[----:B------:R-:W-:Y:S01]  /*1050*/  SHF.L.U32 R52, R71, 0x10, RZ ;  /* 0x0000001047347819 */ /* 0x000fe200000006ff */
[----:B------:R-:W-:Y:S01]  /*1060*/  FMUL.FTZ R75, R54, UR32 ;  /* 0x00000020364b7c20 */ /* 0x000fe20008410000 */
[----:B------:R-:W-:Y:S01]  /*1070*/  SHF.L.U32 R71, R5, 0x10, RZ ;  /* 0x0000001005477819 */ /* 0x000fe200000006ff */
[----:B------:R-:W-:Y:S01]  /*1080*/  FMUL.FTZ R81, R81, UR32 ;  /* 0x0000002051517c20 */ /* 0x000fe20008410000 */
[----:B------:R-:W-:Y:S01]  /*1090*/  FMUL.FTZ R79, R79, R89 ;  /* 0x000000594f4f7220 */ /* 0x000fe20000410000 */
[----:B------:R-:W-:Y:S01]  /*10a0*/  FADD.FTZ R38, R38, R52 ;  /* 0x0000003426267221 */ /* 0x000fe20000010000 */
[-C--:B------:R-:W-:Y:S01]  /*10b0*/  FFMA.FTZ R26, R75, R52.reuse, R26 ;  /* 0x000000344b1a7223 */ /* 0x080fe2000001001a */
[----:B------:R-:W-:Y:S01]  /*10c0*/  FMUL.FTZ R71, R71, R52 ;  /* 0x0000003447477220 */ /* 0x000fe20000410000 */
[----:B------:R-:W-:Y:S01]  /*10d0*/  FADD.FTZ R52, R91, R79 ;  /* 0x0000004f5b347221 */ /* 0x000fe20000010000 */
[----:B------:R-:W-:Y:S01]  /*10e0*/  FFMA.FTZ R53, R81, R79, R92 ;  /* 0x0000004f51357223 */ /* 0x000fe2000001005c */
[----:B------:R-:W-:Y:S01]  /*10f0*/  FADD.FTZ R55, -R88, R55 ;  /* 0x0000003758377221 */ /* 0x000fe20000010100 */
[----:B------:R-:W-:Y:S01]  /*1100*/  SHF.L.U32 R88, R73, 0x10, RZ ;  /* 0x0000001049587819 */ /* 0x000fe200000006ff */
[----:B------:R-:W-:Y:S01]  /*1110*/  FADD.FTZ R52, R52, R77 ;  /* 0x0000004d34347221 */ /* 0x000fe20000010000 */
[----:B------:R-:W-:Y:S01]  /*1120*/  SHF.L.U32 R73, R4, 0x10, RZ ;  /* 0x0000001004497819 */ /* 0x000fe200000006ff */
[----:B------:R-:W-:Y:S01]  /*1130*/  FFMA.FTZ R54, R78, R77, R53 ;  /* 0x0000004d4e367223 */ /* 0x000fe20000010035 */
[----:B------:R-:W-:Y:S01]  /*1140*/  FMUL.FTZ R76, R55, UR32 ;  /* 0x00000020374c7c20 */ /* 0x000fe20008410000 */
[----:B------:R-:W-:-:S02]  /*1150*/  FADD.FTZ R52, R52, R71 ;  /* 0x0000004734347221 */ /* 0x000fc40000010000 */
[-C--:B------:R-:W-:Y:S01]  /*1160*/  FMUL.FTZ R73, R73, R88.reuse ;  /* 0x0000005849497220 */ /* 0x080fe20000410000 */
        /* <DEDUP_REMOVED lines=8> */
.L_x_1970:
        /* <DEDUP_REMOVED lines=9> */
[----:B------:R-:W-:Y:S02]  /*1280*/  ISETP.GE.U32.AND P1, PT, R56, 0x100, PT ;  /* 0x000001003800780c */ /* 0x000fe40003f26070 */
[----:B------:R-:W-:-:S09]  /*1290*/  MOV R89, R86 ;  /* 0x0000005600597202 */ /* 0x000fd20000000f00 */
[----:B------:R-:W0:Y:S01]  /*12a0*/  @P0 LDC.64 R52, c[0x0][0x438] ;  /* 0x00010e00ff340b82 */ /* 0x000e220000000a00 */
[----:B------:R-:W-:-:S07]  /*12b0*/  ISETP.GE.U32.AND P2, PT, R56, 0x180, PT ;  /* 0x000001803800780c */ /* 0x000fce0003f46070 */
[----:B------:R-:W2:Y:S01]  /*12c0*/  @P1 LDC.64 R54, c[0x0][0x438] ;  /* 0x00010e00ff361b82 */ /* 0x000ea20000000a00 */
[----:B0-----:R-:W-:-:S05]  /*12d0*/  @P0 IMAD.WIDE.U32 R52, R89, 0x10, R52 ;  /* 0x0000001059340825 */ /* 0x001fca00078e0034 */
[----:B------:R0:W5:Y:S01]  /*12e0*/  @P0 LDG.E.128 R40, desc[UR14][R52.64] ;  /* 0x0000000e34280981 */ /* 0x000162000c1e1d00 */
[----:B------:R-:W-:-:S05]  /*12f0*/  @P0 IADD3 R89, PT, PT, R89, 0x80, RZ ;  /* 0x0000008059590810 */ /* 0x000fca0007ffe0ff */
[C---:B--2---:R-:W-:Y:S01]  /*1300*/  @P1 IMAD.WIDE.U32 R54, R89.reuse, 0x10, R54 ;  /* 0x0000001059361825 */ /* 0x044fe200078e0036 */
[----:B0-----:R-:W0:Y:S01]  /*1310*/  @P2 LDC.64 R52, c[0x0][0x438] ;  /* 0x00010e00ff342b82 */ /* 0x001e220000000a00 */
[----:B------:R-:W-:-:S03]  /*1320*/  @P1 IADD3 R89, PT, PT, R89, 0x80, RZ ;  /* 0x0000008059591810 */ /* 0x000fc60007ffe0ff */
[----:B------:R2:W5:Y:S02]  /*1330*/  @P1 LDG.E.128 R12, desc[UR14][R54.64] ;  /* 0x0000000e360c1981 */ /* 0x000564000c1e1d00 */
[----:B0-----:R-:W-:-:S05]  /*1340*/  @P2 IMAD.WIDE.U32 R88, R89, 0x10, R52 ;  /* 0x0000001059582825 */ /* 0x001fca00078e0034 */
[----:B------:R2:W5:Y:S02]  /*1350*/  @P2 LDG.E.128 R48, desc[UR14][R88.64] ;  /* 0x0000000e58302981 */ /* 0x000564000c1e1d00 */
.L_x_1975:
[----:B-1--4-:R-:W-:Y:S05]  /*1360*/  BSYNC.RECONVERGENT B0 ;  /* 0x0000000000007941 */ /* 0x012fea0003800200 */
.L_x_1969:
[----:B------:R-:W0:Y:S01]  /*1370*/  SHFL.DOWN PT, R52, R91, 0x10, 0x1f ;  /* 0x0a001f005b347f89 */ /* 0x000e2200000e0000 */
[----:B------:R-:W-:Y:S01]  /*1380*/  LOP3.LUT P0, RZ, R57, 0x1f, RZ, 0xc0, !PT ;  /* 0x0000001f39ff7812 */ /* 0x000fe2000780c0ff */
[----:B------:R-:W-:Y:S02]  /*1390*/  BSSY.RECONVERGENT B0, `(.L_x_1976) ;  /* 0x000001e000007945 */ /* 0x000fe40003800200 */
[----:B------:R-:W1:Y:S01]  /*13a0*/  SHFL.DOWN PT, R53, R92, 0x10, 0x1f ;  /* 0x0a001f005c357f89 */ /* 0x000e6200000e0000 */
[----:B0-----:R-:W-:Y:S01]  /*13b0*/  FADD.FTZ R52, R52, R91 ;  /* 0x0000005b34347221 */ /* 0x001fe20000010000 */
[----:B-1----:R-:W-:-:S04]  /*13c0*/  FADD.FTZ R53, R53, R92 ;  /* 0x0000005c35357221 */ /* 0x002fc80000010000 */
[----:B--2---:R-:W0:Y:S04]  /*13d0*/  SHFL.DOWN PT, R55, R52, 0x8, 0x1f ;  /* 0x09001f0034377f89 */ /* 0x004e2800000e0000 */
        /* <DEDUP_REMOVED lines=25> */
.L_x_1977:
[----:B------:R-:W-:Y:S05]  /*1570*/  BSYNC.RECONVERGENT B0 ;  /* 0x0000000000007941 */ /* 0x000fea0003800200 */
.L_x_1976:
        /* <DEDUP_REMOVED lines=10> */
[----:B------:R-:W-:-:S09]  /*1620*/  @!UP1 UIADD3 UR10, UPT, UPT, UR9, 0x1800, URZ ;  /* 0x00001800090a9890 */ /* 0x000fd2000fffe0ff */
[----:B0-----:R-:W0:Y:S01]  /*1630*/  LDS.128 R52, [UR10] ;  /* 0x0000000aff347984 */ /* 0x001e220008000c00 */
[----:B------:R-:W-:Y:S02]  /*1640*/  UIADD3 UR10, UPT, UPT, UR9, 0x1830, URZ ;  /* 0x00001830090a7890 */ /* 0x000fe4000fffe0ff */
[----:B------:R-:W-:Y:S02]  /*1650*/  @!UP1 UIADD3 UR10, UPT, UPT, UR9, 0x1810, URZ ;  /* 0x00001810090a9890 */ /* 0x000fe4000fffe0ff */
[----:B------:R-:W-:-:S04]  /*1660*/  @UP3 UIADD3 UR9, UPT, UPT, UR13, -0x1, URZ ;  /* 0xffffffff0d093890 */ /* 0x000fc8000fffe0ff */
[----:B------:R-:W-:Y:S01]  /*1670*/  @UP3 UIMAD UR9, UR9, UR8, URZ ;  /* 0x00000008090932a4 */ /* 0x000fe2000f8e02ff */
[----:B0-----:R-:W-:Y:S01]  /*1680*/  FADD.FTZ R89, RZ, R52 ;  /* 0x00000034ff597221 */ /* 0x001fe20000010000 */
[----:B------:R-:W-:-:S03]  /*1690*/  FADD.FTZ R52, RZ, R53 ;  /* 0x00000035ff347221 */ /* 0x000fc60000010000 */
[----:B------:R-:W-:Y:S01]  /*16a0*/  FADD.FTZ R89, R54, R89 ;  /* 0x0000005936597221 */ /* 0x000fe20000010000 */
[----:B------:R-:W-:Y:S02]  /*16b0*/  FADD.FTZ R88, R55, R52 ;  /* 0x0000003437587221 */ /* 0x000fe40000010000 */
[----:B------:R-:W0:Y:S01]  /*16c0*/  LDS.128 R52, [UR10] ;  /* 0x0000000aff347984 */ /* 0x000e220008000c00 */
[----:B------:R-:W-:-:S04]  /*16d0*/  @UP3 USHF.R.S32.HI UR10, URZ, 0x1f, UR9 ;  /* 0x0000001fff0a3899 */ /* 0x000fc80008011409 */
[----:B------:R-:W-:Y:S01]  /*16e0*/  @UP3 ULEA.HI UR10, UR10, UR9, URZ, 0x2 ;  /* 0x000000090a0a3291 */ /* 0x000fe2000f8f10ff */
[----:B0-----:R-:W-:Y:S01]  /*16f0*/  FADD.FTZ R88, R88, R53 ;  /* 0x0000003558587221 */ /* 0x001fe20000010000 */
[----:B------:R-:W-:-:S04]  /*1700*/  FADD.FTZ R89, R89, R52 ;  /* 0x0000003459597221 */ /* 0x000fc80000010000 */
[----:B------:R-:W-:Y:S01]  /*1710*/  MOV R52, UR10 ;  /* 0x0000000a00347c02 */ /* 0x000fe20008000f00 */
[----:B------:R-:W-:Y:S01]  /*1720*/  FADD.FTZ R55, R55, R88 ;  /* 0x0000005837377221 */ /* 0x000fe20000010000 */
[----:B------:R-:W-:Y:S01]  /*1730*/  FADD.FTZ R89, R54, R89 ;  /* 0x0000005936597221 */ /* 0x000fe20000010000 */
[----:B------:R-:W-:Y:S01]  /*1740*/  HFMA2 R88, -RZ, RZ, 0, 0 ;  /* 0x00000000ff587431 */ /* 0x000fe200000001ff */
[----:B------:R-:W-:Y:S01]  /*1750*/  @P2 LEA.HI.SX32 R88, R52, R57, 0x1e ;  /* 0x0000003934582211 */ /* 0x000fe200078ff2ff */
        /* <DEDUP_REMOVED lines=20> */
.L_x_1982:
        /* <DEDUP_REMOVED lines=9> */
.L_x_1983:
        /* <DEDUP_REMOVED lines=9> */
.L_x_1984:
        /* <DEDUP_REMOVED lines=10> */
.L_x_1981:
[----:B------:R-:W0:Y:S01]  /*1a60*/  @UP3 LDCU UR9, c[0x0][0x40c] ;  /* 0x00008180ff0937ac */ /* 0x000e220008000800 */
[--C-:B------:R-:W-:Y:S01]  /*1a70*/  FFMA.FTZ R21, R3, UR11, R89.reuse ;  /* 0x0000000b03157c23 */ /* 0x100fe20008010059 */
[----:B------:R-:W-:Y:S01]  /*1a80*/  ISETP.LT.AND P0, PT, RZ, UR31, PT ;  /* 0x0000001fff007c0c */ /* 0x000fe2000bf01270 */
[--C-:B------:R-:W-:Y:S01]  /*1a90*/  FFMA.FTZ R22, R70, UR11, R89.reuse ;  /* 0x0000000b46167c23 */ /* 0x100fe20008010059 */
[----:B------:R-:W-:Y:S01]  /*1aa0*/  FFMA.FTZ R52, R87, UR11, R89 ;  /* 0x0000000b57347c23 */ /* 0x000fe20008010059 */
[----:B------:R-:W-:Y:S01]  /*1ab0*/  FADD.FTZ R20, R72, -R21 ;  /* 0x8000001548147221 */ /* 0x000fe20000010000 */
[----:B------:R-:W1:Y:S01]  /*1ac0*/  @UP3 LDCU UR10, c[0x0][0x40c] ;  /* 0x00008180ff0a37ac */ /* 0x000e620008000800 */
[----:B------:R-:W-:Y:S02]  /*1ad0*/  FFMA.FTZ R23, R84, UR11, R89 ;  /* 0x0000000b54177c23 */ /* 0x000fe40008010059 */
[----:B------:R-:W-:Y:S02]  /*1ae0*/  FMUL.FTZ R20, R20, UR32 ;  /* 0x0000002014147c20 */ /* 0x000fe40008410000 */
[----:B------:R-:W-:-:S03]  /*1af0*/  FADD.FTZ R23, R82, -R23 ;  /* 0x8000001752177221 */ /* 0x000fc60000010000 */
[----:B------:R-:W-:Y:S01]  /*1b00*/  FSEL R20, R20, RZ, P0 ;  /* 0x000000ff14147208 */ /* 0x000fe20000000000 */
[----:B------:R-:W-:-:S04]  /*1b10*/  FMUL.FTZ R53, R23, UR32 ;  /* 0x0000002017357c20 */ /* 0x000fc80008410000 */
[----:B0-----:R-:W-:Y:S01]  /*1b20*/  @P2 FMUL.FTZ R21, R20, UR9 ;  /* 0x0000000914152c20 */ /* 0x001fe20008410000 */
[----:B------:R-:W0:Y:S04]  /*1b30*/  @UP3 LDCU UR9, c[0x0][0x40c] ;  /* 0x00008180ff0937ac */ /* 0x000e280008000800 */
[----:B------:R-:W-:-:S04]  /*1b40*/  @P2 F2FP.BF16.F32.PACK_AB R21, RZ, R21 ;  /* 0x00000015ff15223e */ /* 0x000fc800000010ff */
[----:B------:R-:W-:Y:S01]  /*1b50*/  @P2 PRMT R58, R21, 0x7610, R58 ;  /* 0x00007610153a2816 */ /* 0x000fe2000000003a */
[----:B------:R-:W-:Y:S01]  /*1b60*/  FADD.FTZ R21, R67, -R22 ;  /* 0x8000001643157221 */ /* 0x000fe20000010000 */
[----:B------:R-:W-:-:S03]  /*1b70*/  FADD.FTZ R22, R85, -R52 ;  /* 0x8000003455167221 */ /* 0x000fc60000010000 */
[----:B------:R-:W-:Y:S01]  /*1b80*/  FMUL.FTZ R21, R21, UR32 ;  /* 0x0000002015157c20 */ /* 0x000fe20008410000 */
[----:B------:R-:W-:-:S04]  /*1b90*/  FMUL.FTZ R22, R22, UR32 ;  /* 0x0000002016167c20 */ /* 0x000fc80008410000 */
[----:B------:R-:W-:Y:S02]  /*1ba0*/  FSEL R21, R21, RZ, P0 ;  /* 0x000000ff15157208 */ /* 0x000fe40000000000 */
[----:B------:R-:W-:-:S03]  /*1bb0*/  FSEL R22, R22, RZ, P0 ;  /* 0x000000ff16167208 */ /* 0x000fc60000000000 */
[----:B0-----:R-:W-:Y:S02]  /*1bc0*/  @P2 FMUL.FTZ R23, R21, UR9 ;  /* 0x0000000915172c20 */ /* 0x001fe40008410000 */
[----:B-1----:R-:W-:-:S03]  /*1bd0*/  @P2 FMUL.FTZ R52, R22, UR10 ;  /* 0x0000000a16342c20 */ /* 0x002fc60008410000 */
[----:B------:R-:W-:Y:S02]  /*1be0*/  @P2 F2FP.BF16.F32.PACK_AB R54, RZ, R23 ;  /* 0x00000017ff36223e */ /* 0x000fe400000010ff */
[----:B------:R-:W-:Y:S02]  /*1bf0*/  @P2 F2FP.BF16.F32.PACK_AB R52, RZ, R52 ;  /* 0x00000034ff34223e */ /* 0x000fe400000010ff */
[----:B------:R-:W-:Y:S02]  /*1c00*/  FSEL R23, R53, RZ, P0 ;  /* 0x000000ff35177208 */ /* 0x000fe40000000000 */
[----:B------:R-:W-:Y:S02]  /*1c10*/  @P2 PRMT R59, R54, 0x7610, R59 ;  /* 0x00007610363b2816 */ /* 0x000fe4000000003b */
[----:B------:R-:W-:Y:S01]  /*1c20*/  @P2 PRMT R62, R52, 0x7610, R62 ;  /* 0x00007610343e2816 */ /* 0x000fe2000000003e */
[----:B------:R-:W-:Y:S06]  /*1c30*/  BRA.U !UP3, `(.L_x_1985) ;  /* 0x000000050b287547 */ /* 0x000fec000b800000 */
[----:B------:R-:W-:-:S05]  /*1c40*/  FMUL.FTZ R52, R23, UR29 ;  /* 0x0000001d17347c20 */ /* 0x000fca0008410000 */
[----:B------:R-:W-:-:S04]  /*1c50*/  F2FP.BF16.F32.PACK_AB R52, RZ, R52 ;  /* 0x00000034ff34723e */ /* 0x000fc800000010ff */
[----:B------:R-:W-:Y:S01]  /*1c60*/  PRMT R63, R52, 0x7610, R63 ;  /* 0x00007610343f7816 */ /* 0x000fe2000000003f */
[----:B------:R-:W-:Y:S06]  /*1c70*/  BRA `(.L_x_1985) ;  /* 0x0000000400187947 */ /* 0x000fec0003800000 */
.L_x_1980:
[----:B------:R-:W-:-:S04]  /*1c80*/  UISETP.NE.U32.AND UP0, UPT, UR4, URZ, UPT ;  /* 0x000000ff0400728c */ /* 0x000fc8000bf05070 */
[----:B------:R-:W-:-:S09]  /*1c90*/  UISETP.NE.AND.EX UP0, UPT, UR5, URZ, UPT, UP0 ;  /* 0x000000ff0500728c */ /* 0x000fd2000bf05300 */
[----:B------:R-:W-:Y:S05]  /*1ca0*/  BRA.U UP0, `(.L_x_1986) ;  /* 0x0000000100887547 */ /* 0x000fea000b800000 */
[----:B------:R-:W-:Y:S01]  /*1cb0*/  PLOP3.LUT P0, PT, PT, PT, UP2, 0x80, 0x8 ;  /* 0x000000000008781c */ /* 0x000fe20003f0f028 */
[----:B------:R-:W0:Y:S01]  /*1cc0*/  @UP3 LDCU UR9, c[0x0][0x40c] ;  /* 0x00008180ff0937ac */ /* 0x000e220008000800 */
[----:B-----5:R-:W-:Y:S01]  /*1cd0*/  MOV R52, R40 ;  /* 0x0000002800347202 */ /* 0x020fe20000000f00 */
[----:B------:R-:W1:Y:S01]  /*1ce0*/  @UP3 LDCU UR10, c[0x0][0x40c] ;  /* 0x00008180ff0a37ac */ /* 0x000e620008000800 */
[----:B------:R-:W2:Y:S09]  /*1cf0*/  @UP3 LDCU UR12, c[0x0][0x40c] ;  /* 0x00008180ff0c37ac */ /* 0x000eb20008000800 */
[--C-:B------:R-:W-:Y:S01]  /*1d00*/  @P0 FFMA.FTZ R53, R3, UR11, R89.reuse ;  /* 0x0000000b03350c23 */ /* 0x100fe20008010059 */
[----:B------:R-:W-:-:S03]  /*1d10*/  @P0 FFMA.FTZ R54, R70, UR11, R89 ;  /* 0x0000000b46360c23 */ /* 0x000fc60008010059 */
[----:B------:R-:W-:Y:S01]  /*1d20*/  @P0 FADD.FTZ R53, R72, -R53 ;  /* 0x8000003548350221 */ /* 0x000fe20000010000 */
[----:B------:R-:W-:-:S03]  /*1d30*/  @P0 FADD.FTZ R54, R67, -R54 ;  /* 0x8000003643360221 */ /* 0x000fc60000010000 */
[----:B------:R-:W-:Y:S01]  /*1d40*/  @P0 FFMA.FTZ R52, R53, UR32, R40 ;  /* 0x0000002035340c23 */ /* 0x000fe20008010028 */
[----:B------:R-:W-:Y:S01]  /*1d50*/  MOV R53, R41 ;  /* 0x0000002900357202 */ /* 0x000fe20000000f00 */
[----:B------:R-:W-:Y:S01]  /*1d60*/  @P0 FFMA.FTZ R53, R54, UR32, R41 ;  /* 0x0000002036350c23 */ /* 0x000fe20008010029 */
[----:B------:R-:W-:Y:S01]  /*1d70*/  @P0 FFMA.FTZ R54, R87, UR11, R89 ;  /* 0x0000000b57360c23 */ /* 0x000fe20008010059 */
[----:B0-----:R-:W-:Y:S02]  /*1d80*/  @P2 FMUL.FTZ R52, R52, UR9 ;  /* 0x0000000934342c20 */ /* 0x001fe40008410000 */
[----:B-1----:R-:W-:Y:S01]  /*1d90*/  @P2 FMUL.FTZ R53, R53, UR10 ;  /* 0x0000000a35352c20 */ /* 0x002fe20008410000 */
[----:B------:R-:W-:Y:S01]  /*1da0*/  @P0 FADD.FTZ R55, R85, -R54 ;  /* 0x8000003655370221 */ /* 0x000fe20000010000 */
[----:B------:R-:W-:Y:S02]  /*1db0*/  MOV R54, R42 ;  /* 0x0000002a00367202 */ /* 0x000fe40000000f00 */
[----:B------:R-:W-:Y:S01]  /*1dc0*/  @P2 F2FP.BF16.F32.PACK_AB R52, RZ, R52 ;  /* 0x00000034ff34223e */ /* 0x000fe200000010ff */
[----:B------:R-:W-:Y:S01]  /*1dd0*/  @P0 FFMA.FTZ R54, R55, UR32, R42 ;  /* 0x0000002037360c23 */ /* 0x000fe2000801002a */
[----:B------:R-:W-:-:S02]  /*1de0*/  @P2 F2FP.BF16.F32.PACK_AB R53, RZ, R53 ;  /* 0x00000035ff35223e */ /* 0x000fc400000010ff */
[----:B------:R-:W-:Y:S01]  /*1df0*/  @P2 PRMT R58, R52, 0x7610, R58 ;  /* 0x00007610343a2816 */ /* 0x000fe2000000003a */
[----:B--2---:R-:W-:Y:S01]  /*1e00*/  @P2 FMUL.FTZ R54, R54, UR12 ;  /* 0x0000000c36362c20 */ /* 0x004fe20008410000 */
[----:B------:R-:W-:-:S04]  /*1e10*/  @P2 PRMT R59, R53, 0x7610, R59 ;  /* 0x00007610353b2816 */ /* 0x000fc8000000003b */
[----:B------:R-:W-:-:S04]  /*1e20*/  @P2 F2FP.BF16.F32.PACK_AB R54, RZ, R54 ;  /* 0x00000036ff36223e */ /* 0x000fc800000010ff */
[----:B------:R-:W-:Y:S01]  /*1e30*/  @P2 PRMT R62, R54, 0x7610, R62 ;  /* 0x00007610363e2816 */ /* 0x000fe2000000003e */
[----:B------:R-:W-:Y:S06]  /*1e40*/  BRA.U !UP3, `(.L_x_1985) ;  /* 0x000000010ba47547 */ /* 0x000fec000b800000 */
[----:B------:R-:W-:Y:S01]  /*1e50*/  @P0 FFMA.FTZ R53, R84, UR11, R89 ;  /* 0x0000000b54350c23 */ /* 0x000fe20008010059 */
[----:B------:R-:W-:-:S03]  /*1e60*/  MOV R52, R43 ;  /* 0x0000002b00347202 */ /* 0x000fc60000000f00 */
[----:B------:R-:W-:-:S04]  /*1e70*/  @P0 FADD.FTZ R54, R82, -R53 ;  /* 0x8000003552360221 */ /* 0x000fc80000010000 */
[----:B------:R-:W-:-:S04]  /*1e80*/  @P0 FFMA.FTZ R52, R54, UR32, R43 ;  /* 0x0000002036340c23 */ /* 0x000fc8000801002b */
[----:B------:R-:W-:-:S05]  /*1e90*/  FMUL.FTZ R52, R52, UR29 ;  /* 0x0000001d34347c20 */ /* 0x000fca0008410000 */
[----:B------:R-:W-:-:S04]  /*1ea0*/  F2FP.BF16.F32.PACK_AB R52, RZ, R52 ;  /* 0x00000034ff34723e */ /* 0x000fc800000010ff */
[----:B------:R-:W-:Y:S01]  /*1eb0*/  PRMT R63, R52, 0x7610, R63 ;  /* 0x00007610343f7816 */ /* 0x000fe2000000003f */
[----:B------:R-:W-:Y:S06]  /*1ec0*/  BRA `(.L_x_1985) ;  /* 0x0000000000847947 */ /* 0x000fec0003800000 */
.L_x_1986:
[----:B------:R-:W-:Y:S01]  /*1ed0*/  PLOP3.LUT P0, PT, PT, PT, UP2, 0x80, 0x8 ;  /* 0x000000000008781c */ /* 0x000fe20003f0f028 */
[----:B------:R-:W0:Y:S01]  /*1ee0*/  @UP3 LDCU UR9, c[0x0][0x40c] ;  /* 0x00008180ff0937ac */ /* 0x000e220008000800 */
[----:B-----5:R-:W-:Y:S01]  /*1ef0*/  MOV R20, R40 ;  /* 0x0000002800147202 */ /* 0x020fe20000000f00 */
[----:B------:R-:W1:Y:S01]  /*1f00*/  @UP3 LDCU UR10, c[0x0][0x40c] ;  /* 0x00008180ff0a37ac */ /* 0x000e620008000800 */
[----:B------:R-:W2:Y:S09]  /*1f10*/  @UP3 LDCU UR12, c[0x0][0x40c] ;  /* 0x00008180ff0c37ac */ /* 0x000eb20008000800 */
[--C-:B------:R-:W-:Y:S01]  /*1f20*/  @P0 FFMA.FTZ R23, R84, UR11, R89.reuse ;  /* 0x0000000b54170c23 */ /* 0x100fe20008010059 */
[----:B------:R-:W-:Y:S01]  /*1f30*/  @P0 FFMA.FTZ R21, R3, UR11, R89 ;  /* 0x0000000b03150c23 */ /* 0x000fe20008010059 */
[----:B------:R-:W3:Y:S02]  /*1f40*/  @UP3 LDCU UR13, c[0x0][0x40c] ;  /* 0x00008180ff0d37ac */ /* 0x000ee40008000800 */
[----:B------:R-:W-:Y:S01]  /*1f50*/  @P0 FADD.FTZ R22, R82, -R23 ;  /* 0x8000001752160221 */ /* 0x000fe20000010000 */
[----:B------:R-:W-:Y:S01]  /*1f60*/  MOV R23, R43 ;  /* 0x0000002b00177202 */ /* 0x000fe20000000f00 */
[----:B------:R-:W-:-:S02]  /*1f70*/  @P0 FADD.FTZ R21, R72, -R21 ;  /* 0x8000001548150221 */ /* 0x000fc40000010000 */
[----:B------:R-:W-:Y:S01]  /*1f80*/  @P0 FFMA.FTZ R23, R22, UR32, R43 ;  /* 0x0000002016170c23 */ /* 0x000fe2000801002b */
[----:B------:R-:W-:Y:S01]  /*1f90*/  @P0 FFMA.FTZ R22, R70, UR11, R89 ;  /* 0x0000000b46160c23 */ /* 0x000fe20008010059 */
[----:B------:R-:W-:Y:S01]  /*1fa0*/  @P0 FFMA.FTZ R20, R21, UR32, R40 ;  /* 0x0000002015140c23 */ /* 0x000fe20008010028 */
[----:B------:R-:W-:Y:S02]  /*1fb0*/  MOV R21, R41 ;  /* 0x0000002900157202 */ /* 0x000fe40000000f00 */
[----:B------:R-:W-:Y:S01]  /*1fc0*/  @P0 FADD.FTZ R22, R67, -R22 ;  /* 0x8000001643160221 */ /* 0x000fe20000010000 */
[----:B0-----:R-:W-:-:S03]  /*1fd0*/  @P2 FMUL.FTZ R52, R20, UR9 ;  /* 0x0000000914342c20 */ /* 0x001fc60008410000 */
[----:B------:R-:W-:Y:S01]  /*1fe0*/  @P0 FFMA.FTZ R21, R22, UR32, R41 ;  /* 0x0000002016150c23 */ /* 0x000fe20008010029 */
[----:B------:R-:W-:Y:S01]  /*1ff0*/  @P0 FFMA.FTZ R22, R87, UR11, R89 ;  /* 0x0000000b57160c23 */ /* 0x000fe20008010059 */
[----:B------:R-:W-:-:S03]  /*2000*/  @P2 F2FP.BF16.F32.PACK_AB R54, RZ, R52 ;  /* 0x00000034ff36223e */ /* 0x000fc600000010ff */
[----:B------:R-:W-:Y:S01]  /*2010*/  @P0 FADD.FTZ R53, R85, -R22 ;  /* 0x8000001655350221 */ /* 0x000fe20000010000 */
[----:B------:R-:W-:Y:S02]  /*2020*/  MOV R22, R42 ;  /* 0x0000002a00167202 */ /* 0x000fe40000000f00 */
[----:B------:R-:W-:Y:S01]  /*2030*/  @P2 PRMT R58, R54, 0x7610, R58 ;  /* 0x00007610363a2816 */ /* 0x000fe2000000003a */
[----:B------:R-:W-:Y:S01]  /*2040*/  @P0 FFMA.FTZ R22, R53, UR32, R42 ;  /* 0x0000002035160c23 */ /* 0x000fe2000801002a */
[----:B-1----:R-:W-:-:S03]  /*2050*/  @P2 FMUL.FTZ R53, R21, UR10 ;  /* 0x0000000a15352c20 */ /* 0x002fc60008410000 */
[----:B--2---:R-:W-:Y:S02]  /*2060*/  @P2 FMUL.FTZ R52, R22, UR12 ;  /* 0x0000000c16342c20 */ /* 0x004fe40008410000 */
[----:B------:R-:W-:Y:S01]  /*2070*/  @P2 F2FP.BF16.F32.PACK_AB R55, RZ, R53 ;  /* 0x00000035ff37223e */ /* 0x000fe200000010ff */
[----:B---3--:R-:W-:Y:S02]  /*2080*/  @P2 FMUL.FTZ R53, R23, UR13 ;  /* 0x0000000d17352c20 */ /* 0x008fe40008410000 */
[----:B------:R-:W-:Y:S02]  /*2090*/  @P2 F2FP.BF16.F32.PACK_AB R52, RZ, R52 ;  /* 0x00000034ff34223e */ /* 0x000fe400000010ff */
[----:B------:R-:W-:Y:S02]  /*20a0*/  @P2 PRMT R59, R55, 0x7610, R59 ;  /* 0x00007610373b2816 */ /* 0x000fe4000000003b */
[----:B------:R-:W-:Y:S02]  /*20b0*/  @P2 F2FP.BF16.F32.PACK_AB R53, RZ, R53 ;  /* 0x00000035ff35223e */ /* 0x000fe400000010ff */
[----:B------:R-:W-:-:S02]  /*20c0*/  @P2 PRMT R62, R52, 0x7610, R62 ;  /* 0x00007610343e2816 */ /* 0x000fc4000000003e */
[----:B------:R-:W-:-:S07]  /*20d0*/  @P2 PRMT R63, R53, 0x7610, R63 ;  /* 0x00007610353f2816 */ /* 0x000fce000000003f */
.L_x_1985:
[----:B------:R-:W-:-:S04]  /*20e0*/  ISETP.NE.U32.AND P0, PT, RZ, UR4, PT ;  /* 0x00000004ff007c0c */ /* 0x000fc8000bf05070 */
[----:B------:R-:W-:-:S13]  /*20f0*/  ISETP.NE.AND.EX P0, PT, RZ, UR5, PT, P0 ;  /* 0x00000005ff007c0c */ /* 0x000fda000bf05300 */
[----:B------:R-:W0:Y:S02]  /*2100*/  @P0 LDC.64 R52, c[0x0][0x478] ;  /* 0x00011e00ff340b82 */ /* 0x000e240000000a00 */
[----:B0-----:R-:W-:-:S05]  /*2110*/  @P0 IMAD.WIDE.U32 R52, R86, 0x10, R52 ;  /* 0x0000001056340825 */ /* 0x001fca00078e0034 */
[----:B------:R0:W-:Y:S01]  /*2120*/  @P0 STG.E.128 desc[UR14][R52.64], R20 ;  /* 0x0000001434000986 */ /* 0x0001e2000c101d0e */
[----:B------:R-:W-:Y:S05]  /*2130*/  BRA.U !UP3, `(.L_x_1987) ;  /* 0x000000010b207547 */ /* 0x000fea000b800000 */
[----:B0-----:R-:W-:Y:S02]  /*2140*/  LOP3.LUT R52, R59, 0xffff, RZ, 0xc0, !PT ;  /* 0x0000ffff3b347812 */ /* 0x001fe400078ec0ff */
[----:B------:R-:W-:-:S03]  /*2150*/  PRMT R55, R62, 0x5410, R63 ;  /* 0x000054103e377816 */ /* 0x000fc6000000003f */
[----:B------:R-:W-:-:S05]  /*2160*/  IMAD.WIDE.U32 R52, R52, 0x10000, RZ ;  /* 0x0001000034347825 */ /* 0x000fca00078e00ff */
[----:B------:R-:W-:Y:S02]  /*2170*/  LOP3.LUT R55, R55, R53, RZ, 0xfc, !PT ;  /* 0x0000003537377212 */ /* 0x000fe400078efcff */
[----:B------:R-:W-:Y:S02]  /*2180*/  LOP3.LUT R54, R52, 0xffff, R58, 0xf8, !PT ;  /* 0x0000ffff34367812 */ /* 0x000fe400078ef83a */
[----:B------:R-:W0:Y:S02]  /*2190*/  LDC.64 R52, c[0x0][0x468] ;  /* 0x00011a00ff347b82 */ /* 0x000e240000000a00 */
[----:B0-----:R-:W-:-:S05]  /*21a0*/  IMAD.WIDE.U32 R52, R88, 0x8, R52 ;  /* 0x0000000858347825 */ /* 0x001fca00078e0034 */
[----:B------:R1:W-:Y:S02]  /*21b0*/  STG.E.64 desc[UR14][R52.64], R54 ;  /* 0x0000003634007986 */ /* 0x0003e4000c101b0e */
.L_x_1987:
[----:B------:R-:W-:Y:S02]  /*21c0*/  IADD3 R86, PT, PT, R86, 0x80, RZ ;  /* 0x0000008056567810 */ /* 0x000fe40007ffe0ff */
[----:B------:R-:W-:-:S07]  /*21d0*/  IADD3 R88, PT, PT, R88, 0x80, RZ ;  /* 0x0000008058587810 */ /* 0x000fce0007ffe0ff */
.L_x_1979:
[----:B------:R-:W-:Y:S05]  /*21e0*/  BSYNC.RECONVERGENT B0 ;  /* 0x0000000000007941 */ /* 0x000fea0003800200 */
.L_x_1978:
[----:B------:R-:W-:Y:S01]  /*21f0*/  ISETP.GE.U32.AND P3, PT, R56, 0x100, PT ;  /* 0x000001003800780c */ /* 0x000fe20003f66070 */
[----:B------:R-:W-:-:S12]  /*2200*/  BSSY.RECONVERGENT B0, `(.L_x_1988) ;  /* 0x00000a6000007945 */ /* 0x000fd80003800200 */
[----:B------:R-:W-:Y:S05]  /*2210*/  @!P3 BRA `(.L_x_1989) ;  /* 0x000000080090b947 */ /* 0x000fea0003800000 */
[----:B------:R-:W-:-:S04]  /*2220*/  UISETP.NE.U32.AND UP0, UPT, UR22, URZ, UPT ;  /* 0x000000ff1600728c */ /* 0x000fc8000bf05070 */
[----:B------:R-:W-:-:S09]  /*2230*/  UISETP.NE.AND.EX UP0, UPT, UR23, URZ, UPT, UP0 ;  /* 0x000000ff1700728c */ /* 0x000fd2000bf05300 */
[----:B------:R-:W-:Y:S05]  /*2240*/  BRA.U !UP0, `(.L_x_1990) ;  /* 0x0000000508247547 */ /* 0x000fea000b800000 */
[----:B------:R-:W-:-:S04]  /*2250*/  UISETP.NE.U32.AND UP0, UPT, UR4, URZ, UPT ;  /* 0x000000ff0400728c */ /* 0x000fc8000bf05070 */
[----:B------:R-:W-:-:S06]  /*2260*/  UISETP.NE.AND.EX UP0, UPT, UR5, URZ, UPT, UP0 ;  /* 0x000000ff0500728c */ /* 0x000fcc000bf05300 */
[----:B------:R-:W-:-:S13]  /*2270*/  PLOP3.LUT P0, PT, PT, PT, UP0, 0x80, 0x8 ;  /* 0x000000000008781c */ /* 0x000fda0003f0f008 */
[----:B------:R-:W-:Y:S05]  /*2280*/  @!P0 BRA `(.L_x_1991) ;  /* 0x00000000008c8947 */ /* 0x000fea0003800000 */
[----:B------:R-:W-:Y:S01]  /*2290*/  PLOP3.LUT P4, PT, PT, PT, UP2, 0x80, 0x8 ;  /* 0x000000000008781c */ /* 0x000fe20003f8f028 */
[----:B------:R-:W2:Y:S01]  /*22a0*/  @UP3 LDCU UR9, c[0x0][0x40c] ;  /* 0x00008180ff0937ac */ /* 0x000ea20008000800 */
[----:B0----5:R-:W-:Y:S02]  /*22b0*/  MOV R20, R12 ;  /* 0x0000000c00147202 */ /* 0x021fe40000000f00 */
[----:B-1----:R-:W-:Y:S01]  /*22c0*/  MOV R54, R15 ;  /* 0x0000000f00367202 */ /* 0x002fe20000000f00 */
[----:B------:R-:W0:Y:S01]  /*22d0*/  @UP3 LDCU UR10, c[0x0][0x40c] ;  /* 0x00008180ff0a37ac */ /* 0x000e220008000800 */
[----:B------:R-:W1:Y:S07]  /*22e0*/  @UP3 LDCU UR12, c[0x0][0x40c] ;  /* 0x00008180ff0c37ac */ /* 0x000e6e0008000800 */
[--C-:B------:R-:W-:Y:S01]  /*22f0*/  @P4 FFMA.FTZ R23, R68, UR11, R89.reuse ;  /* 0x0000000b44174c23 */ /* 0x100fe20008010059 */
[--C-:B------:R-:W-:Y:S01]  /*2300*/  @P4 FFMA.FTZ R21, R65, UR11, R89.reuse ;  /* 0x0000000b41154c23 */ /* 0x100fe20008010059 */
[----:B------:R-:W-:-:S02]  /*2310*/  @P4 FFMA.FTZ R52, R74, UR11, R89 ;  /* 0x0000000b4a344c23 */ /* 0x000fc40008010059 */
[----:B------:R-:W-:Y:S01]  /*2320*/  @P4 FADD.FTZ R22, R66, -R23 ;  /* 0x8000001742164221 */ /* 0x000fe20000010000 */
[----:B------:R-:W-:Y:S01]  /*2330*/  @P4 FADD.FTZ R21, R64, -R21 ;  /* 0x8000001540154221 */ /* 0x000fe20000010000 */
[----:B------:R-:W-:Y:S01]  /*2340*/  @P4 FFMA.FTZ R23, R69, UR11, R89 ;  /* 0x0000000b45174c23 */ /* 0x000fe20008010059 */
[----:B------:R-:W-:Y:S02]  /*2350*/  @P4 FADD.FTZ R52, R83, -R52 ;  /* 0x8000003453344221 */ /* 0x000fe40000010000 */
[----:B------:R-:W-:Y:S01]  /*2360*/  @P4 FFMA.FTZ R20, R21, UR32, R12 ;  /* 0x0000002015144c23 */ /* 0x000fe2000801000c */
[----:B------:R-:W-:Y:S01]  /*2370*/  @P4 FADD.FTZ R23, R80, -R23 ;  /* 0x8000001750174221 */ /* 0x000fe20000010000 */
[--C-:B------:R-:W-:Y:S02]  /*2380*/  IMAD.MOV.U32 R21, RZ, RZ, R13.reuse ;  /* 0x000000ffff157224 */ /* 0x100fe400078e000d */
[----:B------:R-:W-:Y:S01]  /*2390*/  @P4 FFMA.FTZ R21, R22, UR32, R13 ;  /* 0x0000002016154c23 */ /* 0x000fe2000801000d */
[----:B------:R-:W-:Y:S01]  /*23a0*/  MOV R22, R14 ;  /* 0x0000000e00167202 */ /* 0x000fe20000000f00 */
[----:B------:R-:W-:Y:S01]  /*23b0*/  @P4 FFMA.FTZ R22, R23, UR32, R14 ;  /* 0x0000002017164c23 */ /* 0x000fe2000801000e */
[----:B------:R-:W-:Y:S01]  /*23c0*/  @P4 FFMA.FTZ R54, R52, UR32, R15 ;  /* 0x0000002034364c23 */ /* 0x000fe2000801000f */
[----:B--2---:R-:W-:Y:S01]  /*23d0*/  @P2 FMUL.FTZ R23, R20, UR9 ;  /* 0x0000000914172c20 */ /* 0x004fe20008410000 */
[----:B0-----:R-:W-:Y:S01]  /*23e0*/  @P2 FMUL.FTZ R52, R21, UR10 ;  /* 0x0000000a15342c20 */ /* 0x001fe20008410000 */
[----:B-1----:R-:W-:-:S03]  /*23f0*/  @P2 FMUL.FTZ R53, R22, UR12 ;  /* 0x0000000c16352c20 */ /* 0x002fc60008410000 */
[----:B------:R-:W-:Y:S02]  /*2400*/  @P2 F2FP.BF16.F32.PACK_AB R23, RZ, R23 ;  /* 0x00000017ff17223e */ /* 0x000fe400000010ff */
[----:B------:R-:W-:Y:S02]  /*2410*/  @P2 F2FP.BF16.F32.PACK_AB R52, RZ, R52 ;  /* 0x00000034ff34223e */ /* 0x000fe400000010ff */
[----:B------:R-:W-:Y:S02]  /*2420*/  @P2 F2FP.BF16.F32.PACK_AB R53, RZ, R53 ;  /* 0x00000035ff35223e */ /* 0x000fe400000010ff */
[----:B------:R-:W-:Y:S02]  /*2430*/  @P2 PRMT R58, R23, 0x7610, R58 ;  /* 0x00007610173a2816 */ /* 0x000fe4000000003a */
[----:B------:R-:W-:Y:S02]  /*2440*/  @P2 PRMT R59, R52, 0x7610, R59 ;  /* 0x00007610343b2816 */ /* 0x000fe4000000003b */
[----:B------:R-:W-:-:S02]  /*2450*/  @P2 PRMT R62, R53, 0x7610, R62 ;  /* 0x00007610353e2816 */ /* 0x000fc4000000003e */
[----:B------:R-:W-:Y:S01]  /*2460*/  MOV R23, R54 ;  /* 0x0000003600177202 */ /* 0x000fe20000000f00 */
[----:B------:R-:W-:Y:S06]  /*2470*/  BRA.U !UP3, `(.L_x_1992) ;  /* 0x000000050bc07547 */ /* 0x000fec000b800000 */
[----:B------:R-:W-:-:S05]  /*2480*/  FMUL.FTZ R52, R54, UR29 ;  /* 0x0000001d36347c20 */ /* 0x000fca0008410000 */
[----:B------:R-:W-:-:S04]  /*2490*/  F2FP.BF16.F32.PACK_AB R52, RZ, R52 ;  /* 0x00000034ff34723e */ /* 0x000fc800000010ff */
[----:B------:R-:W-:Y:S01]  /*24a0*/  PRMT R63, R52, 0x7610, R63 ;  /* 0x00007610343f7816 */ /* 0x000fe2000000003f */
[----:B------:R-:W-:Y:S06]  /*24b0*/  BRA `(.L_x_1992) ;  /* 0x0000000400b07947 */ /* 0x000fec0003800000 */
.L_x_1991:
[----:B------:R-:W-:Y:S01]  /*24c0*/  PLOP3.LUT P4, PT, PT, PT, UP2, 0x80, 0x8 ;  /* 0x000000000008781c */ /* 0x000fe20003f8f028 */
[----:B------:R-:W2:Y:S01]  /*24d0*/  @UP3 LDCU UR9, c[0x0][0x40c] ;  /* 0x00008180ff0937ac */ /* 0x000ea20008000800 */
[----:B01---5:R-:W-:Y:S01]  /*24e0*/  MOV R52, R12 ;  /* 0x0000000c00347202 */ /* 0x023fe20000000f00 */
[----:B------:R-:W0:Y:S01]  /*24f0*/  @UP3 LDCU UR10, c[0x0][0x40c] ;  /* 0x00008180ff0a37ac */ /* 0x000e220008000800 */
[----:B------:R-:W1:Y:S09]  /*2500*/  @UP3 LDCU UR12, c[0x0][0x40c] ;  /* 0x00008180ff0c37ac */ /* 0x000e720008000800 */
[--C-:B------:R-:W-:Y:S01]  /*2510*/  @P4 FFMA.FTZ R53, R65, UR11, R89.reuse ;  /* 0x0000000b41354c23 */ /* 0x100fe20008010059 */
[----:B------:R-:W-:-:S03]  /*2520*/  @P4 FFMA.FTZ R55, R69, UR11, R89 ;  /* 0x0000000b45374c23 */ /* 0x000fc60008010059 */
[----:B------:R-:W-:Y:S01]  /*2530*/  @P4 FADD.FTZ R53, R64, -R53 ;  /* 0x8000003540354221 */ /* 0x000fe20000010000 */
[----:B------:R-:W-:-:S03]  /*2540*/  @P4 FADD.FTZ R55, R80, -R55 ;  /* 0x8000003750374221 */ /* 0x000fc60000010000 */
[----:B------:R-:W-:Y:S01]  /*2550*/  @P4 FFMA.FTZ R52, R53, UR32, R12 ;  /* 0x0000002035344c23 */ /* 0x000fe2000801000c */
[----:B------:R-:W-:-:S03]  /*2560*/  @P4 FFMA.FTZ R53, R68, UR11, R89 ;  /* 0x0000000b44354c23 */ /* 0x000fc60008010059 */
[----:B--2---:R-:W-:Y:S01]  /*2570*/  @P2 FMUL.FTZ R52, R52, UR9 ;  /* 0x0000000934342c20 */ /* 0x004fe20008410000 */
[----:B------:R-:W-:Y:S01]  /*2580*/  @P4 FADD.FTZ R54, R66, -R53 ;  /* 0x8000003542364221 */ /* 0x000fe20000010000 */
[----:B------:R-:W-:-:S03]  /*2590*/  MOV R53, R13 ;  /* 0x0000000d00357202 */ /* 0x000fc60000000f00 */
[----:B------:R-:W-:Y:S01]  /*25a0*/  @P4 FFMA.FTZ R53, R54, UR32, R13 ;  /* 0x0000002036354c23 */ /* 0x000fe2000801000d */
[----:B------:R-:W-:Y:S01]  /*25b0*/  MOV R54, R14 ;  /* 0x0000000e00367202 */ /* 0x000fe20000000f00 */
[----:B------:R-:W-:Y:S01]  /*25c0*/  @P4 FFMA.FTZ R54, R55, UR32, R14 ;  /* 0x0000002037364c23 */ /* 0x000fe2000801000e */
[----:B------:R-:W-:Y:S01]  /*25d0*/  @P2 F2FP.BF16.F32.PACK_AB R52, RZ, R52 ;  /* 0x00000034ff34223e */ /* 0x000fe200000010ff */
[----:B0-----:R-:W-:Y:S02]  /*25e0*/  @P2 FMUL.FTZ R53, R53, UR10 ;  /* 0x0000000a35352c20 */ /* 0x001fe40008410000 */
[----:B-1----:R-:W-:Y:S01]  /*25f0*/  @P2 FMUL.FTZ R54, R54, UR12 ;  /* 0x0000000c36362c20 */ /* 0x002fe20008410000 */
[----:B------:R-:W-:Y:S02]  /*2600*/  @P2 PRMT R58, R52, 0x7610, R58 ;  /* 0x00007610343a2816 */ /* 0x000fe4000000003a */
[----:B------:R-:W-:Y:S02]  /*2610*/  @P2 F2FP.BF16.F32.PACK_AB R53, RZ, R53 ;  /* 0x00000035ff35223e */ /* 0x000fe400000010ff */
[----:B------:R-:W-:-:S02]  /*2620*/  @P2 F2FP.BF16.F32.PACK_AB R54, RZ, R54 ;  /* 0x00000036ff36223e */ /* 0x000fc400000010ff */
[----:B------:R-:W-:Y:S02]  /*2630*/  @P2 PRMT R59, R53, 0x7610, R59 ;  /* 0x00007610353b2816 */ /* 0x000fe4000000003b */
[----:B------:R-:W-:Y:S01]  /*2640*/  @P2 PRMT R62, R54, 0x7610, R62 ;  /* 0x00007610363e2816 */ /* 0x000fe2000000003e */
[----:B------:R-:W-:Y:S06]  /*2650*/  BRA.U !UP3, `(.L_x_1992) ;  /* 0x000000050b487547 */ /* 0x000fec000b800000 */
[----:B------:R-:W-:-:S04]  /*2660*/  @P4 FFMA.FTZ R52, R74, UR11, R89 ;  /* 0x0000000b4a344c23 */ /* 0x000fc80008010059 */
[----:B------:R-:W-:Y:S01]  /*2670*/  @P4 FADD.FTZ R54, R83, -R52 ;  /* 0x8000003453364221 */ /* 0x000fe20000010000 */
[----:B------:R-:W-:-:S03]  /*2680*/  MOV R52, R15 ;  /* 0x0000000f00347202 */ /* 0x000fc60000000f00 */
[----:B------:R-:W-:-:S04]  /*2690*/  @P4 FFMA.FTZ R52, R54, UR32, R15 ;  /* 0x0000002036344c23 */ /* 0x000fc8000801000f */
[----:B------:R-:W-:-:S05]  /*26a0*/  FMUL.FTZ R52, R52, UR29 ;  /* 0x0000001d34347c20 */ /* 0x000fca0008410000 */
[----:B------:R-:W-:-:S04]  /*26b0*/  F2FP.BF16.F32.PACK_AB R52, RZ, R52 ;  /* 0x00000034ff34723e */ /* 0x000fc800000010ff */
[----:B------:R-:W-:Y:S01]  /*26c0*/  PRMT R63, R52, 0x7610, R63 ;  /* 0x00007610343f7816 */ /* 0x000fe2000000003f */
[----:B------:R-:W-:Y:S06]  /*26d0*/  BRA `(.L_x_1992) ;  /* 0x0000000400287947 */ /* 0x000fec0003800000 */
.L_x_1990:
[----:B01----:R-:W0:Y:S02]  /*26e0*/  LDC.64 R52, c[0x0][0x478] ;  /* 0x00011e00ff347b82 */ /* 0x003e240000000a00 */
[----:B0-----:R-:W-:-:S04]  /*26f0*/  ISETP.NE.U32.AND P0, PT, R52, RZ, PT ;  /* 0x000000ff3400720c */ /* 0x001fc80003f05070 */
[----:B------:R-:W-:-:S13]  /*2700*/  ISETP.NE.AND.EX P0, PT, R53, RZ, PT, P0 ;  /* 0x000000ff3500720c */ /* 0x000fda0003f05300 */
[----:B------:R-:W-:Y:S05]  /*2710*/  @!P0 BRA `(.L_x_1993) ;  /* 0x0000000000888947 */ /* 0x000fea0003800000 */
[----:B------:R-:W0:Y:S01]  /*2720*/  @UP3 LDCU UR9, c[0x0][0x40c] ;  /* 0x00008180ff0937ac */ /* 0x000e220008000800 */
[--C-:B------:R-:W-:Y:S01]  /*2730*/  FFMA.FTZ R21, R65, UR11, R89.reuse ;  /* 0x0000000b41157c23 */ /* 0x100fe20008010059 */
[----:B------:R-:W-:Y:S01]  /*2740*/  ISETP.LT.AND P4, PT, RZ, UR31, PT ;  /* 0x0000001fff007c0c */ /* 0x000fe2000bf81270 */
[----:B------:R-:W-:Y:S01]  /*2750*/  FFMA.FTZ R23, R69, UR11, R89 ;  /* 0x0000000b45177c23 */ /* 0x000fe20008010059 */
[----:B------:R-:W1:Y:S01]  /*2760*/  @UP3 LDCU UR10, c[0x0][0x40c] ;  /* 0x00008180ff0a37ac */ /* 0x000e620008000800 */
[----:B------:R-:W-:Y:S01]  /*2770*/  FADD.FTZ R20, R64, -R21 ;  /* 0x8000001540147221 */ /* 0x000fe20000010000 */
[----:B------:R-:W-:Y:S01]  /*2780*/  FFMA.FTZ R52, R74, UR11, R89 ;  /* 0x0000000b4a347c23 */ /* 0x000fe20008010059 */
[----:B------:R-:W-:Y:S02]  /*2790*/  FADD.FTZ R22, R80, -R23 ;  /* 0x8000001750167221 */ /* 0x000fe40000010000 */
[----:B------:R-:W-:Y:S01]  /*27a0*/  FMUL.FTZ R20, R20, UR32 ;  /* 0x0000002014147c20 */ /* 0x000fe20008410000 */
[----:B------:R-:W-:Y:S01]  /*27b0*/  FADD.FTZ R52, R83, -R52 ;  /* 0x8000003453347221 */ /* 0x000fe20000010000 */
[----:B------:R-:W-:-:S03]  /*27c0*/  FMUL.FTZ R22, R22, UR32 ;  /* 0x0000002016167c20 */ /* 0x000fc60008410000 */
[----:B------:R-:W-:Y:S01]  /*27d0*/  FSEL R20, R20, RZ, P4 ;  /* 0x000000ff14147208 */ /* 0x000fe20002000000 */
[----:B------:R-:W-:Y:S01]  /*27e0*/  FMUL.FTZ R53, R52, UR32 ;  /* 0x0000002034357c20 */ /* 0x000fe20008410000 */
[----:B------:R-:W-:-:S03]  /*27f0*/  FSEL R22, R22, RZ, P4 ;  /* 0x000000ff16167208 */ /* 0x000fc60002000000 */
[----:B0-----:R-:W-:Y:S01]  /*2800*/  @P2 FMUL.FTZ R21, R20, UR9 ;  /* 0x0000000914152c20 */ /* 0x001fe20008410000 */
[----:B------:R-:W0:Y:S01]  /*2810*/  @UP3 LDCU UR9, c[0x0][0x40c] ;  /* 0x00008180ff0937ac */ /* 0x000e220008000800 */
[----:B-1----:R-:W-:-:S03]  /*2820*/  @P2 FMUL.FTZ R52, R22, UR10 ;  /* 0x0000000a16342c20 */ /* 0x002fc60008410000 */
[----:B------:R-:W-:Y:S02]  /*2830*/  @P2 F2FP.BF16.F32.PACK_AB R21, RZ, R21 ;  /* 0x00000015ff15223e */ /* 0x000fe400000010ff */
[----:B------:R-:W-:Y:S02]  /*2840*/  @P2 F2FP.BF16.F32.PACK_AB R52, RZ, R52 ;  /* 0x00000034ff34223e */ /* 0x000fe400000010ff */
[----:B------:R-:W-:Y:S01]  /*2850*/  @P2 PRMT R58, R21, 0x7610, R58 ;  /* 0x00007610153a2816 */ /* 0x000fe2000000003a */
[----:B------:R-:W-:Y:S01]  /*2860*/  FFMA.FTZ R21, R68, UR11, R89 ;  /* 0x0000000b44157c23 */ /* 0x000fe20008010059 */
[----:B------:R-:W-:-:S03]  /*2870*/  @P2 PRMT R62, R52, 0x7610, R62 ;  /* 0x00007610343e2816 */ /* 0x000fc6000000003e */
[----:B------:R-:W-:-:S04]  /*2880*/  FADD.FTZ R21, R66, -R21 ;  /* 0x8000001542157221 */ /* 0x000fc80000010000 */
[----:B------:R-:W-:-:S05]  /*2890*/  FMUL.FTZ R21, R21, UR32 ;  /* 0x0000002015157c20 */ /* 0x000fca0008410000 */
[----:B------:R-:W-:-:S05]  /*28a0*/  FSEL R21, R21, RZ, P4 ;  /* 0x000000ff15157208 */ /* 0x000fca0002000000 */
[----:B0-----:R-:W-:-:S05]  /*28b0*/  @P2 FMUL.FTZ R23, R21, UR9 ;  /* 0x0000000915172c20 */ /* 0x001fca0008410000 */
[----:B------:R-:W-:Y:S02]  /*28c0*/  @P2 F2FP.BF16.F32.PACK_AB R54, RZ, R23 ;  /* 0x00000017ff36223e */ /* 0x000fe400000010ff */
[----:B------:R-:W-:Y:S02]  /*28d0*/  FSEL R23, R53, RZ, P4 ;  /* 0x000000ff35177208 */ /* 0x000fe40002000000 */
[----:B------:R-:W-:Y:S01]  /*28e0*/  @P2 PRMT R59, R54, 0x7610, R59 ;  /* 0x00007610363b2816 */ /* 0x000fe2000000003b */
[----:B------:R-:W-:Y:S06]  /*28f0*/  BRA.U !UP3, `(.L_x_1992) ;  /* 0x000000010ba07547 */ /* 0x000fec000b800000 */
[----:B------:R-:W-:-:S05]  /*2900*/  FMUL.FTZ R52, R23, UR29 ;  /* 0x0000001d17347c20 */ /* 0x000fca0008410000 */
[----:B------:R-:W-:-:S04]  /*2910*/  F2FP.BF16.F32.PACK_AB R52, RZ, R52 ;  /* 0x00000034ff34723e */ /* 0x000fc800000010ff */
[----:B------:R-:W-:Y:S01]  /*2920*/  PRMT R63, R52, 0x7610, R63 ;  /* 0x00007610343f7816 */ /* 0x000fe2000000003f */
[----:B------:R-:W-:Y:S06]  /*2930*/  BRA `(.L_x_1992) ;  /* 0x0000000000907947 */ /* 0x000fec0003800000 */
.L_x_1993:
        /* <DEDUP_REMOVED lines=9> */
.L_x_1994:
        /* <DEDUP_REMOVED lines=9> */
.L_x_1995:
        /* <DEDUP_REMOVED lines=9> */
.L_x_1996:
        /* <DEDUP_REMOVED lines=9> */
.L_x_1992:
        /* <DEDUP_REMOVED lines=8> */
[----:B------:R-:W0:Y:S01]  /*2c00*/  LDC.64 R54, c[0x0][0x468] ;  /* 0x00011a00ff367b82 */ /* 0x000e220000000a00 */
[----:B------:R-:W-:Y:S01]  /*2c10*/  LOP3.LUT R52, R52, 0xffff, R58, 0xf8, !PT ;  /* 0x0000ffff34347812 */ /* 0x000fe200078ef83a */
[----:B0-----:R-:W-:-:S05]  /*2c20*/  IMAD.WIDE.U32 R54, R88, 0x8, R54 ;  /* 0x0000000858367825 */ /* 0x001fca00078e0036 */
[----:B------:R1:W-:Y:S02]  /*2c30*/  STG.E.64 desc[UR14][R54.64], R52 ;  /* 0x0000003436007986 */ /* 0x0003e4000c101b0e */
.L_x_1997:
[----:B------:R-:W-:Y:S02]  /*2c40*/  IADD3 R86, PT, PT, R86, 0x80, RZ ;  /* 0x0000008056567810 */ /* 0x000fe40007ffe0ff */
[----:B------:R-:W-:-:S07]  /*2c50*/  IADD3 R88, PT, PT, R88, 0x80, RZ ;  /* 0x0000008058587810 */ /* 0x000fce0007ffe0ff */
.L_x_1989:
[----:B------:R-:W-:Y:S05]  /*2c60*/  BSYNC.RECONVERGENT B0 ;  /* 0x0000000000007941 */ /* 0x000fea0003800200 */
.L_x_1988:
        /* <DEDUP_REMOVED lines=17> */
[----:B------:R-:W-:-:S03]  /*2d80*/  @P5 FFMA.FTZ R52, R76, UR11, R89 ;  /* 0x0000000b4c345c23 */ /* 0x000fc60008010059 */
[----:B------:R-:W-:Y:S01]  /*2d90*/  @P5 FADD.FTZ R21, R79, -R22 ;  /* 0x800000164f155221 */ /* 0x000fe20000010000 */
[----:B------:R-:W-:Y:S01]  /*2da0*/  @P5 FFMA.FTZ R22, R78, UR11, R89 ;  /* 0x0000000b4e165c23 */ /* 0x000fe20008010059 */
[----:B------:R-:W-:Y:S02]  /*2db0*/  @P5 FADD.FTZ R52, R73, -R52 ;  /* 0x8000003449345221 */ /* 0x000fe40000010000 */
[----:B------:R-:W-:Y:S01]  /*2dc0*/  @P5 FFMA.FTZ R20, R21, UR32, R48 ;  /* 0x0000002015145c23 */ /* 0x000fe20008010030 */
[----:B------:R-:W-:Y:S01]  /*2dd0*/  @P5 FADD.FTZ R22, R77, -R22 ;  /* 0x800000164d165221 */ /* 0x000fe20000010000 */
[----:B------:R-:W-:Y:S01]  /*2de0*/  MOV R21, R49 ;  /* 0x0000003100157202 */ /* 0x000fe20000000f00 */
[----:B------:R-:W-:Y:S02]  /*2df0*/  @P5 FFMA.FTZ R54, R52, UR32, R51 ;  /* 0x0000002034365c23 */ /* 0x000fe40008010033 */
[----:B------:R-:W-:Y:S01]  /*2e00*/  @P5 FFMA.FTZ R21, R22, UR32, R49 ;  /* 0x0000002016155c23 */ /* 0x000fe20008010031 */
[----:B------:R-:W-:-:S03]  /*2e10*/  @P5 FFMA.FTZ R22, R75, UR11, R89 ;  /* 0x0000000b4b165c23 */ /* 0x000fc60008010059 */
[----:B0-----:R-:W-:Y:S01]  /*2e20*/  @P2 FMUL.FTZ R52, R21, UR10 ;  /* 0x0000000a15342c20 */ /* 0x001fe20008410000 */
[----:B------:R-:W-:Y:S01]  /*2e30*/  @P5 FADD.FTZ R23, R71, -R22 ;  /* 0x8000001647175221 */ /* 0x000fe20000010000 */
[----:B------:R-:W-:-:S03]  /*2e40*/  MOV R22, R50 ;  /* 0x0000003200167202 */ /* 0x000fc60000000f00 */
[----:B------:R-:W-:Y:S01]  /*2e50*/  @P5 FFMA.FTZ R22, R23, UR32, R50 ;  /* 0x0000002017165c23 */ /* 0x000fe20008010032 */
[----:B--2---:R-:W-:Y:S01]  /*2e60*/  @P2 FMUL.FTZ R23, R20, UR9 ;  /* 0x0000000914172c20 */ /* 0x004fe20008410000 */
[----:B------:R-:W-:Y:S02]  /*2e70*/  @P2 F2FP.BF16.F32.PACK_AB R52, RZ, R52 ;  /* 0x00000034ff34223e */ /* 0x000fe400000010ff */
[----:B-1----:R-:W-:Y:S02]  /*2e80*/  @P2 FMUL.FTZ R53, R22, UR12 ;  /* 0x0000000c16352c20 */ /* 0x002fe40008410000 */
[----:B------:R-:W-:Y:S02]  /*2e90*/  @P2 F2FP.BF16.F32.PACK_AB R23, RZ, R23 ;  /* 0x00000017ff17223e */ /* 0x000fe400000010ff */
[----:B------:R-:W-:Y:S02]  /*2ea0*/  @P2 PRMT R59, R52, 0x7610, R59 ;  /* 0x00007610343b2816 */ /* 0x000fe4000000003b */
[----:B------:R-:W-:-:S02]  /*2eb0*/  @P2 F2FP.BF16.F32.PACK_AB R53, RZ, R53 ;  /* 0x00000035ff35223e */ /* 0x000fc400000010ff */
[----:B------:R-:W-:Y:S02]  /*2ec0*/  @P2 PRMT R58, R23, 0x7610, R58 ;  /* 0x00007610173a2816 */ /* 0x000fe4000000003a */
[----:B------:R-:W-:Y:S02]  /*2ed0*/  @P2 PRMT R62, R53, 0x7610, R62 ;  /* 0x00007610353e2816 */ /* 0x000fe4000000003e */
[----:B------:R-:W-:Y:S01]  /*2ee0*/  MOV R23, R54 ;  /* 0x0000003600177202 */ /* 0x000fe20000000f00 */
[----:B------:R-:W-:Y:S06]  /*2ef0*/  BRA.U !UP3, `(.L_x_2002) ;  /* 0x000000050bc07547 */ /* 0x000fec000b800000 */
[----:B------:R-:W-:-:S05]  /*2f00*/  FMUL.FTZ R52, R54, UR29 ;  /* 0x0000001d36347c20 */ /* 0x000fca0008410000 */
[----:B------:R-:W-:-:S04]  /*2f10*/  F2FP.BF16.F32.PACK_AB R52, RZ, R52 ;  /* 0x00000034ff34723e */ /* 0x000fc800000010ff */
[----:B------:R-:W-:Y:S01]  /*2f20*/  PRMT R63, R52, 0x7610, R63 ;  /* 0x00007610343f7816 */ /* 0x000fe2000000003f */
[----:B------:R-:W-:Y:S06]  /*2f30*/  BRA `(.L_x_2002) ;  /* 0x0000000400b07947 */ /* 0x000fec0003800000 */
.L_x_2001:
[----:B------:R-:W-:Y:S01]  /*2f40*/  PLOP3.LUT P5, PT, PT, PT, UP2, 0x80, 0x8 ;  /* 0x000000000008781c */ /* 0x000fe20003faf028 */
[----:B------:R-:W2:Y:S01]  /*2f50*/  @UP3 LDCU UR9, c[0x0][0x40c] ;  /* 0x00008180ff0937ac */ /* 0x000ea20008000800 */
[----:B------:R-:W3:Y:S01]  /*2f60*/  @UP3 LDCU UR10, c[0x0][0x40c] ;  /* 0x00008180ff0a37ac */ /* 0x000ee20008000800 */
[----:B------:R-:W4:Y:S10]  /*2f70*/  @UP3 LDCU UR12, c[0x0][0x40c] ;  /* 0x00008180ff0c37ac */ /* 0x000f340008000800 */
[--C-:B01----:R-:W-:Y:S01]  /*2f80*/  @P5 FFMA.FTZ R52, R81, UR11, R89.reuse ;  /* 0x0000000b51345c23 */ /* 0x103fe20008010059 */
[----:B------:R-:W-:-:S03]  /*2f90*/  @P5 FFMA.FTZ R54, R78, UR11, R89 ;  /* 0x0000000b4e365c23 */ /* 0x000fc60008010059 */
[----:B------:R-:W-:Y:S01]  /*2fa0*/  @P5 FADD.FTZ R53, R79, -R52 ;  /* 0x800000344f355221 */ /* 0x000fe20000010000 */
[----:B------:R-:W-:Y:S01]  /*2fb0*/  @P5 FADD.FTZ R54, R77, -R54 ;  /* 0x800000364d365221 */ /* 0x000fe20000010000 */
[----:B-----5:R-:W-:Y:S02]  /*2fc0*/  MOV R52, R48 ;  /* 0x0000003000347202 */ /* 0x020fe40000000f00 */
[----:B------:R-:W-:Y:S01]  /*2fd0*/  @P5 FFMA.FTZ R52, R53, UR32, R48 ;  /* 0x0000002035345c23 */ /* 0x000fe20008010030 */
[----:B------:R-:W-:Y:S01]  /*2fe0*/  MOV R53, R49 ;  /* 0x0000003100357202 */ /* 0x000fe20000000f00 */
[----:B------:R-:W-:Y:S01]  /*2ff0*/  @P5 FFMA.FTZ R53, R54, UR32, R49 ;  /* 0x0000002036355c23 */ /* 0x000fe20008010031 */
[----:B------:R-:W-:Y:S01]  /*3000*/  @P5 FFMA.FTZ R54, R75, UR11, R89 ;  /* 0x0000000b4b365c23 */ /* 0x000fe20008010059 */
[----:B--2---:R-:W-:Y:S02]  /*3010*/  @P2 FMUL.FTZ R52, R52, UR9 ;  /* 0x0000000934342c20 */ /* 0x004fe40008410000 */
[----:B---3--:R-:W-:Y:S01]  /*3020*/  @P2 FMUL.FTZ R53, R53, UR10 ;  /* 0x0000000a35352c20 */ /* 0x008fe20008410000 */
[----:B------:R-:W-:Y:S01]  /*3030*/  @P5 FADD.FTZ R55, R71, -R54 ;  /* 0x8000003647375221 */ /* 0x000fe20000010000 */
[----:B------:R-:W-:-:S02]  /*3040*/  MOV R54, R50 ;  /* 0x0000003200367202 */ /* 0x000fc40000000f00 */
[----:B------:R-:W-:Y:S01]  /*3050*/  @P2 F2FP.BF16.F32.PACK_AB R52, RZ, R52 ;  /* 0x00000034ff34223e */ /* 0x000fe200000010ff */
[----:B------:R-:W-:Y:S01]  /*3060*/  @P5 FFMA.FTZ R54, R55, UR32, R50 ;  /* 0x0000002037365c23 */ /* 0x000fe20008010032 */
[----:B------:R-:W-:Y:S02]  /*3070*/  @P2 F2FP.BF16.F32.PACK_AB R53, RZ, R53 ;  /* 0x00000035ff35223e */ /* 0x000fe400000010ff */
[----:B------:R-:W-:Y:S01]  /*3080*/  @P2 PRMT R58, R52, 0x7610, R58 ;  /* 0x00007610343a2816 */ /* 0x000fe2000000003a */
[----:B----4-:R-:W-:Y:S01]  /*3090*/  @P2 FMUL.FTZ R54, R54, UR12 ;  /* 0x0000000c36362c20 */ /* 0x010fe20008410000 */
[----:B------:R-:W-:-:S04]  /*30a0*/  @P2 PRMT R59, R53, 0x7610, R59 ;  /* 0x00007610353b2816 */ /* 0x000fc8000000003b */
[----:B------:R-:W-:-:S04]  /*30b0*/  @P2 F2FP.BF16.F32.PACK_AB R54, RZ, R54 ;  /* 0x00000036ff36223e */ /* 0x000fc800000010ff */
        /* <DEDUP_REMOVED lines=10> */
.L_x_2000:
[----:B01----:R-:W0:Y:S02]  /*3160*/  LDC.64 R52, c[0x0][0x478] ;  /* 0x00011e00ff347b82 */ /* 0x003e240000000a00 */
[----:B0-----:R-:W-:-:S04]  /*3170*/  ISETP.NE.U32.AND P0, PT, R52, RZ, PT ;  /* 0x000000ff3400720c */ /* 0x001fc80003f05070 */
[----:B------:R-:W-:-:S13]  /*3180*/  ISETP.NE.AND.EX P0, PT, R53, RZ, PT, P0 ;  /* 0x000000ff3500720c */ /* 0x000fda0003f05300 */
[----:B------:R-:W-:Y:S05]  /*3190*/  @!P0 BRA `(.L_x_2003) ;  /* 0x0000000000888947 */ /* 0x000fea0003800000 */
[----:B------:R-:W0:Y:S01]  /*31a0*/  @UP3 LDCU UR9, c[0x0][0x40c] ;  /* 0x00008180ff0937ac */ /* 0x000e220008000800 */
[--C-:B------:R-:W-:Y:S01]  /*31b0*/  FFMA.FTZ R20, R81, UR11, R89.reuse ;  /* 0x0000000b51147c23 */ /* 0x100fe20008010059 */
[----:B------:R-:W-:Y:S01]  /*31c0*/  ISETP.LT.AND P5, PT, RZ, UR31, PT ;  /* 0x0000001fff007c0c */ /* 0x000fe2000bfa1270 */
[--C-:B------:R-:W-:Y:S01]  /*31d0*/  FFMA.FTZ R22, R78, UR11, R89.reuse ;  /* 0x0000000b4e167c23 */ /* 0x100fe20008010059 */
[----:B------:R-:W1:Y:S01]  /*31e0*/  @UP3 LDCU UR10, c[0x0][0x40c] ;  /* 0x00008180ff0a37ac */ /* 0x000e620008000800 */
[----:B------:R-:W-:Y:S01]  /*31f0*/  FADD.FTZ R20, R79, -R20 ;  /* 0x800000144f147221 */ /* 0x000fe20000010000 */
[----:B------:R-:W-:-:S03]  /*3200*/  FFMA.FTZ R52, R75, UR11, R89 ;  /* 0x0000000b4b347c23 */ /* 0x000fc60008010059 */
[----:B------:R-:W-:-:S05]  /*3210*/  FMUL.FTZ R20, R20, UR32 ;  /* 0x0000002014147c20 */ /* 0x000fca0008410000 */
[----:B------:R-:W-:-:S05]  /*3220*/  FSEL R20, R20, RZ, P5 ;  /* 0x000000ff14147208 */ /* 0x000fca0002800000 */
[----:B0-----:R-:W-:Y:S01]  /*3230*/  @P2 FMUL.FTZ R21, R20, UR9 ;  /* 0x0000000914152c20 */ /* 0x001fe20008410000 */
[----:B------:R-:W0:Y:S04]  /*3240*/  @UP3 LDCU UR9, c[0x0][0x40c] ;  /* 0x00008180ff0937ac */ /* 0x000e280008000800 */
[----:B------:R-:W-:-:S04]  /*3250*/  @P2 F2FP.BF16.F32.PACK_AB R21, RZ, R21 ;  /* 0x00000015ff15223e */ /* 0x000fc800000010ff */
[----:B------:R-:W-:Y:S01]  /*3260*/  @P2 PRMT R58, R21, 0x7610, R58 ;  /* 0x00007610153a2816 */ /* 0x000fe2000000003a */
[----:B------:R-:W-:Y:S01]  /*3270*/  FADD.FTZ R21, R77, -R22 ;  /* 0x800000164d157221 */ /* 0x000fe20000010000 */
[----:B------:R-:W-:Y:S01]  /*3280*/  FADD.FTZ R22, R71, -R52 ;  /* 0x8000003447167221 */ /* 0x000fe20000010000 */
[----:B------:R-:W-:Y:S02]  /*3290*/  FFMA.FTZ R52, R76, UR11, R89 ;  /* 0x0000000b4c347c23 */ /* 0x000fe40008010059 */
[----:B------:R-:W-:Y:S01]  /*32a0*/  FMUL.FTZ R21, R21, UR32 ;  /* 0x0000002015157c20 */ /* 0x000fe20008410000 */
[----:B------:R-:W-:Y:S01]  /*32b0*/  FMUL.FTZ R22, R22, UR32 ;  /* 0x0000002016167c20 */ /* 0x000fe20008410000 */
[----:B------:R-:W-:-:S03]  /*32c0*/  FADD.FTZ R52, R73, -R52 ;  /* 0x8000003449347221 */ /* 0x000fc60000010000 */
[----:B------:R-:W-:Y:S01]  /*32d0*/  FSEL R21, R21, RZ, P5 ;  /* 0x000000ff15157208 */ /* 0x000fe20002800000 */
[----:B------:R-:W-:Y:S01]  /*32e0*/  FMUL.FTZ R53, R52, UR32 ;  /* 0x0000002034357c20 */ /* 0x000fe20008410000 */
        /* <DEDUP_REMOVED lines=13> */
.L_x_2003:
[----:B------:R-:W0:Y:S01]  /*33c0*/  @UP3 LDCU UR9, c[0x0][0x40c] ;  /* 0x00008180ff0937ac */ /* 0x000e220008000800 */
[----:B------:R-:W-:Y:S01]  /*33d0*/  FFMA.FTZ R52, R76, UR11, R89 ;  /* 0x0000000b4c347c23 */ /* 0x000fe20008010059 */
[----:B------:R-:W-:-:S03]  /*33e0*/  ISETP.LT.AND P5, PT, RZ, UR31, PT ;  /* 0x0000001fff007c0c */ /* 0x000fc6000bfa1270 */
[----:B------:R-:W-:-:S04]  /*33f0*/  FADD.FTZ R52, R73, -R52 ;  /* 0x8000003449347221 */ /* 0x000fc80000010000 */
[----:B------:R-:W-:-:S05]  /*3400*/  FMUL.FTZ R52, R52, UR32 ;  /* 0x0000002034347c20 */ /* 0x000fca0008410000 */
[----:B------:R-:W-:-:S05]  /*3410*/  FSEL R52, R52, RZ, P5 ;  /* 0x000000ff34347208 */ /* 0x000fca0002800000 */
[----:B0-----:R-:W-:-:S05]  /*3420*/  @P2 FMUL.FTZ R52, R52, UR9 ;  /* 0x0000000934342c20 */ /* 0x001fca0008410000 */
        /* <DEDUP_REMOVED lines=10> */
.L_x_2004:
        /* <DEDUP_REMOVED lines=9> */
.L_x_2005:
        /* <DEDUP_REMOVED lines=9> */
.L_x_2006:
[----:B------:R-:W-:-:S07]  /*35f0*/  @P2 PRMT R63, R52, 0x7610, R63 ;  /* 0x00007610343f2816 */ /* 0x000fce000000003f */
.L_x_2002:
[----:B------:R-:W0:Y:S02]  /*3600*/  @P0 LDC.64 R52, c[0x0][0x478] ;  /* 0x00011e00ff340b82 */ /* 0x000e240000000a00 */
[----:B0-----:R-:W-:-:S05]  /*3610*/  @P0 IMAD.WIDE.U32 R52, R86, 0x10, R52 ;  /* 0x0000001056340825 */ /* 0x001fca00078e0034 */
[----:B------:R2:W-:Y:S01]  /*3620*/  @P0 STG.E.128 desc[UR14][R52.64], R20 ;  /* 0x0000001434000986 */ /* 0x0005e2000c101d0e */
[----:B------:R-:W-:Y:S05]  /*3630*/  BRA.U !UP3, `(.L_x_1999) ;  /* 0x000000010b207547 */ /* 0x000fea000b800000 */
[----:B------:R-:W0:Y:S01]  /*3640*/  LDC.64 R54, c[0x0][0x468] ;  /* 0x00011a00ff367b82 */ /* 0x000e220000000a00 */
[----:B--2---:R-:W-:Y:S02]  /*3650*/  LOP3.LUT R52, R59, 0xffff, RZ, 0xc0, !PT ;  /* 0x0000ffff3b347812 */ /* 0x004fe400078ec0ff */
[----:B------:R-:W-:-:S03]  /*3660*/  PRMT R89, R62, 0x5410, R63 ;  /* 0x000054103e597816 */ /* 0x000fc6000000003f */
[----:B------:R-:W-:-:S05]  /*3670*/  IMAD.WIDE.U32 R52, R52, 0x10000, RZ ;  /* 0x0001000034347825 */ /* 0x000fca00078e00ff */
[----:B------:R-:W-:Y:S02]  /*3680*/  LOP3.LUT R53, R89, R53, RZ, 0xfc, !PT ;  /* 0x0000003559357212 */ /* 0x000fe400078efcff */
[----:B------:R-:W-:Y:S01]  /*3690*/  LOP3.LUT R52, R52, 0xffff, R58, 0xf8, !PT ;  /* 0x0000ffff34347812 */ /* 0x000fe200078ef83a */
[----:B0-----:R-:W-:-:S05]  /*36a0*/  IMAD.WIDE.U32 R54, R88, 0x8, R54 ;  /* 0x0000000858367825 */ /* 0x001fca00078e0036 */
[----:B------:R3:W-:Y:S02]  /*36b0*/  STG.E.64 desc[UR14][R54.64], R52 ;  /* 0x0000003436007986 */ /* 0x0007e4000c101b0e */
.L_x_1999:
[----:B------:R-:W-:Y:S05]  /*36c0*/  BSYNC.RECONVERGENT B0 ;  /* 0x0000000000007941 */ /* 0x000fea0003800200 */
.L_x_1998:
[----:B------:R-:W-:Y:S02]  /*36d0*/  UIADD3 UR7, UPT, UPT, UR7, UR26, URZ ;  /* 0x0000001a07077290 */ /* 0x000fe4000fffe0ff */
[----:B------:R-:W-:Y:S02]  /*36e0*/  UPLOP3.LUT UP1, UPT, UPT, UPT, UP1, 0x40, 0x4 ;  /* 0x000000000004789c */ /* 0x000fe40003f2e810 */
[----:B------:R-:W-:-:S09]  /*36f0*/  UISETP.GE.AND UP0, UPT, UR7, UR27, UPT ;  /* 0x0000001b0700728c */ /* 0x000fd2000bf06270 */
[----:B------:R-:W-:Y:S05]  /*3700*/  BRA.U !UP0, `(.L_x_2007) ;  /* 0xffffffcd08707547 */ /* 0x000fea000b83ffff */
.L_x_1968:
[----:B------:R-:W4:Y:S01]  /*3710*/  LDC.64 R2, c[0x0][0x440] ;  /* 0x00011000ff027b82 */ /* 0x000f220000000a00 */
[----:B------:R-:W-:-:S06]  /*3720*/  UIMAD UR9, UR6, UR8, URZ ;  /* 0x00000008060972a4 */ /* 0x000fcc000f8e02ff */
[----:B------:R-:W-:Y:S01]  /*3730*/  MOV R0, UR9 ;  /* 0x0000000900007c02 */ /* 0x000fe20008000f00 */
[----:B------:R-:W0:Y:S03]  /*3740*/  LDC.64 R4, c[0x0][0x448] ;  /* 0x00011200ff047b82 */ /* 0x000e260000000a00 */
[----:B------:R-:W-:-:S05]  /*3750*/  LEA.HI R57, R0, R57, RZ, 0x1e ;  /* 0x0000003900397211 */ /* 0x000fca00078ff0ff */
[----:B-----5:R-:W1:Y:S08]  /*3760*/  LDC.64 R6, c[0x0][0x440] ;  /* 0x00011000ff067b82 */ /* 0x020e700000000a00 */
[----:B------:R-:W2:Y:S01]  /*3770*/  LDC.64 R8, c[0x0][0x448] ;  /* 0x00011200ff087b82 */ /* 0x000ea20000000a00 */
[----:B----4-:R-:W-:-:S05]  /*3780*/  @P1 IMAD.WIDE.U32 R2, R57, 0x10, R2 ;  /* 0x0000001039021825 */ /* 0x010fca00078e0002 */
[----:B------:R4:W-:Y:S01]  /*3790*/  @P1 STG.E.128 desc[UR14][R2.64], R28 ;  /* 0x0000001c02001986 */ /* 0x0009e2000c101d0e */
[C---:B0-----:R-:W-:Y:S01]  /*37a0*/  @P1 IMAD.WIDE.U32 R4, R57.reuse, 0x10, R4 ;  /* 0x0000001039041825 */ /* 0x041fe200078e0004 */
[----:B------:R-:W-:-:S04]  /*37b0*/  @P1 IADD3 R57, PT, PT, R57, 0x80, RZ ;  /* 0x0000008039391810 */ /* 0x000fc80007ffe0ff */
[----:B------:R4:W-:Y:S01]  /*37c0*/  @P1 STG.E.128 desc[UR14][R4.64], R16 ;  /* 0x0000001004001986 */ /* 0x0009e2000c101d0e */
[----:B-1----:R-:W-:-:S05]  /*37d0*/  @P3 IMAD.WIDE.U32 R6, R57, 0x10, R6 ;  /* 0x0000001039063825 */ /* 0x002fca00078e0006 */
[----:B------:R4:W-:Y:S01]  /*37e0*/  @P3 STG.E.128 desc[UR14][R6.64], R44 ;  /* 0x0000002c06003986 */ /* 0x0009e2000c101d0e */
[----:B--2---:R-:W-:-:S05]  /*37f0*/  @P3 IMAD.WIDE.U32 R8, R57, 0x10, R8 ;  /* 0x0000001039083825 */ /* 0x004fca00078e0008 */
[----:B------:R4:W-:Y:S01]  /*3800*/  @P3 STG.E.128 desc[UR14][R8.64], R32 ;  /* 0x0000002008003986 */ /* 0x0009e2000c101d0e */
[----:B------:R-:W-:Y:S05]  /*3810*/  @!P4 EXIT ;  /* 0x000000000000c94d */ /* 0x000fea0003800000 */
[----:B----4-:R-:W0:Y:S01]  /*3820*/  LDC.64 R2, c[0x0][0x440] ;  /* 0x00011000ff027b82 */ /* 0x010e220000000a00 */
[----:B------:R-:W-:-:S07]  /*3830*/  @P3 IADD3 R57, PT, PT, R57, 0x80, RZ ;  /* 0x0000008039393810 */ /* 0x000fce0007ffe0ff */
[----:B------:R-:W1:Y:S01]  /*3840*/  LDC.64 R4, c[0x0][0x448] ;  /* 0x00011200ff047b82 */ /* 0x000e620000000a00 */
[----:B0-----:R-:W-:-:S05]  /*3850*/  IMAD.WIDE.U32 R2, R57, 0x10, R2 ;  /* 0x0000001039027825 */ /* 0x001fca00078e0002 */
[----:B------:R-:W-:Y:S01]  /*3860*/  STG.E.128 desc[UR14][R2.64], R36 ;  /* 0x0000002402007986 */ /* 0x000fe2000c101d0e */
[----:B-1----:R-:W-:-:S05]  /*3870*/  IMAD.WIDE.U32 R4, R57, 0x10, R4 ;  /* 0x0000001039047825 */ /* 0x002fca00078e0004 */
[----:B------:R-:W-:Y:S01]  /*3880*/  STG.E.128 desc[UR14][R4.64], R24 ;  /* 0x0000001804007986 */ /* 0x000fe2000c101d0e */
[----:B------:R-:W-:Y:S05]  /*3890*/  EXIT ;  /* 0x000000000000794d */ /* 0x000fea0003800000 */
.L_x_2008:
        /* <DEDUP_REMOVED lines=14> */
.L_x_6714:


//--------------------- .text._ZN10layer_norm13ln_bwd_kernelINS_13Kernel_traitsI13__nv_bfloat16S2_fS2_fjLj1536ELj1ELj1ELj4ELj8ENS_18Kernel_traits_baseILj1536ES2_S2_fS2_fjLj128EEEEELb0ELb0ELb1ELb1EEEvNS_9BwdParamsE --------------------------
	.section	.text._ZN10layer_norm13ln_bwd_kernelINS_13Kernel_traitsI13__nv_bfloat16S2_fS2_fjLj1536ELj1ELj1ELj4ELj8ENS_18Kernel_traits_baseILj1536ES2_S2_fS2_fjLj128EEEEELb0ELb0ELb1ELb1EEEvNS_9BwdParamsE,"ax",@progbits
	.align	128
        .global         _ZN10layer_norm13ln_bwd_kernelINS_13Kernel_traitsI13__nv_bfloat16S2_fS2_fjLj1536ELj1ELj1ELj4ELj8ENS_18Kernel_traits_baseILj1536ES2_S2_fS2_fjLj128EEEEELb0ELb0ELb1ELb1EEEvNS_9BwdParamsE
        .type           _ZN10layer_norm13ln_bwd_kernelINS_13Kernel_traitsI13__nv_bfloat16S2_fS2_fjLj1536ELj1ELj1ELj4ELj8ENS_18Kernel_traits_baseILj1536ES2_S2_fS2_fjLj128EEEEELb0ELb0ELb1ELb1EEEvNS_9BwdParamsE,@function
        .size           _ZN10layer_norm13ln_bwd_kernelINS_13Kernel_traitsI13__nv_bfloat16S2_fS2_fjLj1536ELj1ELj1ELj4ELj8ENS_18Kernel_traits_baseILj1536ES2_S2_fS2_fjLj128EEEEELb0ELb0ELb1ELb1EEEvNS_9BwdParamsE,(.L_x_6715 - _ZN10layer_norm13ln_bwd_kernelINS_13Kernel_traitsI13__nv_bfloat16S2_fS2_fjLj1536ELj1ELj1ELj4ELj8ENS_18Kernel_traits_baseILj1536ES2_S2_fS2_fjLj128EEEEELb0ELb0ELb1ELb1EEEvNS_9BwdParamsE)
        .other          _ZN10layer_norm13ln_bwd_kernelINS_13Kernel_traitsI13__nv_bfloat16S2_fS2_fjLj1536ELj1ELj1ELj4ELj8ENS_18Kernel_traits_baseILj1536ES2_S2_fS2_fjLj128EEEEELb0ELb0ELb1ELb1EEEvNS_9BwdParamsE,@"STO_CUDA_ENTRY STV_DEFAULT"
_ZN10layer_norm13ln_bwd_kernelINS_13Kernel_traitsI13__nv_bfloat16S2_fS2_fjLj1536ELj1ELj1ELj4ELj8ENS_18Kernel_traits_baseILj1536ES2_S2_fS2_fjLj128EEEEELb0ELb0ELb1ELb1EEEvNS_9BwdParamsE:
.text._ZN10layer_norm13ln_bwd_kernelINS_13Kernel_traitsI13__nv_bfloat16S2_fS2_fjLj1536ELj1ELj1ELj4ELj8ENS_18Kernel_traits_baseILj1536ES2_S2_fS2_fjLj128EEEEELb0ELb0ELb1ELb1EEEvNS_9BwdParamsE:
        /* <DEDUP_REMOVED lines=20> */
[----:B------:R-:W-:Y:S01]  /*0140*/  HFMA2 R47, -RZ, RZ, 0, 0 ;  /* 0x00000000ff2f7431 */ /* 0x000fe200000001ff */
[----:B------:R-:W1:Y:S01]  /*0150*/  LDCU.U8 UR15, c[0x0][0x410] ;  /* 0x00008200ff0f77ac */ /* 0x000e620008000000 */
[----:B------:R-:W3:Y:S01]  /*0160*/  LDCU UR28, c[0x0][0x40c] ;  /* 0x00008180ff1c77ac */ /* 0x000ee20008000800 */
[----:B------:R-:W4:Y:S01]  /*0170*/  LDCU UR29, c[0x0][0x388] ;  /* 0x00007100ff1d77ac */ /* 0x000f220008000800 */
[----:B------:R-:W0:Y:S01]  /*0180*/  LDCU.64 UR22, c[0x0][0x3c8] ;  /* 0x00007900ff1677ac */ /* 0x000e220008000a00 */
[----:B------:R-:W0:Y:S01]  /*0190*/  LDCU UR30, c[0x0][0x400] ;  /* 0x00008000ff1e77ac */ /* 0x000e220008000800 */
[----:B------:R-:W0:Y:S02]  /*01a0*/  LDCU.64 UR4, c[0x0][0x438] ;  /* 0x00008700ff0477ac */ /* 0x000e240008000a00 */
[----:B0-----:R-:W-:Y:S01]  /*01b0*/  IMAD.WIDE.U32 R2, R0, 0x8, R2 ;  /* 0x0000000800027825 */ /* 0x001fe200078e0002 */
[----:B------:R-:W0:Y:S04]  /*01c0*/  LDCU.64 UR6, c[0x0][0x478] ;  /* 0x00008f00ff0677ac */ /* 0x000e280008000a00 */
[----:B--2---:R-:W5:Y:S01]  /*01d0*/  LDG.E.64 R72, desc[UR20][R2.64+0x800] ;  /* 0x0008001402487981 */ /* 0x004f62000c1e1b00 */
[----:B------:R-:W2:Y:S03]  /*01e0*/  LDCU.128 UR16, c[0x0][0x3f0] ;  /* 0x00007e00ff1077ac */ /* 0x000ea60008000c00 */
[----:B------:R-:W5:Y:S01]  /*01f0*/  LDG.E.64 R70, desc[UR20][R2.64+0x400] ;  /* 0x0004001402467981 */ /* 0x000f62000c1e1b00 */
[----:B------:R-:W0:Y:S03]  /*0200*/  LDCU.64 UR24, c[0x0][0x3c0] ;  /* 0x00007800ff1877ac */ /* 0x000e260008000a00 */
[----:B------:R1:W5:Y:S01]  /*0210*/  LDG.E.64 R68, desc[UR20][R2.64] ;  /* 0x0000001402447981 */ /* 0x000362000c1e1b00 */
[----:B------:R-:W0:Y:S01]  /*0220*/  LDCU.64 UR26, c[0x0][0x380] ;  /* 0x00007000ff1a77ac */ /* 0x000e220008000a00 */
[----:B------:R-:W-:Y:S01]  /*0230*/  UPLOP3.LUT UP1, UPT, UPT, UPT, UPT, 0x40, 0x4 ;  /* 0x000000000004789c */ /* 0x000fe20003f2e870 */
[----:B------:R-:W-:Y:S01]  /*0240*/  UMOV UR9, UR8 ;  /* 0x0000000800097c82 */ /* 0x000fe20008000000 */
[----:B-1-34-:R-:W-:-:S09]  /*0250*/  SHF.R.U32.HI R2, RZ, 0x5, R0 ;  /* 0x00000005ff027819 */ /* 0x01afd20000011600 */
.L_x_2036:
[----:B--2---:R-:W-:Y:S02]  /*0260*/  UIMAD.WIDE UR10, UR9, 0x4, UR18 ;  /* 0x00000004090a78a5 */ /* 0x004fe4000f8e0212 */
        /* <DEDUP_REMOVED lines=17> */
[----:B------:R-:W-:Y:S01]  /*0380*/  UIMAD UR10, UR9, UR29, URZ ;  /* 0x0000001d090a72a4 */ /* 0x000fe2000f8e02ff */
[----:B------:R-:W1:Y:S01]  /*0390*/  LDC.64 R56, c[0x0][0x428] ;  /* 0x00010a00ff387b82 */ /* 0x000e620000000a00 */
[----:B------:R-:W-:Y:S02]  /*03a0*/  UIADD3 UR12, UPT, UPT, UR32, -0x1, URZ ;  /* 0xffffffff200c7890 */ /* 0x000fe4000fffe0ff */
[----:B------:R-:W-:Y:S02]  /*03b0*/  USHF.R.S32.HI UR11, URZ, 0x1f, UR10 ;  /* 0x0000001fff0b7899 */ /* 0x000fe4000801140a */
[----:B------:R-:W-:Y:S02]  /*03c0*/  UIMAD UR12, UR12, UR29, URZ ;  /* 0x0000001d0c0c72a4 */ /* 0x000fe4000f8e02ff */
[----:B------:R-:W-:Y:S01]  /*03d0*/  ULEA.HI UR11, UR11, UR10, URZ, 0x2 ;  /* 0x0000000a0b0b7291 */ /* 0x000fe2000f8f10ff */
[----:B------:R-:W2:Y:S01]  /*03e0*/  LDC.64 R4, c[0x0][0x3a8] ;  /* 0x0000ea00ff047b82 */ /* 0x000ea20000000a00 */
[----:B------:R-:W-:-:S02]  /*03f0*/  USHF.R.S32.HI UR10, URZ, 0x1f, UR12 ;  /* 0x0000001fff0a7899 */ /* 0x000fc4000801140c */
[----:B------:R-:W-:Y:S02]  /*0400*/  USHF.R.S32.HI UR13, URZ, 0x1f, UR9 ;  /* 0x0000001fff0d7899 */ /* 0x000fe40008011409 */
[----:B------:R-:W-:Y:S01]  /*0410*/  ULEA.HI UR10, UR10, UR12, URZ, 0x2 ;  /* 0x0000000c0a0a7291 */ /* 0x000fe2000f8f10ff */
[----:B------:R-:W-:Y:S01]  /*0420*/  MOV R3, UR11 ;  /* 0x0000000b00037c02 */ /* 0x000fe20008000f00 */
[----:B0-----:R-:W-:-:S03]  /*0430*/  ULEA UR33, UP0, UR9, UR24, 0x2 ;  /* 0x0000001809217291 */ /* 0x001fc6000f8010ff */
[-C--:B------:R-:W-:Y:S01]  /*0440*/  LEA.HI.SX32 R3, R3, R0.reuse, 0x1e ;  /* 0x0000000003037211 */ /* 0x080fe200078ff2ff */
[----:B------:R-:W-:Y:S01]  /*0450*/  ULEA.HI.X UR13, UR9, UR25, UR13, 0x2, UP0 ;  /* 0x00000019090d7291 */ /* 0x000fe200080f140d */
[----:B------:R-:W-:Y:S02]  /*0460*/  MOV R9, UR10 ;  /* 0x0000000a00097c02 */ /* 0x000fe40008000f00 */
[----:B------:R-:W-:Y:S02]  /*0470*/  MOV R6, UR33 ;  /* 0x0000002100067c02 */ /* 0x000fe40008000f00 */
[----:B------:R-:W-:Y:S02]  /*0480*/  LEA.HI.SX32 R9, R9, R0, 0x1e ;  /* 0x0000000009097211 */ /* 0x000fe400078ff2ff */
[----:B------:R-:W-:Y:S02]  /*0490*/  IADD3 R61, PT, PT, R3, 0x80, RZ ;  /* 0x00000080033d7810 */ /* 0x000fe40007ffe0ff */
[C---:B------:R-:W-:Y:S01]  /*04a0*/  IADD3 R59, PT, PT, R9.reuse, 0x80, RZ ;  /* 0x00000080093b7810 */ /* 0x040fe20007ffe0ff */
[C---:B-1----:R-:W-:Y:S01]  /*04b0*/  IMAD.WIDE.U32 R62, R9.reuse, 0x8, R56 ;  /* 0x00000008093e7825 */ /* 0x042fe200078e0038 */
[----:B------:R-:W-:-:S02]  /*04c0*/  IADD3 R9, PT, PT, R9, 0x100, RZ ;  /* 0x0000010009097810 */ /* 0x000fc40007ffe0ff */
[----:B------:R-:W-:Y:S01]  /*04d0*/  MOV R7, UR13 ;  /* 0x0000000d00077c02 */ /* 0x000fe20008000f00 */
[--C-:B------:R-:W-:Y:S01]  /*04e0*/  IMAD.WIDE.U32 R58, R59, 0x8, R56.reuse ;  /* 0x000000083b3a7825 */ /* 0x100fe200078e0038 */
[----:B------:R-:W-:Y:S01]  /*04f0*/  IADD3 R81, PT, PT, R3, 0x100, RZ ;  /* 0x0000010003517810 */ /* 0x000fe20007ffe0ff */
[----:B------:R-:W3:Y:S02]  /*0500*/  LDG.E.64 R62, desc[UR20][R62.64] ;  /* 0x000000143e3e7981 */ /* 0x000ee4000c1e1b00 */
[----:B------:R-:W-:Y:S02]  /*0510*/  IMAD.WIDE.U32 R56, R9, 0x8, R56 ;  /* 0x0000000809387825 */ /* 0x000fe400078e0038 */
[----:B------:R-:W4:Y:S02]  /*0520*/  LDG.E R82, desc[UR20][R6.64] ;  /* 0x0000001406527981 */ /* 0x000f24000c1e1900 */
[--C-:B--2---:R-:W-:Y:S02]  /*0530*/  IMAD.WIDE.U32 R52, R3, 0x10, R4.reuse ;  /* 0x0000001003347825 */ /* 0x104fe400078e0004 */
[----:B------:R-:W2:Y:S02]  /*0540*/  LDG.E.64 R58, desc[UR20][R58.64] ;  /* 0x000000143a3a7981 */ /* 0x000ea4000c1e1b00 */
[----:B------:R-:W-:-:S02]  /*0550*/  IMAD.WIDE.U32 R8, R61, 0x10, R4 ;  /* 0x000000103d087825 */ /* 0x000fc400078e0004 */
[----:B------:R-:W2:Y:S02]  /*0560*/  LDG.E.128 R52, desc[UR20][R52.64] ;  /* 0x0000001434347981 */ /* 0x000ea4000c1e1d00 */
[----:B------:R-:W-:Y:S02]  /*0570*/  IMAD.WIDE.U32 R4, R81, 0x10, R4 ;  /* 0x0000001051047825 */ /* 0x000fe400078e0004 */
[----:B------:R-:W2:Y:S04]  /*0580*/  LDG.E.128 R8, desc[UR20][R8.64] ;  /* 0x0000001408087981 */ /* 0x000ea8000c1e1d00 */
[----:B------:R-:W2:Y:S04]  /*0590*/  LDG.E.64 R56, desc[UR20][R56.64] ;  /* 0x0000001438387981 */ /* 0x000ea8000c1e1b00 */
[----:B------:R-:W2:Y:S01]  /*05a0*/  LDG.E.128 R4, desc[UR20][R4.64] ;  /* 0x0000001404047981 */ /* 0x000ea2000c1e1d00 */
        /* <DEDUP_REMOVED lines=8> */
[----:B------:R-:W5:Y:S01]  /*0630*/  @P1 LDG.E.128 R20, desc[UR20][R66.64] ;  /* 0x0000001442141981 */ /* 0x000f62000c1e1d00 */
[----:B-1----:R-:W-:-:S05]  /*0640*/  @P1 IMAD.WIDE.U32 R76, R61, 0x10, R76 ;  /* 0x000000103d4c1825 */ /* 0x002fca00078e004c */
[----:B------:R-:W5:Y:S01]  /*0650*/  @P1 LDG.E.128 R16, desc[UR20][R76.64] ;  /* 0x000000144c101981 */ /* 0x000f62000c1e1d00 */
[----:B------:R-:W-:-:S05]  /*0660*/  @P1 IMAD.WIDE.U32 R80, R81, 0x10, R64 ;  /* 0x0000001051501825 */ /* 0x000fca00078e0040 */
[----:B------:R0:W5:Y:S02]  /*0670*/  @P1 LDG.E.128 R12, desc[UR20][R80.64] ;  /* 0x00000014500c1981 */ /* 0x000164000c1e1d00 */
[----:B0----5:R-:W-:Y:S02]  /*0680*/  SHF.R.U32.HI R81, RZ, 0x10, R73 ;  /* 0x00000010ff517819 */ /* 0x021fe40000011649 */
[----:B------:R-:W-:Y:S02]  /*0690*/  SHF.L.U32 R80, R73, 0x10, RZ ;  /* 0x0000001049507819 */ /* 0x000fe400000006ff */
[----:B------:R-:W-:Y:S02]  /*06a0*/  SHF.L.U32 R81, R81, 0x10, RZ ;  /* 0x0000001051517819 */ /* 0x000fe400000006ff */
[----:B---3--:R-:W-:Y:S02]  /*06b0*/  MOV R79, R62 ;  /* 0x0000003e004f7202 */ /* 0x008fe40000000f00 */
[----:B------:R-:W-:-:S02]  /*06c0*/  SHF.R.U64 R78, R62, 0x10, R63 ;  /* 0x000000103e4e7819 */ /* 0x000fc4000000123f */
[----:B----4-:R-:W-:Y:S02]  /*06d0*/  FSEL R82, R82, RZ, !P0 ;  /* 0x000000ff52527208 */ /* 0x010fe40004000000 */
[----:B------:R-:W-:Y:S02]  /*06e0*/  MOV R75, R63 ;  /* 0x0000003f004b7202 */ /* 0x000fe40000000f00 */
[----:B------:R-:W-:Y:S02]  /*06f0*/  SHF.R.U32.HI R74, RZ, 0x10, R63 ;  /* 0x00000010ff4a7819 */ /* 0x000fe4000001163f */
[----:B--2---:R-:W-:Y:S02]  /*0700*/  MOV R63, R58 ;  /* 0x0000003a003f7202 */ /* 0x004fe40000000f00 */
[----:B------:R-:W-:Y:S01]  /*0710*/  SHF.R.U64 R62, R58, 0x10, R59 ;  /* 0x000000103a3e7819 */ /* 0x000fe2000000123b */
[----:B------:R-:W-:Y:S01]  /*0720*/  FADD.FTZ R60, -R82, R55 ;  /* 0x00000037523c7221 */ /* 0x000fe20000010100 */
[----:B------:R-:W-:-:S02]  /*0730*/  MOV R61, R59 ;  /* 0x0000003b003d7202 */ /* 0x000fc40000000f00 */
[----:B------:R-:W-:Y:S01]  /*0740*/  SHF.R.U32.HI R58, RZ, 0x10, R59 ;  /* 0x00000010ff3a7819 */ /* 0x000fe2000001163b */
[C---:B------:R-:W-:Y:S01]  /*0750*/  FADD.FTZ R59, -R82.reuse, R8 ;  /* 0x00000008523b7221 */ /* 0x040fe20000010100 */
[C---:B------:R-:W-:Y:S01]  /*0760*/  FADD.FTZ R64, -R82.reuse, R54 ;  /* 0x0000003652407221 */ /* 0x040fe20000010100 */
[----:B------:R-:W-:Y:S01]  /*0770*/  FADD.FTZ R66, -R82, R11 ;  /* 0x0000000b52427221 */ /* 0x000fe20000010100 */
[----:B------:R-:W-:Y:S02]  /*0780*/  MOV R55, R56 ;  /* 0x0000003800377202 */ /* 0x000fe40000000f00 */
[----:B------:R-:W-:Y:S01]  /*0790*/  SHF.R.U64 R54, R56, 0x10, R57 ;  /* 0x0000001038367819 */ /* 0x000fe20000001239 */
[C---:B------:R-:W-:Y:S01]  /*07a0*/  FADD.FTZ R56, -R82.reuse, R10 ;  /* 0x0000000a52387221 */ /* 0x040fe20000010100 */
[C---:B------:R-:W-:Y:S01]  /*07b0*/  FADD.FTZ R3, -R82.reuse, R52 ;  /* 0x0000003452037221 */ /* 0x040fe20000010100 */
[----:B------:R-:W-:Y:S01]  /*07c0*/  FADD.FTZ R65, -R82, R53 ;  /* 0x0000003552417221 */ /* 0x000fe20000010100 */
[----:B------:R-:W-:Y:S01]  /*07d0*/  FMUL.FTZ R10, R60, UR31 ;  /* 0x0000001f3c0a7c20 */ /* 0x000fe20008410000 */
[----:B------:R-:W-:Y:S01]  /*07e0*/  FMUL.FTZ R11, R59, UR31 ;  /* 0x0000001f3b0b7c20 */ /* 0x000fe20008410000 */
[----:B------:R-:W-:Y:S01]  /*07f0*/  MOV R53, R57 ;  /* 0x0000003900357202 */ /* 0x000fe20000000f00 */
[C---:B------:R-:W-:Y:S01]  /*0800*/  FADD.FTZ R67, -R82.reuse, R4 ;  /* 0x0000000452437221 */ /* 0x040fe20000010100 */
[----:B------:R-:W-:Y:S01]  /*0810*/  SHF.R.U32.HI R52, RZ, 0x10, R57 ;  /* 0x00000010ff347819 */ /* 0x000fe20000011639 */
[----:B------:R-:W-:Y:S01]  /*0820*/  FADD.FTZ R57, -R82, R9 ;  /* 0x0000000952397221 */ /* 0x000fe20000010100 */
[----:B------:R-:W-:Y:S01]  /*0830*/  SHF.L.U32 R60, R70, 0x10, RZ ;  /* 0x00000010463c7819 */ /* 0x000fe200000006ff */
[C---:B------:R-:W-:Y:S01]  /*0840*/  FADD.FTZ R76, -R82.reuse, R5 ;  /* 0x00000005524c7221 */ /* 0x040fe20000010100 */
[----:B------:R-:W-:Y:S01]  /*0850*/  SHF.L.U32 R63, R63, 0x10, RZ ;  /* 0x000000103f3f7819 */ /* 0x000fe200000006ff */
[----:B------:R-:W-:Y:S01]  /*0860*/  FADD.FTZ R77, -R82, R6 ;  /* 0x00000006524d7221 */ /* 0x000fe20000010100 */
[----:B------:R-:W-:Y:S01]  /*0870*/  SHF.R.U64 R59, R70, 0x10, R71 ;  /* 0x00000010463b7819 */ /* 0x000fe20000001247 */
[----:B------:R-:W-:Y:S01]  /*0880*/  FADD.FTZ R82, -R82, R7 ;  /* 0x0000000752527221 */ /* 0x000fe20000010100 */
[----:B------:R-:W-:Y:S01]  /*0890*/  FMUL.FTZ R7, R64, UR31 ;  /* 0x0000001f40077c20 */ /* 0x000fe20008410000 */
[----:B------:R-:W-:Y:S01]  /*08a0*/  SHF.L.U32 R64, R62, 0x10, RZ ;  /* 0x000000103e407819 */ /* 0x000fe200000006ff */
[-C--:B------:R-:W-:Y:S01]  /*08b0*/  FMUL.FTZ R60, R60, R63.reuse ;  /* 0x0000003f3c3c7220 */ /* 0x080fe20000410000 */
[----:B------:R-:W-:Y:S01]  /*08c0*/  SHF.L.U32 R59, R59, 0x10, RZ ;  /* 0x000000103b3b7819 */ /* 0x000fe200000006ff */
[----:B------:R-:W-:Y:S01]  /*08d0*/  FADD.FTZ R28, R28, R63 ;  /* 0x0000003f1c1c7221 */ /* 0x000fe20000010000 */
[----:B------:R-:W-:Y:S01]  /*08e0*/  FFMA.FTZ R40, R11, R63, R40 ;  /* 0x0000003f0b287223 */ /* 0x000fe20000010028 */
[----:B------:R-:W-:Y:S01]  /*08f0*/  SHF.R.U32.HI R63, RZ, 0x10, R71 ;  /* 0x00000010ff3f7819 */ /* 0x000fe20000011647 */
[----:B------:R-:W-:Y:S01]  /*0900*/  FMUL.FTZ R62, R57, UR31 ;  /* 0x0000001f393e7c20 */ /* 0x000fe20008410000 */
[----:B------:R-:W-:Y:S01]  /*0910*/  SHF.L.U32 R8, R68, 0x10, RZ ;  /* 0x0000001044087819 */ /* 0x000fe200000006ff */
[----:B------:R-:W-:Y:S01]  /*0920*/  FMUL.FTZ R6, R65, UR31 ;  /* 0x0000001f41067c20 */ /* 0x000fe20008410000 */
[----:B------:R-:W-:-:S02]  /*0930*/  SHF.L.U32 R79, R79, 0x10, RZ ;  /* 0x000000104f4f7819 */ /* 0x000fc400000006ff */
[----:B------:R-:W-:Y:S02]  /*0940*/  SHF.R.U64 R5, R68, 0x10, R69 ;  /* 0x0000001044057819 */ /* 0x000fe40000001245 */
[----:B------:R-:W-:Y:S01]  /*0950*/  SHF.L.U32 R57, R61, 0x10, RZ ;  /* 0x000000103d397819 */ /* 0x000fe200000006ff */
[----:B------:R-:W-:Y:S01]  /*0960*/  FMUL.FTZ R61, R59, R64 ;  /* 0x000000403b3d7220 */ /* 0x000fe20000410000 */
[----:B------:R-:W-:Y:S02]  /*0970*/  SHF.L.U32 R65, R71, 0x10, RZ ;  /* 0x0000001047417819 */ /* 0x000fe400000006ff */
[----:B------:R-:W-:Y:S02]  /*0980*/  SHF.L.U32 R59, R63, 0x10, RZ ;  /* 0x000000103f3b7819 */ /* 0x000fe400000006ff */
[----:B------:R-:W-:Y:S01]  /*0990*/  SHF.L.U32 R58, R58, 0x10, RZ ;  /* 0x000000103a3a7819 */ /* 0x000fe200000006ff */
[----:B------:R-:W-:Y:S01]  /*09a0*/  FMUL.FTZ R4, R8, R79 ;  /* 0x0000004f08047220 */ /* 0x000fe20000410000 */
[----:B------:R-:W-:-:S02]  /*09b0*/  SHF.L.U32 R5, R5, 0x10, RZ ;  /* 0x0000001005057819 */ /* 0x000fc400000006ff */
[----:B------:R-:W-:Y:S01]  /*09c0*/  SHF.L.U32 R78, R78, 0x10, RZ ;  /* 0x000000104e4e7819 */ /* 0x000fe200000006ff */
[----:B------:R-:W-:Y:S01]  /*09d0*/  FMUL.FTZ R3, R3, UR31 ;  /* 0x0000001f03037c20 */ /* 0x000fe20008410000 */
[----:B------:R-:W-:Y:S01]  /*09e0*/  FADD.FTZ R29, R29, R64 ;  /* 0x000000401d1d7221 */ /* 0x000fe20000010000 */
[----:B------:R-:W-:Y:S01]  /*09f0*/  FFMA.FTZ R41, R62, R64, R41 ;  /* 0x000000403e297223 */ /* 0x000fe20000010029 */
[-C--:B------:R-:W-:Y:S01]  /*0a00*/  FMUL.FTZ R64, R65, R57.reuse ;  /* 0x0000003941407220 */ /* 0x080fe20000410000 */
[----:B------:R-:W-:Y:S01]  /*0a10*/  SHF.L.U32 R8, R69, 0x10, RZ ;  /* 0x0000001045087819 */ /* 0x000fe200000006ff */
[----:B------:R-:W-:Y:S01]  /*0a20*/  FMUL.FTZ R63, R56, UR31 ;  /* 0x0000001f383f7c20 */ /* 0x000fe20008410000 */
[----:B------:R-:W-:Y:S01]  /*0a30*/  SHF.R.U32.HI R9, RZ, 0x10, R69 ;  /* 0x00000010ff097819 */ /* 0x000fe20000011645 */
[----:B------:R-:W-:Y:S01]  /*0a40*/  FMUL.FTZ R66, R66, UR31 ;  /* 0x0000001f42427c20 */ /* 0x000fe20008410000 */
[----:B------:R-:W-:Y:S01]  /*0a50*/  SHF.L.U32 R75, R75, 0x10, RZ ;  /* 0x000000104b4b7819 */ /* 0x000fe200000006ff */
[----:B------:R-:W-:Y:S01]  /*0a60*/  FMUL.FTZ R65, R59, R58 ;  /* 0x0000003a3b417220 */ /* 0x000fe20000410000 */
[----:B------:R-:W-:Y:S01]  /*0a70*/  FMUL.FTZ R5, R5, R78 ;  /* 0x0000004e05057220 */ /* 0x000fe20000410000 */
[----:B------:R-:W-:Y:S01]  /*0a80*/  SHF.L.U32 R59, R55, 0x10, RZ ;  /* 0x00000010373b7819 */ /* 0x000fe200000006ff */
[----:B------:R-:W-:Y:S01]  /*0a90*/  FADD.FTZ R56, RZ, R4 ;  /* 0x00000004ff387221 */ /* 0x000fe20000010000 */
[----:B------:R-:W-:Y:S01]  /*0aa0*/  FFMA.FTZ R55, R3, R4, RZ ;  /* 0x0000000403377223 */ /* 0x000fe200000100ff */
[----:B------:R-:W-:Y:S01]  /*0ab0*/  SHF.L.U32 R9, R9, 0x10, RZ ;  /* 0x0000001009097819 */ /* 0x000fe200000006ff */
[----:B------:R-:W-:Y:S01]  /*0ac0*/  FADD.FTZ R30, R30, R57 ;  /* 0x000000391e1e7221 */ /* 0x000fe20000010000 */
[----:B------:R-:W-:Y:S01]  /*0ad0*/  SHF.L.U32 R74, R74, 0x10, RZ ;  /* 0x000000104a4a7819 */ /* 0x000fe200000006ff */
[----:B------:R-:W-:Y:S01]  /*0ae0*/  FFMA.FTZ R42, R63, R57, R42 ;  /* 0x000000393f2a7223 */ /* 0x000fe2000001002a */
[----:B------:R-:W-:Y:S01]  /*0af0*/  FADD.FTZ R31, R31, R58 ;  /* 0x0000003a1f1f7221 */ /* 0x000fe20000010000 */
[----:B------:R-:W-:Y:S01]  /*0b00*/  FFMA.FTZ R43, R66, R58, R43 ;  /* 0x0000003a422b7223 */ /* 0x000fe2000001002b */
[----:B------:R-:W-:Y:S01]  /*0b10*/  FMUL.FTZ R8, R8, R75 ;  /* 0x0000004b08087220 */ /* 0x000fe20000410000 */
[----:B------:R-:W-:Y:S01]  /*0b20*/  SHF.L.U32 R58, R54, 0x10, RZ ;  /* 0x00000010363a7819 */ /* 0x000fe200000006ff */
[----:B------:R-:W-:Y:S01]  /*0b30*/  FADD.FTZ R57, R56, R5 ;  /* 0x0000000538397221 */ /* 0x000fe20000010000 */
[----:B------:R-:W-:Y:S01]  /*0b40*/  FFMA.FTZ R54, R6, R5, R55 ;  /* 0x0000000506367223 */ /* 0x000fe20000010037 */
[----:B------:R-:W-:-:S02]  /*0b50*/  FMUL.FTZ R9, R9, R74 ;  /* 0x0000004a09097220 */ /* 0x000fc40000410000 */
[----:B------:R-:W-:Y:S01]  /*0b60*/  FADD.FTZ R56, R57, R8 ;  /* 0x0000000839387221 */ /* 0x000fe20000010000 */
[----:B------:R-:W-:-:S03]  /*0b70*/  FFMA.FTZ R55, R7, R8, R54 ;  /* 0x0000000807377223 */ /* 0x000fc60000010036 */
[----:B------:R-:W-:Y:S01]  /*0b80*/  FADD.FTZ R57, R56, R9 ;  /* 0x0000000938397221 */ /* 0x000fe20000010000 */
[----:B------:R-:W-:-:S03]  /*0b90*/  FFMA.FTZ R56, R10, R9, R55 ;  /* 0x000000090a387223 */ /* 0x000fc60000010037 */
[----:B------:R-:W-:Y:S01]  /*0ba0*/  FADD.FTZ R54, R57, R60 ;  /* 0x0000003c39367221 */ /* 0x000fe20000010000 */
[----:B------:R-:W-:Y:S01]  /*0bb0*/  FFMA.FTZ R55, R11, R60, R56 ;  /* 0x0000003c0b377223 */ /* 0x000fe20000010038 */
[----:B------:R-:W-:Y:S02]  /*0bc0*/  FFMA.FTZ R46, R7, R75, R46 ;  /* 0x0000004b072e7223 */ /* 0x000fe4000001002e */
[----:B------:R-:W-:Y:S01]  /*0bd0*/  FADD.FTZ R57, R54, R61 ;  /* 0x0000003d36397221 */ /* 0x000fe20000010000 */
[----:B------:R-:W-:Y:S01]  /*0be0*/  FFMA.FTZ R54, R62, R61, R55 ;  /* 0x0000003d3e367223 */ /* 0x000fe20000010037 */
[----:B------:R-:W-:Y:S01]  /*0bf0*/  FADD.FTZ R34, R34, R75 ;  /* 0x0000004b22227221 */ /* 0x000fe20000010000 */
[----:B------:R-:W-:Y:S01]  /*0c00*/  FFMA.FTZ R47, R10, R74, R47 ;  /* 0x0000004a0a2f7223 */ /* 0x000fe2000001002f */
[----:B------:R-:W-:Y:S01]  /*0c10*/  FADD.FTZ R35, R35, R74 ;  /* 0x0000004a23237221 */ /* 0x000fe20000010000 */
[C---:B------:R-:W-:Y:S01]  /*0c20*/  SHF.R.U64 R75, R72.reuse, 0x10, R73 ;  /* 0x00000010484b7819 */ /* 0x040fe20000001249 */
[----:B------:R-:W-:Y:S01]  /*0c30*/  FADD.FTZ R56, R57, R64 ;  /* 0x0000004039387221 */ /* 0x000fe20000010000 */
[----:B------:R-:W-:Y:S01]  /*0c40*/  SHF.L.U32 R74, R72, 0x10, RZ ;  /* 0x00000010484a7819 */ /* 0x000fe200000006ff */
[----:B------:R-:W-:Y:S01]  /*0c50*/  FFMA.FTZ R55, R63, R64, R54 ;  /* 0x000000403f377223 */ /* 0x000fe20000010036 */
[----:B------:R-:W-:-:S02]  /*0c60*/  SHF.L.U32 R75, R75, 0x10, RZ ;  /* 0x000000104b4b7819 */ /* 0x000fc400000006ff */
        /* <DEDUP_REMOVED lines=10> */
[----:B------:R-:W-:Y:S01]  /*0d10*/  FMUL.FTZ R77, R77, UR31 ;  /* 0x0000001f4d4d7c20 */ /* 0x000fe20008410000 */
[----:B------:R-:W-:Y:S01]  /*0d20*/  FADD.FTZ R55, R52, R75 ;  /* 0x0000004b34377221 */ /* 0x000fe20000010000 */
[----:B------:R-:W-:Y:S01]  /*0d30*/  FMUL.FTZ R80, R80, R57 ;  /* 0x0000003950507220 */ /* 0x000fe20000410000 */
[C---:B------:R-:W-:Y:S01]  /*0d40*/  FFMA.FTZ R52, R76.reuse, R75, R53 ;  /* 0x0000004b4c347223 */ /* 0x040fe20000010035 */
        /* <DEDUP_REMOVED lines=8> */
[----:B------:R-:W-:Y:S01]  /*0dd0*/  FFMA.FTZ R44, R3, R79, R44 ;  /* 0x0000004f032c7223 */ /* 0x000fe2000001002c */
[----:B------:R-:W-:Y:S01]  /*0de0*/  FADD.FTZ R32, R32, R79 ;  /* 0x0000004f20207221 */ /* 0x000fe20000010000 */
        /* <DEDUP_REMOVED lines=9> */
.L_x_2010:
[----:B------:R-:W-:-:S04]  /*0e80*/  ISETP.NE.U32.AND P1, PT, RZ, UR4, PT ;  /* 0x00000004ff007c0c */ /* 0x000fc8000bf25070 */
[----:B------:R-:W-:-:S13]  /*0e90*/  ISETP.NE.AND.EX P1, PT, RZ, UR5, PT, P1 ;  /* 0x00000005ff007c0c */ /* 0x000fda000bf25310 */
[----:B------:R-:W-:Y:S05]  /*0ea0*/  @!P1 BRA `(.L_x_2011) ;  /* 0x0000000000389947 */ /* 0x000fea0003800000 */
[----:B------:R-:W-:Y:S01]  /*0eb0*/  UIMAD UR10, UR9, UR29, URZ ;  /* 0x0000001d090a72a4 */ /* 0x000fe2000f8e02ff */
[----:B------:R-:W1:Y:S03]  /*0ec0*/  LDC.64 R12, c[0x0][0x438] ;  /* 0x00010e00ff0c7b82 */ /* 0x000e660000000a00 */
[----:B------:R-:W-:-:S04]  /*0ed0*/  USHF.R.S32.HI UR11, URZ, 0x1f, UR10 ;  /* 0x0000001fff0b7899 */ /* 0x000fc8000801140a */
[----:B------:R-:W-:-:S06]  /*0ee0*/  ULEA.HI UR11, UR11, UR10, URZ, 0x2 ;  /* 0x0000000a0b0b7291 */ /* 0x000fcc000f8f10ff */
[----:B------:R-:W-:-:S04]  /*0ef0*/  MOV R21, UR11 ;  /* 0x0000000b00157c02 */ /* 0x000fc80008000f00 */
[----:B------:R-:W-:-:S04]  /*0f00*/  LEA.HI.SX32 R21, R21, R0, 0x1e ;  /* 0x0000000015157211 */ /* 0x000fc800078ff2ff */
[C---:B------:R-:W-:Y:S02]  /*0f10*/  IADD3 R17, PT, PT, R21.reuse, 0x80, RZ ;  /* 0x0000008015117810 */ /* 0x040fe40007ffe0ff */
[C---:B------:R-:W-:Y:S01]  /*0f20*/  IADD3 R15, PT, PT, R21.reuse, 0x100, RZ ;  /* 0x00000100150f7810 */ /* 0x040fe20007ffe0ff */
[----:B-1----:R-:W-:-:S04]  /*0f30*/  IMAD.WIDE.U32 R20, R21, 0x10, R12 ;  /* 0x0000001015147825 */ /* 0x002fc800078e000c */
[--C-:B------:R-:W-:Y:S02]  /*0f40*/  IMAD.WIDE.U32 R16, R17, 0x10, R12.reuse ;  /* 0x0000001011107825 */ /* 0x100fe400078e000c */
[----:B------:R-:W5:Y:S02]  /*0f50*/  LDG.E.128 R20, desc[UR20][R20.64] ;  /* 0x0000001414147981 */ /* 0x000f64000c1e1d00 */
[----:B------:R-:W-:Y:S02]  /*0f60*/  IMAD.WIDE.U32 R12, R15, 0x10, R12 ;  /* 0x000000100f0c7825 */ /* 0x000fe400078e000c */
[----:B------:R-:W5:Y:S04]  /*0f70*/  LDG.E.128 R16, desc[UR20][R16.64] ;  /* 0x0000001410107981 */ /* 0x000f68000c1e1d00 */
[----:B------:R-:W5:Y:S02]  /*0f80*/  LDG.E.128 R12, desc[UR20][R12.64] ;  /* 0x000000140c0c7981 */ /* 0x000f64000c1e1d00 */
.L_x_2011:
[----:B------:R-:W1:Y:S01]  /*0f90*/  SHFL.DOWN PT, R53, R58, 0x10, 0x1f ;  /* 0x0a001f003a357f89 */ /* 0x000e6200000e0000 */
[----:B------:R-:W2:Y:S01]  /*0fa0*/  S2UR UR11, SR_CgaCtaId ;  /* 0x00000000000b79c3 */ /* 0x000ea20000008800 */
[----:B------:R-:W-:Y:S01]  /*0fb0*/  LOP3.LUT P2, RZ, R0, 0x1f, RZ, 0xc0, !PT ;  /* 0x0000001f00ff7812 */ /* 0x000fe2000784c0ff */
[----:B------:R-:W-:Y:S01]  /*0fc0*/  UMOV UR10, 0x400 ;  /* 0x00000400000a7882 */ /* 0x000fe20000000000 */
[----:B------:R-:W3:Y:S01]  /*0fd0*/  SHFL.DOWN PT, R52, R59, 0x10, 0x1f ;  /* 0x0a001f003b347f89 */ /* 0x000ee200000e0000 */
[----:B------:R-:W-:Y:S01]  /*0fe0*/  PLOP3.LUT P3, PT, PT, PT, UP1, 0x80, 0x8 ;  /* 0x000000000008781c */ /* 0x000fe20003f6f018 */
[----:B------:R-:W-:Y:S01]  /*0ff0*/  UISETP.GE.AND UP3, UPT, UR14, 0x1, UPT ;  /* 0x000000010e00788c */ /* 0x000fe2000bf66270 */
[----:B------:R-:W-:Y:S01]  /*1000*/  PLOP3.LUT P0, PT, PT, PT, PT, 0x80, 0x8 ;  /* 0x000000000008781c */ /* 0x000fe20003f0f070 */
[----:B------:R-:W-:-:S04]  /*1010*/  UISETP.NE.U32.AND UP0, UPT, UR4, URZ, UPT ;  /* 0x000000ff0400728c */ /* 0x000fc8000bf05070 */
[----:B------:R-:W-:-:S03]  /*1020*/  UISETP.NE.AND.EX UP0, UPT, UR5, URZ, UPT, UP0 ;  /* 0x000000ff0500728c */ /* 0x000fc6000bf05300 */
[----:B------:R-:W-:Y:S01]  /*1030*/  @!P2 PLOP3.LUT P0, PT, P3, PT, PT, 0x80, 0x8 ;  /* 0x000000000008a81c */ /* 0x000fe20001f0f070 */
[----:B-1----:R-:W-:Y:S01]  /*1040*/  FADD.FTZ R53, R53, R58 ;  /* 0x0000003a35357221 */ /* 0x002fe20000010000 */
[----:B--2---:R-:W-:Y:S01]  /*1050*/  ULEA UR10, UR11, UR10, 0x18 ;  /* 0x0000000a0b0a7291 */ /* 0x004fe2000f8ec0ff */
[----:B---3--:R-:W-:-:S03]  /*1060*/  FADD.FTZ R52, R52, R59 ;  /* 0x0000003b34347221 */ /* 0x008fc60000010000 */
[----:B------:R-:W1:Y:S01]  /*1070*/  SHFL.DOWN PT, R54, R53, 0x8, 0x1f ;  /* 0x09001f0035367f89 */ /* 0x000e6200000e0000 */
[----:B------:R-:W-:Y:S02]  /*1080*/  UIADD3 UR11, UPT, UPT, UR10, 0x1820, URZ ;  /* 0x000018200a0b7890 */ /* 0x000fe4000fffe0ff */
[----:B------:R-:W-:Y:S01]  /*1090*/  UIADD3 UR12, UPT, UPT, UR10, 0x1830, URZ ;  /* 0x000018300a0c7890 */ /* 0x000fe2000fffe0ff */
[----:B------:R-:W2:Y:S01]  /*10a0*/  SHFL.DOWN PT, R55, R52, 0x8, 0x1f ;  /* 0x09001f0034377f89 */ /* 0x000ea200000e0000 */
[----:B------:R-:W-:Y:S01]  /*10b0*/  @!UP1 UIADD3 UR12, UPT, UPT, UR10, 0x1810, URZ ;  /* 0x000018100a0c9890 */ /* 0x000fe2000fffe0ff */
[----:B-1----:R-:W-:Y:S01]  /*10c0*/  FADD.FTZ R54, R53, R54 ;  /* 0x0000003635367221 */ /* 0x002fe20000010000 */
[----:B--2---:R-:W-:-:S04]  /*10d0*/  FADD.FTZ R55, R52, R55 ;  /* 0x0000003734377221 */ /* 0x004fc80000010000 */
[----:B------:R-:W1:Y:S04]  /*10e0*/  SHFL.DOWN PT, R57, R54, 0x4, 0x1f ;  /* 0x08801f0036397f89 */ /* 0x000e6800000e0000 */
[----:B------:R-:W2:Y:S01]  /*10f0*/  SHFL.DOWN PT, R56, R55, 0x4, 0x1f ;  /* 0x08801f0037387f89 */ /* 0x000ea200000e0000 */
[----:B-1----:R-:W-:Y:S01]  /*1100*/  FADD.FTZ R57, R54, R57 ;  /* 0x0000003936397221 */ /* 0x002fe20000010000 */
[----:B------:R-:W-:Y:S01]  /*1110*/  @!P2 MOV R54, UR11 ;  /* 0x0000000b0036ac02 */ /* 0x000fe20008000f00 */
[----:B------:R-:W-:Y:S01]  /*1120*/  @!UP1 UIADD3 UR11, UPT, UPT, UR10, 0x1800, URZ ;  /* 0x000018000a0b9890 */ /* 0x000fe2000fffe0ff */
[----:B--2---:R-:W-:Y:S02]  /*1130*/  FADD.FTZ R56, R55, R56 ;  /* 0x0000003837387221 */ /* 0x004fe40000010000 */
[----:B------:R-:W1:Y:S01]  /*1140*/  SHFL.DOWN PT, R58, R57, 0x2, 0x1f ;  /* 0x08401f00393a7f89 */ /* 0x000e6200000e0000 */
[----:B------:R-:W-:Y:S01]  /*1150*/  MOV R55, UR10 ;  /* 0x0000000a00377c02 */ /* 0x000fe20008000f00 */
[----:B------:R-:W-:-:S02]  /*1160*/  @UP3 UIADD3 UR10, UPT, UPT, UR14, -0x1, URZ ;  /* 0xffffffff0e0a3890 */ /* 0x000fc4000fffe0ff */
[----:B------:R-:W2:Y:S01]  /*1170*/  SHFL.DOWN PT, R59, R56, 0x2, 0x1f ;  /* 0x08401f00383b7f89 */ /* 0x000ea200000e0000 */
[----:B------:R-:W-:Y:S01]  /*1180*/  @!P0 IADD3 R54, PT, PT, R55, 0x1800, RZ ;  /* 0x0000180037368810 */ /* 0x000fe20007ffe0ff */
[----:B------:R-:W-:Y:S01]  /*1190*/  @UP3 UIMAD UR10, UR10, UR29, URZ ;  /* 0x0000001d0a0a32a4 */ /* 0x000fe2000f8e02ff */
[----:B------:R-:W-:Y:S02]  /*11a0*/  ISETP.NE.AND P0, PT, RZ, UR15, PT ;  /* 0x0000000fff007c0c */ /* 0x000fe4000bf05270 */
[----:B------:R-:W-:Y:S01]  /*11b0*/  @!P2 LEA R87, R2, R54, 0x3 ;  /* 0x000000360257a211 */ /* 0x000fe200078e18ff */
[----:B-1----:R-:W-:Y:S01]  /*11c0*/  FADD.FTZ R58, R57, R58 ;  /* 0x0000003a393a7221 */ /* 0x002fe20000010000 */
[----:B--2---:R-:W-:-:S04]  /*11d0*/  FADD.FTZ R59, R56, R59 ;  /* 0x0000003b383b7221 */ /* 0x004fc80000010000 */
[----:B------:R-:W1:Y:S04]  /*11e0*/  SHFL.DOWN PT, R53, R58, 0x1, 0x1f ;  /* 0x08201f003a357f89 */ /* 0x000e6800000e0000 */
[----:B------:R-:W2:Y:S01]  /*11f0*/  SHFL.DOWN PT, R52, R59, 0x1, 0x1f ;  /* 0x08201f003b347f89 */ /* 0x000ea200000e0000 */
[----:B-1----:R-:W-:Y:S01]  /*1200*/  FADD.FTZ R78, R58, R53 ;  /* 0x000000353a4e7221 */ /* 0x002fe20000010000 */
[----:B--2---:R-:W-:-:S05]  /*1210*/  FADD.FTZ R79, R59, R52 ;  /* 0x000000343b4f7221 */ /* 0x004fca0000010000 */
[----:B------:R-:W-:Y:S01]  /*1220*/  @!P2 STS.64 [R87], R78 ;  /* 0x0000004e5700a388 */ /* 0x000fe20000000a00 */
[----:B------:R-:W-:Y:S01]  /*1230*/  BAR.SYNC.DEFER_BLOCKING 0x0 ;  /* 0x0000000000007b1d */ /* 0x000fe20000010000 */
[----:B------:R-:W-:-:S05]  /*1240*/  PLOP3.LUT P2, PT, PT, PT, UP3, 0x80, 0x8 ;  /* 0x000000000008781c */ /* 0x000fca0003f4f038 */
[----:B------:R-:W1:Y:S01]  /*1250*/  LDS.128 R52, [UR11] ;  /* 0x0000000bff347984 */ /* 0x000e620008000c00 */
[----:B------:R-:W-:-:S03]  /*1260*/  @UP3 USHF.R.S32.HI UR11, URZ, 0x1f, UR10 ;  /* 0x0000001fff0b3899 */ /* 0x000fc6000801140a */
[----:B------:R-:W2:Y:S01]  /*1270*/  LDS.128 R56, [UR12] ;  /* 0x0000000cff387984 */ /* 0x000ea20008000c00 */
[----:B------:R-:W-:Y:S02]  /*1280*/  UIMAD UR12, UR9, UR29, URZ ;  /* 0x0000001d090c72a4 */ /* 0x000fe4000f8e02ff */
[----:B------:R-:W-:Y:S02]  /*1290*/  @UP3 ULEA.HI UR11, UR11, UR10, URZ, 0x2 ;  /* 0x0000000a0b0b3291 */ /* 0x000fe4000f8f10ff */
[----:B------:R-:W-:-:S04]  /*12a0*/  USHF.R.S32.HI UR13, URZ, 0x1f, UR12 ;  /* 0x0000001fff0d7899 */ /* 0x000fc8000801140c */
[----:B------:R-:W-:Y:S01]  /*12b0*/  ULEA.HI UR13, UR13, UR12, URZ, 0x2 ;  /* 0x0000000c0d0d7291 */ /* 0x000fe2000f8f10ff */
[----:B-1----:R-:W-:Y:S01]  /*12c0*/  FADD.FTZ R88, RZ, R53 ;  /* 0x00000035ff587221 */ /* 0x002fe20000010000 */
[----:B------:R-:W-:-:S03]  /*12d0*/  FADD.FTZ R53, RZ, R52 ;  /* 0x00000034ff357221 */ /* 0x000fc60000010000 */
[----:B------:R-:W-:Y:S01]  /*12e0*/  FADD.FTZ R88, R55, R88 ;  /* 0x0000005837587221 */ /* 0x000fe20000010000 */
[----:B------:R-:W-:Y:S01]  /*12f0*/  FADD.FTZ R53, R54, R53 ;  /* 0x0000003536357221 */ /* 0x000fe20000010000 */
[----:B------:R-:W-:Y:S02]  /*1300*/  MOV R55, UR11 ;  /* 0x0000000b00377c02 */ /* 0x000fe40008000f00 */
[----:B--2---:R-:W-:Y:S01]  /*1310*/  FADD.FTZ R88, R88, R57 ;  /* 0x0000003958587221 */ /* 0x004fe20000010000 */
        /* <DEDUP_REMOVED lines=12> */
[----:B0-----:R-:W-:-:S04]  /*13e0*/  UISETP.NE.U32.AND UP0, UPT, UR6, URZ, UPT ;  /* 0x000000ff0600728c */ /* 0x001fc8000bf05070 */
        /* <DEDUP_REMOVED lines=11> */
.L_x_2014:
        /* <DEDUP_REMOVED lines=9> */
.L_x_2015:
        /* <DEDUP_REMOVED lines=9> */
.L_x_2016:
        /* <DEDUP_REMOVED lines=10> */
.L_x_2013:
[--C-:B------:R-:W-:Y:S01]  /*1660*/  FFMA.FTZ R49, R3, UR10, R58.reuse ;  /* 0x0000000a03317c23 */ /* 0x100fe2000801003a */
[--C-:B------:R-:W-:Y:S01]  /*1670*/  FFMA.FTZ R50, R6, UR10, R58.reuse ;  /* 0x0000000a06327c23 */ /* 0x100fe2000801003a */
[----:B------:R-:W0:Y:S01]  /*1680*/  @UP3 LDCU UR11, c[0x0][0x40c] ;  /* 0x00008180ff0b37ac */ /* 0x000e220008000800 */
[----:B------:R-:W-:Y:S01]  /*1690*/  FFMA.FTZ R51, R7, UR10, R58 ;  /* 0x0000000a07337c23 */ /* 0x000fe2000801003a */
[----:B------:R-:W-:Y:S01]  /*16a0*/  FADD.FTZ R48, R4, -R49 ;  /* 0x8000003104307221 */ /* 0x000fe20000010000 */
[----:B------:R-:W-:Y:S01]  /*16b0*/  FADD.FTZ R49, R5, -R50 ;  /* 0x8000003205317221 */ /* 0x000fe20000010000 */
[----:B------:R-:W1:Y:S01]  /*16c0*/  @UP3 LDCU UR12, c[0x0][0x40c] ;  /* 0x00008180ff0c37ac */ /* 0x000e620008000800 */
[----:B------:R-:W-:Y:S01]  /*16d0*/  FADD.FTZ R50, R8, -R51 ;  /* 0x8000003308327221 */ /* 0x000fe20000010000 */
[----:B------:R-:W-:Y:S01]  /*16e0*/  FMUL.FTZ R48, R48, UR31 ;  /* 0x0000001f30307c20 */ /* 0x000fe20008410000 */
[----:B------:R-:W-:Y:S01]  /*16f0*/  FMUL.FTZ R49, R49, UR31 ;  /* 0x0000001f31317c20 */ /* 0x000fe20008410000 */
[----:B------:R-:W2:Y:S01]  /*1700*/  @UP3 LDCU UR13, c[0x0][0x40c] ;  /* 0x00008180ff0d37ac */ /* 0x000ea20008000800 */
        /* <DEDUP_REMOVED lines=9> */
[----:B-1----:R-:W-:-:S03]  /*17a0*/  @P2 FMUL.FTZ R52, R49, UR12 ;  /* 0x0000000c31342c20 */ /* 0x002fc60008410000 */
[----:B------:R-:W-:Y:S01]  /*17b0*/  @P2 F2FP.BF16.F32.PACK_AB R55, RZ, R51 ;  /* 0x00000033ff37223e */ /* 0x000fe200000010ff */
[----:B--2---:R-:W-:Y:S01]  /*17c0*/  @P2 FMUL.FTZ R53, R50, UR13 ;  /* 0x0000000d32352c20 */ /* 0x004fe20008410000 */
[----:B------:R-:W-:Y:S02]  /*17d0*/  @P2 F2FP.BF16.F32.PACK_AB R52, RZ, R52 ;  /* 0x00000034ff34223e */ /* 0x000fe400000010ff */
[----:B------:R-:W-:Y:S02]  /*17e0*/  FSEL R51, R54, RZ, P0 ;  /* 0x000000ff36337208 */ /* 0x000fe40000000000 */
[----:B------:R-:W-:Y:S02]  /*17f0*/  @P2 F2FP.BF16.F32.PACK_AB R53, RZ, R53 ;  /* 0x00000035ff35223e */ /* 0x000fe400000010ff */
[----:B------:R-:W-:Y:S02]  /*1800*/  @P2 PRMT R83, R55, 0x7610, R83 ;  /* 0x0000761037532816 */ /* 0x000fe40000000053 */
[----:B------:R-:W-:-:S02]  /*1810*/  @P2 PRMT R84, R52, 0x7610, R84 ;  /* 0x0000761034542816 */ /* 0x000fc40000000054 */
[----:B------:R-:W-:Y:S01]  /*1820*/  @P2 PRMT R85, R53, 0x7610, R85 ;  /* 0x0000761035552816 */ /* 0x000fe20000000055 */
[----:B------:R-:W-:Y:S06]  /*1830*/  BRA.U !UP3, `(.L_x_2017) ;  /* 0x000000050b287547 */ /* 0x000fec000b800000 */
[----:B------:R-:W-:-:S05]  /*1840*/  FMUL.FTZ R52, R51, UR28 ;  /* 0x0000001c33347c20 */ /* 0x000fca0008410000 */
[----:B------:R-:W-:-:S04]  /*1850*/  F2FP.BF16.F32.PACK_AB R52, RZ, R52 ;  /* 0x00000034ff34723e */ /* 0x000fc800000010ff */
[----:B------:R-:W-:Y:S01]  /*1860*/  PRMT R86, R52, 0x7610, R86 ;  /* 0x0000761034567816 */ /* 0x000fe20000000056 */
[----:B------:R-:W-:Y:S06]  /*1870*/  BRA `(.L_x_2017) ;  /* 0x0000000400187947 */ /* 0x000fec0003800000 */
.L_x_2012:
[----:B0-----:R-:W-:-:S04]  /*1880*/  UISETP.NE.U32.AND UP0, UPT, UR6, URZ, UPT ;  /* 0x000000ff0600728c */ /* 0x001fc8000bf05070 */
        /* <DEDUP_REMOVED lines=8> */
[--C-:B------:R-:W-:Y:S01]  /*1910*/  @P0 FFMA.FTZ R54, R6, UR10, R58.reuse ;  /* 0x0000000a06360c23 */ /* 0x100fe2000801003a */
[----:B------:R-:W-:-:S02]  /*1920*/  @P0 FFMA.FTZ R55, R7, UR10, R58 ;  /* 0x0000000a07370c23 */ /* 0x000fc4000801003a */
[----:B------:R-:W-:Y:S01]  /*1930*/  @P0 FADD.FTZ R53, R4, -R53 ;  /* 0x8000003504350221 */ /* 0x000fe20000010000 */
[----:B------:R-:W-:Y:S01]  /*1940*/  @P0 FADD.FTZ R78, R5, -R54 ;  /* 0x80000036054e0221 */ /* 0x000fe20000010000 */
[----:B------:R-:W-:Y:S01]  /*1950*/  @P0 FADD.FTZ R55, R8, -R55 ;  /* 0x8000003708370221 */ /* 0x000fe20000010000 */
[----:B------:R-:W-:Y:S01]  /*1960*/  MOV R54, R22 ;  /* 0x0000001600367202 */ /* 0x000fe20000000f00 */
[----:B------:R-:W-:Y:S01]  /*1970*/  @P0 FFMA.FTZ R52, R53, UR31, R20 ;  /* 0x0000001f35340c23 */ /* 0x000fe20008010014 */
[----:B------:R-:W-:Y:S01]  /*1980*/  MOV R53, R21 ;  /* 0x0000001500357202 */ /* 0x000fe20000000f00 */
[----:B------:R-:W-:Y:S01]  /*1990*/  @P0 FFMA.FTZ R53, R78, UR31, R21 ;  /* 0x0000001f4e350c23 */ /* 0x000fe20008010015 */
[----:B------:R-:W-:Y:S01]  /*19a0*/  @P0 FFMA.FTZ R54, R55, UR31, R22 ;  /* 0x0000001f37360c23 */ /* 0x000fe20008010016 */
[----:B0-----:R-:W-:Y:S02]  /*19b0*/  @P2 FMUL.FTZ R52, R52, UR11 ;  /* 0x0000000b34342c20 */ /* 0x001fe40008410000 */
[----:B-1----:R-:W-:Y:S01]  /*19c0*/  @P2 FMUL.FTZ R53, R53, UR12 ;  /* 0x0000000c35352c20 */ /* 0x002fe20008410000 */
        /* <DEDUP_REMOVED lines=16> */
.L_x_2018:
[----:B------:R-:W-:Y:S01]  /*1ad0*/  PLOP3.LUT P0, PT, PT, PT, UP2, 0x80, 0x8 ;  /* 0x000000000008781c */ /* 0x000fe20003f0f028 */
[----:B------:R-:W0:Y:S01]  /*1ae0*/  @UP3 LDCU UR11, c[0x0][0x40c] ;  /* 0x00008180ff0b37ac */ /* 0x000e220008000800 */
[----:B-----5:R-:W-:Y:S02]  /*1af0*/  MOV R51, R23 ;  /* 0x0000001700337202 */ /* 0x020fe40000000f00 */
[----:B------:R-:W-:Y:S01]  /*1b00*/  MOV R48, R20 ;  /* 0x0000001400307202 */ /* 0x000fe20000000f00 */
[----:B------:R-:W1:Y:S01]  /*1b10*/  @UP3 LDCU UR12, c[0x0][0x40c] ;  /* 0x00008180ff0c37ac */ /* 0x000e620008000800 */
[----:B------:R-:W-:Y:S02]  /*1b20*/  MOV R49, R21 ;  /* 0x0000001500317202 */ /* 0x000fe40000000f00 */
[----:B------:R-:W-:Y:S01]  /*1b30*/  MOV R50, R22 ;  /* 0x0000001600327202 */ /* 0x000fe20000000f00 */
[----:B------:R-:W2:Y:S01]  /*1b40*/  @UP3 LDCU UR13, c[0x0][0x40c] ;  /* 0x00008180ff0d37ac */ /* 0x000ea20008000800 */
[----:B------:R-:W3:Y:S03]  /*1b50*/  @UP3 LDCU UR14, c[0x0][0x40c] ;  /* 0x00008180ff0e37ac */ /* 0x000ee60008000800 */
        /* <DEDUP_REMOVED lines=15> */
[----:B---3--:R-:W-:-:S02]  /*1c50*/  @P2 FMUL.FTZ R55, R51, UR14 ;  /* 0x0000000e33372c20 */ /* 0x008fc40008410000 */
[----:B------:R-:W-:Y:S02]  /*1c60*/  @P2 F2FP.BF16.F32.PACK_AB R52, RZ, R52 ;  /* 0x00000034ff34223e */ /* 0x000fe400000010ff */
[----:B------:R-:W-:Y:S02]  /*1c70*/  @P2 F2FP.BF16.F32.PACK_AB R53, RZ, R53 ;  /* 0x00000035ff35223e */ /* 0x000fe400000010ff */
[----:B------:R-:W-:Y:S02]  /*1c80*/  @P2 F2FP.BF16.F32.PACK_AB R54, RZ, R54 ;  /* 0x00000036ff36223e */ /* 0x000fe400000010ff */
[----:B------:R-:W-:Y:S02]  /*1c90*/  @P2 F2FP.BF16.F32.PACK_AB R55, RZ, R55 ;  /* 0x00000037ff37223e */ /* 0x000fe400000010ff */
[----:B------:R-:W-:Y:S02]  /*1ca0*/  @P2 PRMT R83, R52, 0x7610, R83 ;  /* 0x0000761034532816 */ /* 0x000fe40000000053 */
[----:B------:R-:W-:-:S02]  /*1cb0*/  @P2 PRMT R84, R53, 0x7610, R84 ;  /* 0x0000761035542816 */ /* 0x000fc40000000054 */
[----:B------:R-:W-:Y:S02]  /*1cc0*/  @P2 PRMT R85, R54, 0x7610, R85 ;  /* 0x0000761036552816 */ /* 0x000fe40000000055 */
[----:B------:R-:W-:-:S07]  /*1cd0*/  @P2 PRMT R86, R55, 0x7610, R86 ;  /* 0x0000761037562816 */ /* 0x000fce0000000056 */
.L_x_2017:
[----:B------:R-:W-:-:S04]  /*1ce0*/  ISETP.NE.U32.AND P0, PT, RZ, UR6, PT ;  /* 0x00000006ff007c0c */ /* 0x000fc8000bf05070 */
[----:B------:R-:W-:-:S13]  /*1cf0*/  ISETP.NE.AND.EX P0, PT, RZ, UR7, PT, P0 ;  /* 0x00000007ff007c0c */ /* 0x000fda000bf05300 */
[----:B------:R-:W0:Y:S02]  /*1d00*/  @P0 LDC.64 R52, c[0x0][0x478] ;  /* 0x00011e00ff340b82 */ /* 0x000e240000000a00 */
[----:B0-----:R-:W-:-:S05]  /*1d10*/  @P0 IMAD.WIDE.U32 R52, R56, 0x10, R52 ;  /* 0x0000001038340825 */ /* 0x001fca00078e0034 */
[----:B------:R0:W-:Y:S01]  /*1d20*/  @P0 STG.E.128 desc[UR20][R52.64], R48 ;  /* 0x0000003034000986 */ /* 0x0001e2000c101d14 */
        /* <DEDUP_REMOVED lines=9> */
.L_x_2019:
[----:B------:R-:W-:Y:S05]  /*1dc0*/  @!P1 BRA `(.L_x_2020) ;  /* 0x0000000400189947 */ /* 0x000fea0003800000 */
[----:B------:R-:W-:Y:S05]  /*1dd0*/  @!P0 BRA `(.L_x_2021) ;  /* 0x00000000008c8947 */ /* 0x000fea0003800000 */
[----:B------:R-:W-:Y:S01]  /*1de0*/  PLOP3.LUT P3, PT, PT, PT, UP2, 0x80, 0x8 ;  /* 0x000000000008781c */ /* 0x000fe20003f6f028 */
[----:B------:R-:W2:Y:S01]  /*1df0*/  @UP3 LDCU UR11, c[0x0][0x40c] ;  /* 0x00008180ff0b37ac */ /* 0x000ea20008000800 */
[----:B0----5:R-:W-:Y:S02]  /*1e00*/  MOV R48, R16 ;  /* 0x0000001000307202 */ /* 0x021fe40000000f00 */
[----:B------:R-:W-:Y:S01]  /*1e10*/  MOV R49, R17 ;  /* 0x0000001100317202 */ /* 0x000fe20000000f00 */
[----:B------:R-:W0:Y:S01]  /*1e20*/  @UP3 LDCU UR12, c[0x0][0x40c] ;  /* 0x00008180ff0c37ac */ /* 0x000e220008000800 */
[----:B------:R-:W-:Y:S02]  /*1e30*/  MOV R50, R18 ;  /* 0x0000001200327202 */ /* 0x000fe40000000f00 */
[----:B-1----:R-:W-:Y:S01]  /*1e40*/  MOV R54, R19 ;  /* 0x0000001300367202 */ /* 0x002fe20000000f00 */
        /* <DEDUP_REMOVED lines=28> */
.L_x_2021:
[----:B------:R-:W-:Y:S01]  /*2010*/  PLOP3.LUT P3, PT, PT, PT, UP2, 0x80, 0x8 ;  /* 0x000000000008781c */ /* 0x000fe20003f6f028 */
[----:B------:R-:W2:Y:S01]  /*2020*/  @UP3 LDCU UR11, c[0x0][0x40c] ;  /* 0x00008180ff0b37ac */ /* 0x000ea20008000800 */
[----:B01---5:R-:W-:Y:S01]  /*2030*/  MOV R52, R16 ;  /* 0x0000001000347202 */ /* 0x023fe20000000f00 */
[----:B------:R-:W0:Y:S01]  /*2040*/  @UP3 LDCU UR12, c[0x0][0x40c] ;  /* 0x00008180ff0c37ac */ /* 0x000e220008000800 */
[----:B------:R-:W1:Y:S09]  /*2050*/  @UP3 LDCU UR13, c[0x0][0x40c] ;  /* 0x00008180ff0d37ac */ /* 0x000e720008000800 */
        /* <DEDUP_REMOVED lines=11> */
[----:B--2---:R-:W-:Y:S02]  /*2110*/  @P2 FMUL.FTZ R52, R52, UR11 ;  /* 0x0000000b34342c20 */ /* 0x004fe40008410000 */
[----:B0-----:R-:W-:Y:S01]  /*2120*/  @P2 FMUL.FTZ R53, R53, UR12 ;  /* 0x0000000c35352c20 */ /* 0x001fe20008410000 */
        /* <DEDUP_REMOVED lines=16> */
.L_x_2020:
[----:B------:R-:W-:Y:S05]  /*2230*/  @!P0 BRA `(.L_x_2023) ;  /* 0x0000000000888947 */ /* 0x000fea0003800000 */
[--C-:B0-----:R-:W-:Y:S01]  /*2240*/  FFMA.FTZ R49, R11, UR10, R58.reuse ;  /* 0x0000000a0b317c23 */ /* 0x101fe2000801003a */
[--C-:B------:R-:W-:Y:S01]  /*2250*/  FFMA.FTZ R50, R62, UR10, R58.reuse ;  /* 0x0000000a3e327c23 */ /* 0x100fe2000801003a */
[----:B------:R-:W0:Y:S01]  /*2260*/  @UP3 LDCU UR11, c[0x0][0x40c] ;  /* 0x00008180ff0b37ac */ /* 0x000e220008000800 */
[----:B------:R-:W-:Y:S01]  /*2270*/  FFMA.FTZ R51, R63, UR10, R58 ;  /* 0x0000000a3f337c23 */ /* 0x000fe2000801003a */
[----:B------:R-:W-:Y:S01]  /*2280*/  FADD.FTZ R48, R60, -R49 ;  /* 0x800000313c307221 */ /* 0x000fe20000010000 */
[----:B------:R-:W-:Y:S01]  /*2290*/  FADD.FTZ R49, R61, -R50 ;  /* 0x800000323d317221 */ /* 0x000fe20000010000 */
[----:B------:R-:W2:Y:S01]  /*22a0*/  @UP3 LDCU UR12, c[0x0][0x40c] ;  /* 0x00008180ff0c37ac */ /* 0x000ea20008000800 */
[----:B------:R-:W-:Y:S01]  /*22b0*/  FADD.FTZ R50, R64, -R51 ;  /* 0x8000003340327221 */ /* 0x000fe20000010000 */
[----:B------:R-:W-:Y:S01]  /*22c0*/  FMUL.FTZ R48, R48, UR31 ;  /* 0x0000001f30307c20 */ /* 0x000fe20008410000 */
[----:B------:R-:W-:Y:S01]  /*22d0*/  FMUL.FTZ R49, R49, UR31 ;  /* 0x0000001f31317c20 */ /* 0x000fe20008410000 */
[----:B------:R-:W3:Y:S01]  /*22e0*/  @UP3 LDCU UR13, c[0x0][0x40c] ;  /* 0x00008180ff0d37ac */ /* 0x000ee20008000800 */
[----:B------:R-:W-:Y:S01]  /*22f0*/  FMUL.FTZ R50, R50, UR31 ;  /* 0x0000001f32327c20 */ /* 0x000fe20008410000 */
[----:B------:R-:W-:Y:S01]  /*2300*/  ISETP.LT.AND P3, PT, RZ, UR32, PT ;  /* 0x00000020ff007c0c */ /* 0x000fe2000bf61270 */
[----:B-1----:R-:W-:-:S03]  /*2310*/  FFMA.FTZ R52, R66, UR10, R58 ;  /* 0x0000000a42347c23 */ /* 0x002fc6000801003a */
[----:B------:R-:W-:Y:S01]  /*2320*/  FSEL R48, R48, RZ, P3 ;  /* 0x000000ff30307208 */ /* 0x000fe20001800000 */
[----:B------:R-:W-:Y:S01]  /*2330*/  FADD.FTZ R54, R65, -R52 ;  /* 0x8000003441367221 */ /* 0x000fe20000010000 */
[----:B------:R-:W-:Y:S02]  /*2340*/  FSEL R49, R49, RZ, P3 ;  /* 0x000000ff31317208 */ /* 0x000fe40001800000 */
[----:B------:R-:W-:Y:S01]  /*2350*/  FSEL R50, R50, RZ, P3 ;  /* 0x000000ff32327208 */ /* 0x000fe20001800000 */
[----:B0-----:R-:W-:Y:S01]  /*2360*/  @P2 FMUL.FTZ R51, R48, UR11 ;  /* 0x0000000b30332c20 */ /* 0x001fe20008410000 */
[----:B------:R-:W-:Y:S01]  /*2370*/  FMUL.FTZ R54, R54, UR31 ;  /* 0x0000001f36367c20 */ /* 0x000fe20008410000 */
[----:B--2---:R-:W-:-:S03]  /*2380*/  @P2 FMUL.FTZ R52, R49, UR12 ;  /* 0x0000000c31342c20 */ /* 0x004fc60008410000 */
[----:B------:R-:W-:Y:S01]  /*2390*/  @P2 F2FP.BF16.F32.PACK_AB R55, RZ, R51 ;  /* 0x00000033ff37223e */ /* 0x000fe200000010ff */
[----:B---3--:R-:W-:Y:S01]  /*23a0*/  @P2 FMUL.FTZ R53, R50, UR13 ;  /* 0x0000000d32352c20 */ /* 0x008fe20008410000 */
        /* <DEDUP_REMOVED lines=11> */
.L_x_2023:
        /* <DEDUP_REMOVED lines=9> */
.L_x_2024:
        /* <DEDUP_REMOVED lines=9> */
.L_x_2025:
        /* <DEDUP_REMOVED lines=9> */
.L_x_2026:
        /* <DEDUP_REMOVED lines=9> */
.L_x_2022:
[----:B01----:R-:W0:Y:S01]  /*26a0*/  @P0 LDC.64 R52, c[0x0][0x478] ;  /* 0x00011e00ff340b82 */ /* 0x003e220000000a00 */
[----:B------:R-:W-:-:S05]  /*26b0*/  @P0 IADD3 R55, PT, PT, R56, 0x80, RZ ;  /* 0x0000008038370810 */ /* 0x000fca0007ffe0ff */
[----:B0-----:R-:W-:-:S05]  /*26c0*/  @P0 IMAD.WIDE.U32 R52, R55, 0x10, R52 ;  /* 0x0000001037340825 */ /* 0x001fca00078e0034 */
[----:B------:R0:W-:Y:S01]  /*26d0*/  @P0 STG.E.128 desc[UR20][R52.64], R48 ;  /* 0x0000003034000986 */ /* 0x0001e2000c101d14 */
        /* <DEDUP_REMOVED lines=10> */
.L_x_2027:
        /* <DEDUP_REMOVED lines=37> */
.L_x_2029:
        /* <DEDUP_REMOVED lines=34> */
.L_x_2028:
        /* <DEDUP_REMOVED lines=14> */
[----:B------:R-:W-:-:S03]  /*2cd0*/  FFMA.FTZ R58, R82, UR10, R58 ;  /* 0x0000000a523a7c23 */ /* 0x000fc6000801003a */
[----:B------:R-:W-:Y:S01]  /*2ce0*/  FSEL R48, R48, RZ, P1 ;  /* 0x000000ff30307208 */ /* 0x000fe20000800000 */
[----:B-1----:R-:W-:Y:S01]  /*2cf0*/  FADD.FTZ R54, R81, -R58 ;  /* 0x8000003a51367221 */ /* 0x002fe20000010000 */
        /* <DEDUP_REMOVED lines=18> */
.L_x_2031:
[----:B------:R-:W2:Y:S01]  /*2e20*/  @UP3 LDCU UR11, c[0x0][0x40c] ;  /* 0x00008180ff0b37ac */ /* 0x000ea20008000800 */
[----:B01----:R-:W-:Y:S01]  /*2e30*/  FFMA.FTZ R52, R82, UR10, R58 ;  /* 0x0000000a52347c23 */ /* 0x003fe2000801003a */
[----:B------:R-:W-:-:S03]  /*2e40*/  ISETP.LT.AND P1, PT, RZ, UR32, PT ;  /* 0x00000020ff007c0c */ /* 0x000fc6000bf21270 */
[----:B------:R-:W-:-:S04]  /*2e50*/  FADD.FTZ R52, R81, -R52 ;  /* 0x8000003451347221 */ /* 0x000fc80000010000 */
[----:B------:R-:W-:-:S05]  /*2e60*/  FMUL.FTZ R52, R52, UR31 ;  /* 0x0000001f34347c20 */ /* 0x000fca0008410000 */
[----:B------:R-:W-:-:S05]  /*2e70*/  FSEL R52, R52, RZ, P1 ;  /* 0x000000ff34347208 */ /* 0x000fca0000800000 */
[----:B--2---:R-:W-:-:S05]  /*2e80*/  @P2 FMUL.FTZ R52, R52, UR11 ;  /* 0x0000000b34342c20 */ /* 0x004fca0008410000 */
        /* <DEDUP_REMOVED lines=10> */
.L_x_2032:
        /* <DEDUP_REMOVED lines=9> */
.L_x_2033:
        /* <DEDUP_REMOVED lines=9> */
.L_x_2034:
[----:B------:R-:W-:-:S07]  /*3050*/  @P2 PRMT R86, R52, 0x7610, R86 ;  /* 0x0000761034562816 */ /* 0x000fce0000000056 */
.L_x_2030:
[----:B------:R-:W0:Y:S01]  /*3060*/  @P0 LDC.64 R52, c[0x0][0x478] ;  /* 0x00011e00ff340b82 */ /* 0x000e220000000a00 */
        /* <DEDUP_REMOVED lines=13> */
.L_x_2035:
[----:B------:R-:W-:Y:S02]  /*3140*/  UIADD3 UR9, UPT, UPT, UR9, UR26, URZ ;  /* 0x0000001a09097290 */ /* 0x000fe4000fffe0ff */
[----:B------:R-:W-:Y:S02]  /*3150*/  UPLOP3.LUT UP1, UPT, UPT, UPT, UP1, 0x40, 0x4 ;  /* 0x000000000004789c */ /* 0x000fe40003f2e810 */
[----:B------:R-:W-:-:S09]  /*3160*/  UISETP.GE.AND UP0, UPT, UR9, UR27, UPT ;  /* 0x0000001b0900728c */ /* 0x000fd2000bf06270 */
[----:B------:R-:W-:Y:S05]  /*3170*/  BRA.U !UP0, `(.L_x_2036) ;  /* 0xffffffd108387547 */ /* 0x000fea000b83ffff */
.L_x_2009:
        /* <DEDUP_REMOVED lines=14> */
.L_x_2037:
        /* <DEDUP_REMOVED lines=10> */
.L_x_6715:


//--------------------- .text._ZN10layer_norm13ln_bwd_kernelINS_13Kernel_traitsI13__nv_bfloat16S2_fS2_fjLj1536ELj1ELj1ELj4ELj8ENS_18Kernel_traits_baseILj1536ES2_S2_fS2_fjLj128EEEEELb0ELb1ELb0ELb0EEEvNS_9BwdParamsE --------------------------
	.section	.text._ZN10layer_norm13ln_bwd_kernelINS_13Kernel_traitsI13__nv_bfloat16S2_fS2_fjLj1536ELj1ELj1ELj4ELj8ENS_18Kernel_traits_baseILj1536ES2_S2_fS2_fjLj128EEEEELb0ELb1ELb0ELb0EEEvNS_9BwdParamsE,"ax",@progbits
	.align	128
        .global         _ZN10layer_norm13ln_bwd_kernelINS_13Kernel_traitsI13__nv_bfloat16S2_fS2_fjLj1536ELj1ELj1ELj4ELj8ENS_18Kernel_traits_baseILj1536ES2_S2_fS2_fjLj128EEEEELb0ELb1ELb0ELb0EEEvNS_9BwdParamsE
        .type           _ZN10layer_norm13ln_bwd_kernelINS_13Kernel_traitsI13__nv_bfloat16S2_fS2_fjLj1536ELj1ELj1ELj4ELj8ENS_18Kernel_traits_baseILj1536ES2_S2_fS2_fjLj128EEEEELb0ELb1ELb0ELb0EEEvNS_9BwdParamsE,@function
        .size           _ZN10layer_norm13ln_bwd_kernelINS_13Kernel_traitsI13__nv_bfloat16S2_fS2_fjLj1536ELj1ELj1ELj4ELj8ENS_18Kernel_traits_baseILj1536ES2_S2_fS2_fjLj128EEEEELb0ELb1ELb0ELb0EEEvNS_9BwdParamsE,(.L_x_6716 - _ZN10layer_norm13ln_bwd_kernelINS_13Kernel_traitsI13__nv_bfloat16S2_fS2_fjLj1536ELj1ELj1ELj4ELj8ENS_18Kernel_traits_baseILj1536ES2_S2_fS2_fjLj128EEEEELb0ELb1ELb0ELb0EEEvNS_9BwdParamsE)
        .other          _ZN10layer_norm13ln_bwd_kernelINS_13Kernel_traitsI13__nv_bfloat16S2_fS2_fjLj1536ELj1ELj1ELj4ELj8ENS_18Kernel_traits_baseILj1536ES2_S2_fS2_fjLj128EEEEELb0ELb1ELb0ELb0EEEvNS_9BwdParamsE,@"STO_CUDA_ENTRY STV_DEFAULT"
_ZN10layer_norm13ln_bwd_kernelINS_13Kernel_traitsI13__nv_bfloat16S2_fS2_fjLj1536ELj1ELj1ELj4ELj8ENS_18Kernel_traits_baseILj1536ES2_S2_fS2_fjLj128EEEEELb0ELb1ELb0ELb0EEEvNS_9BwdParamsE:
.text._ZN10layer_norm13ln_bwd_kernelINS_13Kernel_traitsI13__nv_bfloat16S2_fS2_fjLj1536ELj1ELj1ELj4ELj8ENS_18Kernel_traits_baseILj1536ES2_S2_fS2_fjLj128EEEEELb0ELb1ELb0ELb0EEEvNS_9BwdParamsE:
        /* <DEDUP_REMOVED lines=21> */
[----:B--2---:R-:W5:Y:S02]  /*0150*/  @P3 LDG.E.64 R8, desc[UR14][R6.64] ;  /* 0x0000000e06083981 */ /* 0x004f64000c1e1b00 */
[----:B------:R-:W1:Y:S01]  /*0160*/  @P1 LDC.64 R4, c[0x0][0x3e8] ;  /* 0x0000fa00ff041b82 */ /* 0x000e620000000a00 */
[C---:B---3--:R-:W-:Y:S01]  /*0170*/  @P3 IMAD.WIDE.U32 R10, R19.reuse, 0x8, R10 ;  /* 0x00000008130a3825 */ /* 0x048fe200078e000a */
[----:B------:R-:W-:-:S04]  /*0180*/  @P3 IADD3 R19, PT, PT, R19, 0x80, RZ ;  /* 0x0000008013133810 */ /* 0x000fc80007ffe0ff */
[----:B------:R-:W5:Y:S01]  /*0190*/  @P3 LDG.E.64 R12, desc[UR14][R10.64] ;  /* 0x0000000e0a0c3981 */ /* 0x000f62000c1e1b00 */
[----:B----4-:R-:W-:Y:S01]  /*01a0*/  @P2 IMAD.WIDE.U32 R14, R19, 0x8, R14 ;  /* 0x00000008130e2825 */ /* 0x010fe200078e000e */
[----:B------:R-:W2:Y:S04]  /*01b0*/  @P2 LDC.64 R16, c[0x0][0x3e8] ;  /* 0x0000fa00ff102b82 */ /* 0x000ea80000000a00 */
[----:B------:R-:W5:Y:S01]  /*01c0*/  @P2 LDG.E.64 R52, desc[UR14][R14.64] ;  /* 0x0000000e0e342981 */ /* 0x000f62000c1e1b00 */
[----:B0-----:R-:W-:-:S05]  /*01d0*/  @P1 IMAD.WIDE.U32 R2, R110, 0x8, R2 ;  /* 0x000000086e021825 */ /* 0x001fca00078e0002 */
[----:B------:R-:W5:Y:S01]  /*01e0*/  @P1 LDG.E.64 R88, desc[UR14][R2.64] ;  /* 0x0000000e02581981 */ /* 0x000f62000c1e1b00 */
[----:B-1----:R-:W-:-:S05]  /*01f0*/  @P1 IMAD.WIDE.U32 R4, R110, 0x8, R4 ;  /* 0x000000086e041825 */ /* 0x002fca00078e0004 */
[----:B------:R-:W5:Y:S01]  /*0200*/  @P1 LDG.E.64 R86, desc[UR14][R4.64] ;  /* 0x0000000e04561981 */ /* 0x000f62000c1e1b00 */
[----:B------:R-:W-:Y:S01]  /*0210*/  UISETP.GE.AND UP0, UPT, UR7, UR4, UPT ;  /* 0x000000040700728c */ /* 0x000fe2000bf06270 */
        /* <DEDUP_REMOVED lines=20> */
[----:B------:R-:W-:Y:S06]  /*0360*/  BRA.U UP0, `(.L_x_2038) ;  /* 0x00000039008c7547 */ /* 0x000fec000b800000 */
[----:B------:R-:W0:Y:S01]  /*0370*/  LDCU.64 UR4, c[0x0][0x3e0] ;  /* 0x00007c00ff0477ac */ /* 0x000e220008000a00 */
[----:B-----5:R-:W-:Y:S02]  /*0380*/  MOV R2, R13 ;  /* 0x0000000d00027202 */ /* 0x020fe40000000f00 */
        /* <DEDUP_REMOVED lines=23> */
[----:B------:R-:W-:-:S02]  /*0500*/  MOV R15, R54 ;  /* 0x00000036000f7202 */ /* 0x000fc40000000f00 */
[----:B------:R-:W-:Y:S02]  /*0510*/  CS2R R30, SRZ ;  /* 0x00000000001e7805 */ /* 0x000fe4000001ff00 */
[--C-:B------:R-:W-:Y:S02]  /*0520*/  SHF.R.U64 R76, R54, 0x10, R55.reuse ;  /* 0x00000010364c7819 */ /* 0x100fe40000001237 */
[----:B------:R-:W-:Y:S02]  /*0530*/  CS2R R24, SRZ ;  /* 0x0000000000187805 */ /* 0x000fe4000001ff00 */
[----:B------:R-:W-:Y:S02]  /*0540*/  MOV R77, R55 ;  /* 0x00000037004d7202 */ /* 0x000fe40000000f00 */
[----:B------:R-:W-:Y:S02]  /*0550*/  CS2R R26, SRZ ;  /* 0x00000000001a7805 */ /* 0x000fe4000001ff00 */
[----:B------:R-:W-:-:S02]  /*0560*/  SHF.R.U32.HI R78, RZ, 0x10, R55 ;  /* 0x00000010ff4e7819 */ /* 0x000fc40000011637 */
[----:B------:R-:W-:Y:S02]  /*0570*/  CS2R R20, SRZ ;  /* 0x0000000000147805 */ /* 0x000fe4000001ff00 */
[--C-:B------:R-:W-:Y:S02]  /*0580*/  SHF.R.U64 R79, R88, 0x10, R89.reuse ;  /* 0x00000010584f7819 */ /* 0x100fe40000001259 */
[----:B------:R-:W-:Y:S02]  /*0590*/  CS2R R22, SRZ ;  /* 0x0000000000167805 */ /* 0x000fe4000001ff00 */
[----:B------:R-:W-:Y:S02]  /*05a0*/  SHF.R.U32.HI R80, RZ, 0x10, R89 ;  /* 0x00000010ff507819 */ /* 0x000fe40000011659 */
[----:B------:R-:W-:Y:S02]  /*05b0*/  CS2R R16, SRZ ;  /* 0x0000000000107805 */ /* 0x000fe4000001ff00 */
[----:B------:R-:W-:-:S02]  /*05c0*/  SHF.R.U64 R81, R86, 0x10, R87 ;  /* 0x0000001056517819 */ /* 0x000fc40000001257 */
[----:B------:R-:W-:Y:S02]  /*05d0*/  CS2R R18, SRZ ;  /* 0x0000000000127805 */ /* 0x000fe4000001ff00 */
[----:B------:R-:W-:Y:S01]  /*05e0*/  SHF.R.U32.HI R82, RZ, 0x10, R87 ;  /* 0x00000010ff527819 */ /* 0x000fe20000011657 */
        /* <DEDUP_REMOVED lines=10> */
.L_x_2069:
[----:B-----5:R-:W5:Y:S01]  /*0690*/  @UP0 LDCU.64 UR4, c[0x0][0x3e0] ;  /* 0x00007c00ff0407ac */ /* 0x020f620008000a00 */
[----:B------:R-:W-:Y:S01]  /*06a0*/  PLOP3.LUT P0, PT, PT, PT, UP0, 0x80, 0x8 ;  /* 0x000000000008781c */ /* 0x000fe20003f0f008 */
[----:B0-----:R-:W-:-:S06]  /*06b0*/  UIMAD.WIDE UR12, UR7, 0x4, UR10 ;  /* 0x00000004070c78a5 */ /* 0x001fcc000f8e020a */
[----:B--23--:R-:W-:Y:S02]  /*06c0*/  MOV R70, UR12 ;  /* 0x0000000c00467c02 */ /* 0x00cfe40008000f00 */
        /* <DEDUP_REMOVED lines=17> */
[----:B------:R-:W-:Y:S03]  /*07e0*/  BSSY.RECONVERGENT B0, `(.L_x_2039) ;  /* 0x000003f000007945 */ /* 0x000fe60003800200 */
[----:B------:R-:W-:Y:S02]  /*07f0*/  LEA.HI.SX32 R2, R75, R110, 0x1e ;  /* 0x0000006e4b027211 */ /* 0x000fe400078ff2ff */
[----:B------:R-:W-:Y:S02]  /*0800*/  CS2R R112, SRZ ;  /* 0x0000000000707805 */ /* 0x000fe4000001ff00 */
[C---:B------:R-:W-:Y:S02]  /*0810*/  ISETP.GE.U32.AND P3, PT, R0.reuse, 0x100, PT ;  /* 0x000001000000780c */ /* 0x040fe40003f66070 */
[----:B------:R-:W-:-:S02]  /*0820*/  ISETP.GE.U32.AND P2, PT, R0, 0x180, PT ;  /* 0x000001800000780c */ /* 0x000fc40003f46070 */
        /* <DEDUP_REMOVED lines=58> */
.L_x_2040:
[----:B----4-:R-:W-:Y:S05]  /*0bd0*/  BSYNC.RECONVERGENT B0 ;  /* 0x0000000000007941 */ /* 0x010fea0003800200 */
.L_x_2039:
        /* <DEDUP_REMOVED lines=24> */
[-C--:B------:R-:W-:Y:S01]  /*0d60*/  FMUL.FTZ R101, R101, R83.reuse ;  /* 0x0000005365657220 */ /* 0x080fe20000410000 */
[----:B------:R-:W-:Y:S01]  /*0d70*/  SHF.R.U32.HI R99, RZ, 0x10, R75 ;  /* 0x00000010ff637819 */ /* 0x000fe2000001164b */
[----:B------:R-:W-:Y:S01]  /*0d80*/  FADD.FTZ R32, R32, R83 ;  /* 0x0000005320207221 */ /* 0x000fe20000010000 */
[----:B------:R-:W-:Y:S01]  /*0d90*/  FFMA.FTZ R44, R103, R83, R44 ;  /* 0x00000053672c7223 */ /* 0x000fe2000001002c */
[----:B------:R-:W-:Y:S01]  /*0da0*/  FADD.FTZ R70, -R110, R70 ;  /* 0x000000466e467221 */ /* 0x000fe20000010100 */
[----:B------:R-:W-:Y:S01]  /*0db0*/  SHF.L.U32 R83, R5, 0x10, RZ ;  /* 0x0000001005537819 */ /* 0x000fe200000006ff */
[----:B------:R-:W-:Y:S01]  /*0dc0*/  FMUL.FTZ R100, R100, UR24 ;  /* 0x0000001864647c20 */ /* 0x000fe20008410000 */
[----:B------:R-:W-:Y:S01]  /*0dd0*/  SHF.L.U32 R84, R84, 0x10, RZ ;  /* 0x0000001054547819 */ /* 0x000fe200000006ff */
[-C--:B------:R-:W-:Y:S01]  /*0de0*/  FMUL.FTZ R98, R98, R68.reuse ;  /* 0x0000004462627220 */ /* 0x080fe20000410000 */
[----:B------:R-:W-:Y:S01]  /*0df0*/  FADD.FTZ R113, R113, R101 ;  /* 0x0000006571717221 */ /* 0x000fe20000010000 */
[----:B------:R-:W-:Y:S01]  /*0e00*/  FFMA.FTZ R69, R103, R101, R112 ;  /* 0x0000006567457223 */ /* 0x000fe20000010070 */
[----:B0-----:R-:W-:Y:S01]  /*0e10*/  SHF.L.U32 R72, R99, 0x10, RZ ;  /* 0x0000001063487819 */ /* 0x001fe200000006ff */
[----:B------:R-:W-:Y:S01]  /*0e20*/  FADD.FTZ R33, R33, R68 ;  /* 0x0000004421217221 */ /* 0x000fe20000010000 */
[----:B------:R-:W-:Y:S01]  /*0e30*/  FFMA.FTZ R45, R100, R68, R45 ;  /* 0x00000044642d7223 */ /* 0x000fe2000001002d */
[----:B------:R-:W-:Y:S01]  /*0e40*/  SHF.L.U32 R85, R6, 0x10, RZ ;  /* 0x0000001006557819 */ /* 0x000fe200000006ff */
[----:B------:R-:W-:Y:S01]  /*0e50*/  FMUL.FTZ R99, R70, UR24 ;  /* 0x0000001846637c20 */ /* 0x000fe20008410000 */
[----:B------:R-:W-:Y:S01]  /*0e60*/  FADD.FTZ R71, -R110, R71 ;  /* 0x000000476e477221 */ /* 0x000fe20000010100 */
        /* <DEDUP_REMOVED lines=12> */
[----:B------:R-:W-:-:S07]  /*0f30*/  FFMA.FTZ R112, R84, R85, R70 ;  /* 0x0000005554707223 */ /* 0x000fce0000010046 */
.L_x_2042:
[----:B------:R-:W-:Y:S05]  /*0f40*/  BSYNC.RECONVERGENT B0 ;  /* 0x0000000000007941 */ /* 0x000fea0003800200 */
.L_x_2041:
        /* <DEDUP_REMOVED lines=12> */
[----:B------:R-:W-:Y:S02]  /*1010*/  SHF.L.U32 R93, R8, 0x10, RZ ;  /* 0x00000010085d7819 */ /* 0x000fe400000006ff */
[----:B------:R-:W-:Y:S01]  /*1020*/  SHF.L.U32 R97, R10, 0x10, RZ ;  /* 0x000000100a617819 */ /* 0x000fe200000006ff */
[----:B0-----:R-:W-:-:S05]  /*1030*/  @P0 IMAD.WIDE.U32 R72, R115, 0x10, R72 ;  /* 0x0000001073480825 */ /* 0x001fca00078e0048 */
[----:B------:R0:W5:Y:S01]  /*1040*/  @P0 LDG.E.128 R60, desc[UR14][R72.64] ;  /* 0x0000000e483c0981 */ /* 0x000162000c1e1d00 */
[----:B--2---:R-:W-:Y:S02]  /*1050*/  MOV R92, R74 ;  /* 0x0000004a005c7202 */ /* 0x004fe40000000f00 */
[----:B------:R-:W-:Y:S02]  /*1060*/  SHF.R.U64 R94, R74, 0x10, R75 ;  /* 0x000000104a5e7819 */ /* 0x000fe4000000124b */
[----:B------:R-:W-:Y:S01]  /*1070*/  MOV R95, R75 ;  /* 0x0000004b005f7202 */ /* 0x000fe20000000f00 */
[----:B---3--:R-:W-:Y:S01]  /*1080*/  FADD.FTZ R74, -R110, R69 ;  /* 0x000000456e4a7221 */ /* 0x008fe20000010100 */
[----:B------:R-:W-:Y:S01]  /*1090*/  SHF.L.U32 R69, R92, 0x10, RZ ;  /* 0x000000105c457819 */ /* 0x000fe200000006ff */
[----:B------:R-:W-:Y:S01]  /*10a0*/  FADD.FTZ R91, -R110, R68 ;  /* 0x000000446e5b7221 */ /* 0x000fe20000010100 */
[----:B------:R-:W-:Y:S01]  /*10b0*/  SHF.L.U32 R68, R94, 0x10, RZ ;  /* 0x000000105e447819 */ /* 0x000fe200000006ff */
[----:B------:R-:W-:Y:S01]  /*10c0*/  FADD.FTZ R70, -R110, R70 ;  /* 0x000000466e467221 */ /* 0x000fe20000010100 */
[----:B------:R-:W-:Y:S01]  /*10d0*/  FMUL.FTZ R92, R74, UR24 ;  /* 0x000000184a5c7c20 */ /* 0x000fe20008410000 */
[----:B------:R-:W-:Y:S01]  /*10e0*/  FMUL.FTZ R91, R91, UR24 ;  /* 0x000000185b5b7c20 */ /* 0x000fe20008410000 */
[-C--:B------:R-:W-:Y:S01]  /*10f0*/  FMUL.FTZ R90, R90, R69.reuse ;  /* 0x000000455a5a7220 */ /* 0x080fe20000410000 */
[----:B------:R-:W-:Y:S01]  /*1100*/  FADD.FTZ R96, -R110, R71 ;  /* 0x000000476e607221 */ /* 0x000fe20000010100 */
[----:B------:R-:W-:Y:S01]  /*1110*/  SHF.L.U32 R94, R9, 0x10, RZ ;  /* 0x00000010095e7819 */ /* 0x000fe200000006ff */
[-C--:B------:R-:W-:Y:S01]  /*1120*/  FMUL.FTZ R93, R93, R68.reuse ;  /* 0x000000445d5d7220 */ /* 0x080fe20000410000 */
[----:B------:R-:W-:Y:S01]  /*1130*/  SHF.L.U32 R71, R95, 0x10, RZ ;  /* 0x000000105f477819 */ /* 0x000fe200000006ff */
[----:B------:R-:W-:Y:S01]  /*1140*/  FADD.FTZ R29, R29, R68 ;  /* 0x000000441d1d7221 */ /* 0x000fe20000010000 */
[----:B------:R-:W-:Y:S01]  /*1150*/  FFMA.FTZ R41, R92, R68, R41 ;  /* 0x000000445c297223 */ /* 0x000fe20000010029 */
[----:B------:R-:W-:Y:S01]  /*1160*/  FMUL.FTZ R95, R70, UR24 ;  /* 0x00000018465f7c20 */ /* 0x000fe20008410000 */
[----:B------:R-:W-:Y:S01]  /*1170*/  SHF.R.U32.HI R114, RZ, 0x10, R75 ;  /* 0x00000010ff727819 */ /* 0x000fe2000001164b */
[----:B------:R-:W-:Y:S01]  /*1180*/  FADD.FTZ R28, R28, R69 ;  /* 0x000000451c1c7221 */ /* 0x000fe20000010000 */
[----:B------:R-:W-:Y:S01]  /*1190*/  FFMA.FTZ R40, R91, R69, R40 ;  /* 0x000000455b287223 */ /* 0x000fe20000010028 */
[----:B------:R-:W-:Y:S01]  /*11a0*/  FADD.FTZ R68, R113, R90 ;  /* 0x0000005a71447221 */ /* 0x000fe20000010000 */
[----:B------:R-:W-:Y:S01]  /*11b0*/  FFMA.FTZ R69, R91, R90, R112 ;  /* 0x0000005a5b457223 */ /* 0x000fe20000010070 */
[-C--:B------:R-:W-:Y:S01]  /*11c0*/  FMUL.FTZ R94, R94, R71.reuse ;  /* 0x000000475e5e7220 */ /* 0x080fe20000410000 */
[----:B------:R-:W-:Y:S01]  /*11d0*/  FADD.FTZ R30, R30, R71 ;  /* 0x000000471e1e7221 */ /* 0x000fe20000010000 */
[----:B------:R-:W-:Y:S01]  /*11e0*/  FFMA.FTZ R42, R95, R71, R42 ;  /* 0x000000475f2a7223 */ /* 0x000fe2000001002a */
[----:B0-----:R-:W-:Y:S01]  /*11f0*/  SHF.L.U32 R72, R114, 0x10, RZ ;  /* 0x0000001072487819 */ /* 0x001fe200000006ff */
        /* <DEDUP_REMOVED lines=8> */
[----:B------:R-:W-:Y:S01]  /*1280*/  FADD.FTZ R113, R70, R97 ;  /* 0x0000006146717221 */ /* 0x000fe20000010000 */
[----:B------:R-:W-:-:S07]  /*1290*/  FFMA.FTZ R112, R96, R97, R68 ;  /* 0x0000006160707223 */ /* 0x000fce0000010044 */
.L_x_2044:
[----:B------:R-:W-:Y:S05]  /*12a0*/  BSYNC.RECONVERGENT B0 ;  /* 0x0000000000007941 */ /* 0x000fea0003800200 */
.L_x_2043:
        /* <DEDUP_REMOVED lines=32> */
.L_x_2046:
[----:B------:R-:W-:Y:S05]  /*14b0*/  BSYNC.RECONVERGENT B0 ;  /* 0x0000000000007941 */ /* 0x000fea0003800200 */
.L_x_2045:
        /* <DEDUP_REMOVED lines=26> */
[----:B------:R-:W-:Y:S04]  /*1660*/  BSSY.RECONVERGENT B1, `(.L_x_2049) ;  /* 0x0000067000017945 */ /* 0x000fe80003800200 */
[----:B------:R-:W-:Y:S05]  /*1670*/  @!P1 BRA `(.L_x_2050) ;  /* 0x0000000400949947 */ /* 0x000fea0003800000 */
[----:B------:R-:W0:Y:S02]  /*1680*/  LDC.64 R68, c[0x0][0x390] ;  /* 0x0000e400ff447b82 */ /* 0x000e240000000a00 */
[----:B0-----:R-:W-:-:S06]  /*1690*/  IMAD.WIDE.U32 R68, R2, 0x8, R68 ;  /* 0x0000000802447825 */ /* 0x001fcc00078e0044 */
[----:B------:R-:W2:Y:S01]  /*16a0*/  LDG.E.64 R68, desc[UR14][R68.64] ;  /* 0x0000000e44447981 */ /* 0x000ea2000c1e1b00 */
[----:B------:R-:W-:-:S04]  /*16b0*/  ISETP.NE.U32.AND P0, PT, RZ, UR20, PT ;  /* 0x00000014ff007c0c */ /* 0x000fc8000bf05070 */
[----:B------:R-:W-:Y:S02]  /*16c0*/  ISETP.NE.AND.EX P0, PT, RZ, UR21, PT, P0 ;  /* 0x00000015ff007c0c */ /* 0x000fe4000bf05300 */
[--C-:B--2---:R-:W-:Y:S02]  /*16d0*/  SHF.R.U64 R71, R68, 0x10, R69.reuse ;  /* 0x0000001044477819 */ /* 0x104fe40000001245 */
[----:B------:R-:W-:-:S09]  /*16e0*/  SHF.R.U32.HI R70, RZ, 0x10, R69 ;  /* 0x00000010ff467819 */ /* 0x000fd20000011645 */
[----:B------:R-:W-:Y:S05]  /*16f0*/  @P0 BRA `(.L_x_2051) ;  /* 0x00000000009c0947 */ /* 0x000fea0003800000 */
[--C-:B------:R-:W-:Y:S01]  /*1700*/  FFMA.FTZ R74, R111, UR4, R72.reuse ;  /* 0x000000046f4a7c23 */ /* 0x100fe20008010048 */
[--C-:B------:R-:W-:Y:S01]  /*1710*/  FFMA.FTZ R73, R108, UR4, R72.reuse ;  /* 0x000000046c497c23 */ /* 0x100fe20008010048 */
[----:B------:R-:W-:Y:S01]  /*1720*/  SHF.L.U32 R68, R68, 0x10, RZ ;  /* 0x0000001044447819 */ /* 0x000fe200000006ff */
[----:B------:R-:W-:Y:S01]  /*1730*/  FFMA.FTZ R114, R107, UR4, R72 ;  /* 0x000000046b727c23 */ /* 0x000fe20008010048 */
[----:B------:R-:W-:Y:S01]  /*1740*/  FADD.FTZ R74, R109, -R74 ;  /* 0x8000004a6d4a7221 */ /* 0x000fe20000010000 */
[----:B------:R-:W-:Y:S01]  /*1750*/  FADD.FTZ R73, R106, -R73 ;  /* 0x800000496a497221 */ /* 0x000fe20000010000 */
[----:B------:R-:W-:Y:S01]  /*1760*/  FFMA.FTZ R113, R104, UR4, R72 ;  /* 0x0000000468717c23 */ /* 0x000fe20008010048 */
[----:B------:R-:W-:Y:S01]  /*1770*/  SHF.L.U32 R71, R71, 0x10, RZ ;  /* 0x0000001047477819 */ /* 0x000fe200000006ff */
[----:B------:R-:W-:Y:S01]  /*1780*/  FMUL.FTZ R74, R74, UR24 ;  /* 0x000000184a4a7c20 */ /* 0x000fe20008410000 */
[----:B------:R-:W-:Y:S01]  /*1790*/  FMUL.FTZ R112, R73, UR24 ;  /* 0x0000001849707c20 */ /* 0x000fe20008410000 */
[----:B------:R-:W-:Y:S01]  /*17a0*/  FADD.FTZ R114, R105, -R114 ;  /* 0x8000007269727221 */ /* 0x000fe20000010000 */
[----:B------:R-:W-:Y:S01]  /*17b0*/  FADD.FTZ R113, R102, -R113 ;  /* 0x8000007166717221 */ /* 0x000fe20000010000 */
[----:B------:R-:W-:Y:S01]  /*17c0*/  FMUL.FTZ R75, R74, UR12 ;  /* 0x0000000c4a4b7c20 */ /* 0x000fe20008410000 */
[----:B------:R-:W-:Y:S01]  /*17d0*/  SHF.L.U32 R74, R86, 0x10, RZ ;  /* 0x00000010564a7819 */ /* 0x000fe200000006ff */
[----:B------:R-:W-:Y:S01]  /*17e0*/  FMUL.FTZ R114, R114, UR24 ;  /* 0x0000001872727c20 */ /* 0x000fe20008410000 */
[----:B------:R-:W-:Y:S01]  /*17f0*/  SHF.L.U32 R70, R70, 0x10, RZ ;  /* 0x0000001046467819 */ /* 0x000fe200000006ff */
[C---:B------:R-:W-:Y:S01]  /*1800*/  FFMA.FTZ R73, R75.reuse, R68, R24 ;  /* 0x000000444b497223 */ /* 0x040fe20000010018 */
[----:B------:R-:W-:Y:S01]  /*1810*/  FMUL.FTZ R68, R112, UR12 ;  /* 0x0000000c70447c20 */ /* 0x000fe20008410000 */
[----:B------:R-:W-:Y:S01]  /*1820*/  FMUL.FTZ R24, R75, R74 ;  /* 0x0000004a4b187220 */ /* 0x000fe20000410000 */
[----:B------:R-:W-:-:S02]  /*1830*/  SHF.L.U32 R74, R87, 0x10, RZ ;  /* 0x00000010574a7819 */ /* 0x000fc400000006ff */
[----:B------:R-:W-:Y:S01]  /*1840*/  FFMA.FTZ R112, R68, R71, R25 ;  /* 0x0000004744707223 */ /* 0x000fe20000010019 */
[----:B------:R-:W-:Y:S01]  /*1850*/  FMUL.FTZ R71, R113, UR24 ;  /* 0x0000001871477c20 */ /* 0x000fe20008410000 */
[----:B------:R-:W-:Y:S01]  /*1860*/  SHF.L.U32 R25, R81, 0x10, RZ ;  /* 0x0000001051197819 */ /* 0x000fe200000006ff */
[----:B------:R-:W-:Y:S01]  /*1870*/  FMUL.FTZ R113, R114, UR12 ;  /* 0x0000000c72717c20 */ /* 0x000fe20008410000 */
[----:B------:R-:W-:Y:S01]  /*1880*/  SHF.L.U32 R75, R82, 0x10, RZ ;  /* 0x00000010524b7819 */ /* 0x000fe200000006ff */
[----:B------:R-:W-:Y:S01]  /*1890*/  FMUL.FTZ R114, R71, UR12 ;  /* 0x0000000c47727c20 */ /* 0x000fe20008410000 */
[----:B------:R-:W-:Y:S01]  /*18a0*/  SHF.L.U32 R69, R69, 0x10, RZ ;  /* 0x0000001045457819 */ /* 0x000fe200000006ff */
[----:B------:R-:W-:Y:S01]  /*18b0*/  FMUL.FTZ R25, R68, R25 ;  /* 0x0000001944197220 */ /* 0x000fe20000410000 */
[C---:B------:R-:W-:Y:S01]  /*18c0*/  FMUL.FTZ R74, R113.reuse, R74 ;  /* 0x0000004a714a7220 */ /* 0x040fe20000410000 */
[C---:B------:R-:W-:Y:S01]  /*18d0*/  FMUL.FTZ R75, R114.reuse, R75 ;  /* 0x0000004b724b7220 */ /* 0x040fe20000410000 */
[----:B------:R-:W-:Y:S01]  /*18e0*/  FFMA.FTZ R114, R114, R70, R27 ;  /* 0x0000004672727223 */ /* 0x000fe2000001001b */
[----:B------:R-:W-:Y:S01]  /*18f0*/  FFMA.FTZ R113, R113, R69, R26 ;  /* 0x0000004571717223 */ /* 0x000fe2000001001a */
[----:B------:R-:W-:-:S02]  /*1900*/  F2FP.BF16.F32.PACK_AB R24, R25, R24 ;  /* 0x000000181918723e */ /* 0x000fc400000010ff */
[----:B------:R-:W-:Y:S02]  /*1910*/  F2FP.BF16.F32.PACK_AB R74, R75, R74 ;  /* 0x0000004a4b4a723e */ /* 0x000fe400000010ff */
[C---:B------:R-:W-:Y:S02]  /*1920*/  PRMT R68, R24.reuse, 0x7632, R68 ;  /* 0x0000763218447816 */ /* 0x040fe40000000044 */
[----:B------:R-:W-:Y:S02]  /*1930*/  PRMT R75, R24, 0x7610, R75 ;  /* 0x00007610184b7816 */ /* 0x000fe4000000004b */
[C---:B------:R-:W-:Y:S02]  /*1940*/  PRMT R71, R74.reuse, 0x7632, R71 ;  /* 0x000076324a477816 */ /* 0x040fe40000000047 */
[----:B------:R-:W-:Y:S01]  /*1950*/  PRMT R70, R74, 0x7610, R70 ;  /* 0x000076104a467816 */ /* 0x000fe20000000046 */
[----:B------:R-:W-:Y:S06]  /*1960*/  BRA `(.L_x_2052) ;  /* 0x0000000000987947 */ /* 0x000fec0003800000 */
.L_x_2051:
        /* <DEDUP_REMOVED lines=13> */
[----:B------:R-:W-:-:S02]  /*1a40*/  SHF.L.U32 R71, R71, 0x10, RZ ;  /* 0x0000001047477819 */ /* 0x000fc400000006ff */
[----:B------:R-:W-:Y:S01]  /*1a50*/  SHF.L.U32 R70, R70, 0x10, RZ ;  /* 0x0000001046467819 */ /* 0x000fe200000006ff */
[----:B------:R-:W-:Y:S01]  /*1a60*/  FFMA.FTZ R73, R67, R68, R24 ;  /* 0x0000004443497223 */ /* 0x000fe20000010018 */
[----:B------:R-:W-:Y:S01]  /*1a70*/  FMUL.FTZ R68, R65, UR12 ;  /* 0x0000000c41447c20 */ /* 0x000fe20008410000 */
[----:B------:R-:W-:Y:S01]  /*1a80*/  FMUL.FTZ R24, R67, R66 ;  /* 0x0000004243187220 */ /* 0x000fe20000410000 */
[----:B------:R-:W-:Y:S01]  /*1a90*/  FMUL.FTZ R66, R74, UR24 ;  /* 0x000000184a427c20 */ /* 0x000fe20008410000 */
[----:B------:R-:W-:Y:S01]  /*1aa0*/  FMUL.FTZ R67, R75, UR24 ;  /* 0x000000184b437c20 */ /* 0x000fe20008410000 */
[----:B------:R-:W-:Y:S01]  /*1ab0*/  FFMA.FTZ R112, R68, R71, R25 ;  /* 0x0000004744707223 */ /* 0x000fe20000010019 */
[----:B------:R-:W-:Y:S01]  /*1ac0*/  SHF.L.U32 R25, R81, 0x10, RZ ;  /* 0x0000001051197819 */ /* 0x000fe200000006ff */
[----:B------:R-:W-:Y:S01]  /*1ad0*/  FMUL.FTZ R113, R66, UR12 ;  /* 0x0000000c42717c20 */ /* 0x000fe20008410000 */
[----:B------:R-:W-:Y:S01]  /*1ae0*/  SHF.L.U32 R74, R87, 0x10, RZ ;  /* 0x00000010574a7819 */ /* 0x000fe200000006ff */
[----:B------:R-:W-:Y:S01]  /*1af0*/  FMUL.FTZ R114, R67, UR12 ;  /* 0x0000000c43727c20 */ /* 0x000fe20008410000 */
[----:B------:R-:W-:Y:S01]  /*1b00*/  SHF.L.U32 R71, R82, 0x10, RZ ;  /* 0x0000001052477819 */ /* 0x000fe200000006ff */
[----:B------:R-:W-:Y:S01]  /*1b10*/  FMUL.FTZ R25, R68, R25 ;  /* 0x0000001944197220 */ /* 0x000fe20000410000 */
[----:B------:R-:W-:Y:S01]  /*1b20*/  SHF.L.U32 R69, R69, 0x10, RZ ;  /* 0x0000001045457819 */ /* 0x000fe200000006ff */
[----:B------:R-:W-:-:S02]  /*1b30*/  FMUL.FTZ R74, R113, R74 ;  /* 0x0000004a714a7220 */ /* 0x000fc40000410000 */
[C---:B------:R-:W-:Y:S01]  /*1b40*/  FMUL.FTZ R71, R114.reuse, R71 ;  /* 0x0000004772477220 */ /* 0x040fe20000410000 */
[----:B------:R-:W-:Y:S01]  /*1b50*/  F2FP.BF16.F32.PACK_AB R24, R25, R24 ;  /* 0x000000181918723e */ /* 0x000fe200000010ff */
[----:B------:R-:W-:Y:S01]  /*1b60*/  FFMA.FTZ R114, R114, R70, R27 ;  /* 0x0000004672727223 */ /* 0x000fe2000001001b */
[----:B------:R-:W-:Y:S02]  /*1b70*/  FFMA.FTZ R113, R113, R69, R26 ;  /* 0x0000004571717223 */ /* 0x000fe4000001001a */
[----:B------:R-:W-:Y:S02]  /*1b80*/  F2FP.BF16.F32.PACK_AB R74, R71, R74 ;  /* 0x0000004a474a723e */ /* 0x000fe400000010ff */
[C---:B------:R-:W-:Y:S02]  /*1b90*/  PRMT R68, R24.reuse, 0x7632, R68 ;  /* 0x0000763218447816 */ /* 0x040fe40000000044 */
[----:B------:R-:W-:Y:S02]  /*1ba0*/  PRMT R75, R24, 0x7610, R75 ;  /* 0x00007610184b7816 */ /* 0x000fe4000000004b */
[----:B------:R-:W-:-:S02]  /*1bb0*/  PRMT R71, R74, 0x7632, R71 ;  /* 0x000076324a477816 */ /* 0x000fc40000000047 */
[----:B------:R-:W-:-:S07]  /*1bc0*/  PRMT R70, R74, 0x7610, R70 ;  /* 0x000076104a467816 */ /* 0x000fce0000000046 */
.L_x_2052:
[----:B------:R-:W0:Y:S01]  /*1bd0*/  @P0 LDC.64 R26, c[0x0][0x478] ;  /* 0x00011e00ff1a0b82 */ /* 0x000e220000000a00 */
[----:B------:R-:W-:Y:S02]  /*1be0*/  LOP3.LUT R68, R68, 0xffff, RZ, 0xc0, !PT ;  /* 0x0000ffff44447812 */ /* 0x000fe400078ec0ff */
[----:B------:R-:W-:-:S03]  /*1bf0*/  PRMT R115, R70, 0x5410, R71 ;  /* 0x0000541046737816 */ /* 0x000fc60000000047 */
[----:B------:R-:W-:Y:S02]  /*1c00*/  IMAD.WIDE.U32 R68, R68, 0x10000, RZ ;  /* 0x0001000044447825 */ /* 0x000fe400078e00ff */
[----:B------:R-:W1:Y:S01]  /*1c10*/  LDC.64 R24, c[0x0][0x468] ;  /* 0x00011a00ff187b82 */ /* 0x000e620000000a00 */
[----:B------:R-:W-:Y:S02]  /*1c20*/  LOP3.LUT R68, R68, 0xffff, R75, 0xf8, !PT ;  /* 0x0000ffff44447812 */ /* 0x000fe400078ef84b */
[----:B------:R-:W-:Y:S01]  /*1c30*/  LOP3.LUT R69, R115, R69, RZ, 0xfc, !PT ;  /* 0x0000004573457212 */ /* 0x000fe200078efcff */
[C---:B0-----:R-:W-:Y:S01]  /*1c40*/  @P0 IMAD.WIDE.U32 R70, R2.reuse, 0x10, R26 ;  /* 0x0000001002460825 */ /* 0x041fe200078e001a */
[----:B------:R-:W-:Y:S02]  /*1c50*/  MOV R26, R113 ;  /* 0x00000071001a7202 */ /* 0x000fe40000000f00 */
[----:B------:R-:W-:Y:S02]  /*1c60*/  MOV R27, R114 ;  /* 0x00000072001b7202 */ /* 0x000fe40000000f00 */
[----:B------:R0:W-:Y:S01]  /*1c70*/  @P0 STG.E.128 desc[UR14][R70.64], R64 ;  /* 0x0000004046000986 */ /* 0x0001e2000c101d0e */
[----:B-1----:R-:W-:Y:S01]  /*1c80*/  IMAD.WIDE.U32 R74, R2, 0x8, R24 ;  /* 0x00000008024a7825 */ /* 0x002fe200078e0018 */
[----:B------:R-:W-:-:S02]  /*1c90*/  MOV R24, R73 ;  /* 0x0000004900187202 */ /* 0x000fc40000000f00 */
[----:B------:R-:W-:Y:S02]  /*1ca0*/  MOV R25, R112 ;  /* 0x0000007000197202 */ /* 0x000fe40000000f00 */
[----:B------:R0:W-:Y:S01]  /*1cb0*/  STG.E.64 desc[UR14][R74.64], R68 ;  /* 0x000000444a007986 */ /* 0x0001e2000c101b0e */
[----:B------:R-:W-:-:S07]  /*1cc0*/  IADD3 R2, PT, PT, R2, 0x80, RZ ;  /* 0x0000008002027810 */ /* 0x000fce0007ffe0ff */
.L_x_2050:
[----:B------:R-:W-:Y:S05]  /*1cd0*/  BSYNC.RECONVERGENT B1 ;  /* 0x0000000000017941 */ /* 0x000fea0003800200 */
.L_x_2049:
[----:B------:R-:W-:Y:S04]  /*1ce0*/  BSSY.RECONVERGENT B1, `(.L_x_2053) ;  /* 0x0000063000017945 */ /* 0x000fe80003800200 */
[----:B------:R-:W-:Y:S05]  /*1cf0*/  @!P3 BRA `(.L_x_2054) ;  /* 0x000000040084b947 */ /* 0x000fea0003800000 */
[----:B0-----:R-:W0:Y:S02]  /*1d00*/  LDC.64 R68, c[0x0][0x390] ;  /* 0x0000e400ff447b82 */ /* 0x001e240000000a00 */
[----:B0-----:R-:W-:-:S06]  /*1d10*/  IMAD.WIDE.U32 R68, R2, 0x8, R68 ;  /* 0x0000000802447825 */ /* 0x001fcc00078e0044 */
[----:B------:R-:W2:Y:S01]  /*1d20*/  LDG.E.64 R68, desc[UR14][R68.64] ;  /* 0x0000000e44447981 */ /* 0x000ea2000c1e1b00 */
[----:B------:R-:W-:-:S04]  /*1d30*/  ISETP.NE.U32.AND P0, PT, RZ, UR20, PT ;  /* 0x00000014ff007c0c */ /* 0x000fc8000bf05070 */
[----:B------:R-:W-:Y:S02]  /*1d40*/  ISETP.NE.AND.EX P0, PT, RZ, UR21, PT, P0 ;  /* 0x00000015ff007c0c */ /* 0x000fe4000bf05300 */
[--C-:B--2---:R-:W-:Y:S02]  /*1d50*/  SHF.R.U64 R71, R68, 0x10, R69.reuse ;  /* 0x0000001044477819 */ /* 0x104fe40000001245 */
[----:B------:R-:W-:-:S09]  /*1d60*/  SHF.R.U32.HI R70, RZ, 0x10, R69 ;  /* 0x00000010ff467819 */ /* 0x000fd20000011645 */
[----:B------:R-:W-:Y:S05]  /*1d70*/  @!P0 BRA `(.L_x_2055) ;  /* 0x0000000000988947 */ /* 0x000fea0003800000 */
[--C-:B------:R-:W-:Y:S01]  /*1d80*/  FFMA.FTZ R64, R103, UR4, R72.reuse ;  /* 0x0000000467407c23 */ /* 0x100fe20008010048 */
[--C-:B------:R-:W-:Y:S01]  /*1d90*/  FFMA.FTZ R65, R100, UR4, R72.reuse ;  /* 0x0000000464417c23 */ /* 0x100fe20008010048 */
[----:B------:R-:W-:Y:S01]  /*1da0*/  SHF.L.U32 R68, R68, 0x10, RZ ;  /* 0x0000001044447819 */ /* 0x000fe200000006ff */
[----:B------:R-:W-:Y:S01]  /*1db0*/  FFMA.FTZ R74, R99, UR4, R72 ;  /* 0x00000004634a7c23 */ /* 0x000fe20008010048 */
[----:B------:R-:W-:Y:S01]  /*1dc0*/  FADD.FTZ R64, R101, -R64 ;  /* 0x8000004065407221 */ /* 0x000fe20000010000 */
[----:B------:R-:W-:Y:S01]  /*1dd0*/  FADD.FTZ R65, R98, -R65 ;  /* 0x8000004162417221 */ /* 0x000fe20000010000 */
[----:B------:R-:W-:Y:S01]  /*1de0*/  SHF.L.U32 R66, R11, 0x10, RZ ;  /* 0x000000100b427819 */ /* 0x000fe200000006ff */
[----:B------:R-:W-:Y:S01]  /*1df0*/  FFMA.FTZ R112, R84, UR4, R72 ;  /* 0x0000000454707c23 */ /* 0x000fe20008010048 */
[----:B------:R-:W-:Y:S01]  /*1e00*/  FMUL.FTZ R64, R64, UR24 ;  /* 0x0000001840407c20 */ /* 0x000fe20008410000 */
[----:B------:R-:W-:Y:S01]  /*1e10*/  FMUL.FTZ R65, R65, UR24 ;  /* 0x0000001841417c20 */ /* 0x000fe20008410000 */
[----:B------:R-:W-:Y:S01]  /*1e20*/  FADD.FTZ R74, R83, -R74 ;  /* 0x8000004a534a7221 */ /* 0x000fe20000010000 */
[----:B------:R-:W-:Y:S01]  /*1e30*/  SHF.L.U32 R71, R71, 0x10, RZ ;  /* 0x0000001047477819 */ /* 0x000fe200000006ff */
[----:B------:R-:W-:Y:S01]  /*1e40*/  FMUL.FTZ R67, R64, UR12 ;  /* 0x0000000c40437c20 */ /* 0x000fe20008410000 */
[----:B------:R-:W-:-:S02]  /*1e50*/  SHF.L.U32 R75, R14, 0x10, RZ ;  /* 0x000000100e4b7819 */ /* 0x000fc400000006ff */
[----:B------:R-:W-:Y:S01]  /*1e60*/  SHF.L.U32 R69, R69, 0x10, RZ ;  /* 0x0000001045457819 */ /* 0x000fe200000006ff */
[C---:B------:R-:W-:Y:S01]  /*1e70*/  FFMA.FTZ R73, R67.reuse, R68, R20 ;  /* 0x0000004443497223 */ /* 0x040fe20000010014 */
[----:B------:R-:W-:Y:S01]  /*1e80*/  FMUL.FTZ R20, R67, R66 ;  /* 0x0000004243147220 */ /* 0x000fe20000410000 */
[----:B------:R-:W-:Y:S01]  /*1e90*/  FADD.FTZ R67, R85, -R112 ;  /* 0x8000007055437221 */ /* 0x000fe20000010000 */
[----:B------:R-:W-:Y:S01]  /*1ea0*/  FMUL.FTZ R68, R65, UR12 ;  /* 0x0000000c41447c20 */ /* 0x000fe20008410000 */
[----:B------:R-:W-:Y:S01]  /*1eb0*/  FMUL.FTZ R66, R74, UR24 ;  /* 0x000000184a427c20 */ /* 0x000fe20008410000 */
[----:B------:R-:W-:Y:S01]  /*1ec0*/  SHF.L.U32 R74, R13, 0x10, RZ ;  /* 0x000000100d4a7819 */ /* 0x000fe200000006ff */
[----:B------:R-:W-:Y:S01]  /*1ed0*/  FMUL.FTZ R67, R67, UR24 ;  /* 0x0000001843437c20 */ /* 0x000fe20008410000 */
[----:B------:R-:W-:Y:S01]  /*1ee0*/  FFMA.FTZ R112, R68, R71, R21 ;  /* 0x0000004744707223 */ /* 0x000fe20000010015 */
[----:B------:R-:W-:Y:S01]  /*1ef0*/  SHF.L.U32 R21, R12, 0x10, RZ ;  /* 0x000000100c157819 */ /* 0x000fe200000006ff */
[----:B------:R-:W-:Y:S01]  /*1f00*/  FMUL.FTZ R71, R66, UR12 ;  /* 0x0000000c42477c20 */ /* 0x000fe20008410000 */
[----:B------:R-:W-:Y:S01]  /*1f10*/  FMUL.FTZ R114, R67, UR12 ;  /* 0x0000000c43727c20 */ /* 0x000fe20008410000 */
[----:B------:R-:W-:-:S02]  /*1f20*/  SHF.L.U32 R70, R70, 0x10, RZ ;  /* 0x0000001046467819 */ /* 0x000fc400000006ff */
[----:B------:R-:W-:Y:S01]  /*1f30*/  FMUL.FTZ R21, R68, R21 ;  /* 0x0000001544157220 */ /* 0x000fe20000410000 */
[C---:B------:R-:W-:Y:S01]  /*1f40*/  FMUL.FTZ R74, R71.reuse, R74 ;  /* 0x0000004a474a7220 */ /* 0x040fe20000410000 */
[C---:B------:R-:W-:Y:S01]  /*1f50*/  FMUL.FTZ R75, R114.reuse, R75 ;  /* 0x0000004b724b7220 */ /* 0x040fe20000410000 */
[----:B------:R-:W-:Y:S01]  /*1f60*/  FFMA.FTZ R22, R71, R69, R22 ;  /* 0x0000004547167223 */ /* 0x000fe20000010016 */
[----:B------:R-:W-:Y:S01]  /*1f70*/  FFMA.FTZ R23, R114, R70, R23 ;  /* 0x0000004672177223 */ /* 0x000fe20000010017 */
[----:B------:R-:W-:Y:S02]  /*1f80*/  F2FP.BF16.F32.PACK_AB R21, R21, R20 ;  /* 0x000000141515723e */ /* 0x000fe400000010ff */
[----:B------:R-:W-:Y:S02]  /*1f90*/  F2FP.BF16.F32.PACK_AB R74, R75, R74 ;  /* 0x0000004a4b4a723e */ /* 0x000fe400000010ff */
[C---:B------:R-:W-:Y:S02]  /*1fa0*/  PRMT R20, R21.reuse, 0x7632, R20 ;  /* 0x0000763215147816 */ /* 0x040fe40000000014 */
[----:B------:R-:W-:-:S02]  /*1fb0*/  PRMT R113, R21, 0x7610, R113 ;  /* 0x0000761015717816 */ /* 0x000fc40000000071 */
[----:B------:R-:W-:Y:S01]  /*1fc0*/  PRMT R75, R74, 0x7632, R75 ;  /* 0x000076324a4b7816 */ /* 0x000fe2000000004b */
[----:B------:R-:W-:Y:S06]  /*1fd0*/  BRA `(.L_x_2056) ;  /* 0x0000000000947947 */ /* 0x000fec0003800000 */
.L_x_2055:
[--C-:B------:R-:W-:Y:S01]  /*1fe0*/  FFMA.FTZ R74, R103, UR4, R72.reuse ;  /* 0x00000004674a7c23 */ /* 0x100fe20008010048 */
[--C-:B------:R-:W-:Y:S01]  /*1ff0*/  FFMA.FTZ R73, R100, UR4, R72.reuse ;  /* 0x0000000464497c23 */ /* 0x100fe20008010048 */
[----:B------:R-:W-:Y:S01]  /*2000*/  SHF.L.U32 R68, R68, 0x10, RZ ;  /* 0x0000001044447819 */ /* 0x000fe200000006ff */
[----:B------:R-:W-:Y:S01]  /*2010*/  FFMA.FTZ R114, R99, UR4, R72 ;  /* 0x0000000463727c23 */ /* 0x000fe20008010048 */
[----:B------:R-:W-:Y:S01]  /*2020*/  FADD.FTZ R74, R101, -R74 ;  /* 0x8000004a654a7221 */ /* 0x000fe20000010000 */
[----:B------:R-:W-:Y:S01]  /*2030*/  FADD.FTZ R73, R98, -R73 ;  /* 0x8000004962497221 */ /* 0x000fe20000010000 */
[----:B------:R-:W-:Y:S01]  /*2040*/  FFMA.FTZ R116, R84, UR4, R72 ;  /* 0x0000000454747c23 */ /* 0x000fe20008010048 */
[----:B------:R-:W-:Y:S01]  /*2050*/  FADD.FTZ R114, R83, -R114 ;  /* 0x8000007253727221 */ /* 0x000fe20000010000 */
[----:B------:R-:W-:Y:S01]  /*2060*/  FMUL.FTZ R74, R74, UR24 ;  /* 0x000000184a4a7c20 */ /* 0x000fe20008410000 */
[----:B------:R-:W-:Y:S01]  /*2070*/  FMUL.FTZ R112, R73, UR24 ;  /* 0x0000001849707c20 */ /* 0x000fe20008410000 */
[----:B------:R-:W-:Y:S01]  /*2080*/  FADD.FTZ R116, R85, -R116 ;  /* 0x8000007455747221 */ /* 0x000fe20000010000 */
[----:B------:R-:W-:Y:S01]  /*2090*/  SHF.L.U32 R71, R71, 0x10, RZ ;  /* 0x0000001047477819 */ /* 0x000fe200000006ff */
[----:B------:R-:W-:Y:S01]  /*20a0*/  FMUL.FTZ R75, R74, UR12 ;  /* 0x0000000c4a4b7c20 */ /* 0x000fe20008410000 */
[----:B------:R-:W-:Y:S01]  /*20b0*/  SHF.L.U32 R74, R11, 0x10, RZ ;  /* 0x000000100b4a7819 */ /* 0x000fe200000006ff */
[----:B------:R-:W-:Y:S01]  /*20c0*/  FMUL.FTZ R114, R114, UR24 ;  /* 0x0000001872727c20 */ /* 0x000fe20008410000 */
[----:B------:R-:W-:Y:S01]  /*20d0*/  FMUL.FTZ R116, R116, UR24 ;  /* 0x0000001874747c20 */ /* 0x000fe20008410000 */
[C---:B------:R-:W-:Y:S01]  /*20e0*/  FFMA.FTZ R73, R75.reuse, R68, R20 ;  /* 0x000000444b497223 */ /* 0x040fe20000010014 */
[----:B------:R-:W-:Y:S01]  /*20f0*/  FMUL.FTZ R68, R112, UR12 ;  /* 0x0000000c70447c20 */ /* 0x000fe20008410000 */
[----:B------:R-:W-:Y:S01]  /*2100*/  FMUL.FTZ R20, R75, R74 ;  /* 0x0000004a4b147220 */ /* 0x000fe20000410000 */
[----:B------:R-:W-:Y:S01]  /*2110*/  SHF.L.U32 R74, R13, 0x10, RZ ;  /* 0x000000100d4a7819 */ /* 0x000fe200000006ff */
[----:B------:R-:W-:Y:S01]  /*2120*/  FMUL.FTZ R116, R116, UR12 ;  /* 0x0000000c74747c20 */ /* 0x000fe20008410000 */
[----:B------:R-:W-:Y:S01]  /*2130*/  FFMA.FTZ R112, R68, R71, R21 ;  /* 0x0000004744707223 */ /* 0x000fe20000010015 */
[----:B------:R-:W-:Y:S01]  /*2140*/  SHF.L.U32 R21, R12, 0x10, RZ ;  /* 0x000000100c157819 */ /* 0x000fe200000006ff */
[----:B------:R-:W-:Y:S01]  /*2150*/  FMUL.FTZ R71, R114, UR12 ;  /* 0x0000000c72477c20 */ /* 0x000fe20008410000 */
[----:B------:R-:W-:-:S02]  /*2160*/  SHF.L.U32 R75, R14, 0x10, RZ ;  /* 0x000000100e4b7819 */ /* 0x000fc400000006ff */
[----:B------:R-:W-:Y:S01]  /*2170*/  SHF.L.U32 R69, R69, 0x10, RZ ;  /* 0x0000001045457819 */ /* 0x000fe200000006ff */
[----:B------:R-:W-:Y:S01]  /*2180*/  FMUL.FTZ R21, R68, R21 ;  /* 0x0000001544157220 */ /* 0x000fe20000410000 */
[C---:B------:R-:W-:Y:S01]  /*2190*/  FMUL.FTZ R74, R71.reuse, R74 ;  /* 0x0000004a474a7220 */ /* 0x040fe20000410000 */
[----:B------:R-:W-:Y:S01]  /*21a0*/  FMUL.FTZ R75, R116, R75 ;  /* 0x0000004b744b7220 */ /* 0x000fe20000410000 */
[----:B------:R-:W-:Y:S01]  /*21b0*/  SHF.L.U32 R70, R70, 0x10, RZ ;  /* 0x0000001046467819 */ /* 0x000fe200000006ff */
[----:B------:R-:W-:Y:S01]  /*21c0*/  FFMA.FTZ R22, R71, R69, R22 ;  /* 0x0000004547167223 */ /* 0x000fe20000010016 */
[----:B------:R-:W-:Y:S02]  /*21d0*/  F2FP.BF16.F32.PACK_AB R21, R21, R20 ;  /* 0x000000141515723e */ /* 0x000fe400000010ff */
[----:B------:R-:W-:Y:S01]  /*21e0*/  F2FP.BF16.F32.PACK_AB R74, R75, R74 ;  /* 0x0000004a4b4a723e */ /* 0x000fe200000010ff */
[----:B------:R-:W-:Y:S01]  /*21f0*/  FFMA.FTZ R23, R116, R70, R23 ;  /* 0x0000004674177223 */ /* 0x000fe20000010017 */
[----:B------:R-:W-:-:S02]  /*2200*/  PRMT R20, R21, 0x7632, R20 ;  /* 0x0000763215147816 */ /* 0x000fc40000000014 */
[----:B------:R-:W-:Y:S02]  /*2210*/  PRMT R113, R21, 0x7610, R113 ;  /* 0x0000761015717816 */ /* 0x000fe40000000071 */
[----:B------:R-:W-:-:S07]  /*2220*/  PRMT R75, R74, 0x7632, R75 ;  /* 0x000076324a4b7816 */ /* 0x000fce000000004b */
.L_x_2056:
[----:B------:R-:W0:Y:S01]  /*2230*/  @P0 LDC.64 R70, c[0x0][0x478] ;  /* 0x00011e00ff460b82 */ /* 0x000e220000000a00 */
[----:B------:R-:W-:Y:S02]  /*2240*/  LOP3.LUT R20, R20, 0xffff, RZ, 0xc0, !PT ;  /* 0x0000ffff14147812 */ /* 0x000fe400078ec0ff */
[----:B------:R-:W-:-:S03]  /*2250*/  PRMT R75, R74, 0x5410, R75 ;  /* 0x000054104a4b7816 */ /* 0x000fc6000000004b */
[----:B------:R-:W-:Y:S02]  /*2260*/  IMAD.WIDE.U32 R20, R20, 0x10000, RZ ;  /* 0x0001000014147825 */ /* 0x000fe400078e00ff */
[----:B------:R-:W1:Y:S03]  /*2270*/  LDC.64 R68, c[0x0][0x468] ;  /* 0x00011a00ff447b82 */ /* 0x000e660000000a00 */
[----:B------:R-:W-:Y:S02]  /*2280*/  LOP3.LUT R75, R75, R21, RZ, 0xfc, !PT ;  /* 0x000000154b4b7212 */ /* 0x000fe400078efcff */
[----:B------:R-:W-:Y:S02]  /*2290*/  LOP3.LUT R74, R20, 0xffff, R113, 0xf8, !PT ;  /* 0x0000ffff144a7812 */ /* 0x000fe400078ef871 */
[----:B------:R-:W-:Y:S02]  /*22a0*/  MOV R20, R73 ;  /* 0x0000004900147202 */ /* 0x000fe40000000f00 */
[----:B------:R-:W-:Y:S01]  /*22b0*/  MOV R21, R112 ;  /* 0x0000007000157202 */ /* 0x000fe20000000f00 */
[----:B0-----:R-:W-:-:S05]  /*22c0*/  @P0 IMAD.WIDE.U32 R70, R2, 0x10, R70 ;  /* 0x0000001002460825 */ /* 0x001fca00078e0046 */
[----:B------:R2:W-:Y:S01]  /*22d0*/  @P0 STG.E.128 desc[UR14][R70.64], R64 ;  /* 0x0000004046000986 */ /* 0x0005e2000c101d0e */
[C---:B-1----:R-:W-:Y:S01]  /*22e0*/  IMAD.WIDE.U32 R68, R2.reuse, 0x8, R68 ;  /* 0x0000000802447825 */ /* 0x042fe200078e0044 */
[----:B------:R-:W-:-:S04]  /*22f0*/  IADD3 R2, PT, PT, R2, 0x80, RZ ;  /* 0x0000008002027810 */ /* 0x000fc80007ffe0ff */
[----:B------:R2:W-:Y:S03]  /*2300*/  STG.E.64 desc[UR14][R68.64], R74 ;  /* 0x0000004a44007986 */ /* 0x0005e6000c101b0e */
.L_x_2054:
[----:B------:R-:W-:Y:S05]  /*2310*/  BSYNC.RECONVERGENT B1 ;  /* 0x0000000000017941 */ /* 0x000fea0003800200 */
.L_x_2053:
[----:B------:R-:W-:Y:S05]  /*2320*/  @!P2 BRA `(.L_x_2057) ;  /* 0x000000180088a947 */ /* 0x000fea0003800000 */
[----:B0-2---:R-:W0:Y:S02]  /*2330*/  LDC.64 R68, c[0x0][0x390] ;  /* 0x0000e400ff447b82 */ /* 0x005e240000000a00 */
[----:B0-----:R-:W-:-:S06]  /*2340*/  IMAD.WIDE.U32 R68, R2, 0x8, R68 ;  /* 0x0000000802447825 */ /* 0x001fcc00078e0044 */
[----:B------:R-:W2:Y:S01]  /*2350*/  LDG.E.64 R68, desc[UR14][R68.64] ;  /* 0x0000000e44447981 */ /* 0x000ea2000c1e1b00 */
[----:B------:R-:W-:-:S04]  /*2360*/  ISETP.NE.U32.AND P0, PT, RZ, UR20, PT ;  /* 0x00000014ff007c0c */ /* 0x000fc8000bf05070 */
[----:B------:R-:W-:Y:S02]  /*2370*/  ISETP.NE.AND.EX P0, PT, RZ, UR21, PT, P0 ;  /* 0x00000015ff007c0c */ /* 0x000fe4000bf05300 */
[--C-:B--2---:R-:W-:Y:S02]  /*2380*/  SHF.R.U64 R71, R68, 0x10, R69.reuse ;  /* 0x0000001044477819 */ /* 0x104fe40000001245 */
[----:B------:R-:W-:-:S09]  /*2390*/  SHF.R.U32.HI R70, RZ, 0x10, R69 ;  /* 0x00000010ff467819 */ /* 0x000fd20000011645 */
[----:B------:R-:W-:Y:S05]  /*23a0*/  @!P0 BRA `(.L_x_2058) ;  /* 0x0000000000988947 */ /* 0x000fea0003800000 */
[----:B------:R-:W-:Y:S01]  /*23b0*/  FFMA.FTZ R65, R91, UR4, R72 ;  /* 0x000000045b417c23 */ /* 0x000fe20008010048 */
[----:B------:R-:W-:Y:S02]  /*23c0*/  SHF.L.U32 R68, R68, 0x10, RZ ;  /* 0x0000001044447819 */ /* 0x000fe400000006ff */
[----:B------:R-:W-:Y:S01]  /*23d0*/  SHF.L.U32 R66, R15, 0x10, RZ ;  /* 0x000000100f427819 */ /* 0x000fe200000006ff */
[----:B------:R-:W-:Y:S01]  /*23e0*/  FADD.FTZ R65, R90, -R65 ;  /* 0x800000415a417221 */ /* 0x000fe20000010000 */
[----:B------:R-:W-:Y:S02]  /*23f0*/  SHF.L.U32 R73, R76, 0x10, RZ ;  /* 0x000000104c497819 */ /* 0x000fe400000006ff */
[----:B------:R-:W-:Y:S01]  /*2400*/  SHF.L.U32 R75, R78, 0x10, RZ ;  /* 0x000000104e4b7819 */ /* 0x000fe200000006ff */
[----:B------:R-:W-:Y:S01]  /*2410*/  FMUL.FTZ R64, R65, UR24 ;  /* 0x0000001841407c20 */ /* 0x000fe20008410000 */
[----:B------:R-:W-:Y:S02]  /*2420*/  SHF.L.U32 R69, R69, 0x10, RZ ;  /* 0x0000001045457819 */ /* 0x000fe400000006ff */
[----:B------:R-:W-:Y:S01]  /*2430*/  SHF.L.U32 R71, R71, 0x10, RZ ;  /* 0x0000001047477819 */ /* 0x000fe200000006ff */
[----:B------:R-:W-:Y:S01]  /*2440*/  FMUL.FTZ R65, R64, UR12 ;  /* 0x0000000c40417c20 */ /* 0x000fe20008410000 */
[----:B------:R-:W-:-:S03]  /*2450*/  SHF.L.U32 R70, R70, 0x10, RZ ;  /* 0x0000001046467819 */ /* 0x000fc600000006ff */
[C---:B------:R-:W-:Y:S01]  /*2460*/  FFMA.FTZ R74, R65.reuse, R68, R16 ;  /* 0x00000044414a7223 */ /* 0x040fe20000010010 */
[----:B------:R-:W-:Y:S01]  /*2470*/  FMUL.FTZ R16, R65, R66 ;  /* 0x0000004241107220 */ /* 0x000fe20000410000 */
[--C-:B------:R-:W-:Y:S01]  /*2480*/  FFMA.FTZ R66, R92, UR4, R72.reuse ;  /* 0x000000045c427c23 */ /* 0x100fe20008010048 */
[--C-:B------:R-:W-:Y:S01]  /*2490*/  FFMA.FTZ R65, R95, UR4, R72.reuse ;  /* 0x000000045f417c23 */ /* 0x100fe20008010048 */
[----:B------:R-:W-:Y:S02]  /*24a0*/  FFMA.FTZ R72, R96, UR4, R72 ;  /* 0x0000000460487c23 */ /* 0x000fe40008010048 */
[----:B------:R-:W-:Y:S01]  /*24b0*/  FADD.FTZ R66, R93, -R66 ;  /* 0x800000425d427221 */ /* 0x000fe20000010000 */
[----:B------:R-:W-:Y:S01]  /*24c0*/  FADD.FTZ R67, R94, -R65 ;  /* 0x800000415e437221 */ /* 0x000fe20000010000 */
[----:B------:R-:W-:Y:S01]  /*24d0*/  FADD.FTZ R68, R97, -R72 ;  /* 0x8000004861447221 */ /* 0x000fe20000010000 */
[----:B------:R-:W-:Y:S01]  /*24e0*/  SHF.L.U32 R72, R77, 0x10, RZ ;  /* 0x000000104d487819 */ /* 0x000fe200000006ff */
[----:B------:R-:W-:Y:S01]  /*24f0*/  FMUL.FTZ R65, R66, UR24 ;  /* 0x0000001842417c20 */ /* 0x000fe20008410000 */
[----:B------:R-:W-:Y:S01]  /*2500*/  FMUL.FTZ R66, R67, UR24 ;  /* 0x0000001843427c20 */ /* 0x000fe20008410000 */
[----:B------:R-:W-:-:S02]  /*2510*/  FMUL.FTZ R67, R68, UR24 ;  /* 0x0000001844437c20 */ /* 0x000fc40008410000 */
[----:B------:R-:W-:Y:S01]  /*2520*/  FMUL.FTZ R68, R65, UR12 ;  /* 0x0000000c41447c20 */ /* 0x000fe20008410000 */
[----:B------:R-:W-:Y:S01]  /*2530*/  FMUL.FTZ R113, R66, UR12 ;  /* 0x0000000c42717c20 */ /* 0x000fe20008410000 */
[----:B------:R-:W-:Y:S02]  /*2540*/  FMUL.FTZ R114, R67, UR12 ;  /* 0x0000000c43727c20 */ /* 0x000fe40008410000 */
[----:B------:R-:W-:Y:S01]  /*2550*/  FMUL.FTZ R73, R68, R73 ;  /* 0x0000004944497220 */ /* 0x000fe20000410000 */
[C---:B------:R-:W-:Y:S01]  /*2560*/  FMUL.FTZ R72, R113.reuse, R72 ;  /* 0x0000004871487220 */ /* 0x040fe20000410000 */
[----:B------:R-:W-:Y:S01]  /*2570*/  FMUL.FTZ R115, R114, R75 ;  /* 0x0000004b72737220 */ /* 0x000fe20000410000 */
[----:B------:R-:W-:Y:S01]  /*2580*/  FFMA.FTZ R112, R113, R69, R18 ;  /* 0x0000004571707223 */ /* 0x000fe20000010012 */
[----:B------:R-:W-:Y:S01]  /*2590*/  FFMA.FTZ R75, R68, R71, R17 ;  /* 0x00000047444b7223 */ /* 0x000fe20000010011 */
[----:B------:R-:W-:Y:S01]  /*25a0*/  F2FP.BF16.F32.PACK_AB R73, R73, R16 ;  /* 0x000000104949723e */ /* 0x000fe200000010ff */
[----:B------:R-:W-:Y:S01]  /*25b0*/  FFMA.FTZ R113, R114, R70, R19 ;  /* 0x0000004672717223 */ /* 0x000fe20000010013 */
[----:B------:R-:W-:-:S02]  /*25c0*/  F2FP.BF16.F32.PACK_AB R72, R115, R72 ;  /* 0x000000487348723e */ /* 0x000fc400000010ff */
[----:B------:R-:W-:Y:S02]  /*25d0*/  PRMT R68, R73, 0x7632, R68 ;  /* 0x0000763249447816 */ /* 0x000fe40000000044 */
[C---:B------:R-:W-:Y:S02]  /*25e0*/  PRMT R71, R72.reuse, 0x7632, R71 ;  /* 0x0000763248477816 */ /* 0x040fe40000000047 */
[----:B------:R-:W-:Y:S01]  /*25f0*/  PRMT R70, R72, 0x7610, R70 ;  /* 0x0000761048467816 */ /* 0x000fe20000000046 */
[----:B------:R-:W-:Y:S06]  /*2600*/  BRA `(.L_x_2059) ;  /* 0x0000000000947947 */ /* 0x000fec0003800000 */
.L_x_2058:
[--C-:B------:R-:W-:Y:S01]  /*2610*/  FFMA.FTZ R73, R91, UR4, R72.reuse ;  /* 0x000000045b497c23 */ /* 0x100fe20008010048 */
[----:B------:R-:W-:Y:S01]  /*2620*/  SHF.L.U32 R68, R68, 0x10, RZ ;  /* 0x0000001044447819 */ /* 0x000fe200000006ff */
[----:B------:R-:W-:Y:S01]  /*2630*/  FFMA.FTZ R75, R95, UR4, R72 ;  /* 0x000000045f4b7c23 */ /* 0x000fe20008010048 */
[----:B------:R-:W-:Y:S01]  /*2640*/  SHF.L.U32 R112, R15, 0x10, RZ ;  /* 0x000000100f707819 */ /* 0x000fe200000006ff */
[----:B------:R-:W-:Y:S01]  /*2650*/  FADD.FTZ R73, R90, -R73 ;  /* 0x800000495a497221 */ /* 0x000fe20000010000 */
[----:B------:R-:W-:Y:S01]  /*2660*/  SHF.L.U32 R115, R78, 0x10, RZ ;  /* 0x000000104e737819 */ /* 0x000fe200000006ff */
[----:B------:R-:W-:Y:S01]  /*2670*/  FADD.FTZ R75, R94, -R75 ;  /* 0x8000004b5e4b7221 */ /* 0x000fe20000010000 */
[----:B------:R-:W-:Y:S01]  /*2680*/  SHF.L.U32 R69, R69, 0x10, RZ ;  /* 0x0000001045457819 */ /* 0x000fe200000006ff */
[----:B------:R-:W-:Y:S01]  /*2690*/  FMUL.FTZ R73, R73, UR24 ;  /* 0x0000001849497c20 */ /* 0x000fe20008410000 */
[----:B------:R-:W-:Y:S01]  /*26a0*/  SHF.L.U32 R71, R71, 0x10, RZ ;  /* 0x0000001047477819 */ /* 0x000fe200000006ff */
[----:B------:R-:W-:Y:S01]  /*26b0*/  FMUL.FTZ R75, R75, UR24 ;  /* 0x000000184b4b7c20 */ /* 0x000fe20008410000 */
[----:B------:R-:W-:Y:S01]  /*26c0*/  SHF.L.U32 R70, R70, 0x10, RZ ;  /* 0x0000001046467819 */ /* 0x000fe200000006ff */
[----:B------:R-:W-:-:S02]  /*26d0*/  FMUL.FTZ R73, R73, UR12 ;  /* 0x0000000c49497c20 */ /* 0x000fc40008410000 */
[----:B------:R-:W-:Y:S02]  /*26e0*/  FMUL.FTZ R113, R75, UR12 ;  /* 0x0000000c4b717c20 */ /* 0x000fe40008410000 */
[C---:B------:R-:W-:Y:S01]  /*26f0*/  FFMA.FTZ R74, R73.reuse, R68, R16 ;  /* 0x00000044494a7223 */ /* 0x040fe20000010010 */
[--C-:B------:R-:W-:Y:S01]  /*2700*/  FFMA.FTZ R68, R92, UR4, R72.reuse ;  /* 0x000000045c447c23 */ /* 0x100fe20008010048 */
[----:B------:R-:W-:Y:S01]  /*2710*/  FFMA.FTZ R72, R96, UR4, R72 ;  /* 0x0000000460487c23 */ /* 0x000fe20008010048 */
[----:B------:R-:W-:Y:S01]  /*2720*/  FMUL.FTZ R16, R73, R112 ;  /* 0x0000007049107220 */ /* 0x000fe20000410000 */
[----:B------:R-:W-:Y:S01]  /*2730*/  SHF.L.U32 R73, R76, 0x10, RZ ;  /* 0x000000104c497819 */ /* 0x000fe200000006ff */
[----:B------:R-:W-:Y:S01]  /*2740*/  FADD.FTZ R68, R93, -R68 ;  /* 0x800000445d447221 */ /* 0x000fe20000010000 */
[----:B------:R-:W-:Y:S01]  /*2750*/  FADD.FTZ R112, R97, -R72 ;  /* 0x8000004861707221 */ /* 0x000fe20000010000 */
[----:B------:R-:W-:Y:S02]  /*2760*/  SHF.L.U32 R72, R77, 0x10, RZ ;  /* 0x000000104d487819 */ /* 0x000fe400000006ff */
[----:B------:R-:W-:Y:S01]  /*2770*/  FMUL.FTZ R68, R68, UR24 ;  /* 0x0000001844447c20 */ /* 0x000fe20008410000 */
[----:B------:R-:W-:-:S02]  /*2780*/  FMUL.FTZ R112, R112, UR24 ;  /* 0x0000001870707c20 */ /* 0x000fc40008410000 */
[C---:B------:R-:W-:Y:S01]  /*2790*/  FMUL.FTZ R72, R113.reuse, R72 ;  /* 0x0000004871487220 */ /* 0x040fe20000410000 */
[----:B------:R-:W-:Y:S01]  /*27a0*/  FMUL.FTZ R68, R68, UR12 ;  /* 0x0000000c44447c20 */ /* 0x000fe20008410000 */
[----:B------:R-:W-:Y:S01]  /*27b0*/  FMUL.FTZ R114, R112, UR12 ;  /* 0x0000000c70727c20 */ /* 0x000fe20008410000 */
[----:B------:R-:W-:Y:S02]  /*27c0*/  FFMA.FTZ R112, R113, R69, R18 ;  /* 0x0000004571707223 */ /* 0x000fe40000010012 */
[----:B------:R-:W-:Y:S01]  /*27d0*/  FMUL.FTZ R73, R68, R73 ;  /* 0x0000004944497220 */ /* 0x000fe20000410000 */
[----:B------:R-:W-:Y:S01]  /*27e0*/  FMUL.FTZ R115, R114, R115 ;  /* 0x0000007372737220 */ /* 0x000fe20000410000 */
[----:B------:R-:W-:Y:S01]  /*27f0*/  FFMA.FTZ R75, R68, R71, R17 ;  /* 0x00000047444b7223 */ /* 0x000fe20000010011 */
[----:B------:R-:W-:Y:S02]  /*2800*/  FFMA.FTZ R113, R114, R70, R19 ;  /* 0x0000004672717223 */ /* 0x000fe40000010013 */
[----:B------:R-:W-:-:S02]  /*2810*/  F2FP.BF16.F32.PACK_AB R73, R73, R16 ;  /* 0x000000104949723e */ /* 0x000fc400000010ff */
[----:B------:R-:W-:Y:S02]  /*2820*/  F2FP.BF16.F32.PACK_AB R72, R115, R72 ;  /* 0x000000487348723e */ /* 0x000fe400000010ff */
[----:B------:R-:W-:Y:S02]  /*2830*/  PRMT R68, R73, 0x7632, R68 ;  /* 0x0000763249447816 */ /* 0x000fe40000000044 */
[C---:B------:R-:W-:Y:S02]  /*2840*/  PRMT R71, R72.reuse, 0x7632, R71 ;  /* 0x0000763248477816 */ /* 0x040fe40000000047 */
[----:B------:R-:W-:-:S07]  /*2850*/  PRMT R70, R72, 0x7610, R70 ;  /* 0x0000761048467816 */ /* 0x000fce0000000046 */
.L_x_2059:
        /* <DEDUP_REMOVED lines=15> */
[----:B------:R-:W-:Y:S05]  /*2950*/  BRA `(.L_x_2057) ;  /* 0x0000001000fc7947 */ /* 0x000fea0003800000 */
.L_x_2048:
        /* <DEDUP_REMOVED lines=8> */
[--C-:B------:R-:W-:Y:S01]  /*29e0*/  FFMA.FTZ R71, R104, UR4, R72.reuse ;  /* 0x0000000468477c23 */ /* 0x100fe20008010048 */
[--C-:B------:R-:W-:Y:S01]  /*29f0*/  FFMA.FTZ R70, R107, UR4, R72.reuse ;  /* 0x000000046b467c23 */ /* 0x100fe20008010048 */
[----:B------:R-:W-:Y:S02]  /*2a00*/  SHF.L.U32 R74, R87, 0x10, RZ ;  /* 0x00000010574a7819 */ /* 0x000fe400000006ff */
        /* <DEDUP_REMOVED lines=8> */
[----:B------:R-:W-:Y:S01]  /*2a90*/  SHF.L.U32 R117, R82, 0x10, RZ ;  /* 0x0000001052757819 */ /* 0x000fe200000006ff */
[----:B------:R-:W-:Y:S01]  /*2aa0*/  FFMA.FTZ R114, R114, UR24, R53 ;  /* 0x0000001872727c23 */ /* 0x000fe20008010035 */
[----:B------:R-:W-:Y:S01]  /*2ab0*/  FMUL.FTZ R73, R73, UR12 ;  /* 0x0000000c49497c20 */ /* 0x000fe20008410000 */
[----:B------:R-:W-:Y:S01]  /*2ac0*/  FMUL.FTZ R112, R112, UR12 ;  /* 0x0000000c70707c20 */ /* 0x000fe20008410000 */
[----:B------:R-:W-:Y:S01]  /*2ad0*/  SHF.L.U32 R71, R81, 0x10, RZ ;  /* 0x0000001051477819 */ /* 0x000fe200000006ff */
[----:B------:R-:W-:Y:S01]  /*2ae0*/  FMUL.FTZ R114, R114, UR12 ;  /* 0x0000000c72727c20 */ /* 0x000fe20008410000 */
[----:B------:R-:W-:Y:S01]  /*2af0*/  FFMA.FTZ R113, R113, UR24, R52 ;  /* 0x0000001871717c23 */ /* 0x000fe20008010034 */
[----:B------:R-:W-:Y:S01]  /*2b00*/  FMUL.FTZ R74, R74, R73 ;  /* 0x000000494a4a7220 */ /* 0x000fe20000410000 */
[----:B------:R-:W-:Y:S01]  /*2b10*/  FMUL.FTZ R117, R117, R112 ;  /* 0x0000007075757220 */ /* 0x000fe20000410000 */
[----:B------:R-:W-:Y:S01]  /*2b20*/  SHF.L.U32 R118, R86, 0x10, RZ ;  /* 0x0000001056767819 */ /* 0x000fe200000006ff */
[----:B------:R-:W-:Y:S01]  /*2b30*/  FMUL.FTZ R116, R71, R114 ;  /* 0x0000007247747220 */ /* 0x000fe20000410000 */
[----:B------:R-:W-:Y:S01]  /*2b40*/  FMUL.FTZ R113, R113, UR12 ;  /* 0x0000000c71717c20 */ /* 0x000fe20008410000 */
[----:B------:R-:W0:Y:S01]  /*2b50*/  LDC.64 R70, c[0x0][0x468] ;  /* 0x00011a00ff467b82 */ /* 0x000e220000000a00 */
[----:B------:R-:W-:Y:S02]  /*2b60*/  F2F.BF16.F32 R74, R74 ;  /* 0x0000004a004a7304 */ /* 0x000fe40000202000 */
[----:B------:R-:W-:-:S06]  /*2b70*/  FMUL.FTZ R115, R118, R113 ;  /* 0x0000007176737220 */ /* 0x000fcc0000410000 */
[----:B------:R-:W1:Y:S08]  /*2b80*/  F2F.BF16.F32 R117, R117 ;  /* 0x0000007500757304 */ /* 0x000e700000202000 */
[----:B------:R-:W3:Y:S01]  /*2b90*/  F2F.BF16.F32 R75, R116 ;  /* 0x00000074004b7304 */ /* 0x000ee20000202000 */
[----:B-1----:R-:W-:-:S07]  /*2ba0*/  PRMT R119, R74, 0x5410, R117 ;  /* 0x000054104a777816 */ /* 0x002fce0000000075 */
[----:B------:R-:W1:Y:S01]  /*2bb0*/  F2F.BF16.F32 R115, R115 ;  /* 0x0000007300737304 */ /* 0x000e620000202000 */
[C---:B0-----:R-:W-:Y:S01]  /*2bc0*/  IMAD.WIDE.U32 R70, R2.reuse, 0x8, R70 ;  /* 0x0000000802467825 */ /* 0x041fe200078e0046 */
[----:B------:R-:W-:-:S03]  /*2bd0*/  IADD3 R2, PT, PT, R2, 0x80, RZ ;  /* 0x0000008002027810 */ /* 0x000fc60007ffe0ff */
[----:B---3--:R-:W-:-:S05]  /*2be0*/  IMAD.WIDE.U32 R74, R75, 0x10000, RZ ;  /* 0x000100004b4a7825 */ /* 0x008fca00078e00ff */
[----:B------:R-:W-:Y:S02]  /*2bf0*/  LOP3.LUT R75, R119, R75, RZ, 0xfc, !PT ;  /* 0x0000004b774b7212 */ /* 0x000fe400078efcff */
        /* <DEDUP_REMOVED lines=12> */
.L_x_2062:
[----:B------:R-:W-:Y:S05]  /*2cc0*/  BSYNC.RECONVERGENT B1 ;  /* 0x0000000000017941 */ /* 0x000fea0003800200 */
.L_x_2061:
[----:B------:R-:W-:Y:S04]  /*2cd0*/  BSSY.RECONVERGENT B1, `(.L_x_2063) ;  /* 0x0000033000017945 */ /* 0x000fe80003800200 */
[----:B------:R-:W-:Y:S05]  /*2ce0*/  @!P3 BRA `(.L_x_2064) ;  /* 0x0000000000c4b947 */ /* 0x000fea0003800000 */
[----:B------:R-:W0:Y:S02]  /*2cf0*/  LDC.64 R68, c[0x0][0x390] ;  /* 0x0000e400ff447b82 */ /* 0x000e240000000a00 */
[----:B0-----:R-:W-:-:S06]  /*2d00*/  IMAD.WIDE.U32 R68, R2, 0x8, R68 ;  /* 0x0000000802447825 */ /* 0x001fcc00078e0044 */
[----:B------:R-:W2:Y:S01]  /*2d10*/  LDG.E.64 R68, desc[UR14][R68.64] ;  /* 0x0000000e44447981 */ /* 0x000ea2000c1e1b00 */
[--C-:B------:R-:W-:Y:S01]  /*2d20*/  FFMA.FTZ R70, R99, UR4, R72.reuse ;  /* 0x0000000463467c23 */ /* 0x100fe20008010048 */
[----:B------:R-:W-:Y:S01]  /*2d30*/  FFMA.FTZ R71, R100, UR4, R72 ;  /* 0x0000000464477c23 */ /* 0x000fe20008010048 */
[----:B------:R-:W-:Y:S02]  /*2d40*/  SHF.L.U32 R74, R13, 0x10, RZ ;  /* 0x000000100d4a7819 */ /* 0x000fe400000006ff */
[----:B------:R-:W-:Y:S01]  /*2d50*/  FADD.FTZ R73, R83, -R70 ;  /* 0x8000004653497221 */ /* 0x000fe20000010000 */
[----:B------:R-:W-:Y:S01]  /*2d60*/  FFMA.FTZ R70, R84, UR4, R72 ;  /* 0x0000000454467c23 */ /* 0x000fe20008010048 */
[----:B------:R-:W-:Y:S01]  /*2d70*/  FADD.FTZ R114, R98, -R71 ;  /* 0x8000004762727221 */ /* 0x000fe20000010000 */
[----:B------:R-:W-:Y:S01]  /*2d80*/  SHF.L.U32 R117, R14, 0x10, RZ ;  /* 0x000000100e757819 */ /* 0x000fe200000006ff */
[----:B-----5:R-:W-:Y:S01]  /*2d90*/  FFMA.FTZ R73, R73, UR24, R58 ;  /* 0x0000001849497c23 */ /* 0x020fe2000801003a */
[----:B------:R-:W-:Y:S01]  /*2da0*/  FADD.FTZ R70, R85, -R70 ;  /* 0x8000004655467221 */ /* 0x000fe20000010000 */
[----:B------:R-:W-:Y:S01]  /*2db0*/  FFMA.FTZ R114, R114, UR24, R57 ;  /* 0x0000001872727c23 */ /* 0x000fe20008010039 */
[----:B------:R-:W-:Y:S01]  /*2dc0*/  SHF.L.U32 R71, R12, 0x10, RZ ;  /* 0x000000100c477819 */ /* 0x000fe200000006ff */
[----:B------:R-:W-:Y:S01]  /*2dd0*/  FMUL.FTZ R73, R73, UR12 ;  /* 0x0000000c49497c20 */ /* 0x000fe20008410000 */
[----:B------:R-:W-:Y:S01]  /*2de0*/  FFMA.FTZ R112, R70, UR24, R59 ;  /* 0x0000001846707c23 */ /* 0x000fe2000801003b */
[----:B------:R-:W-:Y:S01]  /*2df0*/  FFMA.FTZ R70, R103, UR4, R72 ;  /* 0x0000000467467c23 */ /* 0x000fe20008010048 */
[----:B------:R-:W-:Y:S01]  /*2e00*/  FMUL.FTZ R114, R114, UR12 ;  /* 0x0000000c72727c20 */ /* 0x000fe20008410000 */
[----:B------:R-:W-:Y:S01]  /*2e10*/  FMUL.FTZ R74, R74, R73 ;  /* 0x000000494a4a7220 */ /* 0x000fe20000410000 */
[----:B------:R-:W-:Y:S01]  /*2e20*/  FMUL.FTZ R112, R112, UR12 ;  /* 0x0000000c70707c20 */ /* 0x000fe20008410000 */
[----:B------:R-:W-:Y:S01]  /*2e30*/  FADD.FTZ R113, R101, -R70 ;  /* 0x8000004665717221 */ /* 0x000fe20000010000 */
[----:B------:R-:W-:Y:S01]  /*2e40*/  SHF.L.U32 R118, R11, 0x10, RZ ;  /* 0x000000100b767819 */ /* 0x000fe200000006ff */
[----:B------:R-:W-:Y:S01]  /*2e50*/  FMUL.FTZ R116, R71, R114 ;  /* 0x0000007247747220 */ /* 0x000fe20000410000 */
[----:B------:R-:W-:Y:S01]  /*2e60*/  FMUL.FTZ R117, R117, R112 ;  /* 0x0000007075757220 */ /* 0x000fe20000410000 */
[----:B------:R-:W-:Y:S01]  /*2e70*/  FFMA.FTZ R113, R113, UR24, R56 ;  /* 0x0000001871717c23 */ /* 0x000fe20008010038 */
[----:B------:R-:W0:Y:S01]  /*2e80*/  LDC.64 R70, c[0x0][0x468] ;  /* 0x00011a00ff467b82 */ /* 0x000e220000000a00 */
[----:B------:R-:W-:Y:S02]  /*2e90*/  F2F.BF16.F32 R74, R74 ;  /* 0x0000004a004a7304 */ /* 0x000fe40000202000 */
[----:B------:R-:W-:-:S04]  /*2ea0*/  FMUL.FTZ R113, R113, UR12 ;  /* 0x0000000c71717c20 */ /* 0x000fc80008410000 */
[----:B------:R-:W-:Y:S02]  /*2eb0*/  FMUL.FTZ R115, R118, R113 ;  /* 0x0000007176737220 */ /* 0x000fe40000410000 */
        /* <DEDUP_REMOVED lines=20> */
.L_x_2064:
[----:B------:R-:W-:Y:S05]  /*3000*/  BSYNC.RECONVERGENT B1 ;  /* 0x0000000000017941 */ /* 0x000fea0003800200 */
.L_x_2063:
        /* <DEDUP_REMOVED lines=8> */
[----:B------:R-:W-:Y:S01]  /*3090*/  FADD.FTZ R74, R97, -R70 ;  /* 0x80000046614a7221 */ /* 0x000fe20000010000 */
[----:B------:R-:W-:Y:S01]  /*30a0*/  FFMA.FTZ R70, R92, UR4, R72 ;  /* 0x000000045c467c23 */ /* 0x000fe20008010048 */
[----:B------:R-:W-:Y:S01]  /*30b0*/  SHF.L.U32 R117, R78, 0x10, RZ ;  /* 0x000000104e757819 */ /* 0x000fe200000006ff */
[----:B-----5:R-:W-:Y:S01]  /*30c0*/  FFMA.FTZ R75, R71, UR24, R62 ;  /* 0x00000018474b7c23 */ /* 0x020fe2000801003e */
[----:B------:R-:W-:Y:S01]  /*30d0*/  FFMA.FTZ R71, R91, UR4, R72 ;  /* 0x000000045b477c23 */ /* 0x000fe20008010048 */
[----:B------:R-:W-:Y:S01]  /*30e0*/  FADD.FTZ R70, R93, -R70 ;  /* 0x800000465d467221 */ /* 0x000fe20000010000 */
[----:B------:R-:W-:Y:S01]  /*30f0*/  FFMA.FTZ R74, R74, UR24, R63 ;  /* 0x000000184a4a7c23 */ /* 0x000fe2000801003f */
[----:B------:R-:W-:Y:S01]  /*3100*/  FMUL.FTZ R75, R75, UR12 ;  /* 0x0000000c4b4b7c20 */ /* 0x000fe20008410000 */
[----:B------:R-:W-:Y:S01]  /*3110*/  FADD.FTZ R71, R90, -R71 ;  /* 0x800000475a477221 */ /* 0x000fe20000010000 */
[----:B------:R-:W-:Y:S01]  /*3120*/  SHF.L.U32 R115, R76, 0x10, RZ ;  /* 0x000000104c737819 */ /* 0x000fe200000006ff */
[----:B------:R-:W-:Y:S01]  /*3130*/  FMUL.FTZ R74, R74, UR12 ;  /* 0x0000000c4a4a7c20 */ /* 0x000fe20008410000 */
[----:B------:R-:W-:Y:S01]  /*3140*/  FMUL.FTZ R73, R112, R75 ;  /* 0x0000004b70497220 */ /* 0x000fe20000410000 */
[----:B------:R-:W-:Y:S01]  /*3150*/  FFMA.FTZ R112, R70, UR24, R61 ;  /* 0x0000001846707c23 */ /* 0x000fe2000801003d */
[----:B------:R-:W-:Y:S01]  /*3160*/  FFMA.FTZ R113, R71, UR24, R60 ;  /* 0x0000001847717c23 */ /* 0x000fe2000801003c */
[----:B------:R-:W-:Y:S01]  /*3170*/  FMUL.FTZ R117, R117, R74 ;  /* 0x0000004a75757220 */ /* 0x000fe20000410000 */
[----:B------:R-:W-:Y:S01]  /*3180*/  SHF.L.U32 R114, R15, 0x10, RZ ;  /* 0x000000100f727819 */ /* 0x000fe200000006ff */
[----:B------:R-:W-:Y:S01]  /*3190*/  FMUL.FTZ R112, R112, UR12 ;  /* 0x0000000c70707c20 */ /* 0x000fe20008410000 */
[----:B------:R-:W0:Y:S01]  /*31a0*/  LDC.64 R70, c[0x0][0x468] ;  /* 0x00011a00ff467b82 */ /* 0x000e220000000a00 */
[----:B------:R-:W-:Y:S01]  /*31b0*/  FMUL.FTZ R113, R113, UR12 ;  /* 0x0000000c71717c20 */ /* 0x000fe20008410000 */
[----:B------:R-:W-:Y:S01]  /*31c0*/  F2F.BF16.F32 R73, R73 ;  /* 0x0000004900497304 */ /* 0x000fe20000202000 */
[----:B------:R-:W-:-:S02]  /*31d0*/  FMUL.FTZ R116, R115, R112 ;  /* 0x0000007073747220 */ /* 0x000fc40000410000 */
[----:B------:R-:W-:-:S05]  /*31e0*/  FMUL.FTZ R114, R114, R113 ;  /* 0x0000007172727220 */ /* 0x000fca0000410000 */
[----:B------:R-:W1:Y:S08]  /*31f0*/  F2F.BF16.F32 R118, R117 ;  /* 0x0000007500767304 */ /* 0x000e700000202000 */
[----:B------:R-:W3:Y:S01]  /*3200*/  F2F.BF16.F32 R72, R116 ;  /* 0x0000007400487304 */ /* 0x000ee20000202000 */
[----:B0-----:R-:W-:Y:S01]  /*3210*/  IMAD.WIDE.U32 R70, R2, 0x8, R70 ;  /* 0x0000000802467825 */ /* 0x001fe200078e0046 */
[----:B-1----:R-:W-:-:S06]  /*3220*/  PRMT R119, R73, 0x5410, R118 ;  /* 0x0000541049777816 */ /* 0x002fcc0000000076 */
[----:B------:R-:W0:Y:S01]  /*3230*/  F2F.BF16.F32 R115, R114 ;  /* 0x0000007200737304 */ /* 0x000e220000202000 */
[----:B---3--:R-:W-:-:S05]  /*3240*/  IMAD.WIDE.U32 R72, R72, 0x10000, RZ ;  /* 0x0001000048487825 */ /* 0x008fca00078e00ff */
        /* <DEDUP_REMOVED lines=14> */
.L_x_2060:
[----:B------:R-:W-:Y:S04]  /*3330*/  BSSY.RECONVERGENT B1, `(.L_x_2065) ;  /* 0x0000036000017945 */ /* 0x000fe80003800200 */
[----:B------:R-:W-:Y:S05]  /*3340*/  @!P1 BRA `(.L_x_2066) ;  /* 0x0000000000d09947 */ /* 0x000fea0003800000 */
[----:B------:R-:W0:Y:S01]  /*3350*/  LDC.64 R68, c[0x0][0x390] ;  /* 0x0000e400ff447b82 */ /* 0x000e220000000a00 */
[--C-:B------:R-:W-:Y:S01]  /*3360*/  FFMA.FTZ R64, R107, UR4, R72.reuse ;  /* 0x000000046b407c23 */ /* 0x100fe20008010048 */
[----:B------:R-:W-:Y:S01]  /*3370*/  FFMA.FTZ R67, R104, UR4, R72 ;  /* 0x0000000468437c23 */ /* 0x000fe20008010048 */
[----:B------:R-:W-:Y:S02]  /*3380*/  SHF.L.U32 R71, R82, 0x10, RZ ;  /* 0x0000001052477819 */ /* 0x000fe400000006ff */
[----:B------:R-:W-:-:S03]  /*3390*/  SHF.L.U32 R73, R81, 0x10, RZ ;  /* 0x0000001051497819 */ /* 0x000fc600000006ff */
[----:B------:R-:W1:Y:S01]  /*33a0*/  LDC.64 R112, c[0x0][0x478] ;  /* 0x00011e00ff707b82 */ /* 0x000e620000000a00 */
[----:B0-----:R-:W-:-:S06]  /*33b0*/  IMAD.WIDE.U32 R68, R2, 0x8, R68 ;  /* 0x0000000802447825 */ /* 0x001fcc00078e0044 */
[----:B------:R-:W2:Y:S01]  /*33c0*/  LDG.E.64 R68, desc[UR14][R68.64] ;  /* 0x0000000e44447981 */ /* 0x000ea2000c1e1b00 */
[----:B------:R-:W-:Y:S01]  /*33d0*/  FADD.FTZ R65, R105, -R64 ;  /* 0x8000004069417221 */ /* 0x000fe20000010000 */
[----:B------:R-:W-:Y:S01]  /*33e0*/  FADD.FTZ R70, R102, -R67 ;  /* 0x8000004366467221 */ /* 0x000fe20000010000 */
[----:B------:R-:W-:Y:S01]  /*33f0*/  SHF.L.U32 R64, R87, 0x10, RZ ;  /* 0x0000001057407819 */ /* 0x000fe200000006ff */
[----:B-1----:R-:W-:-:S04]  /*3400*/  IMAD.WIDE.U32 R112, R2, 0x10, R112 ;  /* 0x0000001002707825 */ /* 0x002fc800078e0070 */
[----:B-----5:R-:W-:Y:S01]  /*3410*/  FFMA.FTZ R66, R65, UR24, R54 ;  /* 0x0000001841427c23 */ /* 0x020fe20008010036 */
[--C-:B------:R-:W-:Y:S01]  /*3420*/  FFMA.FTZ R65, R108, UR4, R72.reuse ;  /* 0x000000046c417c23 */ /* 0x100fe20008010048 */
[----:B------:R-:W-:Y:S02]  /*3430*/  FFMA.FTZ R67, R70, UR24, R55 ;  /* 0x0000001846437c23 */ /* 0x000fe40008010037 */
[----:B------:R-:W-:Y:S01]  /*3440*/  FMUL.FTZ R115, R66, UR12 ;  /* 0x0000000c42737c20 */ /* 0x000fe20008410000 */
[----:B------:R-:W-:Y:S01]  /*3450*/  FADD.FTZ R74, R106, -R65 ;  /* 0x800000416a4a7221 */ /* 0x000fe20000010000 */
[----:B------:R-:W-:Y:S02]  /*3460*/  FMUL.FTZ R116, R67, UR12 ;  /* 0x0000000c43747c20 */ /* 0x000fe40008410000 */
[----:B------:R-:W-:Y:S01]  /*3470*/  FMUL.FTZ R70, R64, R115 ;  /* 0x0000007340467220 */ /* 0x000fe20000410000 */
[----:B------:R-:W-:Y:S01]  /*3480*/  FFMA.FTZ R64, R111, UR4, R72 ;  /* 0x000000046f407c23 */ /* 0x000fe20008010048 */
[----:B------:R-:W-:Y:S01]  /*3490*/  FFMA.FTZ R65, R74, UR24, R53 ;  /* 0x000000184a417c23 */ /* 0x000fe20008010035 */
[----:B------:R-:W-:Y:S01]  /*34a0*/  FMUL.FTZ R119, R71, R116 ;  /* 0x0000007447777220 */ /* 0x000fe20000410000 */
[----:B------:R-:W-:Y:S01]  /*34b0*/  SHF.L.U32 R74, R86, 0x10, RZ ;  /* 0x00000010564a7819 */ /* 0x000fe200000006ff */
[----:B------:R-:W-:Y:S01]  /*34c0*/  FADD.FTZ R71, R109, -R64 ;  /* 0x800000406d477221 */ /* 0x000fe20000010000 */
[----:B------:R-:W-:Y:S01]  /*34d0*/  FMUL.FTZ R114, R65, UR12 ;  /* 0x0000000c41727c20 */ /* 0x000fe20008410000 */
[----:B------:R-:W-:Y:S02]  /*34e0*/  F2F.BF16.F32 R70, R70 ;  /* 0x0000004600467304 */ /* 0x000fe40000202000 */
[----:B------:R-:W-:Y:S01]  /*34f0*/  FFMA.FTZ R64, R71, UR24, R52 ;  /* 0x0000001847407c23 */ /* 0x000fe20008010034 */
[----:B------:R-:W-:-:S03]  /*3500*/  FMUL.FTZ R118, R73, R114 ;  /* 0x0000007249767220 */ /* 0x000fc60000410000 */
[----:B------:R-:W-:Y:S01]  /*3510*/  FMUL.FTZ R73, R64, UR12 ;  /* 0x0000000c40497c20 */ /* 0x000fe20008410000 */
[----:B------:R0:W-:Y:S01]  /*3520*/  STG.E.128 desc[UR14][R112.64], R64 ;  /* 0x0000004070007986 */ /* 0x0001e2000c101d0e */
[----:B------:R-:W1:Y:S02]  /*3530*/  F2F.BF16.F32 R119, R119 ;  /* 0x0000007700777304 */ /* 0x000e640000202000 */
[----:B------:R-:W-:Y:S02]  /*3540*/  FMUL.FTZ R117, R74, R73 ;  /* 0x000000494a757220 */ /* 0x000fe40000410000 */
[----:B------:R-:W3:Y:S04]  /*3550*/  LDC.64 R74, c[0x0][0x468] ;  /* 0x00011a00ff4a7b82 */ /* 0x000ee80000000a00 */
[----:B------:R-:W4:Y:S01]  /*3560*/  F2F.BF16.F32 R71, R118 ;  /* 0x0000007600477304 */ /* 0x000f220000202000 */
[----:B-1----:R-:W-:-:S07]  /*3570*/  PRMT R121, R70, 0x5410, R119 ;  /* 0x0000541046797816 */ /* 0x002fce0000000077 */
[----:B------:R-:W1:Y:S01]  /*3580*/  F2F.BF16.F32 R117, R117 ;  /* 0x0000007500757304 */ /* 0x000e620000202000 */
[----:B----4-:R-:W-:-:S05]  /*3590*/  IMAD.WIDE.U32 R70, R71, 0x10000, RZ ;  /* 0x0001000047467825 */ /* 0x010fca00078e00ff */
[----:B------:R-:W-:Y:S01]  /*35a0*/  LOP3.LUT R71, R121, R71, RZ, 0xfc, !PT ;  /* 0x0000004779477212 */ /* 0x000fe200078efcff */
[C---:B---3--:R-:W-:Y:S01]  /*35b0*/  IMAD.WIDE.U32 R74, R2.reuse, 0x8, R74 ;  /* 0x00000008024a7825 */ /* 0x048fe200078e004a */
        /* <DEDUP_REMOVED lines=13> */
.L_x_2066:
[----:B------:R-:W-:Y:S05]  /*3690*/  BSYNC.RECONVERGENT B1 ;  /* 0x0000000000017941 */ /* 0x000fea0003800200 */
.L_x_2065:
        /* <DEDUP_REMOVED lines=54> */
.L_x_2068:
[----:B------:R-:W-:Y:S05]  /*3a00*/  BSYNC.RECONVERGENT B1 ;  /* 0x0000000000017941 */ /* 0x000fea0003800200 */
.L_x_2067:
[----:B------:R-:W-:Y:S05]  /*3a10*/  @!P2 BRA `(.L_x_2057) ;  /* 0x0000000000cca947 */ /* 0x000fea0003800000 */
[----:B------:R-:W0:Y:S02]  /*3a20*/  LDC.64 R64, c[0x0][0x390] ;  /* 0x0000e400ff407b82 */ /* 0x000e240000000a00 */
[----:B0-----:R-:W-:-:S05]  /*3a30*/  IMAD.WIDE.U32 R64, R2, 0x8, R64 ;  /* 0x0000000802407825 */ /* 0x001fca00078e0040 */
[----:B------:R0:W2:Y:S01]  /*3a40*/  LDG.E.64 R68, desc[UR14][R64.64] ;  /* 0x0000000e40447981 */ /* 0x0000a2000c1e1b00 */
        /* <DEDUP_REMOVED lines=8> */
[----:B-----5:R-:W-:Y:S01]  /*3ad0*/  FFMA.FTZ R66, R67, UR24, R62 ;  /* 0x0000001843427c23 */ /* 0x020fe2000801003e */
[----:B------:R-:W-:Y:S01]  /*3ae0*/  FFMA.FTZ R67, R74, UR24, R63 ;  /* 0x000000184a437c23 */ /* 0x000fe2000801003f */
[----:B------:R-:W-:Y:S01]  /*3af0*/  SHF.L.U32 R73, R78, 0x10, RZ ;  /* 0x000000104e497819 */ /* 0x000fe200000006ff */
[----:B0-----:R-:W-:Y:S01]  /*3b00*/  FFMA.FTZ R65, R72, UR24, R61 ;  /* 0x0000001848417c23 */ /* 0x001fe2000801003d */
[----:B------:R-:W-:Y:S01]  /*3b10*/  FFMA.FTZ R64, R71, UR24, R60 ;  /* 0x0000001847407c23 */ /* 0x000fe2000801003c */
[----:B------:R-:W-:Y:S01]  /*3b20*/  FMUL.FTZ R114, R67, UR12 ;  /* 0x0000000c43727c20 */ /* 0x000fe20008410000 */
[----:B------:R-:W-:Y:S01]  /*3b30*/  SHF.L.U32 R70, R77, 0x10, RZ ;  /* 0x000000104d467819 */ /* 0x000fe200000006ff */
[----:B------:R-:W-:Y:S01]  /*3b40*/  FMUL.FTZ R113, R66, UR12 ;  /* 0x0000000c42717c20 */ /* 0x000fe20008410000 */
[----:B------:R-:W-:Y:S01]  /*3b50*/  SHF.L.U32 R72, R15, 0x10, RZ ;  /* 0x000000100f487819 */ /* 0x000fe200000006ff */
[----:B------:R-:W-:Y:S01]  /*3b60*/  FMUL.FTZ R118, R73, R114 ;  /* 0x0000007249767220 */ /* 0x000fe20000410000 */
[----:B------:R-:W-:Y:S01]  /*3b70*/  SHF.L.U32 R73, R76, 0x10, RZ ;  /* 0x000000104c497819 */ /* 0x000fe200000006ff */
[----:B------:R-:W-:Y:S01]  /*3b80*/  FMUL.FTZ R112, R65, UR12 ;  /* 0x0000000c41707c20 */ /* 0x000fe20008410000 */
[----:B------:R-:W-:Y:S01]  /*3b90*/  FMUL.FTZ R115, R64, UR12 ;  /* 0x0000000c40737c20 */ /* 0x000fe20008410000 */
[----:B------:R-:W-:Y:S01]  /*3ba0*/  FMUL.FTZ R70, R70, R113 ;  /* 0x0000007146467220 */ /* 0x000fe20000410000 */
[----:B------:R-:W0:Y:S01]  /*3bb0*/  LDC.64 R74, c[0x0][0x478] ;  /* 0x00011e00ff4a7b82 */ /* 0x000e220000000a00 */
[----:B------:R-:W-:Y:S01]  /*3bc0*/  FMUL.FTZ R116, R73, R112 ;  /* 0x0000007049747220 */ /* 0x000fe20000410000 */
[----:B------:R-:W-:Y:S01]  /*3bd0*/  FMUL.FTZ R117, R72, R115 ;  /* 0x0000007348757220 */ /* 0x000fe20000410000 */
[----:B------:R-:W-:Y:S05]  /*3be0*/  F2F.BF16.F32 R119, R118 ;  /* 0x0000007600777304 */ /* 0x000fea0000202000 */
[----:B------:R-:W1:Y:S03]  /*3bf0*/  LDC.64 R72, c[0x0][0x468] ;  /* 0x00011a00ff487b82 */ /* 0x000e660000000a00 */
[----:B------:R-:W3:Y:S08]  /*3c00*/  F2F.BF16.F32 R70, R70 ;  /* 0x0000004600467304 */ /* 0x000ef00000202000 */
[----:B------:R-:W4:Y:S01]  /*3c10*/  F2F.BF16.F32 R71, R116 ;  /* 0x0000007400477304 */ /* 0x000f220000202000 */
[----:B0-----:R-:W-:Y:S01]  /*3c20*/  IMAD.WIDE.U32 R74, R2, 0x10, R74 ;  /* 0x00000010024a7825 */ /* 0x001fe200078e004a */
[----:B---3--:R-:W-:-:S06]  /*3c30*/  PRMT R119, R70, 0x5410, R119 ;  /* 0x0000541046777816 */ /* 0x008fcc0000000077 */
[----:B------:R-:W0:Y:S01]  /*3c40*/  F2F.BF16.F32 R117, R117 ;  /* 0x0000007500757304 */ /* 0x000e220000202000 */
[----:B------:R3:W-:Y:S01]  /*3c50*/  STG.E.128 desc[UR14][R74.64], R64 ;  /* 0x000000404a007986 */ /* 0x0007e2000c101d0e */
[----:B-1----:R-:W-:-:S04]  /*3c60*/  IMAD.WIDE.U32 R72, R2, 0x8, R72 ;  /* 0x0000000802487825 */ /* 0x002fc800078e0048 */
[----:B----4-:R-:W-:-:S05]  /*3c70*/  IMAD.WIDE.U32 R70, R71, 0x10000, RZ ;  /* 0x0001000047467825 */ /* 0x010fca00078e00ff */
        /* <DEDUP_REMOVED lines=13> */
.L_x_2057:
[----:B------:R-:W-:Y:S05]  /*3d50*/  BSYNC.RECONVERGENT B0 ;  /* 0x0000000000007941 */ /* 0x000fea0003800200 */
.L_x_2047:
[----:B------:R-:W-:Y:S02]  /*3d60*/  UIADD3 UR7, UPT, UPT, UR7, UR22, URZ ;  /* 0x0000001607077290 */ /* 0x000fe4000fffe0ff */
[----:B------:R-:W-:Y:S02]  /*3d70*/  UPLOP3.LUT UP2, UPT, UPT, UPT, UP2, 0x40, 0x4 ;  /* 0x000000000004789c */ /* 0x000fe40003f4e820 */
[----:B------:R-:W-:-:S09]  /*3d80*/  UISETP.GE.AND UP1, UPT, UR7, UR23, UPT ;  /* 0x000000170700728c */ /* 0x000fd2000bf26270 */
[----:B------:R-:W-:Y:S05]  /*3d90*/  BRA.U !UP1, `(.L_x_2069) ;  /* 0xffffffc9093c7547 */ /* 0x000fea000b83ffff */
.L_x_2038:
[----:B------:R-:W1:Y:S01]  /*3da0*/  S2UR UR4, SR_CTAID.X ;  /* 0x00000000000479c3 */ /* 0x000e620000002500 */
[----:B------:R-:W-:Y:S01]  /*3db0*/  BSSY.RECONVERGENT B0, `(.L_x_2070) ;  /* 0x000000f000007945 */ /* 0x000fe20003800200 */
[----:B-1----:R-:W-:-:S06]  /*3dc0*/  UIMAD UR4, UR4, UR6, URZ ;  /* 0x00000006040472a4 */ /* 0x002fcc000f8e02ff */
[----:B-----5:R-:W-:-:S04]  /*3dd0*/  MOV R9, UR4 ;  /* 0x0000000400097c02 */ /* 0x020fc80008000f00 */
[----:B------:R-:W-:Y:S01]  /*3de0*/  LEA.HI R9, R9, R110, RZ, 0x1e ;  /* 0x0000006e09097211 */ /* 0x000fe200078ff0ff */
[----:B------:R-:W-:Y:S06]  /*3df0*/  @!P1 BRA `(.L_x_2071) ;  /* 0x0000000000289947 */ /* 0x000fec0003800000 */
[----:B------:R-:W1:Y:S08]  /*3e00*/  LDC.64 R2, c[0x0][0x440] ;  /* 0x00011000ff027b82 */ /* 0x000e700000000a00 */
[----:B------:R-:W4:Y:S08]  /*3e10*/  LDC.64 R4, c[0x0][0x448] ;  /* 0x00011200ff047b82 */ /* 0x000f300000000a00 */
[----:B------:R-:W5:Y:S01]  /*3e20*/  LDC.64 R6, c[0x0][0x460] ;  /* 0x00011800ff067b82 */ /* 0x000f620000000a00 */
[----:B-1----:R-:W-:-:S05]  /*3e30*/  IMAD.WIDE.U32 R2, R9, 0x10, R2 ;  /* 0x0000001009027825 */ /* 0x002fca00078e0002 */
[----:B------:R1:W-:Y:S01]  /*3e40*/  STG.E.128 desc[UR14][R2.64], R36 ;  /* 0x0000002402007986 */ /* 0x0003e2000c101d0e */
[----:B----4-:R-:W-:-:S05]  /*3e50*/  IMAD.WIDE.U32 R4, R9, 0x10, R4 ;  /* 0x0000001009047825 */ /* 0x010fca00078e0004 */
[----:B------:R1:W-:Y:S01]  /*3e60*/  STG.E.128 desc[UR14][R4.64], R48 ;  /* 0x0000003004007986 */ /* 0x0003e2000c101d0e */
[C---:B-----5:R-:W-:Y:S01]  /*3e70*/  IMAD.WIDE.U32 R6, R9.reuse, 0x10, R6 ;  /* 0x0000001009067825 */ /* 0x060fe200078e0006 */
[----:B------:R-:W-:-:S04]  /*3e80*/  IADD3 R9, PT, PT, R9, 0x80, RZ ;  /* 0x0000008009097810 */ /* 0x000fc80007ffe0ff */
[----:B------:R1:W-:Y:S03]  /*3e90*/  STG.E.128 desc[UR14][R6.64], R24 ;  /* 0x0000001806007986 */ /* 0x0003e6000c101d0e */
.L_x_2071:
[----:B------:R-:W-:Y:S05]  /*3ea0*/  BSYNC.RECONVERGENT B0 ;  /* 0x0000000000007941 */ /* 0x000fea0003800200 */
.L_x_2070:
[----:B------:R-:W-:Y:S04]  /*3eb0*/  BSSY.RECONVERGENT B0, `(.L_x_2072) ;  /* 0x000000c000007945 */ /* 0x000fe80003800200 */
[----:B------:R-:W-:Y:S05]  /*3ec0*/  @!P3 BRA `(.L_x_2073) ;  /* 0x000000000028b947 */ /* 0x000fea0003800000 */
[----:B-1----:R-:W1:Y:S08]  /*3ed0*/  LDC.64 R2, c[0x0][0x440] ;  /* 0x00011000ff027b82 */ /* 0x002e700000000a00 */
        /* <DEDUP_REMOVED lines=9> */
.L_x_2073:
[----:B------:R-:W-:Y:S05]  /*3f70*/  BSYNC.RECONVERGENT B0 ;  /* 0x0000000000007941 */ /* 0x000fea0003800200 */
.L_x_2072:
[----:B------:R-:W-:Y:S05]  /*3f80*/  @!P2 EXIT ;  /* 0x000000000000a94d */ /* 0x000fea0003800000 */
[----:B-1----:R-:W1:Y:S08]  /*3f90*/  LDC.64 R2, c[0x0][0x440] ;  /* 0x00011000ff027b82 */ /* 0x002e700000000a00 */
[----:B------:R-:W4:Y:S08]  /*3fa0*/  LDC.64 R4, c[0x0][0x448] ;  /* 0x00011200ff047b82 */ /* 0x000f300000000a00 */
[----:B------:R-:W5:Y:S01]  /*3fb0*/  LDC.64 R6, c[0x0][0x460] ;  /* 0x00011800ff067b82 */ /* 0x000f620000000a00 */
[----:B-1----:R-:W-:-:S05]  /*3fc0*/  IMAD.WIDE.U32 R2, R9, 0x10, R2 ;  /* 0x0000001009027825 */ /* 0x002fca00078e0002 */
[----:B------:R-:W-:Y:S01]  /*3fd0*/  STG.E.128 desc[UR14][R2.64], R28 ;  /* 0x0000001c02007986 */ /* 0x000fe2000c101d0e */
[----:B----4-:R-:W-:-:S05]  /*3fe0*/  IMAD.WIDE.U32 R4, R9, 0x10, R4 ;  /* 0x0000001009047825 */ /* 0x010fca00078e0004 */
[----:B------:R-:W-:Y:S01]  /*3ff0*/  STG.E.128 desc[UR14][R4.64], R40 ;  /* 0x0000002804007986 */ /* 0x000fe2000c101d0e */
[----:B-----5:R-:W-:-:S05]  /*4000*/  IMAD.WIDE.U32 R6, R9, 0x10, R6 ;  /* 0x0000001009067825 */ /* 0x020fca00078e0006 */
[----:B------:R-:W-:Y:S01]  /*4010*/  STG.E.128 desc[UR14][R6.64], R16 ;  /* 0x0000001006007986 */ /* 0x000fe2000c101d0e */
[----:B------:R-:W-:Y:S05]  /*4020*/  EXIT ;  /* 0x000000000000794d */ /* 0x000fea0003800000 */
.L_x_2074:
        /* <DEDUP_REMOVED lines=13> */
.L_x_6716:


//--------------------- .text._ZN10layer_norm13ln_bwd_kernelINS_13Kernel_traitsI13__nv_bfloat16S2_fS2_fjLj1536ELj1ELj1ELj4ELj8ENS_18Kernel_traits_baseILj1536ES2_S2_fS2_fjLj128EEEEELb0ELb1ELb0ELb1EEEvNS_9BwdParamsE --------------------------
	.section	.text._ZN10layer_norm13ln_bwd_kernelINS_13Kernel_traitsI13__nv_bfloat16S2_fS2_fjLj1536ELj1ELj1ELj4ELj8ENS_18Kernel_traits_baseILj1536ES2_S2_fS2_fjLj128EEEEELb0ELb1ELb0ELb1EEEvNS_9BwdParamsE,"ax",@progbits
	.align	128
        .global         _ZN10layer_norm13ln_bwd_kernelINS_13Kernel_traitsI13__nv_bfloat16S2_fS2_fjLj1536ELj1ELj1ELj4ELj8ENS_18Kernel_traits_baseILj1536ES2_S2_fS2_fjLj128EEEEELb0ELb1ELb0ELb1EEEvNS_9BwdParamsE
        .type           _ZN10layer_norm13ln_bwd_kernelINS_13Kernel_traitsI13__nv_bfloat16S2_fS2_fjLj1536ELj1ELj1ELj4ELj8ENS_18Kernel_traits_baseILj1536ES2_S2_fS2_fjLj128EEEEELb0ELb1ELb0ELb1EEEvNS_9BwdParamsE,@function
        .size           _ZN10layer_norm13ln_bwd_kernelINS_13Kernel_traitsI13__nv_bfloat16S2_fS2_fjLj1536ELj1ELj1ELj4ELj8ENS_18Kernel_traits_baseILj1536ES2_S2_fS2_fjLj128EEEEELb0ELb1ELb0ELb1EEEvNS_9BwdParamsE,(.L_x_6717 - _ZN10layer_norm13ln_bwd_kernelINS_13Kernel_traitsI13__nv_bfloat16S2_fS2_fjLj1536ELj1ELj1ELj4ELj8ENS_18Kernel_traits_baseILj1536ES2_S2_fS2_fjLj128EEEEELb0ELb1ELb0ELb1EEEvNS_9BwdParamsE)
        .other          _ZN10layer_norm13ln_bwd_kernelINS_13Kernel_traitsI13__nv_bfloat16S2_fS2_fjLj1536ELj1ELj1ELj4ELj8ENS_18Kernel_traits_baseILj1536ES2_S2_fS2_fjLj128EEEEELb0ELb1ELb0ELb1EEEvNS_9BwdParamsE,@"STO_CUDA_ENTRY STV_DEFAULT"
_ZN10layer_norm13ln_bwd_kernelINS_13Kernel_traitsI13__nv_bfloat16S2_fS2_fjLj1536ELj1ELj1ELj4ELj8ENS_18Kernel_traits_baseILj1536ES2_S2_fS2_fjLj128EEEEELb0ELb1ELb0ELb1EEEvNS_9BwdParamsE:
.text._ZN10layer_norm13ln_bwd_kernelINS_13Kernel_traitsI13__nv_bfloat16S2_fS2_fjLj1536ELj1ELj1ELj4ELj8ENS_18Kernel_traits_baseILj1536ES2_S2_fS2_fjLj128EEEEELb0ELb1ELb0ELb1EEEvNS_9BwdParamsE:
        /* <DEDUP_REMOVED lines=26> */
[----:B------:R-:W2:Y:S07]  /*01a0*/  LDCU.64 UR4, c[0x0][0x3e0] ;  /* 0x00007c00ff0477ac */ /* 0x000eae0008000a00 */
        /* <DEDUP_REMOVED lines=14> */
[----:B------:R-:W-:Y:S01]  /*0290*/  MOV R0, RZ ;  /* 0x000000ff00007202 */ /* 0x000fe20000000f00 */
[----:B------:R-:W-:Y:S01]  /*02a0*/  UPLOP3.LUT UP2, UPT, UPT, UPT, UPT, 0x40, 0x4 ;  /* 0x000000000004789c */ /* 0x000fe20003f4e870 */
[----:B------:R-:W4:Y:S01]  /*02b0*/  LDCU UR19, c[0x0][0x388] ;  /* 0x00007100ff1377ac */ /* 0x000f220008000800 */
[----:B------:R-:W1:Y:S01]  /*02c0*/  LDCU.U8 UR18, c[0x0][0x410] ;  /* 0x00008200ff1277ac */ /* 0x000e620008000000 */
[C---:B0-----:R-:W-:Y:S01]  /*02d0*/  IMAD.WIDE.U32 R2, R89.reuse, 0x8, R2 ;  /* 0x0000000859027825 */ /* 0x041fe200078e0002 */
[----:B------:R-:W0:Y:S03]  /*02e0*/  LDCU UR22, c[0x0][0x400] ;  /* 0x00008000ff1677ac */ /* 0x000e260008000800 */
[C---:B---3--:R-:W-:Y:S01]  /*02f0*/  IMAD.WIDE.U32 R4, R89.reuse, 0x8, R4 ;  /* 0x0000000859047825 */ /* 0x048fe200078e0004 */
[----:B-1----:R-:W3:Y:S01]  /*0300*/  LDG.E.64 R6, desc[UR16][R2.64+0x800] ;  /* 0x0008001002067981 */ /* 0x002ee2000c1e1b00 */
[----:B------:R-:W1:Y:S03]  /*0310*/  LDCU.64 UR24, c[0x0][0x478] ;  /* 0x00008f00ff1877ac */ /* 0x000e660008000a00 */
[----:B------:R-:W5:Y:S01]  /*0320*/  LDG.E.64 R8, desc[UR16][R2.64+0x400] ;  /* 0x0004001002087981 */ /* 0x000f62000c1e1b00 */
[----:B------:R-:W0:Y:S03]  /*0330*/  LDCU.128 UR8, c[0x0][0x3c0] ;  /* 0x00007800ff0877ac */ /* 0x000e260008000c00 */
[----:B------:R4:W5:Y:S01]  /*0340*/  LDG.E.64 R10, desc[UR16][R2.64] ;  /* 0x00000010020a7981 */ /* 0x000962000c1e1b00 */
[----:B------:R-:W0:Y:S03]  /*0350*/  LDCU.64 UR20, c[0x0][0x438] ;  /* 0x00008700ff1477ac */ /* 0x000e260008000a00 */
[----:B------:R-:W5:Y:S01]  /*0360*/  LDG.E.64 R60, desc[UR16][R4.64+0x800] ;  /* 0x00080010043c7981 */ /* 0x000f62000c1e1b00 */
[----:B------:R-:W0:Y:S03]  /*0370*/  LDCU.64 UR26, c[0x0][0x380] ;  /* 0x00007000ff1a77ac */ /* 0x000e260008000a00 */
[----:B------:R-:W5:Y:S04]  /*0380*/  LDG.E.64 R58, desc[UR16][R4.64+0x400] ;  /* 0x00040010043a7981 */ /* 0x000f68000c1e1b00 */
[----:B------:R1:W5:Y:S01]  /*0390*/  LDG.E.64 R56, desc[UR16][R4.64] ;  /* 0x0000001004387981 */ /* 0x000362000c1e1b00 */
[C---:B------:R-:W-:Y:S01]  /*03a0*/  LOP3.LUT R70, R89.reuse, 0x60, RZ, 0xc0, !PT ;  /* 0x0000006059467812 */ /* 0x040fe200078ec0ff */
[----:B--2---:R-:W-:Y:S01]  /*03b0*/  UISETP.NE.U32.AND UP0, UPT, UR4, URZ, UPT ;  /* 0x000000ff0400728c */ /* 0x004fe2000bf05070 */
[----:B----4-:R-:W-:Y:S01]  /*03c0*/  CS2R R2, SRZ ;  /* 0x0000000000027805 */ /* 0x010fe2000001ff00 */
[----:B------:R-:W-:Y:S01]  /*03d0*/  UMOV UR6, UR7 ;  /* 0x0000000700067c82 */ /* 0x000fe20008000000 */
[----:B------:R-:W-:Y:S01]  /*03e0*/  LOP3.LUT R70, R70, 0x1f, R89, 0xf8, !PT ;  /* 0x0000001f46467812 */ /* 0x000fe200078ef859 */
[----:B------:R-:W-:Y:S01]  /*03f0*/  UISETP.NE.AND.EX UP0, UPT, UR5, URZ, UPT, UP0 ;  /* 0x000000ff0500728c */ /* 0x000fe2000bf05300 */
[----:B------:R-:W-:-:S02]  /*0400*/  LOP3.LUT R89, R89, 0x1f, RZ, 0xc0, !PT ;  /* 0x0000001f59597812 */ /* 0x000fc400078ec0ff */
[----:B-1----:R-:W-:Y:S02]  /*0410*/  CS2R R4, SRZ ;  /* 0x0000000000047805 */ /* 0x002fe4000001ff00 */
[--C-:B---3--:R-:W-:Y:S02]  /*0420*/  SHF.R.U64 R77, R6, 0x10, R7.reuse ;  /* 0x00000010064d7819 */ /* 0x108fe40000001207 */
[----:B------:R-:W-:Y:S02]  /*0430*/  SHF.R.U32.HI R78, RZ, 0x10, R7 ;  /* 0x00000010ff4e7819 */ /* 0x000fe40000011607 */
[--C-:B-----5:R-:W-:Y:S02]  /*0440*/  SHF.R.U64 R83, R8, 0x10, R9.reuse ;  /* 0x0000001008537819 */ /* 0x120fe40000001209 */
[----:B------:R-:W-:Y:S02]  /*0450*/  SHF.R.U32.HI R79, RZ, 0x10, R9 ;  /* 0x00000010ff4f7819 */ /* 0x000fe40000011609 */
[----:B------:R-:W-:-:S02]  /*0460*/  SHF.R.U64 R87, R10, 0x10, R11 ;  /* 0x000000100a577819 */ /* 0x000fc4000000120b */
[----:B------:R-:W-:Y:S02]  /*0470*/  SHF.R.U32.HI R85, RZ, 0x10, R11 ;  /* 0x00000010ff557819 */ /* 0x000fe4000001160b */
[----:B------:R-:W-:Y:S02]  /*0480*/  SHF.L.U32 R66, R6, 0x10, RZ ;  /* 0x0000001006427819 */ /* 0x000fe400000006ff */
[----:B------:R-:W-:Y:S02]  /*0490*/  SHF.L.U32 R67, R7, 0x10, RZ ;  /* 0x0000001007437819 */ /* 0x000fe400000006ff */
[----:B------:R-:W-:Y:S02]  /*04a0*/  CS2R R6, SRZ ;  /* 0x0000000000067805 */ /* 0x000fe4000001ff00 */
[----:B------:R-:W-:Y:S02]  /*04b0*/  SHF.L.U32 R84, R8, 0x10, RZ ;  /* 0x0000001008547819 */ /* 0x000fe400000006ff */
[----:B------:R-:W-:-:S02]  /*04c0*/  SHF.L.U32 R68, R9, 0x10, RZ ;  /* 0x0000001009447819 */ /* 0x000fc400000006ff */
[----:B------:R-:W-:Y:S02]  /*04d0*/  CS2R R8, SRZ ;  /* 0x0000000000087805 */ /* 0x000fe4000001ff00 */
[----:B------:R-:W-:Y:S02]  /*04e0*/  SHF.L.U32 R88, R10, 0x10, RZ ;  /* 0x000000100a587819 */ /* 0x000fe400000006ff */
[----:B------:R-:W-:Y:S02]  /*04f0*/  SHF.L.U32 R86, R11, 0x10, RZ ;  /* 0x000000100b567819 */ /* 0x000fe400000006ff */
[----:B------:R-:W-:Y:S02]  /*0500*/  CS2R R10, SRZ ;  /* 0x00000000000a7805 */ /* 0x000fe4000001ff00 */
[--C-:B------:R-:W-:Y:S02]  /*0510*/  SHF.R.U64 R71, R60, 0x10, R61.reuse ;  /* 0x000000103c477819 */ /* 0x100fe4000000123d */
[----:B------:R-:W-:-:S02]  /*0520*/  SHF.R.U32.HI R72, RZ, 0x10, R61 ;  /* 0x00000010ff487819 */ /* 0x000fc4000001163d */
[--C-:B------:R-:W-:Y:S02]  /*0530*/  SHF.R.U64 R73, R58, 0x10, R59.reuse ;  /* 0x000000103a497819 */ /* 0x100fe4000000123b */
[----:B------:R-:W-:Y:S02]  /*0540*/  SHF.R.U32.HI R74, RZ, 0x10, R59 ;  /* 0x00000010ff4a7819 */ /* 0x000fe4000001163b */
[--C-:B------:R-:W-:Y:S02]  /*0550*/  SHF.R.U64 R75, R56, 0x10, R57.reuse ;  /* 0x00000010384b7819 */ /* 0x100fe40000001239 */
[----:B------:R-:W-:Y:S02]  /*0560*/  SHF.R.U32.HI R76, RZ, 0x10, R57 ;  /* 0x00000010ff4c7819 */ /* 0x000fe40000011639 */
[----:B------:R-:W-:Y:S02]  /*0570*/  SHF.L.U32 R77, R77, 0x10, RZ ;  /* 0x000000104d4d7819 */ /* 0x000fe400000006ff */
[----:B------:R-:W-:-:S02]  /*0580*/  SHF.L.U32 R78, R78, 0x10, RZ ;  /* 0x000000104e4e7819 */ /* 0x000fc400000006ff */
[----:B------:R-:W-:Y:S02]  /*0590*/  SHF.L.U32 R83, R83, 0x10, RZ ;  /* 0x0000001053537819 */ /* 0x000fe400000006ff */
[----:B------:R-:W-:Y:S02]  /*05a0*/  SHF.L.U32 R79, R79, 0x10, RZ ;  /* 0x000000104f4f7819 */ /* 0x000fe400000006ff */
[----:B------:R-:W-:Y:S02]  /*05b0*/  SHF.L.U32 R87, R87, 0x10, RZ ;  /* 0x0000001057577819 */ /* 0x000fe400000006ff */
[----:B0-----:R-:W-:-:S07]  /*05c0*/  SHF.L.U32 R85, R85, 0x10, RZ ;  /* 0x0000001055557819 */ /* 0x001fce00000006ff */
.L_x_2082:
[----:B------:R-:W0:Y:S01]  /*05d0*/  LDC.64 R96, c[0x0][0x428] ;  /* 0x00010a00ff607b82 */ /* 0x000e220000000a00 */
[----:B------:R-:W-:Y:S02]  /*05e0*/  UIMAD UR4, UR6, UR19, URZ ;  /* 0x00000013060472a4 */ /* 0x000fe4000f8e02ff */
[----:B------:R-:W-:Y:S02]  /*05f0*/  UIMAD.WIDE UR14, UR6, 0x4, UR10 ;  /* 0x00000004060e78a5 */ /* 0x000fe4000f8e020a */
[----:B------:R-:W-:Y:S02]  /*0600*/  USHF.R.S32.HI UR5, URZ, 0x1f, UR4 ;  /* 0x0000001fff057899 */ /* 0x000fe40008011404 */
[----:B------:R-:W-:Y:S01]  /*0610*/  UIMAD.WIDE UR12, UR6, 0x4, UR8 ;  /* 0x00000004060c78a5 */ /* 0x000fe2000f8e0208 */
[----:B------:R-:W1:Y:S01]  /*0620*/  LDC.64 R48, c[0x0][0x3a8] ;  /* 0x0000ea00ff307b82 */ /* 0x000e620000000a00 */
[----:B------:R-:W-:Y:S01]  /*0630*/  ULEA.HI UR5, UR5, UR4, URZ, 0x2 ;  /* 0x0000000405057291 */ /* 0x000fe2000f8f10ff */
[----:B------:R-:W-:-:S02]  /*0640*/  MOV R106, UR14 ;  /* 0x0000000e006a7c02 */ /* 0x000fc40008000f00 */
[----:B------:R-:W-:Y:S02]  /*0650*/  MOV R107, UR15 ;  /* 0x0000000f006b7c02 */ /* 0x000fe40008000f00 */
[----:B------:R-:W-:Y:S02]  /*0660*/  MOV R44, UR12 ;  /* 0x0000000c002c7c02 */ /* 0x000fe40008000f00 */
[----:B------:R-:W-:Y:S01]  /*0670*/  MOV R81, UR5 ;  /* 0x0000000500517c02 */ /* 0x000fe20008000f00 */
[----:B------:R-:W2:Y:S01]  /*0680*/  LDG.E R106, desc[UR16][R106.64] ;  /* 0x000000106a6a7981 */ /* 0x000ea2000c1e1900 */
[----:B------:R-:W-:Y:S02]  /*0690*/  MOV R45, UR13 ;  /* 0x0000000d002d7c02 */ /* 0x000fe40008000f00 */
[----:B------:R-:W-:Y:S01]  /*06a0*/  LEA.HI.SX32 R81, R81, R70, 0x1e ;  /* 0x0000004651517211 */ /* 0x000fe200078ff2ff */
[----:B------:R-:W3:Y:S02]  /*06b0*/  @UP0 LDCU.64 UR4, c[0x0][0x3e0] ;  /* 0x00007c00ff0407ac */ /* 0x000ee40008000a00 */
[----:B------:R4:W2:Y:S02]  /*06c0*/  LDG.E R105, desc[UR16][R44.64] ;  /* 0x000000102c697981 */ /* 0x0008a4000c1e1900 */
[C---:B0-----:R-:W-:Y:S01]  /*06d0*/  IMAD.WIDE.U32 R100, R81.reuse, 0x8, R96 ;  /* 0x0000000851647825 */ /* 0x041fe200078e0060 */
[----:B------:R-:W-:-:S02]  /*06e0*/  IADD3 R80, PT, PT, R81, 0x80, RZ ;  /* 0x0000008051507810 */ /* 0x000fc40007ffe0ff */
[----:B------:R-:W-:-:S03]  /*06f0*/  IADD3 R82, PT, PT, R81, 0x100, RZ ;  /* 0x0000010051527810 */ /* 0x000fc60007ffe0ff */
[----:B------:R-:W2:Y:S01]  /*0700*/  LDG.E.64 R100, desc[UR16][R100.64] ;  /* 0x0000001064647981 */ /* 0x000ea2000c1e1b00 */
[----:B-1----:R-:W-:-:S04]  /*0710*/  IMAD.WIDE.U32 R40, R81, 0x10, R48 ;  /* 0x0000001051287825 */ /* 0x002fc800078e0030 */
[--C-:B------:R-:W-:Y:S02]  /*0720*/  IMAD.WIDE.U32 R98, R80, 0x8, R96.reuse ;  /* 0x0000000850627825 */ /* 0x100fe400078e0060 */
[----:B------:R-:W2:Y:S02]  /*0730*/  LDG.E.128 R40, desc[UR16][R40.64] ;  /* 0x0000001028287981 */ /* 0x000ea4000c1e1d00 */
[----:B------:R-:W-:Y:S02]  /*0740*/  IMAD.WIDE.U32 R96, R82, 0x8, R96 ;  /* 0x0000000852607825 */ /* 0x000fe400078e0060 */
[----:B------:R-:W2:Y:S02]  /*0750*/  LDG.E.64 R98, desc[UR16][R98.64] ;  /* 0x0000001062627981 */ /* 0x000ea4000c1e1b00 */
[--C-:B----4-:R-:W-:Y:S02]  /*0760*/  IMAD.WIDE.U32 R44, R80, 0x10, R48.reuse ;  /* 0x00000010502c7825 */ /* 0x110fe400078e0030 */
[----:B------:R-:W4:Y:S02]  /*0770*/  LDG.E.64 R96, desc[UR16][R96.64] ;  /* 0x0000001060607981 */ /* 0x000f24000c1e1b00 */
[----:B------:R-:W-:-:S02]  /*0780*/  IMAD.WIDE.U32 R48, R82, 0x10, R48 ;  /* 0x0000001052307825 */ /* 0x000fc400078e0030 */
[----:B------:R-:W4:Y:S04]  /*0790*/  LDG.E.128 R44, desc[UR16][R44.64] ;  /* 0x000000102c2c7981 */ /* 0x000f28000c1e1d00 */
[----:B------:R-:W4:Y:S01]  /*07a0*/  LDG.E.128 R48, desc[UR16][R48.64] ;  /* 0x0000001030307981 */ /* 0x000f22000c1e1d00 */
[----:B------:R-:W-:Y:S01]  /*07b0*/  PLOP3.LUT P1, PT, PT, PT, UP0, 0x80, 0x8 ;  /* 0x000000000008781c */ /* 0x000fe20003f2f008 */
[----:B---3--:R-:W-:-:S06]  /*07c0*/  @UP0 UIMAD.WIDE UR4, UR6, 0x2, UR4 ;  /* 0x00000002060408a5 */ /* 0x008fcc000f8e0204 */
[----:B------:R-:W-:Y:S02]  /*07d0*/  MOV R90, UR4 ;  /* 0x00000004005a7c02 */ /* 0x000fe40008000f00 */
[----:B------:R-:W-:-:S05]  /*07e0*/  MOV R91, UR5 ;  /* 0x00000005005b7c02 */ /* 0x000fca0008000f00 */
[----:B------:R-:W3:Y:S01]  /*07f0*/  @P1 LDG.E.U16 R104, desc[UR16][R90.64] ;  /* 0x000000105a681981 */ /* 0x000ee2000c1e1500 */
[----:B------:R-:W-:-:S04]  /*0800*/  ISETP.NE.U32.AND P0, PT, RZ, UR20, PT ;  /* 0x00000014ff007c0c */ /* 0x000fc8000bf05070 */
[----:B------:R-:W-:-:S13]  /*0810*/  ISETP.NE.AND.EX P0, PT, RZ, UR21, PT, P0 ;  /* 0x00000015ff007c0c */ /* 0x000fda000bf05300 */
[----:B------:R-:W0:Y:S08]  /*0820*/  @P0 LDC.64 R102, c[0x0][0x438] ;  /* 0x00010e00ff660b82 */ /* 0x000e300000000a00 */
[----:B------:R-:W1:Y:S08]  /*0830*/  @P0 LDC.64 R94, c[0x0][0x438] ;  /* 0x00010e00ff5e0b82 */ /* 0x000e700000000a00 */
[----:B------:R-:W1:Y:S01]  /*0840*/  @P0 LDC.64 R92, c[0x0][0x438] ;  /* 0x00010e00ff5c0b82 */ /* 0x000e620000000a00 */
[----:B0-----:R-:W-:-:S05]  /*0850*/  @P0 IMAD.WIDE.U32 R102, R81, 0x10, R102 ;  /* 0x0000001051660825 */ /* 0x001fca00078e0066 */
[----:B-----5:R-:W5:Y:S01]  /*0860*/  @P0 LDG.E.128 R28, desc[UR16][R102.64] ;  /* 0x00000010661c0981 */ /* 0x020f62000c1e1d00 */
[----:B-1----:R-:W-:-:S05]  /*0870*/  @P0 IMAD.WIDE.U32 R94, R80, 0x10, R94 ;  /* 0x00000010505e0825 */ /* 0x002fca00078e005e */
[----:B------:R-:W5:Y:S01]  /*0880*/  @P0 LDG.E.128 R32, desc[UR16][R94.64] ;  /* 0x000000105e200981 */ /* 0x000f62000c1e1d00 */
[----:B------:R-:W-:-:S05]  /*0890*/  @P0 IMAD.WIDE.U32 R92, R82, 0x10, R92 ;  /* 0x00000010525c0825 */ /* 0x000fca00078e005c */
[----:B------:R0:W5:Y:S01]  /*08a0*/  @P0 LDG.E.128 R36, desc[UR16][R92.64] ;  /* 0x000000105c240981 */ /* 0x000162000c1e1d00 */
[----:B------:R-:W-:Y:S02]  /*08b0*/  ISETP.NE.AND P0, PT, RZ, UR18, PT ;  /* 0x00000012ff007c0c */ /* 0x000fe4000bf05270 */
[----:B--2---:R-:W-:Y:S02]  /*08c0*/  R2UR UR14, R106 ;  /* 0x000000006a0e72ca */ /* 0x004fe400000e0000 */
[----:B------:R-:W-:Y:S02]  /*08d0*/  FSEL R105, R105, RZ, !P0 ;  /* 0x000000ff69697208 */ /* 0x000fe40004000000 */
[----:B------:R-:W-:Y:S02]  /*08e0*/  MOV R121, R100 ;  /* 0x0000006400797202 */ /* 0x000fe40000000f00 */
[----:B------:R-:W-:Y:S02]  /*08f0*/  SHF.R.U64 R119, R100, 0x10, R101 ;  /* 0x0000001064777819 */ /* 0x000fe40000001265 */
[----:B------:R-:W-:Y:S01]  /*0900*/  SHF.L.U32 R121, R121, 0x10, RZ ;  /* 0x0000001079797819 */ /* 0x000fe200000006ff */
[C---:B------:R-:W-:Y:S01]  /*0910*/  FADD.FTZ R40, -R105.reuse, R40 ;  /* 0x0000002869287221 */ /* 0x040fe20000010100 */
[C---:B------:R-:W-:Y:S01]  /*0920*/  FADD.FTZ R41, -R105.reuse, R41 ;  /* 0x0000002969297221 */ /* 0x040fe20000010100 */
[----:B------:R-:W-:Y:S01]  /*0930*/  MOV R120, R101 ;  /* 0x0000006500787202 */ /* 0x000fe20000000f00 */
[----:B------:R-:W-:Y:S01]  /*0940*/  FADD.FTZ R42, -R105, R42 ;  /* 0x0000002a692a7221 */ /* 0x000fe20000010100 */
[----:B------:R-:W-:Y:S01]  /*0950*/  SHF.L.U32 R119, R119, 0x10, RZ ;  /* 0x0000001077777819 */ /* 0x000fe200000006ff */
[----:B------:R-:W-:Y:S01]  /*0960*/  FMUL.FTZ R100, R88, R121 ;  /* 0x0000007958647220 */ /* 0x000fe20000410000 */
[----:B------:R-:W-:Y:S01]  /*0970*/  SHF.R.U32.HI R117, RZ, 0x10, R101 ;  /* 0x00000010ff757819 */ /* 0x000fe20000011665 */
[----:B------:R-:W-:Y:S01]  /*0980*/  FMUL.FTZ R101, R40, UR14 ;  /* 0x0000000e28657c20 */ /* 0x000fe20008410000 */
[----:B------:R-:W-:-:S02]  /*0990*/  MOV R118, R98 ;  /* 0x0000006200767202 */ /* 0x000fc40000000f00 */
[----:B------:R-:W-:Y:S01]  /*09a0*/  SHF.R.U64 R115, R98, 0x10, R99 ;  /* 0x0000001062737819 */ /* 0x000fe20000001263 */
[C---:B------:R-:W-:Y:S01]  /*09b0*/  FADD.FTZ R43, -R105.reuse, R43 ;  /* 0x0000002b692b7221 */ /* 0x040fe20000010100 */
[----:B----4-:R-:W-:Y:S01]  /*09c0*/  MOV R112, R96 ;  /* 0x0000006000707202 */ /* 0x010fe20000000f00 */
[C---:B------:R-:W-:Y:S01]  /*09d0*/  FADD.FTZ R44, -R105.reuse, R44 ;  /* 0x0000002c692c7221 */ /* 0x040fe20000010100 */
[----:B------:R-:W-:Y:S01]  /*09e0*/  SHF.R.U64 R110, R96, 0x10, R97 ;  /* 0x00000010606e7819 */ /* 0x000fe20000001261 */
[C---:B------:R-:W-:Y:S01]  /*09f0*/  FADD.FTZ R45, -R105.reuse, R45 ;  /* 0x0000002d692d7221 */ /* 0x040fe20000010100 */
[----:B------:R-:W-:Y:S01]  /*0a00*/  MOV R98, R97 ;  /* 0x0000006100627202 */ /* 0x000fe20000000f00 */
[C---:B------:R-:W-:Y:S01]  /*0a10*/  FADD.FTZ R46, -R105.reuse, R46 ;  /* 0x0000002e692e7221 */ /* 0x040fe20000010100 */
[----:B------:R-:W-:Y:S01]  /*0a20*/  SHF.R.U32.HI R123, RZ, 0x10, R97 ;  /* 0x00000010ff7b7819 */ /* 0x000fe20000011661 */
[C---:B------:R-:W-:Y:S01]  /*0a30*/  FADD.FTZ R47, -R105.reuse, R47 ;  /* 0x0000002f692f7221 */ /* 0x040fe20000010100 */
[C---:B0-----:R-:W-:Y:S01]  /*0a40*/  FADD.FTZ R92, -R105.reuse, R48 ;  /* 0x00000030695c7221 */ /* 0x041fe20000010100 */
[C---:B------:R-:W-:Y:S01]  /*0a50*/  FADD.FTZ R95, -R105.reuse, R49 ;  /* 0x00000031695f7221 */ /* 0x040fe20000010100 */
[C---:B------:R-:W-:Y:S01]  /*0a60*/  FADD.FTZ R96, -R105.reuse, R50 ;  /* 0x0000003269607221 */ /* 0x040fe20000010100 */
[----:B------:R-:W-:Y:S01]  /*0a70*/  FADD.FTZ R97, -R105, R51 ;  /* 0x0000003369617221 */ /* 0x000fe20000010100 */
[----:B------:R-:W-:Y:S01]  /*0a80*/  FMUL.FTZ R105, R41, UR14 ;  /* 0x0000000e29697c20 */ /* 0x000fe20008410000 */
[----:B------:R-:W-:Y:S01]  /*0a90*/  SHF.L.U32 R120, R120, 0x10, RZ ;  /* 0x0000001078787819 */ /* 0x000fe200000006ff */
[----:B------:R-:W-:Y:S01]  /*0aa0*/  FMUL.FTZ R113, R42, UR14 ;  /* 0x0000000e2a717c20 */ /* 0x000fe20008410000 */
[----:B------:R-:W-:Y:S01]  /*0ab0*/  FMUL.FTZ R108, R87, R119 ;  /* 0x00000077576c7220 */ /* 0x000fe20000410000 */
[----:B------:R-:W-:Y:S01]  /*0ac0*/  FADD.FTZ R41, RZ, R100 ;  /* 0x00000064ff297221 */ /* 0x000fe20000010000 */
[----:B------:R-:W-:Y:S01]  /*0ad0*/  FFMA.FTZ R42, R101, R100, RZ ;  /* 0x00000064652a7223 */ /* 0x000fe200000100ff */
[----:B------:R-:W-:Y:S01]  /*0ae0*/  SHF.L.U32 R117, R117, 0x10, RZ ;  /* 0x0000001075757819 */ /* 0x000fe200000006ff */
[----:B------:R-:W-:Y:S01]  /*0af0*/  FMUL.FTZ R107, R86, R120 ;  /* 0x00000078566b7220 */ /* 0x000fe20000410000 */
[----:B------:R-:W-:Y:S01]  /*0b00*/  FADD.FTZ R40, R108, R41 ;  /* 0x000000296c287221 */ /* 0x000fe20000010000 */
[----:B------:R-:W-:Y:S01]  /*0b10*/  FFMA.FTZ R42, R105, R108, R42 ;  /* 0x0000006c692a7223 */ /* 0x000fe2000001002a */
[----:B------:R-:W-:Y:S01]  /*0b20*/  SHF.L.U32 R118, R118, 0x10, RZ ;  /* 0x0000001076767819 */ /* 0x000fe200000006ff */
[----:B------:R-:W-:Y:S01]  /*0b30*/  FMUL.FTZ R102, R85, R117 ;  /* 0x0000007555667220 */ /* 0x000fe20000410000 */
[----:B------:R-:W-:Y:S01]  /*0b40*/  FADD.FTZ R41, R107, R40 ;  /* 0x000000286b297221 */ /* 0x000fe20000010000 */
[----:B------:R-:W-:Y:S01]  /*0b50*/  FMUL.FTZ R111, R43, UR14 ;  /* 0x0000000e2b6f7c20 */ /* 0x000fe20008410000 */
[----:B------:R-:W-:Y:S01]  /*0b60*/  FFMA.FTZ R42, R113, R107, R42 ;  /* 0x0000006b712a7223 */ /* 0x000fe2000001002a */
[----:B------:R-:W-:Y:S01]  /*0b70*/  MOV R116, R99 ;  /* 0x0000006300747202 */ /* 0x000fe20000000f00 */
[----:B------:R-:W-:Y:S01]  /*0b80*/  FMUL.FTZ R50, R84, R118 ;  /* 0x0000007654327220 */ /* 0x000fe20000410000 */
[----:B------:R-:W-:Y:S01]  /*0b90*/  SHF.L.U32 R115, R115, 0x10, RZ ;  /* 0x0000001073737819 */ /* 0x000fe200000006ff */
[----:B------:R-:W-:Y:S01]  /*0ba0*/  FADD.FTZ R41, R102, R41 ;  /* 0x0000002966297221 */ /* 0x000fe20000010000 */
[----:B------:R-:W-:Y:S01]  /*0bb0*/  FMUL.FTZ R51, R44, UR14 ;  /* 0x0000000e2c337c20 */ /* 0x000fe20008410000 */
        /* <DEDUP_REMOVED lines=52> */
[----:B---3--:R-:W-:Y:S02]  /*0f00*/  @P1 R2UR UR4, R104 ;  /* 0x00000000680412ca */ /* 0x008fe400000e0000 */
        /* <DEDUP_REMOVED lines=20> */
.L_x_2077:
[----:B------:R-:W-:Y:S05]  /*1050*/  BSYNC.RECONVERGENT B0 ;  /* 0x0000000000007941 */ /* 0x000fea0003800200 */
.L_x_2076:
[----:B------:R-:W1:Y:S08]  /*1060*/  S2UR UR5, SR_CgaCtaId ;  /* 0x00000000000579c3 */ /* 0x000e700000008800 */
[----:B------:R-:W-:Y:S01]  /*1070*/  BAR.SYNC.DEFER_BLOCKING 0x0 ;  /* 0x0000000000007b1d */ /* 0x000fe20000010000 */
[----:B------:R-:W-:Y:S01]  /*1080*/  UISETP.NE.U32.AND UP1, UPT, UR20, URZ, UPT ;  /* 0x000000ff1400728c */ /* 0x000fe2000bf25070 */
[----:B------:R-:W-:Y:S01]  /*1090*/  FADD.FTZ R23, R98, R23 ;  /* 0x0000001762177221 */ /* 0x000fe20000010000 */
[----:B------:R-:W-:Y:S01]  /*10a0*/  FFMA.FTZ R11, R96, R98, R11 ;  /* 0x00000062600b7223 */ /* 0x000fe2000001000b */
[----:B------:R-:W-:Y:S01]  /*10b0*/  FFMA.FTZ R0, R101, R121, R0 ;  /* 0x0000007965007223 */ /* 0x000fe20000010000 */
[----:B------:R-:W-:Y:S01]  /*10c0*/  UISETP.NE.AND.EX UP1, UPT, UR21, URZ, UPT, UP1 ;  /* 0x000000ff1500728c */ /* 0x000fe2000bf25310 */
[----:B------:R-:W-:Y:S01]  /*10d0*/  FADD.FTZ R13, R121, R13 ;  /* 0x0000000d790d7221 */ /* 0x000fe20000010000 */
[----:B------:R-:W-:Y:S01]  /*10e0*/  UMOV UR4, 0x400 ;  /* 0x0000040000047882 */ /* 0x000fe20000000000 */
[----:B------:R-:W-:Y:S01]  /*10f0*/  FFMA.FTZ R2, R105, R119, R2 ;  /* 0x0000007769027223 */ /* 0x000fe20000010002 */
[----:B------:R-:W-:Y:S01]  /*1100*/  FADD.FTZ R14, R119, R14 ;  /* 0x0000000e770e7221 */ /* 0x000fe20000010000 */
        /* <DEDUP_REMOVED lines=13> */
[----:B-1----:R-:W-:Y:S01]  /*11e0*/  ULEA UR4, UR5, UR4, 0x18 ;  /* 0x0000000405047291 */ /* 0x002fe2000f8ec0ff */
[----:B------:R-:W-:Y:S01]  /*11f0*/  FFMA.FTZ R9, R92, R112, R9 ;  /* 0x000000705c097223 */ /* 0x000fe20000010009 */
[----:B------:R-:W-:Y:S01]  /*1200*/  FADD.FTZ R22, R110, R22 ;  /* 0x000000166e167221 */ /* 0x000fe20000010000 */
[----:B------:R-:W-:Y:S01]  /*1210*/  FFMA.FTZ R10, R95, R110, R10 ;  /* 0x0000006e5f0a7223 */ /* 0x000fe2000001000a */
[----:B------:R-:W-:Y:S01]  /*1220*/  UIADD3 UR5, UPT, UPT, UR4, 0x1820, URZ ;  /* 0x0000182004057890 */ /* 0x000fe2000fffe0ff */
[----:B------:R-:W-:Y:S01]  /*1230*/  FADD.FTZ R24, R123, R24 ;  /* 0x000000187b187221 */ /* 0x000fe20000010000 */
[----:B------:R-:W-:Y:S01]  /*1240*/  @!UP2 UIADD3 UR5, UPT, UPT, UR4, 0x1800, URZ ;  /* 0x000018000405a890 */ /* 0x000fe2000fffe0ff */
[----:B------:R-:W-:Y:S01]  /*1250*/  FFMA.FTZ R12, R97, R123, R12 ;  /* 0x0000007b610c7223 */ /* 0x000fe2000001000c */
[----:B------:R-:W-:-:S02]  /*1260*/  UIADD3 UR13, UPT, UPT, UR4, 0x1830, URZ ;  /* 0x00001830040d7890 */ /* 0x000fc4000fffe0ff */
        /* <DEDUP_REMOVED lines=21> */
[----:B------:R-:W-:Y:S01]  /*13c0*/  FFMA.FTZ R101, R101, UR4, R98 ;  /* 0x0000000465657c23 */ /* 0x000fe20008010062 */
[----:B------:R-:W-:Y:S01]  /*13d0*/  SHF.L.U32 R41, R76, 0x10, RZ ;  /* 0x000000104c297819 */ /* 0x000fe200000006ff */
[----:B------:R-:W-:Y:S01]  /*13e0*/  FADD.FTZ R111, R102, -R111 ;  /* 0x8000006f666f7221 */ /* 0x000fe20000010000 */
[----:B------:R-:W-:Y:S01]  /*13f0*/  FADD.FTZ R40, R107, -R40 ;  /* 0x800000286b287221 */ /* 0x000fe20000010000 */
[----:B------:R-:W-:Y:S01]  /*1400*/  FADD.FTZ R101, R100, -R101 ;  /* 0x8000006564657221 */ /* 0x000fe20000010000 */
[--C-:B------:R-:W-:Y:S01]  /*1410*/  FFMA.FTZ R105, R105, UR4, R98.reuse ;  /* 0x0000000469697c23 */ /* 0x100fe20008010062 */
[----:B------:R-:W-:Y:S01]  /*1420*/  FMUL.FTZ R102, R111, UR14 ;  /* 0x0000000e6f667c20 */ /* 0x000fe20008410000 */
[----:B------:R-:W-:Y:S01]  /*1430*/  FMUL.FTZ R40, R40, UR14 ;  /* 0x0000000e28287c20 */ /* 0x000fe20008410000 */
[----:B------:R-:W-:Y:S01]  /*1440*/  FMUL.FTZ R101, R101, UR14 ;  /* 0x0000000e65657c20 */ /* 0x000fe20008410000 */
[--C-:B------:R-:W-:Y:S01]  /*1450*/  FFMA.FTZ R43, R109, UR4, R98.reuse ;  /* 0x000000046d2b7c23 */ /* 0x100fe20008010062 */
[----:B------:R-:W-:Y:S01]  /*1460*/  FMUL.FTZ R102, R102, UR12 ;  /* 0x0000000c66667c20 */ /* 0x000fe20008410000 */
[----:B------:R-:W-:Y:S01]  /*1470*/  FMUL.FTZ R104, R40, UR12 ;  /* 0x0000000c28687c20 */ /* 0x000fe20008410000 */
[----:B------:R-:W-:Y:S01]  /*1480*/  FFMA.FTZ R40, R103, UR4, R98 ;  /* 0x0000000467287c23 */ /* 0x000fe20008010062 */
[----:B------:R-:W-:Y:S01]  /*1490*/  FADD.FTZ R105, R108, -R105 ;  /* 0x800000696c697221 */ /* 0x000fe20000010000 */
[----:B------:R-:W-:Y:S01]  /*14a0*/  FMUL.FTZ R100, R102, R41 ;  /* 0x0000002966647220 */ /* 0x000fe20000410000 */
[----:B------:R-:W-:Y:S01]  /*14b0*/  SHF.L.U32 R41, R57, 0x10, RZ ;  /* 0x0000001039297819 */ /* 0x000fe200000006ff */
[----:B------:R-:W-:Y:S01]  /*14c0*/  FADD.FTZ R49, R49, -R40 ;  /* 0x8000002831317221 */ /* 0x000fe20000010000 */
[----:B------:R-:W-:Y:S01]  /*14d0*/  FMUL.FTZ R110, R101, UR12 ;  /* 0x0000000c656e7c20 */ /* 0x000fe20008410000 */
[----:B------:R-:W-:Y:S01]  /*14e0*/  FADD.FTZ R106, R106, -R43 ;  /* 0x8000002b6a6a7221 */ /* 0x000fe20000010000 */
[--C-:B------:R-:W-:Y:S01]  /*14f0*/  FFMA.FTZ R43, R99, UR4, R98.reuse ;  /* 0x00000004632b7c23 */ /* 0x100fe20008010062 */
[----:B------:R-:W-:Y:S01]  /*1500*/  FMUL.FTZ R42, R104, R41 ;  /* 0x00000029682a7220 */ /* 0x000fe20000410000 */
[----:B------:R-:W-:Y:S01]  /*1510*/  SHF.L.U32 R41, R56, 0x10, RZ ;  /* 0x0000001038297819 */ /* 0x000fe200000006ff */
[----:B------:R-:W-:Y:S01]  /*1520*/  FMUL.FTZ R103, R105, UR14 ;  /* 0x0000000e69677c20 */ /* 0x000fe20008410000 */
[----:B------:R-:W-:Y:S01]  /*1530*/  FMUL.FTZ R49, R49, UR14 ;  /* 0x0000000e31317c20 */ /* 0x000fe20008410000 */
[----:B------:R-:W-:Y:S01]  /*1540*/  FADD.FTZ R43, R48, -R43 ;  /* 0x8000002b302b7221 */ /* 0x000fe20000010000 */
[----:B------:R-:W-:Y:S01]  /*1550*/  SHF.L.U32 R40, R75, 0x10, RZ ;  /* 0x000000104b287819 */ /* 0x000fe200000006ff */
[----:B------:R-:W-:Y:S01]  /*1560*/  FMUL.FTZ R41, R110, R41 ;  /* 0x000000296e297220 */ /* 0x000fe20000410000 */
[----:B------:R-:W-:Y:S01]  /*1570*/  SHF.L.U32 R46, R74, 0x10, RZ ;  /* 0x000000104a2e7819 */ /* 0x000fe200000006ff */
[----:B------:R-:W-:Y:S01]  /*1580*/  FMUL.FTZ R103, R103, UR12 ;  /* 0x0000000c67677c20 */ /* 0x000fe20008410000 */
[----:B------:R-:W-:Y:S01]  /*1590*/  FMUL.FTZ R99, R49, UR12 ;  /* 0x0000000c31637c20 */ /* 0x000fe20008410000 */
[----:B------:R0:W-:Y:S01]  /*15a0*/  F2F.BF16.F32 R109, R41 ;  /* 0x00000029006d7304 */ /* 0x0001e20000202000 */
[----:B------:R-:W-:Y:S01]  /*15b0*/  FMUL.FTZ R43, R43, UR14 ;  /* 0x0000000e2b2b7c20 */ /* 0x000fe20008410000 */
[----:B------:R-:W1:Y:S01]  /*15c0*/  LDC.64 R44, c[0x0][0x390] ;  /* 0x0000e400ff2c7b82 */ /* 0x000e620000000a00 */
[----:B------:R-:W-:Y:S01]  /*15d0*/  FMUL.FTZ R105, R106, UR14 ;  /* 0x0000000e6a697c20 */ /* 0x000fe20008410000 */
[----:B------:R-:W-:Y:S01]  /*15e0*/  FMUL.FTZ R40, R103, R40 ;  /* 0x0000002867287220 */ /* 0x000fe20000410000 */
[----:B------:R-:W-:Y:S01]  /*15f0*/  FMUL.FTZ R108, R99, R46 ;  /* 0x0000002e636c7220 */ /* 0x000fe20000410000 */
[----:B------:R-:W-:Y:S01]  /*1600*/  SHF.L.U32 R49, R73, 0x10, RZ ;  /* 0x0000001049317819 */ /* 0x000fe200000006ff */
[----:B------:R-:W-:Y:S01]  /*1610*/  FMUL.FTZ R106, R43, UR12 ;  /* 0x0000000c2b6a7c20 */ /* 0x000fe20008410000 */
[----:B------:R-:W-:Y:S01]  /*1620*/  SHF.L.U32 R48, R59, 0x10, RZ ;  /* 0x000000103b307819 */ /* 0x000fe200000006ff */
[----:B0-----:R-:W-:Y:S01]  /*1630*/  FFMA.FTZ R41, R51, UR4, R98 ;  /* 0x0000000433297c23 */ /* 0x001fe20008010062 */
[----:B------:R-:W0:Y:S01]  /*1640*/  LDC.64 R46, c[0x0][0x468] ;  /* 0x00011a00ff2e7b82 */ /* 0x000e220000000a00 */
[----:B------:R-:W-:Y:S01]  /*1650*/  F2F.BF16.F32 R101, R42 ;  /* 0x0000002a00657304 */ /* 0x000fe20000202000 */
[----:B------:R-:W-:Y:S01]  /*1660*/  FMUL.FTZ R105, R105, UR12 ;  /* 0x0000000c69697c20 */ /* 0x000fe20008410000 */
[----:B------:R-:W-:Y:S01]  /*1670*/  FADD.FTZ R41, R50, -R41 ;  /* 0x8000002932297221 */ /* 0x000fe20000010000 */
[----:B------:R-:W-:-:S02]  /*1680*/  FMUL.FTZ R50, R106, R49 ;  /* 0x000000316a327220 */ /* 0x000fc40000410000 */
[----:B------:R-:W-:Y:S01]  /*1690*/  FMUL.FTZ R111, R105, R48 ;  /* 0x00000030696f7220 */ /* 0x000fe20000410000 */
[----:B------:R-:W-:Y:S01]  /*16a0*/  FMUL.FTZ R107, R41, UR14 ;  /* 0x0000000e296b7c20 */ /* 0x000fe20008410000 */
[----:B------:R-:W-:Y:S01]  /*16b0*/  SHF.L.U32 R48, R58, 0x10, RZ ;  /* 0x000000103a307819 */ /* 0x000fe200000006ff */
[----:B------:R1:W2:Y:S02]  /*16c0*/  F2F.BF16.F32 R42, R40 ;  /* 0x00000028002a7304 */ /* 0x0002a40000202000 */
[----:B------:R-:W-:-:S06]  /*16d0*/  FMUL.FTZ R107, R107, UR12 ;  /* 0x0000000c6b6b7c20 */ /* 0x000fcc0008410000 */
[----:B------:R-:W3:Y:S01]  /*16e0*/  F2F.BF16.F32 R100, R100 ;  /* 0x0000006400647304 */ /* 0x000ee20000202000 */
[----:B-1----:R-:W-:-:S07]  /*16f0*/  IMAD.WIDE.U32 R40, R81, 0x8, R44 ;  /* 0x0000000851287825 */ /* 0x002fce00078e002c */
[----:B------:R1:W-:Y:S08]  /*1700*/  F2F.BF16.F32 R51, R108 ;  /* 0x0000006c00337304 */ /* 0x0003f00000202000 */
[----:B------:R-:W4:Y:S01]  /*1710*/  F2F.BF16.F32 R112, R111 ;  /* 0x0000006f00707304 */ /* 0x000f220000202000 */
[----:B-1----:R-:W-:-:S07]  /*1720*/  FMUL.FTZ R108, R107, R48 ;  /* 0x000000306b6c7220 */ /* 0x002fce0000410000 */
[----:B------:R-:W1:Y:S01]  /*1730*/  F2F.BF16.F32 R50, R50 ;  /* 0x0000003200327304 */ /* 0x000e620000202000 */
[----:B--2---:R-:W-:Y:S01]  /*1740*/  IMAD.WIDE.U32 R42, R42, 0x10000, RZ ;  /* 0x000100002a2a7825 */ /* 0x004fe200078e00ff */
[----:B---3--:R-:W-:Y:S01]  /*1750*/  PRMT R101, R101, 0x5410, R100 ;  /* 0x0000541065657816 */ /* 0x008fe20000000064 */
[----:B------:R-:W2:Y:S03]  /*1760*/  LDG.E.64 R40, desc[UR16][R40.64] ;  /* 0x0000001028287981 */ /* 0x000ea6000c1e1b00 */
[----:B------:R-:W-:Y:S01]  /*1770*/  LOP3.LUT R49, R101, R43, RZ, 0xfc, !PT ;  /* 0x0000002b65317212 */ /* 0x000fe200078efcff */
[----:B0-----:R-:W-:Y:S01]  /*1780*/  IMAD.WIDE.U32 R100, R81, 0x8, R46 ;  /* 0x0000000851647825 */ /* 0x001fe200078e002e */
[----:B------:R-:W0:Y:S01]  /*1790*/  F2F.BF16.F32 R111, R108 ;  /* 0x0000006c006f7304 */ /* 0x000e220000202000 */
[----:B----4-:R-:W-:Y:S02]  /*17a0*/  PRMT R81, R112, 0x5410, R51 ;  /* 0x0000541070517816 */ /* 0x010fe40000000033 */
[----:B------:R-:W-:Y:S01]  /*17b0*/  LOP3.LUT R48, R42, R109, RZ, 0xfc, !PT ;  /* 0x0000006d2a307212 */ /* 0x000fe200078efcff */
[----:B------:R-:W-:-:S04]  /*17c0*/  IMAD.WIDE.U32 R42, R80, 0x8, R44 ;  /* 0x00000008502a7825 */ /* 0x000fc800078e002c */
[----:B-1----:R-:W-:Y:S01]  /*17d0*/  IMAD.WIDE.U32 R50, R50, 0x10000, RZ ;  /* 0x0001000032327825 */ /* 0x002fe200078e00ff */
[----:B------:R1:W-:Y:S03]  /*17e0*/  STG.E.64 desc[UR16][R100.64], R48 ;  /* 0x0000003064007986 */ /* 0x0003e6000c101b10 */
[----:B------:R-:W-:Y:S01]  /*17f0*/  IMAD.WIDE.U32 R44, R82, 0x8, R44 ;  /* 0x00000008522c7825 */ /* 0x000fe200078e002c */
[----:B------:R-:W-:Y:S01]  /*1800*/  LOP3.LUT R51, R81, R51, RZ, 0xfc, !PT ;  /* 0x0000003351337212 */ /* 0x000fe200078efcff */
[----:B------:R-:W3:Y:S01]  /*1810*/  LDG.E.64 R42, desc[UR16][R42.64] ;  /* 0x000000102a2a7981 */ /* 0x000ee2000c1e1b00 */
[----:B0-----:R-:W-:Y:S01]  /*1820*/  LOP3.LUT R50, R50, R111, RZ, 0xfc, !PT ;  /* 0x0000006f32327212 */ /* 0x001fe200078efcff */
[----:B------:R-:W-:-:S05]  /*1830*/  IMAD.WIDE.U32 R80, R80, 0x8, R46 ;  /* 0x0000000850507825 */ /* 0x000fca00078e002e */
[----:B------:R0:W-:Y:S04]  /*1840*/  STG.E.64 desc[UR16][R80.64], R50 ;  /* 0x0000003250007986 */ /* 0x0001e8000c101b10 */
[----:B------:R-:W4:Y:S01]  /*1850*/  LDG.E.64 R44, desc[UR16][R44.64] ;  /* 0x000000102c2c7981 */ /* 0x000f22000c1e1b00 */
[--C-:B------:R-:W-:Y:S01]  /*1860*/  FFMA.FTZ R109, R96, UR4, R98.reuse ;  /* 0x00000004606d7c23 */ /* 0x100fe20008010062 */
[----:B-1----:R-:W-:-:S03]  /*1870*/  FFMA.FTZ R48, R95, UR4, R98 ;  /* 0x000000045f307c23 */ /* 0x002fc60008010062 */
[----:B------:R-:W-:Y:S01]  /*1880*/  FADD.FTZ R109, R94, -R109 ;  /* 0x8000006d5e6d7221 */ /* 0x000fe20000010000 */
[----:B------:R-:W-:Y:S01]  /*1890*/  FFMA.FTZ R94, R97, UR4, R98 ;  /* 0x00000004615e7c23 */ /* 0x000fe20008010062 */
[----:B------:R-:W-:Y:S02]  /*18a0*/  FADD.FTZ R48, R91, -R48 ;  /* 0x800000305b307221 */ /* 0x000fe40000010000 */
[----:B------:R-:W-:Y:S01]  /*18b0*/  FMUL.FTZ R109, R109, UR14 ;  /* 0x0000000e6d6d7c20 */ /* 0x000fe20008410000 */
[----:B------:R-:W-:Y:S01]  /*18c0*/  FADD.FTZ R49, R93, -R94 ;  /* 0x8000005e5d317221 */ /* 0x000fe20000010000 */
[----:B------:R-:W-:Y:S01]  /*18d0*/  SHF.L.U32 R94, R61, 0x10, RZ ;  /* 0x000000103d5e7819 */ /* 0x000fe200000006ff */
[----:B------:R-:W-:Y:S01]  /*18e0*/  FMUL.FTZ R48, R48, UR14 ;  /* 0x0000000e30307c20 */ /* 0x000fe20008410000 */
[----:B------:R-:W-:Y:S01]  /*18f0*/  FMUL.FTZ R93, R109, UR12 ;  /* 0x0000000c6d5d7c20 */ /* 0x000fe20008410000 */
[----:B------:R-:W-:Y:S01]  /*1900*/  FMUL.FTZ R49, R49, UR14 ;  /* 0x0000000e31317c20 */ /* 0x000fe20008410000 */
[----:B0-----:R-:W-:Y:S01]  /*1910*/  SHF.L.U32 R51, R72, 0x10, RZ ;  /* 0x0000001048337819 */ /* 0x001fe200000006ff */
[----:B------:R-:W-:Y:S01]  /*1920*/  FMUL.FTZ R81, R48, UR12 ;  /* 0x0000000c30517c20 */ /* 0x000fe20008410000 */
[----:B------:R-:W-:Y:S01]  /*1930*/  SHF.L.U32 R50, R71, 0x10, RZ ;  /* 0x0000001047327819 */ /* 0x000fe200000006ff */
[----:B------:R-:W-:Y:S01]  /*1940*/  FMUL.FTZ R80, R49, UR12 ;  /* 0x0000000c31507c20 */ /* 0x000fe20008410000 */
[----:B------:R-:W-:Y:S01]  /*1950*/  FFMA.FTZ R49, R92, UR4, R98 ;  /* 0x000000045c317c23 */ /* 0x000fe20008010062 */
[----:B------:R-:W-:-:S02]  /*1960*/  FMUL.FTZ R95, R93, R94 ;  /* 0x0000005e5d5f7220 */ /* 0x000fc40000410000 */
[----:B------:R-:W-:Y:S01]  /*1970*/  FMUL.FTZ R91, R80, R51 ;  /* 0x00000033505b7220 */ /* 0x000fe20000410000 */
[----:B------:R-:W-:Y:S01]  /*1980*/  FADD.FTZ R49, R90, -R49 ;  /* 0x800000315a317221 */ /* 0x000fe20000010000 */
[----:B------:R-:W-:Y:S01]  /*1990*/  FMUL.FTZ R94, R81, R50 ;  /* 0x00000032515e7220 */ /* 0x000fe20000410000 */
[----:B------:R-:W-:Y:S01]  /*19a0*/  SHF.L.U32 R51, R60, 0x10, RZ ;  /* 0x000000103c337819 */ /* 0x000fe200000006ff */
[----:B------:R-:W-:Y:S01]  /*19b0*/  F2F.BF16.F32 R95, R95 ;  /* 0x0000005f005f7304 */ /* 0x000fe20000202000 */
[----:B------:R-:W-:-:S04]  /*19c0*/  FMUL.FTZ R49, R49, UR14 ;  /* 0x0000000e31317c20 */ /* 0x000fc80008410000 */
[----:B------:R-:W-:-:S03]  /*19d0*/  FMUL.FTZ R90, R49, UR12 ;  /* 0x0000000c315a7c20 */ /* 0x000fc60008410000 */
[----:B------:R-:W0:Y:S01]  /*19e0*/  F2F.BF16.F32 R96, R91 ;  /* 0x0000005b00607304 */ /* 0x000e220000202000 */
[----:B------:R-:W-:-:S07]  /*19f0*/  FMUL.FTZ R92, R90, R51 ;  /* 0x000000335a5c7220 */ /* 0x000fce0000410000 */
[----:B------:R-:W1:Y:S01]  /*1a00*/  F2F.BF16.F32 R48, R94 ;  /* 0x0000005e00307304 */ /* 0x000e620000202000 */
[----:B0-----:R-:W-:-:S07]  /*1a10*/  PRMT R51, R95, 0x5410, R96 ;  /* 0x000054105f337816 */ /* 0x001fce0000000060 */
[----:B------:R-:W0:Y:S01]  /*1a20*/  F2F.BF16.F32 R97, R92 ;  /* 0x0000005c00617304 */ /* 0x000e220000202000 */
[----:B-1----:R-:W-:-:S05]  /*1a30*/  IMAD.WIDE.U32 R48, R48, 0x10000, RZ ;  /* 0x0001000030307825 */ /* 0x002fca00078e00ff */
[----:B------:R-:W-:Y:S02]  /*1a40*/  LOP3.LUT R51, R51, R49, RZ, 0xfc, !PT ;  /* 0x0000003133337212 */ /* 0x000fe400078efcff */
[----:B0-----:R-:W-:Y:S02]  /*1a50*/  LOP3.LUT R50, R48, R97, RZ, 0xfc, !PT ;  /* 0x0000006130327212 */ /* 0x001fe400078efcff */
[C-C-:B--2---:R-:W-:Y:S02]  /*1a60*/  SHF.R.U64 R94, R40.reuse, 0x10, R41.reuse ;  /* 0x00000010285e7819 */ /* 0x144fe40000001229 */
[----:B------:R-:W-:Y:S02]  /*1a70*/  SHF.R.U32.HI R96, RZ, 0x10, R41 ;  /* 0x00000010ff607819 */ /* 0x000fe40000011629 */
[----:B------:R-:W-:Y:S02]  /*1a80*/  SHF.L.U32 R95, R41, 0x10, RZ ;  /* 0x00000010295f7819 */ /* 0x000fe400000006ff */
[----:B------:R-:W-:Y:S01]  /*1a90*/  SHF.L.U32 R91, R40, 0x10, RZ ;  /* 0x00000010285b7819 */ /* 0x000fe200000006ff */
[----:B------:R-:W-:Y:S01]  /*1aa0*/  IMAD.WIDE.U32 R40, R82, 0x8, R46 ;  /* 0x0000000852287825 */ /* 0x000fe200078e002e */
[----:B------:R-:W-:-:S03]  /*1ab0*/  SHF.L.U32 R46, R94, 0x10, RZ ;  /* 0x000000105e2e7819 */ /* 0x000fc600000006ff */
[----:B------:R-:W-:Y:S01]  /*1ac0*/  FMUL.FTZ R48, R104, R95 ;  /* 0x0000005f68307220 */ /* 0x000fe20000410000 */
[----:B------:R-:W-:Y:S01]  /*1ad0*/  SHF.L.U32 R49, R96, 0x10, RZ ;  /* 0x0000001060317819 */ /* 0x000fe200000006ff */
[----:B------:R-:W-:Y:S01]  /*1ae0*/  FMUL.FTZ R110, R110, R91 ;  /* 0x0000005b6e6e7220 */ /* 0x000fe20000410000 */
[----:B------:R0:W-:Y:S01]  /*1af0*/  STG.E.64 desc[UR16][R40.64], R50 ;  /* 0x0000003228007986 */ /* 0x0001e2000c101b10 */
[----:B------:R-:W-:Y:S02]  /*1b00*/  FMUL.FTZ R47, R103, R46 ;  /* 0x0000002e672f7220 */ /* 0x000fe40000410000 */
[----:B------:R-:W-:Y:S01]  /*1b10*/  FMUL.FTZ R49, R102, R49 ;  /* 0x0000003166317220 */ /* 0x000fe20000410000 */
[--C-:B---3--:R-:W-:Y:S02]  /*1b20*/  SHF.R.U32.HI R114, RZ, 0x10, R43.reuse ;  /* 0x00000010ff727819 */ /* 0x108fe4000001162b */
[----:B------:R-:W-:Y:S02]  /*1b30*/  SHF.L.U32 R104, R43, 0x10, RZ ;  /* 0x000000102b687819 */ /* 0x000fe400000006ff */
[----:B------:R-:W-:-:S02]  /*1b40*/  SHF.R.U64 R115, R42, 0x10, R43 ;  /* 0x000000102a737819 */ /* 0x000fc4000000122b */
[----:B------:R-:W-:Y:S01]  /*1b50*/  SHF.L.U32 R116, R42, 0x10, RZ ;  /* 0x000000102a747819 */ /* 0x000fe200000006ff */
[----:B------:R-:W-:Y:S01]  /*1b60*/  FMUL.FTZ R104, R105, R104 ;  /* 0x0000006869687220 */ /* 0x000fe20000410000 */
[----:B------:R-:W-:Y:S02]  /*1b70*/  SHF.L.U32 R114, R114, 0x10, RZ ;  /* 0x0000001072727819 */ /* 0x000fe400000006ff */
[----:B------:R-:W-:Y:S01]  /*1b80*/  SHF.L.U32 R115, R115, 0x10, RZ ;  /* 0x0000001073737819 */ /* 0x000fe200000006ff */
[----:B------:R-:W-:Y:S01]  /*1b90*/  FMUL.FTZ R116, R107, R116 ;  /* 0x000000746b747220 */ /* 0x000fe20000410000 */
[--C-:B----4-:R-:W-:Y:S01]  /*1ba0*/  SHF.R.U64 R46, R44, 0x10, R45.reuse ;  /* 0x000000102c2e7819 */ /* 0x110fe2000000122d */
[----:B------:R-:W-:Y:S01]  /*1bb0*/  FMUL.FTZ R114, R99, R114 ;  /* 0x0000007263727220 */ /* 0x000fe20000410000 */
[----:B------:R-:W-:Y:S01]  /*1bc0*/  SHF.R.U32.HI R43, RZ, 0x10, R45 ;  /* 0x00000010ff2b7819 */ /* 0x000fe2000001162d */
[----:B------:R-:W-:Y:S01]  /*1bd0*/  FMUL.FTZ R115, R106, R115 ;  /* 0x000000736a737220 */ /* 0x000fe20000410000 */
[----:B0-----:R-:W-:-:S02]  /*1be0*/  SHF.L.U32 R41, R44, 0x10, RZ ;  /* 0x000000102c297819 */ /* 0x001fc400000006ff */
[----:B------:R-:W-:Y:S02]  /*1bf0*/  SHF.L.U32 R42, R45, 0x10, RZ ;  /* 0x000000102d2a7819 */ /* 0x000fe400000006ff */
[----:B------:R-:W-:Y:S01]  /*1c00*/  SHF.L.U32 R40, R46, 0x10, RZ ;  /* 0x000000102e287819 */ /* 0x000fe200000006ff */
[----:B------:R-:W-:Y:S01]  /*1c10*/  FMUL.FTZ R91, R90, R41 ;  /* 0x000000295a5b7220 */ /* 0x000fe20000410000 */
[----:B------:R-:W-:Y:S01]  /*1c20*/  SHF.L.U32 R43, R43, 0x10, RZ ;  /* 0x000000102b2b7819 */ /* 0x000fe200000006ff */
[----:B------:R-:W-:Y:S02]  /*1c30*/  FMUL.FTZ R93, R93, R42 ;  /* 0x0000002a5d5d7220 */ /* 0x000fe40000410000 */
[----:B------:R-:W-:Y:S02]  /*1c40*/  FMUL.FTZ R90, R81, R40 ;  /* 0x00000028515a7220 */ /* 0x000fe40000410000 */
[----:B------:R-:W-:Y:S01]  /*1c50*/  FMUL.FTZ R46, R80, R43 ;  /* 0x0000002b502e7220 */ /* 0x000fe20000410000 */
[----:B------:R-:W-:Y:S06]  /*1c60*/  BRA `(.L_x_2080) ;  /* 0x0000001800dc7947 */ /* 0x000fec0003800000 */
.L_x_2079:
[--C-:B------:R-:W-:Y:S01]  /*1c70*/  FFMA.FTZ R40, R113, UR4, R98.reuse ;  /* 0x0000000471287c23 */ /* 0x100fe20008010062 */
[--C-:B------:R-:W-:Y:S01]  /*1c80*/  FFMA.FTZ R101, R101, UR4, R98.reuse ;  /* 0x0000000465657c23 */ /* 0x100fe20008010062 */
[--C-:B------:R-:W-:Y:S01]  /*1c90*/  FFMA.FTZ R41, R105, UR4, R98.reuse ;  /* 0x0000000469297c23 */ /* 0x100fe20008010062 */
[----:B------:R-:W-:Y:S01]  /*1ca0*/  FFMA.FTZ R111, R111, UR4, R98 ;  /* 0x000000046f6f7c23 */ /* 0x000fe20008010062 */
[----:B------:R-:W-:Y:S01]  /*1cb0*/  FADD.FTZ R42, R107, -R40 ;  /* 0x800000286b2a7221 */ /* 0x000fe20000010000 */
[----:B------:R-:W0:Y:S01]  /*1cc0*/  LDC.64 R104, c[0x0][0x390] ;  /* 0x0000e400ff687b82 */ /* 0x000e220000000a00 */
[----:B------:R-:W-:Y:S01]  /*1cd0*/  FADD.FTZ R40, R100, -R101 ;  /* 0x8000006564287221 */ /* 0x000fe20000010000 */
[----:B------:R-:W-:Y:S01]  /*1ce0*/  FADD.FTZ R43, R102, -R111 ;  /* 0x8000006f662b7221 */ /* 0x000fe20000010000 */
[--C-:B------:R-:W-:Y:S01]  /*1cf0*/  FFMA.FTZ R45, R99, UR4, R98.reuse ;  /* 0x00000004632d7c23 */ /* 0x100fe20008010062 */
[----:B------:R-:W-:Y:S01]  /*1d00*/  FADD.FTZ R41, R108, -R41 ;  /* 0x800000296c297221 */ /* 0x000fe20000010000 */
[----:B------:R-:W-:Y:S01]  /*1d10*/  FMUL.FTZ R40, R40, UR14 ;  /* 0x0000000e28287c20 */ /* 0x000fe20008410000 */
[----:B------:R-:W-:Y:S01]  /*1d20*/  FMUL.FTZ R43, R43, UR14 ;  /* 0x0000000e2b2b7c20 */ /* 0x000fe20008410000 */
[----:B------:R-:W-:Y:S01]  /*1d30*/  FMUL.FTZ R42, R42, UR14 ;  /* 0x0000000e2a2a7c20 */ /* 0x000fe20008410000 */
[----:B------:R-:W1:Y:S01]  /*1d40*/  LDC.64 R100, c[0x0][0x478] ;  /* 0x00011e00ff647b82 */ /* 0x000e620000000a00 */
[----:B------:R-:W-:Y:S01]  /*1d50*/  SHF.L.U32 R46, R76, 0x10, RZ ;  /* 0x000000104c2e7819 */ /* 0x000fe200000006ff */
[----:B------:R-:W-:Y:S01]  /*1d60*/  FMUL.FTZ R99, R43, UR12 ;  /* 0x0000000c2b637c20 */ /* 0x000fe20008410000 */
[--C-:B------:R-:W-:Y:S01]  /*1d70*/  FFMA.FTZ R109, R109, UR4, R98.reuse ;  /* 0x000000046d6d7c23 */ /* 0x100fe20008010062 */
[----:B------:R-:W-:Y:S01]  /*1d80*/  SHF.L.U32 R47, R56, 0x10, RZ ;  /* 0x00000010382f7819 */ /* 0x000fe200000006ff */
[----:B------:R-:W-:Y:S01]  /*1d90*/  FADD.FTZ R45, R48, -R45 ;  /* 0x8000002d302d7221 */ /* 0x000fe20000010000 */
[----:B------:R-:W-:Y:S01]  /*1da0*/  SHF.L.U32 R44, R57, 0x10, RZ ;  /* 0x00000010392c7819 */ /* 0x000fe200000006ff */
[----:B------:R-:W-:Y:S01]  /*1db0*/  FMUL.FTZ R110, R40, UR12 ;  /* 0x0000000c286e7c20 */ /* 0x000fe20008410000 */
[----:B------:R-:W-:Y:S01]  /*1dc0*/  FMUL.FTZ R41, R41, UR14 ;  /* 0x0000000e29297c20 */ /* 0x000fe20008410000 */
[----:B------:R-:W-:Y:S01]  /*1dd0*/  FMUL.FTZ R113, R42, UR12 ;  /* 0x0000000c2a717c20 */ /* 0x000fe20008410000 */
[----:B------:R-:W-:Y:S01]  /*1de0*/  FFMA.FTZ R48, R103, UR4, R98 ;  /* 0x0000000467307c23 */ /* 0x000fe20008010062 */
[----:B------:R-:W-:Y:S01]  /*1df0*/  FMUL.FTZ R46, R99, R46 ;  /* 0x0000002e632e7220 */ /* 0x000fe20000410000 */
[----:B------:R-:W-:Y:S01]  /*1e00*/  FADD.FTZ R102, R106, -R109 ;  /* 0x8000006d6a667221 */ /* 0x000fe20000010000 */
[----:B------:R-:W-:Y:S01]  /*1e10*/  SHF.L.U32 R103, R75, 0x10, RZ ;  /* 0x000000104b677819 */ /* 0x000fe200000006ff */
[----:B------:R-:W-:Y:S01]  /*1e20*/  FMUL.FTZ R47, R110, R47 ;  /* 0x0000002f6e2f7220 */ /* 0x000fe20000410000 */
[----:B------:R-:W-:Y:S01]  /*1e30*/  FMUL.FTZ R112, R41, UR12 ;  /* 0x0000000c29707c20 */ /* 0x000fe20008410000 */
[----:B------:R-:W-:Y:S01]  /*1e40*/  FMUL.FTZ R44, R113, R44 ;  /* 0x0000002c712c7220 */ /* 0x000fe20000410000 */
[----:B------:R-:W-:Y:S01]  /*1e50*/  FADD.FTZ R108, R49, -R48 ;  /* 0x80000030316c7221 */ /* 0x000fe20000010000 */
[----:B------:R2:W-:Y:S01]  /*1e60*/  F2F.BF16.F32 R117, R46 ;  /* 0x0000002e00757304 */ /* 0x0005e20000202000 */
[----:B------:R-:W-:Y:S01]  /*1e70*/  FMUL.FTZ R118, R112, R103 ;  /* 0x0000006770767220 */ /* 0x000fe20000410000 */
[----:B0-----:R-:W-:-:S04]  /*1e80*/  IMAD.WIDE.U32 R48, R81, 0x8, R104 ;  /* 0x0000000851307825 */ /* 0x001fc800078e0068 */
[----:B------:R-:W-:Y:S01]  /*1e90*/  FFMA.FTZ R51, R51, UR4, R98 ;  /* 0x0000000433337c23 */ /* 0x000fe20008010062 */
[----:B------:R-:W-:Y:S01]  /*1ea0*/  SHF.L.U32 R115, R74, 0x10, RZ ;  /* 0x000000104a737819 */ /* 0x000fe200000006ff */
[----:B-1----:R-:W-:Y:S01]  /*1eb0*/  IMAD.WIDE.U32 R106, R81, 0x10, R100 ;  /* 0x00000010516a7825 */ /* 0x002fe200078e0064 */
[----:B------:R0:W-:Y:S03]  /*1ec0*/  F2F.BF16.F32 R109, R47 ;  /* 0x0000002f006d7304 */ /* 0x0001e60000202000 */
[----:B--2---:R-:W-:Y:S01]  /*1ed0*/  FMUL.FTZ R46, R102, UR14 ;  /* 0x0000000e662e7c20 */ /* 0x004fe20008410000 */
[----:B------:R-:W-:Y:S01]  /*1ee0*/  FMUL.FTZ R45, R45, UR14 ;  /* 0x0000000e2d2d7c20 */ /* 0x000fe20008410000 */
[----:B------:R-:W1:Y:S01]  /*1ef0*/  LDC.64 R102, c[0x0][0x468] ;  /* 0x00011a00ff667b82 */ /* 0x000e620000000a00 */
[----:B------:R-:W2:Y:S01]  /*1f00*/  LDG.E.64 R48, desc[UR16][R48.64] ;  /* 0x0000001030307981 */ /* 0x000ea2000c1e1b00 */
[----:B------:R-:W-:Y:S01]  /*1f10*/  FMUL.FTZ R111, R46, UR12 ;  /* 0x0000000c2e6f7c20 */ /* 0x000fe20008410000 */
[----:B------:R3:W4:Y:S01]  /*1f20*/  F2F.BF16.F32 R116, R44 ;  /* 0x0000002c00747304 */ /* 0x0007220000202000 */
[----:B0-----:R-:W-:Y:S01]  /*1f30*/  FMUL.FTZ R47, R108, UR14 ;  /* 0x0000000e6c2f7c20 */ /* 0x001fe20008410000 */
[----:B------:R0:W-:Y:S03]  /*1f40*/  STG.E.128 desc[UR16][R106.64], R40 ;  /* 0x000000286a007986 */ /* 0x0001e6000c101d10 */
[----:B------:R-:W-:Y:S01]  /*1f50*/  FMUL.FTZ R114, R47, UR12 ;  /* 0x0000000c2f727c20 */ /* 0x000fe20008410000 */
[----:B---3--:R-:W-:-:S02]  /*1f60*/  SHF.L.U32 R44, R59, 0x10, RZ ;  /* 0x000000103b2c7819 */ /* 0x008fc400000006ff */
[----:B------:R-:W3:Y:S03]  /*1f70*/  F2F.BF16.F32 R118, R118 ;  /* 0x0000007600767304 */ /* 0x000ee60000202000 */
[----:B------:R-:W-:Y:S01]  /*1f80*/  FMUL.FTZ R108, R111, R44 ;  /* 0x0000002c6f6c7220 */ /* 0x000fe20000410000 */
[----:B------:R-:W-:Y:S01]  /*1f90*/  FADD.FTZ R44, R50, -R51 ;  /* 0x80000033322c7221 */ /* 0x000fe20000010000 */
[----:B------:R-:W-:Y:S01]  /*1fa0*/  FMUL.FTZ R50, R114, R115 ;  /* 0x0000007372327220 */ /* 0x000fe20000410000 */
[----:B------:R-:W-:Y:S01]  /*1fb0*/  FMUL.FTZ R115, R45, UR12 ;  /* 0x0000000c2d737c20 */ /* 0x000fe20008410000 */
[----:B0-----:R-:W-:Y:S01]  /*1fc0*/  SHF.L.U32 R40, R73, 0x10, RZ ;  /* 0x0000001049287819 */ /* 0x001fe200000006ff */
[----:B------:R-:W-:Y:S01]  /*1fd0*/  FMUL.FTZ R44, R44, UR14 ;  /* 0x0000000e2c2c7c20 */ /* 0x000fe20008410000 */
[----:B----4-:R-:W-:-:S03]  /*1fe0*/  PRMT R117, R116, 0x5410, R117 ;  /* 0x0000541074757816 */ /* 0x010fc60000000075 */
[----:B------:R-:W-:Y:S01]  /*1ff0*/  FMUL.FTZ R106, R115, R40 ;  /* 0x00000028736a7220 */ /* 0x000fe20000410000 */
[----:B------:R-:W-:Y:S01]  /*2000*/  SHF.L.U32 R43, R58, 0x10, RZ ;  /* 0x000000103a2b7819 */ /* 0x000fe200000006ff */
[----:B------:R-:W-:Y:S01]  /*2010*/  FMUL.FTZ R116, R44, UR12 ;  /* 0x0000000c2c747c20 */ /* 0x000fe20008410000 */
[----:B------:R-:W-:Y:S01]  /*2020*/  F2F.BF16.F32 R108, R108 ;  /* 0x0000006c006c7304 */ /* 0x000fe20000202000 */
[----:B---3--:R-:W-:-:S04]  /*2030*/  IMAD.WIDE.U32 R40, R118, 0x10000, RZ ;  /* 0x0001000076287825 */ /* 0x008fc800078e00ff */
[----:B------:R-:W-:-:S03]  /*2040*/  FMUL.FTZ R120, R116, R43 ;  /* 0x0000002b74787220 */ /* 0x000fc60000410000 */
[----:B------:R-:W0:Y:S01]  /*2050*/  F2F.BF16.F32 R106, R106 ;  /* 0x0000006a006a7304 */ /* 0x000e220000202000 */
[----:B-1----:R-:W-:-:S07]  /*2060*/  IMAD.WIDE.U32 R118, R81, 0x8, R102 ;  /* 0x0000000851767825 */ /* 0x002fce00078e0066 */
[----:B------:R-:W1:Y:S08]  /*2070*/  F2F.BF16.F32 R107, R50 ;  /* 0x00000032006b7304 */ /* 0x000e700000202000 */
[----:B------:R-:W3:Y:S01]  /*2080*/  F2F.BF16.F32 R81, R120 ;  /* 0x0000007800517304 */ /* 0x000ee20000202000 */
[----:B------:R-:W-:Y:S02]  /*2090*/  LOP3.LUT R43, R117, R41, RZ, 0xfc, !PT ;  /* 0x00000029752b7212 */ /* 0x000fe400078efcff */
[----:B------:R-:W-:Y:S01]  /*20a0*/  LOP3.LUT R42, R40, R109, RZ, 0xfc, !PT ;  /* 0x0000006d282a7212 */ /* 0x000fe200078efcff */
[----:B0-----:R-:W-:Y:S01]  /*20b0*/  IMAD.WIDE.U32 R40, R106, 0x10000, RZ ;  /* 0x000100006a287825 */ /* 0x001fe200078e00ff */
[----:B-1----:R-:W-:-:S03]  /*20c0*/  PRMT R109, R108, 0x5410, R107 ;  /* 0x000054106c6d7816 */ /* 0x002fc6000000006b */
[----:B------:R-:W-:Y:S01]  /*20d0*/  IMAD.WIDE.U32 R50, R80, 0x8, R104 ;  /* 0x0000000850327825 */ /* 0x000fe200078e0068 */
[----:B------:R-:W-:-:S03]  /*20e0*/  LOP3.LUT R41, R109, R41, RZ, 0xfc, !PT ;  /* 0x000000296d297212 */ /* 0x000fc600078efcff */
[----:B------:R-:W-:Y:S01]  /*20f0*/  IMAD.WIDE.U32 R106, R80, 0x10, R100 ;  /* 0x00000010506a7825 */ /* 0x000fe200078e0064 */
[----:B---3--:R-:W-:-:S03]  /*2100*/  LOP3.LUT R40, R40, R81, RZ, 0xfc, !PT ;  /* 0x0000005128287212 */ /* 0x008fc600078efcff */
[----:B------:R-:W-:Y:S01]  /*2110*/  IMAD.WIDE.U32 R108, R80, 0x8, R102 ;  /* 0x00000008506c7825 */ /* 0x000fe200078e0066 */
[----:B------:R0:W-:Y:S03]  /*2120*/  STG.E.64 desc[UR16][R118.64], R42 ;  /* 0x0000002a76007986 */ /* 0x0001e6000c101b10 */
[----:B------:R-:W-:Y:S01]  /*2130*/  IMAD.WIDE.U32 R80, R82, 0x8, R104 ;  /* 0x0000000852507825 */ /* 0x000fe200078e0068 */
[----:B------:R-:W3:Y:S04]  /*2140*/  LDG.E.64 R50, desc[UR16][R50.64] ;  /* 0x0000001032327981 */ /* 0x000ee8000c1e1b00 */
[----:B------:R1:W-:Y:S04]  /*2150*/  STG.E.128 desc[UR16][R106.64], R44 ;  /* 0x0000002c6a007986 */ /* 0x0003e8000c101d10 */
[----:B------:R4:W-:Y:S04]  /*2160*/  STG.E.64 desc[UR16][R108.64], R40 ;  /* 0x000000286c007986 */ /* 0x0009e8000c101b10 */
[----:B------:R-:W3:Y:S01]  /*2170*/  LDG.E.64 R80, desc[UR16][R80.64] ;  /* 0x0000001050507981 */ /* 0x000ee2000c1e1b00 */
[----:B0-----:R-:W-:-:S04]  /*2180*/  FFMA.FTZ R43, R96, UR4, R98 ;  /* 0x00000004602b7c23 */ /* 0x001fc80008010062 */
[----:B------:R-:W-:Y:S01]  /*2190*/  FADD.FTZ R42, R94, -R43 ;  /* 0x8000002b5e2a7221 */ /* 0x000fe20000010000 */
[----:B------:R-:W-:-:S04]  /*21a0*/  FFMA.FTZ R94, R97, UR4, R98 ;  /* 0x00000004615e7c23 */ /* 0x000fc80008010062 */
[----:B------:R-:W-:Y:S01]  /*21b0*/  FADD.FTZ R43, R93, -R94 ;  /* 0x8000005e5d2b7221 */ /* 0x000fe20000010000 */
[--C-:B------:R-:W-:Y:S01]  /*21c0*/  FFMA.FTZ R94, R95, UR4, R98.reuse ;  /* 0x000000045f5e7c23 */ /* 0x100fe20008010062 */
[----:B-1----:R-:W-:-:S03]  /*21d0*/  FFMA.FTZ R45, R92, UR4, R98 ;  /* 0x000000045c2d7c23 */ /* 0x002fc60008010062 */
[----:B----4-:R-:W-:Y:S01]  /*21e0*/  FADD.FTZ R41, R91, -R94 ;  /* 0x8000005e5b297221 */ /* 0x010fe20000010000 */
[----:B------:R-:W-:Y:S01]  /*21f0*/  FMUL.FTZ R42, R42, UR14 ;  /* 0x0000000e2a2a7c20 */ /* 0x000fe20008410000 */
[----:B------:R-:W-:Y:S01]  /*2200*/  FMUL.FTZ R43, R43, UR14 ;  /* 0x0000000e2b2b7c20 */ /* 0x000fe20008410000 */
[----:B------:R-:W-:Y:S01]  /*2210*/  FADD.FTZ R40, R90, -R45 ;  /* 0x8000002d5a287221 */ /* 0x000fe20000010000 */
[----:B------:R-:W-:Y:S01]  /*2220*/  FMUL.FTZ R41, R41, UR14 ;  /* 0x0000000e29297c20 */ /* 0x000fe20008410000 */
[----:B------:R-:W-:Y:S01]  /*2230*/  SHF.L.U32 R96, R61, 0x10, RZ ;  /* 0x000000103d607819 */ /* 0x000fe200000006ff */
[----:B------:R-:W-:Y:S01]  /*2240*/  FMUL.FTZ R93, R42, UR12 ;  /* 0x0000000c2a5d7c20 */ /* 0x000fe20008410000 */
[----:B------:R-:W-:Y:S01]  /*2250*/  SHF.L.U32 R47, R72, 0x10, RZ ;  /* 0x00000010482f7819 */ /* 0x000fe200000006ff */
[----:B------:R-:W-:Y:S01]  /*2260*/  FMUL.FTZ R46, R43, UR12 ;  /* 0x0000000c2b2e7c20 */ /* 0x000fe20008410000 */
[----:B------:R-:W-:Y:S01]  /*2270*/  SHF.L.U32 R45, R71, 0x10, RZ ;  /* 0x00000010472d7819 */ /* 0x000fe200000006ff */
[----:B------:R-:W-:Y:S01]  /*2280*/  FMUL.FTZ R90, R41, UR12 ;  /* 0x0000000c295a7c20 */ /* 0x000fe20008410000 */
[----:B------:R-:W-:Y:S01]  /*2290*/  FMUL.FTZ R40, R40, UR14 ;  /* 0x0000000e28287c20 */ /* 0x000fe20008410000 */
[----:B------:R-:W-:Y:S01]  /*22a0*/  FMUL.FTZ R96, R93, R96 ;  /* 0x000000605d607220 */ /* 0x000fe20000410000 */
[----:B------:R-:W-:Y:S01]  /*22b0*/  FMUL.FTZ R47, R46, R47 ;  /* 0x0000002f2e2f7220 */ /* 0x000fe20000410000 */
[----:B------:R-:W-:Y:S01]  /*22c0*/  FMUL.FTZ R94, R90, R45 ;  /* 0x0000002d5a5e7220 */ /* 0x000fe20000410000 */
[----:B------:R-:W-:Y:S01]  /*22d0*/  SHF.L.U32 R44, R60, 0x10, RZ ;  /* 0x000000103c2c7819 */ /* 0x000fe200000006ff */
[----:B------:R-:W-:-:S02]  /*22e0*/  FMUL.FTZ R91, R40, UR12 ;  /* 0x0000000c285b7c20 */ /* 0x000fc40008410000 */
[----:B------:R-:W0:Y:S02]  /*22f0*/  F2F.BF16.F32 R45, R94 ;  /* 0x0000005e002d7304 */ /* 0x000e240000202000 */
[----:B------:R-:W-:-:S06]  /*2300*/  FMUL.FTZ R92, R91, R44 ;  /* 0x0000002c5b5c7220 */ /* 0x000fcc0000410000 */
[----:B------:R-:W-:Y:S08]  /*2310*/  F2F.BF16.F32 R96, R96 ;  /* 0x0000006000607304 */ /* 0x000ff00000202000 */
[----:B------:R-:W1:Y:S08]  /*2320*/  F2F.BF16.F32 R47, R47 ;  /* 0x0000002f002f7304 */ /* 0x000e700000202000 */
[----:B------:R-:W4:Y:S01]  /*2330*/  F2F.BF16.F32 R97, R92 ;  /* 0x0000005c00617304 */ /* 0x000f220000202000 */
[----:B0-----:R-:W-:Y:S01]  /*2340*/  IMAD.WIDE.U32 R44, R45, 0x10000, RZ ;  /* 0x000100002d2c7825 */ /* 0x001fe200078e00ff */
[----:B-1----:R-:W-:-:S03]  /*2350*/  PRMT R105, R96, 0x5410, R47 ;  /* 0x0000541060697816 */ /* 0x002fc6000000002f */
[----:B------:R-:W-:Y:S01]  /*2360*/  IMAD.WIDE.U32 R100, R82, 0x10, R100 ;  /* 0x0000001052647825 */ /* 0x000fe200078e0064 */
[----:B------:R-:W-:-:S03]  /*2370*/  LOP3.LUT R45, R105, R45, RZ, 0xfc, !PT ;  /* 0x0000002d692d7212 */ /* 0x000fc600078efcff */
[----:B------:R-:W-:Y:S01]  /*2380*/  IMAD.WIDE.U32 R102, R82, 0x8, R102 ;  /* 0x0000000852667825 */ /* 0x000fe200078e0066 */
[----:B----4-:R-:W-:Y:S01]  /*2390*/  LOP3.LUT R44, R44, R97, RZ, 0xfc, !PT ;  /* 0x000000612c2c7212 */ /* 0x010fe200078efcff */
[----:B------:R0:W-:Y:S04]  /*23a0*/  STG.E.128 desc[UR16][R100.64], R40 ;  /* 0x0000002864007986 */ /* 0x0001e8000c101d10 */
[----:B------:R1:W-:Y:S01]  /*23b0*/  STG.E.64 desc[UR16][R102.64], R44 ;  /* 0x0000002c66007986 */ /* 0x0003e2000c101b10 */
[C---:B--2---:R-:W-:Y:S02]  /*23c0*/  SHF.R.U64 R95, R48.reuse, 0x10, R49 ;  /* 0x00000010305f7819 */ /* 0x044fe40000001231 */
[----:B------:R-:W-:Y:S02]  /*23d0*/  SHF.L.U32 R47, R48, 0x10, RZ ;  /* 0x00000010302f7819 */ /* 0x000fe400000006ff */
[----:B------:R-:W-:-:S02]  /*23e0*/  SHF.L.U32 R48, R49, 0x10, RZ ;  /* 0x0000001031307819 */ /* 0x000fc400000006ff */
[----:B------:R-:W-:Y:S02]  /*23f0*/  SHF.R.U32.HI R49, RZ, 0x10, R49 ;  /* 0x00000010ff317819 */ /* 0x000fe40000011631 */
[----:B------:R-:W-:Y:S02]  /*2400*/  SHF.L.U32 R95, R95, 0x10, RZ ;  /* 0x000000105f5f7819 */ /* 0x000fe400000006ff */
[----:B------:R-:W-:Y:S01]  /*2410*/  SHF.L.U32 R82, R49, 0x10, RZ ;  /* 0x0000001031527819 */ /* 0x000fe200000006ff */
[----:B------:R-:W-:Y:S02]  /*2420*/  FMUL.FTZ R110, R110, R47 ;  /* 0x0000002f6e6e7220 */ /* 0x000fe40000410000 */
[----:B------:R-:W-:Y:S01]  /*2430*/  FMUL.FTZ R47, R112, R95 ;  /* 0x0000005f702f7220 */ /* 0x000fe20000410000 */
[----:B------:R-:W-:Y:S01]  /*2440*/  FMUL.FTZ R48, R113, R48 ;  /* 0x0000003071307220 */ /* 0x000fe20000410000 */
[----:B---3--:R-:W-:Y:S02]  /*2450*/  SHF.R.U64 R49, R50, 0x10, R51 ;  /* 0x0000001032317819 */ /* 0x008fe40000001233 */
[----:B------:R-:W-:-:S02]  /*2460*/  SHF.L.U32 R104, R51, 0x10, RZ ;  /* 0x0000001033687819 */ /* 0x000fc400000006ff */
[----:B------:R-:W-:Y:S02]  /*2470*/  SHF.R.U32.HI R51, RZ, 0x10, R51 ;  /* 0x00000010ff337819 */ /* 0x000fe40000011633 */
[----:B------:R-:W-:Y:S02]  /*2480*/  SHF.L.U32 R95, R50, 0x10, RZ ;  /* 0x00000010325f7819 */ /* 0x000fe400000006ff */
[----:B------:R-:W-:Y:S02]  /*2490*/  SHF.L.U32 R50, R49, 0x10, RZ ;  /* 0x0000001031327819 */ /* 0x000fe400000006ff */
[--C-:B0-----:R-:W-:Y:S02]  /*24a0*/  SHF.R.U64 R43, R80, 0x10, R81.reuse ;  /* 0x00000010502b7819 */ /* 0x101fe40000001251 */
[----:B-1----:R-:W-:Y:S02]  /*24b0*/  SHF.R.U32.HI R45, RZ, 0x10, R81 ;  /* 0x00000010ff2d7819 */ /* 0x002fe40000011651 */
[----:B------:R-:W-:-:S02]  /*24c0*/  SHF.L.U32 R41, R51, 0x10, RZ ;  /* 0x0000001033297819 */ /* 0x000fc400000006ff */
        /* <DEDUP_REMOVED lines=14> */
.L_x_2078:
        /* <DEDUP_REMOVED lines=10> */
[----:B------:R-:W-:Y:S01]  /*2650*/  SHF.L.U32 R40, R57, 0x10, RZ ;  /* 0x0000001039287819 */ /* 0x000fe200000006ff */
[----:B-----5:R-:W-:Y:S01]  /*2660*/  FFMA.FTZ R102, R102, UR14, R31 ;  /* 0x0000000e66667c23 */ /* 0x020fe2000801001f */
[----:B------:R-:W-:Y:S01]  /*2670*/  FFMA.FTZ R107, R107, UR14, R30 ;  /* 0x0000000e6b6b7c23 */ /* 0x000fe2000801001e */
[----:B------:R-:W-:Y:S01]  /*2680*/  FFMA.FTZ R110, R101, UR14, R28 ;  /* 0x0000000e656e7c23 */ /* 0x000fe2000801001c */
[--C-:B------:R-:W-:Y:S01]  /*2690*/  FFMA.FTZ R105, R105, UR4, R98.reuse ;  /* 0x0000000469697c23 */ /* 0x100fe20008010062 */
[----:B------:R-:W-:Y:S01]  /*26a0*/  FMUL.FTZ R102, R102, UR12 ;  /* 0x0000000c66667c20 */ /* 0x000fe20008410000 */
[----:B------:R-:W-:Y:S01]  /*26b0*/  FMUL.FTZ R107, R107, UR12 ;  /* 0x0000000c6b6b7c20 */ /* 0x000fe20008410000 */
[----:B------:R-:W-:Y:S01]  /*26c0*/  FMUL.FTZ R110, R110, UR12 ;  /* 0x0000000c6e6e7c20 */ /* 0x000fe20008410000 */
[----:B------:R-:W-:Y:S01]  /*26d0*/  FADD.FTZ R108, R108, -R105 ;  /* 0x800000696c6c7221 */ /* 0x000fe20000010000 */
[----:B------:R-:W-:Y:S01]  /*26e0*/  FMUL.FTZ R100, R41, R102 ;  /* 0x0000006629647220 */ /* 0x000fe20000410000 */
[----:B------:R-:W-:Y:S01]  /*26f0*/  FMUL.FTZ R101, R40, R107 ;  /* 0x0000006b28657220 */ /* 0x000fe20000410000 */
[--C-:B------:R-:W-:Y:S01]  /*2700*/  FFMA.FTZ R40, R103, UR4, R98.reuse ;  /* 0x0000000467287c23 */ /* 0x100fe20008010062 */
[----:B------:R-:W-:Y:S01]  /*2710*/  SHF.L.U32 R41, R56, 0x10, RZ ;  /* 0x0000001038297819 */ /* 0x000fe200000006ff */
[----:B------:R-:W-:Y:S01]  /*2720*/  FFMA.FTZ R103, R108, UR14, R29 ;  /* 0x0000000e6c677c23 */ /* 0x000fe2000801001d */
[----:B------:R-:W-:Y:S01]  /*2730*/  FFMA.FTZ R43, R99, UR4, R98 ;  /* 0x00000004632b7c23 */ /* 0x000fe20008010062 */
[----:B------:R-:W-:Y:S01]  /*2740*/  FADD.FTZ R46, R49, -R40 ;  /* 0x80000028312e7221 */ /* 0x000fe20000010000 */
[----:B------:R-:W-:Y:S01]  /*2750*/  SHF.L.U32 R42, R75, 0x10, RZ ;  /* 0x000000104b2a7819 */ /* 0x000fe200000006ff */
[----:B------:R-:W-:Y:S01]  /*2760*/  FMUL.FTZ R40, R41, R110 ;  /* 0x0000006e29287220 */ /* 0x000fe20000410000 */
[--C-:B------:R-:W-:Y:S01]  /*2770*/  FFMA.FTZ R41, R109, UR4, R98.reuse ;  /* 0x000000046d297c23 */ /* 0x100fe20008010062 */
[----:B------:R-:W-:Y:S01]  /*2780*/  FMUL.FTZ R103, R103, UR12 ;  /* 0x0000000c67677c20 */ /* 0x000fe20008410000 */
[----:B------:R-:W-:Y:S01]  /*2790*/  FADD.FTZ R48, R48, -R43 ;  /* 0x8000002b30307221 */ /* 0x000fe20000010000 */
[----:B------:R0:W-:Y:S01]  /*27a0*/  F2F.BF16.F32 R109, R40 ;  /* 0x00000028006d7304 */ /* 0x0001e20000202000 */
[----:B------:R-:W-:Y:S01]  /*27b0*/  FADD.FTZ R47, R106, -R41 ;  /* 0x800000296a2f7221 */ /* 0x000fe20000010000 */
[----:B------:R-:W-:Y:S01]  /*27c0*/  FFMA.FTZ R41, R46, UR14, R35 ;  /* 0x0000000e2e297c23 */ /* 0x000fe20008010023 */
[----:B------:R-:W-:Y:S01]  /*27d0*/  SHF.L.U32 R46, R74, 0x10, RZ ;  /* 0x000000104a2e7819 */ /* 0x000fe200000006ff */
[----:B------:R-:W-:Y:S01]  /*27e0*/  FMUL.FTZ R42, R42, R103 ;  /* 0x000000672a2a7220 */ /* 0x000fe20000410000 */
[----:B------:R-:W-:Y:S01]  /*27f0*/  FFMA.FTZ R105, R48, UR14, R33 ;  /* 0x0000000e30697c23 */ /* 0x000fe20008010021 */
[----:B------:R-:W-:Y:S01]  /*2800*/  FMUL.FTZ R99, R41, UR12 ;  /* 0x0000000c29637c20 */ /* 0x000fe20008410000 */
[----:B------:R-:W-:Y:S01]  /*2810*/  FFMA.FTZ R41, R51, UR4, R98 ;  /* 0x0000000433297c23 */ /* 0x000fe20008010062 */
[----:B------:R-:W-:Y:S01]  /*2820*/  FFMA.FTZ R104, R47, UR14, R34 ;  /* 0x0000000e2f687c23 */ /* 0x000fe20008010022 */
[----:B------:R-:W1:Y:S01]  /*2830*/  LDC.64 R44, c[0x0][0x390] ;  /* 0x0000e400ff2c7b82 */ /* 0x000e620000000a00 */
[----:B0-----:R-:W-:Y:S01]  /*2840*/  FMUL.FTZ R40, R46, R99 ;  /* 0x000000632e287220 */ /* 0x001fe20000410000 */
[----:B------:R-:W-:Y:S01]  /*2850*/  FADD.FTZ R41, R50, -R41 ;  /* 0x8000002932297221 */ /* 0x000fe20000010000 */
[----:B------:R-:W-:Y:S01]  /*2860*/  SHF.L.U32 R50, R73, 0x10, RZ ;  /* 0x0000001049327819 */ /* 0x000fe200000006ff */
[----:B------:R-:W-:Y:S01]  /*2870*/  FMUL.FTZ R105, R105, UR12 ;  /* 0x0000000c69697c20 */ /* 0x000fe20008410000 */
[----:B------:R-:W-:Y:S01]  /*2880*/  SHF.L.U32 R43, R59, 0x10, RZ ;  /* 0x000000103b2b7819 */ /* 0x000fe200000006ff */
[----:B------:R-:W-:Y:S01]  /*2890*/  FMUL.FTZ R104, R104, UR12 ;  /* 0x0000000c68687c20 */ /* 0x000fe20008410000 */
[----:B------:R-:W0:Y:S01]  /*28a0*/  F2F.BF16.F32 R42, R42 ;  /* 0x0000002a002a7304 */ /* 0x000e220000202000 */
[----:B------:R-:W2:Y:S01]  /*28b0*/  LDC.64 R46, c[0x0][0x468] ;  /* 0x00011a00ff2e7b82 */ /* 0x000ea20000000a00 */
[----:B------:R-:W-:Y:S01]  /*28c0*/  FFMA.FTZ R106, R41, UR14, R32 ;  /* 0x0000000e296a7c23 */ /* 0x000fe20008010020 */
[----:B------:R-:W-:Y:S01]  /*28d0*/  FMUL.FTZ R50, R50, R105 ;  /* 0x0000006932327220 */ /* 0x000fe20000410000 */
[----:B------:R-:W-:Y:S01]  /*28e0*/  FMUL.FTZ R48, R43, R104 ;  /* 0x000000682b307220 */ /* 0x000fe20000410000 */
[----:B------:R-:W-:Y:S01]  /*28f0*/  SHF.L.U32 R43, R58, 0x10, RZ ;  /* 0x000000103a2b7819 */ /* 0x000fe200000006ff */
[----:B------:R-:W-:-:S02]  /*2900*/  FMUL.FTZ R106, R106, UR12 ;  /* 0x0000000c6a6a7c20 */ /* 0x000fc40008410000 */
[----:B------:R-:W-:Y:S02]  /*2910*/  F2F.BF16.F32 R100, R100 ;  /* 0x0000006400647304 */ /* 0x000fe40000202000 */
[----:B------:R-:W-:-:S06]  /*2920*/  FMUL.FTZ R108, R43, R106 ;  /* 0x0000006a2b6c7220 */ /* 0x000fcc0000410000 */
[----:B------:R-:W3:Y:S08]  /*2930*/  F2F.BF16.F32 R101, R101 ;  /* 0x0000006500657304 */ /* 0x000ef00000202000 */
[----:B------:R1:W-:Y:S08]  /*2940*/  F2F.BF16.F32 R51, R40 ;  /* 0x0000002800337304 */ /* 0x0003f00000202000 */
[----:B------:R-:W4:Y:S01]  /*2950*/  F2F.BF16.F32 R112, R48 ;  /* 0x0000003000707304 */ /* 0x000f220000202000 */
[----:B0-----:R-:W-:-:S07]  /*2960*/  IMAD.WIDE.U32 R42, R42, 0x10000, RZ ;  /* 0x000100002a2a7825 */ /* 0x001fce00078e00ff */
[----:B------:R-:W0:Y:S01]  /*2970*/  F2F.BF16.F32 R50, R50 ;  /* 0x0000003200327304 */ /* 0x000e220000202000 */
[----:B---3--:R-:W-:Y:S01]  /*2980*/  PRMT R101, R101, 0x5410, R100 ;  /* 0x0000541065657816 */ /* 0x008fe20000000064 */
[----:B-1----:R-:W-:-:S06]  /*2990*/  IMAD.WIDE.U32 R40, R81, 0x8, R44 ;  /* 0x0000000851287825 */ /* 0x002fcc00078e002c */
[----:B------:R-:W1:Y:S01]  /*29a0*/  F2F.BF16.F32 R111, R108 ;  /* 0x0000006c006f7304 */ /* 0x000e620000202000 */
[----:B------:R-:W-:Y:S01]  /*29b0*/  LOP3.LUT R49, R101, R43, RZ, 0xfc, !PT ;  /* 0x0000002b65317212 */ /* 0x000fe200078efcff */
[----:B--2---:R-:W-:Y:S01]  /*29c0*/  IMAD.WIDE.U32 R100, R81, 0x8, R46 ;  /* 0x0000000851647825 */ /* 0x004fe200078e002e */
[----:B----4-:R-:W-:Y:S01]  /*29d0*/  PRMT R81, R112, 0x5410, R51 ;  /* 0x0000541070517816 */ /* 0x010fe20000000033 */
[----:B------:R-:W2:Y:S01]  /*29e0*/  LDG.E.64 R40, desc[UR16][R40.64] ;  /* 0x0000001028287981 */ /* 0x000ea2000c1e1b00 */
[----:B------:R-:W-:Y:S01]  /*29f0*/  LOP3.LUT R48, R42, R109, RZ, 0xfc, !PT ;  /* 0x0000006d2a307212 */ /* 0x000fe200078efcff */
[----:B------:R-:W-:-:S04]  /*2a00*/  IMAD.WIDE.U32 R42, R80, 0x8, R44 ;  /* 0x00000008502a7825 */ /* 0x000fc800078e002c */
[----:B0-----:R-:W-:Y:S01]  /*2a10*/  IMAD.WIDE.U32 R50, R50, 0x10000, RZ ;  /* 0x0001000032327825 */ /* 0x001fe200078e00ff */
[----:B------:R0:W-:Y:S03]  /*2a20*/  STG.E.64 desc[UR16][R100.64], R48 ;  /* 0x0000003064007986 */ /* 0x0001e6000c101b10 */
[----:B------:R-:W-:Y:S01]  /*2a30*/  IMAD.WIDE.U32 R44, R82, 0x8, R44 ;  /* 0x00000008522c7825 */ /* 0x000fe200078e002c */
[----:B------:R-:W-:Y:S01]  /*2a40*/  LOP3.LUT R51, R81, R51, RZ, 0xfc, !PT ;  /* 0x0000003351337212 */ /* 0x000fe200078efcff */
[----:B------:R-:W3:Y:S01]  /*2a50*/  LDG.E.64 R42, desc[UR16][R42.64] ;  /* 0x000000102a2a7981 */ /* 0x000ee2000c1e1b00 */
[----:B-1----:R-:W-:Y:S01]  /*2a60*/  LOP3.LUT R50, R50, R111, RZ, 0xfc, !PT ;  /* 0x0000006f32327212 */ /* 0x002fe200078efcff */
[----:B------:R-:W-:-:S05]  /*2a70*/  IMAD.WIDE.U32 R80, R80, 0x8, R46 ;  /* 0x0000000850507825 */ /* 0x000fca00078e002e */
[----:B------:R1:W-:Y:S04]  /*2a80*/  STG.E.64 desc[UR16][R80.64], R50 ;  /* 0x0000003250007986 */ /* 0x0003e8000c101b10 */
[----:B------:R-:W4:Y:S01]  /*2a90*/  LDG.E.64 R44, desc[UR16][R44.64] ;  /* 0x000000102c2c7981 */ /* 0x000f22000c1e1b00 */
[----:B------:R-:W-:Y:S01]  /*2aa0*/  FFMA.FTZ R109, R96, UR4, R98 ;  /* 0x00000004606d7c23 */ /* 0x000fe20008010062 */
[----:B------:R-:W-:-:S03]  /*2ab0*/  SHF.L.U32 R96, R61, 0x10, RZ ;  /* 0x000000103d607819 */ /* 0x000fc600000006ff */
[----:B------:R-:W-:Y:S01]  /*2ac0*/  FADD.FTZ R109, R94, -R109 ;  /* 0x8000006d5e6d7221 */ /* 0x000fe20000010000 */
[----:B------:R-:W-:-:S03]  /*2ad0*/  FFMA.FTZ R94, R97, UR4, R98 ;  /* 0x00000004615e7c23 */ /* 0x000fc60008010062 */
[----:B0-----:R-:W-:Y:S01]  /*2ae0*/  FFMA.FTZ R48, R109, UR14, R38 ;  /* 0x0000000e6d307c23 */ /* 0x001fe20008010026 */
[----:B------:R-:W-:Y:S01]  /*2af0*/  FADD.FTZ R100, R93, -R94 ;  /* 0x8000005e5d647221 */ /* 0x000fe20000010000 */
[----:B------:R-:W-:Y:S01]  /*2b00*/  FFMA.FTZ R94, R95, UR4, R98 ;  /* 0x000000045f5e7c23 */ /* 0x000fe20008010062 */
[----:B-1----:R-:W-:Y:S01]  /*2b10*/  SHF.L.U32 R51, R72, 0x10, RZ ;  /* 0x0000001048337819 */ /* 0x002fe200000006ff */
[----:B------:R-:W-:Y:S01]  /*2b20*/  FMUL.FTZ R93, R48, UR12 ;  /* 0x0000000c305d7c20 */ /* 0x000fe20008410000 */
[----:B------:R-:W-:Y:S01]  /*2b30*/  FFMA.FTZ R49, R100, UR14, R39 ;  /* 0x0000000e64317c23 */ /* 0x000fe20008010027 */
[----:B------:R-:W-:Y:S02]  /*2b40*/  FADD.FTZ R94, R91, -R94 ;  /* 0x8000005e5b5e7221 */ /* 0x000fe40000010000 */
[----:B------:R-:W-:Y:S01]  /*2b50*/  FMUL.FTZ R48, R96, R93 ;  /* 0x0000005d60307220 */ /* 0x000fe20000410000 */
[----:B------:R-:W-:Y:S01]  /*2b60*/  FMUL.FTZ R80, R49, UR12 ;  /* 0x0000000c31507c20 */ /* 0x000fe20008410000 */
[----:B------:R-:W-:Y:S01]  /*2b70*/  FFMA.FTZ R49, R92, UR4, R98 ;  /* 0x000000045c317c23 */ /* 0x000fe20008010062 */
[----:B------:R-:W-:Y:S01]  /*2b80*/  FFMA.FTZ R81, R94, UR14, R37 ;  /* 0x0000000e5e517c23 */ /* 0x000fe20008010025 */
[----:B------:R-:W-:Y:S01]  /*2b90*/  SHF.L.U32 R96, R71, 0x10, RZ ;  /* 0x0000001047607819 */ /* 0x000fe200000006ff */
[----:B------:R-:W-:Y:S01]  /*2ba0*/  FMUL.FTZ R51, R51, R80 ;  /* 0x0000005033337220 */ /* 0x000fe20000410000 */
[----:B------:R-:W-:Y:S01]  /*2bb0*/  FADD.FTZ R49, R90, -R49 ;  /* 0x800000315a317221 */ /* 0x000fe20000010000 */
[----:B------:R-:W-:Y:S01]  /*2bc0*/  FMUL.FTZ R81, R81, UR12 ;  /* 0x0000000c51517c20 */ /* 0x000fe20008410000 */
[----:B------:R-:W-:Y:S02]  /*2bd0*/  F2F.BF16.F32 R50, R48 ;  /* 0x0000003000327304 */ /* 0x000fe40000202000 */
[----:B------:R-:W-:Y:S01]  /*2be0*/  FFMA.FTZ R90, R49, UR14, R36 ;  /* 0x0000000e315a7c23 */ /* 0x000fe20008010024 */
[----:B------:R-:W-:Y:S01]  /*2bf0*/  FMUL.FTZ R96, R96, R81 ;  /* 0x0000005160607220 */ /* 0x000fe20000410000 */
[----:B------:R-:W-:-:S02]  /*2c00*/  SHF.L.U32 R49, R60, 0x10, RZ ;  /* 0x000000103c317819 */ /* 0x000fc400000006ff */
[----:B------:R-:W-:Y:S02]  /*2c10*/  FMUL.FTZ R90, R90, UR12 ;  /* 0x0000000c5a5a7c20 */ /* 0x000fe40008410000 */
[----:B------:R-:W0:Y:S02]  /*2c20*/  F2F.BF16.F32 R48, R96 ;  /* 0x0000006000307304 */ /* 0x000e240000202000 */
[----:B------:R-:W-:-:S06]  /*2c30*/  FMUL.FTZ R94, R49, R90 ;  /* 0x0000005a315e7220 */ /* 0x000fcc0000410000 */
[----:B------:R-:W1:Y:S01]  /*2c40*/  F2F.BF16.F32 R51, R51 ;  /* 0x0000003300337304 */ /* 0x000e620000202000 */
[----:B0-----:R-:W-:-:S07]  /*2c50*/  IMAD.WIDE.U32 R48, R48, 0x10000, RZ ;  /* 0x0001000030307825 */ /* 0x001fce00078e00ff */
[----:B------:R-:W0:Y:S01]  /*2c60*/  F2F.BF16.F32 R95, R94 ;  /* 0x0000005e005f7304 */ /* 0x000e220000202000 */
[----:B-1----:R-:W-:-:S04]  /*2c70*/  PRMT R97, R50, 0x5410, R51 ;  /* 0x0000541032617816 */ /* 0x002fc80000000033 */
[----:B------:R-:W-:Y:S02]  /*2c80*/  LOP3.LUT R51, R97, R49, RZ, 0xfc, !PT ;  /* 0x0000003161337212 */ /* 0x000fe400078efcff */
[----:B0-----:R-:W-:Y:S02]  /*2c90*/  LOP3.LUT R50, R48, R95, RZ, 0xfc, !PT ;  /* 0x0000005f30327212 */ /* 0x001fe400078efcff */
[----:B--2---:R-:W-:Y:S02]  /*2ca0*/  SHF.L.U32 R91, R40, 0x10, RZ ;  /* 0x00000010285b7819 */ /* 0x004fe400000006ff */
[--C-:B------:R-:W-:Y:S02]  /*2cb0*/  SHF.R.U32.HI R98, RZ, 0x10, R41.reuse ;  /* 0x00000010ff627819 */ /* 0x100fe40000011629 */
[----:B------:R-:W-:Y:S01]  /*2cc0*/  SHF.L.U32 R92, R41, 0x10, RZ ;  /* 0x00000010295c7819 */ /* 0x000fe200000006ff */
[----:B------:R-:W-:Y:S01]  /*2cd0*/  FMUL.FTZ R110, R110, R91 ;  /* 0x0000005b6e6e7220 */ /* 0x000fe20000410000 */
[----:B------:R-:W-:Y:S01]  /*2ce0*/  SHF.R.U64 R95, R40, 0x10, R41 ;  /* 0x00000010285f7819 */ /* 0x000fe20000001229 */
[----:B------:R-:W-:Y:S01]  /*2cf0*/  IMAD.WIDE.U32 R40, R82, 0x8, R46 ;  /* 0x0000000852287825 */ /* 0x000fe200078e002e */
[----:B------:R-:W-:-:S03]  /*2d00*/  SHF.L.U32 R49, R98, 0x10, RZ ;  /* 0x0000001062317819 */ /* 0x000fc600000006ff */
[----:B------:R-:W-:Y:S01]  /*2d10*/  FMUL.FTZ R48, R107, R92 ;  /* 0x0000005c6b307220 */ /* 0x000fe20000410000 */
[----:B------:R-:W-:Y:S02]  /*2d20*/  SHF.L.U32 R46, R95, 0x10, RZ ;  /* 0x000000105f2e7819 */ /* 0x000fe400000006ff */
[----:B---3--:R-:W-:Y:S01]  /*2d30*/  SHF.L.U32 R91, R42, 0x10, RZ ;  /* 0x000000102a5b7819 */ /* 0x008fe200000006ff */
[----:B------:R0:W-:Y:S01]  /*2d40*/  STG.E.64 desc[UR16][R40.64], R50 ;  /* 0x0000003228007986 */ /* 0x0001e2000c101b10 */
[--C-:B------:R-:W-:Y:S01]  /*2d50*/  SHF.R.U32.HI R114, RZ, 0x10, R43.reuse ;  /* 0x00000010ff727819 */ /* 0x100fe2000001162b */
[----:B------:R-:W-:Y:S01]  /*2d60*/  FMUL.FTZ R47, R103, R46 ;  /* 0x0000002e672f7220 */ /* 0x000fe20000410000 */
[----:B------:R-:W-:Y:S01]  /*2d70*/  SHF.L.U32 R95, R43, 0x10, RZ ;  /* 0x000000102b5f7819 */ /* 0x000fe200000006ff */
[----:B------:R-:W-:Y:S01]  /*2d80*/  FMUL.FTZ R116, R106, R91 ;  /* 0x0000005b6a747220 */ /* 0x000fe20000410000 */
[----:B------:R-:W-:Y:S01]  /*2d90*/  SHF.R.U64 R42, R42, 0x10, R43 ;  /* 0x000000102a2a7819 */ /* 0x000fe2000000122b */
[----:B------:R-:W-:Y:S01]  /*2da0*/  FMUL.FTZ R49, R102, R49 ;  /* 0x0000003166317220 */ /* 0x000fe20000410000 */
[----:B------:R-:W-:Y:S01]  /*2db0*/  SHF.L.U32 R114, R114, 0x10, RZ ;  /* 0x0000001072727819 */ /* 0x000fe200000006ff */
[----:B------:R-:W-:Y:S01]  /*2dc0*/  FMUL.FTZ R104, R104, R95 ;  /* 0x0000005f68687220 */ /* 0x000fe20000410000 */
[----:B------:R-:W-:-:S02]  /*2dd0*/  SHF.L.U32 R42, R42, 0x10, RZ ;  /* 0x000000102a2a7819 */ /* 0x000fc400000006ff */
[C-C-:B----4-:R-:W-:Y:S01]  /*2de0*/  SHF.R.U64 R43, R44.reuse, 0x10, R45.reuse ;  /* 0x000000102c2b7819 */ /* 0x150fe2000000122d */
[----:B------:R-:W-:Y:S01]  /*2df0*/  FMUL.FTZ R114, R99, R114 ;  /* 0x0000007263727220 */ /* 0x000fe20000410000 */
[----:B------:R-:W-:Y:S01]  /*2e00*/  SHF.L.U32 R91, R44, 0x10, RZ ;  /* 0x000000102c5b7819 */ /* 0x000fe200000006ff */
[----:B------:R-:W-:Y:S01]  /*2e10*/  FMUL.FTZ R115, R105, R42 ;  /* 0x0000002a69737220 */ /* 0x000fe20000410000 */
[----:B0-----:R-:W-:Y:S02]  /*2e20*/  SHF.R.U32.HI R41, RZ, 0x10, R45 ;  /* 0x00000010ff297819 */ /* 0x001fe4000001162d */
[----:B------:R-:W-:Y:S01]  /*2e30*/  SHF.L.U32 R44, R45, 0x10, RZ ;  /* 0x000000102d2c7819 */ /* 0x000fe200000006ff */
[----:B------:R-:W-:Y:S01]  /*2e40*/  FMUL.FTZ R91, R90, R91 ;  /* 0x0000005b5a5b7220 */ /* 0x000fe20000410000 */
[----:B------:R-:W-:Y:S02]  /*2e50*/  SHF.L.U32 R40, R43, 0x10, RZ ;  /* 0x000000102b287819 */ /* 0x000fe400000006ff */
[----:B------:R-:W-:Y:S01]  /*2e60*/  SHF.L.U32 R41, R41, 0x10, RZ ;  /* 0x0000001029297819 */ /* 0x000fe200000006ff */
[----:B------:R-:W-:-:S02]  /*2e70*/  FMUL.FTZ R93, R93, R44 ;  /* 0x0000002c5d5d7220 */ /* 0x000fc40000410000 */
[----:B------:R-:W-:Y:S02]  /*2e80*/  FMUL.FTZ R90, R81, R40 ;  /* 0x00000028515a7220 */ /* 0x000fe40000410000 */
[----:B------:R-:W-:Y:S01]  /*2e90*/  FMUL.FTZ R46, R80, R41 ;  /* 0x00000029502e7220 */ /* 0x000fe20000410000 */
[----:B------:R-:W-:Y:S06]  /*2ea0*/  BRA `(.L_x_2080) ;  /* 0x00000008004c7947 */ /* 0x000fec0003800000 */
.L_x_2081:
[--C-:B------:R-:W-:Y:S01]  /*2eb0*/  FFMA.FTZ R111, R111, UR4, R98.reuse ;  /* 0x000000046f6f7c23 */ /* 0x100fe20008010062 */
[--C-:B------:R-:W-:Y:S01]  /*2ec0*/  FFMA.FTZ R40, R113, UR4, R98.reuse ;  /* 0x0000000471287c23 */ /* 0x100fe20008010062 */
[--C-:B------:R-:W-:Y:S01]  /*2ed0*/  FFMA.FTZ R101, R101, UR4, R98.reuse ;  /* 0x0000000465657c23 */ /* 0x100fe20008010062 */
[----:B------:R-:W-:Y:S01]  /*2ee0*/  FFMA.FTZ R45, R105, UR4, R98 ;  /* 0x00000004692d7c23 */ /* 0x000fe20008010062 */
[----:B------:R-:W-:Y:S01]  /*2ef0*/  FADD.FTZ R102, R102, -R111 ;  /* 0x8000006f66667221 */ /* 0x000fe20000010000 */
[----:B------:R-:W-:Y:S01]  /*2f00*/  FADD.FTZ R107, R107, -R40 ;  /* 0x800000286b6b7221 */ /* 0x000fe20000010000 */
[----:B------:R-:W0:Y:S01]  /*2f10*/  LDC.64 R104, c[0x0][0x390] ;  /* 0x0000e400ff687b82 */ /* 0x000e220000000a00 */
[----:B------:R-:W-:Y:S01]  /*2f20*/  FADD.FTZ R41, R100, -R101 ;  /* 0x8000006564297221 */ /* 0x000fe20000010000 */
[----:B-----5:R-:W-:Y:S01]  /*2f30*/  FFMA.FTZ R43, R102, UR14, R31 ;  /* 0x0000000e662b7c23 */ /* 0x020fe2000801001f */
[----:B------:R-:W-:Y:S01]  /*2f40*/  FFMA.FTZ R42, R107, UR14, R30 ;  /* 0x0000000e6b2a7c23 */ /* 0x000fe2000801001e */
[--C-:B------:R-:W-:Y:S01]  /*2f50*/  FFMA.FTZ R47, R99, UR4, R98.reuse ;  /* 0x00000004632f7c23 */ /* 0x100fe20008010062 */
[----:B------:R-:W-:Y:S01]  /*2f60*/  SHF.L.U32 R46, R76, 0x10, RZ ;  /* 0x000000104c2e7819 */ /* 0x000fe200000006ff */
[----:B------:R-:W-:Y:S01]  /*2f70*/  FMUL.FTZ R99, R43, UR12 ;  /* 0x0000000c2b637c20 */ /* 0x000fe20008410000 */
[----:B------:R-:W-:Y:S01]  /*2f80*/  SHF.L.U32 R40, R57, 0x10, RZ ;  /* 0x0000001039287819 */ /* 0x000fe200000006ff */
[----:B------:R-:W1:Y:S01]  /*2f90*/  LDC.64 R100, c[0x0][0x478] ;  /* 0x00011e00ff647b82 */ /* 0x000e620000000a00 */
[----:B------:R-:W-:Y:S01]  /*2fa0*/  FMUL.FTZ R113, R42, UR12 ;  /* 0x0000000c2a717c20 */ /* 0x000fe20008410000 */
[--C-:B------:R-:W-:Y:S01]  /*2fb0*/  FFMA.FTZ R109, R109, UR4, R98.reuse ;  /* 0x000000046d6d7c23 */ /* 0x100fe20008010062 */
[----:B------:R-:W-:Y:S01]  /*2fc0*/  FADD.FTZ R108, R108, -R45 ;  /* 0x8000002d6c6c7221 */ /* 0x000fe20000010000 */
[----:B------:R-:W-:Y:S01]  /*2fd0*/  FADD.FTZ R44, R48, -R47 ;  /* 0x8000002f302c7221 */ /* 0x000fe20000010000 */
[----:B------:R-:W-:Y:S01]  /*2fe0*/  FMUL.FTZ R46, R46, R99 ;  /* 0x000000632e2e7220 */ /* 0x000fe20000410000 */
[----:B------:R-:W-:Y:S01]  /*2ff0*/  FFMA.FTZ R48, R103, UR4, R98 ;  /* 0x0000000467307c23 */ /* 0x000fe20008010062 */
[----:B------:R-:W-:Y:S01]  /*3000*/  FMUL.FTZ R116, R40, R113 ;  /* 0x0000007128747220 */ /* 0x000fe20000410000 */
[----:B------:R-:W-:Y:S01]  /*3010*/  FADD.FTZ R103, R106, -R109 ;  /* 0x8000006d6a677221 */ /* 0x000fe20000010000 */
[----:B------:R-:W-:Y:S01]  /*3020*/  FFMA.FTZ R40, R41, UR14, R28 ;  /* 0x0000000e29287c23 */ /* 0x000fe2000801001c */
[----:B------:R-:W-:Y:S01]  /*3030*/  FFMA.FTZ R41, R108, UR14, R29 ;  /* 0x0000000e6c297c23 */ /* 0x000fe2000801001d */
[----:B------:R2:W-:Y:S01]  /*3040*/  F2F.BF16.F32 R117, R46 ;  /* 0x0000002e00757304 */ /* 0x0005e20000202000 */
[----:B------:R-:W-:Y:S01]  /*3050*/  SHF.L.U32 R47, R75, 0x10, RZ ;  /* 0x000000104b2f7819 */ /* 0x000fe200000006ff */
[----:B------:R-:W-:Y:S01]  /*3060*/  FADD.FTZ R108, R49, -R48 ;  /* 0x80000030316c7221 */ /* 0x000fe20000010000 */
[----:B------:R-:W-:Y:S01]  /*3070*/  FMUL.FTZ R112, R41, UR12 ;  /* 0x0000000c29707c20 */ /* 0x000fe20008410000 */
[----:B------:R-:W-:Y:S01]  /*3080*/  SHF.L.U32 R102, R59, 0x10, RZ ;  /* 0x000000103b667819 */ /* 0x000fe200000006ff */
[----:B------:R-:W-:Y:S01]  /*3090*/  FMUL.FTZ R110, R40, UR12 ;  /* 0x0000000c286e7c20 */ /* 0x000fe20008410000 */
[----:B------:R-:W-:Y:S01]  /*30a0*/  SHF.L.U32 R45, R56, 0x10, RZ ;  /* 0x00000010382d7819 */ /* 0x000fe200000006ff */
[----:B------:R-:W-:Y:S01]  /*30b0*/  FMUL.FTZ R118, R47, R112 ;  /* 0x000000702f767220 */ /* 0x000fe20000410000 */
[----:B------:R-:W3:Y:S01]  /*30c0*/  F2F.BF16.F32 R116, R116 ;  /* 0x0000007400747304 */ /* 0x000ee20000202000 */
[----:B--2---:R-:W-:Y:S01]  /*30d0*/  FFMA.FTZ R46, R103, UR14, R34 ;  /* 0x0000000e672e7c23 */ /* 0x004fe20008010022 */
[----:B------:R-:W-:Y:S01]  /*30e0*/  FFMA.FTZ R47, R108, UR14, R35 ;  /* 0x0000000e6c2f7c23 */ /* 0x000fe20008010023 */
[----:B------:R-:W-:Y:S01]  /*30f0*/  FMUL.FTZ R45, R45, R110 ;  /* 0x0000006e2d2d7220 */ /* 0x000fe20000410000 */
[----:B0-----:R-:W-:-:S04]  /*3100*/  IMAD.WIDE.U32 R48, R81, 0x8, R104 ;  /* 0x0000000851307825 */ /* 0x001fc800078e0068 */
[----:B------:R-:W-:Y:S01]  /*3110*/  FMUL.FTZ R111, R46, UR12 ;  /* 0x0000000c2e6f7c20 */ /* 0x000fe20008410000 */
[----:B------:R-:W-:Y:S01]  /*3120*/  FFMA.FTZ R51, R51, UR4, R98 ;  /* 0x0000000433337c23 */ /* 0x000fe20008010062 */
[----:B------:R-:W-:Y:S01]  /*3130*/  SHF.L.U32 R115, R74, 0x10, RZ ;  /* 0x000000104a737819 */ /* 0x000fe200000006ff */
[----:B-1----:R-:W-:-:S04]  /*3140*/  IMAD.WIDE.U32 R106, R81, 0x10, R100 ;  /* 0x00000010516a7825 */ /* 0x002fc800078e0064 */
[----:B------:R-:W-:Y:S01]  /*3150*/  FMUL.FTZ R108, R102, R111 ;  /* 0x0000006f666c7220 */ /* 0x000fe20000410000 */
[----:B------:R0:W-:Y:S01]  /*3160*/  F2F.BF16.F32 R109, R45 ;  /* 0x0000002d006d7304 */ /* 0x0001e20000202000 */
[----:B------:R-:W1:Y:S01]  /*3170*/  LDC.64 R102, c[0x0][0x468] ;  /* 0x00011a00ff667b82 */ /* 0x000e620000000a00 */
[----:B------:R-:W-:Y:S01]  /*3180*/  FMUL.FTZ R114, R47, UR12 ;  /* 0x0000000c2f727c20 */ /* 0x000fe20008410000 */
[----:B------:R-:W2:Y:S01]  /*3190*/  LDG.E.64 R48, desc[UR16][R48.64] ;  /* 0x0000001030307981 */ /* 0x000ea2000c1e1b00 */
[----:B------:R-:W-:Y:S01]  /*31a0*/  FADD.FTZ R51, R50, -R51 ;  /* 0x8000003332337221 */ /* 0x000fe20000010000 */
[----:B---3--:R-:W-:Y:S01]  /*31b0*/  PRMT R117, R116, 0x5410, R117 ;  /* 0x0000541074757816 */ /* 0x008fe20000000075 */
[----:B------:R-:W-:Y:S01]  /*31c0*/  FMUL.FTZ R50, R115, R114 ;  /* 0x0000007273327220 */ /* 0x000fe20000410000 */
[----:B------:R3:W-:Y:S01]  /*31d0*/  STG.E.128 desc[UR16][R106.64], R40 ;  /* 0x000000286a007986 */ /* 0x0007e2000c101d10 */
[----:B------:R-:W4:Y:S01]  /*31e0*/  F2F.BF16.F32 R118, R118 ;  /* 0x0000007600767304 */ /* 0x000f220000202000 */
[----:B0-----:R-:W-:Y:S01]  /*31f0*/  FFMA.FTZ R45, R44, UR14, R33 ;  /* 0x0000000e2c2d7c23 */ /* 0x001fe20008010021 */
[----:B------:R-:W-:-:S03]  /*3200*/  FFMA.FTZ R44, R51, UR14, R32 ;  /* 0x0000000e332c7c23 */ /* 0x000fc60008010020 */
[----:B------:R-:W-:Y:S01]  /*3210*/  FMUL.FTZ R115, R45, UR12 ;  /* 0x0000000c2d737c20 */ /* 0x000fe20008410000 */
[----:B------:R-:W-:Y:S02]  /*3220*/  FMUL.FTZ R116, R44, UR12 ;  /* 0x0000000c2c747c20 */ /* 0x000fe40008410000 */
[----:B------:R-:W-:Y:S01]  /*3230*/  F2F.BF16.F32 R108, R108 ;  /* 0x0000006c006c7304 */ /* 0x000fe20000202000 */
[----:B---3--:R-:W-:-:S07]  /*3240*/  SHF.L.U32 R40, R73, 0x10, RZ ;  /* 0x0000001049287819 */ /* 0x008fce00000006ff */
[----:B------:R0:W3:Y:S01]  /*3250*/  F2F.BF16.F32 R107, R50 ;  /* 0x00000032006b7304 */ /* 0x0000e20000202000 */
[----:B------:R-:W-:Y:S01]  /*3260*/  SHF.L.U32 R43, R58, 0x10, RZ ;  /* 0x000000103a2b7819 */ /* 0x000fe200000006ff */
[----:B------:R-:W-:Y:S01]  /*3270*/  FMUL.FTZ R106, R40, R115 ;  /* 0x00000073286a7220 */ /* 0x000fe20000410000 */
[----:B----4-:R-:W-:-:S04]  /*3280*/  IMAD.WIDE.U32 R40, R118, 0x10000, RZ ;  /* 0x0001000076287825 */ /* 0x010fc800078e00ff */
[----:B------:R-:W-:Y:S01]  /*3290*/  FMUL.FTZ R120, R43, R116 ;  /* 0x000000742b787220 */ /* 0x000fe20000410000 */
[----:B-1----:R-:W-:Y:S01]  /*32a0*/  IMAD.WIDE.U32 R118, R81, 0x8, R102 ;  /* 0x0000000851767825 */ /* 0x002fe200078e0066 */
[----:B------:R-:W1:Y:S01]  /*32b0*/  F2F.BF16.F32 R106, R106 ;  /* 0x0000006a006a7304 */ /* 0x000e620000202000 */
[----:B------:R-:W-:Y:S02]  /*32c0*/  LOP3.LUT R43, R117, R41, RZ, 0xfc, !PT ;  /* 0x00000029752b7212 */ /* 0x000fe400078efcff */
[----:B------:R-:W-:Y:S01]  /*32d0*/  LOP3.LUT R42, R40, R109, RZ, 0xfc, !PT ;  /* 0x0000006d282a7212 */ /* 0x000fe200078efcff */
[----:B0-----:R-:W-:Y:S01]  /*32e0*/  IMAD.WIDE.U32 R50, R80, 0x8, R104 ;  /* 0x0000000850327825 */ /* 0x001fe200078e0068 */
[----:B---3--:R-:W-:-:S03]  /*32f0*/  PRMT R109, R108, 0x5410, R107 ;  /* 0x000054106c6d7816 */ /* 0x008fc6000000006b */
[----:B------:R-:W0:Y:S01]  /*3300*/  F2F.BF16.F32 R81, R120 ;  /* 0x0000007800517304 */ /* 0x000e220000202000 */
[----:B------:R3:W-:Y:S04]  /*3310*/  STG.E.64 desc[UR16][R118.64], R42 ;  /* 0x0000002a76007986 */ /* 0x0007e8000c101b10 */
[----:B------:R-:W4:Y:S01]  /*3320*/  LDG.E.64 R50, desc[UR16][R50.64] ;  /* 0x0000001032327981 */ /* 0x000f22000c1e1b00 */
[----:B-1----:R-:W-:-:S04]  /*3330*/  IMAD.WIDE.U32 R40, R106, 0x10000, RZ ;  /* 0x000100006a287825 */ /* 0x002fc800078e00ff */
[----:B------:R-:W-:Y:S01]  /*3340*/  IMAD.WIDE.U32 R106, R80, 0x10, R100 ;  /* 0x00000010506a7825 */ /* 0x000fe200078e0064 */
[----:B------:R-:W-:Y:S02]  /*3350*/  LOP3.LUT R41, R109, R41, RZ, 0xfc, !PT ;  /* 0x000000296d297212 */ /* 0x000fe400078efcff */
[----:B0-----:R-:W-:Y:S01]  /*3360*/  LOP3.LUT R40, R40, R81, RZ, 0xfc, !PT ;  /* 0x0000005128287212 */ /* 0x001fe200078efcff */
[----:B------:R-:W-:-:S04]  /*3370*/  IMAD.WIDE.U32 R108, R80, 0x8, R102 ;  /* 0x00000008506c7825 */ /* 0x000fc800078e0066 */
[----:B------:R-:W-:Y:S01]  /*3380*/  IMAD.WIDE.U32 R80, R82, 0x8, R104 ;  /* 0x0000000852507825 */ /* 0x000fe200078e0068 */
[----:B------:R0:W-:Y:S04]  /*3390*/  STG.E.128 desc[UR16][R106.64], R44 ;  /* 0x0000002c6a007986 */ /* 0x0001e8000c101d10 */
[----:B------:R1:W-:Y:S04]  /*33a0*/  STG.E.64 desc[UR16][R108.64], R40 ;  /* 0x000000286c007986 */ /* 0x0003e8000c101b10 */
[----:B------:R-:W4:Y:S01]  /*33b0*/  LDG.E.64 R80, desc[UR16][R80.64] ;  /* 0x0000001050507981 */ /* 0x000f22000c1e1b00 */
[----:B---3--:R-:W-:-:S04]  /*33c0*/  FFMA.FTZ R43, R96, UR4, R98 ;  /* 0x00000004602b7c23 */ /* 0x008fc80008010062 */
[----:B------:R-:W-:Y:S01]  /*33d0*/  FADD.FTZ R43, R94, -R43 ;  /* 0x8000002b5e2b7221 */ /* 0x000fe20000010000 */
[----:B------:R-:W-:-:S04]  /*33e0*/  FFMA.FTZ R94, R97, UR4, R98 ;  /* 0x00000004615e7c23 */ /* 0x000fc80008010062 */
[----:B------:R-:W-:Y:S01]  /*33f0*/  FADD.FTZ R104, R93, -R94 ;  /* 0x8000005e5d687221 */ /* 0x000fe20000010000 */
[----:B------:R-:W-:Y:S01]  /*3400*/  FFMA.FTZ R94, R95, UR4, R98 ;  /* 0x000000045f5e7c23 */ /* 0x000fe20008010062 */
[----:B------:R-:W-:Y:S02]  /*3410*/  FFMA.FTZ R42, R43, UR14, R38 ;  /* 0x0000000e2b2a7c23 */ /* 0x000fe40008010026 */
[----:B------:R-:W-:Y:S01]  /*3420*/  FFMA.FTZ R43, R104, UR14, R39 ;  /* 0x0000000e682b7c23 */ /* 0x000fe20008010027 */
[----:B------:R-:W-:Y:S01]  /*3430*/  FADD.FTZ R94, R91, -R94 ;  /* 0x8000005e5b5e7221 */ /* 0x000fe20000010000 */
[----:B0-----:R-:W-:Y:S01]  /*3440*/  SHF.L.U32 R47, R72, 0x10, RZ ;  /* 0x00000010482f7819 */ /* 0x001fe200000006ff */
[----:B------:R-:W-:Y:S01]  /*3450*/  FFMA.FTZ R45, R92, UR4, R98 ;  /* 0x000000045c2d7c23 */ /* 0x000fe20008010062 */
[----:B------:R-:W-:Y:S01]  /*3460*/  FMUL.FTZ R46, R43, UR12 ;  /* 0x0000000c2b2e7c20 */ /* 0x000fe20008410000 */
[----:B-1----:R-:W-:Y:S01]  /*3470*/  FFMA.FTZ R41, R94, UR14, R37 ;  /* 0x0000000e5e297c23 */ /* 0x002fe20008010025 */
[----:B------:R-:W-:Y:S01]  /*3480*/  SHF.L.U32 R96, R61, 0x10, RZ ;  /* 0x000000103d607819 */ /* 0x000fe200000006ff */
[----:B------:R-:W-:Y:S01]  /*3490*/  FADD.FTZ R45, R90, -R45 ;  /* 0x8000002d5a2d7221 */ /* 0x000fe20000010000 */
[----:B------:R-:W-:Y:S01]  /*34a0*/  FMUL.FTZ R98, R47, R46 ;  /* 0x0000002e2f627220 */ /* 0x000fe20000410000 */
[----:B------:R-:W-:Y:S01]  /*34b0*/  FMUL.FTZ R93, R42, UR12 ;  /* 0x0000000c2a5d7c20 */ /* 0x000fe20008410000 */
[----:B------:R-:W-:Y:S01]  /*34c0*/  SHF.L.U32 R47, R71, 0x10, RZ ;  /* 0x00000010472f7819 */ /* 0x000fe200000006ff */
[----:B------:R-:W-:Y:S01]  /*34d0*/  FMUL.FTZ R90, R41, UR12 ;  /* 0x0000000c295a7c20 */ /* 0x000fe20008410000 */
[----:B------:R-:W-:Y:S01]  /*34e0*/  FFMA.FTZ R40, R45, UR14, R36 ;  /* 0x0000000e2d287c23 */ /* 0x000fe20008010024 */
[----:B------:R-:W-:Y:S01]  /*34f0*/  FMUL.FTZ R96, R96, R93 ;  /* 0x0000005d60607220 */ /* 0x000fe20000410000 */
[----:B------:R-:W-:Y:S01]  /*3500*/  SHF.L.U32 R44, R60, 0x10, RZ ;  /* 0x000000103c2c7819 */ /* 0x000fe200000006ff */
[----:B------:R-:W-:Y:S01]  /*3510*/  FMUL.FTZ R94, R47, R90 ;  /* 0x0000005a2f5e7220 */ /* 0x000fe20000410000 */
[----:B------:R-:W-:Y:S01]  /*3520*/  FMUL.FTZ R91, R40, UR12 ;  /* 0x0000000c285b7c20 */ /* 0x000fe20008410000 */
[----:B------:R-:W-:Y:S03]  /*3530*/  F2F.BF16.F32 R95, R98 ;  /* 0x00000062005f7304 */ /* 0x000fe60000202000 */
[----:B------:R-:W-:-:S05]  /*3540*/  FMUL.FTZ R92, R44, R91 ;  /* 0x0000005b2c5c7220 */ /* 0x000fca0000410000 */
[----:B------:R-:W0:Y:S08]  /*3550*/  F2F.BF16.F32 R45, R94 ;  /* 0x0000005e002d7304 */ /* 0x000e300000202000 */
[----:B------:R-:W1:Y:S08]  /*3560*/  F2F.BF16.F32 R96, R96 ;  /* 0x0000006000607304 */ /* 0x000e700000202000 */
[----:B------:R-:W3:Y:S01]  /*3570*/  F2F.BF16.F32 R97, R92 ;  /* 0x0000005c00617304 */ /* 0x000ee20000202000 */
[----:B0-----:R-:W-:Y:S01]  /*3580*/  IMAD.WIDE.U32 R44, R45, 0x10000, RZ ;  /* 0x000100002d2c7825 */ /* 0x001fe200078e00ff */
[----:B-1----:R-:W-:-:S03]  /*3590*/  PRMT R105, R96, 0x5410, R95 ;  /* 0x0000541060697816 */ /* 0x002fc6000000005f */
[----:B------:R-:W-:Y:S01]  /*35a0*/  IMAD.WIDE.U32 R100, R82, 0x10, R100 ;  /* 0x0000001052647825 */ /* 0x000fe200078e0064 */
[----:B------:R-:W-:-:S03]  /*35b0*/  LOP3.LUT R45, R105, R45, RZ, 0xfc, !PT ;  /* 0x0000002d692d7212 */ /* 0x000fc600078efcff */
[----:B------:R-:W-:Y:S01]  /*35c0*/  IMAD.WIDE.U32 R102, R82, 0x8, R102 ;  /* 0x0000000852667825 */ /* 0x000fe200078e0066 */
[----:B---3--:R-:W-:Y:S01]  /*35d0*/  LOP3.LUT R44, R44, R97, RZ, 0xfc, !PT ;  /* 0x000000612c2c7212 */ /* 0x008fe200078efcff */
        /* <DEDUP_REMOVED lines=11> */
[----:B----4-:R-:W-:Y:S02]  /*3690*/  SHF.R.U64 R49, R50, 0x10, R51 ;  /* 0x0000001032317819 */ /* 0x010fe40000001233 */
[----:B------:R-:W-:-:S02]  /*36a0*/  SHF.L.U32 R104, R51, 0x10, RZ ;  /* 0x0000001033687819 */ /* 0x000fc400000006ff */
[----:B------:R-:W-:Y:S02]  /*36b0*/  SHF.R.U32.HI R51, RZ, 0x10, R51 ;  /* 0x00000010ff337819 */ /* 0x000fe40000011633 */
[----:B------:R-:W-:Y:S02]  /*36c0*/  SHF.L.U32 R95, R50, 0x10, RZ ;  /* 0x00000010325f7819 */ /* 0x000fe400000006ff */
[----:B------:R-:W-:Y:S02]  /*36d0*/  SHF.L.U32 R50, R49, 0x10, RZ ;  /* 0x0000001031327819 */ /* 0x000fe400000006ff */
[----:B0-----:R-:W-:Y:S01]  /*36e0*/  SHF.L.U32 R41, R51, 0x10, RZ ;  /* 0x0000001033297819 */ /* 0x001fe200000006ff */
[----:B------:R-:W-:Y:S01]  /*36f0*/  FMUL.FTZ R49, R99, R82 ;  /* 0x0000005263317220 */ /* 0x000fe20000410000 */
[----:B------:R-:W-:Y:S01]  /*3700*/  FMUL.FTZ R116, R116, R95 ;  /* 0x0000005f74747220 */ /* 0x000fe20000410000 */
[----:B------:R-:W-:Y:S01]  /*3710*/  FMUL.FTZ R104, R111, R104 ;  /* 0x000000686f687220 */ /* 0x000fe20000410000 */
[----:B------:R-:W-:Y:S01]  /*3720*/  FMUL.FTZ R115, R115, R50 ;  /* 0x0000003273737220 */ /* 0x000fe20000410000 */
[----:B------:R-:W-:Y:S01]  /*3730*/  FMUL.FTZ R114, R114, R41 ;  /* 0x0000002972727220 */ /* 0x000fe20000410000 */
[----:B------:R-:W-:-:S02]  /*3740*/  SHF.R.U64 R43, R80, 0x10, R81 ;  /* 0x00000010502b7819 */ /* 0x000fc40000001251 */
[----:B-1----:R-:W-:Y:S02]  /*3750*/  SHF.R.U32.HI R45, RZ, 0x10, R81 ;  /* 0x00000010ff2d7819 */ /* 0x002fe40000011651 */
[----:B------:R-:W-:Y:S02]  /*3760*/  SHF.L.U32 R80, R80, 0x10, RZ ;  /* 0x0000001050507819 */ /* 0x000fe400000006ff */
[----:B------:R-:W-:Y:S02]  /*3770*/  SHF.L.U32 R40, R81, 0x10, RZ ;  /* 0x0000001051287819 */ /* 0x000fe400000006ff */
[----:B------:R-:W-:Y:S02]  /*3780*/  SHF.L.U32 R43, R43, 0x10, RZ ;  /* 0x000000102b2b7819 */ /* 0x000fe400000006ff */
[----:B------:R-:W-:Y:S01]  /*3790*/  SHF.L.U32 R45, R45, 0x10, RZ ;  /* 0x000000102d2d7819 */ /* 0x000fe200000006ff */
[----:B------:R-:W-:Y:S01]  /*37a0*/  FMUL.FTZ R91, R91, R80 ;  /* 0x000000505b5b7220 */ /* 0x000fe20000410000 */
[----:B------:R-:W-:Y:S01]  /*37b0*/  FMUL.FTZ R93, R93, R40 ;  /* 0x000000285d5d7220 */ /* 0x000fe20000410000 */
[----:B------:R-:W-:-:S02]  /*37c0*/  FMUL.FTZ R90, R90, R43 ;  /* 0x0000002b5a5a7220 */ /* 0x000fc40000410000 */
[----:B------:R-:W-:-:S07]  /*37d0*/  FMUL.FTZ R46, R46, R45 ;  /* 0x0000002d2e2e7220 */ /* 0x000fce0000410000 */
.L_x_2080:
[----:B------:R-:W-:Y:S01]  /*37e0*/  UIADD3 UR6, UPT, UPT, UR6, UR26, URZ ;  /* 0x0000001a06067290 */ /* 0x000fe2000fffe0ff */
[----:B------:R-:W-:Y:S01]  /*37f0*/  FADD.FTZ R25, R110, R25 ;  /* 0x000000196e197221 */ /* 0x000fe20000010000 */
[----:B------:R-:W-:Y:S01]  /*3800*/  FADD.FTZ R26, R47, R26 ;  /* 0x0000001a2f1a7221 */ /* 0x000fe20000010000 */
[----:B------:R-:W-:Y:S01]  /*3810*/  FADD.FTZ R27, R48, R27 ;  /* 0x0000001b301b7221 */ /* 0x000fe20000010000 */
[----:B------:R-:W-:Y:S01]  /*3820*/  UISETP.GE.AND UP1, UPT, UR6, UR27, UPT ;  /* 0x0000001b0600728c */ /* 0x000fe2000bf26270 */
        /* <DEDUP_REMOVED lines=9> */
[----:B------:R-:W-:Y:S01]  /*38c0*/  UPLOP3.LUT UP2, UPT, UPT, UPT, UP2, 0x40, 0x4 ;  /* 0x000000000004789c */ /* 0x000fe20003f4e820 */
[----:B------:R-:W-:Y:S10]  /*38d0*/  BRA.U !UP1, `(.L_x_2082) ;  /* 0xffffffcd093c7547 */ /* 0x000ff4000b83ffff */
        /* <DEDUP_REMOVED lines=12> */
[----:B-----5:R-:W-:Y:S02]  /*39a0*/  MOV R34, R69 ;  /* 0x0000004500227202 */ /* 0x020fe40000000f00 */
        /* <DEDUP_REMOVED lines=23> */
.L_x_2075:
        /* <DEDUP_REMOVED lines=20> */
.L_x_2083:
        /* <DEDUP_REMOVED lines=10> */
.L_x_6717:


//--------------------- .text._ZN10layer_norm13ln_bwd_kernelINS_13Kernel_traitsI13__nv_bfloat16S2_fS2_fjLj1536ELj1ELj1ELj4ELj8ENS_18Kernel_traits_baseILj1536ES2_S2_fS2_fjLj128EEEEELb0ELb1ELb1ELb0EEEvNS_9BwdParamsE --------------------------
	.section	.text._ZN10layer_norm13ln_bwd_kernelINS_13Kernel_traitsI13__nv_bfloat16S2_fS2_fjLj1536ELj1ELj1ELj4ELj8ENS_18Kernel_traits_baseILj1536ES2_S2_fS2_fjLj128EEEEELb0ELb1ELb1ELb0EEEvNS_9BwdParamsE,"ax",@progbits
	.align	128
        .global         _ZN10layer_norm13ln_bwd_kernelINS_13Kernel_traitsI13__nv_bfloat16S2_fS2_fjLj1536ELj1ELj1ELj4ELj8ENS_18Kernel_traits_baseILj1536ES2_S2_fS2_fjLj128EEEEELb0ELb1ELb1ELb0EEEvNS_9BwdParamsE
        .type           _ZN10layer_norm13ln_bwd_kernelINS_13Kernel_traitsI13__nv_bfloat16S2_fS2_fjLj1536ELj1ELj1ELj4ELj8ENS_18Kernel_traits_baseILj1536ES2_S2_fS2_fjLj128EEEEELb0ELb1ELb1ELb0EEEvNS_9BwdParamsE,@function
        .size           _ZN10layer_norm13ln_bwd_kernelINS_13Kernel_traitsI13__nv_bfloat16S2_fS2_fjLj1536ELj1ELj1ELj4ELj8ENS_18Kernel_traits_baseILj1536ES2_S2_fS2_fjLj128EEEEELb0ELb1ELb1ELb0EEEvNS_9BwdParamsE,(.L_x_6718 - _ZN10layer_norm13ln_bwd_kernelINS_13Kernel_traitsI13__nv_bfloat16S2_fS2_fjLj1536ELj1ELj1ELj4ELj8ENS_18Kernel_traits_baseILj1536ES2_S2_fS2_fjLj128EEEEELb0ELb1ELb1ELb0EEEvNS_9BwdParamsE)
        .other          _ZN10layer_norm13ln_bwd_kernelINS_13Kernel_traitsI13__nv_bfloat16S2_fS2_fjLj1536ELj1ELj1ELj4ELj8ENS_18Kernel_traits_baseILj1536ES2_S2_fS2_fjLj128EEEEELb0ELb1ELb1ELb0EEEvNS_9BwdParamsE,@"STO_CUDA_ENTRY STV_DEFAULT"
_ZN10layer_norm13ln_bwd_kernelINS_13Kernel_traitsI13__nv_bfloat16S2_fS2_fjLj1536ELj1ELj1ELj4ELj8ENS_18Kernel_traits_baseILj1536ES2_S2_fS2_fjLj128EEEEELb0ELb1ELb1ELb0EEEvNS_9BwdParamsE:
.text._ZN10layer_norm13ln_bwd_kernelINS_13Kernel_traitsI13__nv_bfloat16S2_fS2_fjLj1536ELj1ELj1ELj4ELj8ENS_18Kernel_traits_baseILj1536ES2_S2_fS2_fjLj128EEEEELb0ELb1ELb1ELb0EEEvNS_9BwdParamsE:
        /* <DEDUP_REMOVED lines=18> */
[----:B-1----:R-:W-:-:S07]  /*0120*/  @P1 IMAD.WIDE.U32 R4, R29, 0x8, R4 ;  /* 0x000000081d041825 */ /* 0x002fce00078e0004 */
[----:B------:R-:W1:Y:S01]  /*0130*/  @P2 LDC.64 R18, c[0x0][0x3e8] ;  /* 0x0000fa00ff122b82 */ /* 0x000e620000000a00 */
[----:B--2---:R-:W5:Y:S01]  /*0140*/  @P1 LDG.E.64 R6, desc[UR10][R4.64] ;  /* 0x0000000a04061981 */ /* 0x004f62000c1e1b00 */
[----:B---3--:R-:W-:-:S06]  /*0150*/  @P1 IMAD.WIDE.U32 R8, R29, 0x8, R8 ;  /* 0x000000081d081825 */ /* 0x008fcc00078e0008 */
[----:B------:R-:W2:Y:S01]  /*0160*/  @P3 LDC.64 R24, c[0x0][0x3d0] ;  /* 0x0000f400ff183b82 */ /* 0x000ea20000000a00 */
[----:B------:R-:W-:Y:S01]  /*0170*/  @P1 LOP3.LUT R29, R29, 0x80, RZ, 0xfc, !PT ;  /* 0x000000801d1d1812 */ /* 0x000fe200078efcff */
[----:B------:R-:W5:Y:S01]  /*0180*/  @P1 LDG.E.64 R10, desc[UR10][R8.64] ;  /* 0x0000000a080a1981 */ /* 0x000f62000c1e1b00 */
[----:B0-----:R-:W-:-:S03]  /*0190*/  UISETP.GE.AND UP0, UPT, UR24, UR4, UPT ;  /* 0x000000041800728c */ /* 0x001fc6000bf06270 */
[C---:B----4-:R-:W-:Y:S02]  /*01a0*/  @P2 IMAD.WIDE.U32 R20, R29.reuse, 0x8, R16 ;  /* 0x000000081d142825 */ /* 0x050fe400078e0010 */
[----:B------:R-:W0:Y:S01]  /*01b0*/  @P3 LDC.64 R26, c[0x0][0x3e8] ;  /* 0x0000fa00ff1a3b82 */ /* 0x000e220000000a00 */
[----:B------:R-:W-:Y:S02]  /*01c0*/  CS2R R48, SRZ ;  /* 0x0000000000307805 */ /* 0x000fe4000001ff00 */
[----:B------:R-:W-:Y:S02]  /*01d0*/  CS2R R50, SRZ ;  /* 0x0000000000327805 */ /* 0x000fe4000001ff00 */
[----:B------:R-:W-:Y:S01]  /*01e0*/  CS2R R44, SRZ ;  /* 0x00000000002c7805 */ /* 0x000fe2000001ff00 */
[----:B------:R3:W5:Y:S01]  /*01f0*/  @P2 LDG.E.64 R12, desc[UR10][R20.64] ;  /* 0x0000000a140c2981 */ /* 0x000762000c1e1b00 */
[C---:B-1----:R-:W-:Y:S01]  /*0200*/  @P2 IMAD.WIDE.U32 R22, R29.reuse, 0x8, R18 ;  /* 0x000000081d162825 */ /* 0x042fe200078e0012 */
[----:B------:R-:W-:-:S02]  /*0210*/  @P2 IADD3 R29, PT, PT, R29, 0x80, RZ ;  /* 0x000000801d1d2810 */ /* 0x000fc40007ffe0ff */
[----:B------:R-:W-:Y:S02]  /*0220*/  CS2R R46, SRZ ;  /* 0x00000000002e7805 */ /* 0x000fe4000001ff00 */
[----:B------:R-:W-:Y:S02]  /*0230*/  CS2R R40, SRZ ;  /* 0x0000000000287805 */ /* 0x000fe4000001ff00 */
[----:B------:R-:W-:Y:S01]  /*0240*/  CS2R R42, SRZ ;  /* 0x00000000002a7805 */ /* 0x000fe2000001ff00 */
[----:B------:R1:W5:Y:S01]  /*0250*/  @P2 LDG.E.64 R14, desc[UR10][R22.64] ;  /* 0x0000000a160e2981 */ /* 0x000362000c1e1b00 */
[C---:B--2---:R-:W-:Y:S01]  /*0260*/  @P3 IMAD.WIDE.U32 R16, R29.reuse, 0x8, R24 ;  /* 0x000000081d103825 */ /* 0x044fe200078e0018 */
[----:B------:R-:W-:Y:S02]  /*0270*/  CS2R R36, SRZ ;  /* 0x0000000000247805 */ /* 0x000fe4000001ff00 */
[----:B------:R-:W-:Y:S01]  /*0280*/  CS2R R38, SRZ ;  /* 0x0000000000267805 */ /* 0x000fe2000001ff00 */
[----:B0-----:R-:W-:Y:S01]  /*0290*/  @P3 IMAD.WIDE.U32 R18, R29, 0x8, R26 ;  /* 0x000000081d123825 */ /* 0x001fe200078e001a */
[----:B------:R0:W5:Y:S01]  /*02a0*/  @P3 LDG.E.64 R52, desc[UR10][R16.64] ;  /* 0x0000000a10343981 */ /* 0x000162000c1e1b00 */
[----:B------:R-:W-:-:S02]  /*02b0*/  CS2R R32, SRZ ;  /* 0x0000000000207805 */ /* 0x000fc4000001ff00 */
[----:B------:R-:W-:Y:S02]  /*02c0*/  CS2R R34, SRZ ;  /* 0x0000000000227805 */ /* 0x000fe4000001ff00 */
[----:B------:R-:W-:Y:S01]  /*02d0*/  CS2R R28, SRZ ;  /* 0x00000000001c7805 */ /* 0x000fe2000001ff00 */
[----:B------:R2:W5:Y:S01]  /*02e0*/  @P3 LDG.E.64 R2, desc[UR10][R18.64] ;  /* 0x0000000a12023981 */ /* 0x000562000c1e1b00 */
[----:B------:R-:W-:Y:S02]  /*02f0*/  CS2R R30, SRZ ;  /* 0x00000000001e7805 */ /* 0x000fe4000001ff00 */
[----:B------:R-:W-:Y:S02]  /*0300*/  CS2R R24, SRZ ;  /* 0x0000000000187805 */ /* 0x000fe4000001ff00 */
[----:B------:R-:W-:Y:S02]  /*0310*/  CS2R R26, SRZ ;  /* 0x00000000001a7805 */ /* 0x000fe4000001ff00 */
[----:B---3--:R-:W-:-:S02]  /*0320*/  CS2R R20, SRZ ;  /* 0x0000000000147805 */ /* 0x008fc4000001ff00 */
[----:B-1----:R-:W-:Y:S02]  /*0330*/  CS2R R22, SRZ ;  /* 0x0000000000167805 */ /* 0x002fe4000001ff00 */
[----:B0-----:R-:W-:Y:S02]  /*0340*/  CS2R R16, SRZ ;  /* 0x0000000000107805 */ /* 0x001fe4000001ff00 */
[----:B--2---:R-:W-:Y:S01]  /*0350*/  CS2R R18, SRZ ;  /* 0x0000000000127805 */ /* 0x004fe2000001ff00 */
[----:B------:R-:W-:Y:S06]  /*0360*/  BRA.U UP0, `(.L_x_2084) ;  /* 0x0000004500ac7547 */ /* 0x000fec000b800000 */
        /* <DEDUP_REMOVED lines=23> */
[----:B------:R-:W-:Y:S01]  /*04e0*/  IMAD.MOV.U32 R13, RZ, RZ, R10 ;  /* 0x000000ffff0d7224 */ /* 0x000fe200078e000a */
[----:B------:R-:W-:-:S02]  /*04f0*/  SHF.R.U32.HI R3, RZ, 0x10, R3 ;  /* 0x00000010ff037819 */ /* 0x000fc40000011603 */
[----:B------:R-:W-:Y:S02]  /*0500*/  CS2R R30, SRZ ;  /* 0x00000000001e7805 */ /* 0x000fe4000001ff00 */
[----:B------:R-:W-:Y:S02]  /*0510*/  MOV R85, R6 ;  /* 0x0000000600557202 */ /* 0x000fe40000000f00 */
[----:B------:R-:W-:Y:S02]  /*0520*/  CS2R R24, SRZ ;  /* 0x0000000000187805 */ /* 0x000fe4000001ff00 */
[----:B------:R-:W-:Y:S02]  /*0530*/  SHF.R.U64 R84, R6, 0x10, R7 ;  /* 0x0000001006547819 */ /* 0x000fe40000001207 */
        /* <DEDUP_REMOVED lines=9> */
[----:B------:R-:W-:Y:S01]  /*05d0*/  SHF.R.U64 R8, R14, 0x10, R15 ;  /* 0x000000100e087819 */ /* 0x000fe2000000120f */
[----:B------:R-:W-:Y:S01]  /*05e0*/  UPLOP3.LUT UP1, UPT, UPT, UPT, UPT, 0x40, 0x4 ;  /* 0x000000000004789c */ /* 0x000fe20003f2e870 */
[----:B------:R-:W-:Y:S01]  /*05f0*/  SHF.R.U32.HI R10, RZ, 0x10, R11 ;  /* 0x00000010ff0a7819 */ /* 0x000fe2000001160b */
[----:B------:R-:W0:Y:S01]  /*0600*/  LDCU UR30, c[0x0][0x40c] ;  /* 0x00008180ff1e77ac */ /* 0x000e220008000800 */
[----:B------:R-:W-:Y:S02]  /*0610*/  MOV R7, R15 ;  /* 0x0000000f00077202 */ /* 0x000fe40000000f00 */
[----:B------:R-:W-:Y:S01]  /*0620*/  SHF.R.U32.HI R6, RZ, 0x10, R15 ;  /* 0x00000010ff067819 */ /* 0x000fe2000001160f */
[----:B------:R-:W1:Y:S01]  /*0630*/  LDCU UR8, c[0x0][0x388] ;  /* 0x00007100ff0877ac */ /* 0x000e620008000800 */
[----:B------:R-:W-:-:S02]  /*0640*/  PRMT R14, R4, 0x7610, R14 ;  /* 0x00007610040e7816 */ /* 0x000fc4000000000e */
[----:B------:R-:W-:Y:S01]  /*0650*/  PRMT R15, R0, 0x7610, R15 ;  /* 0x00007610000f7816 */ /* 0x000fe2000000000f */
[----:B------:R-:W2:Y:S01]  /*0660*/  LDCU.U8 UR28, c[0x0][0x410] ;  /* 0x00008200ff1c77ac */ /* 0x000ea20008000000 */
[----:B------:R-:W-:Y:S02]  /*0670*/  PRMT R11, R5, 0x7610, R11 ;  /* 0x00007610050b7816 */ /* 0x000fe4000000000b */
[----:B------:R-:W-:Y:S01]  /*0680*/  PRMT R4, R2, 0x7610, R4 ;  /* 0x0000761002047816 */ /* 0x000fe20000000004 */
[----:B------:R-:W3:Y:S01]  /*0690*/  LDCU.64 UR16, c[0x0][0x3c8] ;  /* 0x00007900ff1077ac */ /* 0x000ee20008000a00 */
[----:B------:R-:W-:Y:S02]  /*06a0*/  PRMT R5, R52, 0x7610, R5 ;  /* 0x0000761034057816 */ /* 0x000fe40000000005 */
[----:B------:R-:W-:Y:S01]  /*06b0*/  PRMT R2, R53, 0x7610, R2 ;  /* 0x0000761035027816 */ /* 0x000fe20000000002 */
[----:B------:R-:W4:Y:S01]  /*06c0*/  LDCU.64 UR18, c[0x0][0x3c0] ;  /* 0x00007800ff1277ac */ /* 0x000f220008000a00 */
[----:B------:R-:W-:Y:S01]  /*06d0*/  PRMT R0, R3, 0x7610, R0 ;  /* 0x0000761003007816 */ /* 0x000fe20000000000 */
[----:B------:R-:W0:Y:S01]  /*06e0*/  LDCU UR29, c[0x0][0x400] ;  /* 0x00008000ff1d77ac */ /* 0x000e220008000800 */
[----:B------:R-:W0:Y:S01]  /*06f0*/  LDCU.64 UR20, c[0x0][0x438] ;  /* 0x00008700ff1477ac */ /* 0x000e220008000a00 */
[----:B------:R-:W0:Y:S01]  /*0700*/  LDCU.64 UR4, c[0x0][0x478] ;  /* 0x00008f00ff0477ac */ /* 0x000e220008000a00 */
[----:B------:R-:W0:Y:S01]  /*0710*/  LDCU.128 UR12, c[0x0][0x3f0] ;  /* 0x00007e00ff0c77ac */ /* 0x000e220008000c00 */
[----:B-1----:R-:W0:Y:S02]  /*0720*/  LDCU.64 UR22, c[0x0][0x380] ;  /* 0x00007000ff1677ac */ /* 0x002e240008000a00 */
.L_x_2153:
[----:B0-----:R-:W-:Y:S02]  /*0730*/  UIMAD.WIDE UR6, UR24, 0x4, UR14 ;  /* 0x00000004180678a5 */ /* 0x001fe4000f8e020e */
[----:B------:R-:W-:-:S04]  /*0740*/  UIMAD.WIDE UR26, UR24, 0x4, UR12 ;  /* 0x00000004181a78a5 */ /* 0x000fc8000f8e020c */
[----:B---3--:R-:W-:Y:S02]  /*0750*/  MOV R72, UR6 ;  /* 0x0000000600487c02 */ /* 0x008fe40008000f00 */
[----:B------:R-:W-:Y:S01]  /*0760*/  MOV R73, UR7 ;  /* 0x0000000700497c02 */ /* 0x000fe20008000f00 */
[----:B---3--:R-:W-:-:S04]  /*0770*/  UIMAD.WIDE UR6, UR24, 0x4, UR16 ;  /* 0x00000004180678a5 */ /* 0x008fc8000f8e0210 */
[----:B------:R-:W3:Y:S01]  /*0780*/  LDG.E R72, desc[UR10][R72.64] ;  /* 0x0000000a48487981 */ /* 0x000ee2000c1e1900 */
[----:B-12---:R-:W-:Y:S01]  /*0790*/  MOV R68, UR26 ;  /* 0x0000001a00447c02 */ /* 0x006fe20008000f00 */
[----:B------:R-:W-:Y:S01]  /*07a0*/  IMAD.U32 R71, RZ, RZ, UR7 ;  /* 0x00000007ff477e24 */ /* 0x000fe2000f8e00ff */
[----:B------:R-:W-:Y:S02]  /*07b0*/  MOV R70, UR6 ;  /* 0x0000000600467c02 */ /* 0x000fe40008000f00 */
[----:B------:R-:W-:-:S04]  /*07c0*/  MOV R69, UR27 ;  /* 0x0000001b00457c02 */ /* 0x000fc80008000f00 */
[----:B-----5:R-:W5:Y:S04]  /*07d0*/  LDG.E R70, desc[UR10][R70.64] ;  /* 0x0000000a46467981 */ /* 0x020f68000c1e1900 */
[----:B------:R-:W2:Y:S01]  /*07e0*/  LDG.E R68, desc[UR10][R68.64] ;  /* 0x0000000a44447981 */ /* 0x000ea2000c1e1900 */
[----:B------:R-:W-:Y:S01]  /*07f0*/  HFMA2 R74, -RZ, RZ, 0, 0 ;  /* 0x00000000ff4a7431 */ /* 0x000fe200000001ff */
[----:B------:R-:W-:Y:S01]  /*0800*/  BSSY.RECONVERGENT B0, `(.L_x_2085) ;  /* 0x00000dc000007945 */ /* 0x000fe20003800200 */
[----:B------:R-:W-:Y:S02]  /*0810*/  MOV R120, RZ ;  /* 0x000000ff00787202 */ /* 0x000fe40000000f00 */
        /* <DEDUP_REMOVED lines=11> */
[----:B------:R-:W-:Y:S01]  /*08d0*/  BSSY.RECONVERGENT B1, `(.L_x_2087) ;  /* 0x0000049000017945 */ /* 0x000fe20003800200 */
[----:B------:R-:W0:Y:S01]  /*08e0*/  S2R R87, SR_TID.X ;  /* 0x0000000000577919 */ /* 0x000e220000002100 */
[----:B------:R-:W-:Y:S02]  /*08f0*/  ISETP.NE.AND P0, PT, RZ, UR28, PT ;  /* 0x0000001cff007c0c */ /* 0x000fe4000bf05270 */
[----:B------:R-:W-:Y:S01]  /*0900*/  MOV R70, UR6 ;  /* 0x0000000600467c02 */ /* 0x000fe20008000f00 */
[----:B------:R-:W-:Y:S01]  /*0910*/  UIMAD UR6, UR24, UR8, URZ ;  /* 0x00000008180672a4 */ /* 0x000fe2000f8e02ff */
[C---:B------:R-:W-:Y:S02]  /*0920*/  ISETP.GE.U32.AND P3, PT, R86.reuse, 0x100, PT ;  /* 0x000001005600780c */ /* 0x040fe40003f66070 */
[----:B------:R-:W-:Y:S01]  /*0930*/  ISETP.GE.U32.AND P1, PT, R86, 0x180, PT ;  /* 0x000001805600780c */ /* 0x000fe20003f26070 */
[----:B------:R-:W-:Y:S01]  /*0940*/  USHF.R.S32.HI UR7, URZ, 0x1f, UR6 ;  /* 0x0000001fff077899 */ /* 0x000fe20008011406 */
[----:B------:R-:W-:Y:S01]  /*0950*/  IMAD R70, R70, UR8, RZ ;  /* 0x0000000846467c24 */ /* 0x000fe2000f8e02ff */
[----:B------:R-:W-:-:S02]  /*0960*/  MOV R120, RZ ;  /* 0x000000ff00787202 */ /* 0x000fc40000000f00 */
[----:B------:R-:W-:Y:S02]  /*0970*/  ULEA.HI UR7, UR7, UR6, URZ, 0x2 ;  /* 0x0000000607077291 */ /* 0x000fe4000f8f10ff */
[----:B------:R-:W-:-:S04]  /*0980*/  SHF.R.S32.HI R71, RZ, 0x1f, R70 ;  /* 0x0000001fff477819 */ /* 0x000fc80000011446 */
[----:B------:R-:W-:Y:S02]  /*0990*/  MOV R74, UR7 ;  /* 0x00000007004a7c02 */ /* 0x000fe40008000f00 */
[----:B------:R-:W-:Y:S02]  /*09a0*/  LEA.HI R70, R71, R70, RZ, 0x2 ;  /* 0x0000004647467211 */ /* 0x000fe400078f10ff */
[-C--:B0-----:R-:W-:Y:S01]  /*09b0*/  LEA.HI.SX32 R119, R74, R87.reuse, 0x1e ;  /* 0x000000574a777211 */ /* 0x081fe200078ff2ff */
[----:B------:R-:W-:Y:S01]  /*09c0*/  IMAD.MOV.U32 R74, RZ, RZ, RZ ;  /* 0x000000ffff4a7224 */ /* 0x000fe200078e00ff */
        /* <DEDUP_REMOVED lines=13> */
[----:B------:R-:W-:Y:S02]  /*0aa0*/  SHF.L.U32 R100, R85, 0x10, RZ ;  /* 0x0000001055647819 */ /* 0x000fe400000006ff */
[----:B------:R-:W-:Y:S01]  /*0ab0*/  IADD3 R75, PT, PT, R75, 0x80, RZ ;  /* 0x000000804b4b7810 */ /* 0x000fe20007ffe0ff */
[----:B0-----:R-:W-:-:S05]  /*0ac0*/  @P0 IMAD.WIDE.U32 R114, R73, 0x10, R114 ;  /* 0x0000001049720825 */ /* 0x001fca00078e0072 */
[----:B------:R0:W5:Y:S01]  /*0ad0*/  @P0 LDG.E.128 R52, desc[UR10][R114.64] ;  /* 0x0000000a72340981 */ /* 0x000162000c1e1d00 */
[----:B------:R-:W-:Y:S02]  /*0ae0*/  IADD3 R73, PT, PT, R73, 0x80, RZ ;  /* 0x0000008049497810 */ /* 0x000fe40007ffe0ff */
[----:B--2---:R-:W-:Y:S02]  /*0af0*/  MOV R95, R112 ;  /* 0x00000070005f7202 */ /* 0x004fe40000000f00 */
[----:B------:R-:W-:Y:S02]  /*0b00*/  SHF.R.U64 R98, R112, 0x10, R113 ;  /* 0x0000001070627819 */ /* 0x000fe40000001271 */
[----:B------:R-:W-:Y:S01]  /*0b10*/  SHF.L.U32 R95, R95, 0x10, RZ ;  /* 0x000000105f5f7819 */ /* 0x000fe200000006ff */
[C---:B---3--:R-:W-:Y:S01]  /*0b20*/  FADD.FTZ R3, -R72.reuse, R68 ;  /* 0x0000004448037221 */ /* 0x048fe20000010100 */
[----:B------:R-:W-:-:S03]  /*0b30*/  FADD.FTZ R69, -R72, R69 ;  /* 0x0000004548457221 */ /* 0x000fc60000010100 */
[----:B------:R-:W-:Y:S01]  /*0b40*/  FMUL.FTZ R3, R3, UR26 ;  /* 0x0000001a03037c20 */ /* 0x000fe20008410000 */
[----:B------:R-:W-:Y:S01]  /*0b50*/  FADD.FTZ R36, R36, R95 ;  /* 0x0000005f24247221 */ /* 0x000fe20000010000 */
[-C--:B------:R-:W-:Y:S01]  /*0b60*/  FMUL.FTZ R100, R100, R95.reuse ;  /* 0x0000005f64647220 */ /* 0x080fe20000410000 */
[----:B------:R-:W-:Y:S01]  /*0b70*/  SHF.L.U32 R68, R98, 0x10, RZ ;  /* 0x0000001062447819 */ /* 0x000fe200000006ff */
[----:B------:R-:W-:Y:S01]  /*0b80*/  FFMA.FTZ R48, R3, R95, R48 ;  /* 0x0000005f03307223 */ /* 0x000fe20000010030 */
[----:B------:R-:W-:Y:S01]  /*0b90*/  SHF.L.U32 R95, R84, 0x10, RZ ;  /* 0x00000010545f7819 */ /* 0x000fe200000006ff */
[----:B------:R-:W-:Y:S01]  /*0ba0*/  FMUL.FTZ R98, R69, UR26 ;  /* 0x0000001a45627c20 */ /* 0x000fe20008410000 */
[----:B------:R-:W-:Y:S01]  /*0bb0*/  MOV R74, R113 ;  /* 0x00000071004a7202 */ /* 0x000fe20000000f00 */
[----:B------:R-:W-:Y:S01]  /*0bc0*/  FADD.FTZ R37, R37, R68 ;  /* 0x0000004425257221 */ /* 0x000fe20000010000 */
[----:B------:R-:W-:Y:S01]  /*0bd0*/  SHF.R.U32.HI R120, RZ, 0x10, R113 ;  /* 0x00000010ff787819 */ /* 0x000fe20000011671 */
[-C--:B------:R-:W-:Y:S01]  /*0be0*/  FFMA.FTZ R49, R98, R68.reuse, R49 ;  /* 0x0000004462317223 */ /* 0x080fe20000010031 */
[----:B------:R-:W-:Y:S01]  /*0bf0*/  FMUL.FTZ R95, R95, R68 ;  /* 0x000000445f5f7220 */ /* 0x000fe20000410000 */
[----:B------:R-:W-:Y:S01]  /*0c00*/  FADD.FTZ R70, -R72, R70 ;  /* 0x0000004648467221 */ /* 0x000fe20000010100 */
[----:B------:R-:W-:Y:S01]  /*0c10*/  SHF.L.U32 R74, R74, 0x10, RZ ;  /* 0x000000104a4a7819 */ /* 0x000fe200000006ff */
[----:B------:R-:W-:-:S02]  /*0c20*/  IMAD.U32 R113, R83, 0x10000, RZ ;  /* 0x0001000053717824 */ /* 0x000fc400078e00ff */
[----:B------:R-:W-:Y:S01]  /*0c30*/  FADD.FTZ R68, RZ, R100 ;  /* 0x00000064ff447221 */ /* 0x000fe20000010000 */
[----:B------:R-:W-:Y:S01]  /*0c40*/  FFMA.FTZ R69, R3, R100, RZ ;  /* 0x0000006403457223 */ /* 0x000fe200000100ff */
[----:B------:R-:W-:Y:S01]  /*0c50*/  FADD.FTZ R71, -R72, R71 ;  /* 0x0000004748477221 */ /* 0x000fe20000010100 */
[----:B0-----:R-:W-:Y:S01]  /*0c60*/  FMUL.FTZ R115, R70, UR26 ;  /* 0x0000001a46737c20 */ /* 0x001fe20008410000 */
[----:B------:R-:W-:Y:S01]  /*0c70*/  SHF.L.U32 R120, R120, 0x10, RZ ;  /* 0x0000001078787819 */ /* 0x000fe200000006ff */
[----:B------:R-:W-:Y:S01]  /*0c80*/  FMUL.FTZ R113, R113, R74 ;  /* 0x0000004a71717220 */ /* 0x000fe20000410000 */
[----:B------:R-:W-:Y:S01]  /*0c90*/  SHF.L.U32 R112, R82, 0x10, RZ ;  /* 0x0000001052707819 */ /* 0x000fe200000006ff */
[----:B------:R-:W-:Y:S01]  /*0ca0*/  FADD.FTZ R68, R68, R95 ;  /* 0x0000005f44447221 */ /* 0x000fe20000010000 */
[----:B------:R-:W-:Y:S01]  /*0cb0*/  FFMA.FTZ R70, R98, R95, R69 ;  /* 0x0000005f62467223 */ /* 0x000fe20000010045 */
[----:B------:R-:W-:Y:S02]  /*0cc0*/  FMUL.FTZ R114, R71, UR26 ;  /* 0x0000001a47727c20 */ /* 0x000fe40008410000 */
[----:B------:R-:W-:Y:S01]  /*0cd0*/  FMUL.FTZ R112, R112, R120 ;  /* 0x0000007870707220 */ /* 0x000fe20000410000 */
        /* <DEDUP_REMOVED lines=8> */
.L_x_2088:
[----:B------:R-:W-:Y:S05]  /*0d60*/  BSYNC.RECONVERGENT B1 ;  /* 0x0000000000017941 */ /* 0x000fea0003800200 */
.L_x_2087:
        /* <DEDUP_REMOVED lines=13> */
[----:B------:R0:W5:Y:S02]  /*0e40*/  @P0 LDG.E.128 R56, desc[UR10][R110.64] ;  /* 0x0000000a6e380981 */ /* 0x000164000c1e1d00 */
[----:B0-----:R-:W-:Y:S02]  /*0e50*/  SHF.L.U32 R110, R79, 0x10, RZ ;  /* 0x000000104f6e7819 */ /* 0x001fe400000006ff */
[----:B------:R-:W-:Y:S02]  /*0e60*/  SHF.L.U32 R111, R78, 0x10, RZ ;  /* 0x000000104e6f7819 */ /* 0x000fe400000006ff */
[----:B------:R-:W-:Y:S02]  /*0e70*/  IADD3 R75, PT, PT, R75, 0x80, RZ ;  /* 0x000000804b4b7810 */ /* 0x000fe40007ffe0ff */
[----:B------:R-:W-:Y:S02]  /*0e80*/  IADD3 R73, PT, PT, R73, 0x80, RZ ;  /* 0x0000008049497810 */ /* 0x000fe40007ffe0ff */
[----:B--2---:R-:W-:-:S02]  /*0e90*/  MOV R94, R92 ;  /* 0x0000005c005e7202 */ /* 0x004fc40000000f00 */
[----:B------:R-:W-:Y:S02]  /*0ea0*/  MOV R99, R93 ;  /* 0x0000005d00637202 */ /* 0x000fe40000000f00 */
[----:B------:R-:W-:Y:S02]  /*0eb0*/  SHF.R.U64 R122, R92, 0x10, R93 ;  /* 0x000000105c7a7819 */ /* 0x000fe4000000125d */
[----:B------:R-:W-:Y:S01]  /*0ec0*/  SHF.L.U32 R121, R94, 0x10, RZ ;  /* 0x000000105e797819 */ /* 0x000fe200000006ff */
[C---:B---3--:R-:W-:Y:S01]  /*0ed0*/  FADD.FTZ R69, -R72.reuse, R69 ;  /* 0x0000004548457221 */ /* 0x048fe20000010100 */
[C---:B------:R-:W-:Y:S01]  /*0ee0*/  FADD.FTZ R70, -R72.reuse, R70 ;  /* 0x0000004648467221 */ /* 0x040fe20000010100 */
[----:B------:R-:W-:Y:S01]  /*0ef0*/  SHF.R.U32.HI R102, RZ, 0x10, R93 ;  /* 0x00000010ff667819 */ /* 0x000fe2000001165d */
[----:B------:R-:W-:Y:S01]  /*0f00*/  FADD.FTZ R93, -R72, R68 ;  /* 0x00000044485d7221 */ /* 0x000fe20000010100 */
[----:B------:R-:W-:Y:S01]  /*0f10*/  FMUL.FTZ R94, R69, UR26 ;  /* 0x0000001a455e7c20 */ /* 0x000fe20008410000 */
[----:B------:R-:W-:Y:S01]  /*0f20*/  SHF.L.U32 R69, R99, 0x10, RZ ;  /* 0x0000001063457819 */ /* 0x000fe200000006ff */
[----:B------:R-:W-:Y:S01]  /*0f30*/  FMUL.FTZ R99, R70, UR26 ;  /* 0x0000001a46637c20 */ /* 0x000fe20008410000 */
[----:B------:R-:W-:Y:S01]  /*0f40*/  SHF.L.U32 R68, R122, 0x10, RZ ;  /* 0x000000107a447819 */ /* 0x000fe200000006ff */
[----:B------:R-:W-:Y:S01]  /*0f50*/  FMUL.FTZ R96, R96, R121 ;  /* 0x0000007960607220 */ /* 0x000fe20000410000 */
[----:B------:R-:W-:-:S02]  /*0f60*/  IMAD.U32 R92, R80, 0x10000, RZ ;  /* 0x00010000505c7824 */ /* 0x000fc400078e00ff */
[----:B------:R-:W-:Y:S01]  /*0f70*/  FADD.FTZ R71, -R72, R71 ;  /* 0x0000004748477221 */ /* 0x000fe20000010100 */
[----:B------:R-:W-:Y:S01]  /*0f80*/  FMUL.FTZ R93, R93, UR26 ;  /* 0x0000001a5d5d7c20 */ /* 0x000fe20008410000 */
[----:B------:R-:W-:Y:S01]  /*0f90*/  SHF.L.U32 R70, R102, 0x10, RZ ;  /* 0x0000001066467819 */ /* 0x000fe200000006ff */
[----:B------:R-:W-:Y:S01]  /*0fa0*/  FADD.FTZ R34, R34, R69 ;  /* 0x0000004522227221 */ /* 0x000fe20000010000 */
[-C--:B------:R-:W-:Y:S01]  /*0fb0*/  FFMA.FTZ R46, R99, R69.reuse, R46 ;  /* 0x00000045632e7223 */ /* 0x080fe2000001002e */
[----:B------:R-:W-:Y:S01]  /*0fc0*/  FMUL.FTZ R110, R110, R69 ;  /* 0x000000456e6e7220 */ /* 0x000fe20000410000 */
        /* <DEDUP_REMOVED lines=17> */
.L_x_2090:
[----:B------:R-:W-:Y:S05]  /*10e0*/  BSYNC.RECONVERGENT B1 ;  /* 0x0000000000017941 */ /* 0x000fea0003800200 */
.L_x_2089:
        /* <DEDUP_REMOVED lines=12> */
[----:B0-----:R-:W-:Y:S02]  /*11b0*/  SHF.L.U32 R105, R76, 0x10, RZ ;  /* 0x000000104c697819 */ /* 0x001fe400000006ff */
[----:B------:R-:W-:Y:S02]  /*11c0*/  SHF.L.U32 R104, R15, 0x10, RZ ;  /* 0x000000100f687819 */ /* 0x000fe400000006ff */
[----:B--2---:R-:W-:Y:S02]  /*11d0*/  MOV R101, R106 ;  /* 0x0000006a00657202 */ /* 0x004fe40000000f00 */
[----:B------:R-:W-:Y:S02]  /*11e0*/  SHF.R.U64 R103, R106, 0x10, R107 ;  /* 0x000000106a677819 */ /* 0x000fe4000000126b */
[----:B------:R-:W-:-:S02]  /*11f0*/  MOV R73, R107 ;  /* 0x0000006b00497202 */ /* 0x000fc40000000f00 */
[----:B------:R-:W-:Y:S01]  /*1200*/  SHF.R.U32.HI R75, RZ, 0x10, R107 ;  /* 0x00000010ff4b7819 */ /* 0x000fe2000001166b */
[C---:B---3--:R-:W-:Y:S01]  /*1210*/  FADD.FTZ R109, -R72.reuse, R68 ;  /* 0x00000044486d7221 */ /* 0x048fe20000010100 */
[----:B------:R-:W-:Y:S01]  /*1220*/  SHF.L.U32 R101, R101, 0x10, RZ ;  /* 0x0000001065657819 */ /* 0x000fe200000006ff */
[----:B------:R-:W-:Y:S02]  /*1230*/  IMAD.U32 R107, R77, 0x10000, RZ ;  /* 0x000100004d6b7824 */ /* 0x000fe400078e00ff */
[C---:B------:R-:W-:Y:S01]  /*1240*/  FADD.FTZ R69, -R72.reuse, R69 ;  /* 0x0000004548457221 */ /* 0x040fe20000010100 */
[----:B------:R-:W-:Y:S01]  /*1250*/  FMUL.FTZ R109, R109, UR26 ;  /* 0x0000001a6d6d7c20 */ /* 0x000fe20008410000 */
[----:B------:R-:W-:Y:S01]  /*1260*/  FADD.FTZ R70, -R72, R70 ;  /* 0x0000004648467221 */ /* 0x000fe20000010100 */
[----:B------:R-:W-:Y:S01]  /*1270*/  SHF.L.U32 R68, R103, 0x10, RZ ;  /* 0x0000001067447819 */ /* 0x000fe200000006ff */
[-C--:B------:R-:W-:Y:S01]  /*1280*/  FMUL.FTZ R107, R107, R101.reuse ;  /* 0x000000656b6b7220 */ /* 0x080fe20000410000 */
[----:B------:R-:W-:Y:S01]  /*1290*/  FADD.FTZ R28, R28, R101 ;  /* 0x000000651c1c7221 */ /* 0x000fe20000010000 */
[----:B------:R-:W-:Y:S01]  /*12a0*/  FFMA.FTZ R40, R109, R101, R40 ;  /* 0x000000656d287223 */ /* 0x000fe20000010028 */
[----:B------:R-:W-:Y:S01]  /*12b0*/  SHF.L.U32 R73, R73, 0x10, RZ ;  /* 0x0000001049497819 */ /* 0x000fe200000006ff */
[----:B------:R-:W-:Y:S01]  /*12c0*/  FMUL.FTZ R108, R69, UR26 ;  /* 0x0000001a456c7c20 */ /* 0x000fe20008410000 */
[----:B------:R-:W-:Y:S01]  /*12d0*/  FMUL.FTZ R101, R70, UR26 ;  /* 0x0000001a46657c20 */ /* 0x000fe20008410000 */
[-C--:B------:R-:W-:Y:S01]  /*12e0*/  FMUL.FTZ R105, R105, R68.reuse ;  /* 0x0000004469697220 */ /* 0x080fe20000410000 */
        /* <DEDUP_REMOVED lines=19> */
[----:B------:R-:W-:Y:S01]  /*1420*/  FFMA.FTZ R120, R106, R103, R68 ;  /* 0x000000676a787223 */ /* 0x000fe20000010044 */
[----:B------:R-:W-:Y:S06]  /*1430*/  BRA `(.L_x_2091) ;  /* 0x0000000000607947 */ /* 0x000fec0003800000 */
.L_x_2086:
[----:B------:R-:W0:Y:S01]  /*1440*/  S2R R87, SR_TID.X ;  /* 0x0000000000577919 */ /* 0x000e220000002100 */
[----:B------:R-:W-:Y:S02]  /*1450*/  UIMAD UR6, UR24, UR8, URZ ;  /* 0x00000008180672a4 */ /* 0x000fe4000f8e02ff */
        /* <DEDUP_REMOVED lines=16> */
[----:B------:R0:W5:Y:S01]  /*1560*/  @P0 LDG.E.128 R52, desc[UR10][R72.64] ;  /* 0x0000000a48340981 */ /* 0x000162000c1e1d00 */
[----:B-1----:R-:W-:-:S04]  /*1570*/  @P1 IMAD.WIDE.U32 R70, R75, 0x10, R70 ;  /* 0x000000104b461825 */ /* 0x002fc800078e0046 */
[----:B------:R-:W-:Y:S01]  /*1580*/  @P1 VIADD R75, R75, 0x80 ;  /* 0x000000804b4b1836 */ /* 0x000fe20000000000 */
[----:B------:R0:W5:Y:S03]  /*1590*/  @P1 LDG.E.128 R56, desc[UR10][R70.64] ;  /* 0x0000000a46381981 */ /* 0x000166000c1e1d00 */
[----:B--2---:R-:W-:-:S05]  /*15a0*/  @P2 IMAD.WIDE.U32 R68, R75, 0x10, R68 ;  /* 0x000000104b442825 */ /* 0x004fca00078e0044 */
[----:B------:R0:W5:Y:S02]  /*15b0*/  @P2 LDG.E.128 R60, desc[UR10][R68.64] ;  /* 0x0000000a443c2981 */ /* 0x000164000c1e1d00 */
.L_x_2091:
[----:B----4-:R-:W-:Y:S05]  /*15c0*/  BSYNC.RECONVERGENT B0 ;  /* 0x0000000000007941 */ /* 0x010fea0003800200 */
.L_x_2085:
        /* <DEDUP_REMOVED lines=31> */
.L_x_2093:
[----:B------:R-:W-:Y:S05]  /*17c0*/  BSYNC.RECONVERGENT B0 ;  /* 0x0000000000007941 */ /* 0x000fea0003800200 */
.L_x_2092:
        /* <DEDUP_REMOVED lines=23> */
[----:B------:R-:W-:Y:S02]  /*1940*/  HFMA2 R70, -RZ, RZ, 0, 0 ;  /* 0x00000000ff467431 */ /* 0x000fe400000001ff */
[----:B-1----:R-:W-:Y:S01]  /*1950*/  FADD.FTZ R121, R121, R72 ;  /* 0x0000004879797221 */ /* 0x002fe20000010000 */
[----:B------:R-:W-:-:S03]  /*1960*/  FADD.FTZ R68, R68, R73 ;  /* 0x0000004944447221 */ /* 0x000fc60000010000 */
[----:B------:R-:W-:Y:S01]  /*1970*/  FADD.FTZ R72, R74, R121 ;  /* 0x000000794a487221 */ /* 0x000fe20000010000 */
[----:B------:R-:W-:-:S03]  /*1980*/  FADD.FTZ R68, R75, R68 ;  /* 0x000000444b447221 */ /* 0x000fc60000010000 */
[----:B------:R-:W-:Y:S01]  /*1990*/  FMUL.FTZ R72, R72, UR29 ;  /* 0x0000001d48487c20 */ /* 0x000fe20008410000 */
[----:B------:R-:W-:-:S04]  /*19a0*/  FMUL.FTZ R68, R68, UR29 ;  /* 0x0000001d44447c20 */ /* 0x000fc80008410000 */
[----:B------:R-:W-:Y:S02]  /*19b0*/  FSEL R72, R72, RZ, !P0 ;  /* 0x000000ff48487208 */ /* 0x000fe40004000000 */
[----:B------:R-:W-:Y:S02]  /*19c0*/  R2UR UR6, R68 ;  /* 0x00000000440672ca */ /* 0x000fe400000e0000 */
[----:B------:R-:W-:-:S04]  /*19d0*/  MOV R68, UR7 ;  /* 0x0000000700447c02 */ /* 0x000fc80008000f00 */
[----:B------:R-:W-:Y:S01]  /*19e0*/  @P2 LEA.HI.SX32 R70, R68, R87, 0x1e ;  /* 0x0000005744462211 */ /* 0x000fe200078ff2ff */
[----:B------:R-:W-:Y:S08]  /*19f0*/  @!P1 BRA `(.L_x_2095) ;  /* 0x0000000c00f49947 */ /* 0x000ff00003800000 */
        /* <DEDUP_REMOVED lines=10> */
.L_x_2096:
        /* <DEDUP_REMOVED lines=17> */
.L_x_2099:
        /* <DEDUP_REMOVED lines=13> */
.L_x_2100:
        /* <DEDUP_REMOVED lines=13> */
.L_x_2101:
        /* <DEDUP_REMOVED lines=12> */
[----:B------:R-:W-:Y:S01]  /*1e10*/  PRMT R91, R71, 0x7610, R91 ;  /* 0x00007610475b7816 */ /* 0x000fe2000000005b */
[----:B------:R-:W-:Y:S06]  /*1e20*/  BRA `(.L_x_2102) ;  /* 0x0000000800a87947 */ /* 0x000fec0003800000 */
.L_x_2098:
        /* <DEDUP_REMOVED lines=11> */
[----:B------:R-:W-:Y:S01]  /*1ee0*/  ISETP.LT.AND P2, PT, RZ, UR27, PT ;  /* 0x0000001bff007c0c */ /* 0x000fe2000bf41270 */
[----:B------:R-:W-:-:S03]  /*1ef0*/  FMUL.FTZ R64, R67, UR26 ;  /* 0x0000001a43407c20 */ /* 0x000fc60008410000 */
[----:B------:R-:W-:Y:S02]  /*1f00*/  FSEL R67, R68, RZ, P2 ;  /* 0x000000ff44437208 */ /* 0x000fe40001000000 */
[----:B------:R-:W-:Y:S02]  /*1f10*/  FSEL R66, R66, RZ, P2 ;  /* 0x000000ff42427208 */ /* 0x000fe40001000000 */
[----:B------:R-:W-:Y:S01]  /*1f20*/  FSEL R65, R65, RZ, P2 ;  /* 0x000000ff41417208 */ /* 0x000fe20001000000 */
        /* <DEDUP_REMOVED lines=13> */
.L_x_2103:
        /* <DEDUP_REMOVED lines=13> */
.L_x_2104:
        /* <DEDUP_REMOVED lines=13> */
.L_x_2105:
        /* <DEDUP_REMOVED lines=10> */
.L_x_2097:
[----:B------:R-:W-:-:S04]  /*2240*/  UISETP.NE.U32.AND UP0, UPT, UR4, URZ, UPT ;  /* 0x000000ff0400728c */ /* 0x000fc8000bf05070 */
[----:B------:R-:W-:-:S09]  /*2250*/  UISETP.NE.AND.EX UP0, UPT, UR5, URZ, UPT, UP0 ;  /* 0x000000ff0500728c */ /* 0x000fd2000bf05300 */
[----:B------:R-:W-:Y:S05]  /*2260*/  BRA.U UP0, `(.L_x_2106) ;  /* 0x0000000100d47547 */ /* 0x000fea000b800000 */
[----:B------:R-:W-:Y:S05]  /*2270*/  BRA.U !UP3, `(.L_x_2107) ;  /* 0x000000010b307547 */ /* 0x000fea000b800000 */
[----:B------:R-:W-:Y:S01]  /*2280*/  PLOP3.LUT P0, PT, PT, PT, UP2, 0x80, 0x8 ;  /* 0x000000000008781c */ /* 0x000fe20003f0f028 */
[----:B------:R-:W-:Y:S01]  /*2290*/  IMAD.U32 R74, R13, 0x10000, RZ ;  /* 0x000100000d4a7824 */ /* 0x000fe200078e00ff */
[----:B-----5:R-:W-:Y:S02]  /*22a0*/  MOV R68, R52 ;  /* 0x0000003400447202 */ /* 0x020fe40000000f00 */
[----:B------:R-:W-:-:S09]  /*22b0*/  SHF.L.U32 R71, R97, 0x10, RZ ;  /* 0x0000001061477819 */ /* 0x000fd200000006ff */
[----:B------:R-:W-:-:S04]  /*22c0*/  @P0 FFMA.FTZ R69, R3, UR6, R72 ;  /* 0x0000000603450c23 */ /* 0x000fc80008010048 */
[----:B------:R-:W-:-:S04]  /*22d0*/  @P0 FADD.FTZ R69, R100, -R69 ;  /* 0x8000004564450221 */ /* 0x000fc80000010000 */
[----:B------:R-:W-:-:S04]  /*22e0*/  @P0 FFMA.FTZ R68, R69, UR26, R52 ;  /* 0x0000001a45440c23 */ /* 0x000fc80008010034 */
[----:B------:R-:W-:-:S04]  /*22f0*/  FMUL.FTZ R69, R68, UR30 ;  /* 0x0000001e44457c20 */ /* 0x000fc80008410000 */
[-C--:B------:R-:W-:Y:S01]  /*2300*/  FMUL.FTZ R68, R74, R69.reuse ;  /* 0x000000454a447220 */ /* 0x080fe20000410000 */
[----:B------:R-:W-:-:S04]  /*2310*/  FFMA.FTZ R24, R71, R69, R24 ;  /* 0x0000004547187223 */ /* 0x000fc80000010018 */
[----:B------:R-:W-:-:S04]  /*2320*/  F2FP.BF16.F32.PACK_AB R68, RZ, R68 ;  /* 0x00000044ff44723e */ /* 0x000fc800000010ff */
[----:B------:R-:W-:-:S07]  /*2330*/  PRMT R88, R68, 0x7610, R88 ;  /* 0x0000761044587816 */ /* 0x000fce0000000058 */
.L_x_2107:
[----:B------:R-:W-:Y:S05]  /*2340*/  BRA.U !UP3, `(.L_x_2108) ;  /* 0x000000010b307547 */ /* 0x000fea000b800000 */
[----:B------:R-:W-:Y:S02]  /*2350*/  PLOP3.LUT P0, PT, PT, PT, UP2, 0x80, 0x8 ;  /* 0x000000000008781c */ /* 0x000fe40003f0f028 */
[----:B-----5:R-:W-:Y:S02]  /*2360*/  MOV R68, R53 ;  /* 0x0000003500447202 */ /* 0x020fe40000000f00 */
[----:B------:R-:W-:-:S09]  /*2370*/  SHF.L.U32 R69, R12, 0x10, RZ ;  /* 0x000000100c457819 */ /* 0x000fd200000006ff */
[----:B------:R-:W-:-:S04]  /*2380*/  @P0 FFMA.FTZ R74, R98, UR6, R72 ;  /* 0x00000006624a0c23 */ /* 0x000fc80008010048 */
        /* <DEDUP_REMOVED lines=8> */
.L_x_2108:
[----:B------:R-:W-:Y:S05]  /*2410*/  BRA.U !UP3, `(.L_x_2109) ;  /* 0x000000010b307547 */ /* 0x000fea000b800000 */
[----:B------:R-:W-:Y:S02]  /*2420*/  PLOP3.LUT P0, PT, PT, PT, UP2, 0x80, 0x8 ;  /* 0x000000000008781c */ /* 0x000fe40003f0f028 */
[----:B-----5:R-:W-:Y:S02]  /*2430*/  MOV R68, R54 ;  /* 0x0000003600447202 */ /* 0x020fe40000000f00 */
[----:B------:R-:W-:-:S09]  /*2440*/  SHF.L.U32 R71, R117, 0x10, RZ ;  /* 0x0000001075477819 */ /* 0x000fd200000006ff */
[----:B------:R-:W-:-:S04]  /*2450*/  @P0 FFMA.FTZ R74, R115, UR6, R72 ;  /* 0x00000006734a0c23 */ /* 0x000fc80008010048 */
        /* <DEDUP_REMOVED lines=8> */
.L_x_2109:
[----:B------:R-:W-:Y:S05]  /*24e0*/  BRA.U !UP3, `(.L_x_2102) ;  /* 0x000000010bf87547 */ /* 0x000fea000b800000 */
[----:B------:R-:W-:Y:S02]  /*24f0*/  PLOP3.LUT P0, PT, PT, PT, UP2, 0x80, 0x8 ;  /* 0x000000000008781c */ /* 0x000fe40003f0f028 */
[----:B-----5:R-:W-:-:S11]  /*2500*/  MOV R68, R55 ;  /* 0x0000003700447202 */ /* 0x020fd60000000f00 */
[----:B------:R-:W-:-:S04]  /*2510*/  @P0 FFMA.FTZ R69, R114, UR6, R72 ;  /* 0x0000000672450c23 */ /* 0x000fc80008010048 */
[----:B------:R-:W-:Y:S01]  /*2520*/  @P0 FADD.FTZ R74, R112, -R69 ;  /* 0x80000045704a0221 */ /* 0x000fe20000010000 */
[----:B------:R-:W-:-:S03]  /*2530*/  SHF.L.U32 R69, R10, 0x10, RZ ;  /* 0x000000100a457819 */ /* 0x000fc600000006ff */
        /* <DEDUP_REMOVED lines=8> */
.L_x_2106:
[----:B------:R-:W-:Y:S02]  /*25c0*/  PLOP3.LUT P0, PT, PT, PT, UP2, 0x80, 0x8 ;  /* 0x000000000008781c */ /* 0x000fe40003f0f028 */
[----:B-----5:R-:W-:Y:S02]  /*25d0*/  MOV R66, R54 ;  /* 0x0000003600427202 */ /* 0x020fe40000000f00 */
[----:B------:R-:W-:-:S09]  /*25e0*/  MOV R65, R53 ;  /* 0x0000003500417202 */ /* 0x000fd20000000f00 */
[--C-:B------:R-:W-:Y:S01]  /*25f0*/  @P0 FFMA.FTZ R68, R115, UR6, R72.reuse ;  /* 0x0000000673440c23 */ /* 0x100fe20008010048 */
[--C-:B------:R-:W-:Y:S01]  /*2600*/  @P0 FFMA.FTZ R64, R98, UR6, R72.reuse ;  /* 0x0000000662400c23 */ /* 0x100fe20008010048 */
[--C-:B------:R-:W-:Y:S01]  /*2610*/  @P0 FFMA.FTZ R67, R3, UR6, R72.reuse ;  /* 0x0000000603430c23 */ /* 0x100fe20008010048 */
[----:B------:R-:W-:Y:S01]  /*2620*/  @P0 FFMA.FTZ R71, R114, UR6, R72 ;  /* 0x0000000672470c23 */ /* 0x000fe20008010048 */
[----:B------:R-:W-:Y:S01]  /*2630*/  @P0 FADD.FTZ R69, R113, -R68 ;  /* 0x8000004471450221 */ /* 0x000fe20000010000 */
[----:B------:R-:W-:Y:S02]  /*2640*/  @P0 FADD.FTZ R64, R95, -R64 ;  /* 0x800000405f400221 */ /* 0x000fe40000010000 */
[----:B------:R-:W-:Y:S01]  /*2650*/  @P0 FADD.FTZ R68, R112, -R71 ;  /* 0x8000004770440221 */ /* 0x000fe20000010000 */
[----:B------:R-:W-:Y:S01]  /*2660*/  @P0 FFMA.FTZ R66, R69, UR26, R54 ;  /* 0x0000001a45420c23 */ /* 0x000fe20008010036 */
[----:B------:R-:W-:Y:S01]  /*2670*/  @P0 FADD.FTZ R69, R100, -R67 ;  /* 0x8000004364450221 */ /* 0x000fe20000010000 */
[----:B------:R-:W-:Y:S01]  /*2680*/  @P0 FFMA.FTZ R65, R64, UR26, R53 ;  /* 0x0000001a40410c23 */ /* 0x000fe20008010035 */
[----:B------:R-:W-:Y:S01]  /*2690*/  MOV R67, R55 ;  /* 0x0000003700437202 */ /* 0x000fe20000000f00 */
[----:B------:R-:W-:Y:S01]  /*26a0*/  @P0 FFMA.FTZ R67, R68, UR26, R55 ;  /* 0x0000001a44430c23 */ /* 0x000fe20008010037 */
[----:B------:R-:W-:Y:S01]  /*26b0*/  MOV R64, R52 ;  /* 0x0000003400407202 */ /* 0x000fe20000000f00 */
[----:B------:R-:W-:Y:S01]  /*26c0*/  @P0 FFMA.FTZ R64, R69, UR26, R52 ;  /* 0x0000001a45400c23 */ /* 0x000fe20008010034 */
        /* <DEDUP_REMOVED lines=8> */
.L_x_2110:
        /* <DEDUP_REMOVED lines=8> */
.L_x_2111:
[----:B------:R-:W-:Y:S05]  /*27d0*/  BRA.U !UP3, `(.L_x_2112) ;  /* 0x000000010b1c7547 */ /* 0x000fea000b800000 */
[----:B------:R-:W-:Y:S01]  /*27e0*/  SHF.L.U32 R68, R11, 0x10, RZ ;  /* 0x000000100b447819 */ /* 0x000fe200000006ff */
[----:B------:R-:W-:Y:S01]  /*27f0*/  FMUL.FTZ R69, R66, UR30 ;  /* 0x0000001e42457c20 */ /* 0x000fe20008410000 */
[----:B------:R-:W-:-:S03]  /*2800*/  IMAD.U32 R71, R117, 0x10000, RZ ;  /* 0x0001000075477824 */ /* 0x000fc600078e00ff */
[-C--:B------:R-:W-:Y:S01]  /*2810*/  FMUL.FTZ R68, R68, R69.reuse ;  /* 0x0000004544447220 */ /* 0x080fe20000410000 */
[----:B------:R-:W-:-:S04]  /*2820*/  FFMA.FTZ R26, R71, R69, R26 ;  /* 0x00000045471a7223 */ /* 0x000fc8000001001a */
[----:B------:R-:W-:-:S04]  /*2830*/  F2FP.BF16.F32.PACK_AB R68, RZ, R68 ;  /* 0x00000044ff44723e */ /* 0x000fc800000010ff */
[----:B------:R-:W-:-:S07]  /*2840*/  PRMT R90, R68, 0x7610, R90 ;  /* 0x00007610445a7816 */ /* 0x000fce000000005a */
.L_x_2112:
        /* <DEDUP_REMOVED lines=8> */
.L_x_2102:
        /* <DEDUP_REMOVED lines=14> */
.L_x_2113:
[----:B------:R-:W-:Y:S02]  /*29b0*/  IADD3 R119, PT, PT, R119, 0x80, RZ ;  /* 0x0000008077777810 */ /* 0x000fe40007ffe0ff */
[----:B------:R-:W-:-:S07]  /*29c0*/  IADD3 R70, PT, PT, R70, 0x80, RZ ;  /* 0x0000008046467810 */ /* 0x000fce0007ffe0ff */
.L_x_2095:
[----:B------:R-:W-:Y:S05]  /*29d0*/  BSYNC.RECONVERGENT B0 ;  /* 0x0000000000007941 */ /* 0x000fea0003800200 */
.L_x_2094:
        /* <DEDUP_REMOVED lines=13> */
.L_x_2116:
[----:B------:R-:W-:Y:S05]  /*2ab0*/  BRA.U !UP0, `(.L_x_2117) ;  /* 0x0000000508ac7547 */ /* 0x000fea000b800000 */
[----:B------:R-:W-:-:S04]  /*2ac0*/  UISETP.NE.U32.AND UP0, UPT, UR4, URZ, UPT ;  /* 0x000000ff0400728c */ /* 0x000fc8000bf05070 */
[----:B------:R-:W-:-:S06]  /*2ad0*/  UISETP.NE.AND.EX UP0, UPT, UR5, URZ, UPT, UP0 ;  /* 0x000000ff0500728c */ /* 0x000fcc000bf05300 */
[----:B------:R-:W-:-:S13]  /*2ae0*/  PLOP3.LUT P0, PT, PT, PT, UP0, 0x80, 0x8 ;  /* 0x000000000008781c */ /* 0x000fda0003f0f008 */
[----:B------:R-:W-:Y:S05]  /*2af0*/  @!P0 BRA `(.L_x_2118) ;  /* 0x0000000000c88947 */ /* 0x000fea0003800000 */
[----:B------:R-:W-:Y:S02]  /*2b00*/  PLOP3.LUT P3, PT, PT, PT, UP2, 0x80, 0x8 ;  /* 0x000000000008781c */ /* 0x000fe40003f6f028 */
[----:B0----5:R-:W-:Y:S02]  /*2b10*/  MOV R65, R57 ;  /* 0x0000003900417202 */ /* 0x021fe40000000f00 */
[----:B------:R-:W-:-:S09]  /*2b20*/  MOV R66, R58 ;  /* 0x0000003a00427202 */ /* 0x000fd20000000f00 */
[--C-:B------:R-:W-:Y:S01]  /*2b30*/  @P3 FFMA.FTZ R67, R94, UR6, R72.reuse ;  /* 0x000000065e433c23 */ /* 0x100fe20008010048 */
[----:B-1----:R-:W-:-:S03]  /*2b40*/  @P3 FFMA.FTZ R69, R99, UR6, R72 ;  /* 0x0000000663453c23 */ /* 0x002fc60008010048 */
[----:B------:R-:W-:Y:S01]  /*2b50*/  @P3 FADD.FTZ R64, R92, -R67 ;  /* 0x800000435c403221 */ /* 0x000fe20000010000 */
[----:B------:R-:W-:Y:S01]  /*2b60*/  @P3 FADD.FTZ R69, R110, -R69 ;  /* 0x800000456e453221 */ /* 0x000fe20000010000 */
[--C-:B------:R-:W-:Y:S02]  /*2b70*/  @P3 FFMA.FTZ R67, R93, UR6, R72.reuse ;  /* 0x000000065d433c23 */ /* 0x100fe40008010048 */
[----:B------:R-:W-:Y:S01]  /*2b80*/  @P3 FFMA.FTZ R65, R64, UR26, R57 ;  /* 0x0000001a40413c23 */ /* 0x000fe20008010039 */
[----:B------:R-:W-:Y:S01]  /*2b90*/  @P3 FFMA.FTZ R64, R102, UR6, R72 ;  /* 0x0000000666403c23 */ /* 0x000fe20008010048 */
[----:B------:R-:W-:Y:S01]  /*2ba0*/  @P3 FFMA.FTZ R66, R69, UR26, R58 ;  /* 0x0000001a45423c23 */ /* 0x000fe2000801003a */
[----:B------:R-:W-:Y:S01]  /*2bb0*/  @P3 FADD.FTZ R69, R96, -R67 ;  /* 0x8000004360453221 */ /* 0x000fe20000010000 */
[----:B------:R-:W-:Y:S01]  /*2bc0*/  MOV R67, R59 ;  /* 0x0000003b00437202 */ /* 0x000fe20000000f00 */
[----:B------:R-:W-:Y:S01]  /*2bd0*/  @P3 FADD.FTZ R68, R111, -R64 ;  /* 0x800000406f443221 */ /* 0x000fe20000010000 */
[----:B------:R-:W-:Y:S01]  /*2be0*/  MOV R64, R56 ;  /* 0x0000003800407202 */ /* 0x000fe20000000f00 */
[----:B------:R-:W-:-:S02]  /*2bf0*/  @P3 FFMA.FTZ R64, R69, UR26, R56 ;  /* 0x0000001a45403c23 */ /* 0x000fc40008010038 */
[----:B------:R-:W-:Y:S01]  /*2c00*/  @P3 FFMA.FTZ R67, R68, UR26, R59 ;  /* 0x0000001a44433c23 */ /* 0x000fe2000801003b */
        /* <DEDUP_REMOVED lines=8> */
.L_x_2119:
        /* <DEDUP_REMOVED lines=8> */
.L_x_2120:
        /* <DEDUP_REMOVED lines=8> */
.L_x_2121:
[----:B------:R-:W-:Y:S05]  /*2d90*/  BRA.U !UP3, `(.L_x_2122) ;  /* 0x000000090bd87547 */ /* 0x000fea000b800000 */
        /* <DEDUP_REMOVED lines=8> */
.L_x_2118:
[----:B------:R-:W-:Y:S05]  /*2e20*/  BRA.U !UP3, `(.L_x_2123) ;  /* 0x000000010b307547 */ /* 0x000fea000b800000 */
[----:B------:R-:W-:Y:S02]  /*2e30*/  PLOP3.LUT P3, PT, PT, PT, UP2, 0x80, 0x8 ;  /* 0x000000000008781c */ /* 0x000fe40003f6f028 */
[----:B01---5:R-:W-:Y:S02]  /*2e40*/  MOV R68, R56 ;  /* 0x0000003800447202 */ /* 0x023fe40000000f00 */
[----:B------:R-:W-:Y:S02]  /*2e50*/  SHF.L.U32 R74, R9, 0x10, RZ ;  /* 0x00000010094a7819 */ /* 0x000fe400000006ff */
[----:B------:R-:W-:-:S07]  /*2e60*/  SHF.L.U32 R71, R97, 0x10, RZ ;  /* 0x0000001061477819 */ /* 0x000fce00000006ff */
        /* <DEDUP_REMOVED lines=8> */
.L_x_2123:
[----:B------:R-:W-:Y:S05]  /*2ef0*/  BRA.U !UP3, `(.L_x_2124) ;  /* 0x000000010b307547 */ /* 0x000fea000b800000 */
[----:B------:R-:W-:Y:S01]  /*2f00*/  PLOP3.LUT P3, PT, PT, PT, UP2, 0x80, 0x8 ;  /* 0x000000000008781c */ /* 0x000fe20003f6f028 */
[----:B01---5:R-:W-:-:S12]  /*2f10*/  IMAD.MOV.U32 R68, RZ, RZ, R57 ;  /* 0x000000ffff447224 */ /* 0x023fd800078e0039 */
[----:B------:R-:W-:-:S04]  /*2f20*/  @P3 FFMA.FTZ R69, R94, UR6, R72 ;  /* 0x000000065e453c23 */ /* 0x000fc80008010048 */
        /* <DEDUP_REMOVED lines=9> */
.L_x_2124:
        /* <DEDUP_REMOVED lines=13> */
.L_x_2125:
[----:B------:R-:W-:Y:S05]  /*3090*/  BRA.U !UP3, `(.L_x_2122) ;  /* 0x000000090b187547 */ /* 0x000fea000b800000 */
[----:B------:R-:W-:Y:S02]  /*30a0*/  PLOP3.LUT P3, PT, PT, PT, UP2, 0x80, 0x8 ;  /* 0x000000000008781c */ /* 0x000fe40003f6f028 */
[----:B01---5:R-:W-:Y:S02]  /*30b0*/  MOV R68, R59 ;  /* 0x0000003b00447202 */ /* 0x023fe40000000f00 */
        /* <DEDUP_REMOVED lines=11> */
.L_x_2117:
[----:B01----:R-:W0:Y:S02]  /*3170*/  LDC.64 R68, c[0x0][0x478] ;  /* 0x00011e00ff447b82 */ /* 0x003e240000000a00 */
[----:B0-----:R-:W-:-:S04]  /*3180*/  ISETP.NE.U32.AND P0, PT, R68, RZ, PT ;  /* 0x000000ff4400720c */ /* 0x001fc80003f05070 */
[----:B------:R-:W-:-:S13]  /*3190*/  ISETP.NE.AND.EX P0, PT, R69, RZ, PT, P0 ;  /* 0x000000ff4500720c */ /* 0x000fda0003f05300 */
        /* <DEDUP_REMOVED lines=8> */
[----:B------:R-:W-:Y:S01]  /*3220*/  ISETP.LT.AND P3, PT, RZ, UR27, PT ;  /* 0x0000001bff007c0c */ /* 0x000fe2000bf61270 */
[----:B------:R-:W-:Y:S01]  /*3230*/  FMUL.FTZ R67, R66, UR26 ;  /* 0x0000001a42437c20 */ /* 0x000fe20008410000 */
[----:B------:R-:W-:Y:S01]  /*3240*/  FMUL.FTZ R65, R65, UR26 ;  /* 0x0000001a41417c20 */ /* 0x000fe20008410000 */
[----:B------:R-:W-:Y:S01]  /*3250*/  FMUL.FTZ R68, R64, UR26 ;  /* 0x0000001a40447c20 */ /* 0x000fe20008410000 */
[----:B------:R-:W-:-:S02]  /*3260*/  FADD.FTZ R69, R96, -R69 ;  /* 0x8000004560457221 */ /* 0x000fc40000010000 */
[----:B------:R-:W-:Y:S02]  /*3270*/  FSEL R67, R67, RZ, P3 ;  /* 0x000000ff43437208 */ /* 0x000fe40001800000 */
[----:B------:R-:W-:Y:S01]  /*3280*/  FSEL R66, R65, RZ, P3 ;  /* 0x000000ff41427208 */ /* 0x000fe20001800000 */
[----:B------:R-:W-:Y:S01]  /*3290*/  FMUL.FTZ R64, R69, UR26 ;  /* 0x0000001a45407c20 */ /* 0x000fe20008410000 */
[----:B------:R-:W-:Y:S01]  /*32a0*/  FSEL R65, R68, RZ, P3 ;  /* 0x000000ff44417208 */ /* 0x000fe20001800000 */
[----:B------:R-:W-:Y:S06]  /*32b0*/  BRA.U !UP3, `(.L_x_2127) ;  /* 0x000000010b307547 */ /* 0x000fec000b800000 */
[----:B------:R-:W-:Y:S01]  /*32c0*/  FFMA.FTZ R69, R93, UR6, R72 ;  /* 0x000000065d457c23 */ /* 0x000fe20008010048 */
        /* <DEDUP_REMOVED lines=11> */
.L_x_2127:
[----:B------:R-:W-:Y:S05]  /*3380*/  BRA.U !UP3, `(.L_x_2128) ;  /* 0x000000010b307547 */ /* 0x000fea000b800000 */
[----:B------:R-:W-:Y:S01]  /*3390*/  FFMA.FTZ R69, R94, UR6, R72 ;  /* 0x000000065e457c23 */ /* 0x000fe20008010048 */
        /* <DEDUP_REMOVED lines=11> */
.L_x_2128:
        /* <DEDUP_REMOVED lines=13> */
.L_x_2129:
        /* <DEDUP_REMOVED lines=10> */
.L_x_2126:
        /* <DEDUP_REMOVED lines=13> */
.L_x_2130:
[----:B------:R-:W-:Y:S05]  /*3690*/  BRA.U !UP3, `(.L_x_2131) ;  /* 0x000000010b307547 */ /* 0x000fea000b800000 */
        /* <DEDUP_REMOVED lines=12> */
.L_x_2131:
        /* <DEDUP_REMOVED lines=13> */
.L_x_2132:
        /* <DEDUP_REMOVED lines=13> */
.L_x_2122:
[----:B01----:R-:W0:Y:S02]  /*3900*/  @P0 LDC.64 R68, c[0x0][0x478] ;  /* 0x00011e00ff440b82 */ /* 0x003e240000000a00 */
[----:B0-----:R-:W-:-:S05]  /*3910*/  @P0 IMAD.WIDE.U32 R68, R119, 0x10, R68 ;  /* 0x0000001077440825 */ /* 0x001fca00078e0044 */
[----:B------:R0:W-:Y:S01]  /*3920*/  @P0 STG.E.128 desc[UR10][R68.64], R64 ;  /* 0x0000004044000986 */ /* 0x0001e2000c101d0a */
[----:B------:R-:W-:Y:S05]  /*3930*/  BRA.U !UP3, `(.L_x_2133) ;  /* 0x000000010b207547 */ /* 0x000fea000b800000 */
[----:B------:R-:W1:Y:S01]  /*3940*/  LDC.64 R74, c[0x0][0x468] ;  /* 0x00011a00ff4a7b82 */ /* 0x000e620000000a00 */
[----:B0-----:R-:W-:Y:S02]  /*3950*/  LOP3.LUT R68, R89, 0xffff, RZ, 0xc0, !PT ;  /* 0x0000ffff59447812 */ /* 0x001fe400078ec0ff */
[----:B------:R-:W-:-:S03]  /*3960*/  PRMT R71, R90, 0x5410, R91 ;  /* 0x000054105a477816 */ /* 0x000fc6000000005b */
[----:B------:R-:W-:-:S05]  /*3970*/  IMAD.WIDE.U32 R68, R68, 0x10000, RZ ;  /* 0x0001000044447825 */ /* 0x000fca00078e00ff */
[----:B------:R-:W-:Y:S02]  /*3980*/  LOP3.LUT R69, R71, R69, RZ, 0xfc, !PT ;  /* 0x0000004547457212 */ /* 0x000fe400078efcff */
[----:B------:R-:W-:Y:S01]  /*3990*/  LOP3.LUT R68, R68, 0xffff, R88, 0xf8, !PT ;  /* 0x0000ffff44447812 */ /* 0x000fe200078ef858 */
[----:B-1----:R-:W-:-:S05]  /*39a0*/  IMAD.WIDE.U32 R74, R70, 0x8, R74 ;  /* 0x00000008464a7825 */ /* 0x002fca00078e004a */
[----:B------:R1:W-:Y:S02]  /*39b0*/  STG.E.64 desc[UR10][R74.64], R68 ;  /* 0x000000444a007986 */ /* 0x0003e4000c101b0a */
.L_x_2133:
[----:B------:R-:W-:Y:S02]  /*39c0*/  IADD3 R119, PT, PT, R119, 0x80, RZ ;  /* 0x0000008077777810 */ /* 0x000fe40007ffe0ff */
[----:B------:R-:W-:-:S07]  /*39d0*/  IADD3 R70, PT, PT, R70, 0x80, RZ ;  /* 0x0000008046467810 */ /* 0x000fce0007ffe0ff */
.L_x_2115:
[----:B------:R-:W-:Y:S05]  /*39e0*/  BSYNC.RECONVERGENT B0 ;  /* 0x0000000000007941 */ /* 0x000fea0003800200 */
.L_x_2114:
        /* <DEDUP_REMOVED lines=13> */
.L_x_2136:
[----:B------:R-:W-:Y:S05]  /*3ac0*/  BRA.U !UP0, `(.L_x_2137) ;  /* 0x0000000508ac7547 */ /* 0x000fea000b800000 */
[----:B------:R-:W-:-:S04]  /*3ad0*/  UISETP.NE.U32.AND UP0, UPT, UR4, URZ, UPT ;  /* 0x000000ff0400728c */ /* 0x000fc8000bf05070 */
[----:B------:R-:W-:-:S06]  /*3ae0*/  UISETP.NE.AND.EX UP0, UPT, UR5, URZ, UPT, UP0 ;  /* 0x000000ff0500728c */ /* 0x000fcc000bf05300 */
[----:B------:R-:W-:-:S13]  /*3af0*/  PLOP3.LUT P0, PT, PT, PT, UP0, 0x80, 0x8 ;  /* 0x000000000008781c */ /* 0x000fda0003f0f008 */
[----:B------:R-:W-:Y:S05]  /*3b00*/  @!P0 BRA `(.L_x_2138) ;  /* 0x0000000000c88947 */ /* 0x000fea0003800000 */
[----:B------:R-:W-:Y:S02]  /*3b10*/  PLOP3.LUT P4, PT, PT, PT, UP2, 0x80, 0x8 ;  /* 0x000000000008781c */ /* 0x000fe40003f8f028 */
[----:B0----5:R-:W-:-:S11]  /*3b20*/  MOV R64, R60 ;  /* 0x0000003c00407202 */ /* 0x021fd60000000f00 */
[--C-:B------:R-:W-:Y:S01]  /*3b30*/  @P4 FFMA.FTZ R66, R109, UR6, R72.reuse ;  /* 0x000000066d424c23 */ /* 0x100fe20008010048 */
[--C-:B------:R-:W-:Y:S01]  /*3b40*/  @P4 FFMA.FTZ R67, R101, UR6, R72.reuse ;  /* 0x0000000665434c23 */ /* 0x100fe20008010048 */
[--C-:B-1----:R-:W-:Y:S01]  /*3b50*/  @P4 FFMA.FTZ R68, R108, UR6, R72.reuse ;  /* 0x000000066c444c23 */ /* 0x102fe20008010048 */
[----:B------:R-:W-:Y:S01]  /*3b60*/  @P4 FFMA.FTZ R72, R106, UR6, R72 ;  /* 0x000000066a484c23 */ /* 0x000fe20008010048 */
[----:B------:R-:W-:Y:S01]  /*3b70*/  @P4 FADD.FTZ R65, R107, -R66 ;  /* 0x800000426b414221 */ /* 0x000fe20000010000 */
[----:B------:R-:W-:Y:S01]  /*3b80*/  @P4 FADD.FTZ R67, R104, -R67 ;  /* 0x8000004368434221 */ /* 0x000fe20000010000 */
[----:B------:R-:W-:Y:S01]  /*3b90*/  @P4 FADD.FTZ R68, R105, -R68 ;  /* 0x8000004469444221 */ /* 0x000fe20000010000 */
[----:B------:R-:W-:Y:S01]  /*3ba0*/  @P4 FADD.FTZ R72, R103, -R72 ;  /* 0x8000004867484221 */ /* 0x000fe20000010000 */
[----:B------:R-:W-:Y:S01]  /*3bb0*/  MOV R66, R62 ;  /* 0x0000003e00427202 */ /* 0x000fe20000000f00 */
[----:B------:R-:W-:Y:S01]  /*3bc0*/  @P4 FFMA.FTZ R64, R65, UR26, R60 ;  /* 0x0000001a41404c23 */ /* 0x000fe2000801003c */
[----:B------:R-:W-:Y:S01]  /*3bd0*/  @P4 FFMA.FTZ R66, R67, UR26, R62 ;  /* 0x0000001a43424c23 */ /* 0x000fe2000801003e */
[----:B------:R-:W-:Y:S01]  /*3be0*/  MOV R65, R61 ;  /* 0x0000003d00417202 */ /* 0x000fe20000000f00 */
[----:B------:R-:W-:-:S02]  /*3bf0*/  IMAD.MOV.U32 R67, RZ, RZ, R63 ;  /* 0x000000ffff437224 */ /* 0x000fc400078e003f */
[----:B------:R-:W-:Y:S01]  /*3c00*/  @P4 FFMA.FTZ R65, R68, UR26, R61 ;  /* 0x0000001a44414c23 */ /* 0x000fe2000801003d */
        /* <DEDUP_REMOVED lines=9> */
.L_x_2139:
        /* <DEDUP_REMOVED lines=8> */
.L_x_2140:
        /* <DEDUP_REMOVED lines=8> */
.L_x_2141:
        /* <DEDUP_REMOVED lines=9> */
.L_x_2138:
[----:B------:R-:W-:Y:S05]  /*3e30*/  BRA.U !UP3, `(.L_x_2143) ;  /* 0x000000010b307547 */ /* 0x000fea000b800000 */
[----:B------:R-:W-:Y:S02]  /*3e40*/  PLOP3.LUT P4, PT, PT, PT, UP2, 0x80, 0x8 ;  /* 0x000000000008781c */ /* 0x000fe40003f8f028 */
[----:B01---5:R-:W-:Y:S02]  /*3e50*/  MOV R68, R60 ;  /* 0x0000003c00447202 */ /* 0x023fe40000000f00 */
[----:B------:R-:W-:-:S09]  /*3e60*/  SHF.L.U32 R71, R97, 0x10, RZ ;  /* 0x0000001061477819 */ /* 0x000fd200000006ff */
[----:B------:R-:W-:-:S04]  /*3e70*/  @P4 FFMA.FTZ R74, R109, UR6, R72 ;  /* 0x000000066d4a4c23 */ /* 0x000fc80008010048 */
[----:B------:R-:W-:Y:S01]  /*3e80*/  @P4 FADD.FTZ R69, R107, -R74 ;  /* 0x8000004a6b454221 */ /* 0x000fe20000010000 */
[----:B------:R-:W-:-:S03]  /*3e90*/  IMAD.U32 R74, R5, 0x10000, RZ ;  /* 0x00010000054a7824 */ /* 0x000fc600078e00ff */
[----:B------:R-:W-:-:S04]  /*3ea0*/  @P4 FFMA.FTZ R68, R69, UR26, R60 ;  /* 0x0000001a45444c23 */ /* 0x000fc8000801003c */
[----:B------:R-:W-:-:S04]  /*3eb0*/  FMUL.FTZ R69, R68, UR30 ;  /* 0x0000001e44457c20 */ /* 0x000fc80008410000 */
[-C--:B------:R-:W-:Y:S01]  /*3ec0*/  FMUL.FTZ R68, R74, R69.reuse ;  /* 0x000000454a447220 */ /* 0x080fe20000410000 */
[----:B------:R-:W-:-:S04]  /*3ed0*/  FFMA.FTZ R16, R71, R69, R16 ;  /* 0x0000004547107223 */ /* 0x000fc80000010010 */
[----:B------:R-:W-:-:S04]  /*3ee0*/  F2FP.BF16.F32.PACK_AB R68, RZ, R68 ;  /* 0x00000044ff44723e */ /* 0x000fc800000010ff */
[----:B------:R-:W-:-:S07]  /*3ef0*/  PRMT R88, R68, 0x7610, R88 ;  /* 0x0000761044587816 */ /* 0x000fce0000000058 */
.L_x_2143:
        /* <DEDUP_REMOVED lines=13> */
.L_x_2144:
        /* <DEDUP_REMOVED lines=13> */
.L_x_2145:
[----:B------:R-:W-:Y:S05]  /*40a0*/  BRA.U !UP3, `(.L_x_2142) ;  /* 0x000000090b187547 */ /* 0x000fea000b800000 */
[----:B------:R-:W-:Y:S02]  /*40b0*/  PLOP3.LUT P4, PT, PT, PT, UP2, 0x80, 0x8 ;  /* 0x000000000008781c */ /* 0x000fe40003f8f028 */
[----:B01---5:R-:W-:Y:S02]  /*40c0*/  MOV R68, R63 ;  /* 0x0000003f00447202 */ /* 0x023fe40000000f00 */
[----:B------:R-:W-:-:S09]  /*40d0*/  SHF.L.U32 R69, R0, 0x10, RZ ;  /* 0x0000001000457819 */ /* 0x000fd200000006ff */
[----:B------:R-:W-:-:S04]  /*40e0*/  @P4 FFMA.FTZ R72, R106, UR6, R72 ;  /* 0x000000066a484c23 */ /* 0x000fc80008010048 */
        /* <DEDUP_REMOVED lines=9> */
.L_x_2137:
        /* <DEDUP_REMOVED lines=16> */
[----:B------:R-:W-:Y:S01]  /*4280*/  FMUL.FTZ R67, R68, UR26 ;  /* 0x0000001a44437c20 */ /* 0x000fe20008410000 */
[----:B------:R-:W-:Y:S11]  /*4290*/  BRA.U !UP3, `(.L_x_2147) ;  /* 0x000000010b307547 */ /* 0x000ff6000b800000 */
        /* <DEDUP_REMOVED lines=12> */
.L_x_2147:
        /* <DEDUP_REMOVED lines=13> */
.L_x_2148:
        /* <DEDUP_REMOVED lines=13> */
.L_x_2149:
[----:B------:R-:W-:Y:S02]  /*4500*/  FSEL R67, R67, RZ, P4 ;  /* 0x000000ff43437208 */ /* 0x000fe40002000000 */
[----:B------:R-:W-:Y:S02]  /*4510*/  FSEL R66, R66, RZ, P4 ;  /* 0x000000ff42427208 */ /* 0x000fe40002000000 */
        /* <DEDUP_REMOVED lines=11> */
.L_x_2146:
        /* <DEDUP_REMOVED lines=13> */
.L_x_2150:
        /* <DEDUP_REMOVED lines=13> */
.L_x_2151:
        /* <DEDUP_REMOVED lines=13> */
.L_x_2152:
[----:B------:R-:W-:Y:S05]  /*4840*/  BRA.U !UP3, `(.L_x_2142) ;  /* 0x000000010b307547 */ /* 0x000fea000b800000 */
[----:B------:R-:W-:Y:S01]  /*4850*/  FFMA.FTZ R72, R106, UR6, R72 ;  /* 0x000000066a487c23 */ /* 0x000fe20008010048 */
[----:B------:R-:W-:Y:S02]  /*4860*/  ISETP.LT.AND P4, PT, RZ, UR27, PT ;  /* 0x0000001bff007c0c */ /* 0x000fe4000bf81270 */
[----:B------:R-:W-:Y:S01]  /*4870*/  SHF.L.U32 R69, R0, 0x10, RZ ;  /* 0x0000001000457819 */ /* 0x000fe200000006ff */
[----:B------:R-:W-:-:S04]  /*4880*/  FADD.FTZ R72, R103, -R72 ;  /* 0x8000004867487221 */ /* 0x000fc80000010000 */
[----:B------:R-:W-:-:S05]  /*4890*/  FMUL.FTZ R72, R72, UR26 ;  /* 0x0000001a48487c20 */ /* 0x000fca0008410000 */
[----:B------:R-:W-:Y:S02]  /*48a0*/  FSEL R68, R72, RZ, P4 ;  /* 0x000000ff48447208 */ /* 0x000fe40002000000 */
[----:B------:R-:W-:-:S03]  /*48b0*/  SHF.L.U32 R72, R116, 0x10, RZ ;  /* 0x0000001074487819 */ /* 0x000fc600000006ff */
[----:B------:R-:W-:-:S04]  /*48c0*/  FMUL.FTZ R68, R68, UR30 ;  /* 0x0000001e44447c20 */ /* 0x000fc80008410000 */
[-C--:B------:R-:W-:Y:S01]  /*48d0*/  FMUL.FTZ R69, R69, R68.reuse ;  /* 0x0000004445457220 */ /* 0x080fe20000410000 */
[----:B------:R-:W-:-:S04]  /*48e0*/  FFMA.FTZ R19, R72, R68, R19 ;  /* 0x0000004448137223 */ /* 0x000fc80000010013 */
[----:B------:R-:W-:-:S04]  /*48f0*/  F2FP.BF16.F32.PACK_AB R69, RZ, R69 ;  /* 0x00000045ff45723e */ /* 0x000fc800000010ff */
[----:B------:R-:W-:-:S07]  /*4900*/  PRMT R91, R69, 0x7610, R91 ;  /* 0x00007610455b7816 */ /* 0x000fce000000005b */
.L_x_2142:
[----:B01----:R-:W0:Y:S02]  /*4910*/  @P0 LDC.64 R68, c[0x0][0x478] ;  /* 0x00011e00ff440b82 */ /* 0x003e240000000a00 */
        /* <DEDUP_REMOVED lines=11> */
.L_x_2135:
[----:B------:R-:W-:Y:S05]  /*49d0*/  BSYNC.RECONVERGENT B0 ;  /* 0x0000000000007941 */ /* 0x000fea0003800200 */
.L_x_2134:
[----:B------:R-:W-:Y:S02]  /*49e0*/  UIADD3 UR24, UPT, UPT, UR24, UR22, URZ ;  /* 0x0000001618187290 */ /* 0x000fe4000fffe0ff */
[----:B------:R-:W-:Y:S02]  /*49f0*/  UPLOP3.LUT UP1, UPT, UPT, UPT, UP1, 0x40, 0x4 ;  /* 0x000000000004789c */ /* 0x000fe40003f2e810 */
[----:B------:R-:W-:-:S09]  /*4a00*/  UISETP.GE.AND UP0, UPT, UR24, UR23, UPT ;  /* 0x000000171800728c */ /* 0x000fd2000bf06270 */
[----:B------:R-:W-:Y:S05]  /*4a10*/  BRA.U !UP0, `(.L_x_2153) ;  /* 0xffffffbd08447547 */ /* 0x000fea000b83ffff */
.L_x_2084:
[----:B------:R-:W4:Y:S01]  /*4a20*/  S2UR UR4, SR_CTAID.X ;  /* 0x00000000000479c3 */ /* 0x000f220000002500 */
[----:B------:R-:W-:Y:S01]  /*4a30*/  BSSY.RECONVERGENT B0, `(.L_x_2154) ;  /* 0x000000f000007945 */ /* 0x000fe20003800200 */
[----:B----4-:R-:W-:-:S06]  /*4a40*/  UIMAD UR4, UR4, UR8, URZ ;  /* 0x00000008040472a4 */ /* 0x010fcc000f8e02ff */
[----:B------:R-:W-:-:S04]  /*4a50*/  MOV R0, UR4 ;  /* 0x0000000400007c02 */ /* 0x000fc80008000f00 */
[----:B------:R-:W-:Y:S01]  /*4a60*/  LEA.HI R87, R0, R87, RZ, 0x1e ;  /* 0x0000005700577211 */ /* 0x000fe200078ff0ff */
[----:B------:R-:W-:Y:S06]  /*4a70*/  @!P1 BRA `(.L_x_2155) ;  /* 0x0000000000289947 */ /* 0x000fec0003800000 */
[----:B-----5:R-:W4:Y:S08]  /*4a80*/  LDC.64 R2, c[0x0][0x440] ;  /* 0x00011000ff027b82 */ /* 0x020f300000000a00 */
[----:B------:R-:W0:Y:S08]  /*4a90*/  LDC.64 R4, c[0x0][0x448] ;  /* 0x00011200ff047b82 */ /* 0x000e300000000a00 */
[----:B------:R-:W1:Y:S01]  /*4aa0*/  LDC.64 R6, c[0x0][0x460] ;  /* 0x00011800ff067b82 */ /* 0x000e620000000a00 */
[----:B----4-:R-:W-:-:S05]  /*4ab0*/  IMAD.WIDE.U32 R2, R87, 0x10, R2 ;  /* 0x0000001057027825 */ /* 0x010fca00078e0002 */
[----:B------:R4:W-:Y:S01]  /*4ac0*/  STG.E.128 desc[UR10][R2.64], R36 ;  /* 0x0000002402007986 */ /* 0x0009e2000c101d0a */
[----:B0-----:R-:W-:-:S05]  /*4ad0*/  IMAD.WIDE.U32 R4, R87, 0x10, R4 ;  /* 0x0000001057047825 */ /* 0x001fca00078e0004 */
[----:B------:R4:W-:Y:S01]  /*4ae0*/  STG.E.128 desc[UR10][R4.64], R48 ;  /* 0x0000003004007986 */ /* 0x0009e2000c101d0a */
[C---:B-1----:R-:W-:Y:S01]  /*4af0*/  IMAD.WIDE.U32 R6, R87.reuse, 0x10, R6 ;  /* 0x0000001057067825 */ /* 0x042fe200078e0006 */
[----:B------:R-:W-:-:S04]  /*4b00*/  IADD3 R87, PT, PT, R87, 0x80, RZ ;  /* 0x0000008057577810 */ /* 0x000fc80007ffe0ff */
[----:B------:R4:W-:Y:S03]  /*4b10*/  STG.E.128 desc[UR10][R6.64], R24 ;  /* 0x0000001806007986 */ /* 0x0009e6000c101d0a */
.L_x_2155:
[----:B------:R-:W-:Y:S05]  /*4b20*/  BSYNC.RECONVERGENT B0 ;  /* 0x0000000000007941 */ /* 0x000fea0003800200 */
.L_x_2154:
[----:B------:R-:W-:Y:S04]  /*4b30*/  BSSY.RECONVERGENT B0, `(.L_x_2156) ;  /* 0x000000c000007945 */ /* 0x000fe80003800200 */
[----:B------:R-:W-:Y:S05]  /*4b40*/  @!P2 BRA `(.L_x_2157) ;  /* 0x000000000028a947 */ /* 0x000fea0003800000 */
[----:B----45:R-:W4:Y:S08]  /*4b50*/  LDC.64 R2, c[0x0][0x440] ;  /* 0x00011000ff027b82 */ /* 0x030f300000000a00 */
        /* <DEDUP_REMOVED lines=9> */
.L_x_2157:
[----:B------:R-:W-:Y:S05]  /*4bf0*/  BSYNC.RECONVERGENT B0 ;  /* 0x0000000000007941 */ /* 0x000fea0003800200 */
.L_x_2156:
[----:B------:R-:W-:Y:S05]  /*4c00*/  @!P3 EXIT ;  /* 0x000000000000b94d */ /* 0x000fea0003800000 */
[----:B----45:R-:W4:Y:S08]  /*4c10*/  LDC.64 R2, c[0x0][0x440] ;  /* 0x00011000ff027b82 */ /* 0x030f300000000a00 */
[----:B------:R-:W0:Y:S08]  /*4c20*/  LDC.64 R4, c[0x0][0x448] ;  /* 0x00011200ff047b82 */ /* 0x000e300000000a00 */
[----:B------:R-:W1:Y:S01]  /*4c30*/  LDC.64 R6, c[0x0][0x460] ;  /* 0x00011800ff067b82 */ /* 0x000e620000000a00 */
[----:B----4-:R-:W-:-:S05]  /*4c40*/  IMAD.WIDE.U32 R2, R87, 0x10, R2 ;  /* 0x0000001057027825 */ /* 0x010fca00078e0002 */
[----:B------:R-:W-:Y:S01]  /*4c50*/  STG.E.128 desc[UR10][R2.64], R28 ;  /* 0x0000001c02007986 */ /* 0x000fe2000c101d0a */
[----:B0-----:R-:W-:-:S05]  /*4c60*/  IMAD.WIDE.U32 R4, R87, 0x10, R4 ;  /* 0x0000001057047825 */ /* 0x001fca00078e0004 */
[----:B------:R-:W-:Y:S01]  /*4c70*/  STG.E.128 desc[UR10][R4.64], R40 ;  /* 0x0000002804007986 */ /* 0x000fe2000c101d0a */
[----:B-1----:R-:W-:-:S05]  /*4c80*/  IMAD.WIDE.U32 R6, R87, 0x10, R6 ;  /* 0x0000001057067825 */ /* 0x002fca00078e0006 */
[----:B------:R-:W-:Y:S01]  /*4c90*/  STG.E.128 desc[UR10][R6.64], R16 ;  /* 0x0000001006007986 */ /* 0x000fe2000c101d0a */
[----:B------:R-:W-:Y:S05]  /*4ca0*/  EXIT ;  /* 0x000000000000794d */ /* 0x000fea0003800000 */
.L_x_2158:
        /* <DEDUP_REMOVED lines=13> */
.L_x_6718:


//--------------------- .text._ZN10layer_norm13ln_bwd_kernelINS_13Kernel_traitsI13__nv_bfloat16S2_fS2_fjLj1536ELj1ELj1ELj4ELj8ENS_18Kernel_traits_baseILj1536ES2_S2_fS2_fjLj128EEEEELb0ELb1ELb1ELb1EEEvNS_9BwdParamsE --------------------------
	.section	.text._ZN10layer_norm13ln_bwd_kernelINS_13Kernel_traitsI13__nv_bfloat16S2_fS2_fjLj1536ELj1ELj1ELj4ELj8ENS_18Kernel_traits_baseILj1536ES2_S2_fS2_fjLj128EEEEELb0ELb1ELb1ELb1EEEvNS_9BwdParamsE,"ax",@progbits
	.align	128
        .global         _ZN10layer_norm13ln_bwd_kernelINS_13Kernel_traitsI13__nv_bfloat16S2_fS2_fjLj1536ELj1ELj1ELj4ELj8ENS_18Kernel_traits_baseILj1536ES2_S2_fS2_fjLj128EEEEELb0ELb1ELb1ELb1EEEvNS_9BwdParamsE
        .type           _ZN10layer_norm13ln_bwd_kernelINS_13Kernel_traitsI13__nv_bfloat16S2_fS2_fjLj1536ELj1ELj1ELj4ELj8ENS_18Kernel_traits_baseILj1536ES2_S2_fS2_fjLj128EEEEELb0ELb1ELb1ELb1EEEvNS_9BwdParamsE,@function
        .size           _ZN10layer_norm13ln_bwd_kernelINS_13Kernel_traitsI13__nv_bfloat16S2_fS2_fjLj1536ELj1ELj1ELj4ELj8ENS_18Kernel_traits_baseILj1536ES2_S2_fS2_fjLj128EEEEELb0ELb1ELb1ELb1EEEvNS_9BwdParamsE,(.L_x_6719 - _ZN10layer_norm13ln_bwd_kernelINS_13Kernel_traitsI13__nv_bfloat16S2_fS2_fjLj1536ELj1ELj1ELj4ELj8ENS_18Kernel_traits_baseILj1536ES2_S2_fS2_fjLj128EEEEELb0ELb1ELb1ELb1EEEvNS_9BwdParamsE)
        .other          _ZN10layer_norm13ln_bwd_kernelINS_13Kernel_traitsI13__nv_bfloat16S2_fS2_fjLj1536ELj1ELj1ELj4ELj8ENS_18Kernel_traits_baseILj1536ES2_S2_fS2_fjLj128EEEEELb0ELb1ELb1ELb1EEEvNS_9BwdParamsE,@"STO_CUDA_ENTRY STV_DEFAULT"
_ZN10layer_norm13ln_bwd_kernelINS_13Kernel_traitsI13__nv_bfloat16S2_fS2_fjLj1536ELj1ELj1ELj4ELj8ENS_18Kernel_traits_baseILj1536ES2_S2_fS2_fjLj128EEEEELb0ELb1ELb1ELb1EEEvNS_9BwdParamsE:
.text._ZN10layer_norm13ln_bwd_kernelINS_13Kernel_traitsI13__nv_bfloat16S2_fS2_fjLj1536ELj1ELj1ELj4ELj8ENS_18Kernel_traits_baseILj1536ES2_S2_fS2_fjLj128EEEEELb0ELb1ELb1ELb1EEEvNS_9BwdParamsE:
        /* <DEDUP_REMOVED lines=37> */
[----:B------:R-:W3:Y:S01]  /*0250*/  LDG.E.64 R90, desc[UR18][R2.64+0x400] ;  /* 0x00040012025a7981 */ /* 0x000ee2000c1e1b00 */
[----:B------:R-:W1:Y:S03]  /*0260*/  LDCU.64 UR6, c[0x0][0x478] ;  /* 0x00008f00ff0677ac */ /* 0x000e660008000a00 */
[----:B------:R-:W4:Y:S01]  /*0270*/  LDG.E.64 R88, desc[UR18][R2.64] ;  /* 0x0000001202587981 */ /* 0x000f22000c1e1b00 */
[----:B------:R-:W0:Y:S03]  /*0280*/  LDCU.128 UR12, c[0x0][0x3f0] ;  /* 0x00007e00ff0c77ac */ /* 0x000e260008000c00 */
[----:B------:R0:W5:Y:S01]  /*0290*/  LDG.E.64 R86, desc[UR18][R76.64+0x800] ;  /* 0x000800124c567981 */ /* 0x000162000c1e1b00 */
[----:B------:R-:W0:Y:S03]  /*02a0*/  LDCU.64 UR22, c[0x0][0x3c0] ;  /* 0x00007800ff1677ac */ /* 0x000e260008000a00 */
[----:B------:R0:W5:Y:S01]  /*02b0*/  LDG.E.64 R84, desc[UR18][R76.64+0x400] ;  /* 0x000400124c547981 */ /* 0x000162000c1e1b00 */
[----:B------:R-:W0:Y:S03]  /*02c0*/  LDCU.64 UR24, c[0x0][0x380] ;  /* 0x00007000ff1877ac */ /* 0x000e260008000a00 */
[----:B------:R0:W5:Y:S01]  /*02d0*/  LDG.E.64 R82, desc[UR18][R76.64] ;  /* 0x000000124c527981 */ /* 0x000162000c1e1b00 */
[----:B------:R-:W-:Y:S01]  /*02e0*/  HFMA2 R46, -RZ, RZ, 0, 0 ;  /* 0x00000000ff2e7431 */ /* 0x000fe200000001ff */
[----:B--2---:R-:W-:-:S02]  /*02f0*/  SHF.R.U64 R7, R92, 0x10, R93 ;  /* 0x000000105c077819 */ /* 0x004fc4000000125d */
[----:B------:R-:W-:Y:S02]  /*0300*/  SHF.R.U32.HI R6, RZ, 0x10, R93 ;  /* 0x00000010ff067819 */ /* 0x000fe4000001165d */
[--C-:B---3--:R-:W-:Y:S02]  /*0310*/  SHF.R.U64 R5, R90, 0x10, R91.reuse ;  /* 0x000000105a057819 */ /* 0x108fe4000000125b */
[----:B------:R-:W-:Y:S02]  /*0320*/  SHF.R.U32.HI R4, RZ, 0x10, R91 ;  /* 0x00000010ff047819 */ /* 0x000fe4000001165b */
[--C-:B----4-:R-:W-:Y:S02]  /*0330*/  SHF.R.U64 R2, R88, 0x10, R89.reuse ;  /* 0x0000001058027819 */ /* 0x110fe40000001259 */
[----:B01----:R-:W-:-:S07]  /*0340*/  SHF.R.U32.HI R0, RZ, 0x10, R89 ;  /* 0x00000010ff007819 */ /* 0x003fce0000011659 */
.L_x_2217:
        /* <DEDUP_REMOVED lines=18> */
[----:B------:R-:W0:Y:S01]  /*0470*/  S2R R81, SR_TID.X ;  /* 0x0000000000517919 */ /* 0x000e220000002100 */
[----:B------:R-:W-:Y:S02]  /*0480*/  UIMAD UR9, UR8, UR27, URZ ;  /* 0x0000001b080972a4 */ /* 0x000fe4000f8e02ff */
[----:B------:R-:W-:Y:S01]  /*0490*/  MOV R3, UR27 ;  /* 0x0000001b00037c02 */ /* 0x000fe20008000f00 */
[----:B------:R-:W-:Y:S01]  /*04a0*/  UIADD3 UR17, UPT, UPT, UR31, -0x1, URZ ;  /* 0xffffffff1f117890 */ /* 0x000fe2000fffe0ff */
[----:B------:R-:W1:Y:S01]  /*04b0*/  LDC.64 R70, c[0x0][0x428] ;  /* 0x00010a00ff467b82 */ /* 0x000e620000000a00 */
[----:B------:R-:W-:Y:S02]  /*04c0*/  USHF.R.S32.HI UR10, URZ, 0x1f, UR9 ;  /* 0x0000001fff0a7899 */ /* 0x000fe40008011409 */
[----:B------:R-:W-:Y:S02]  /*04d0*/  USHF.R.S32.HI UR11, URZ, 0x1f, UR8 ;  /* 0x0000001fff0b7899 */ /* 0x000fe40008011408 */
[----:B------:R-:W-:Y:S01]  /*04e0*/  IMAD R3, R3, UR17, RZ ;  /* 0x0000001103037c24 */ /* 0x000fe2000f8e02ff */
[----:B------:R-:W-:-:S02]  /*04f0*/  ULEA.HI UR10, UR10, UR9, URZ, 0x2 ;  /* 0x000000090a0a7291 */ /* 0x000fc4000f8f10ff */
[----:B------:R-:W2:Y:S01]  /*0500*/  LDC.64 R68, c[0x0][0x3a8] ;  /* 0x0000ea00ff447b82 */ /* 0x000ea20000000a00 */
[----:B------:R-:W-:Y:S01]  /*0510*/  ULEA UR17, UP0, UR8, UR22, 0x2 ;  /* 0x0000001608117291 */ /* 0x000fe2000f8010ff */
[----:B------:R-:W-:Y:S02]  /*0520*/  SHF.R.S32.HI R72, RZ, 0x1f, R3 ;  /* 0x0000001fff487819 */ /* 0x000fe40000011403 */
[----:B------:R-:W-:Y:S01]  /*0530*/  MOV R74, UR10 ;  /* 0x0000000a004a7c02 */ /* 0x000fe20008000f00 */
[----:B------:R-:W-:Y:S01]  /*0540*/  ULEA.HI.X UR9, UR8, UR23, UR11, 0x2, UP0 ;  /* 0x0000001708097291 */ /* 0x000fe200080f140b */
[----:B------:R-:W-:Y:S02]  /*0550*/  LEA.HI R72, R72, R3, RZ, 0x2 ;  /* 0x0000000348487211 */ /* 0x000fe400078f10ff */
[----:B------:R-:W-:-:S03]  /*0560*/  MOV R76, UR17 ;  /* 0x00000011004c7c02 */ /* 0x000fc60008000f00 */
[----:B------:R-:W-:-:S05]  /*0570*/  MOV R77, UR9 ;  /* 0x00000009004d7c02 */ /* 0x000fca0008000f00 */
[----:B------:R3:W4:Y:S01]  /*0580*/  LDG.E R3, desc[UR18][R76.64] ;  /* 0x000000124c037981 */ /* 0x000722000c1e1900 */
[-C--:B0-----:R-:W-:Y:S02]  /*0590*/  LEA.HI.SX32 R101, R74, R81.reuse, 0x1e ;  /* 0x000000514a657211 */ /* 0x081fe400078ff2ff */
[----:B------:R-:W-:Y:S02]  /*05a0*/  LEA.HI.SX32 R81, R72, R81, 0x1e ;  /* 0x0000005148517211 */ /* 0x000fe400078ff2ff */
[----:B------:R-:W-:Y:S02]  /*05b0*/  IADD3 R107, PT, PT, R101, 0x80, RZ ;  /* 0x00000080656b7810 */ /* 0x000fe40007ffe0ff */
[C---:B------:R-:W-:Y:S01]  /*05c0*/  IADD3 R95, PT, PT, R81.reuse, 0x80, RZ ;  /* 0x00000080515f7810 */ /* 0x040fe20007ffe0ff */
[C---:B-1----:R-:W-:Y:S01]  /*05d0*/  IMAD.WIDE.U32 R96, R81.reuse, 0x8, R70 ;  /* 0x0000000851607825 */ /* 0x042fe200078e0046 */
[----:B------:R-:W-:-:S03]  /*05e0*/  IADD3 R81, PT, PT, R81, 0x100, RZ ;  /* 0x0000010051517810 */ /* 0x000fc60007ffe0ff */
[----:B--2---:R-:W-:Y:S02]  /*05f0*/  IMAD.WIDE.U32 R72, R101, 0x10, R68 ;  /* 0x0000001065487825 */ /* 0x004fe400078e0044 */
[----:B------:R-:W2:Y:S02]  /*0600*/  LDG.E.64 R96, desc[UR18][R96.64] ;  /* 0x0000001260607981 */ /* 0x000ea4000c1e1b00 */
[----:B------:R-:W-:Y:S02]  /*0610*/  IMAD.WIDE.U32 R94, R95, 0x8, R70 ;  /* 0x000000085f5e7825 */ /* 0x000fe400078e0046 */
[----:B------:R-:W2:Y:S02]  /*0620*/  LDG.E.128 R72, desc[UR18][R72.64] ;  /* 0x0000001248487981 */ /* 0x000ea4000c1e1d00 */
[----:B---3--:R-:W-:Y:S02]  /*0630*/  IMAD.WIDE.U32 R76, R107, 0x10, R68 ;  /* 0x000000106b4c7825 */ /* 0x008fe400078e0044 */
[----:B------:R-:W3:Y:S02]  /*0640*/  LDG.E.64 R94, desc[UR18][R94.64] ;  /* 0x000000125e5e7981 */ /* 0x000ee4000c1e1b00 */
[----:B------:R-:W-:-:S02]  /*0650*/  IMAD.WIDE.U32 R80, R81, 0x8, R70 ;  /* 0x0000000851507825 */ /* 0x000fc400078e0046 */
[----:B------:R-:W3:Y:S04]  /*0660*/  LDG.E.128 R76, desc[UR18][R76.64] ;  /* 0x000000124c4c7981 */ /* 0x000ee8000c1e1d00 */
[----:B------:R-:W3:Y:S01]  /*0670*/  LDG.E.64 R80, desc[UR18][R80.64] ;  /* 0x0000001250507981 */ /* 0x000ee2000c1e1b00 */
[----:B------:R-:W-:-:S05]  /*0680*/  IADD3 R109, PT, PT, R101, 0x100, RZ ;  /* 0x00000100656d7810 */ /* 0x000fca0007ffe0ff */
[----:B------:R-:W-:-:S06]  /*0690*/  IMAD.WIDE.U32 R68, R109, 0x10, R68 ;  /* 0x000000106d447825 */ /* 0x000fcc00078e0044 */
[----:B------:R-:W3:Y:S01]  /*06a0*/  LDG.E.128 R68, desc[UR18][R68.64] ;  /* 0x0000001244447981 */ /* 0x000ee2000c1e1d00 */
        /* <DEDUP_REMOVED lines=13> */
[----:B0----5:R-:W-:Y:S02]  /*0780*/  SHF.L.U32 R108, R86, 0x10, RZ ;  /* 0x00000010566c7819 */ /* 0x021fe400000006ff */
[----:B----4-:R-:W-:Y:S02]  /*0790*/  FSEL R112, R3, RZ, !P1 ;  /* 0x000000ff03707208 */ /* 0x010fe40004800000 */
[----:B--2---:R-:W-:Y:S02]  /*07a0*/  MOV R110, R96 ;  /* 0x00000060006e7202 */ /* 0x004fe40000000f00 */
[--C-:B------:R-:W-:Y:S02]  /*07b0*/  SHF.R.U64 R111, R96, 0x10, R97.reuse ;  /* 0x00000010606f7819 */ /* 0x100fe40000001261 */
[----:B------:R-:W-:Y:S01]  /*07c0*/  MOV R105, R97 ;  /* 0x0000006100697202 */ /* 0x000fe20000000f00 */
[----:B------:R-:W-:Y:S01]  /*07d0*/  FADD.FTZ R3, -R112, R72 ;  /* 0x0000004870037221 */ /* 0x000fe20000010100 */
[----:B------:R-:W-:-:S02]  /*07e0*/  SHF.R.U32.HI R96, RZ, 0x10, R97 ;  /* 0x00000010ff607819 */ /* 0x000fc40000011661 */
[--C-:B---3--:R-:W-:Y:S02]  /*07f0*/  SHF.R.U64 R99, R94, 0x10, R95.reuse ;  /* 0x000000105e637819 */ /* 0x108fe4000000125f */
[----:B------:R-:W-:Y:S02]  /*0800*/  MOV R97, R95 ;  /* 0x0000005f00617202 */ /* 0x000fe40000000f00 */
[----:B------:R-:W-:Y:S01]  /*0810*/  SHF.R.U32.HI R100, RZ, 0x10, R95 ;  /* 0x00000010ff647819 */ /* 0x000fe2000001165f */
[C---:B------:R-:W-:Y:S01]  /*0820*/  FADD.FTZ R95, -R112.reuse, R76 ;  /* 0x0000004c705f7221 */ /* 0x040fe20000010100 */
[C---:B------:R-:W-:Y:S01]  /*0830*/  FADD.FTZ R104, -R112.reuse, R73 ;  /* 0x0000004970687221 */ /* 0x040fe20000010100 */
[C---:B------:R-:W-:Y:S01]  /*0840*/  FADD.FTZ R103, -R112.reuse, R77 ;  /* 0x0000004d70677221 */ /* 0x040fe20000010100 */
[----:B------:R-:W-:Y:S01]  /*0850*/  FADD.FTZ R76, -R112, R78 ;  /* 0x0000004e704c7221 */ /* 0x000fe20000010100 */
[----:B------:R-:W-:Y:S01]  /*0860*/  SHF.L.U32 R78, R82, 0x10, RZ ;  /* 0x00000010524e7819 */ /* 0x000fe200000006ff */
[----:B------:R-:W-:Y:S01]  /*0870*/  FADD.FTZ R102, -R112, R74 ;  /* 0x0000004a70667221 */ /* 0x000fe20000010100 */
[----:B------:R-:W-:Y:S01]  /*0880*/  SHF.L.U32 R77, R110, 0x10, RZ ;  /* 0x000000106e4d7819 */ /* 0x000fe200000006ff */
[C---:B------:R-:W-:Y:S01]  /*0890*/  FADD.FTZ R98, -R112.reuse, R75 ;  /* 0x0000004b70627221 */ /* 0x040fe20000010100 */
[----:B------:R-:W-:Y:S01]  /*08a0*/  FADD.FTZ R106, -R112, R79 ;  /* 0x0000004f706a7221 */ /* 0x000fe20000010100 */
[----:B------:R-:W-:Y:S01]  /*08b0*/  FMUL.FTZ R3, R3, UR30 ;  /* 0x0000001e03037c20 */ /* 0x000fe20008410000 */
[----:B------:R-:W-:-:S02]  /*08c0*/  MOV R74, R80 ;  /* 0x00000050004a7202 */ /* 0x000fc40000000f00 */
[----:B------:R-:W-:Y:S01]  /*08d0*/  SHF.R.U64 R75, R80, 0x10, R81 ;  /* 0x00000010504b7819 */ /* 0x000fe20000001251 */
[----:B------:R-:W-:Y:S01]  /*08e0*/  FMUL.FTZ R80, R104, UR30 ;  /* 0x0000001e68507c20 */ /* 0x000fe20008410000 */
[--C-:B------:R-:W-:Y:S01]  /*08f0*/  SHF.R.U64 R79, R82, 0x10, R83.reuse ;  /* 0x00000010524f7819 */ /* 0x100fe20000001253 */
[-C--:B------:R-:W-:Y:S01]  /*0900*/  FMUL.FTZ R78, R78, R77.reuse ;  /* 0x0000004d4e4e7220 */ /* 0x080fe20000410000 */
[----:B------:R-:W-:Y:S01]  /*0910*/  SHF.R.U32.HI R104, RZ, 0x10, R83 ;  /* 0x00000010ff687819 */ /* 0x000fe20000011653 */
[----:B------:R-:W-:Y:S01]  /*0920*/  FFMA.FTZ R48, R3, R77, R48 ;  /* 0x0000004d03307223 */ /* 0x000fe20000010030 */
[----:B------:R-:W-:Y:S01]  /*0930*/  FADD.FTZ R20, R20, R77 ;  /* 0x0000004d14147221 */ /* 0x000fe20000010000 */
[----:B------:R-:W-:Y:S02]  /*0940*/  MOV R101, R94 ;  /* 0x0000005e00657202 */ /* 0x000fe40000000f00 */
[----:B------:R-:W-:Y:S01]  /*0950*/  SHF.L.U32 R77, R79, 0x10, RZ ;  /* 0x000000104f4d7819 */ /* 0x000fe200000006ff */
[----:B------:R-:W-:Y:S01]  /*0960*/  FMUL.FTZ R79, R102, UR30 ;  /* 0x0000001e664f7c20 */ /* 0x000fe20008410000 */
[----:B------:R-:W-:-:S02]  /*0970*/  MOV R72, R81 ;  /* 0x0000005100487202 */ /* 0x000fc40000000f00 */
[----:B------:R-:W-:Y:S02]  /*0980*/  SHF.R.U32.HI R73, RZ, 0x10, R81 ;  /* 0x00000010ff497819 */ /* 0x000fe40000011651 */
[----:B------:R-:W-:Y:S02]  /*0990*/  SHF.L.U32 R94, R111, 0x10, RZ ;  /* 0x000000106f5e7819 */ /* 0x000fe400000006ff */
[----:B------:R-:W-:Y:S02]  /*09a0*/  SHF.L.U32 R81, R83, 0x10, RZ ;  /* 0x0000001053517819 */ /* 0x000fe400000006ff */
[----:B------:R-:W-:Y:S02]  /*09b0*/  SHF.L.U32 R105, R105, 0x10, RZ ;  /* 0x0000001069697819 */ /* 0x000fe400000006ff */
[----:B------:R-:W-:Y:S02]  /*09c0*/  SHF.L.U32 R102, R104, 0x10, RZ ;  /* 0x0000001068667819 */ /* 0x000fe400000006ff */
[----:B------:R-:W-:Y:S01]  /*09d0*/  SHF.L.U32 R104, R96, 0x10, RZ ;  /* 0x0000001060687819 */ /* 0x000fe200000006ff */
[-C--:B------:R-:W-:Y:S01]  /*09e0*/  FMUL.FTZ R77, R77, R94.reuse ;  /* 0x0000005e4d4d7220 */ /* 0x080fe20000410000 */
[----:B------:R-:W-:Y:S01]  /*09f0*/  FFMA.FTZ R49, R80, R94, R49 ;  /* 0x0000005e50317223 */ /* 0x000fe20000010031 */
[----:B------:R-:W-:Y:S01]  /*0a00*/  FADD.FTZ R21, R21, R94 ;  /* 0x0000005e15157221 */ /* 0x000fe20000010000 */
[----:B------:R-:W-:Y:S01]  /*0a10*/  FMUL.FTZ R96, R98, UR30 ;  /* 0x0000001e62607c20 */ /* 0x000fe20008410000 */
[----:B------:R-:W-:Y:S01]  /*0a20*/  FMUL.FTZ R94, R81, R105 ;  /* 0x00000069515e7220 */ /* 0x000fe20000410000 */
[----:B------:R-:W-:Y:S01]  /*0a30*/  SHF.L.U32 R98, R84, 0x10, RZ ;  /* 0x0000001054627819 */ /* 0x000fe200000006ff */
[-C--:B------:R-:W-:Y:S01]  /*0a40*/  FMUL.FTZ R81, R102, R104.reuse ;  /* 0x0000006866517220 */ /* 0x080fe20000410000 */
[----:B------:R-:W-:Y:S01]  /*0a50*/  SHF.L.U32 R101, R101, 0x10, RZ ;  /* 0x0000001065657819 */ /* 0x000fe200000006ff */
[----:B------:R-:W-:Y:S01]  /*0a60*/  FMUL.FTZ R95, R95, UR30 ;  /* 0x0000001e5f5f7c20 */ /* 0x000fe20008410000 */
[----:B------:R-:W-:Y:S01]  /*0a70*/  SHF.R.U64 R102, R84, 0x10, R85 ;  /* 0x0000001054667819 */ /* 0x000fe20000001255 */
[----:B------:R-:W-:Y:S01]  /*0a80*/  FFMA.FTZ R51, R96, R104, R51 ;  /* 0x0000006860337223 */ /* 0x000fe20000010033 */
[----:B------:R-:W-:Y:S01]  /*0a90*/  FADD.FTZ R23, R23, R104 ;  /* 0x0000006817177221 */ /* 0x000fe20000010000 */
[-C--:B------:R-:W-:Y:S01]  /*0aa0*/  FMUL.FTZ R98, R98, R101.reuse ;  /* 0x0000006562627220 */ /* 0x080fe20000410000 */
[----:B------:R-:W-:Y:S01]  /*0ab0*/  FADD.FTZ R24, R24, R101 ;  /* 0x0000006518187221 */ /* 0x000fe20000010000 */
[----:B------:R-:W-:Y:S01]  /*0ac0*/  FFMA.FTZ R44, R95, R101, R44 ;  /* 0x000000655f2c7223 */ /* 0x000fe2000001002c */
[----:B------:R-:W-:-:S02]  /*0ad0*/  SHF.L.U32 R101, R102, 0x10, RZ ;  /* 0x0000001066657819 */ /* 0x000fc400000006ff */
[----:B------:R-:W-:Y:S01]  /*0ae0*/  SHF.L.U32 R104, R99, 0x10, RZ ;  /* 0x0000001063687819 */ /* 0x000fe200000006ff */
[----:B------:R-:W-:Y:S01]  /*0af0*/  FMUL.FTZ R102, R103, UR30 ;  /* 0x0000001e67667c20 */ /* 0x000fe20008410000 */
[----:B------:R-:W-:Y:S01]  /*0b00*/  SHF.R.U32.HI R99, RZ, 0x10, R85 ;  /* 0x00000010ff637819 */ /* 0x000fe20000011655 */
[----:B------:R-:W-:Y:S01]  /*0b10*/  FFMA.FTZ R50, R79, R105, R50 ;  /* 0x000000694f327223 */ /* 0x000fe20000010032 */
[----:B------:R-:W-:Y:S01]  /*0b20*/  SHF.L.U32 R103, R97, 0x10, RZ ;  /* 0x0000001061677819 */ /* 0x000fe200000006ff */
[----:B------:R-:W-:Y:S01]  /*0b30*/  FADD.FTZ R22, R22, R105 ;  /* 0x0000006916167221 */ /* 0x000fe20000010000 */
[-C--:B------:R-:W-:Y:S01]  /*0b40*/  FMUL.FTZ R97, R101, R104.reuse ;  /* 0x0000006865617220 */ /* 0x080fe20000410000 */
[----:B------:R-:W-:Y:S02]  /*0b50*/  SHF.L.U32 R105, R85, 0x10, RZ ;  /* 0x0000001055697819 */ /* 0x000fe400000006ff */
[----:B------:R-:W-:Y:S01]  /*0b60*/  SHF.L.U32 R101, R99, 0x10, RZ ;  /* 0x0000001063657819 */ /* 0x000fe200000006ff */
[----:B------:R-:W-:Y:S01]  /*0b70*/  FMUL.FTZ R99, R76, UR30 ;  /* 0x0000001e4c637c20 */ /* 0x000fe20008410000 */
[----:B------:R-:W-:Y:S01]  /*0b80*/  SHF.L.U32 R100, R100, 0x10, RZ ;  /* 0x0000001064647819 */ /* 0x000fe200000006ff */
[----:B------:R-:W-:Y:S01]  /*0b90*/  FADD.FTZ R25, R25, R104 ;  /* 0x0000006819197221 */ /* 0x000fe20000010000 */
[----:B------:R-:W-:Y:S01]  /*0ba0*/  FFMA.FTZ R45, R102, R104, R45 ;  /* 0x00000068662d7223 */ /* 0x000fe2000001002d */
[-C--:B------:R-:W-:Y:S01]  /*0bb0*/  FMUL.FTZ R104, R105, R103.reuse ;  /* 0x0000006769687220 */ /* 0x080fe20000410000 */
[----:B------:R-:W-:Y:S01]  /*0bc0*/  FADD.FTZ R26, R26, R103 ;  /* 0x000000671a1a7221 */ /* 0x000fe20000010000 */
[----:B------:R-:W-:Y:S01]  /*0bd0*/  FFMA.FTZ R46, R99, R103, R46 ;  /* 0x00000067632e7223 */ /* 0x000fe2000001002e */
[----:B------:R-:W-:Y:S01]  /*0be0*/  FMUL.FTZ R106, R106, UR30 ;  /* 0x0000001e6a6a7c20 */ /* 0x000fe20008410000 */
[----:B------:R-:W-:Y:S01]  /*0bf0*/  FMUL.FTZ R103, R101, R100 ;  /* 0x0000006465677220 */ /* 0x000fe20000410000 */
[----:B------:R-:W-:Y:S01]  /*0c00*/  SHF.L.U32 R101, R74, 0x10, RZ ;  /* 0x000000104a657819 */ /* 0x000fe200000006ff */
[----:B------:R-:W-:Y:S01]  /*0c10*/  FADD.FTZ R74, RZ, R78 ;  /* 0x0000004eff4a7221 */ /* 0x000fe20000010000 */
[----:B------:R-:W-:Y:S01]  /*0c20*/  FFMA.FTZ R107, R3, R78, RZ ;  /* 0x0000004e036b7223 */ /* 0x000fe200000100ff */
[----:B------:R-:W-:Y:S01]  /*0c30*/  FADD.FTZ R27, R27, R100 ;  /* 0x000000641b1b7221 */ /* 0x000fe20000010000 */
[----:B------:R-:W-:Y:S01]  /*0c40*/  FFMA.FTZ R47, R106, R100, R47 ;  /* 0x000000646a2f7223 */ /* 0x000fe2000001002f */
[----:B------:R-:W-:Y:S01]  /*0c50*/  FADD.FTZ R68, -R112, R68 ;  /* 0x0000004470447221 */ /* 0x000fe20000010100 */
[----:B------:R-:W-:Y:S01]  /*0c60*/  SHF.L.U32 R100, R75, 0x10, RZ ;  /* 0x000000104b647819 */ /* 0x000fe200000006ff */
[----:B------:R-:W-:Y:S01]  /*0c70*/  FADD.FTZ R75, R77, R74 ;  /* 0x0000004a4d4b7221 */ /* 0x000fe20000010000 */
[----:B------:R-:W-:Y:S01]  /*0c80*/  FFMA.FTZ R74, R80, R77, R107 ;  /* 0x0000004d504a7223 */ /* 0x000fe2000001006b */
[----:B------:R-:W-:Y:S01]  /*0c90*/  FADD.FTZ R69, -R112, R69 ;  /* 0x0000004570457221 */ /* 0x000fe20000010100 */
[----:B------:R-:W-:Y:S01]  /*0ca0*/  FMUL.FTZ R105, R68, UR30 ;  /* 0x0000001e44697c20 */ /* 0x000fe20008410000 */
[----:B------:R-:W-:Y:S01]  /*0cb0*/  FADD.FTZ R68, R94, R75 ;  /* 0x0000004b5e447221 */ /* 0x000fe20000010000 */
[----:B------:R-:W-:Y:S01]  /*0cc0*/  FFMA.FTZ R75, R79, R94, R74 ;  /* 0x0000005e4f4b7223 */ /* 0x000fe2000001004a */
[----:B------:R-:W-:-:S02]  /*0cd0*/  FMUL.FTZ R110, R69, UR30 ;  /* 0x0000001e456e7c20 */ /* 0x000fc40008410000 */
[----:B------:R-:W-:Y:S01]  /*0ce0*/  FADD.FTZ R69, R81, R68 ;  /* 0x0000004451457221 */ /* 0x000fe20000010000 */
[----:B------:R-:W-:-:S03]  /*0cf0*/  FFMA.FTZ R74, R96, R81, R75 ;  /* 0x00000051604a7223 */ /* 0x000fc6000001004b */
[----:B------:R-:W-:Y:S01]  /*0d00*/  FADD.FTZ R68, R98, R69 ;  /* 0x0000004562447221 */ /* 0x000fe20000010000 */
[----:B------:R-:W-:-:S03]  /*0d10*/  FFMA.FTZ R75, R95, R98, R74 ;  /* 0x000000625f4b7223 */ /* 0x000fc6000001004a */
[----:B------:R-:W-:Y:S01]  /*0d20*/  FADD.FTZ R69, R97, R68 ;  /* 0x0000004461457221 */ /* 0x000fe20000010000 */
[----:B------:R-:W-:Y:S01]  /*0d30*/  FFMA.FTZ R74, R102, R97, R75 ;  /* 0x00000061664a7223 */ /* 0x000fe2000001004b */
[----:B------:R-:W-:Y:S02]  /*0d40*/  SHF.R.U64 R76, R86, 0x10, R87 ;  /* 0x00000010564c7819 */ /* 0x000fe40000001257 */
[----:B------:R-:W-:Y:S01]  /*0d50*/  FADD.FTZ R68, R104, R69 ;  /* 0x0000004568447221 */ /* 0x000fe20000010000 */
[----:B------:R-:W-:Y:S01]  /*0d60*/  FFMA.FTZ R75, R99, R104, R74 ;  /* 0x00000068634b7223 */ /* 0x000fe2000001004a */
[----:B------:R-:W-:Y:S01]  /*0d70*/  SHF.L.U32 R76, R76, 0x10, RZ ;  /* 0x000000104c4c7819 */ /* 0x000fe200000006ff */
[-C--:B------:R-:W-:Y:S01]  /*0d80*/  FMUL.FTZ R108, R108, R101.reuse ;  /* 0x000000656c6c7220 */ /* 0x080fe20000410000 */
[----:B------:R-:W-:Y:S01]  /*0d90*/  FADD.FTZ R28, R28, R101 ;  /* 0x000000651c1c7221 */ /* 0x000fe20000010000 */
[----:B------:R-:W-:Y:S01]  /*0da0*/  FFMA.FTZ R16, R105, R101, R16 ;  /* 0x0000006569107223 */ /* 0x000fe20000010010 */
[----:B------:R-:W-:Y:S01]  /*0db0*/  SHF.L.U32 R101, R72, 0x10, RZ ;  /* 0x0000001048657819 */ /* 0x000fe200000006ff */
[----:B------:R-:W-:Y:S01]  /*0dc0*/  FADD.FTZ R69, R103, R68 ;  /* 0x0000004467457221 */ /* 0x000fe20000010000 */
[----:B------:R-:W-:Y:S01]  /*0dd0*/  FFMA.FTZ R72, R106, R103, R75 ;  /* 0x000000676a487223 */ /* 0x000fe2000001004b */
[C---:B------:R-:W-:Y:S01]  /*0de0*/  FADD.FTZ R70, -R112.reuse, R70 ;  /* 0x0000004670467221 */ /* 0x040fe20000010100 */
[----:B------:R-:W-:Y:S01]  /*0df0*/  FADD.FTZ R71, -R112, R71 ;  /* 0x0000004770477221 */ /* 0x000fe20000010100 */
[----:B------:R-:W-:Y:S01]  /*0e00*/  FMUL.FTZ R107, R76, R100 ;  /* 0x000000644c6b7220 */ /* 0x000fe20000410000 */
[----:B------:R-:W-:Y:S01]  /*0e10*/  SHF.R.U32.HI R111, RZ, 0x10, R87 ;  /* 0x00000010ff6f7819 */ /* 0x000fe20000011657 */
[----:B------:R-:W-:Y:S01]  /*0e20*/  FADD.FTZ R68, R108, R69 ;  /* 0x000000456c447221 */ /* 0x000fe20000010000 */
[----:B------:R-:W-:Y:S01]  /*0e30*/  SHF.L.U32 R112, R87, 0x10, RZ ;  /* 0x0000001057707819 */ /* 0x000fe200000006ff */
[----:B------:R-:W-:Y:S01]  /*0e40*/  FFMA.FTZ R69, R105, R108, R72 ;  /* 0x0000006c69457223 */ /* 0x000fe20000010048 */
[----:B------:R-:W-:Y:S01]  /*0e50*/  SHF.L.U32 R76, R73, 0x10, RZ ;  /* 0x00000010494c7819 */ /* 0x000fe200000006ff */
[----:B------:R-:W-:Y:S01]  /*0e60*/  FADD.FTZ R73, R68, R107 ;  /* 0x0000006b44497221 */ /* 0x000fe20000010000 */
[----:B------:R-:W-:Y:S01]  /*0e70*/  SHF.L.U32 R111, R111, 0x10, RZ ;  /* 0x000000106f6f7819 */ /* 0x000fe200000006ff */
[----:B------:R-:W-:Y:S01]  /*0e80*/  FMUL.FTZ R109, R70, UR30 ;  /* 0x0000001e466d7c20 */ /* 0x000fe20008410000 */
[----:B------:R-:W-:Y:S01]  /*0e90*/  FMUL.FTZ R112, R112, R101 ;  /* 0x0000006570707220 */ /* 0x000fe20000410000 */
[C---:B------:R-:W-:Y:S01]  /*0ea0*/  FFMA.FTZ R68, R110.reuse, R107, R69 ;  /* 0x0000006b6e447223 */ /* 0x040fe20000010045 */
        /* <DEDUP_REMOVED lines=13> */
.L_x_2160:
[----:B------:R-:W-:-:S04]  /*0f80*/  ISETP.NE.U32.AND P0, PT, RZ, UR4, PT ;  /* 0x00000004ff007c0c */ /* 0x000fc8000bf05070 */
[----:B------:R-:W-:-:S13]  /*0f90*/  ISETP.NE.AND.EX P0, PT, RZ, UR5, PT, P0 ;  /* 0x00000005ff007c0c */ /* 0x000fda000bf05300 */
[----:B------:R-:W-:Y:S05]  /*0fa0*/  @!P0 BRA `(.L_x_2161) ;  /* 0x00000000003c8947 */ /* 0x000fea0003800000 */
[----:B------:R-:W0:Y:S01]  /*0fb0*/  S2R R52, SR_TID.X ;  /* 0x0000000000347919 */ /* 0x000e220000002100 */
[----:B------:R-:W-:Y:S01]  /*0fc0*/  UIMAD UR9, UR8, UR27, URZ ;  /* 0x0000001b080972a4 */ /* 0x000fe2000f8e02ff */
[----:B------:R-:W1:Y:S03]  /*0fd0*/  LDC.64 R60, c[0x0][0x438] ;  /* 0x00010e00ff3c7b82 */ /* 0x000e660000000a00 */
[----:B------:R-:W-:-:S04]  /*0fe0*/  USHF.R.S32.HI UR10, URZ, 0x1f, UR9 ;  /* 0x0000001fff0a7899 */ /* 0x000fc80008011409 */
[----:B------:R-:W-:-:S06]  /*0ff0*/  ULEA.HI UR10, UR10, UR9, URZ, 0x2 ;  /* 0x000000090a0a7291 */ /* 0x000fcc000f8f10ff */
[----:B------:R-:W-:-:S04]  /*1000*/  MOV R53, UR10 ;  /* 0x0000000a00357c02 */ /* 0x000fc80008000f00 */
[----:B0-----:R-:W-:-:S04]  /*1010*/  LEA.HI.SX32 R53, R53, R52, 0x1e ;  /* 0x0000003435357211 */ /* 0x001fc800078ff2ff */
[C---:B------:R-:W-:Y:S02]  /*1020*/  IADD3 R57, PT, PT, R53.reuse, 0x80, RZ ;  /* 0x0000008035397810 */ /* 0x040fe40007ffe0ff */
[C---:B------:R-:W-:Y:S01]  /*1030*/  IADD3 R55, PT, PT, R53.reuse, 0x100, RZ ;  /* 0x0000010035377810 */ /* 0x040fe20007ffe0ff */
[----:B-1----:R-:W-:-:S04]  /*1040*/  IMAD.WIDE.U32 R52, R53, 0x10, R60 ;  /* 0x0000001035347825 */ /* 0x002fc800078e003c */
[----:B------:R-:W-:-:S04]  /*1050*/  IMAD.WIDE.U32 R56, R57, 0x10, R60 ;  /* 0x0000001039387825 */ /* 0x000fc800078e003c */
[----:B------:R-:W-:Y:S02]  /*1060*/  IMAD.WIDE.U32 R60, R55, 0x10, R60 ;  /* 0x00000010373c7825 */ /* 0x000fe400078e003c */
[----:B------:R-:W5:Y:S04]  /*1070*/  LDG.E.128 R52, desc[UR18][R52.64] ;  /* 0x0000001234347981 */ /* 0x000f68000c1e1d00 */
[----:B------:R-:W5:Y:S04]  /*1080*/  LDG.E.128 R56, desc[UR18][R56.64] ;  /* 0x0000001238387981 */ /* 0x000f68000c1e1d00 */
[----:B------:R-:W5:Y:S02]  /*1090*/  LDG.E.128 R60, desc[UR18][R60.64] ;  /* 0x000000123c3c7981 */ /* 0x000f64000c1e1d00 */
.L_x_2161:
        /* <DEDUP_REMOVED lines=32> */
.L_x_2163:
[----:B------:R-:W-:Y:S05]  /*12a0*/  BSYNC.RECONVERGENT B0 ;  /* 0x0000000000007941 */ /* 0x000fea0003800200 */
.L_x_2162:
        /* <DEDUP_REMOVED lines=37> */
[----:B------:R-:W-:Y:S02]  /*1500*/  MOV R69, UR10 ;  /* 0x0000000a00457c02 */ /* 0x000fe40008000f00 */
[----:B------:R-:W-:Y:S01]  /*1510*/  FMUL.FTZ R75, R75, UR28 ;  /* 0x0000001c4b4b7c20 */ /* 0x000fe20008410000 */
[----:B------:R-:W-:Y:S01]  /*1520*/  FMUL.FTZ R74, R74, UR28 ;  /* 0x0000001c4a4a7c20 */ /* 0x000fe20008410000 */
[----:B------:R-:W-:-:S03]  /*1530*/  LEA.HI.SX32 R72, R69, R76, 0x1e ;  /* 0x0000004c45487211 */ /* 0x000fc600078ff2ff */
[----:B------:R-:W-:Y:S02]  /*1540*/  R2UR UR11, R75 ;  /* 0x000000004b0b72ca */ /* 0x000fe400000e0000 */
[----:B------:R-:W-:Y:S02]  /*1550*/  FSEL R74, R74, RZ, !P1 ;  /* 0x000000ff4a4a7208 */ /* 0x000fe40004800000 */
[C---:B--2---:R-:W-:Y:S02]  /*1560*/  @P2 PRMT R8, R100.reuse, 0x7610, R8 ;  /* 0x0000761064082816 */ /* 0x044fe40000000008 */
[----:B------:R-:W-:Y:S02]  /*1570*/  @P2 SHF.R.U64 R100, R100, 0x10, R101 ;  /* 0x0000001064642819 */ /* 0x000fe40000001265 */
        /* <DEDUP_REMOVED lines=21> */
.L_x_2166:
        /* <DEDUP_REMOVED lines=13> */
.L_x_2167:
        /* <DEDUP_REMOVED lines=13> */
.L_x_2168:
        /* <DEDUP_REMOVED lines=14> */
.L_x_2165:
        /* <DEDUP_REMOVED lines=9> */
[----:B------:R-:W-:Y:S01]  /*19e0*/  ISETP.LT.AND P1, PT, RZ, UR31, PT ;  /* 0x0000001fff007c0c */ /* 0x000fe2000bf21270 */
[----:B------:R-:W-:Y:S01]  /*19f0*/  FMUL.FTZ R65, R65, UR30 ;  /* 0x0000001e41417c20 */ /* 0x000fe20008410000 */
[----:B------:R-:W-:Y:S01]  /*1a00*/  FMUL.FTZ R68, R64, UR30 ;  /* 0x0000001e40447c20 */ /* 0x000fe20008410000 */
[----:B------:R-:W-:Y:S01]  /*1a10*/  FMUL.FTZ R64, R67, UR30 ;  /* 0x0000001e43407c20 */ /* 0x000fe20008410000 */
[----:B------:R-:W-:-:S02]  /*1a20*/  FSEL R67, R66, RZ, P1 ;  /* 0x000000ff42437208 */ /* 0x000fc40000800000 */
        /* <DEDUP_REMOVED lines=15> */
.L_x_2170:
        /* <DEDUP_REMOVED lines=13> */
.L_x_2171:
        /* <DEDUP_REMOVED lines=13> */
.L_x_2172:
[----:B------:R-:W-:Y:S01]  /*1cc0*/  FSEL R64, R64, RZ, P1 ;  /* 0x000000ff40407208 */ /* 0x000fe20000800000 */
[----:B------:R-:W-:Y:S06]  /*1cd0*/  BRA.U !UP3, `(.L_x_2169) ;  /* 0x000000050ba07547 */ /* 0x000fec000b800000 */
[----:B------:R-:W-:Y:S01]  /*1ce0*/  SHF.L.U32 R15, R0, 0x10, RZ ;  /* 0x00000010000f7819 */ /* 0x000fe200000006ff */
[----:B------:R-:W-:Y:S01]  /*1cf0*/  FMUL.FTZ R68, R67, UR29 ;  /* 0x0000001d43447c20 */ /* 0x000fe20008410000 */
[----:B------:R-:W-:-:S03]  /*1d00*/  SHF.L.U32 R70, R11, 0x10, RZ ;  /* 0x000000100b467819 */ /* 0x000fc600000006ff */
[-C--:B------:R-:W-:Y:S02]  /*1d10*/  FMUL.FTZ R15, R15, R68.reuse ;  /* 0x000000440f0f7220 */ /* 0x080fe40000410000 */
[----:B------:R-:W-:-:S03]  /*1d20*/  FFMA.FTZ R35, R70, R68, R35 ;  /* 0x0000004446237223 */ /* 0x000fc60000010023 */
[----:B------:R-:W-:Y:S01]  /*1d30*/  F2FP.BF16.F32.PACK_AB R15, RZ, R15 ;  /* 0x0000000fff0f723e */ /* 0x000fe200000010ff */
[----:B------:R-:W-:Y:S06]  /*1d40*/  BRA `(.L_x_2169) ;  /* 0x0000000400847947 */ /* 0x000fec0003800000 */
.L_x_2164:
[----:B------:R-:W-:-:S04]  /*1d50*/  UISETP.NE.U32.AND UP0, UPT, UR6, URZ, UPT ;  /* 0x000000ff0600728c */ /* 0x000fc8000bf05070 */
[----:B------:R-:W-:-:S09]  /*1d60*/  UISETP.NE.AND.EX UP0, UPT, UR7, URZ, UPT, UP0 ;  /* 0x000000ff0700728c */ /* 0x000fd2000bf05300 */
[----:B------:R-:W-:Y:S05]  /*1d70*/  BRA.U UP0, `(.L_x_2173) ;  /* 0x0000000100c47547 */ /* 0x000fea000b800000 */
[----:B------:R-:W-:Y:S05]  /*1d80*/  BRA.U !UP3, `(.L_x_2174) ;  /* 0x000000010b2c7547 */ /* 0x000fea000b800000 */
[----:B------:R-:W-:Y:S02]  /*1d90*/  PLOP3.LUT P1, PT, PT, PT, UP2, 0x80, 0x8 ;  /* 0x000000000008781c */ /* 0x000fe40003f2f028 */
[----:B-----5:R-:W-:Y:S02]  /*1da0*/  MOV R12, R52 ;  /* 0x00000034000c7202 */ /* 0x020fe40000000f00 */
        /* <DEDUP_REMOVED lines=8> */
[----:B------:R-:W-:-:S07]  /*1e30*/  F2FP.BF16.F32.PACK_AB R12, RZ, R12 ;  /* 0x0000000cff0c723e */ /* 0x000fce00000010ff */
.L_x_2174:
        /* <DEDUP_REMOVED lines=12> */
.L_x_2175:
        /* <DEDUP_REMOVED lines=12> */
.L_x_2176:
        /* <DEDUP_REMOVED lines=11> */
[----:B------:R-:W-:Y:S01]  /*2070*/  F2FP.BF16.F32.PACK_AB R15, RZ, R15 ;  /* 0x0000000fff0f723e */ /* 0x000fe200000010ff */
[----:B------:R-:W-:Y:S06]  /*2080*/  BRA `(.L_x_2169) ;  /* 0x0000000000b47947 */ /* 0x000fec0003800000 */
.L_x_2173:
[----:B------:R-:W-:Y:S02]  /*2090*/  PLOP3.LUT P1, PT, PT, PT, UP2, 0x80, 0x8 ;  /* 0x000000000008781c */ /* 0x000fe40003f2f028 */
[----:B-----5:R-:W-:-:S11]  /*20a0*/  MOV R66, R54 ;  /* 0x0000003600427202 */ /* 0x020fd60000000f00 */
        /* <DEDUP_REMOVED lines=9> */
[----:B------:R-:W-:Y:S01]  /*2140*/  MOV R65, R53 ;  /* 0x0000003500417202 */ /* 0x000fe20000000f00 */
        /* <DEDUP_REMOVED lines=11> */
[----:B------:R-:W-:-:S07]  /*2200*/  F2FP.BF16.F32.PACK_AB R12, RZ, R12 ;  /* 0x0000000cff0c723e */ /* 0x000fce00000010ff */
.L_x_2177:
[----:B------:R-:W-:Y:S05]  /*2210*/  BRA.U !UP3, `(.L_x_2178) ;  /* 0x000000010b187547 */ /* 0x000fea000b800000 */
[----:B------:R-:W-:Y:S01]  /*2220*/  SHF.L.U32 R13, R2, 0x10, RZ ;  /* 0x00000010020d7819 */ /* 0x000fe200000006ff */
[----:B------:R-:W-:Y:S01]  /*2230*/  FMUL.FTZ R68, R65, UR29 ;  /* 0x0000001d41447c20 */ /* 0x000fe20008410000 */
[----:B------:R-:W-:-:S03]  /*2240*/  SHF.L.U32 R70, R10, 0x10, RZ ;  /* 0x000000100a467819 */ /* 0x000fc600000006ff */
[-C--:B------:R-:W-:Y:S02]  /*2250*/  FMUL.FTZ R13, R13, R68.reuse ;  /* 0x000000440d0d7220 */ /* 0x080fe40000410000 */
[----:B------:R-:W-:-:S03]  /*2260*/  FFMA.FTZ R33, R70, R68, R33 ;  /* 0x0000004446217223 */ /* 0x000fc60000010021 */
[----:B------:R-:W-:-:S07]  /*2270*/  F2FP.BF16.F32.PACK_AB R13, RZ, R13 ;  /* 0x0000000dff0d723e */ /* 0x000fce00000010ff */
.L_x_2178:
[----:B------:R-:W-:Y:S05]  /*2280*/  BRA.U !UP3, `(.L_x_2179) ;  /* 0x000000010b187547 */ /* 0x000fea000b800000 */
[----:B------:R-:W-:Y:S01]  /*2290*/  SHF.L.U32 R14, R89, 0x10, RZ ;  /* 0x00000010590e7819 */ /* 0x000fe200000006ff */
[----:B------:R-:W-:Y:S01]  /*22a0*/  FMUL.FTZ R69, R66, UR29 ;  /* 0x0000001d42457c20 */ /* 0x000fe20008410000 */
[----:B------:R-:W-:-:S03]  /*22b0*/  SHF.L.U32 R71, R9, 0x10, RZ ;  /* 0x0000001009477819 */ /* 0x000fc600000006ff */
[-C--:B------:R-:W-:Y:S02]  /*22c0*/  FMUL.FTZ R14, R14, R69.reuse ;  /* 0x000000450e0e7220 */ /* 0x080fe40000410000 */
[----:B------:R-:W-:-:S03]  /*22d0*/  FFMA.FTZ R34, R71, R69, R34 ;  /* 0x0000004547227223 */ /* 0x000fc60000010022 */
[----:B------:R-:W-:-:S07]  /*22e0*/  F2FP.BF16.F32.PACK_AB R14, RZ, R14 ;  /* 0x0000000eff0e723e */ /* 0x000fce00000010ff */
.L_x_2179:
[----:B------:R-:W-:Y:S05]  /*22f0*/  BRA.U !UP3, `(.L_x_2169) ;  /* 0x000000010b187547 */ /* 0x000fea000b800000 */
[----:B------:R-:W-:Y:S01]  /*2300*/  SHF.L.U32 R15, R0, 0x10, RZ ;  /* 0x00000010000f7819 */ /* 0x000fe200000006ff */
[----:B------:R-:W-:Y:S01]  /*2310*/  FMUL.FTZ R68, R67, UR29 ;  /* 0x0000001d43447c20 */ /* 0x000fe20008410000 */
[----:B------:R-:W-:-:S03]  /*2320*/  SHF.L.U32 R70, R11, 0x10, RZ ;  /* 0x000000100b467819 */ /* 0x000fc600000006ff */
[-C--:B------:R-:W-:Y:S02]  /*2330*/  FMUL.FTZ R15, R15, R68.reuse ;  /* 0x000000440f0f7220 */ /* 0x080fe40000410000 */
[----:B------:R-:W-:-:S03]  /*2340*/  FFMA.FTZ R35, R70, R68, R35 ;  /* 0x0000004446237223 */ /* 0x000fc60000010023 */
[----:B------:R-:W-:-:S07]  /*2350*/  F2FP.BF16.F32.PACK_AB R15, RZ, R15 ;  /* 0x0000000fff0f723e */ /* 0x000fce00000010ff */
.L_x_2169:
        /* <DEDUP_REMOVED lines=14> */
.L_x_2180:
[----:B------:R-:W-:Y:S05]  /*2440*/  BRA.U !UP3, `(.L_x_2181) ;  /* 0x000000010b187547 */ /* 0x000fea000b800000 */
[----:B------:R-:W2:Y:S01]  /*2450*/  LDC.64 R8, c[0x0][0x390] ;  /* 0x0000e400ff087b82 */ /* 0x000ea20000000a00 */
[----:B01----:R-:W-:-:S05]  /*2460*/  IADD3 R69, PT, PT, R113, 0x80, RZ ;  /* 0x0000008071457810 */ /* 0x003fca0007ffe0ff */
[----:B--2---:R-:W-:-:S05]  /*2470*/  IMAD.WIDE.U32 R68, R69, 0x8, R8 ;  /* 0x0000000845447825 */ /* 0x004fca00078e0008 */
[----:B------:R-:W2:Y:S02]  /*2480*/  LDG.E.64 R8, desc[UR18][R68.64] ;  /* 0x0000001244087981 */ /* 0x000ea4000c1e1b00 */
[--C-:B--2---:R-:W-:Y:S02]  /*2490*/  SHF.R.U64 R10, R8, 0x10, R9.reuse ;  /* 0x00000010080a7819 */ /* 0x104fe40000001209 */
[----:B------:R-:W-:-:S07]  /*24a0*/  SHF.R.U32.HI R11, RZ, 0x10, R9 ;  /* 0x00000010ff0b7819 */ /* 0x000fce0000011609 */
.L_x_2181:
[----:B------:R-:W-:Y:S05]  /*24b0*/  @!P0 BRA `(.L_x_2182) ;  /* 0x0000000400848947 */ /* 0x000fea0003800000 */
[----:B------:R-:W-:Y:S05]  /*24c0*/  @!P1 BRA `(.L_x_2183) ;  /* 0x0000000000bc9947 */ /* 0x000fea0003800000 */
[----:B------:R-:W-:Y:S02]  /*24d0*/  PLOP3.LUT P2, PT, PT, PT, UP2, 0x80, 0x8 ;  /* 0x000000000008781c */ /* 0x000fe40003f4f028 */
[----:B-1---5:R-:W-:-:S11]  /*24e0*/  MOV R70, R58 ;  /* 0x0000003a00467202 */ /* 0x022fd60000000f00 */
[--C-:B0-----:R-:W-:Y:S01]  /*24f0*/  @P2 FFMA.FTZ R65, R99, UR11, R74.reuse ;  /* 0x0000000b63412c23 */ /* 0x101fe2000801004a */
        /* <DEDUP_REMOVED lines=14> */
[----:B------:R-:W-:Y:S01]  /*25e0*/  MOV R66, R70 ;  /* 0x0000004600427202 */ /* 0x000fe20000000f00 */
[----:B------:R-:W-:Y:S06]  /*25f0*/  BRA.U !UP3, `(.L_x_2184) ;  /* 0x000000010b187547 */ /* 0x000fec000b800000 */
[----:B------:R-:W-:Y:S01]  /*2600*/  SHF.L.U32 R12, R90, 0x10, RZ ;  /* 0x000000105a0c7819 */ /* 0x000fe200000006ff */
[----:B------:R-:W-:Y:S01]  /*2610*/  FMUL.FTZ R69, R64, UR29 ;  /* 0x0000001d40457c20 */ /* 0x000fe20008410000 */
[----:B------:R-:W-:-:S03]  /*2620*/  SHF.L.U32 R71, R8, 0x10, RZ ;  /* 0x0000001008477819 */ /* 0x000fc600000006ff */
[----:B------:R-:W-:Y:S02]  /*2630*/  FMUL.FTZ R12, R69, R12 ;  /* 0x0000000c450c7220 */ /* 0x000fe40000410000 */
[----:B------:R-:W-:-:S03]  /*2640*/  FFMA.FTZ R36, R71, R69, R36 ;  /* 0x0000004547247223 */ /* 0x000fc60000010024 */
[----:B------:R-:W-:-:S07]  /*2650*/  F2FP.BF16.F32.PACK_AB R12, RZ, R12 ;  /* 0x0000000cff0c723e */ /* 0x000fce00000010ff */
.L_x_2184:
[----:B------:R-:W-:Y:S05]  /*2660*/  BRA.U !UP3, `(.L_x_2185) ;  /* 0x000000010b187547 */ /* 0x000fea000b800000 */
[----:B------:R-:W-:Y:S01]  /*2670*/  SHF.L.U32 R13, R5, 0x10, RZ ;  /* 0x00000010050d7819 */ /* 0x000fe200000006ff */
[----:B------:R-:W-:Y:S01]  /*2680*/  FMUL.FTZ R68, R65, UR29 ;  /* 0x0000001d41447c20 */ /* 0x000fe20008410000 */
[----:B------:R-:W-:-:S03]  /*2690*/  SHF.L.U32 R100, R10, 0x10, RZ ;  /* 0x000000100a647819 */ /* 0x000fc600000006ff */
[----:B------:R-:W-:Y:S02]  /*26a0*/  FMUL.FTZ R13, R68, R13 ;  /* 0x0000000d440d7220 */ /* 0x000fe40000410000 */
[----:B------:R-:W-:-:S03]  /*26b0*/  FFMA.FTZ R37, R100, R68, R37 ;  /* 0x0000004464257223 */ /* 0x000fc60000010025 */
[----:B------:R-:W-:-:S07]  /*26c0*/  F2FP.BF16.F32.PACK_AB R13, RZ, R13 ;  /* 0x0000000dff0d723e */ /* 0x000fce00000010ff */
.L_x_2185:
[----:B------:R-:W-:Y:S05]  /*26d0*/  BRA.U !UP3, `(.L_x_2186) ;  /* 0x000000010b187547 */ /* 0x000fea000b800000 */
[----:B------:R-:W-:Y:S01]  /*26e0*/  SHF.L.U32 R14, R91, 0x10, RZ ;  /* 0x000000105b0e7819 */ /* 0x000fe200000006ff */
[----:B------:R-:W-:Y:S01]  /*26f0*/  FMUL.FTZ R69, R70, UR29 ;  /* 0x0000001d46457c20 */ /* 0x000fe20008410000 */
[----:B------:R-:W-:-:S03]  /*2700*/  SHF.L.U32 R71, R9, 0x10, RZ ;  /* 0x0000001009477819 */ /* 0x000fc600000006ff */
[----:B------:R-:W-:Y:S02]  /*2710*/  FMUL.FTZ R14, R69, R14 ;  /* 0x0000000e450e7220 */ /* 0x000fe40000410000 */
[----:B------:R-:W-:-:S03]  /*2720*/  FFMA.FTZ R38, R71, R69, R38 ;  /* 0x0000004547267223 */ /* 0x000fc60000010026 */
[----:B------:R-:W-:-:S07]  /*2730*/  F2FP.BF16.F32.PACK_AB R14, RZ, R14 ;  /* 0x0000000eff0e723e */ /* 0x000fce00000010ff */
.L_x_2186:
[----:B------:R-:W-:Y:S05]  /*2740*/  BRA.U !UP3, `(.L_x_2187) ;  /* 0x000000090b987547 */ /* 0x000fea000b800000 */
[----:B------:R-:W-:Y:S01]  /*2750*/  SHF.L.U32 R15, R4, 0x10, RZ ;  /* 0x00000010040f7819 */ /* 0x000fe200000006ff */
[----:B------:R-:W-:Y:S01]  /*2760*/  FMUL.FTZ R68, R67, UR29 ;  /* 0x0000001d43447c20 */ /* 0x000fe20008410000 */
[----:B------:R-:W-:-:S03]  /*2770*/  SHF.L.U32 R70, R11, 0x10, RZ ;  /* 0x000000100b467819 */ /* 0x000fc600000006ff */
[----:B------:R-:W-:Y:S02]  /*2780*/  FMUL.FTZ R15, R68, R15 ;  /* 0x0000000f440f7220 */ /* 0x000fe40000410000 */
[----:B------:R-:W-:-:S03]  /*2790*/  FFMA.FTZ R39, R70, R68, R39 ;  /* 0x0000004446277223 */ /* 0x000fc60000010027 */
[----:B------:R-:W-:Y:S01]  /*27a0*/  F2FP.BF16.F32.PACK_AB R15, RZ, R15 ;  /* 0x0000000fff0f723e */ /* 0x000fe200000010ff */
[----:B------:R-:W-:Y:S06]  /*27b0*/  BRA `(.L_x_2187) ;  /* 0x00000008007c7947 */ /* 0x000fec0003800000 */
.L_x_2183:
[----:B------:R-:W-:Y:S05]  /*27c0*/  BRA.U !UP3, `(.L_x_2188) ;  /* 0x000000010b2c7547 */ /* 0x000fea000b800000 */
[----:B------:R-:W-:Y:S02]  /*27d0*/  PLOP3.LUT P2, PT, PT, PT, UP2, 0x80, 0x8 ;  /* 0x000000000008781c */ /* 0x000fe40003f4f028 */
[----:B-----5:R-:W-:Y:S02]  /*27e0*/  MOV R12, R56 ;  /* 0x00000038000c7202 */ /* 0x020fe40000000f00 */
[----:B01----:R-:W-:Y:S02]  /*27f0*/  SHF.L.U32 R68, R90, 0x10, RZ ;  /* 0x000000105a447819 */ /* 0x003fe400000006ff */
        /* <DEDUP_REMOVED lines=8> */
.L_x_2188:
        /* <DEDUP_REMOVED lines=12> */
.L_x_2189:
        /* <DEDUP_REMOVED lines=12> */
.L_x_2190:
        /* <DEDUP_REMOVED lines=13> */
.L_x_2182:
[----:B------:R-:W-:Y:S05]  /*2ad0*/  @!P1 BRA `(.L_x_2191) ;  /* 0x0000000000f49947 */ /* 0x000fea0003800000 */
[--C-:B0-----:R-:W-:Y:S01]  /*2ae0*/  FFMA.FTZ R66, R106, UR11, R74.reuse ;  /* 0x0000000b6a427c23 */ /* 0x101fe2000801004a */
[--C-:B------:R-:W-:Y:S01]  /*2af0*/  FFMA.FTZ R65, R99, UR11, R74.reuse ;  /* 0x0000000b63417c23 */ /* 0x100fe2000801004a */
[--C-:B------:R-:W-:Y:S01]  /*2b00*/  FFMA.FTZ R64, R102, UR11, R74.reuse ;  /* 0x0000000b66407c23 */ /* 0x100fe2000801004a */
[----:B------:R-:W-:Y:S01]  /*2b10*/  FFMA.FTZ R67, R95, UR11, R74 ;  /* 0x0000000b5f437c23 */ /* 0x000fe2000801004a */
[----:B-1----:R-:W-:Y:S01]  /*2b20*/  FADD.FTZ R68, R103, -R66 ;  /* 0x8000004267447221 */ /* 0x002fe20000010000 */
[----:B------:R-:W-:Y:S01]  /*2b30*/  FADD.FTZ R65, R104, -R65 ;  /* 0x8000004168417221 */ /* 0x000fe20000010000 */
[----:B------:R-:W-:Y:S01]  /*2b40*/  FADD.FTZ R64, R97, -R64 ;  /* 0x8000004061407221 */ /* 0x000fe20000010000 */
[----:B------:R-:W-:Y:S01]  /*2b50*/  FADD.FTZ R66, R98, -R67 ;  /* 0x8000004362427221 */ /* 0x000fe20000010000 */
[----:B------:R-:W-:Y:S01]  /*2b60*/  FMUL.FTZ R67, R68, UR30 ;  /* 0x0000001e44437c20 */ /* 0x000fe20008410000 */
[----:B------:R-:W-:Y:S01]  /*2b70*/  FMUL.FTZ R65, R65, UR30 ;  /* 0x0000001e41417c20 */ /* 0x000fe20008410000 */
[----:B------:R-:W-:Y:S01]  /*2b80*/  ISETP.LT.AND P2, PT, RZ, UR31, PT ;  /* 0x0000001fff007c0c */ /* 0x000fe2000bf41270 */
[----:B------:R-:W-:Y:S01]  /*2b90*/  FMUL.FTZ R68, R64, UR30 ;  /* 0x0000001e40447c20 */ /* 0x000fe20008410000 */
[----:B------:R-:W-:-:S02]  /*2ba0*/  FMUL.FTZ R64, R66, UR30 ;  /* 0x0000001e42407c20 */ /* 0x000fc40008410000 */
[----:B------:R-:W-:Y:S02]  /*2bb0*/  FSEL R66, R65, RZ, P2 ;  /* 0x000000ff41427208 */ /* 0x000fe40001000000 */
[----:B------:R-:W-:Y:S02]  /*2bc0*/  FSEL R67, R67, RZ, P2 ;  /* 0x000000ff43437208 */ /* 0x000fe40001000000 */
[----:B------:R-:W-:Y:S01]  /*2bd0*/  FSEL R65, R68, RZ, P2 ;  /* 0x000000ff44417208 */ /* 0x000fe20001000000 */
[----:B------:R-:W-:Y:S06]  /*2be0*/  BRA.U !UP3, `(.L_x_2192) ;  /* 0x000000010b2c7547 */ /* 0x000fec000b800000 */
        /* <DEDUP_REMOVED lines=10> */
[----:B------:R-:W-:-:S07]  /*2c90*/  F2FP.BF16.F32.PACK_AB R12, RZ, R12 ;  /* 0x0000000cff0c723e */ /* 0x000fce00000010ff */
.L_x_2192:
        /* <DEDUP_REMOVED lines=12> */
.L_x_2193:
        /* <DEDUP_REMOVED lines=12> */
.L_x_2194:
        /* <DEDUP_REMOVED lines=9> */
.L_x_2191:
        /* <DEDUP_REMOVED lines=12> */
.L_x_2195:
        /* <DEDUP_REMOVED lines=12> */
.L_x_2196:
        /* <DEDUP_REMOVED lines=12> */
.L_x_2197:
        /* <DEDUP_REMOVED lines=12> */
.L_x_2187:
[----:B01----:R-:W0:Y:S01]  /*31b0*/  @P1 LDC.64 R68, c[0x0][0x478] ;  /* 0x00011e00ff441b82 */ /* 0x003e220000000a00 */
[----:B------:R-:W-:Y:S02]  /*31c0*/  @P1 IADD3 R71, PT, PT, R72, 0x80, RZ ;  /* 0x0000008048471810 */ /* 0x000fe40007ffe0ff */
[----:B------:R-:W-:-:S03]  /*31d0*/  IADD3 R73, PT, PT, R113, 0x100, RZ ;  /* 0x0000010071497810 */ /* 0x000fc60007ffe0ff */
        /* <DEDUP_REMOVED lines=12> */
.L_x_2198:
[----:B------:R-:W-:Y:S05]  /*32a0*/  BRA.U !UP3, `(.L_x_2199) ;  /* 0x000000010b147547 */ /* 0x000fea000b800000 */
[----:B------:R-:W0:Y:S02]  /*32b0*/  LDC.64 R8, c[0x0][0x390] ;  /* 0x0000e400ff087b82 */ /* 0x000e240000000a00 */
[----:B01----:R-:W-:-:S05]  /*32c0*/  IMAD.WIDE.U32 R68, R73, 0x8, R8 ;  /* 0x0000000849447825 */ /* 0x003fca00078e0008 */
[----:B------:R-:W2:Y:S02]  /*32d0*/  LDG.E.64 R8, desc[UR18][R68.64] ;  /* 0x0000001244087981 */ /* 0x000ea4000c1e1b00 */
[--C-:B--2---:R-:W-:Y:S02]  /*32e0*/  SHF.R.U64 R10, R8, 0x10, R9.reuse ;  /* 0x00000010080a7819 */ /* 0x104fe40000001209 */
[----:B------:R-:W-:-:S07]  /*32f0*/  SHF.R.U32.HI R11, RZ, 0x10, R9 ;  /* 0x00000010ff0b7819 */ /* 0x000fce0000011609 */
.L_x_2199:
        /* <DEDUP_REMOVED lines=27> */
.L_x_2202:
[----:B------:R-:W-:Y:S05]  /*34b0*/  BRA.U !UP3, `(.L_x_2203) ;  /* 0x000000010b187547 */ /* 0x000fea000b800000 */
[----:B------:R-:W-:Y:S01]  /*34c0*/  SHF.L.U32 R13, R7, 0x10, RZ ;  /* 0x00000010070d7819 */ /* 0x000fe200000006ff */
[----:B------:R-:W-:Y:S01]  /*34d0*/  FMUL.FTZ R68, R65, UR29 ;  /* 0x0000001d41447c20 */ /* 0x000fe20008410000 */
[----:B------:R-:W-:-:S03]  /*34e0*/  SHF.L.U32 R74, R10, 0x10, RZ ;  /* 0x000000100a4a7819 */ /* 0x000fc600000006ff */
[----:B------:R-:W-:Y:S02]  /*34f0*/  FMUL.FTZ R13, R68, R13 ;  /* 0x0000000d440d7220 */ /* 0x000fe40000410000 */
[----:B------:R-:W-:-:S03]  /*3500*/  FFMA.FTZ R41, R74, R68, R41 ;  /* 0x000000444a297223 */ /* 0x000fc60000010029 */
[----:B------:R-:W-:-:S07]  /*3510*/  F2FP.BF16.F32.PACK_AB R13, RZ, R13 ;  /* 0x0000000dff0d723e */ /* 0x000fce00000010ff */
.L_x_2203:
[----:B------:R-:W-:Y:S05]  /*3520*/  BRA.U !UP3, `(.L_x_2204) ;  /* 0x000000010b187547 */ /* 0x000fea000b800000 */
[----:B------:R-:W-:Y:S01]  /*3530*/  SHF.L.U32 R14, R93, 0x10, RZ ;  /* 0x000000105d0e7819 */ /* 0x000fe200000006ff */
[----:B------:R-:W-:Y:S01]  /*3540*/  FMUL.FTZ R69, R70, UR29 ;  /* 0x0000001d46457c20 */ /* 0x000fe20008410000 */
[----:B------:R-:W-:-:S03]  /*3550*/  SHF.L.U32 R71, R9, 0x10, RZ ;  /* 0x0000001009477819 */ /* 0x000fc600000006ff */
[----:B------:R-:W-:Y:S02]  /*3560*/  FMUL.FTZ R14, R69, R14 ;  /* 0x0000000e450e7220 */ /* 0x000fe40000410000 */
[----:B------:R-:W-:-:S03]  /*3570*/  FFMA.FTZ R42, R71, R69, R42 ;  /* 0x00000045472a7223 */ /* 0x000fc6000001002a */
[----:B------:R-:W-:-:S07]  /*3580*/  F2FP.BF16.F32.PACK_AB R14, RZ, R14 ;  /* 0x0000000eff0e723e */ /* 0x000fce00000010ff */
.L_x_2204:
        /* <DEDUP_REMOVED lines=8> */
.L_x_2201:
        /* <DEDUP_REMOVED lines=12> */
.L_x_2206:
        /* <DEDUP_REMOVED lines=12> */
.L_x_2207:
        /* <DEDUP_REMOVED lines=12> */
.L_x_2208:
        /* <DEDUP_REMOVED lines=13> */
.L_x_2200:
[----:B------:R-:W-:Y:S05]  /*3920*/  @!P1 BRA `(.L_x_2209) ;  /* 0x0000000000f49947 */ /* 0x000fea0003800000 */
[--C-:B0-----:R-:W-:Y:S01]  /*3930*/  FFMA.FTZ R65, R109, UR11, R74.reuse ;  /* 0x0000000b6d417c23 */ /* 0x101fe2000801004a */
[--C-:B------:R-:W-:Y:S01]  /*3940*/  FFMA.FTZ R64, R110, UR11, R74.reuse ;  /* 0x0000000b6e407c23 */ /* 0x100fe2000801004a */
[--C-:B------:R-:W-:Y:S01]  /*3950*/  FFMA.FTZ R67, R105, UR11, R74.reuse ;  /* 0x0000000b69437c23 */ /* 0x100fe2000801004a */
[----:B------:R-:W-:Y:S01]  /*3960*/  FFMA.FTZ R66, R114, UR11, R74 ;  /* 0x0000000b72427c23 */ /* 0x000fe2000801004a */
[----:B------:R-:W-:Y:S01]  /*3970*/  FADD.FTZ R65, R112, -R65 ;  /* 0x8000004170417221 */ /* 0x000fe20000010000 */
[----:B------:R-:W-:Y:S01]  /*3980*/  FADD.FTZ R64, R107, -R64 ;  /* 0x800000406b407221 */ /* 0x000fe20000010000 */
[----:B------:R-:W-:Y:S01]  /*3990*/  FADD.FTZ R67, R108, -R67 ;  /* 0x800000436c437221 */ /* 0x000fe20000010000 */
[----:B-1----:R-:W-:Y:S01]  /*39a0*/  FADD.FTZ R68, R111, -R66 ;  /* 0x800000426f447221 */ /* 0x002fe20000010000 */
        /* <DEDUP_REMOVED lines=17> */
.L_x_2210:
        /* <DEDUP_REMOVED lines=12> */
.L_x_2211:
        /* <DEDUP_REMOVED lines=12> */
.L_x_2212:
        /* <DEDUP_REMOVED lines=12> */
.L_x_2209:
        /* <DEDUP_REMOVED lines=12> */
.L_x_2213:
        /* <DEDUP_REMOVED lines=12> */
.L_x_2214:
        /* <DEDUP_REMOVED lines=12> */
.L_x_2215:
[----:B------:R-:W-:Y:S05]  /*3f40*/  BRA.U !UP3, `(.L_x_2205) ;  /* 0x000000010b2c7547 */ /* 0x000fea000b800000 */
[----:B------:R-:W-:Y:S01]  /*3f50*/  FFMA.FTZ R74, R114, UR11, R74 ;  /* 0x0000000b724a7c23 */ /* 0x000fe2000801004a */
[----:B------:R-:W-:Y:S02]  /*3f60*/  ISETP.LT.AND P0, PT, RZ, UR31, PT ;  /* 0x0000001fff007c0c */ /* 0x000fe4000bf01270 */
[----:B------:R-:W-:Y:S01]  /*3f70*/  SHF.L.U32 R15, R6, 0x10, RZ ;  /* 0x00000010060f7819 */ /* 0x000fe200000006ff */
[----:B------:R-:W-:Y:S01]  /*3f80*/  FADD.FTZ R74, R111, -R74 ;  /* 0x8000004a6f4a7221 */ /* 0x000fe20000010000 */
[----:B-1----:R-:W-:-:S03]  /*3f90*/  SHF.L.U32 R70, R11, 0x10, RZ ;  /* 0x000000100b467819 */ /* 0x002fc600000006ff */
[----:B------:R-:W-:-:S05]  /*3fa0*/  FMUL.FTZ R74, R74, UR30 ;  /* 0x0000001e4a4a7c20 */ /* 0x000fca0008410000 */
[----:B0-----:R-:W-:-:S05]  /*3fb0*/  FSEL R68, R74, RZ, P0 ;  /* 0x000000ff4a447208 */ /* 0x001fca0000000000 */
[----:B------:R-:W-:-:S04]  /*3fc0*/  FMUL.FTZ R68, R68, UR29 ;  /* 0x0000001d44447c20 */ /* 0x000fc80008410000 */
[-C--:B------:R-:W-:Y:S01]  /*3fd0*/  FMUL.FTZ R15, R15, R68.reuse ;  /* 0x000000440f0f7220 */ /* 0x080fe20000410000 */
[----:B------:R-:W-:-:S04]  /*3fe0*/  FFMA.FTZ R43, R70, R68, R43 ;  /* 0x00000044462b7223 */ /* 0x000fc8000001002b */
[----:B------:R-:W-:-:S07]  /*3ff0*/  F2FP.BF16.F32.PACK_AB R15, RZ, R15 ;  /* 0x0000000fff0f723e */ /* 0x000fce00000010ff */
.L_x_2205:
[----:B01----:R-:W0:Y:S01]  /*4000*/  @P1 LDC.64 R68, c[0x0][0x478] ;  /* 0x00011e00ff441b82 */ /* 0x003e220000000a00 */
[----:B------:R-:W-:-:S05]  /*4010*/  @P1 IADD3 R71, PT, PT, R72, 0x100, RZ ;  /* 0x0000010048471810 */ /* 0x000fca0007ffe0ff */
        /* <DEDUP_REMOVED lines=11> */
.L_x_2216:
[----:B------:R-:W-:Y:S02]  /*40d0*/  UIADD3 UR8, UPT, UPT, UR8, UR24, URZ ;  /* 0x0000001808087290 */ /* 0x000fe4000fffe0ff */
[----:B------:R-:W-:Y:S02]  /*40e0*/  UPLOP3.LUT UP1, UPT, UPT, UPT, UP1, 0x40, 0x4 ;  /* 0x000000000004789c */ /* 0x000fe40003f2e810 */
[----:B------:R-:W-:-:S09]  /*40f0*/  UISETP.GE.AND UP0, UPT, UR8, UR25, UPT ;  /* 0x000000190800728c */ /* 0x000fd2000bf06270 */
[----:B------:R-:W-:Y:S05]  /*4100*/  BRA.U !UP0, `(.L_x_2217) ;  /* 0xffffffc108907547 */ /* 0x000fea000b83ffff */
.L_x_2159:
[----:B------:R-:W3:Y:S08]  /*4110*/  S2UR UR9, SR_CTAID.X ;  /* 0x00000000000979c3 */ /* 0x000ef00000002500 */
[----:B------:R-:W3:Y:S08]  /*4120*/  LDC R9, c[0x0][0x388] ;  /* 0x0000e200ff097b82 */ /* 0x000ef00000000800 */
[----:B------:R-:W4:Y:S08]  /*4130*/  LDC.64 R2, c[0x0][0x440] ;  /* 0x00011000ff027b82 */ /* 0x000f300000000a00 */
[----:B------:R-:W0:Y:S08]  /*4140*/  LDC.64 R4, c[0x0][0x448] ;  /* 0x00011200ff047b82 */ /* 0x000e300000000a00 */
[----:B------:R-:W1:Y:S01]  /*4150*/  LDC.64 R6, c[0x0][0x460] ;  /* 0x00011800ff067b82 */ /* 0x000e620000000a00 */
[----:B---3--:R-:W-:-:S05]  /*4160*/  IMAD R9, R9, UR9, RZ ;  /* 0x0000000909097c24 */ /* 0x008fca000f8e02ff */
[----:B------:R-:W-:-:S05]  /*4170*/  LEA.HI R9, R9, R76, RZ, 0x1e ;  /* 0x0000004c09097211 */ /* 0x000fca00078ff0ff */
[----:B----4-:R-:W-:-:S04]  /*4180*/  IMAD.WIDE.U32 R2, R9, 0x10, R2 ;  /* 0x0000001009027825 */ /* 0x010fc800078e0002 */
[C---:B0-----:R-:W-:Y:S01]  /*4190*/  IMAD.WIDE.U32 R4, R9.reuse, 0x10, R4 ;  /* 0x0000001009047825 */ /* 0x041fe200078e0004 */
[----:B--2---:R-:W-:Y:S04]  /*41a0*/  STG.E.128 desc[UR18][R2.64], R20 ;  /* 0x0000001402007986 */ /* 0x004fe8000c101d12 */
[----:B------:R-:W-:Y:S01]  /*41b0*/  STG.E.128 desc[UR18][R4.64], R48 ;  /* 0x0000003004007986 */ /* 0x000fe2000c101d12 */
[----:B-1----:R-:W-:-:S05]  /*41c0*/  IMAD.WIDE.U32 R6, R9, 0x10, R6 ;  /* 0x0000001009067825 */ /* 0x002fca00078e0006 */
        /* <DEDUP_REMOVED lines=8> */
.L_x_2218:
        /* <DEDUP_REMOVED lines=11> */
.L_x_6719:


//--------------------- .text._ZN10layer_norm13ln_bwd_kernelINS_13Kernel_traitsI13__nv_bfloat16S2_fS2_fjLj1536ELj1ELj1ELj4ELj8ENS_18Kernel_traits_baseILj1536ES2_S2_fS2_fjLj128EEEEELb1ELb0ELb0ELb0EEEvNS_9BwdParamsE --------------------------
	.section	.text._ZN10layer_norm13ln_bwd_kernelINS_13Kernel_traitsI13__nv_bfloat16S2_fS2_fjLj1536ELj1ELj1ELj4ELj8ENS_18Kernel_traits_baseILj1536ES2_S2_fS2_fjLj128EEEEELb1ELb0ELb0ELb0EEEvNS_9BwdParamsE,"ax",@progbits
	.align	128
        .global         _ZN10layer_norm13ln_bwd_kernelINS_13Kernel_traitsI13__nv_bfloat16S2_fS2_fjLj1536ELj1ELj1ELj4ELj8ENS_18Kernel_traits_baseILj1536ES2_S2_fS2_fjLj128EEEEELb1ELb0ELb0ELb0EEEvNS_9BwdParamsE
        .type           _ZN10layer_norm13ln_bwd_kernelINS_13Kernel_traitsI13__nv_bfloat16S2_fS2_fjLj1536ELj1ELj1ELj4ELj8ENS_18Kernel_traits_baseILj1536ES2_S2_fS2_fjLj128EEEEELb1ELb0ELb0ELb0EEEvNS_9BwdParamsE,@function
        .size           _ZN10layer_norm13ln_bwd_kernelINS_13Kernel_traitsI13__nv_bfloat16S2_fS2_fjLj1536ELj1ELj1ELj4ELj8ENS_18Kernel_traits_baseILj1536ES2_S2_fS2_fjLj128EEEEELb1ELb0ELb0ELb0EEEvNS_9BwdParamsE,(.L_x_6720 - _ZN10layer_norm13ln_bwd_kernelINS_13Kernel_traitsI13__nv_bfloat16S2_fS2_fjLj1536ELj1ELj1ELj4ELj8ENS_18Kernel_traits_baseILj1536ES2_S2_fS2_fjLj128EEEEELb1ELb0ELb0ELb0EEEvNS_9BwdParamsE)
        .other          _ZN10layer_norm13ln_bwd_kernelINS_13Kernel_traitsI13__nv_bfloat16S2_fS2_fjLj1536ELj1ELj1ELj4ELj8ENS_18Kernel_traits_baseILj1536ES2_S2_fS2_fjLj128EEEEELb1ELb0ELb0ELb0EEEvNS_9BwdParamsE,@"STO_CUDA_ENTRY STV_DEFAULT"
_ZN10layer_norm13ln_bwd_kernelINS_13Kernel_traitsI13__nv_bfloat16S2_fS2_fjLj1536ELj1ELj1ELj4ELj8ENS_18Kernel_traits_baseILj1536ES2_S2_fS2_fjLj128EEEEELb1ELb0ELb0ELb0EEEvNS_9BwdParamsE:
.text._ZN10layer_norm13ln_bwd_kernelINS_13Kernel_traitsI13__nv_bfloat16S2_fS2_fjLj1536ELj1ELj1ELj4ELj8ENS_18Kernel_traits_baseILj1536ES2_S2_fS2_fjLj128EEEEELb1ELb0ELb0ELb0EEEvNS_9BwdParamsE:
        /* <DEDUP_REMOVED lines=57> */
[----:B------:R-:W-:Y:S01]  /*0390*/  SHF.R.U32.HI R7, RZ, 0x10, R7 ;  /* 0x00000010ff077819 */ /* 0x000fe20000011607 */
[----:B0-----:R-:W-:Y:S01]  /*03a0*/  UISETP.NE.U32.AND UP0, UPT, UR4, URZ, UPT ;  /* 0x000000ff0400728c */ /* 0x001fe2000bf05070 */
[----:B------:R-:W-:-:S02]  /*03b0*/  SHF.R.U64 R2, R56, 0x10, R57 ;  /* 0x0000001038027819 */ /* 0x000fc40000001239 */
[----:B------:R-:W-:Y:S02]  /*03c0*/  CS2R R28, SRZ ;  /* 0x00000000001c7805 */ /* 0x000fe4000001ff00 */
[----:B------:R-:W-:Y:S02]  /*03d0*/  SHF.R.U32.HI R0, RZ, 0x10, R57 ;  /* 0x00000010ff007819 */ /* 0x000fe40000011639 */
[----:B------:R-:W-:Y:S02]  /*03e0*/  CS2R R30, SRZ ;  /* 0x00000000001e7805 */ /* 0x000fe4000001ff00 */
[----:B------:R-:W-:Y:S02]  /*03f0*/  SHF.R.U32.HI R62, RZ, 0x5, R60 ;  /* 0x00000005ff3e7819 */ /* 0x000fe4000001163c */
[----:B------:R-:W-:Y:S02]  /*0400*/  CS2R R32, SRZ ;  /* 0x0000000000207805 */ /* 0x000fe4000001ff00 */
[----:B------:R-:W-:-:S02]  /*0410*/  CS2R R34, SRZ ;  /* 0x0000000000227805 */ /* 0x000fc4000001ff00 */
[----:B------:R-:W-:Y:S01]  /*0420*/  PRMT R3, R11, 0x7610, R3 ;  /* 0x000076100b037816 */ /* 0x000fe20000000003 */
[----:B------:R-:W0:Y:S01]  /*0430*/  LDCU.U8 UR18, c[0x0][0x410] ;  /* 0x00008200ff1277ac */ /* 0x000e220008000000 */
[----:B------:R-:W-:Y:S02]  /*0440*/  UPLOP3.LUT UP2, UPT, UPT, UPT, UPT, 0x40, 0x4 ;  /* 0x000000000004789c */ /* 0x000fe40003f4e870 */
[----:B------:R-:W-:Y:S01]  /*0450*/  UISETP.NE.AND.EX UP0, UPT, UR5, URZ, UPT, UP0 ;  /* 0x000000ff0500728c */ /* 0x000fe2000bf05300 */
[----:B------:R-:W1:Y:S01]  /*0460*/  LDCU UR24, c[0x0][0x408] ;  /* 0x00008100ff1877ac */ /* 0x000e620008000800 */
[----:B------:R-:W2:Y:S01]  /*0470*/  LDCU UR8, c[0x0][0x388] ;  /* 0x00007100ff0877ac */ /* 0x000ea20008000800 */
[----:B------:R-:W3:Y:S01]  /*0480*/  LDCU UR19, c[0x0][0x400] ;  /* 0x00008000ff1377ac */ /* 0x000ee20008000800 */
[----:B------:R-:W4:Y:S01]  /*0490*/  LDCU.64 UR20, c[0x0][0x438] ;  /* 0x00008700ff1477ac */ /* 0x000f220008000a00 */
[----:B------:R-:W0:Y:S01]  /*04a0*/  LDCU.64 UR22, c[0x0][0x478] ;  /* 0x00008f00ff1677ac */ /* 0x000e220008000a00 */
[----:B------:R-:W0:Y:S01]  /*04b0*/  LDCU.128 UR12, c[0x0][0x3c0] ;  /* 0x00007800ff0c77ac */ /* 0x000e220008000c00 */
[----:B------:R-:W0:Y:S01]  /*04c0*/  LDCU.64 UR26, c[0x0][0x380] ;  /* 0x00007000ff1a77ac */ /* 0x000e220008000a00 */
[----:B------:R-:W-:-:S05]  /*04d0*/  UMOV UR6, UR7 ;  /* 0x0000000700067c82 */ /* 0x000fca0008000000 */
.L_x_2247:
        /* <DEDUP_REMOVED lines=13> */
[----:B------:R0:W4:Y:S01]  /*05b0*/  LDG.E R52, desc[UR16][R52.64] ;  /* 0x0000001034347981 */ /* 0x000122000c1e1900 */
[----:B------:R-:W-:Y:S01]  /*05c0*/  PLOP3.LUT P0, PT, PT, PT, UP0, 0x80, 0x8 ;  /* 0x000000000008781c */ /* 0x000fe20003f0f008 */
[----:B--2---:R-:W-:Y:S01]  /*05d0*/  UIMAD UR4, UR6, UR8, URZ ;  /* 0x00000008060472a4 */ /* 0x004fe2000f8e02ff */
[----:B------:R-:W-:-:S03]  /*05e0*/  ISETP.GE.U32.AND P2, PT, R63, 0x80, PT ;  /* 0x000000803f00780c */ /* 0x000fc60003f46070 */
[----:B------:R-:W-:-:S04]  /*05f0*/  USHF.R.S32.HI UR5, URZ, 0x1f, UR4 ;  /* 0x0000001fff057899 */ /* 0x000fc80008011404 */
[----:B------:R-:W-:Y:S01]  /*0600*/  ULEA.HI UR5, UR5, UR4, URZ, 0x2 ;  /* 0x0000000405057291 */ /* 0x000fe2000f8f10ff */
[----:B------:R-:W-:Y:S01]  /*0610*/  ISETP.NE.AND P4, PT, RZ, UR18, PT ;  /* 0x00000012ff007c0c */ /* 0x000fe2000bf85270 */
[----:B------:R-:W-:-:S04]  /*0620*/  UMOV UR9, 0x3f800000 ;  /* 0x3f80000000097882 */ /* 0x000fc80000000000 */
[----:B------:R-:W-:Y:S01]  /*0630*/  MOV R61, UR5 ;  /* 0x00000005003d7c02 */ /* 0x000fe20008000f00 */
[----:B------:R-:W-:Y:S01]  /*0640*/  BSSY.RECONVERGENT B0, `(.L_x_2220) ;  /* 0x0000043000007945 */ /* 0x000fe20003800200 */
[----:B0-----:R-:W-:Y:S02]  /*0650*/  HFMA2 R53, -RZ, RZ, 0, 0 ;  /* 0x00000000ff357431 */ /* 0x001fe400000001ff */
[----:B------:R-:W-:Y:S02]  /*0660*/  LEA.HI.SX32 R61, R61, R60, 0x1e ;  /* 0x0000003c3d3d7211 */ /* 0x000fe400078ff2ff */
[C---:B------:R-:W-:Y:S02]  /*0670*/  ISETP.GE.U32.AND P1, PT, R63.reuse, 0x100, PT ;  /* 0x000001003f00780c */ /* 0x040fe40003f26070 */
[----:B------:R-:W-:Y:S02]  /*0680*/  ISETP.GE.U32.AND P3, PT, R63, 0x180, PT ;  /* 0x000001803f00780c */ /* 0x000fe40003f66070 */
[----:B------:R-:W-:-:S02]  /*0690*/  MOV R74, RZ ;  /* 0x000000ff004a7202 */ /* 0x000fc40000000f00 */
[----:B------:R-:W-:Y:S02]  /*06a0*/  MOV R75, R61 ;  /* 0x0000003d004b7202 */ /* 0x000fe40000000f00 */
[----:B---3--:R-:W-:Y:S02]  /*06b0*/  R2UR UR11, R50 ;  /* 0x00000000320b72ca */ /* 0x008fe400000e0000 */
[----:B-----5:R-:W-:Y:S02]  /*06c0*/  @P0 R2UR UR10, R48 ;  /* 0x00000000300a02ca */ /* 0x020fe400000e0000 */
[----:B----4-:R-:W-:-:S11]  /*06d0*/  FSEL R52, R52, RZ, !P4 ;  /* 0x000000ff34347208 */ /* 0x010fd60006000000 */
[----:B------:R-:W-:Y:S01]  /*06e0*/  @UP0 USHF.L.U32 UR9, UR10, 0x10, URZ ;  /* 0x000000100a090899 */ /* 0x000fe200080006ff */
[----:B------:R-:W-:Y:S11]  /*06f0*/  @!P2 BRA `(.L_x_2221) ;  /* 0x0000000000dca947 */ /* 0x000ff60003800000 */
[----:B------:R-:W0:Y:S08]  /*0700*/  LDC.64 R54, c[0x0][0x428] ;  /* 0x00010a00ff367b82 */ /* 0x000e300000000a00 */
[----:B------:R-:W2:Y:S01]  /*0710*/  LDC.64 R48, c[0x0][0x3a8] ;  /* 0x0000ea00ff307b82 */ /* 0x000ea20000000a00 */
[----:B------:R-:W-:-:S07]  /*0720*/  ISETP.NE.U32.AND P0, PT, RZ, UR20, PT ;  /* 0x00000014ff007c0c */ /* 0x000fce000bf05070 */
[----:B------:R-:W3:Y:S01]  /*0730*/  LDC.64 R84, c[0x0][0x3b0] ;  /* 0x0000ec00ff547b82 */ /* 0x000ee20000000a00 */
[----:B0-----:R-:W-:-:S06]  /*0740*/  IMAD.WIDE.U32 R54, R61, 0x8, R54 ;  /* 0x000000083d367825 */ /* 0x001fcc00078e0036 */
[----:B------:R-:W4:Y:S01]  /*0750*/  LDG.E.64 R54, desc[UR16][R54.64] ;  /* 0x0000001036367981 */ /* 0x000f22000c1e1b00 */
[----:B--2---:R-:W-:-:S06]  /*0760*/  IMAD.WIDE.U32 R48, R61, 0x10, R48 ;  /* 0x000000103d307825 */ /* 0x004fcc00078e0030 */
[----:B------:R-:W2:Y:S01]  /*0770*/  LDG.E.128 R48, desc[UR16][R48.64] ;  /* 0x0000001030307981 */ /* 0x000ea2000c1e1d00 */
[----:B------:R-:W-:Y:S02]  /*0780*/  ISETP.NE.AND.EX P0, PT, RZ, UR21, PT, P0 ;  /* 0x00000015ff007c0c */ /* 0x000fe4000bf05300 */
[----:B------:R-:W-:-:S11]  /*0790*/  SHF.L.U32 R87, R56, 0x10, RZ ;  /* 0x0000001038577819 */ /* 0x000fd600000006ff */
[----:B------:R-:W0:Y:S01]  /*07a0*/  @P0 LDC.64 R74, c[0x0][0x438] ;  /* 0x00010e00ff4a0b82 */ /* 0x000e220000000a00 */
[----:B------:R-:W-:Y:S01]  /*07b0*/  SHF.L.U32 R86, R2, 0x10, RZ ;  /* 0x0000001002567819 */ /* 0x000fe200000006ff */
[----:B---3--:R-:W-:-:S05]  /*07c0*/  IMAD.WIDE.U32 R84, R61, 0x4, R84 ;  /* 0x000000043d547825 */ /* 0x008fca00078e0054 */
[----:B------:R-:W5:Y:S01]  /*07d0*/  LDG.E R59, desc[UR16][R84.64] ;  /* 0x00000010543b7981 */ /* 0x000f62000c1e1900 */
[----:B0-----:R-:W-:-:S05]  /*07e0*/  @P0 IMAD.WIDE.U32 R74, R61, 0x10, R74 ;  /* 0x000000103d4a0825 */ /* 0x001fca00078e004a */
[----:B------:R0:W5:Y:S02]  /*07f0*/  @P0 LDG.E.128 R36, desc[UR16][R74.64] ;  /* 0x000000104a240981 */ /* 0x000164000c1e1d00 */
[----:B0-----:R-:W-:Y:S02]  /*0800*/  IADD3 R75, PT, PT, R61, 0x80, RZ ;  /* 0x000000803d4b7810 */ /* 0x001fe40007ffe0ff */
[----:B----4-:R-:W-:Y:S02]  /*0810*/  MOV R83, R54 ;  /* 0x0000003600537202 */ /* 0x010fe40000000f00 */
[----:B------:R-:W-:Y:S02]  /*0820*/  SHF.R.U64 R88, R54, 0x10, R55 ;  /* 0x0000001036587819 */ /* 0x000fe40000001237 */
[----:B------:R-:W-:Y:S01]  /*0830*/  SHF.L.U32 R83, R83, 0x10, RZ ;  /* 0x0000001053537819 */ /* 0x000fe200000006ff */
[C---:B--2---:R-:W-:Y:S01]  /*0840*/  FADD.FTZ R48, -R52.reuse, R48 ;  /* 0x0000003034307221 */ /* 0x044fe20000010100 */
[C---:B------:R-:W-:Y:S01]  /*0850*/  FADD.FTZ R54, -R52.reuse, R50 ;  /* 0x0000003234367221 */ /* 0x040fe20000010100 */
[----:B------:R-:W-:Y:S01]  /*0860*/  MOV R81, R55 ;  /* 0x0000003700517202 */ /* 0x000fe20000000f00 */
[----:B------:R-:W-:Y:S01]  /*0870*/  FADD.FTZ R49, -R52, R49 ;  /* 0x0000003134317221 */ /* 0x000fe20000010100 */
[----:B------:R-:W-:Y:S01]  /*0880*/  FMUL.FTZ R89, R48, UR11 ;  /* 0x0000000b30597c20 */ /* 0x000fe20008410000 */
[----:B------:R-:W-:Y:S01]  /*0890*/  SHF.R.U32.HI R53, RZ, 0x10, R55 ;  /* 0x00000010ff357819 */ /* 0x000fe20000011637 */
[-C--:B------:R-:W-:Y:S01]  /*08a0*/  FMUL.FTZ R87, R87, R83.reuse ;  /* 0x0000005357577220 */ /* 0x080fe20000410000 */
[----:B------:R-:W-:Y:S01]  /*08b0*/  SHF.L.U32 R50, R88, 0x10, RZ ;  /* 0x0000001058327819 */ /* 0x000fe200000006ff */
[----:B------:R-:W-:Y:S01]  /*08c0*/  FADD.FTZ R24, R24, R83 ;  /* 0x0000005318187221 */ /* 0x000fe20000010000 */
[----:B------:R-:W-:Y:S01]  /*08d0*/  FFMA.FTZ R12, R89, R83, R12 ;  /* 0x00000053590c7223 */ /* 0x000fe2000001000c */
[----:B------:R-:W-:Y:S01]  /*08e0*/  FMUL.FTZ R88, R49, UR11 ;  /* 0x0000000b31587c20 */ /* 0x000fe20008410000 */
[----:B------:R-:W-:Y:S01]  /*08f0*/  SHF.L.U32 R81, R81, 0x10, RZ ;  /* 0x0000001051517819 */ /* 0x000fe200000006ff */
[-C--:B------:R-:W-:Y:S01]  /*0900*/  FMUL.FTZ R86, R86, R50.reuse ;  /* 0x0000003256567220 */ /* 0x080fe20000410000 */
[----:B------:R-:W-:Y:S01]  /*0910*/  SHF.L.U32 R83, R57, 0x10, RZ ;  /* 0x0000001039537819 */ /* 0x000fe200000006ff */
[----:B------:R-:W-:Y:S01]  /*0920*/  FADD.FTZ R49, RZ, R87 ;  /* 0x00000057ff317221 */ /* 0x000fe20000010000 */
[----:B------:R-:W-:Y:S01]  /*0930*/  SHF.L.U32 R55, R53, 0x10, RZ ;  /* 0x0000001035377819 */ /* 0x000fe200000006ff */
[----:B------:R-:W-:Y:S01]  /*0940*/  FFMA.FTZ R53, R89, R87, RZ ;  /* 0x0000005759357223 */ /* 0x000fe200000100ff */
[----:B------:R-:W-:Y:S01]  /*0950*/  FMUL.FTZ R85, R54, UR11 ;  /* 0x0000000b36557c20 */ /* 0x000fe20008410000 */
[----:B------:R-:W-:Y:S01]  /*0960*/  FADD.FTZ R25, R25, R50 ;  /* 0x0000003219197221 */ /* 0x000fe20000010000 */
[----:B------:R-:W-:Y:S01]  /*0970*/  FFMA.FTZ R13, R88, R50, R13 ;  /* 0x00000032580d7223 */ /* 0x000fe2000001000d */
[----:B------:R-:W-:Y:S01]  /*0980*/  SHF.L.U32 R54, R0, 0x10, RZ ;  /* 0x0000001000367819 */ /* 0x000fe200000006ff */
[----:B------:R-:W-:Y:S01]  /*0990*/  FADD.FTZ R51, -R52, R51 ;  /* 0x0000003334337221 */ /* 0x000fe20000010100 */
[-C--:B------:R-:W-:Y:S01]  /*09a0*/  FMUL.FTZ R83, R83, R81.reuse ;  /* 0x0000005153537220 */ /* 0x080fe20000410000 */
        /* <DEDUP_REMOVED lines=12> */
.L_x_2221:
[----:B-1----:R-:W-:Y:S05]  /*0a70*/  BSYNC.RECONVERGENT B0 ;  /* 0x0000000000007941 */ /* 0x002fea0003800200 */
.L_x_2220:
        /* <DEDUP_REMOVED lines=8> */
[----:B------:R-:W4:Y:S01]  /*0b00*/  LDG.E.128 R48, desc[UR16][R48.64] ;  /* 0x0000001030307981 */ /* 0x000f22000c1e1d00 */
[----:B--2---:R-:W-:-:S05]  /*0b10*/  IMAD.WIDE.U32 R90, R75, 0x4, R90 ;  /* 0x000000044b5a7825 */ /* 0x004fca00078e005a */
[----:B------:R-:W5:Y:S01]  /*0b20*/  LDG.E R58, desc[UR16][R90.64] ;  /* 0x000000105a3a7981 */ /* 0x000f62000c1e1900 */
[----:B------:R-:W-:-:S04]  /*0b30*/  ISETP.NE.U32.AND P0, PT, RZ, UR20, PT ;  /* 0x00000014ff007c0c */ /* 0x000fc8000bf05070 */
[----:B------:R-:W-:-:S13]  /*0b40*/  ISETP.NE.AND.EX P0, PT, RZ, UR21, PT, P0 ;  /* 0x00000015ff007c0c */ /* 0x000fda000bf05300 */
[----:B------:R-:W0:Y:S01]  /*0b50*/  @P0 LDC.64 R66, c[0x0][0x438] ;  /* 0x00010e00ff420b82 */ /* 0x000e220000000a00 */
[----:B------:R-:W-:Y:S02]  /*0b60*/  SHF.L.U32 R69, R9, 0x10, RZ ;  /* 0x0000001009457819 */ /* 0x000fe400000006ff */
[----:B------:R-:W-:Y:S01]  /*0b70*/  SHF.L.U32 R82, R8, 0x10, RZ ;  /* 0x0000001008527819 */ /* 0x000fe200000006ff */
[----:B0-----:R-:W-:-:S05]  /*0b80*/  @P0 IMAD.WIDE.U32 R66, R75, 0x10, R66 ;  /* 0x000000104b420825 */ /* 0x001fca00078e0042 */
[----:B------:R0:W5:Y:S01]  /*0b90*/  @P0 LDG.E.128 R40, desc[UR16][R66.64] ;  /* 0x0000001042280981 */ /* 0x000162000c1e1d00 */
[----:B------:R-:W-:Y:S02]  /*0ba0*/  IADD3 R75, PT, PT, R75, 0x80, RZ ;  /* 0x000000804b4b7810 */ /* 0x000fe40007ffe0ff */
[----:B---3--:R-:W-:Y:S02]  /*0bb0*/  MOV R64, R54 ;  /* 0x0000003600407202 */ /* 0x008fe40000000f00 */
[--C-:B------:R-:W-:Y:S02]  /*0bc0*/  SHF.R.U64 R78, R54, 0x10, R55.reuse ;  /* 0x00000010364e7819 */ /* 0x100fe40000001237 */
[----:B------:R-:W-:Y:S01]  /*0bd0*/  SHF.R.U32.HI R54, RZ, 0x10, R55 ;  /* 0x00000010ff367819 */ /* 0x000fe20000011637 */
[----:B----4-:R-:W-:Y:S01]  /*0be0*/  FADD.FTZ R65, -R52, R48 ;  /* 0x0000003034417221 */ /* 0x010fe20000010100 */
[----:B------:R-:W-:Y:S02]  /*0bf0*/  MOV R48, R55 ;  /* 0x0000003700307202 */ /* 0x000fe40000000f00 */
[----:B------:R-:W-:Y:S01]  /*0c00*/  SHF.L.U32 R64, R64, 0x10, RZ ;  /* 0x0000001040407819 */ /* 0x000fe200000006ff */
[----:B------:R-:W-:Y:S01]  /*0c10*/  FMUL.FTZ R65, R65, UR11 ;  /* 0x0000000b41417c20 */ /* 0x000fe20008410000 */
[----:B------:R-:W-:Y:S01]  /*0c20*/  SHF.L.U32 R55, R10, 0x10, RZ ;  /* 0x000000100a377819 */ /* 0x000fe200000006ff */
[C---:B------:R-:W-:Y:S01]  /*0c30*/  FADD.FTZ R49, -R52.reuse, R49 ;  /* 0x0000003134317221 */ /* 0x040fe20000010100 */
[----:B------:R-:W-:Y:S01]  /*0c40*/  FADD.FTZ R50, -R52, R50 ;  /* 0x0000003234327221 */ /* 0x000fe20000010100 */
[----:B------:R-:W-:Y:S01]  /*0c50*/  FADD.FTZ R28, R28, R64 ;  /* 0x000000401c1c7221 */ /* 0x000fe20000010000 */
[-C--:B------:R-:W-:Y:S01]  /*0c60*/  FFMA.FTZ R16, R65, R64.reuse, R16 ;  /* 0x0000004041107223 */ /* 0x080fe20000010010 */
[----:B0-----:R-:W-:Y:S01]  /*0c70*/  FMUL.FTZ R66, R55, R64 ;  /* 0x0000004037427220 */ /* 0x001fe20000410000 */
[----:B------:R-:W-:Y:S01]  /*0c80*/  FMUL.FTZ R64, R49, UR11 ;  /* 0x0000000b31407c20 */ /* 0x000fe20008410000 */
[----:B------:R-:W-:Y:S01]  /*0c90*/  SHF.L.U32 R78, R78, 0x10, RZ ;  /* 0x000000104e4e7819 */ /* 0x000fe200000006ff */
[----:B------:R-:W-:Y:S01]  /*0ca0*/  FMUL.FTZ R67, R50, UR11 ;  /* 0x0000000b32437c20 */ /* 0x000fe20008410000 */
[----:B------:R-:W-:Y:S01]  /*0cb0*/  SHF.L.U32 R49, R48, 0x10, RZ ;  /* 0x0000001030317819 */ /* 0x000fe200000006ff */
[----:B------:R-:W-:Y:S01]  /*0cc0*/  FADD.FTZ R51, -R52, R51 ;  /* 0x0000003334337221 */ /* 0x000fe20000010100 */
[----:B------:R-:W-:Y:S01]  /*0cd0*/  FADD.FTZ R48, R53, R66 ;  /* 0x0000004235307221 */ /* 0x000fe20000010000 */
[----:B------:R-:W-:-:S02]  /*0ce0*/  FMUL.FTZ R69, R69, R78 ;  /* 0x0000004e45457220 */ /* 0x000fc40000410000 */
[----:B------:R-:W-:Y:S01]  /*0cf0*/  FADD.FTZ R30, R30, R49 ;  /* 0x000000311e1e7221 */ /* 0x000fe20000010000 */
[-C--:B------:R-:W-:Y:S01]  /*0d00*/  FFMA.FTZ R18, R67, R49.reuse, R18 ;  /* 0x0000003143127223 */ /* 0x080fe20000010012 */
[----:B------:R-:W-:Y:S01]  /*0d10*/  FMUL.FTZ R82, R82, R49 ;  /* 0x0000003152527220 */ /* 0x000fe20000410000 */
[----:B------:R-:W-:Y:S01]  /*0d20*/  FFMA.FTZ R49, R65, R66, R74 ;  /* 0x0000004241317223 */ /* 0x000fe2000001004a */
[----:B------:R-:W-:Y:S01]  /*0d30*/  FADD.FTZ R29, R29, R78 ;  /* 0x0000004e1d1d7221 */ /* 0x000fe20000010000 */
[----:B------:R-:W-:Y:S01]  /*0d40*/  FFMA.FTZ R17, R64, R78, R17 ;  /* 0x0000004e40117223 */ /* 0x000fe20000010011 */
[----:B------:R-:W-:Y:S01]  /*0d50*/  FMUL.FTZ R80, R51, UR11 ;  /* 0x0000000b33507c20 */ /* 0x000fe20008410000 */
[----:B------:R-:W-:Y:S01]  /*0d60*/  SHF.L.U32 R54, R54, 0x10, RZ ;  /* 0x0000001036367819 */ /* 0x000fe200000006ff */
[----:B------:R-:W-:Y:S01]  /*0d70*/  FADD.FTZ R51, R48, R69 ;  /* 0x0000004530337221 */ /* 0x000fe20000010000 */
[----:B------:R-:W-:Y:S01]  /*0d80*/  SHF.L.U32 R78, R7, 0x10, RZ ;  /* 0x00000010074e7819 */ /* 0x000fe200000006ff */
[----:B------:R-:W-:-:S02]  /*0d90*/  FFMA.FTZ R48, R64, R69, R49 ;  /* 0x0000004540307223 */ /* 0x000fc40000010031 */
[----:B------:R-:W-:Y:S02]  /*0da0*/  FADD.FTZ R51, R51, R82 ;  /* 0x0000005233337221 */ /* 0x000fe40000010000 */
[----:B------:R-:W-:Y:S01]  /*0db0*/  FMUL.FTZ R78, R78, R54 ;  /* 0x000000364e4e7220 */ /* 0x000fe20000410000 */
[----:B------:R-:W-:Y:S01]  /*0dc0*/  FFMA.FTZ R49, R67, R82, R48 ;  /* 0x0000005243317223 */ /* 0x000fe20000010030 */
[----:B------:R-:W-:Y:S01]  /*0dd0*/  FADD.FTZ R31, R31, R54 ;  /* 0x000000361f1f7221 */ /* 0x000fe20000010000 */
[C---:B------:R-:W-:Y:S01]  /*0de0*/  FFMA.FTZ R19, R80.reuse, R54, R19 ;  /* 0x0000003650137223 */ /* 0x040fe20000010013 */
[----:B------:R-:W-:Y:S01]  /*0df0*/  FADD.FTZ R53, R51, R78 ;  /* 0x0000004e33357221 */ /* 0x000fe20000010000 */
[----:B------:R-:W-:-:S07]  /*0e00*/  FFMA.FTZ R74, R80, R78, R49 ;  /* 0x0000004e504a7223 */ /* 0x000fce0000010031 */
.L_x_2223:
[----:B------:R-:W-:Y:S05]  /*0e10*/  BSYNC.RECONVERGENT B0 ;  /* 0x0000000000007941 */ /* 0x000fea0003800200 */
.L_x_2222:
[----:B------:R-:W-:Y:S04]  /*0e20*/  BSSY.RECONVERGENT B0, `(.L_x_2224) ;  /* 0x0000038000007945 */ /* 0x000fe80003800200 */
[----:B------:R-:W-:Y:S05]  /*0e30*/  @!P3 BRA `(.L_x_2225) ;  /* 0x0000000000d8b947 */ /* 0x000fea0003800000 */
[----:B------:R-:W0:Y:S01]  /*0e40*/  LDC.64 R54, c[0x0][0x428] ;  /* 0x00010a00ff367b82 */ /* 0x000e220000000a00 */
[----:B------:R-:W-:-:S07]  /*0e50*/  ISETP.NE.U32.AND P0, PT, RZ, UR20, PT ;  /* 0x00000014ff007c0c */ /* 0x000fce000bf05070 */
[----:B------:R-:W1:Y:S08]  /*0e60*/  LDC.64 R48, c[0x0][0x3a8] ;  /* 0x0000ea00ff307b82 */ /* 0x000e700000000a00 */
[----:B------:R-:W2:Y:S01]  /*0e70*/  LDC.64 R70, c[0x0][0x3b0] ;  /* 0x0000ec00ff467b82 */ /* 0x000ea20000000a00 */
[----:B0-----:R-:W-:-:S06]  /*0e80*/  IMAD.WIDE.U32 R54, R75, 0x8, R54 ;  /* 0x000000084b367825 */ /* 0x001fcc00078e0036 */
[----:B------:R-:W3:Y:S01]  /*0e90*/  LDG.E.64 R54, desc[UR16][R54.64] ;  /* 0x0000001036367981 */ /* 0x000ee2000c1e1b00 */
[----:B-1----:R-:W-:-:S06]  /*0ea0*/  IMAD.WIDE.U32 R48, R75, 0x10, R48 ;  /* 0x000000104b307825 */ /* 0x002fcc00078e0030 */
[----:B------:R-:W4:Y:S01]  /*0eb0*/  LDG.E.128 R48, desc[UR16][R48.64] ;  /* 0x0000001030307981 */ /* 0x000f22000c1e1d00 */
[----:B------:R-:W-:-:S13]  /*0ec0*/  ISETP.NE.AND.EX P0, PT, RZ, UR21, PT, P0 ;  /* 0x00000015ff007c0c */ /* 0x000fda000bf05300 */
[----:B------:R-:W0:Y:S01]  /*0ed0*/  @P0 LDC.64 R72, c[0x0][0x438] ;  /* 0x00010e00ff480b82 */ /* 0x000e220000000a00 */
[----:B--2---:R-:W-:Y:S01]  /*0ee0*/  IMAD.WIDE.U32 R70, R75, 0x4, R70 ;  /* 0x000000044b467825 */ /* 0x004fe200078e0046 */
[----:B------:R-:W-:-:S04]  /*0ef0*/  SHF.L.U32 R77, R6, 0x10, RZ ;  /* 0x00000010064d7819 */ /* 0x000fc800000006ff */
[----:B------:R1:W5:Y:S01]  /*0f00*/  LDG.E R11, desc[UR16][R70.64] ;  /* 0x00000010460b7981 */ /* 0x000362000c1e1900 */
[----:B0-----:R-:W-:-:S05]  /*0f10*/  @P0 IMAD.WIDE.U32 R72, R75, 0x10, R72 ;  /* 0x000000104b480825 */ /* 0x001fca00078e0048 */
[----:B------:R0:W5:Y:S01]  /*0f20*/  @P0 LDG.E.128 R44, desc[UR16][R72.64] ;  /* 0x00000010482c0981 */ /* 0x000162000c1e1d00 */
[----:B-1----:R-:W-:Y:S02]  /*0f30*/  SHF.L.U32 R71, R4, 0x10, RZ ;  /* 0x0000001004477819 */ /* 0x002fe400000006ff */
[----:B0-----:R-:W-:Y:S02]  /*0f40*/  SHF.L.U32 R72, R5, 0x10, RZ ;  /* 0x0000001005487819 */ /* 0x001fe400000006ff */
[----:B---3--:R-:W-:Y:S02]  /*0f50*/  MOV R75, R54 ;  /* 0x00000036004b7202 */ /* 0x008fe40000000f00 */
[----:B------:R-:W-:Y:S02]  /*0f60*/  SHF.R.U64 R76, R54, 0x10, R55 ;  /* 0x00000010364c7819 */ /* 0x000fe40000001237 */
[----:B------:R-:W-:Y:S01]  /*0f70*/  SHF.L.U32 R75, R75, 0x10, RZ ;  /* 0x000000104b4b7819 */ /* 0x000fe200000006ff */
[C---:B----4-:R-:W-:Y:S01]  /*0f80*/  FADD.FTZ R48, -R52.reuse, R48 ;  /* 0x0000003034307221 */ /* 0x050fe20000010100 */
[----:B------:R-:W-:Y:S01]  /*0f90*/  MOV R68, R55 ;  /* 0x0000003700447202 */ /* 0x000fe20000000f00 */
[----:B------:R-:W-:-:S02]  /*0fa0*/  FADD.FTZ R49, -R52, R49 ;  /* 0x0000003134317221 */ /* 0x000fc40000010100 */
[----:B------:R-:W-:Y:S01]  /*0fb0*/  FMUL.FTZ R79, R48, UR11 ;  /* 0x0000000b304f7c20 */ /* 0x000fe20008410000 */
[----:B------:R-:W-:Y:S01]  /*0fc0*/  SHF.L.U32 R48, R76, 0x10, RZ ;  /* 0x000000104c307819 */ /* 0x000fe200000006ff */
[----:B------:R-:W-:Y:S01]  /*0fd0*/  FMUL.FTZ R77, R77, R75 ;  /* 0x0000004b4d4d7220 */ /* 0x000fe20000410000 */
[----:B------:R-:W-:Y:S01]  /*0fe0*/  SHF.R.U32.HI R54, RZ, 0x10, R55 ;  /* 0x00000010ff367819 */ /* 0x000fe20000011637 */
[----:B------:R-:W-:Y:S01]  /*0ff0*/  FADD.FTZ R50, -R52, R50 ;  /* 0x0000003234327221 */ /* 0x000fe20000010100 */
[----:B------:R-:W-:Y:S01]  /*1000*/  FMUL.FTZ R76, R49, UR11 ;  /* 0x0000000b314c7c20 */ /* 0x000fe20008410000 */
[----:B------:R-:W-:Y:S01]  /*1010*/  SHF.L.U32 R68, R68, 0x10, RZ ;  /* 0x0000001044447819 */ /* 0x000fe200000006ff */
[-C--:B------:R-:W-:Y:S01]  /*1020*/  FMUL.FTZ R72, R72, R48.reuse ;  /* 0x0000003048487220 */ /* 0x080fe20000410000 */
[----:B------:R-:W-:Y:S01]  /*1030*/  FADD.FTZ R53, R53, R77 ;  /* 0x0000004d35357221 */ /* 0x000fe20000010000 */
[----:B------:R-:W-:Y:S01]  /*1040*/  FFMA.FTZ R49, R79, R77, R74 ;  /* 0x0000004d4f317223 */ /* 0x000fe2000001004a */
[----:B------:R-:W-:Y:S01]  /*1050*/  FADD.FTZ R51, -R52, R51 ;  /* 0x0000003334337221 */ /* 0x000fe20000010100 */
        /* <DEDUP_REMOVED lines=20> */
.L_x_2225:
[----:B------:R-:W-:Y:S05]  /*11a0*/  BSYNC.RECONVERGENT B0 ;  /* 0x0000000000007941 */ /* 0x000fea0003800200 */
.L_x_2224:
[----:B------:R-:W0:Y:S01]  /*11b0*/  SHFL.DOWN PT, R48, R53, 0x10, 0x1f ;  /* 0x0a001f0035307f89 */ /* 0x000e2200000e0000 */
[----:B------:R-:W1:Y:S01]  /*11c0*/  S2UR UR5, SR_CgaCtaId ;  /* 0x00000000000579c3 */ /* 0x000e620000008800 */
[----:B------:R-:W-:Y:S01]  /*11d0*/  LOP3.LUT P5, RZ, R60, 0x1f, RZ, 0xc0, !PT ;  /* 0x0000001f3cff7812 */ /* 0x000fe200078ac0ff */
[----:B------:R-:W-:Y:S01]  /*11e0*/  UMOV UR4, 0x400 ;  /* 0x0000040000047882 */ /* 0x000fe20000000000 */
[----:B------:R-:W2:Y:S01]  /*11f0*/  SHFL.DOWN PT, R49, R74, 0x10, 0x1f ;  /* 0x0a001f004a317f89 */ /* 0x000ea200000e0000 */
[----:B------:R-:W-:Y:S01]  /*1200*/  PLOP3.LUT P6, PT, PT, PT, UP2, 0x80, 0x8 ;  /* 0x000000000008781c */ /* 0x000fe20003fcf028 */
[----:B------:R-:W-:Y:S01]  /*1210*/  UISETP.NE.U32.AND UP1, UPT, UR20, URZ, UPT ;  /* 0x000000ff1400728c */ /* 0x000fe2000bf25070 */
[----:B------:R-:W-:Y:S01]  /*1220*/  PLOP3.LUT P0, PT, PT, PT, PT, 0x80, 0x8 ;  /* 0x000000000008781c */ /* 0x000fe20003f0f070 */
[----:B------:R-:W-:Y:S02]  /*1230*/  BSSY.RECONVERGENT B0, `(.L_x_2226) ;  /* 0x0000245000007945 */ /* 0x000fe40003800200 */
[----:B------:R-:W-:-:S05]  /*1240*/  UISETP.NE.AND.EX UP1, UPT, UR21, URZ, UPT, UP1 ;  /* 0x000000ff1500728c */ /* 0x000fca000bf25310 */
[----:B------:R-:W-:Y:S01]  /*1250*/  @!P5 PLOP3.LUT P0, PT, P6, PT, PT, 0x80, 0x8 ;  /* 0x000000000008d81c */ /* 0x000fe2000370f070 */
[----:B0-----:R-:W-:Y:S01]  /*1260*/  FADD.FTZ R48, R48, R53 ;  /* 0x0000003530307221 */ /* 0x001fe20000010000 */
[----:B-1----:R-:W-:Y:S01]  /*1270*/  ULEA UR4, UR5, UR4, 0x18 ;  /* 0x0000000405047291 */ /* 0x002fe2000f8ec0ff */
[----:B--2---:R-:W-:-:S03]  /*1280*/  FADD.FTZ R49, R49, R74 ;  /* 0x0000004a31317221 */ /* 0x004fc60000010000 */
[----:B------:R-:W0:Y:S01]  /*1290*/  SHFL.DOWN PT, R51, R48, 0x8, 0x1f ;  /* 0x09001f0030337f89 */ /* 0x000e2200000e0000 */
[----:B------:R-:W-:Y:S02]  /*12a0*/  UIADD3 UR5, UPT, UPT, UR4, 0x1820, URZ ;  /* 0x0000182004057890 */ /* 0x000fe4000fffe0ff */
[----:B------:R-:W-:Y:S01]  /*12b0*/  UIADD3 UR10, UPT, UPT, UR4, 0x1830, URZ ;  /* 0x00001830040a7890 */ /* 0x000fe2000fffe0ff */
[----:B------:R-:W1:Y:S01]  /*12c0*/  SHFL.DOWN PT, R50, R49, 0x8, 0x1f ;  /* 0x09001f0031327f89 */ /* 0x000e6200000e0000 */
[----:B------:R-:W-:Y:S01]  /*12d0*/  @!UP2 UIADD3 UR10, UPT, UPT, UR4, 0x1810, URZ ;  /* 0x00001810040aa890 */ /* 0x000fe2000fffe0ff */
[----:B0-----:R-:W-:Y:S01]  /*12e0*/  FADD.FTZ R51, R48, R51 ;  /* 0x0000003330337221 */ /* 0x001fe20000010000 */
[----:B------:R-:W-:Y:S01]  /*12f0*/  @!P5 MOV R48, UR5 ;  /* 0x000000050030dc02 */ /* 0x000fe20008000f00 */
[----:B------:R-:W-:Y:S01]  /*1300*/  @!UP2 UIADD3 UR5, UPT, UPT, UR4, 0x1800, URZ ;  /* 0x000018000405a890 */ /* 0x000fe2000fffe0ff */
[----:B-1----:R-:W-:Y:S02]  /*1310*/  FADD.FTZ R50, R49, R50 ;  /* 0x0000003231327221 */ /* 0x002fe40000010000 */
[----:B------:R-:W0:Y:S01]  /*1320*/  SHFL.DOWN PT, R52, R51, 0x4, 0x1f ;  /* 0x08801f0033347f89 */ /* 0x000e2200000e0000 */
[----:B------:R-:W-:-:S03]  /*1330*/  MOV R49, UR4 ;  /* 0x0000000400317c02 */ /* 0x000fc60008000f00 */
[----:B------:R-:W1:Y:S01]  /*1340*/  SHFL.DOWN PT, R55, R50, 0x4, 0x1f ;  /* 0x08801f0032377f89 */ /* 0x000e6200000e0000 */
[----:B------:R-:W-:-:S04]  /*1350*/  @!P0 IADD3 R48, PT, PT, R49, 0x1800, RZ ;  /* 0x0000180031308810 */ /* 0x000fc80007ffe0ff */
[----:B------:R-:W-:Y:S01]  /*1360*/  @!P5 LEA R90, R62, R48, 0x3 ;  /* 0x000000303e5ad211 */ /* 0x000fe200078e18ff */
        /* <DEDUP_REMOVED lines=12> */
[----:B------:R-:W0:Y:S04]  /*1430*/  LDS.128 R48, [UR5] ;  /* 0x00000005ff307984 */ /* 0x000e280008000c00 */
        /* <DEDUP_REMOVED lines=27> */
[----:B------:R-:W-:Y:S01]  /*15f0*/  ISETP.GE.U32.AND P4, PT, R59, 0x1000000, PT ;  /* 0x010000003b00780c */ /* 0x000fe20003f86070 */
[----:B------:R-:W-:Y:S01]  /*1600*/  FMUL.FTZ R48, R48, UR11 ;  /* 0x0000000b30307c20 */ /* 0x000fe20008410000 */
[----:B------:R-:W-:Y:S01]  /*1610*/  FMUL.FTZ R51, R50, UR11 ;  /* 0x0000000b32337c20 */ /* 0x000fe20008410000 */
[----:B------:R-:W-:-:S02]  /*1620*/  FMUL.FTZ R49, R49, UR11 ;  /* 0x0000000b31317c20 */ /* 0x000fc40008410000 */
[----:B------:R-:W-:Y:S01]  /*1630*/  FMUL.FTZ R48, R48, UR9 ;  /* 0x0000000930307c20 */ /* 0x000fe20008410000 */
[----:B------:R-:W-:Y:S01]  /*1640*/  FMUL.FTZ R51, R51, UR9 ;  /* 0x0000000933337c20 */ /* 0x000fe20008410000 */
[----:B------:R-:W-:Y:S02]  /*1650*/  FMUL.FTZ R49, R49, UR9 ;  /* 0x0000000931317c20 */ /* 0x000fe40008410000 */
[----:B------:R-:W-:Y:S01]  /*1660*/  FMUL.FTZ R50, R48, UR24 ;  /* 0x0000001830327c20 */ /* 0x000fe20008410000 */
[----:B------:R-:W-:Y:S01]  /*1670*/  FFMA.FTZ R48, R89, UR4, R52 ;  /* 0x0000000459307c23 */ /* 0x000fe20008010034 */
[----:B------:R-:W-:Y:S01]  /*1680*/  FMUL.FTZ R51, R51, UR24 ;  /* 0x0000001833337c20 */ /* 0x000fe20008410000 */
[----:B------:R-:W-:Y:S02]  /*1690*/  FMUL.FTZ R49, R49, UR24 ;  /* 0x0000001831317c20 */ /* 0x000fe40008410000 */
[----:B------:R-:W-:Y:S01]  /*16a0*/  FADD.FTZ R48, R87, -R48 ;  /* 0x8000003057307221 */ /* 0x000fe20000010000 */
[----:B------:R-:W-:-:S02]  /*16b0*/  FSEL R50, R50, RZ, P0 ;  /* 0x000000ff32327208 */ /* 0x000fc40000000000 */
[----:B------:R-:W-:Y:S01]  /*16c0*/  LOP3.LUT P0, RZ, R59, 0xff00, RZ, 0xc0, !PT ;  /* 0x0000ff003bff7812 */ /* 0x000fe2000780c0ff */
[----:B------:R-:W-:Y:S01]  /*16d0*/  FMUL.FTZ R48, R48, UR11 ;  /* 0x0000000b30307c20 */ /* 0x000fe20008410000 */
[----:B------:R-:W-:Y:S02]  /*16e0*/  FSEL R55, R51, RZ, P4 ;  /* 0x000000ff33377208 */ /* 0x000fe40002000000 */
[----:B------:R-:W-:Y:S01]  /*16f0*/  FSEL R54, R49, RZ, P0 ;  /* 0x000000ff31367208 */ /* 0x000fe20000000000 */
[----:B------:R-:W-:Y:S01]  /*1700*/  FMUL.FTZ R48, R48, UR9 ;  /* 0x0000000930307c20 */ /* 0x000fe20008410000 */
[----:B------:R-:W-:Y:S01]  /*1710*/  LOP3.LUT P0, RZ, R59, 0xff, RZ, 0xc0, !PT ;  /* 0x000000ff3bff7812 */ /* 0x000fe2000780c0ff */
[----:B------:R-:W-:Y:S02]  /*1720*/  F2F.BF16.F32 R50, R50 ;  /* 0x0000003200327304 */ /* 0x000fe40000202000 */
[----:B------:R-:W-:Y:S02]  /*1730*/  FMUL.FTZ R51, R48, UR24 ;  /* 0x0000001830337c20 */ /* 0x000fe40008410000 */
[----:B------:R-:W0:Y:S03]  /*1740*/  LDC.64 R48, c[0x0][0x468] ;  /* 0x00011a00ff307b82 */ /* 0x000e260000000a00 */
[----:B------:R-:W-:Y:S01]  /*1750*/  FSEL R53, R51, RZ, P0 ;  /* 0x000000ff33357208 */ /* 0x000fe20000000000 */
[----:B------:R-:W1:Y:S08]  /*1760*/  F2F.BF16.F32 R55, R55 ;  /* 0x0000003700377304 */ /* 0x000e700000202000 */
[----:B------:R-:W2:Y:S01]  /*1770*/  F2F.BF16.F32 R54, R54 ;  /* 0x0000003600367304 */ /* 0x000ea20000202000 */
[----:B-1----:R-:W-:-:S07]  /*1780*/  PRMT R75, R50, 0x5410, R55 ;  /* 0x00005410324b7816 */ /* 0x002fce0000000037 */
[----:B------:R-:W1:Y:S01]  /*1790*/  F2F.BF16.F32 R53, R53 ;  /* 0x0000003500357304 */ /* 0x000e620000202000 */
[C---:B0-----:R-:W-:Y:S01]  /*17a0*/  IMAD.WIDE.U32 R48, R61.reuse, 0x8, R48 ;  /* 0x000000083d307825 */ /* 0x041fe200078e0030 */
[----:B------:R-:W-:-:S03]  /*17b0*/  IADD3 R61, PT, PT, R61, 0x80, RZ ;  /* 0x000000803d3d7810 */ /* 0x000fc60007ffe0ff */
[----:B--2---:R-:W-:-:S05]  /*17c0*/  IMAD.WIDE.U32 R50, R54, 0x10000, RZ ;  /* 0x0001000036327825 */ /* 0x004fca00078e00ff */
[----:B------:R-:W-:Y:S02]  /*17d0*/  LOP3.LUT R51, R75, R51, RZ, 0xfc, !PT ;  /* 0x000000334b337212 */ /* 0x000fe400078efcff */
[----:B-1----:R-:W-:-:S05]  /*17e0*/  LOP3.LUT R50, R50, R53, RZ, 0xfc, !PT ;  /* 0x0000003532327212 */ /* 0x002fca00078efcff */
[----:B------:R0:W-:Y:S02]  /*17f0*/  STG.E.64 desc[UR16][R48.64], R50 ;  /* 0x0000003230007986 */ /* 0x0001e4000c101b10 */
.L_x_2230:
[----:B------:R-:W-:Y:S05]  /*1800*/  BSYNC.RECONVERGENT B1 ;  /* 0x0000000000017941 */ /* 0x000fea0003800200 */
.L_x_2229:
        /* <DEDUP_REMOVED lines=42> */
.L_x_2232:
[----:B------:R-:W-:Y:S05]  /*1ab0*/  BSYNC.RECONVERGENT B1 ;  /* 0x0000000000017941 */ /* 0x000fea0003800200 */
.L_x_2231:
        /* <DEDUP_REMOVED lines=15> */
[----:B------:R-:W-:Y:S01]  /*1bb0*/  FMUL.FTZ R51, R51, UR9 ;  /* 0x0000000933337c20 */ /* 0x000fe20008410000 */
[----:B------:R-:W-:Y:S01]  /*1bc0*/  FMUL.FTZ R52, R52, UR11 ;  /* 0x0000000b34347c20 */ /* 0x000fe20008410000 */
[----:B------:R-:W-:Y:S01]  /*1bd0*/  FMUL.FTZ R49, R49, UR24 ;  /* 0x0000001831317c20 */ /* 0x000fe20008410000 */
[----:B------:R-:W-:Y:S01]  /*1be0*/  FMUL.FTZ R48, R48, UR24 ;  /* 0x0000001830307c20 */ /* 0x000fe20008410000 */
[----:B------:R-:W-:Y:S01]  /*1bf0*/  FMUL.FTZ R51, R51, UR24 ;  /* 0x0000001833337c20 */ /* 0x000fe20008410000 */
[----:B------:R-:W-:Y:S01]  /*1c00*/  LOP3.LUT P4, RZ, R11, 0xff0000, RZ, 0xc0, !PT ;  /* 0x00ff00000bff7812 */ /* 0x000fe2000788c0ff */
[----:B------:R-:W-:Y:S01]  /*1c10*/  FMUL.FTZ R52, R52, UR9 ;  /* 0x0000000934347c20 */ /* 0x000fe20008410000 */
[----:B------:R-:W-:-:S02]  /*1c20*/  FSEL R49, R49, RZ, P0 ;  /* 0x000000ff31317208 */ /* 0x000fc40000000000 */
[----:B------:R-:W-:Y:S01]  /*1c30*/  ISETP.GE.U32.AND P0, PT, R11, 0x1000000, PT ;  /* 0x010000000b00780c */ /* 0x000fe20003f06070 */
[----:B------:R-:W-:Y:S01]  /*1c40*/  FMUL.FTZ R52, R52, UR24 ;  /* 0x0000001834347c20 */ /* 0x000fe20008410000 */
[----:B------:R0:W1:Y:S01]  /*1c50*/  F2F.BF16.F32 R50, R49 ;  /* 0x0000003100327304 */ /* 0x0000620000202000 */
[----:B------:R-:W-:Y:S02]  /*1c60*/  FSEL R54, R48, RZ, P4 ;  /* 0x000000ff30367208 */ /* 0x000fe40002000000 */
[----:B------:R-:W-:Y:S02]  /*1c70*/  FSEL R55, R51, RZ, P0 ;  /* 0x000000ff33377208 */ /* 0x000fe40000000000 */
[----:B------:R-:W-:-:S03]  /*1c80*/  LOP3.LUT P0, RZ, R11, 0xff, RZ, 0xc0, !PT ;  /* 0x000000ff0bff7812 */ /* 0x000fc6000780c0ff */
[----:B------:R-:W-:Y:S01]  /*1c90*/  F2F.BF16.F32 R54, R54 ;  /* 0x0000003600367304 */ /* 0x000fe20000202000 */
[----:B0-----:R-:W0:Y:S01]  /*1ca0*/  LDC.64 R48, c[0x0][0x468] ;  /* 0x00011a00ff307b82 */ /* 0x001e220000000a00 */
[----:B------:R-:W-:Y:S01]  /*1cb0*/  FSEL R52, R52, RZ, P0 ;  /* 0x000000ff34347208 */ /* 0x000fe20000000000 */
[----:B-1----:R-:W-:-:S05]  /*1cc0*/  IMAD.WIDE.U32 R50, R50, 0x10000, RZ ;  /* 0x0001000032327825 */ /* 0x002fca00078e00ff */
        /* <DEDUP_REMOVED lines=8> */
.L_x_2228:
[----:B------:R-:W-:Y:S01]  /*1d50*/  ISETP.GT.U32.AND P0, PT, R63, 0x7f, PT ;  /* 0x0000007f3f00780c */ /* 0x000fe20003f04070 */
[----:B------:R-:W-:-:S12]  /*1d60*/  BSSY.RECONVERGENT B1, `(.L_x_2234) ;  /* 0x000002d000017945 */ /* 0x000fd80003800200 */
[----:B------:R-:W-:Y:S05]  /*1d70*/  @!P0 BRA `(.L_x_2235) ;  /* 0x0000000000ac8947 */ /* 0x000fea0003800000 */
[----:B------:R-:W0:Y:S01]  /*1d80*/  LDC.64 R54, c[0x0][0x478] ;  /* 0x00011e00ff367b82 */ /* 0x000e220000000a00 */
        /* <DEDUP_REMOVED lines=17> */
[----:B------:R-:W-:-:S02]  /*1ea0*/  FMUL.FTZ R74, R74, UR24 ;  /* 0x000000184a4a7c20 */ /* 0x000fc40008410000 */
[----:B------:R-:W-:Y:S02]  /*1eb0*/  FMUL.FTZ R75, R75, UR24 ;  /* 0x000000184b4b7c20 */ /* 0x000fe40008410000 */
[----:B------:R-:W-:Y:S01]  /*1ec0*/  FSEL R53, R53, RZ, P0 ;  /* 0x000000ff35357208 */ /* 0x000fe20000000000 */
[----:B0-----:R-:W-:Y:S01]  /*1ed0*/  IMAD.WIDE.U32 R54, R61, 0x10, R54 ;  /* 0x000000103d367825 */ /* 0x001fe200078e0036 */
[----:B------:R-:W-:-:S04]  /*1ee0*/  LOP3.LUT P0, RZ, R59, 0xff0000, RZ, 0xc0, !PT ;  /* 0x00ff00003bff7812 */ /* 0x000fc8000780c0ff */
[----:B------:R-:W0:Y:S01]  /*1ef0*/  F2F.BF16.F32 R53, R53 ;  /* 0x0000003500357304 */ /* 0x000e220000202000 */
[----:B------:R-:W-:Y:S01]  /*1f00*/  FSEL R74, R74, RZ, P0 ;  /* 0x000000ff4a4a7208 */ /* 0x000fe20000000000 */
[----:B------:R1:W-:Y:S01]  /*1f10*/  STG.E.128 desc[UR16][R54.64], R48 ;  /* 0x0000003036007986 */ /* 0x0003e2000c101d10 */
[----:B------:R-:W-:-:S04]  /*1f20*/  ISETP.GE.U32.AND P0, PT, R59, 0x1000000, PT ;  /* 0x010000003b00780c */ /* 0x000fc80003f06070 */
[----:B------:R-:W-:Y:S01]  /*1f30*/  FSEL R75, R75, RZ, P0 ;  /* 0x000000ff4b4b7208 */ /* 0x000fe20000000000 */
[----:B------:R-:W-:Y:S01]  /*1f40*/  F2F.BF16.F32 R74, R74 ;  /* 0x0000004a004a7304 */ /* 0x000fe20000202000 */
[----:B------:R-:W-:-:S07]  /*1f50*/  LOP3.LUT P0, RZ, R59, 0xff, RZ, 0xc0, !PT ;  /* 0x000000ff3bff7812 */ /* 0x000fce000780c0ff */
[----:B------:R-:W2:Y:S01]  /*1f60*/  F2F.BF16.F32 R75, R75 ;  /* 0x0000004b004b7304 */ /* 0x000ea20000202000 */
[----:B-1----:R-:W-:Y:S01]  /*1f70*/  FMUL.FTZ R48, R48, UR9 ;  /* 0x0000000930307c20 */ /* 0x002fe20008410000 */
[----:B------:R-:W1:Y:S03]  /*1f80*/  LDC.64 R50, c[0x0][0x468] ;  /* 0x00011a00ff327b82 */ /* 0x000e660000000a00 */
[----:B------:R-:W-:-:S05]  /*1f90*/  FMUL.FTZ R48, R48, UR24 ;  /* 0x0000001830307c20 */ /* 0x000fca0008410000 */
[----:B------:R-:W-:Y:S01]  /*1fa0*/  FSEL R54, R48, RZ, P0 ;  /* 0x000000ff30367208 */ /* 0x000fe20000000000 */
[----:B0-----:R-:W-:Y:S01]  /*1fb0*/  IMAD.WIDE.U32 R48, R53, 0x10000, RZ ;  /* 0x0001000035307825 */ /* 0x001fe200078e00ff */
[----:B--2---:R-:W-:Y:S02]  /*1fc0*/  PRMT R91, R74, 0x5410, R75 ;  /* 0x000054104a5b7816 */ /* 0x004fe4000000004b */
[----:B------:R-:W0:Y:S02]  /*1fd0*/  F2F.BF16.F32 R55, R54 ;  /* 0x0000003600377304 */ /* 0x000e240000202000 */
[----:B------:R-:W-:Y:S01]  /*1fe0*/  LOP3.LUT R49, R91, R49, RZ, 0xfc, !PT ;  /* 0x000000315b317212 */ /* 0x000fe200078efcff */
[C---:B-1----:R-:W-:Y:S01]  /*1ff0*/  IMAD.WIDE.U32 R50, R61.reuse, 0x8, R50 ;  /* 0x000000083d327825 */ /* 0x042fe200078e0032 */
[----:B------:R-:W-:Y:S02]  /*2000*/  IADD3 R61, PT, PT, R61, 0x80, RZ ;  /* 0x000000803d3d7810 */ /* 0x000fe40007ffe0ff */
[----:B0-----:R-:W-:-:S05]  /*2010*/  LOP3.LUT R48, R48, R55, RZ, 0xfc, !PT ;  /* 0x0000003730307212 */ /* 0x001fca00078efcff */
[----:B------:R0:W-:Y:S02]  /*2020*/  STG.E.64 desc[UR16][R50.64], R48 ;  /* 0x0000003032007986 */ /* 0x0001e4000c101b10 */
.L_x_2235:
[----:B------:R-:W-:Y:S05]  /*2030*/  BSYNC.RECONVERGENT B1 ;  /* 0x0000000000017941 */ /* 0x000fea0003800200 */
.L_x_2234:
[----:B------:R-:W-:Y:S04]  /*2040*/  BSSY.RECONVERGENT B1, `(.L_x_2236) ;  /* 0x000002d000017945 */ /* 0x000fe80003800200 */
[----:B------:R-:W-:Y:S05]  /*2050*/  @!P1 BRA `(.L_x_2237) ;  /* 0x0000000000ac9947 */ /* 0x000fea0003800000 */
[----:B------:R-:W1:Y:S01]  /*2060*/  LDC.64 R54, c[0x0][0x478] ;  /* 0x00011e00ff367b82 */ /* 0x000e620000000a00 */
[--C-:B0-----:R-:W-:Y:S01]  /*2070*/  FFMA.FTZ R49, R65, UR4, R52.reuse ;  /* 0x0000000441317c23 */ /* 0x101fe20008010034 */
[--C-:B------:R-:W-:Y:S01]  /*2080*/  FFMA.FTZ R50, R64, UR4, R52.reuse ;  /* 0x0000000440327c23 */ /* 0x100fe20008010034 */
[--C-:B------:R-:W-:Y:S01]  /*2090*/  FFMA.FTZ R51, R67, UR4, R52.reuse ;  /* 0x0000000443337c23 */ /* 0x100fe20008010034 */
[----:B------:R-:W-:Y:S01]  /*20a0*/  FFMA.FTZ R53, R80, UR4, R52 ;  /* 0x0000000450357c23 */ /* 0x000fe20008010034 */
[----:B------:R-:W-:Y:S01]  /*20b0*/  FADD.FTZ R48, R66, -R49 ;  /* 0x8000003142307221 */ /* 0x000fe20000010000 */
[----:B------:R-:W-:Y:S01]  /*20c0*/  FADD.FTZ R49, R69, -R50 ;  /* 0x8000003245317221 */ /* 0x000fe20000010000 */
[----:B------:R-:W-:Y:S01]  /*20d0*/  FADD.FTZ R50, R82, -R51 ;  /* 0x8000003352327221 */ /* 0x000fe20000010000 */
[----:B------:R-:W-:Y:S01]  /*20e0*/  FADD.FTZ R51, R78, -R53 ;  /* 0x800000354e337221 */ /* 0x000fe20000010000 */
[----:B-----5:R-:W-:Y:S01]  /*20f0*/  LOP3.LUT P0, RZ, R58, 0xff00, RZ, 0xc0, !PT ;  /* 0x0000ff003aff7812 */ /* 0x020fe2000780c0ff */
[----:B------:R-:W-:Y:S01]  /*2100*/  FMUL.FTZ R49, R49, UR11 ;  /* 0x0000000b31317c20 */ /* 0x000fe20008410000 */
[----:B------:R-:W-:Y:S01]  /*2110*/  FMUL.FTZ R50, R50, UR11 ;  /* 0x0000000b32327c20 */ /* 0x000fe20008410000 */
[----:B------:R-:W-:Y:S01]  /*2120*/  FMUL.FTZ R51, R51, UR11 ;  /* 0x0000000b33337c20 */ /* 0x000fe20008410000 */
[----:B------:R-:W-:Y:S01]  /*2130*/  FMUL.FTZ R48, R48, UR11 ;  /* 0x0000000b30307c20 */ /* 0x000fe20008410000 */
[----:B------:R-:W-:Y:S01]  /*2140*/  FMUL.FTZ R53, R49, UR9 ;  /* 0x0000000931357c20 */ /* 0x000fe20008410000 */
[----:B------:R-:W-:Y:S01]  /*2150*/  FMUL.FTZ R74, R50, UR9 ;  /* 0x00000009324a7c20 */ /* 0x000fe20008410000 */
[----:B------:R-:W-:-:S02]  /*2160*/  FMUL.FTZ R75, R51, UR9 ;  /* 0x00000009334b7c20 */ /* 0x000fc40008410000 */
[----:B------:R-:W-:Y:S01]  /*2170*/  FMUL.FTZ R53, R53, UR24 ;  /* 0x0000001835357c20 */ /* 0x000fe20008410000 */
[----:B------:R-:W-:Y:S01]  /*2180*/  FMUL.FTZ R74, R74, UR24 ;  /* 0x000000184a4a7c20 */ /* 0x000fe20008410000 */
[----:B------:R-:W-:-:S03]  /*2190*/  FMUL.FTZ R75, R75, UR24 ;  /* 0x000000184b4b7c20 */ /* 0x000fc60008410000 */
[----:B------:R-:W-:Y:S01]  /*21a0*/  FSEL R53, R53, RZ, P0 ;  /* 0x000000ff35357208 */ /* 0x000fe20000000000 */
[----:B-1----:R-:W-:Y:S01]  /*21b0*/  IMAD.WIDE.U32 R54, R61, 0x10, R54 ;  /* 0x000000103d367825 */ /* 0x002fe200078e0036 */
[----:B------:R-:W-:-:S04]  /*21c0*/  LOP3.LUT P0, RZ, R58, 0xff0000, RZ, 0xc0, !PT ;  /* 0x00ff00003aff7812 */ /* 0x000fc8000780c0ff */
[----:B------:R-:W-:Y:S01]  /*21d0*/  FSEL R74, R74, RZ, P0 ;  /* 0x000000ff4a4a7208 */ /* 0x000fe20000000000 */
[----:B------:R0:W-:Y:S01]  /*21e0*/  STG.E.128 desc[UR16][R54.64], R48 ;  /* 0x0000003036007986 */ /* 0x0001e2000c101d10 */
[C---:B------:R-:W-:Y:S01]  /*21f0*/  ISETP.GE.U32.AND P0, PT, R58.reuse, 0x1000000, PT ;  /* 0x010000003a00780c */ /* 0x040fe20003f06070 */
[----:B------:R-:W1:Y:S03]  /*2200*/  F2F.BF16.F32 R53, R53 ;  /* 0x0000003500357304 */ /* 0x000e660000202000 */
[----:B------:R-:W-:Y:S02]  /*2210*/  FSEL R75, R75, RZ, P0 ;  /* 0x000000ff4b4b7208 */ /* 0x000fe40000000000 */
[----:B------:R-:W-:-:S03]  /*2220*/  LOP3.LUT P0, RZ, R58, 0xff, RZ, 0xc0, !PT ;  /* 0x000000ff3aff7812 */ /* 0x000fc6000780c0ff */
[----:B------:R-:W-:Y:S01]  /*2230*/  F2F.BF16.F32 R74, R74 ;  /* 0x0000004a004a7304 */ /* 0x000fe20000202000 */
[----:B0-----:R-:W-:Y:S01]  /*2240*/  FMUL.FTZ R48, R48, UR9 ;  /* 0x0000000930307c20 */ /* 0x001fe20008410000 */
[----:B------:R-:W0:Y:S06]  /*2250*/  LDC.64 R50, c[0x0][0x468] ;  /* 0x00011a00ff327b82 */ /* 0x000e2c0000000a00 */
[----:B------:R-:W2:Y:S01]  /*2260*/  F2F.BF16.F32 R75, R75 ;  /* 0x0000004b004b7304 */ /* 0x000ea20000202000 */
[----:B------:R-:W-:-:S05]  /*2270*/  FMUL.FTZ R48, R48, UR24 ;  /* 0x0000001830307c20 */ /* 0x000fca0008410000 */
[----:B------:R-:W-:Y:S01]  /*2280*/  FSEL R54, R48, RZ, P0 ;  /* 0x000000ff30367208 */ /* 0x000fe20000000000 */
[----:B-1----:R-:W-:-:S03]  /*2290*/  IMAD.WIDE.U32 R48, R53, 0x10000, RZ ;  /* 0x0001000035307825 */ /* 0x002fc600078e00ff */
[----:B------:R-:W1:Y:S01]  /*22a0*/  F2F.BF16.F32 R55, R54 ;  /* 0x0000003600377304 */ /* 0x000e620000202000 */
[----:B--2---:R-:W-:-:S04]  /*22b0*/  PRMT R91, R74, 0x5410, R75 ;  /* 0x000054104a5b7816 */ /* 0x004fc8000000004b */
[----:B------:R-:W-:Y:S01]  /*22c0*/  LOP3.LUT R49, R91, R49, RZ, 0xfc, !PT ;  /* 0x000000315b317212 */ /* 0x000fe200078efcff */
[C---:B0-----:R-:W-:Y:S01]  /*22d0*/  IMAD.WIDE.U32 R50, R61.reuse, 0x8, R50 ;  /* 0x000000083d327825 */ /* 0x041fe200078e0032 */
[----:B------:R-:W-:Y:S02]  /*22e0*/  IADD3 R61, PT, PT, R61, 0x80, RZ ;  /* 0x000000803d3d7810 */ /* 0x000fe40007ffe0ff */
[----:B-1----:R-:W-:-:S05]  /*22f0*/  LOP3.LUT R48, R48, R55, RZ, 0xfc, !PT ;  /* 0x0000003730307212 */ /* 0x002fca00078efcff */
[----:B------:R1:W-:Y:S02]  /*2300*/  STG.E.64 desc[UR16][R50.64], R48 ;  /* 0x0000003032007986 */ /* 0x0003e4000c101b10 */
.L_x_2237:
[----:B------:R-:W-:Y:S05]  /*2310*/  BSYNC.RECONVERGENT B1 ;  /* 0x0000000000017941 */ /* 0x000fea0003800200 */
.L_x_2236:
[----:B------:R-:W-:Y:S05]  /*2320*/  @!P3 BRA `(.L_x_2233) ;  /* 0x0000001000d4b947 */ /* 0x000fea0003800000 */
[----:B01----:R-:W0:Y:S01]  /*2330*/  LDC.64 R48, c[0x0][0x478] ;  /* 0x00011e00ff307b82 */ /* 0x003e220000000a00 */
        /* <DEDUP_REMOVED lines=9> */
[----:B0-----:R-:W-:-:S04]  /*23d0*/  IMAD.WIDE.U32 R52, R61, 0x10, R48 ;  /* 0x000000103d347825 */ /* 0x001fc800078e0030 */
[----:B------:R-:W-:Y:S01]  /*23e0*/  FMUL.FTZ R49, R51, UR11 ;  /* 0x0000000b33317c20 */ /* 0x000fe20008410000 */
[----:B------:R-:W-:Y:S01]  /*23f0*/  FMUL.FTZ R48, R50, UR11 ;  /* 0x0000000b32307c20 */ /* 0x000fe20008410000 */
[----:B------:R-:W-:Y:S01]  /*2400*/  FMUL.FTZ R50, R54, UR11 ;  /* 0x0000000b36327c20 */ /* 0x000fe20008410000 */
[----:B------:R-:W-:Y:S01]  /*2410*/  FMUL.FTZ R51, R55, UR11 ;  /* 0x0000000b37337c20 */ /* 0x000fe20008410000 */
[----:B------:R-:W-:Y:S02]  /*2420*/  FMUL.FTZ R54, R49, UR9 ;  /* 0x0000000931367c20 */ /* 0x000fe40008410000 */
[----:B------:R-:W-:Y:S01]  /*2430*/  FMUL.FTZ R55, R50, UR9 ;  /* 0x0000000932377c20 */ /* 0x000fe20008410000 */
[----:B------:R-:W-:Y:S01]  /*2440*/  FMUL.FTZ R74, R51, UR9 ;  /* 0x00000009334a7c20 */ /* 0x000fe20008410000 */
[----:B------:R-:W-:Y:S01]  /*2450*/  FMUL.FTZ R54, R54, UR24 ;  /* 0x0000001836367c20 */ /* 0x000fe20008410000 */
[----:B------:R0:W-:Y:S01]  /*2460*/  STG.E.128 desc[UR16][R52.64], R48 ;  /* 0x0000003034007986 */ /* 0x0001e2000c101d10 */
[----:B------:R-:W-:Y:S01]  /*2470*/  FMUL.FTZ R55, R55, UR24 ;  /* 0x0000001837377c20 */ /* 0x000fe20008410000 */
[----:B------:R-:W-:-:S02]  /*2480*/  FMUL.FTZ R74, R74, UR24 ;  /* 0x000000184a4a7c20 */ /* 0x000fc40008410000 */
[----:B------:R-:W-:Y:S02]  /*2490*/  FSEL R54, R54, RZ, P0 ;  /* 0x000000ff36367208 */ /* 0x000fe40000000000 */
[----:B------:R-:W-:-:S04]  /*24a0*/  LOP3.LUT P0, RZ, R11, 0xff0000, RZ, 0xc0, !PT ;  /* 0x00ff00000bff7812 */ /* 0x000fc8000780c0ff */
[----:B------:R-:W-:Y:S01]  /*24b0*/  FSEL R55, R55, RZ, P0 ;  /* 0x000000ff37377208 */ /* 0x000fe20000000000 */
[----:B------:R-:W1:Y:S01]  /*24c0*/  F2F.BF16.F32 R54, R54 ;  /* 0x0000003600367304 */ /* 0x000e620000202000 */
[----:B------:R-:W-:-:S04]  /*24d0*/  ISETP.GE.U32.AND P0, PT, R11, 0x1000000, PT ;  /* 0x010000000b00780c */ /* 0x000fc80003f06070 */
[----:B------:R-:W-:Y:S01]  /*24e0*/  FSEL R74, R74, RZ, P0 ;  /* 0x000000ff4a4a7208 */ /* 0x000fe20000000000 */
[----:B0-----:R-:W-:Y:S01]  /*24f0*/  FMUL.FTZ R48, R48, UR9 ;  /* 0x0000000930307c20 */ /* 0x001fe20008410000 */
[----:B------:R-:W0:Y:S01]  /*2500*/  LDC.64 R50, c[0x0][0x468] ;  /* 0x00011a00ff327b82 */ /* 0x000e220000000a00 */
[----:B------:R-:W-:Y:S01]  /*2510*/  LOP3.LUT P0, RZ, R11, 0xff, RZ, 0xc0, !PT ;  /* 0x000000ff0bff7812 */ /* 0x000fe2000780c0ff */
[----:B------:R-:W-:Y:S01]  /*2520*/  F2F.BF16.F32 R55, R55 ;  /* 0x0000003700377304 */ /* 0x000fe20000202000 */
[----:B------:R-:W-:-:S05]  /*2530*/  FMUL.FTZ R48, R48, UR24 ;  /* 0x0000001830307c20 */ /* 0x000fca0008410000 */
[----:B------:R-:W-:Y:S01]  /*2540*/  FSEL R52, R48, RZ, P0 ;  /* 0x000000ff30347208 */ /* 0x000fe20000000000 */
[----:B-1----:R-:W-:Y:S01]  /*2550*/  IMAD.WIDE.U32 R48, R54, 0x10000, RZ ;  /* 0x0001000036307825 */ /* 0x002fe200078e00ff */
[----:B------:R-:W1:Y:S08]  /*2560*/  F2F.BF16.F32 R74, R74 ;  /* 0x0000004a004a7304 */ /* 0x000e700000202000 */
[----:B------:R-:W2:Y:S01]  /*2570*/  F2F.BF16.F32 R53, R52 ;  /* 0x0000003400357304 */ /* 0x000ea20000202000 */
[----:B0-----:R-:W-:Y:S01]  /*2580*/  IMAD.WIDE.U32 R50, R61, 0x8, R50 ;  /* 0x000000083d327825 */ /* 0x001fe200078e0032 */
[----:B-1----:R-:W-:-:S04]  /*2590*/  PRMT R75, R55, 0x5410, R74 ;  /* 0x00005410374b7816 */ /* 0x002fc8000000004a */
[----:B------:R-:W-:Y:S02]  /*25a0*/  LOP3.LUT R49, R75, R49, RZ, 0xfc, !PT ;  /* 0x000000314b317212 */ /* 0x000fe400078efcff */
[----:B--2---:R-:W-:-:S05]  /*25b0*/  LOP3.LUT R48, R48, R53, RZ, 0xfc, !PT ;  /* 0x0000003530307212 */ /* 0x004fca00078efcff */
[----:B------:R2:W-:Y:S01]  /*25c0*/  STG.E.64 desc[UR16][R50.64], R48 ;  /* 0x0000003032007986 */ /* 0x0005e2000c101b10 */
[----:B------:R-:W-:Y:S05]  /*25d0*/  BRA `(.L_x_2233) ;  /* 0x0000001000287947 */ /* 0x000fea0003800000 */
.L_x_2227:
        /* <DEDUP_REMOVED lines=13> */
[----:B------:R-:W-:Y:S01]  /*26b0*/  FFMA.FTZ R54, R89, UR4, R52 ;  /* 0x0000000459367c23 */ /* 0x000fe20008010034 */
[----:B------:R-:W-:Y:S01]  /*26c0*/  FFMA.FTZ R48, R49, UR11, R38 ;  /* 0x0000000b31307c23 */ /* 0x000fe20008010026 */
[----:B------:R-:W-:Y:S01]  /*26d0*/  FFMA.FTZ R49, R50, UR11, R39 ;  /* 0x0000000b32317c23 */ /* 0x000fe20008010027 */
[----:B------:R-:W-:Y:S01]  /*26e0*/  ISETP.GE.U32.AND P4, PT, R59, 0x1000000, PT ;  /* 0x010000003b00780c */ /* 0x000fe20003f86070 */
[----:B------:R-:W-:Y:S01]  /*26f0*/  FADD.FTZ R53, R87, -R54 ;  /* 0x8000003657357221 */ /* 0x000fe20000010000 */
[----:B------:R-:W-:Y:S01]  /*2700*/  FMUL.FTZ R48, R48, UR9 ;  /* 0x0000000930307c20 */ /* 0x000fe20008410000 */
[----:B------:R-:W-:-:S03]  /*2710*/  FMUL.FTZ R49, R49, UR9 ;  /* 0x0000000931317c20 */ /* 0x000fc60008410000 */
[----:B------:R-:W-:Y:S01]  /*2720*/  FMUL.FTZ R48, R48, UR24 ;  /* 0x0000001830307c20 */ /* 0x000fe20008410000 */
[----:B------:R-:W-:-:S04]  /*2730*/  FMUL.FTZ R51, R49, UR24 ;  /* 0x0000001831337c20 */ /* 0x000fc80008410000 */
[----:B------:R-:W-:Y:S01]  /*2740*/  FSEL R50, R48, RZ, P0 ;  /* 0x000000ff30327208 */ /* 0x000fe20000000000 */
[----:B------:R-:W-:Y:S01]  /*2750*/  FFMA.FTZ R48, R74, UR11, R37 ;  /* 0x0000000b4a307c23 */ /* 0x000fe20008010025 */
[----:B------:R-:W-:Y:S02]  /*2760*/  LOP3.LUT P0, RZ, R59, 0xff00, RZ, 0xc0, !PT ;  /* 0x0000ff003bff7812 */ /* 0x000fe4000780c0ff */
[----:B------:R-:W-:Y:S01]  /*2770*/  FSEL R55, R51, RZ, P4 ;  /* 0x000000ff33377208 */ /* 0x000fe20002000000 */
[----:B------:R-:W-:Y:S01]  /*2780*/  FMUL.FTZ R49, R48, UR9 ;  /* 0x0000000930317c20 */ /* 0x000fe20008410000 */
[----:B------:R-:W-:Y:S01]  /*2790*/  FFMA.FTZ R48, R53, UR11, R36 ;  /* 0x0000000b35307c23 */ /* 0x000fe20008010024 */
[----:B------:R-:W-:Y:S02]  /*27a0*/  F2F.BF16.F32 R50, R50 ;  /* 0x0000003200327304 */ /* 0x000fe40000202000 */
[----:B------:R-:W-:Y:S01]  /*27b0*/  FMUL.FTZ R49, R49, UR24 ;  /* 0x0000001831317c20 */ /* 0x000fe20008410000 */
[----:B------:R-:W-:-:S04]  /*27c0*/  FMUL.FTZ R48, R48, UR9 ;  /* 0x0000000930307c20 */ /* 0x000fc80008410000 */
[----:B------:R-:W-:Y:S01]  /*27d0*/  FSEL R54, R49, RZ, P0 ;  /* 0x000000ff31367208 */ /* 0x000fe20000000000 */
[----:B------:R-:W-:Y:S01]  /*27e0*/  FMUL.FTZ R51, R48, UR24 ;  /* 0x0000001830337c20 */ /* 0x000fe20008410000 */
[----:B------:R-:W-:Y:S01]  /*27f0*/  LOP3.LUT P0, RZ, R59, 0xff, RZ, 0xc0, !PT ;  /* 0x000000ff3bff7812 */ /* 0x000fe2000780c0ff */
[----:B------:R-:W0:Y:S01]  /*2800*/  LDC.64 R48, c[0x0][0x468] ;  /* 0x00011a00ff307b82 */ /* 0x000e220000000a00 */
[----:B------:R-:W1:Y:S02]  /*2810*/  F2F.BF16.F32 R55, R55 ;  /* 0x0000003700377304 */ /* 0x000e640000202000 */
[----:B------:R-:W-:-:S06]  /*2820*/  FSEL R53, R51, RZ, P0 ;  /* 0x000000ff33357208 */ /* 0x000fcc0000000000 */
        /* <DEDUP_REMOVED lines=9> */
.L_x_2240:
[----:B------:R-:W-:Y:S05]  /*28c0*/  BSYNC.RECONVERGENT B1 ;  /* 0x0000000000017941 */ /* 0x000fea0003800200 */
.L_x_2239:
[----:B------:R-:W-:Y:S04]  /*28d0*/  BSSY.RECONVERGENT B1, `(.L_x_2241) ;  /* 0x000002a000017945 */ /* 0x000fe80003800200 */
[----:B------:R-:W-:Y:S05]  /*28e0*/  @!P1 BRA `(.L_x_2242) ;  /* 0x0000000000a09947 */ /* 0x000fea0003800000 */
[--C-:B0-----:R-:W-:Y:S01]  /*28f0*/  FFMA.FTZ R49, R67, UR4, R52.reuse ;  /* 0x0000000443317c23 */ /* 0x101fe20008010034 */
[--C-:B------:R-:W-:Y:S01]  /*2900*/  FFMA.FTZ R51, R80, UR4, R52.reuse ;  /* 0x0000000450337c23 */ /* 0x100fe20008010034 */
[--C-:B------:R-:W-:Y:S01]  /*2910*/  FFMA.FTZ R50, R64, UR4, R52.reuse ;  /* 0x0000000440327c23 */ /* 0x100fe20008010034 */
[----:B-----5:R-:W-:Y:S01]  /*2920*/  LOP3.LUT P0, RZ, R58, 0xff0000, RZ, 0xc0, !PT ;  /* 0x00ff00003aff7812 */ /* 0x020fe2000780c0ff */
[----:B------:R-:W-:Y:S01]  /*2930*/  FADD.FTZ R49, R82, -R49 ;  /* 0x8000003152317221 */ /* 0x000fe20000010000 */
[----:B------:R-:W-:Y:S01]  /*2940*/  FADD.FTZ R54, R78, -R51 ;  /* 0x800000334e367221 */ /* 0x000fe20000010000 */
[----:B------:R-:W-:Y:S01]  /*2950*/  FFMA.FTZ R51, R65, UR4, R52 ;  /* 0x0000000441337c23 */ /* 0x000fe20008010034 */
[----:B------:R-:W-:Y:S01]  /*2960*/  ISETP.GE.U32.AND P4, PT, R58, 0x1000000, PT ;  /* 0x010000003a00780c */ /* 0x000fe20003f86070 */
[----:B------:R-:W-:Y:S01]  /*2970*/  FFMA.FTZ R48, R49, UR11, R42 ;  /* 0x0000000b31307c23 */ /* 0x000fe2000801002a */
[----:B------:R-:W-:Y:S01]  /*2980*/  FFMA.FTZ R49, R54, UR11, R43 ;  /* 0x0000000b36317c23 */ /* 0x000fe2000801002b */
[----:B------:R-:W-:Y:S01]  /*2990*/  FADD.FTZ R54, R69, -R50 ;  /* 0x8000003245367221 */ /* 0x000fe20000010000 */
        /* <DEDUP_REMOVED lines=29> */
.L_x_2242:
[----:B------:R-:W-:Y:S05]  /*2b70*/  BSYNC.RECONVERGENT B1 ;  /* 0x0000000000017941 */ /* 0x000fea0003800200 */
.L_x_2241:
        /* <DEDUP_REMOVED lines=10> */
[----:B------:R-:W-:Y:S01]  /*2c20*/  LOP3.LUT P4, RZ, R11, 0xff0000, RZ, 0xc0, !PT ;  /* 0x00ff00000bff7812 */ /* 0x000fe2000788c0ff */
[----:B------:R-:W-:Y:S01]  /*2c30*/  FFMA.FTZ R49, R49, UR11, R46 ;  /* 0x0000000b31317c23 */ /* 0x000fe2000801002e */
[----:B------:R-:W-:Y:S01]  /*2c40*/  FADD.FTZ R53, R77, -R52 ;  /* 0x800000344d357221 */ /* 0x000fe20000010000 */
[----:B------:R-:W-:-:S02]  /*2c50*/  FMUL.FTZ R48, R48, UR9 ;  /* 0x0000000930307c20 */ /* 0x000fc40008410000 */
[----:B------:R-:W-:Y:S02]  /*2c60*/  FMUL.FTZ R49, R49, UR9 ;  /* 0x0000000931317c20 */ /* 0x000fe40008410000 */
[----:B------:R-:W-:Y:S02]  /*2c70*/  FMUL.FTZ R48, R48, UR24 ;  /* 0x0000001830307c20 */ /* 0x000fe40008410000 */
[----:B------:R-:W-:-:S03]  /*2c80*/  FMUL.FTZ R49, R49, UR24 ;  /* 0x0000001831317c20 */ /* 0x000fc60008410000 */
[----:B------:R-:W-:Y:S01]  /*2c90*/  FSEL R50, R48, RZ, P0 ;  /* 0x000000ff30327208 */ /* 0x000fe20000000000 */
[----:B------:R-:W-:Y:S01]  /*2ca0*/  FFMA.FTZ R48, R54, UR11, R47 ;  /* 0x0000000b36307c23 */ /* 0x000fe2000801002f */
[----:B------:R-:W-:Y:S02]  /*2cb0*/  ISETP.GE.U32.AND P0, PT, R11, 0x1000000, PT ;  /* 0x010000000b00780c */ /* 0x000fe40003f06070 */
[----:B------:R-:W-:Y:S01]  /*2cc0*/  FSEL R54, R49, RZ, P4 ;  /* 0x000000ff31367208 */ /* 0x000fe20002000000 */
[----:B------:R-:W-:Y:S01]  /*2cd0*/  FMUL.FTZ R51, R48, UR9 ;  /* 0x0000000930337c20 */ /* 0x000fe20008410000 */
[----:B------:R-:W-:Y:S01]  /*2ce0*/  FFMA.FTZ R48, R53, UR11, R44 ;  /* 0x0000000b35307c23 */ /* 0x000fe2000801002c */
[----:B------:R-:W0:Y:S02]  /*2cf0*/  F2F.BF16.F32 R50, R50 ;  /* 0x0000003200327304 */ /* 0x000e240000202000 */
[----:B------:R-:W-:Y:S01]  /*2d00*/  FMUL.FTZ R51, R51, UR24 ;  /* 0x0000001833337c20 */ /* 0x000fe20008410000 */
[----:B------:R-:W-:-:S04]  /*2d10*/  FMUL.FTZ R48, R48, UR9 ;  /* 0x0000000930307c20 */ /* 0x000fc80008410000 */
[----:B------:R-:W-:Y:S01]  /*2d20*/  FSEL R55, R51, RZ, P0 ;  /* 0x000000ff33377208 */ /* 0x000fe20000000000 */
[----:B------:R-:W-:Y:S01]  /*2d30*/  FMUL.FTZ R51, R48, UR24 ;  /* 0x0000001830337c20 */ /* 0x000fe20008410000 */
[----:B------:R-:W-:Y:S01]  /*2d40*/  LOP3.LUT P0, RZ, R11, 0xff, RZ, 0xc0, !PT ;  /* 0x000000ff0bff7812 */ /* 0x000fe2000780c0ff */
[----:B------:R-:W1:Y:S01]  /*2d50*/  LDC.64 R48, c[0x0][0x468] ;  /* 0x00011a00ff307b82 */ /* 0x000e620000000a00 */
[----:B------:R-:W-:Y:S02]  /*2d60*/  F2F.BF16.F32 R54, R54 ;  /* 0x0000003600367304 */ /* 0x000fe40000202000 */
[----:B------:R-:W-:Y:S01]  /*2d70*/  FSEL R52, R51, RZ, P0 ;  /* 0x000000ff33347208 */ /* 0x000fe20000000000 */
[----:B0-----:R-:W-:-:S05]  /*2d80*/  IMAD.WIDE.U32 R50, R50, 0x10000, RZ ;  /* 0x0001000032327825 */ /* 0x001fca00078e00ff */
[----:B------:R-:W0:Y:S08]  /*2d90*/  F2F.BF16.F32 R55, R55 ;  /* 0x0000003700377304 */ /* 0x000e300000202000 */
[----:B------:R-:W2:Y:S01]  /*2da0*/  F2F.BF16.F32 R53, R52 ;  /* 0x0000003400357304 */ /* 0x000ea20000202000 */
[----:B0-----:R-:W-:Y:S01]  /*2db0*/  PRMT R75, R54, 0x5410, R55 ;  /* 0x00005410364b7816 */ /* 0x001fe20000000037 */
[----:B-1----:R-:W-:-:S03]  /*2dc0*/  IMAD.WIDE.U32 R48, R61, 0x8, R48 ;  /* 0x000000083d307825 */ /* 0x002fc600078e0030 */
[----:B------:R-:W-:Y:S02]  /*2dd0*/  LOP3.LUT R51, R75, R51, RZ, 0xfc, !PT ;  /* 0x000000334b337212 */ /* 0x000fe400078efcff */
[----:B--2---:R-:W-:-:S05]  /*2de0*/  LOP3.LUT R50, R50, R53, RZ, 0xfc, !PT ;  /* 0x0000003532327212 */ /* 0x004fca00078efcff */
[----:B------:R0:W-:Y:S01]  /*2df0*/  STG.E.64 desc[UR16][R48.64], R50 ;  /* 0x0000003230007986 */ /* 0x0001e2000c101b10 */
[----:B------:R-:W-:Y:S05]  /*2e00*/  BRA `(.L_x_2233) ;  /* 0x00000008001c7947 */ /* 0x000fea0003800000 */
.L_x_2238:
[----:B------:R-:W-:Y:S04]  /*2e10*/  BSSY.RECONVERGENT B1, `(.L_x_2243) ;  /* 0x000002d000017945 */ /* 0x000fe80003800200 */
[----:B------:R-:W-:Y:S05]  /*2e20*/  @!P2 BRA `(.L_x_2244) ;  /* 0x0000000000aca947 */ /* 0x000fea0003800000 */
[--C-:B------:R-:W-:Y:S01]  /*2e30*/  FFMA.FTZ R48, R89, UR4, R52.reuse ;  /* 0x0000000459307c23 */ /* 0x100fe20008010034 */
[----:B------:R-:W0:Y:S01]  /*2e40*/  LDC.64 R54, c[0x0][0x478] ;  /* 0x00011e00ff367b82 */ /* 0x000e220000000a00 */
[--C-:B------:R-:W-:Y:S01]  /*2e50*/  FFMA.FTZ R51, R88, UR4, R52.reuse ;  /* 0x0000000458337c23 */ /* 0x100fe20008010034 */
[----:B------:R-:W-:Y:S01]  /*2e60*/  FFMA.FTZ R74, R84, UR4, R52 ;  /* 0x00000004544a7c23 */ /* 0x000fe20008010034 */
[----:B------:R-:W-:Y:S01]  /*2e70*/  FADD.FTZ R49, R87, -R48 ;  /* 0x8000003057317221 */ /* 0x000fe20000010000 */
[----:B------:R-:W-:Y:S01]  /*2e80*/  FFMA.FTZ R48, R85, UR4, R52 ;  /* 0x0000000455307c23 */ /* 0x000fe20008010034 */
[----:B------:R-:W-:Y:S01]  /*2e90*/  FADD.FTZ R50, R86, -R51 ;  /* 0x8000003356327221 */ /* 0x000fe20000010000 */
[----:B------:R-:W-:Y:S01]  /*2ea0*/  FADD.FTZ R74, R81, -R74 ;  /* 0x8000004a514a7221 */ /* 0x000fe20000010000 */
[----:B-----5:R-:W-:Y:S01]  /*2eb0*/  LOP3.LUT P0, RZ, R59, 0xff00, RZ, 0xc0, !PT ;  /* 0x0000ff003bff7812 */ /* 0x020fe2000780c0ff */
[----:B------:R-:W-:Y:S01]  /*2ec0*/  FADD.FTZ R51, R83, -R48 ;  /* 0x8000003053337221 */ /* 0x000fe20000010000 */
[----:B------:R-:W-:Y:S01]  /*2ed0*/  FFMA.FTZ R48, R49, UR11, R36 ;  /* 0x0000000b31307c23 */ /* 0x000fe20008010024 */
[----:B------:R-:W-:-:S02]  /*2ee0*/  FFMA.FTZ R49, R50, UR11, R37 ;  /* 0x0000000b32317c23 */ /* 0x000fc40008010025 */
[----:B------:R-:W-:Y:S01]  /*2ef0*/  FFMA.FTZ R50, R51, UR11, R38 ;  /* 0x0000000b33327c23 */ /* 0x000fe20008010026 */
[----:B------:R-:W-:Y:S01]  /*2f00*/  FFMA.FTZ R51, R74, UR11, R39 ;  /* 0x0000000b4a337c23 */ /* 0x000fe20008010027 */
[----:B------:R-:W-:Y:S02]  /*2f10*/  FMUL.FTZ R53, R49, UR9 ;  /* 0x0000000931357c20 */ /* 0x000fe40008410000 */
[----:B------:R-:W-:Y:S01]  /*2f20*/  FMUL.FTZ R74, R50, UR9 ;  /* 0x00000009324a7c20 */ /* 0x000fe20008410000 */
[----:B------:R-:W-:Y:S01]  /*2f30*/  FMUL.FTZ R75, R51, UR9 ;  /* 0x00000009334b7c20 */ /* 0x000fe20008410000 */
[----:B------:R-:W-:Y:S02]  /*2f40*/  FMUL.FTZ R53, R53, UR24 ;  /* 0x0000001835357c20 */ /* 0x000fe40008410000 */
[----:B------:R-:W-:Y:S01]  /*2f50*/  FMUL.FTZ R74, R74, UR24 ;  /* 0x000000184a4a7c20 */ /* 0x000fe20008410000 */
[----:B------:R-:W-:Y:S02]  /*2f60*/  FMUL.FTZ R75, R75, UR24 ;  /* 0x000000184b4b7c20 */ /* 0x000fe40008410000 */
[----:B------:R-:W-:Y:S01]  /*2f70*/  FSEL R53, R53, RZ, P0 ;  /* 0x000000ff35357208 */ /* 0x000fe20000000000 */
[----:B0-----:R-:W-:Y:S01]  /*2f80*/  IMAD.WIDE.U32 R54, R61, 0x10, R54 ;  /* 0x000000103d367825 */ /* 0x001fe200078e0036 */
[----:B------:R-:W-:-:S04]  /*2f90*/  LOP3.LUT P0, RZ, R59, 0xff0000, RZ, 0xc0, !PT ;  /* 0x00ff00003bff7812 */ /* 0x000fc8000780c0ff */
[----:B------:R-:W-:Y:S01]  /*2fa0*/  FSEL R74, R74, RZ, P0 ;  /* 0x000000ff4a4a7208 */ /* 0x000fe20000000000 */
[----:B------:R0:W-:Y:S01]  /*2fb0*/  STG.E.128 desc[UR16][R54.64], R48 ;  /* 0x0000003036007986 */ /* 0x0001e2000c101d10 */
[----:B------:R-:W-:Y:S01]  /*2fc0*/  ISETP.GE.U32.AND P0, PT, R59, 0x1000000, PT ;  /* 0x010000003b00780c */ /* 0x000fe20003f06070 */
        /* <DEDUP_REMOVED lines=17> */
.L_x_2244:
[----:B------:R-:W-:Y:S05]  /*30e0*/  BSYNC.RECONVERGENT B1 ;  /* 0x0000000000017941 */ /* 0x000fea0003800200 */
.L_x_2243:
        /* <DEDUP_REMOVED lines=13> */
[----:B------:R-:W-:Y:S01]  /*31c0*/  FFMA.FTZ R50, R51, UR11, R42 ;  /* 0x0000000b33327c23 */ /* 0x000fe2000801002a */
[----:B------:R-:W-:Y:S01]  /*31d0*/  FFMA.FTZ R51, R74, UR11, R43 ;  /* 0x0000000b4a337c23 */ /* 0x000fe2000801002b */
[----:B------:R-:W-:Y:S01]  /*31e0*/  LOP3.LUT P0, RZ, R58, 0xff00, RZ, 0xc0, !PT ;  /* 0x0000ff003aff7812 */ /* 0x000fe2000780c0ff */
        /* <DEDUP_REMOVED lines=29> */
.L_x_2246:
[----:B------:R-:W-:Y:S05]  /*33c0*/  BSYNC.RECONVERGENT B1 ;  /* 0x0000000000017941 */ /* 0x000fea0003800200 */
.L_x_2245:
        /* <DEDUP_REMOVED lines=12> */
[----:B------:R-:W-:Y:S01]  /*3490*/  FFMA.FTZ R49, R50, UR11, R45 ;  /* 0x0000000b32317c23 */ /* 0x000fe2000801002d */
[----:B------:R-:W-:Y:S01]  /*34a0*/  FFMA.FTZ R48, R51, UR11, R44 ;  /* 0x0000000b33307c23 */ /* 0x000fe2000801002c */
[----:B------:R-:W-:Y:S01]  /*34b0*/  FFMA.FTZ R51, R54, UR11, R47 ;  /* 0x0000000b36337c23 */ /* 0x000fe2000801002f */
[----:B------:R-:W-:Y:S01]  /*34c0*/  FFMA.FTZ R50, R55, UR11, R46 ;  /* 0x0000000b37327c23 */ /* 0x000fe2000801002e */
        /* <DEDUP_REMOVED lines=26> */
[----:B------:R4:W-:Y:S02]  /*3670*/  STG.E.64 desc[UR16][R50.64], R48 ;  /* 0x0000003032007986 */ /* 0x0009e4000c101b10 */
.L_x_2233:
[----:B------:R-:W-:Y:S05]  /*3680*/  BSYNC.RECONVERGENT B0 ;  /* 0x0000000000007941 */ /* 0x000fea0003800200 */
.L_x_2226:
[----:B------:R-:W-:Y:S02]  /*3690*/  UIADD3 UR6, UPT, UPT, UR6, UR26, URZ ;  /* 0x0000001a06067290 */ /* 0x000fe4000fffe0ff */
[----:B------:R-:W-:Y:S02]  /*36a0*/  UPLOP3.LUT UP2, UPT, UPT, UPT, UP2, 0x40, 0x4 ;  /* 0x000000000004789c */ /* 0x000fe40003f4e820 */
[----:B------:R-:W-:-:S09]  /*36b0*/  UISETP.GE.AND UP1, UPT, UR6, UR27, UPT ;  /* 0x0000001b0600728c */ /* 0x000fd2000bf26270 */
[----:B------:R-:W-:Y:S05]  /*36c0*/  BRA.U !UP1, `(.L_x_2247) ;  /* 0xffffffcd09847547 */ /* 0x000fea000b83ffff */
.L_x_2219:
[----:B------:R-:W0:Y:S01]  /*36d0*/  LDC.64 R2, c[0x0][0x440] ;  /* 0x00011000ff027b82 */ /* 0x000e220000000a00 */
[----:B------:R-:W-:-:S06]  /*36e0*/  UIMAD UR4, UR7, UR8, URZ ;  /* 0x00000008070472a4 */ /* 0x000fcc000f8e02ff */
[----:B-----5:R-:W-:Y:S01]  /*36f0*/  MOV R11, UR4 ;  /* 0x00000004000b7c02 */ /* 0x020fe20008000f00 */
        /* <DEDUP_REMOVED lines=22> */
.L_x_2248:
        /* <DEDUP_REMOVED lines=10> */
.L_x_6720:


//--------------------- .text._ZN10layer_norm13ln_bwd_kernelINS_13Kernel_traitsI13__nv_bfloat16S2_fS2_fjLj1536ELj1ELj1ELj4ELj8ENS_18Kernel_traits_baseILj1536ES2_S2_fS2_fjLj128EEEEELb1ELb0ELb0ELb1EEEvNS_9BwdParamsE --------------------------
	.section	.text._ZN10layer_norm13ln_bwd_kernelINS_13Kernel_traitsI13__nv_bfloat16S2_fS2_fjLj1536ELj1ELj1ELj4ELj8ENS_18Kernel_traits_baseILj1536ES2_S2_fS2_fjLj128EEEEELb1ELb0ELb0ELb1EEEvNS_9BwdParamsE,"ax",@progbits
	.align	128
        .global         _ZN10layer_norm13ln_bwd_kernelINS_13Kernel_traitsI13__nv_bfloat16S2_fS2_fjLj1536ELj1ELj1ELj4ELj8ENS_18Kernel_traits_baseILj1536ES2_S2_fS2_fjLj128EEEEELb1ELb0ELb0ELb1EEEvNS_9BwdParamsE
        .type           _ZN10layer_norm13ln_bwd_kernelINS_13Kernel_traitsI13__nv_bfloat16S2_fS2_fjLj1536ELj1ELj1ELj4ELj8ENS_18Kernel_traits_baseILj1536ES2_S2_fS2_fjLj128EEEEELb1ELb0ELb0ELb1EEEvNS_9BwdParamsE,@function
        .size           _ZN10layer_norm13ln_bwd_kernelINS_13Kernel_traitsI13__nv_bfloat16S2_fS2_fjLj1536ELj1ELj1ELj4ELj8ENS_18Kernel_traits_baseILj1536ES2_S2_fS2_fjLj128EEEEELb1ELb0ELb0ELb1EEEvNS_9BwdParamsE,(.L_x_6721 - _ZN10layer_norm13ln_bwd_kernelINS_13Kernel_traitsI13__nv_bfloat16S2_fS2_fjLj1536ELj1ELj1ELj4ELj8ENS_18Kernel_traits_baseILj1536ES2_S2_fS2_fjLj128EEEEELb1ELb0ELb0ELb1EEEvNS_9BwdParamsE)
        .other          _ZN10layer_norm13ln_bwd_kernelINS_13Kernel_traitsI13__nv_bfloat16S2_fS2_fjLj1536ELj1ELj1ELj4ELj8ENS_18Kernel_traits_baseILj1536ES2_S2_fS2_fjLj128EEEEELb1ELb0ELb0ELb1EEEvNS_9BwdParamsE,@"STO_CUDA_ENTRY STV_DEFAULT"
_ZN10layer_norm13ln_bwd_kernelINS_13Kernel_traitsI13__nv_bfloat16S2_fS2_fjLj1536ELj1ELj1ELj4ELj8ENS_18Kernel_traits_baseILj1536ES2_S2_fS2_fjLj128EEEEELb1ELb0ELb0ELb1EEEvNS_9BwdParamsE:
.text._ZN10layer_norm13ln_bwd_kernelINS_13Kernel_traitsI13__nv_bfloat16S2_fS2_fjLj1536ELj1ELj1ELj4ELj8ENS_18Kernel_traits_baseILj1536ES2_S2_fS2_fjLj128EEEEELb1ELb0ELb0ELb1EEEvNS_9BwdParamsE:
        /* <DEDUP_REMOVED lines=35> */
[----:B------:R-:W0:Y:S01]  /*0230*/  LDCU UR24, c[0x0][0x400] ;  /* 0x00008000ff1877ac */ /* 0x000e220008000800 */
[----:B------:R-:W0:Y:S02]  /*0240*/  LDCU.64 UR26, c[0x0][0x478] ;  /* 0x00008f00ff1a77ac */ /* 0x000e240008000a00 */
[C---:B0-----:R-:W-:Y:S01]  /*0250*/  IMAD.WIDE.U32 R2, R65.reuse, 0x8, R2 ;  /* 0x0000000841027825 */ /* 0x041fe200078e0002 */
[----:B------:R-:W0:Y:S04]  /*0260*/  LDCU.128 UR12, c[0x0][0x3c0] ;  /* 0x00007800ff0c77ac */ /* 0x000e280008000c00 */
[----:B-1----:R-:W5:Y:S01]  /*0270*/  LDG.E.64 R54, desc[UR18][R2.64+0x800] ;  /* 0x0008001202367981 */ /* 0x002f62000c1e1b00 */
[----:B------:R-:W1:Y:S03]  /*0280*/  LDCU.64 UR22, c[0x0][0x438] ;  /* 0x00008700ff1677ac */ /* 0x000e660008000a00 */
[----:B------:R-:W3:Y:S01]  /*0290*/  LDG.E.64 R56, desc[UR18][R2.64+0x400] ;  /* 0x0004001202387981 */ /* 0x000ee2000c1e1b00 */
[----:B------:R-:W0:Y:S03]  /*02a0*/  LDCU.64 UR28, c[0x0][0x380] ;  /* 0x00007000ff1c77ac */ /* 0x000e260008000a00 */
        /* <DEDUP_REMOVED lines=28> */
.L_x_2254:
[----:B0-----:R-:W0:Y:S01]  /*0470*/  @UP0 LDCU.64 UR4, c[0x0][0x3e0] ;  /* 0x00007c00ff0407ac */ /* 0x001e220008000a00 */
[----:B--23--:R-:W1:Y:S01]  /*0480*/  LDC.64 R66, c[0x0][0x428] ;  /* 0x00010a00ff427b82 */ /* 0x00ce620000000a00 */
[----:B------:R-:W-:Y:S01]  /*0490*/  PLOP3.LUT P0, PT, PT, PT, UP0, 0x80, 0x8 ;  /* 0x000000000008781c */ /* 0x000fe20003f0f008 */
[----:B------:R-:W-:Y:S02]  /*04a0*/  UIMAD UR7, UR6, UR21, URZ ;  /* 0x00000015060772a4 */ /* 0x000fe4000f8e02ff */
[----:B------:R-:W-:Y:S02]  /*04b0*/  UIMAD.WIDE UR16, UR6, 0x4, UR14 ;  /* 0x00000004061078a5 */ /* 0x000fe4000f8e020e */
[----:B------:R-:W-:Y:S02]  /*04c0*/  USHF.R.S32.HI UR8, URZ, 0x1f, UR7 ;  /* 0x0000001fff087899 */ /* 0x000fe40008011407 */
[----:B----4-:R-:W2:Y:S01]  /*04d0*/  LDC.64 R40, c[0x0][0x3a8] ;  /* 0x0000ea00ff287b82 */ /* 0x010ea20000000a00 */
[----:B------:R-:W-:-:S02]  /*04e0*/  UIMAD.WIDE UR10, UR6, 0x4, UR12 ;  /* 0x00000004060a78a5 */ /* 0x000fc4000f8e020c */
[----:B------:R-:W-:Y:S01]  /*04f0*/  ULEA.HI UR8, UR8, UR7, URZ, 0x2 ;  /* 0x0000000708087291 */ /* 0x000fe2000f8f10ff */
[----:B------:R-:W-:Y:S02]  /*0500*/  MOV R72, UR16 ;  /* 0x0000001000487c02 */ /* 0x000fe40008000f00 */
[----:B------:R-:W-:Y:S02]  /*0510*/  MOV R73, UR17 ;  /* 0x0000001100497c02 */ /* 0x000fe40008000f00 */
[----:B------:R-:W-:Y:S01]  /*0520*/  MOV R38, UR10 ;  /* 0x0000000a00267c02 */ /* 0x000fe20008000f00 */
[----:B0-----:R-:W-:Y:S01]  /*0530*/  @UP0 UIMAD.WIDE UR4, UR6, 0x2, UR4 ;  /* 0x00000002060408a5 */ /* 0x001fe2000f8e0204 */
[----:B------:R-:W-:Y:S01]  /*0540*/  MOV R32, UR8 ;  /* 0x0000000800207c02 */ /* 0x000fe20008000f00 */
[----:B------:R-:W3:Y:S01]  /*0550*/  LDG.E R72, desc[UR18][R72.64] ;  /* 0x0000001248487981 */ /* 0x000ee2000c1e1900 */
[----:B------:R-:W-:Y:S02]  /*0560*/  MOV R39, UR11 ;  /* 0x0000000b00277c02 */ /* 0x000fe40008000f00 */
[----:B------:R-:W-:-:S02]  /*0570*/  LEA.HI.SX32 R59, R32, R53, 0x1e ;  /* 0x00000035203b7211 */ /* 0x000fc400078ff2ff */
[----:B------:R-:W-:Y:S01]  /*0580*/  MOV R42, UR4 ;  /* 0x00000004002a7c02 */ /* 0x000fe20008000f00 */
[----:B------:R-:W4:Y:S01]  /*0590*/  LDG.E R74, desc[UR18][R38.64] ;  /* 0x00000012264a7981 */ /* 0x000f22000c1e1900 */
[----:B------:R-:W-:Y:S01]  /*05a0*/  MOV R43, UR5 ;  /* 0x00000005002b7c02 */ /* 0x000fe20008000f00 */
[C---:B-1----:R-:W-:Y:S01]  /*05b0*/  IMAD.WIDE.U32 R70, R59.reuse, 0x8, R66 ;  /* 0x000000083b467825 */ /* 0x042fe200078e0042 */
[C---:B------:R-:W-:Y:S02]  /*05c0*/  IADD3 R60, PT, PT, R59.reuse, 0x80, RZ ;  /* 0x000000803b3c7810 */ /* 0x040fe40007ffe0ff */
[C---:B------:R-:W-:Y:S01]  /*05d0*/  IADD3 R61, PT, PT, R59.reuse, 0x100, RZ ;  /* 0x000001003b3d7810 */ /* 0x040fe20007ffe0ff */
[----:B------:R-:W4:Y:S01]  /*05e0*/  @P0 LDG.E.U16 R75, desc[UR18][R42.64] ;  /* 0x000000122a4b0981 */ /* 0x000f22000c1e1500 */
[----:B--2---:R-:W-:-:S03]  /*05f0*/  IMAD.WIDE.U32 R32, R59, 0x10, R40 ;  /* 0x000000103b207825 */ /* 0x004fc600078e0028 */
[----:B------:R-:W2:Y:S01]  /*0600*/  LDG.E.64 R70, desc[UR18][R70.64] ;  /* 0x0000001246467981 */ /* 0x000ea2000c1e1b00 */
[----:B------:R-:W-:-:S03]  /*0610*/  IMAD.WIDE.U32 R36, R60, 0x10, R40 ;  /* 0x000000103c247825 */ /* 0x000fc600078e0028 */
[----:B------:R-:W2:Y:S01]  /*0620*/  LDG.E.128 R32, desc[UR18][R32.64] ;  /* 0x0000001220207981 */ /* 0x000ea2000c1e1d00 */
[----:B------:R-:W-:-:S03]  /*0630*/  IMAD.WIDE.U32 R40, R61, 0x10, R40 ;  /* 0x000000103d287825 */ /* 0x000fc600078e0028 */
[----:B------:R-:W2:Y:S01]  /*0640*/  LDG.E.128 R36, desc[UR18][R36.64] ;  /* 0x0000001224247981 */ /* 0x000ea2000c1e1d00 */
[----:B------:R-:W-:-:S03]  /*0650*/  IMAD.WIDE.U32 R68, R60, 0x8, R66 ;  /* 0x000000083c447825 */ /* 0x000fc600078e0042 */
[----:B------:R-:W2:Y:S04]  /*0660*/  LDG.E.128 R40, desc[UR18][R40.64] ;  /* 0x0000001228287981 */ /* 0x000ea8000c1e1d00 */
[----:B------:R-:W2:Y:S01]  /*0670*/  LDG.E.64 R68, desc[UR18][R68.64] ;  /* 0x0000001244447981 */ /* 0x000ea2000c1e1b00 */
[----:B------:R-:W-:-:S06]  /*0680*/  IMAD.WIDE.U32 R66, R61, 0x8, R66 ;  /* 0x000000083d427825 */ /* 0x000fcc00078e0042 */
[----:B------:R-:W2:Y:S01]  /*0690*/  LDG.E.64 R66, desc[UR18][R66.64] ;  /* 0x0000001242427981 */ /* 0x000ea2000c1e1b00 */
[----:B------:R-:W-:Y:S01]  /*06a0*/  ISETP.NE.AND P1, PT, RZ, UR20, PT ;  /* 0x00000014ff007c0c */ /* 0x000fe2000bf25270 */
[----:B------:R-:W0:Y:S01]  /*06b0*/  S2UR UR5, SR_CgaCtaId ;  /* 0x00000000000579c3 */ /* 0x000e220000008800 */
[----:B------:R-:W-:Y:S02]  /*06c0*/  ISETP.NE.AND P2, PT, R65, RZ, PT ;  /* 0x000000ff4100720c */ /* 0x000fe40003f45270 */
[----:B------:R-:W-:Y:S01]  /*06d0*/  PLOP3.LUT P3, PT, PT, PT, UP2, 0x80, 0x8 ;  /* 0x000000000008781c */ /* 0x000fe20003f6f028 */
[----:B------:R-:W-:Y:S02]  /*06e0*/  UMOV UR4, 0x400 ;  /* 0x0000040000047882 */ /* 0x000fe40000000000 */
[----:B0-----:R-:W-:-:S04]  /*06f0*/  ULEA UR4, UR5, UR4, 0x18 ;  /* 0x0000000405047291 */ /* 0x001fc8000f8ec0ff */
[----:B------:R-:W-:Y:S01]  /*0700*/  UIADD3 UR5, UPT, UPT, UR4, 0x1820, URZ ;  /* 0x0000182004057890 */ /* 0x000fe2000fffe0ff */
[----:B---3--:R-:W-:Y:S02]  /*0710*/  R2UR UR8, R72 ;  /* 0x00000000480872ca */ /* 0x008fe400000e0000 */
[----:B----4-:R-:W-:Y:S02]  /*0720*/  FSEL R76, R74, RZ, !P1 ;  /* 0x000000ff4a4c7208 */ /* 0x010fe40004800000 */
[----:B------:R-:W-:Y:S02]  /*0730*/  @P0 R2UR UR7, R75 ;  /* 0x000000004b0702ca */ /* 0x000fe400000e0000 */
[----:B--2---:R-:W-:Y:S02]  /*0740*/  MOV R75, R70 ;  /* 0x00000046004b7202 */ /* 0x004fe40000000f00 */
[----:B------:R-:W-:Y:S01]  /*0750*/  SHF.R.U64 R86, R70, 0x10, R71 ;  /* 0x0000001046567819 */ /* 0x000fe20000001247 */
[C---:B------:R-:W-:Y:S01]  /*0760*/  FADD.FTZ R89, -R76.reuse, R33 ;  /* 0x000000214c597221 */ /* 0x040fe20000010100 */
[----:B------:R-:W-:Y:S01]  /*0770*/  SHF.L.U32 R75, R75, 0x10, RZ ;  /* 0x000000104b4b7819 */ /* 0x000fe200000006ff */
[----:B------:R-:W-:Y:S01]  /*0780*/  FADD.FTZ R74, -R76, R32 ;  /* 0x000000204c4a7221 */ /* 0x000fe20000010100 */
[----:B------:R-:W-:Y:S01]  /*0790*/  SHF.L.U32 R86, R86, 0x10, RZ ;  /* 0x0000001056567819 */ /* 0x000fe200000006ff */
[----:B------:R-:W-:Y:S01]  /*07a0*/  FMUL.FTZ R89, R89, UR8 ;  /* 0x0000000859597c20 */ /* 0x000fe20008410000 */
[----:B------:R-:W-:Y:S01]  /*07b0*/  MOV R73, R71 ;  /* 0x0000004700497202 */ /* 0x000fe20000000f00 */
[----:B------:R-:W-:Y:S01]  /*07c0*/  FADD.FTZ R36, -R76, R36 ;  /* 0x000000244c247221 */ /* 0x000fe20000010100 */
[----:B------:R-:W-:Y:S01]  /*07d0*/  FMUL.FTZ R88, R64, R75 ;  /* 0x0000004b40587220 */ /* 0x000fe20000410000 */
[----:B------:R-:W-:Y:S01]  /*07e0*/  FADD.FTZ R32, -R76, R41 ;  /* 0x000000294c207221 */ /* 0x000fe20000010100 */
[----:B------:R-:W-:Y:S01]  /*07f0*/  FMUL.FTZ R41, R74, UR8 ;  /* 0x000000084a297c20 */ /* 0x000fe20008410000 */
[C---:B------:R-:W-:Y:S01]  /*0800*/  FADD.FTZ R87, -R76.reuse, R34 ;  /* 0x000000224c577221 */ /* 0x040fe20000010100 */
[----:B------:R-:W-:Y:S01]  /*0810*/  FADD.FTZ R85, -R76, R35 ;  /* 0x000000234c557221 */ /* 0x000fe20000010100 */
[----:B------:R-:W-:Y:S01]  /*0820*/  SHF.R.U32.HI R81, RZ, 0x10, R71 ;  /* 0x00000010ff517819 */ /* 0x000fe20000011647 */
[-C--:B------:R-:W-:Y:S01]  /*0830*/  FFMA.FTZ R46, R89, R86.reuse, R46 ;  /* 0x00000056592e7223 */ /* 0x080fe2000001002e */
[----:B------:R-:W-:Y:S01]  /*0840*/  SHF.R.U64 R35, R68, 0x10, R69 ;  /* 0x0000001044237819 */ /* 0x000fe20000001245 */
[----:B------:R-:W-:Y:S01]  /*0850*/  FADD.FTZ R45, R86, R45 ;  /* 0x0000002d562d7221 */ /* 0x000fe20000010000 */
[----:B------:R-:W-:Y:S01]  /*0860*/  MOV R34, R69 ;  /* 0x0000004500227202 */ /* 0x000fe20000000f00 */
[----:B------:R-:W-:Y:S01]  /*0870*/  FADD.FTZ R38, -R76, R38 ;  /* 0x000000264c267221 */ /* 0x000fe20000010100 */
[----:B------:R-:W-:Y:S01]  /*0880*/  SHF.R.U32.HI R91, RZ, 0x10, R69 ;  /* 0x00000010ff5b7819 */ /* 0x000fe20000011645 */
[----:B------:R-:W-:Y:S01]  /*0890*/  FMUL.FTZ R86, R63, R86 ;  /* 0x000000563f567220 */ /* 0x000fe20000410000 */
[----:B------:R-:W-:Y:S01]  /*08a0*/  SHF.L.U32 R73, R73, 0x10, RZ ;  /* 0x0000001049497819 */ /* 0x000fe200000006ff */
[----:B------:R-:W-:Y:S01]  /*08b0*/  FMUL.FTZ R83, R36, UR8 ;  /* 0x0000000824537c20 */ /* 0x000fe20008410000 */
[----:B------:R-:W-:Y:S01]  /*08c0*/  FADD.FTZ R69, RZ, R88 ;  /* 0x00000058ff457221 */ /* 0x000fe20000010000 */
[----:B------:R-:W-:Y:S01]  /*08d0*/  FFMA.FTZ R36, R41, R88, RZ ;  /* 0x0000005829247223 */ /* 0x000fe200000100ff */
[----:B------:R-:W-:Y:S01]  /*08e0*/  SHF.L.U32 R81, R81, 0x10, RZ ;  /* 0x0000001051517819 */ /* 0x000fe200000006ff */
[----:B------:R-:W-:Y:S01]  /*08f0*/  FMUL.FTZ R85, R85, UR8 ;  /* 0x0000000855557c20 */ /* 0x000fe20008410000 */
[----:B------:R-:W-:Y:S01]  /*0900*/  MOV R33, R68 ;  /* 0x0000004400217202 */ /* 0x000fe20000000f00 */
[----:B------:R-:W-:Y:S01]  /*0910*/  FMUL.FTZ R84, R62, R73 ;  /* 0x000000493e547220 */ /* 0x000fe20000410000 */
[----:B------:R-:W-:Y:S01]  /*0920*/  FMUL.FTZ R78, R38, UR8 ;  /* 0x00000008264e7c20 */ /* 0x000fe20008410000 */
[----:B------:R-:W-:Y:S01]  /*0930*/  FADD.FTZ R69, R86, R69 ;  /* 0x0000004556457221 */ /* 0x000fe20000010000 */
[----:B------:R-:W-:Y:S01]  /*0940*/  FMUL.FTZ R87, R87, UR8 ;  /* 0x0000000857577c20 */ /* 0x000fe20008410000 */
[----:B------:R-:W-:Y:S01]  /*0950*/  FFMA.FTZ R38, R89, R86, R36 ;  /* 0x0000005659267223 */ /* 0x000fe20000010024 */
[-C--:B------:R-:W-:Y:S01]  /*0960*/  FFMA.FTZ R18, R85, R81.reuse, R18 ;  /* 0x0000005155127223 */ /* 0x080fe20000010012 */
[----:B------:R-:W-:Y:S01]  /*0970*/  FADD.FTZ R17, R81, R17 ;  /* 0x0000001151117221 */ /* 0x000fe20000010000 */
[----:B------:R-:W-:Y:S01]  /*0980*/  SHF.L.U32 R68, R33, 0x10, RZ ;  /* 0x0000001021447819 */ /* 0x000fe200000006ff */
[----:B------:R-:W-:Y:S01]  /*0990*/  FMUL.FTZ R81, R58, R81 ;  /* 0x000000513a517220 */ /* 0x000fe20000410000 */
[----:B------:R-:W-:Y:S01]  /*09a0*/  FADD.FTZ R36, R84, R69 ;  /* 0x0000004554247221 */ /* 0x000fe20000010000 */
[----:B------:R-:W-:Y:S01]  /*09b0*/  FFMA.FTZ R38, R87, R84, R38 ;  /* 0x0000005457267223 */ /* 0x000fe20000010026 */
[----:B------:R-:W-:Y:S01]  /*09c0*/  SHF.L.U32 R35, R35, 0x10, RZ ;  /* 0x0000001023237819 */ /* 0x000fe200000006ff */
[----:B------:R-:W-:Y:S01]  /*09d0*/  FMUL.FTZ R79, R49, R68 ;  /* 0x00000044314f7220 */ /* 0x000fe20000410000 */
[----:B------:R-:W-:Y:S01]  /*09e0*/  FADD.FTZ R36, R81, R36 ;  /* 0x0000002451247221 */ /* 0x000fe20000010000 */
[C---:B------:R-:W-:Y:S01]  /*09f0*/  FADD.FTZ R37, -R76.reuse, R37 ;  /* 0x000000254c257221 */ /* 0x040fe20000010100 */
[----:B------:R-:W-:Y:S01]  /*0a00*/  FFMA.FTZ R38, R85, R81, R38 ;  /* 0x0000005155267223 */ /* 0x000fe20000010026 */
[C---:B------:R-:W-:Y:S01]  /*0a10*/  FADD.FTZ R39, -R76.reuse, R39 ;  /* 0x000000274c277221 */ /* 0x040fe20000010100 */
[C---:B------:R-:W-:Y:S01]  /*0a20*/  FADD.FTZ R40, -R76.reuse, R40 ;  /* 0x000000284c287221 */ /* 0x040fe20000010100 */
[C---:B------:R-:W-:Y:S01]  /*0a30*/  FADD.FTZ R72, -R76.reuse, R42 ;  /* 0x0000002a4c487221 */ /* 0x040fe20000010100 */
[----:B------:R-:W-:Y:S01]  /*0a40*/  FADD.FTZ R71, -R76, R43 ;  /* 0x0000002b4c477221 */ /* 0x000fe20000010100 */
[----:B------:R-:W-:Y:S01]  /*0a50*/  SHF.L.U32 R34, R34, 0x10, RZ ;  /* 0x0000001022227819 */ /* 0x000fe200000006ff */
[----:B------:R-:W-:Y:S01]  /*0a60*/  FADD.FTZ R33, R79, R36 ;  /* 0x000000244f217221 */ /* 0x000fe20000010000 */
[----:B------:R-:W-:Y:S01]  /*0a70*/  FMUL.FTZ R77, R37, UR8 ;  /* 0x00000008254d7c20 */ /* 0x000fe20008410000 */
[----:B------:R-:W-:Y:S01]  /*0a80*/  FMUL.FTZ R76, R56, R35 ;  /* 0x00000023384c7220 */ /* 0x000fe20000410000 */
[----:B------:R-:W-:Y:S01]  /*0a90*/  FFMA.FTZ R36, R83, R79, R38 ;  /* 0x0000004f53247223 */ /* 0x000fe20000010026 */
[----:B------:R-:W-:Y:S01]  /*0aa0*/  MOV R43, R66 ;  /* 0x00000042002b7202 */ /* 0x000fe20000000f00 */
[----:B------:R-:W-:Y:S01]  /*0ab0*/  FMUL.FTZ R74, R48, R34 ;  /* 0x00000022304a7220 */ /* 0x000fe20000410000 */
[----:B------:R-:W-:Y:S01]  /*0ac0*/  SHF.L.U32 R91, R91, 0x10, RZ ;  /* 0x000000105b5b7819 */ /* 0x000fe200000006ff */
[----:B------:R-:W-:Y:S01]  /*0ad0*/  FADD.FTZ R33, R76, R33 ;  /* 0x000000214c217221 */ /* 0x000fe20000010000 */
[----:B------:R-:W-:Y:S01]  /*0ae0*/  FFMA.FTZ R37, R77, R76, R36 ;  /* 0x0000004c4d257223 */ /* 0x000fe20000010024 */
[----:B------:R-:W-:Y:S01]  /*0af0*/  SHF.R.U64 R42, R66, 0x10, R67 ;  /* 0x00000010422a7819 */ /* 0x000fe20000001243 */
[----:B------:R-:W-:Y:S01]  /*0b00*/  FFMA.FTZ R52, R41, R75, R52 ;  /* 0x0000004b29347223 */ /* 0x000fe20000010034 */
[----:B------:R-:W-:Y:S01]  /*0b10*/  FADD.FTZ R47, R75, R47 ;  /* 0x0000002f4b2f7221 */ /* 0x000fe20000010000 */
[----:B------:R-:W-:Y:S01]  /*0b20*/  SHF.L.U32 R38, R43, 0x10, RZ ;  /* 0x000000102b267819 */ /* 0x000fe200000006ff */
[----:B------:R-:W-:Y:S01]  /*0b30*/  FMUL.FTZ R75, R39, UR8 ;  /* 0x00000008274b7c20 */ /* 0x000fe20008410000 */
[----:B------:R-:W-:Y:S01]  /*0b40*/  FMUL.FTZ R70, R57, R91 ;  /* 0x0000005b39467220 */ /* 0x000fe20000410000 */
[----:B------:R-:W-:Y:S01]  /*0b50*/  FADD.FTZ R33, R74, R33 ;  /* 0x000000214a217221 */ /* 0x000fe20000010000 */
[----:B------:R-:W-:Y:S01]  /*0b60*/  FFMA.FTZ R36, R78, R74, R37 ;  /* 0x0000004a4e247223 */ /* 0x000fe20000010025 */
[----:B------:R-:W-:Y:S01]  /*0b70*/  SHF.L.U32 R39, R42, 0x10, RZ ;  /* 0x000000102a277819 */ /* 0x000fe200000006ff */
[----:B------:R-:W-:Y:S01]  /*0b80*/  FMUL.FTZ R40, R40, UR8 ;  /* 0x0000000828287c20 */ /* 0x000fe20008410000 */
[----:B------:R-:W-:Y:S01]  /*0b90*/  FADD.FTZ R33, R70, R33 ;  /* 0x0000002146217221 */ /* 0x000fe20000010000 */
[----:B------:R-:W-:Y:S01]  /*0ba0*/  FMUL.FTZ R42, R51, R38 ;  /* 0x00000026332a7220 */ /* 0x000fe20000410000 */
[----:B------:R-:W-:Y:S01]  /*0bb0*/  FFMA.FTZ R37, R75, R70, R36 ;  /* 0x000000464b257223 */ /* 0x000fe20000010024 */
[----:B------:R-:W-:Y:S01]  /*0bc0*/  FMUL.FTZ R43, R32, UR8 ;  /* 0x00000008202b7c20 */ /* 0x000fe20008410000 */
[----:B------:R-:W-:Y:S01]  /*0bd0*/  MOV R32, R67 ;  /* 0x0000004300207202 */ /* 0x000fe20000000f00 */
[----:B------:R-:W-:Y:S01]  /*0be0*/  FADD.FTZ R33, R42, R33 ;  /* 0x000000212a217221 */ /* 0x000fe20000010000 */
[----:B------:R-:W-:Y:S01]  /*0bf0*/  FFMA.FTZ R36, R40, R42, R37 ;  /* 0x0000002a28247223 */ /* 0x000fe20000010025 */
[----:B------:R-:W-:Y:S01]  /*0c00*/  FMUL.FTZ R42, R54, R39 ;  /* 0x00000027362a7220 */ /* 0x000fe20000410000 */
[----:B------:R-:W-:-:S02]  /*0c10*/  SHF.L.U32 R90, R32, 0x10, RZ ;  /* 0x00000010205a7819 */ /* 0x000fc400000006ff */
[----:B------:R-:W-:Y:S01]  /*0c20*/  SHF.R.U32.HI R80, RZ, 0x10, R67 ;  /* 0x00000010ff507819 */ /* 0x000fe20000011643 */
[----:B------:R-:W-:Y:S01]  /*0c30*/  FADD.FTZ R33, R33, R42 ;  /* 0x0000002a21217221 */ /* 0x000fe20000010000 */
[----:B------:R-:W-:Y:S01]  /*0c40*/  FFMA.FTZ R37, R43, R42, R36 ;  /* 0x0000002a2b257223 */ /* 0x000fe20000010024 */
[----:B------:R-:W-:Y:S01]  /*0c50*/  FMUL.FTZ R42, R50, R90 ;  /* 0x0000005a322a7220 */ /* 0x000fe20000410000 */
[----:B------:R-:W-:-:S03]  /*0c60*/  SHF.L.U32 R80, R80, 0x10, RZ ;  /* 0x0000001050507819 */ /* 0x000fc600000006ff */
[----:B------:R-:W-:Y:S02]  /*0c70*/  FADD.FTZ R32, R33, R42 ;  /* 0x0000002a21207221 */ /* 0x000fe40000010000 */
[----:B------:R-:W-:-:S04]  /*0c80*/  FMUL.FTZ R69, R55, R80 ;  /* 0x0000005037457220 */ /* 0x000fc80000410000 */
[----:B------:R-:W-:Y:S01]  /*0c90*/  FADD.FTZ R32, R32, R69 ;  /* 0x0000004520207221 */ /* 0x000fe20000010000 */
[----:B------:R-:W-:Y:S01]  /*0ca0*/  FFMA.FTZ R44, R87, R73, R44 ;  /* 0x00000049572c7223 */ /* 0x000fe2000001002c */
[----:B------:R-:W-:Y:S01]  /*0cb0*/  FADD.FTZ R19, R73, R19 ;  /* 0x0000001349137221 */ /* 0x000fe20000010000 */
[----:B------:R-:W-:Y:S02]  /*0cc0*/  PLOP3.LUT P0, PT, PT, PT, PT, 0x80, 0x8 ;  /* 0x000000000008781c */ /* 0x000fe40003f0f070 */
[----:B------:R-:W0:Y:S01]  /*0cd0*/  SHFL.DOWN PT, R73, R32, 0x10, 0x1f ;  /* 0x0a001f0020497f89 */ /* 0x000e2200000e0000 */
[----:B------:R-:W-:Y:S01]  /*0ce0*/  @!P2 PLOP3.LUT P0, PT, P3, PT, PT, 0x80, 0x8 ;  /* 0x000000000008a81c */ /* 0x000fe20001f0f070 */
[----:B------:R-:W-:Y:S01]  /*0cf0*/  FMUL.FTZ R72, R72, UR8 ;  /* 0x0000000848487c20 */ /* 0x000fe20008410000 */
[----:B------:R-:W-:Y:S02]  /*0d00*/  MOV R36, UR4 ;  /* 0x0000000400247c02 */ /* 0x000fe40008000f00 */
[----:B------:R-:W-:Y:S01]  /*0d10*/  @!P2 MOV R33, UR5 ;  /* 0x000000050021ac02 */ /* 0x000fe20008000f00 */
[----:B------:R-:W-:-:S08]  /*0d20*/  FMUL.FTZ R71, R71, UR8 ;  /* 0x0000000847477c20 */ /* 0x000fd00008410000 */
[----:B------:R-:W-:Y:S01]  /*0d30*/  @!P0 IADD3 R33, PT, PT, R36, 0x1800, RZ ;  /* 0x0000180024218810 */ /* 0x000fe20007ffe0ff */
[----:B------:R-:W-:-:S04]  /*0d40*/  FFMA.FTZ R36, R72, R42, R37 ;  /* 0x0000002a48247223 */ /* 0x000fc80000010025 */
[----:B------:R-:W-:Y:S01]  /*0d50*/  FFMA.FTZ R36, R71, R69, R36 ;  /* 0x0000004547247223 */ /* 0x000fe20000010024 */
        /* <DEDUP_REMOVED lines=13> */
[----:B------:R-:W0:Y:S01]  /*0e30*/  SHFL.DOWN PT, R32, R93, 0x2, 0x1f ;  /* 0x08401f005d207f89 */ /* 0x000e2200000e0000 */
[----:B------:R-:W1:Y:S01]  /*0e40*/  @!P2 S2R R37, SR_TID.X ;  /* 0x000000000025a919 */ /* 0x000e620000002100 */
[----:B------:R-:W-:Y:S01]  /*0e50*/  ISETP.NE.U32.AND P0, PT, RZ, UR22, PT ;  /* 0x00000016ff007c0c */ /* 0x000fe2000bf05070 */
[----:B0-----:R-:W-:Y:S02]  /*0e60*/  FADD.FTZ R73, R93, R32 ;  /* 0x000000205d497221 */ /* 0x001fe40000010000 */
[----:B------:R-:W0:Y:S04]  /*0e70*/  SHFL.DOWN PT, R32, R36, 0x1, 0x1f ;  /* 0x08201f0024207f89 */ /* 0x000e2800000e0000 */
[----:B------:R-:W2:Y:S01]  /*0e80*/  SHFL.DOWN PT, R82, R73, 0x1, 0x1f ;  /* 0x08201f0049527f89 */ /* 0x000ea200000e0000 */
[----:B------:R-:W-:-:S02]  /*0e90*/  ISETP.NE.AND.EX P0, PT, RZ, UR23, PT, P0 ;  /* 0x00000017ff007c0c */ /* 0x000fc4000bf05300 */
[----:B-1----:R-:W-:-:S04]  /*0ea0*/  @!P2 SHF.R.U32.HI R37, RZ, 0x2, R37 ;  /* 0x00000002ff25a819 */ /* 0x002fc80000011625 */
[----:B------:R-:W-:-:S04]  /*0eb0*/  @!P2 LOP3.LUT R37, R37, 0x18, RZ, 0xc0, !PT ;  /* 0x000000182525a812 */ /* 0x000fc800078ec0ff */
[----:B------:R-:W-:-:S03]  /*0ec0*/  @!P2 IADD3 R37, PT, PT, R37, R33, RZ ;  /* 0x000000212525a210 */ /* 0x000fc60007ffe0ff */
[----:B------:R-:W1:Y:S01]  /*0ed0*/  @P0 LDC.64 R92, c[0x0][0x438] ;  /* 0x00010e00ff5c0b82 */ /* 0x000e620000000a00 */
[----:B0-----:R-:W-:Y:S01]  /*0ee0*/  FADD.FTZ R32, R36, R32 ;  /* 0x0000002024207221 */ /* 0x001fe20000010000 */
[----:B--2---:R-:W-:-:S05]  /*0ef0*/  FADD.FTZ R33, R73, R82 ;  /* 0x0000005249217221 */ /* 0x004fca0000010000 */
[----:B------:R0:W-:Y:S02]  /*0f00*/  @!P2 STS.64 [R37], R32 ;  /* 0x000000202500a388 */ /* 0x0001e40000000a00 */
[----:B0-----:R-:W0:Y:S01]  /*0f10*/  @P0 LDC.64 R36, c[0x0][0x438] ;  /* 0x00010e00ff240b82 */ /* 0x001e220000000a00 */
[----:B-1----:R-:W-:-:S05]  /*0f20*/  @P0 IMAD.WIDE.U32 R92, R59, 0x10, R92 ;  /* 0x000000103b5c0825 */ /* 0x002fca00078e005c */
[----:B------:R1:W5:Y:S02]  /*0f30*/  @P0 LDG.E.128 R20, desc[UR18][R92.64] ;  /* 0x000000125c140981 */ /* 0x000364000c1e1d00 */
[----:B-1----:R-:W1:Y:S01]  /*0f40*/  @P0 LDC.64 R92, c[0x0][0x438] ;  /* 0x00010e00ff5c0b82 */ /* 0x002e620000000a00 */
[----:B0-----:R-:W-:-:S05]  /*0f50*/  @P0 IMAD.WIDE.U32 R36, R60, 0x10, R36 ;  /* 0x000000103c240825 */ /* 0x001fca00078e0024 */
[----:B------:R0:W5:Y:S02]  /*0f60*/  @P0 LDG.E.128 R24, desc[UR18][R36.64] ;  /* 0x0000001224180981 */ /* 0x000164000c1e1d00 */
[----:B0-----:R-:W0:Y:S01]  /*0f70*/  LDC.64 R36, c[0x0][0x3b0] ;  /* 0x0000ec00ff247b82 */ /* 0x001e220000000a00 */
[----:B-1----:R-:W-:-:S05]  /*0f80*/  @P0 IMAD.WIDE.U32 R92, R61, 0x10, R92 ;  /* 0x000000103d5c0825 */ /* 0x002fca00078e005c */
[----:B------:R1:W5:Y:S01]  /*0f90*/  @P0 LDG.E.128 R28, desc[UR18][R92.64] ;  /* 0x000000125c1c0981 */ /* 0x000362000c1e1d00 */
[----:B------:R-:W-:Y:S01]  /*0fa0*/  FFMA.FTZ R0, R83, R68, R0 ;  /* 0x0000004453007223 */ /* 0x000fe20000010000 */
[----:B------:R-:W-:Y:S01]  /*0fb0*/  FADD.FTZ R9, R68, R9 ;  /* 0x0000000944097221 */ /* 0x000fe20000010000 */
[----:B0-----:R-:W-:-:S04]  /*0fc0*/  IMAD.WIDE.U32 R32, R59, 0x4, R36 ;  /* 0x000000043b207825 */ /* 0x001fc800078e0024 */
[--C-:B-1----:R-:W-:Y:S01]  /*0fd0*/  IMAD.WIDE.U32 R92, R60, 0x4, R36.reuse ;  /* 0x000000043c5c7825 */ /* 0x102fe200078e0024 */
[----:B------:R0:W5:Y:S03]  /*0fe0*/  LDG.E R82, desc[UR18][R32.64] ;  /* 0x0000001220527981 */ /* 0x000166000c1e1900 */
[----:B------:R-:W-:Y:S01]  /*0ff0*/  IMAD.WIDE.U32 R36, R61, 0x4, R36 ;  /* 0x000000043d247825 */ /* 0x000fe200078e0024 */
[----:B------:R-:W5:Y:S04]  /*1000*/  LDG.E R73, desc[UR18][R92.64] ;  /* 0x000000125c497981 */ /* 0x000f68000c1e1900 */
[----:B------:R1:W5:Y:S01]  /*1010*/  LDG.E R68, desc[UR18][R36.64] ;  /* 0x0000001224447981 */ /* 0x000362000c1e1900 */
[----:B------:R-:W-:Y:S01]  /*1020*/  @!UP2 UIADD3 UR5, UPT, UPT, UR4, 0x1800, URZ ;  /* 0x000018000405a890 */ /* 0x000fe2000fffe0ff */
[----:B------:R-:W-:Y:S01]  /*1030*/  FFMA.FTZ R2, R77, R35, R2 ;  /* 0x000000234d027223 */ /* 0x000fe20000010002 */
[----:B------:R-:W-:Y:S01]  /*1040*/  FADD.FTZ R10, R35, R10 ;  /* 0x0000000a230a7221 */ /* 0x000fe20000010000 */
[----:B------:R-:W-:Y:S01]  /*1050*/  FFMA.FTZ R3, R78, R34, R3 ;  /* 0x000000224e037223 */ /* 0x000fe20000010003 */
[----:B------:R-:W-:Y:S01]  /*1060*/  FADD.FTZ R11, R34, R11 ;  /* 0x0000000b220b7221 */ /* 0x000fe20000010000 */
[----:B------:R-:W-:Y:S06]  /*1070*/  BAR.SYNC.DEFER_BLOCKING 0x0 ;  /* 0x0000000000007b1d */ /* 0x000fec0000010000 */
[----:B0-----:R-:W1:Y:S01]  /*1080*/  LDS.128 R32, [UR5] ;  /* 0x00000005ff207984 */ /* 0x001e620008000c00 */
[----:B------:R-:W-:-:S02]  /*1090*/  UIADD3 UR5, UPT, UPT, UR4, 0x1830, URZ ;  /* 0x0000183004057890 */ /* 0x000fc4000fffe0ff */
[----:B------:R-:W-:Y:S01]  /*10a0*/  @!UP2 UIADD3 UR5, UPT, UPT, UR4, 0x1810, URZ ;  /* 0x000018100405a890 */ /* 0x000fe2000fffe0ff */
[----:B------:R-:W-:Y:S01]  /*10b0*/  FADD.FTZ R13, R38, R13 ;  /* 0x0000000d260d7221 */ /* 0x000fe20000010000 */
[----:B------:R-:W-:Y:S01]  /*10c0*/  FFMA.FTZ R5, R40, R38, R5 ;  /* 0x0000002628057223 */ /* 0x000fe20000010005 */
[----:B------:R-:W-:Y:S01]  /*10d0*/  FADD.FTZ R14, R39, R14 ;  /* 0x0000000e270e7221 */ /* 0x000fe20000010000 */
[----:B------:R-:W-:Y:S01]  /*10e0*/  FFMA.FTZ R6, R43, R39, R6 ;  /* 0x000000272b067223 */ /* 0x000fe20000010006 */
[----:B-1----:R-:W-:-:S04]  /*10f0*/  FADD.FTZ R36, RZ, R33 ;  /* 0x00000021ff247221 */ /* 0x002fc80000010000 */
[----:B------:R-:W-:Y:S02]  /*1100*/  FADD.FTZ R92, R35, R36 ;  /* 0x00000024235c7221 */ /* 0x000fe40000010000 */
[----:B------:R-:W0:Y:S01]  /*1110*/  LDS.128 R36, [UR5] ;  /* 0x00000005ff247984 */ /* 0x000e220008000c00 */
[----:B------:R-:W-:Y:S01]  /*1120*/  FADD.FTZ R35, RZ, R32 ;  /* 0x00000020ff237221 */ /* 0x000fe20000010000 */
[----:B------:R-:W-:-:S03]  /*1130*/  UISETP.NE.U32.AND UP1, UPT, UR22, URZ, UPT ;  /* 0x000000ff1600728c */ /* 0x000fc6000bf25070 */
[----:B------:R-:W-:Y:S01]  /*1140*/  FADD.FTZ R35, R34, R35 ;  /* 0x0000002322237221 */ /* 0x000fe20000010000 */
[----:B------:R-:W-:Y:S01]  /*1150*/  UISETP.NE.AND.EX UP1, UPT, UR23, URZ, UPT, UP1 ;  /* 0x000000ff1700728c */ /* 0x000fe2000bf25310 */
[----:B------:R-:W-:Y:S02]  /*1160*/  MOV R32, R66 ;  /* 0x0000004200207202 */ /* 0x000fe40000000f00 */
[----:B------:R-:W-:Y:S02]  /*1170*/  SHF.R.U64 R33, R66, 0x10, R67 ;  /* 0x0000001042217819 */ /* 0x000fe40000001243 */
[----:B------:R-:W-:Y:S02]  /*1180*/  SHF.L.U32 R32, R32, 0x10, RZ ;  /* 0x0000001020207819 */ /* 0x000fe400000006ff */
[----:B------:R-:W-:Y:S01]  /*1190*/  SHF.L.U32 R33, R33, 0x10, RZ ;  /* 0x0000001021217819 */ /* 0x000fe200000006ff */
[----:B------:R-:W-:Y:S01]  /*11a0*/  FADD.FTZ R16, R80, R16 ;  /* 0x0000001050107221 */ /* 0x000fe20000010000 */
[----:B------:R-:W-:Y:S01]  /*11b0*/  FFMA.FTZ R8, R71, R80, R8 ;  /* 0x0000005047087223 */ /* 0x000fe20000010008 */
[----:B------:R-:W-:Y:S01]  /*11c0*/  FFMA.FTZ R4, R75, R91, R4 ;  /* 0x0000005b4b047223 */ /* 0x000fe20000010004 */
[----:B------:R-:W-:Y:S01]  /*11d0*/  FADD.FTZ R12, R91, R12 ;  /* 0x0000000c5b0c7221 */ /* 0x000fe20000010000 */
[----:B------:R-:W-:Y:S01]  /*11e0*/  FADD.FTZ R15, R90, R15 ;  /* 0x0000000f5a0f7221 */ /* 0x000fe20000010000 */
[----:B0-----:R-:W-:-:S04]  /*11f0*/  FADD.FTZ R92, R92, R37 ;  /* 0x000000255c5c7221 */ /* 0x001fc80000010000 */
[----:B------:R-:W-:Y:S01]  /*1200*/  FADD.FTZ R39, R39, R92 ;  /* 0x0000005c27277221 */ /* 0x000fe20000010000 */
[----:B------:R-:W-:-:S03]  /*1210*/  FADD.FTZ R35, R35, R36 ;  /* 0x0000002423237221 */ /* 0x000fc60000010000 */
[----:B------:R-:W-:Y:S01]  /*1220*/  FMUL.FTZ R39, R39, UR24 ;  /* 0x0000001827277c20 */ /* 0x000fe20008410000 */
[----:B------:R-:W-:-:S04]  /*1230*/  FADD.FTZ R35, R38, R35 ;  /* 0x0000002326237221 */ /* 0x000fc80000010000 */
[----:B------:R-:W-:Y:S01]  /*1240*/  R2UR UR5, R39 ;  /* 0x00000000270572ca */ /* 0x000fe200000e0000 */
[----:B------:R-:W-:Y:S01]  /*1250*/  FMUL.FTZ R35, R35, UR24 ;  /* 0x0000001823237c20 */ /* 0x000fe20008410000 */
[----:B------:R-:W-:Y:S01]  /*1260*/  FFMA.FTZ R7, R72, R90, R7 ;  /* 0x0000005a48077223 */ /* 0x000fe20000010007 */
[----:B------:R-:W-:Y:S01]  /*1270*/  FMUL.FTZ R66, R51, R32 ;  /* 0x0000002033427220 */ /* 0x000fe20000410000 */
[----:B------:R-:W-:Y:S02]  /*1280*/  FMUL.FTZ R67, R54, R33 ;  /* 0x0000002136437220 */ /* 0x000fe40000410000 */
        /* <DEDUP_REMOVED lines=14> */
[----:B-----5:R-:W-:Y:S01]  /*1370*/  ISETP.GE.U32.AND P2, PT, R82, 0x1000000, PT ;  /* 0x010000005200780c */ /* 0x020fe20003f46070 */
[----:B------:R-:W-:Y:S01]  /*1380*/  FMUL.FTZ R32, R32, UR8 ;  /* 0x0000000820207c20 */ /* 0x000fe20008410000 */
[----:B------:R-:W-:Y:S01]  /*1390*/  FMUL.FTZ R41, R41, UR8 ;  /* 0x0000000829297c20 */ /* 0x000fe20008410000 */
[----:B------:R-:W-:Y:S01]  /*13a0*/  FMUL.FTZ R87, R87, UR8 ;  /* 0x0000000857577c20 */ /* 0x000fe20008410000 */
[----:B------:R-:W-:Y:S01]  /*13b0*/  FADD.FTZ R79, R79, -R34 ;  /* 0x800000224f4f7221 */ /* 0x000fe20000010000 */
[----:B------:R-:W-:Y:S01]  /*13c0*/  FMUL.FTZ R32, R32, UR4 ;  /* 0x0000000420207c20 */ /* 0x000fe20008410000 */
[----:B------:R-:W-:Y:S01]  /*13d0*/  FMUL.FTZ R41, R41, UR4 ;  /* 0x0000000429297c20 */ /* 0x000fe20008410000 */
[--C-:B------:R-:W-:Y:S01]  /*13e0*/  FFMA.FTZ R33, R78, UR5, R80.reuse ;  /* 0x000000054e217c23 */ /* 0x100fe20008010050 */
[----:B------:R-:W-:Y:S01]  /*13f0*/  LOP3.LUT P0, RZ, R82, 0xff, RZ, 0xc0, !PT ;  /* 0x000000ff52ff7812 */ /* 0x000fe2000780c0ff */
[----:B------:R-:W-:Y:S01]  /*1400*/  FMUL.FTZ R32, R32, UR25 ;  /* 0x0000001920207c20 */ /* 0x000fe20008410000 */
[----:B------:R-:W-:Y:S01]  /*1410*/  FMUL.FTZ R41, R41, UR25 ;  /* 0x0000001929297c20 */ /* 0x000fe20008410000 */
[----:B------:R-:W-:Y:S01]  /*1420*/  FMUL.FTZ R87, R87, UR4 ;  /* 0x0000000457577c20 */ /* 0x000fe20008410000 */
[----:B------:R-:W-:Y:S01]  /*1430*/  FMUL.FTZ R79, R79, UR8 ;  /* 0x000000084f4f7c20 */ /* 0x000fe20008410000 */
[----:B------:R-:W-:Y:S01]  /*1440*/  FADD.FTZ R33, R74, -R33 ;  /* 0x800000214a217221 */ /* 0x000fe20000010000 */
[----:B------:R-:W-:Y:S01]  /*1450*/  FSEL R32, R32, RZ, P2 ;  /* 0x000000ff20207208 */ /* 0x000fe20001000000 */
[----:B------:R-:W-:Y:S01]  /*1460*/  FMUL.FTZ R87, R87, UR25 ;  /* 0x0000001957577c20 */ /* 0x000fe20008410000 */
[----:B------:R-:W-:Y:S01]  /*1470*/  FSEL R41, R41, RZ, P0 ;  /* 0x000000ff29297208 */ /* 0x000fe20000000000 */
[----:B------:R-:W-:Y:S01]  /*1480*/  FMUL.FTZ R79, R79, UR4 ;  /* 0x000000044f4f7c20 */ /* 0x000fe20008410000 */
[----:B------:R0:W-:Y:S01]  /*1490*/  F2F.BF16.F32 R35, R32 ;  /* 0x0000002000237304 */ /* 0x0001e20000202000 */
[----:B------:R-:W-:Y:S01]  /*14a0*/  LOP3.LUT P0, RZ, R82, 0xff0000, RZ, 0xc0, !PT ;  /* 0x00ff000052ff7812 */ /* 0x000fe2000780c0ff */
[----:B------:R-:W-:Y:S01]  /*14b0*/  FMUL.FTZ R33, R33, UR8 ;  /* 0x0000000821217c20 */ /* 0x000fe20008410000 */
[--C-:B------:R-:W-:Y:S01]  /*14c0*/  FFMA.FTZ R89, R89, UR5, R80.reuse ;  /* 0x0000000559597c23 */ /* 0x100fe20008010050 */
[----:B------:R-:W-:Y:S01]  /*14d0*/  FMUL.FTZ R79, R79, UR25 ;  /* 0x000000194f4f7c20 */ /* 0x000fe20008410000 */
[----:B------:R-:W-:Y:S01]  /*14e0*/  FSEL R34, R87, RZ, P0 ;  /* 0x000000ff57227208 */ /* 0x000fe20000000000 */
[----:B------:R-:W-:Y:S01]  /*14f0*/  FMUL.FTZ R33, R33, UR4 ;  /* 0x0000000421217c20 */ /* 0x000fe20008410000 */
[----:B------:R-:W-:Y:S01]  /*1500*/  LOP3.LUT P0, RZ, R73, 0xff, RZ, 0xc0, !PT ;  /* 0x000000ff49ff7812 */ /* 0x000fe2000780c0ff */
[----:B------:R-:W-:Y:S01]  /*1510*/  FADD.FTZ R89, R86, -R89 ;  /* 0x8000005956597221 */ /* 0x000fe20000010000 */
[--C-:B0-----:R-:W-:Y:S01]  /*1520*/  FFMA.FTZ R32, R43, UR5, R80.reuse ;  /* 0x000000052b207c23 */ /* 0x101fe20008010050 */
[--C-:B------:R-:W-:Y:S01]  /*1530*/  FFMA.FTZ R77, R77, UR5, R80.reuse ;  /* 0x000000054d4d7c23 */ /* 0x100fe20008010050 */
[--C-:B------:R-:W-:Y:S01]  /*1540*/  FFMA.FTZ R37, R75, UR5, R80.reuse ;  /* 0x000000054b257c23 */ /* 0x100fe20008010050 */
[----:B------:R-:W-:Y:S01]  /*1550*/  FFMA.FTZ R43, R40, UR5, R80 ;  /* 0x00000005282b7c23 */ /* 0x000fe20008010050 */
[----:B------:R-:W-:Y:S01]  /*1560*/  FADD.FTZ R32, R67, -R32 ;  /* 0x8000002043207221 */ /* 0x000fe20000010000 */
[--C-:B------:R-:W-:Y:S01]  /*1570*/  FFMA.FTZ R67, R72, UR5, R80.reuse ;  /* 0x0000000548437c23 */ /* 0x100fe20008010050 */
[----:B------:R-:W-:Y:S01]  /*1580*/  FFMA.FTZ R80, R71, UR5, R80 ;  /* 0x0000000547507c23 */ /* 0x000fe20008010050 */
[----:B------:R-:W-:Y:S01]  /*1590*/  FSEL R75, R79, RZ, P0 ;  /* 0x000000ff4f4b7208 */ /* 0x000fe20000000000 */
[----:B------:R-:W-:Y:S01]  /*15a0*/  FMUL.FTZ R32, R32, UR8 ;  /* 0x0000000820207c20 */ /* 0x000fe20008410000 */
[----:B------:R-:W-:Y:S01]  /*15b0*/  FADD.FTZ R67, R42, -R67 ;  /* 0x800000432a437221 */ /* 0x000fe20000010000 */
[----:B------:R-:W-:Y:S01]  /*15c0*/  FMUL.FTZ R33, R33, UR25 ;  /* 0x0000001921217c20 */ /* 0x000fe20008410000 */
[----:B------:R-:W-:Y:S01]  /*15d0*/  FMUL.FTZ R89, R89, UR8 ;  /* 0x0000000859597c20 */ /* 0x000fe20008410000 */
[----:B------:R-:W-:Y:S01]  /*15e0*/  LOP3.LUT P0, RZ, R73, 0xff0000, RZ, 0xc0, !PT ;  /* 0x00ff000049ff7812 */ /* 0x000fe2000780c0ff */
[----:B------:R-:W-:Y:S01]  /*15f0*/  FMUL.FTZ R32, R32, UR4 ;  /* 0x0000000420207c20 */ /* 0x000fe20008410000 */
[----:B------:R-:W-:Y:S01]  /*1600*/  FADD.FTZ R77, R76, -R77 ;  /* 0x8000004d4c4d7221 */ /* 0x000fe20000010000 */
[----:B------:R-:W-:Y:S01]  /*1610*/  FMUL.FTZ R67, R67, UR8 ;  /* 0x0000000843437c20 */ /* 0x000fe20008410000 */
[----:B------:R-:W-:Y:S01]  /*1620*/  FADD.FTZ R80, R69, -R80 ;  /* 0x8000005045507221 */ /* 0x000fe20000010000 */
[----:B------:R-:W-:Y:S01]  /*1630*/  FADD.FTZ R37, R70, -R37 ;  /* 0x8000002546257221 */ /* 0x000fe20000010000 */
[----:B------:R-:W-:Y:S01]  /*1640*/  FMUL.FTZ R89, R89, UR4 ;  /* 0x0000000459597c20 */ /* 0x000fe20008410000 */
[----:B------:R-:W-:Y:S01]  /*1650*/  FSEL R33, R33, RZ, P0 ;  /* 0x000000ff21217208 */ /* 0x000fe20000000000 */
[----:B------:R-:W-:Y:S01]  /*1660*/  FMUL.FTZ R32, R32, UR25 ;  /* 0x0000001920207c20 */ /* 0x000fe20008410000 */
[----:B------:R-:W-:Y:S01]  /*1670*/  FMUL.FTZ R77, R77, UR8 ;  /* 0x000000084d4d7c20 */ /* 0x000fe20008410000 */
[----:B------:R-:W-:Y:S01]  /*1680*/  LOP3.LUT P0, RZ, R68, 0xff00, RZ, 0xc0, !PT ;  /* 0x0000ff0044ff7812 */ /* 0x000fe2000780c0ff */
[----:B------:R-:W-:Y:S01]  /*1690*/  FMUL.FTZ R67, R67, UR4 ;  /* 0x0000000443437c20 */ /* 0x000fe20008410000 */
[----:B------:R-:W-:Y:S01]  /*16a0*/  FMUL.FTZ R80, R80, UR8 ;  /* 0x0000000850507c20 */ /* 0x000fe20008410000 */
[----:B------:R-:W-:Y:S01]  /*16b0*/  FMUL.FTZ R37, R37, UR8 ;  /* 0x0000000825257c20 */ /* 0x000fe20008410000 */
[----:B------:R-:W-:Y:S01]  /*16c0*/  FADD.FTZ R43, R66, -R43 ;  /* 0x8000002b422b7221 */ /* 0x000fe20000010000 */
[----:B------:R-:W-:Y:S01]  /*16d0*/  FMUL.FTZ R89, R89, UR25 ;  /* 0x0000001959597c20 */ /* 0x000fe20008410000 */
[----:B------:R-:W-:Y:S01]  /*16e0*/  LOP3.LUT P1, RZ, R82, 0xff00, RZ, 0xc0, !PT ;  /* 0x0000ff0052ff7812 */ /* 0x000fe2000782c0ff */
[----:B------:R-:W-:Y:S01]  /*16f0*/  FMUL.FTZ R77, R77, UR4 ;  /* 0x000000044d4d7c20 */ /* 0x000fe20008410000 */
[----:B------:R-:W-:Y:S01]  /*1700*/  FSEL R42, R32, RZ, P0 ;  /* 0x000000ff202a7208 */ /* 0x000fe20000000000 */
[----:B------:R-:W-:Y:S01]  /*1710*/  FMUL.FTZ R67, R67, UR25 ;  /* 0x0000001943437c20 */ /* 0x000fe20008410000 */
[----:B------:R-:W-:Y:S01]  /*1720*/  LOP3.LUT P0, RZ, R68, 0xff0000, RZ, 0xc0, !PT ;  /* 0x00ff000044ff7812 */ /* 0x000fe2000780c0ff */
[----:B------:R-:W-:Y:S01]  /*1730*/  FMUL.FTZ R80, R80, UR4 ;  /* 0x0000000450507c20 */ /* 0x000fe20008410000 */
[----:B------:R-:W-:Y:S01]  /*1740*/  FMUL.FTZ R37, R37, UR4 ;  /* 0x0000000425257c20 */ /* 0x000fe20008410000 */
[----:B------:R-:W-:Y:S01]  /*1750*/  FMUL.FTZ R43, R43, UR8 ;  /* 0x000000082b2b7c20 */ /* 0x000fe20008410000 */
[----:B------:R-:W-:Y:S01]  /*1760*/  FSEL R36, R89, RZ, P1 ;  /* 0x000000ff59247208 */ /* 0x000fe20000800000 */
[----:B------:R-:W-:Y:S01]  /*1770*/  FMUL.FTZ R77, R77, UR25 ;  /* 0x000000194d4d7c20 */ /* 0x000fe20008410000 */
[----:B------:R-:W-:Y:S01]  /*1780*/  LOP3.LUT P1, RZ, R73, 0xff00, RZ, 0xc0, !PT ;  /* 0x0000ff0049ff7812 */ /* 0x000fe2000782c0ff */
[----:B------:R-:W-:Y:S01]  /*1790*/  FMUL.FTZ R80, R80, UR25 ;  /* 0x0000001950507c20 */ /* 0x000fe20008410000 */
[----:B------:R-:W-:Y:S01]  /*17a0*/  FSEL R67, R67, RZ, P0 ;  /* 0x000000ff43437208 */ /* 0x000fe20000000000 */
[----:B------:R-:W-:Y:S01]  /*17b0*/  FMUL.FTZ R37, R37, UR25 ;  /* 0x0000001925257c20 */ /* 0x000fe20008410000 */
[----:B------:R-:W-:Y:S01]  /*17c0*/  ISETP.GE.U32.AND P0, PT, R68, 0x1000000, PT ;  /* 0x010000004400780c */ /* 0x000fe20003f06070 */
[----:B------:R-:W-:Y:S01]  /*17d0*/  FMUL.FTZ R43, R43, UR4 ;  /* 0x000000042b2b7c20 */ /* 0x000fe20008410000 */
[----:B------:R-:W-:Y:S01]  /*17e0*/  ISETP.GE.U32.AND P2, PT, R73, 0x1000000, PT ;  /* 0x010000004900780c */ /* 0x000fe20003f46070 */
[----:B------:R0:W-:Y:S01]  /*17f0*/  F2F.BF16.F32 R39, R33 ;  /* 0x0000002100277304 */ /* 0x0001e20000202000 */
[----:B------:R-:W-:Y:S01]  /*1800*/  FSEL R38, R77, RZ, P1 ;  /* 0x000000ff4d267208 */ /* 0x000fe20000800000 */
[----:B------:R-:W-:Y:S01]  /*1810*/  FMUL.FTZ R43, R43, UR25 ;  /* 0x000000192b2b7c20 */ /* 0x000fe20008410000 */
[----:B------:R-:W-:-:S02]  /*1820*/  FSEL R80, R80, RZ, P0 ;  /* 0x000000ff50507208 */ /* 0x000fc40000000000 */
[----:B------:R-:W-:Y:S02]  /*1830*/  FSEL R37, R37, RZ, P2 ;  /* 0x000000ff25257208 */ /* 0x000fe40001000000 */
[----:B------:R-:W-:Y:S01]  /*1840*/  LOP3.LUT P0, RZ, R68, 0xff, RZ, 0xc0, !PT ;  /* 0x000000ff44ff7812 */ /* 0x000fe2000780c0ff */
[----:B------:R-:W1:Y:S01]  /*1850*/  F2F.BF16.F32 R34, R34 ;  /* 0x0000002200227304 */ /* 0x000e620000202000 */
[----:B0-----:R-:W0:Y:S02]  /*1860*/  LDC.64 R32, c[0x0][0x468] ;  /* 0x00011a00ff207b82 */ /* 0x001e240000000a00 */
[----:B------:R-:W-:-:S05]  /*1870*/  FSEL R43, R43, RZ, P0 ;  /* 0x000000ff2b2b7208 */ /* 0x000fca0000000000 */
[----:B------:R-:W-:Y:S01]  /*1880*/  F2F.BF16.F32 R36, R36 ;  /* 0x0000002400247304 */ /* 0x000fe20000202000 */
[----:B-1----:R-:W-:-:S07]  /*1890*/  PRMT R71, R34, 0x5410, R35 ;  /* 0x0000541022477816 */ /* 0x002fce0000000023 */
[----:B------:R-:W1:Y:S08]  /*18a0*/  F2F.BF16.F32 R38, R38 ;  /* 0x0000002600267304 */ /* 0x000e700000202000 */
[----:B------:R2:W3:Y:S01]  /*18b0*/  F2F.BF16.F32 R40, R37 ;  /* 0x0000002500287304 */ /* 0x0004e20000202000 */
[----:B-1----:R-:W-:-:S07]  /*18c0*/  IMAD.WIDE.U32 R34, R38, 0x10000, RZ ;  /* 0x0001000026227825 */ /* 0x002fce00078e00ff */
[----:B------:R-:W1:Y:S01]  /*18d0*/  F2F.BF16.F32 R42, R42 ;  /* 0x0000002a002a7304 */ /* 0x000e620000202000 */
[----:B--2---:R-:W-:Y:S01]  /*18e0*/  IMAD.WIDE.U32 R36, R36, 0x10000, RZ ;  /* 0x0001000024247825 */ /* 0x004fe200078e00ff */
[----:B---3--:R-:W-:-:S06]  /*18f0*/  PRMT R69, R39, 0x5410, R40 ;  /* 0x0000541027457816 */ /* 0x008fcc0000000028 */
[----:B------:R-:W-:Y:S01]  /*1900*/  F2F.BF16.F32 R67, R67 ;  /* 0x0000004300437304 */ /* 0x000fe20000202000 */
[----:B------:R-:W-:Y:S02]  /*1910*/  LOP3.LUT R37, R71, R37, RZ, 0xfc, !PT ;  /* 0x0000002547257212 */ /* 0x000fe400078efcff */
[----:B------:R-:W-:Y:S01]  /*1920*/  LOP3.LUT R35, R69, R35, RZ, 0xfc, !PT ;  /* 0x0000002345237212 */ /* 0x000fe200078efcff */
[----:B-1----:R-:W-:-:S04]  /*1930*/  IMAD.WIDE.U32 R38, R42, 0x10000, RZ ;  /* 0x000100002a267825 */ /* 0x002fc800078e00ff */
[----:B------:R-:W1:Y:S08]  /*1940*/  F2F.BF16.F32 R80, R80 ;  /* 0x0000005000507304 */ /* 0x000e700000202000 */
[----:B------:R-:W2:Y:S01]  /*1950*/  F2F.BF16.F32 R41, R41 ;  /* 0x0000002900297304 */ /* 0x000ea20000202000 */
[----:B-1----:R-:W-:-:S07]  /*1960*/  PRMT R67, R67, 0x5410, R80 ;  /* 0x0000541043437816 */ /* 0x002fce0000000050 */
[----:B------:R-:W1:Y:S01]  /*1970*/  F2F.BF16.F32 R43, R43 ;  /* 0x0000002b002b7304 */ /* 0x000e620000202000 */
[----:B------:R-:W-:Y:S02]  /*1980*/  LOP3.LUT R39, R67, R39, RZ, 0xfc, !PT ;  /* 0x0000002743277212 */ /* 0x000fe400078efcff */
[----:B--2---:R-:W-:-:S05]  /*1990*/  LOP3.LUT R36, R36, R41, RZ, 0xfc, !PT ;  /* 0x0000002924247212 */ /* 0x004fca00078efcff */
[----:B------:R-:W2:Y:S01]  /*19a0*/  F2F.BF16.F32 R75, R75 ;  /* 0x0000004b004b7304 */ /* 0x000ea20000202000 */
[----:B0-----:R-:W-:-:S05]  /*19b0*/  IMAD.WIDE.U32 R40, R59, 0x8, R32 ;  /* 0x000000083b287825 */ /* 0x001fca00078e0020 */
[----:B------:R0:W-:Y:S01]  /*19c0*/  STG.E.64 desc[UR18][R40.64], R36 ;  /* 0x0000002428007986 */ /* 0x0001e2000c101b12 */
[----:B-1----:R-:W-:Y:S01]  /*19d0*/  LOP3.LUT R38, R38, R43, RZ, 0xfc, !PT ;  /* 0x0000002b26267212 */ /* 0x002fe200078efcff */
[----:B------:R-:W-:-:S04]  /*19e0*/  IMAD.WIDE.U32 R42, R60, 0x8, R32 ;  /* 0x000000083c2a7825 */ /* 0x000fc800078e0020 */
[----:B------:R-:W-:Y:S01]  /*19f0*/  IMAD.WIDE.U32 R32, R61, 0x8, R32 ;  /* 0x000000083d207825 */ /* 0x000fe200078e0020 */
[----:B--2---:R-:W-:-:S05]  /*1a00*/  LOP3.LUT R34, R34, R75, RZ, 0xfc, !PT ;  /* 0x0000004b22227212 */ /* 0x004fca00078efcff */
[----:B------:R0:W-:Y:S04]  /*1a10*/  STG.E.64 desc[UR18][R42.64], R34 ;  /* 0x000000222a007986 */ /* 0x0001e8000c101b12 */
[----:B------:R0:W-:Y:S01]  /*1a20*/  STG.E.64 desc[UR18][R32.64], R38 ;  /* 0x0000002620007986 */ /* 0x0001e2000c101b12 */
[----:B------:R-:W-:Y:S05]  /*1a30*/  BRA `(.L_x_2252) ;  /* 0x0000001400b07947 */ /* 0x000fea0003800000 */
.L_x_2251:
[--C-:B------:R-:W-:Y:S01]  /*1a40*/  FFMA.FTZ R41, R41, UR5, R80.reuse ;  /* 0x0000000529297c23 */ /* 0x100fe20008010050 */
[--C-:B------:R-:W-:Y:S01]  /*1a50*/  FFMA.FTZ R89, R89, UR5, R80.reuse ;  /* 0x0000000559597c23 */ /* 0x100fe20008010050 */
[--C-:B------:R-:W-:Y:S01]  /*1a60*/  FFMA.FTZ R87, R87, UR5, R80.reuse ;  /* 0x0000000557577c23 */ /* 0x100fe20008010050 */
[----:B-----5:R-:W-:Y:S01]  /*1a70*/  LOP3.LUT P0, RZ, R82, 0xff, RZ, 0xc0, !PT ;  /* 0x000000ff52ff7812 */ /* 0x020fe2000780c0ff */
[----:B------:R-:W-:Y:S01]  /*1a80*/  FADD.FTZ R32, R88, -R41 ;  /* 0x8000002958207221 */ /* 0x000fe20000010000 */
[----:B------:R-:W-:Y:S01]  /*1a90*/  FADD.FTZ R33, R86, -R89 ;  /* 0x8000005956217221 */ /* 0x000fe20000010000 */
[----:B------:R-:W-:Y:S01]  /*1aa0*/  FADD.FTZ R87, R84, -R87 ;  /* 0x8000005754577221 */ /* 0x000fe20000010000 */
[--C-:B------:R-:W-:Y:S01]  /*1ab0*/  FFMA.FTZ R36, R85, UR5, R80.reuse ;  /* 0x0000000555247c23 */ /* 0x100fe20008010050 */
[----:B------:R-:W-:Y:S01]  /*1ac0*/  FMUL.FTZ R32, R32, UR8 ;  /* 0x0000000820207c20 */ /* 0x000fe20008410000 */
[----:B------:R-:W-:Y:S01]  /*1ad0*/  FMUL.FTZ R33, R33, UR8 ;  /* 0x0000000821217c20 */ /* 0x000fe20008410000 */
[----:B------:R-:W-:Y:S01]  /*1ae0*/  FFMA.FTZ R38, R83, UR5, R80 ;  /* 0x0000000553267c23 */ /* 0x000fe20008010050 */
[----:B------:R-:W-:Y:S01]  /*1af0*/  FADD.FTZ R37, R81, -R36 ;  /* 0x8000002451257221 */ /* 0x000fe20000010000 */
[----:B------:R-:W-:Y:S01]  /*1b00*/  FMUL.FTZ R34, R32, UR4 ;  /* 0x0000000420227c20 */ /* 0x000fe20008410000 */
[----:B------:R-:W-:Y:S01]  /*1b10*/  FMUL.FTZ R35, R33, UR4 ;  /* 0x0000000421237c20 */ /* 0x000fe20008410000 */
[----:B------:R-:W-:Y:S01]  /*1b20*/  LOP3.LUT P1, RZ, R82, 0xff0000, RZ, 0xc0, !PT ;  /* 0x00ff000052ff7812 */ /* 0x000fe2000782c0ff */
[----:B------:R-:W-:Y:S01]  /*1b30*/  FADD.FTZ R79, R79, -R38 ;  /* 0x800000264f4f7221 */ /* 0x000fe20000010000 */
[----:B------:R-:W-:Y:S01]  /*1b40*/  FMUL.FTZ R34, R34, UR25 ;  /* 0x0000001922227c20 */ /* 0x000fe20008410000 */
[----:B------:R-:W-:Y:S01]  /*1b50*/  FMUL.FTZ R35, R35, UR25 ;  /* 0x0000001923237c20 */ /* 0x000fe20008410000 */
[--C-:B------:R-:W-:Y:S01]  /*1b60*/  FFMA.FTZ R39, R77, UR5, R80.reuse ;  /* 0x000000054d277c23 */ /* 0x100fe20008010050 */
[----:B------:R-:W-:-:S02]  /*1b70*/  FFMA.FTZ R75, R75, UR5, R80 ;  /* 0x000000054b4b7c23 */ /* 0x000fc40008010050 */
[----:B------:R-:W-:Y:S01]  /*1b80*/  FSEL R84, R34, RZ, P0 ;  /* 0x000000ff22547208 */ /* 0x000fe20000000000 */
[----:B------:R-:W-:Y:S01]  /*1b90*/  FMUL.FTZ R34, R87, UR8 ;  /* 0x0000000857227c20 */ /* 0x000fe20008410000 */
[----:B------:R-:W-:Y:S01]  /*1ba0*/  LOP3.LUT P0, RZ, R82, 0xff00, RZ, 0xc0, !PT ;  /* 0x0000ff0052ff7812 */ /* 0x000fe2000780c0ff */
[----:B------:R-:W-:Y:S02]  /*1bb0*/  FADD.FTZ R41, R76, -R39 ;  /* 0x800000274c297221 */ /* 0x000fe40000010000 */
[----:B------:R-:W-:Y:S01]  /*1bc0*/  FMUL.FTZ R36, R34, UR4 ;  /* 0x0000000422247c20 */ /* 0x000fe20008410000 */
[----:B------:R-:W-:Y:S01]  /*1bd0*/  FSEL R81, R35, RZ, P0 ;  /* 0x000000ff23517208 */ /* 0x000fe20000000000 */
[----:B------:R-:W-:Y:S01]  /*1be0*/  FMUL.FTZ R35, R37, UR8 ;  /* 0x0000000825237c20 */ /* 0x000fe20008410000 */
[----:B------:R-:W-:Y:S01]  /*1bf0*/  ISETP.GE.U32.AND P0, PT, R82, 0x1000000, PT ;  /* 0x010000005200780c */ /* 0x000fe20003f06070 */
[----:B------:R-:W-:Y:S01]  /*1c00*/  FMUL.FTZ R36, R36, UR25 ;  /* 0x0000001924247c20 */ /* 0x000fe20008410000 */
[----:B------:R-:W-:Y:S01]  /*1c10*/  F2F.BF16.F32 R84, R84 ;  /* 0x0000005400547304 */ /* 0x000fe20000202000 */
[----:B------:R-:W-:-:S03]  /*1c20*/  FMUL.FTZ R37, R35, UR4 ;  /* 0x0000000423257c20 */ /* 0x000fc60008410000 */
[----:B------:R-:W-:Y:S01]  /*1c30*/  FSEL R38, R36, RZ, P1 ;  /* 0x000000ff24267208 */ /* 0x000fe20000800000 */
[----:B------:R-:W-:Y:S01]  /*1c40*/  FMUL.FTZ R36, R79, UR8 ;  /* 0x000000084f247c20 */ /* 0x000fe20008410000 */
[----:B------:R-:W-:Y:S01]  /*1c50*/  FMUL.FTZ R37, R37, UR25 ;  /* 0x0000001925257c20 */ /* 0x000fe20008410000 */
[--C-:B------:R-:W-:Y:S01]  /*1c60*/  FFMA.FTZ R79, R78, UR5, R80.reuse ;  /* 0x000000054e4f7c23 */ /* 0x100fe20008010050 */
[----:B------:R0:W-:Y:S01]  /*1c70*/  F2F.BF16.F32 R77, R38 ;  /* 0x00000026004d7304 */ /* 0x0001e20000202000 */
[----:B------:R-:W-:Y:S01]  /*1c80*/  FMUL.FTZ R39, R36, UR4 ;  /* 0x0000000424277c20 */ /* 0x000fe20008410000 */
[----:B------:R-:W-:Y:S01]  /*1c90*/  LOP3.LUT P1, RZ, R73, 0xff0000, RZ, 0xc0, !PT ;  /* 0x00ff000049ff7812 */ /* 0x000fe2000782c0ff */
[----:B------:R-:W-:Y:S01]  /*1ca0*/  FADD.FTZ R74, R74, -R79 ;  /* 0x8000004f4a4a7221 */ /* 0x000fe20000010000 */
[----:B------:R-:W-:Y:S01]  /*1cb0*/  FSEL R76, R37, RZ, P0 ;  /* 0x000000ff254c7208 */ /* 0x000fe20000000000 */
[----:B------:R-:W-:Y:S01]  /*1cc0*/  FMUL.FTZ R39, R39, UR25 ;  /* 0x0000001927277c20 */ /* 0x000fe20008410000 */
[----:B------:R-:W-:Y:S01]  /*1cd0*/  LOP3.LUT P0, RZ, R73, 0xff, RZ, 0xc0, !PT ;  /* 0x000000ff49ff7812 */ /* 0x000fe2000780c0ff */
[----:B------:R-:W-:Y:S01]  /*1ce0*/  FMUL.FTZ R37, R41, UR8 ;  /* 0x0000000829257c20 */ /* 0x000fe20008410000 */
[----:B------:R-:W1:Y:S01]  /*1cf0*/  F2F.BF16.F32 R81, R81 ;  /* 0x0000005100517304 */ /* 0x000e620000202000 */
[----:B0-----:R-:W-:Y:S01]  /*1d00*/  FMUL.FTZ R38, R74, UR8 ;  /* 0x000000084a267c20 */ /* 0x001fe20008410000 */
[----:B------:R-:W-:Y:S01]  /*1d10*/  FSEL R79, R39, RZ, P0 ;  /* 0x000000ff274f7208 */ /* 0x000fe20000000000 */
[----:B------:R-:W-:Y:S01]  /*1d20*/  FMUL.FTZ R41, R37, UR4 ;  /* 0x0000000425297c20 */ /* 0x000fe20008410000 */
[----:B------:R-:W-:Y:S01]  /*1d30*/  FADD.FTZ R39, R70, -R75 ;  /* 0x8000004b46277221 */ /* 0x000fe20000010000 */
[--C-:B------:R-:W-:Y:S01]  /*1d40*/  FFMA.FTZ R75, R72, UR5, R80.reuse ;  /* 0x00000005484b7c23 */ /* 0x100fe20008010050 */
[----:B------:R-:W-:Y:S01]  /*1d50*/  LOP3.LUT P0, RZ, R73, 0xff00, RZ, 0xc0, !PT ;  /* 0x0000ff0049ff7812 */ /* 0x000fe2000780c0ff */
[----:B------:R-:W-:Y:S01]  /*1d60*/  FMUL.FTZ R41, R41, UR25 ;  /* 0x0000001929297c20 */ /* 0x000fe20008410000 */
[----:B------:R-:W-:Y:S01]  /*1d70*/  FMUL.FTZ R70, R38, UR4 ;  /* 0x0000000426467c20 */ /* 0x000fe20008410000 */
[----:B------:R-:W-:Y:S01]  /*1d80*/  FADD.FTZ R42, R42, -R75 ;  /* 0x8000004b2a2a7221 */ /* 0x000fe20000010000 */
[----:B------:R-:W-:Y:S01]  /*1d90*/  FMUL.FTZ R39, R39, UR8 ;  /* 0x0000000827277c20 */ /* 0x000fe20008410000 */
[----:B------:R-:W-:Y:S01]  /*1da0*/  FFMA.FTZ R74, R71, UR5, R80 ;  /* 0x00000005474a7c23 */ /* 0x000fe20008010050 */
[----:B------:R-:W-:Y:S01]  /*1db0*/  FSEL R41, R41, RZ, P0 ;  /* 0x000000ff29297208 */ /* 0x000fe20000000000 */
[----:B------:R-:W-:Y:S01]  /*1dc0*/  FMUL.FTZ R42, R42, UR8 ;  /* 0x000000082a2a7c20 */ /* 0x000fe20008410000 */
[----:B------:R-:W-:Y:S01]  /*1dd0*/  ISETP.GE.U32.AND P0, PT, R73, 0x1000000, PT ;  /* 0x010000004900780c */ /* 0x000fe20003f06070 */
[----:B------:R-:W-:Y:S01]  /*1de0*/  FMUL.FTZ R72, R70, UR25 ;  /* 0x0000001946487c20 */ /* 0x000fe20008410000 */
[----:B------:R-:W-:Y:S01]  /*1df0*/  FMUL.FTZ R73, R39, UR4 ;  /* 0x0000000427497c20 */ /* 0x000fe20008410000 */
[----:B------:R0:W-:Y:S01]  /*1e00*/  F2F.BF16.F32 R70, R41 ;  /* 0x0000002900467304 */ /* 0x0001e20000202000 */
[----:B------:R-:W-:Y:S01]  /*1e10*/  FADD.FTZ R69, R69, -R74 ;  /* 0x8000004a45457221 */ /* 0x000fe20000010000 */
[----:B------:R-:W-:Y:S01]  /*1e20*/  FFMA.FTZ R74, R43, UR5, R80 ;  /* 0x000000052b4a7c23 */ /* 0x000fe20008010050 */
[----:B------:R-:W-:Y:S01]  /*1e30*/  FMUL.FTZ R73, R73, UR25 ;  /* 0x0000001949497c20 */ /* 0x000fe20008410000 */
[----:B------:R-:W-:Y:S01]  /*1e40*/  FSEL R72, R72, RZ, P1 ;  /* 0x000000ff48487208 */ /* 0x000fe20000800000 */
[----:B------:R-:W-:-:S03]  /*1e50*/  FMUL.FTZ R43, R69, UR8 ;  /* 0x00000008452b7c20 */ /* 0x000fc60008410000 */
[----:B------:R-:W-:Y:S01]  /*1e60*/  FSEL R73, R73, RZ, P0 ;  /* 0x000000ff49497208 */ /* 0x000fe20000000000 */
[----:B0-----:R-:W-:Y:S01]  /*1e70*/  FMUL.FTZ R41, R42, UR4 ;  /* 0x000000042a297c20 */ /* 0x001fe20008410000 */
[----:B------:R-:W-:Y:S01]  /*1e80*/  LOP3.LUT P0, RZ, R68, 0xff0000, RZ, 0xc0, !PT ;  /* 0x00ff000044ff7812 */ /* 0x000fe2000780c0ff */
[----:B------:R0:W-:Y:S02]  /*1e90*/  F2F.BF16.F32 R71, R72 ;  /* 0x0000004800477304 */ /* 0x0001e40000202000 */
[----:B------:R-:W-:Y:S01]  /*1ea0*/  FMUL.FTZ R69, R41, UR25 ;  /* 0x0000001929457c20 */ /* 0x000fe20008410000 */
[----:B------:R-:W-:Y:S01]  /*1eb0*/  FADD.FTZ R41, R67, -R74 ;  /* 0x8000004a43297221 */ /* 0x000fe20000010000 */
[----:B------:R-:W-:Y:S01]  /*1ec0*/  FFMA.FTZ R67, R40, UR5, R80 ;  /* 0x0000000528437c23 */ /* 0x000fe20008010050 */
[----:B------:R-:W-:Y:S02]  /*1ed0*/  FMUL.FTZ R74, R43, UR4 ;  /* 0x000000042b4a7c20 */ /* 0x000fe40008410000 */
[----:B------:R-:W-:Y:S01]  /*1ee0*/  FMUL.FTZ R41, R41, UR8 ;  /* 0x0000000829297c20 */ /* 0x000fe20008410000 */
[----:B------:R-:W-:Y:S01]  /*1ef0*/  FADD.FTZ R40, R66, -R67 ;  /* 0x8000004342287221 */ /* 0x000fe20000010000 */
[----:B------:R-:W-:Y:S01]  /*1f00*/  FSEL R69, R69, RZ, P0 ;  /* 0x000000ff45457208 */ /* 0x000fe20000000000 */
[----:B------:R-:W-:Y:S01]  /*1f10*/  FMUL.FTZ R74, R74, UR25 ;  /* 0x000000194a4a7c20 */ /* 0x000fe20008410000 */
[----:B------:R-:W-:Y:S01]  /*1f20*/  ISETP.GE.U32.AND P0, PT, R68, 0x1000000, PT ;  /* 0x010000004400780c */ /* 0x000fe20003f06070 */
[----:B------:R-:W-:Y:S01]  /*1f30*/  FMUL.FTZ R66, R41, UR4 ;  /* 0x0000000429427c20 */ /* 0x000fe20008410000 */
[----:B------:R-:W-:Y:S01]  /*1f40*/  FMUL.FTZ R40, R40, UR8 ;  /* 0x0000000828287c20 */ /* 0x000fe20008410000 */
[----:B------:R2:W3:Y:S01]  /*1f50*/  F2F.BF16.F32 R78, R73 ;  /* 0x00000049004e7304 */ /* 0x0004e20000202000 */
[----:B------:R-:W-:-:S02]  /*1f60*/  FSEL R82, R74, RZ, P0 ;  /* 0x000000ff4a527208 */ /* 0x000fc40000000000 */
[----:B------:R-:W-:Y:S01]  /*1f70*/  LOP3.LUT P0, RZ, R68, 0xff00, RZ, 0xc0, !PT ;  /* 0x0000ff0044ff7812 */ /* 0x000fe2000780c0ff */
[----:B0-----:R-:W-:Y:S01]  /*1f80*/  FMUL.FTZ R72, R40, UR4 ;  /* 0x0000000428487c20 */ /* 0x001fe20008410000 */
[----:B------:R-:W0:Y:S03]  /*1f90*/  LDC.64 R74, c[0x0][0x468] ;  /* 0x00011a00ff4a7b82 */ /* 0x000e260000000a00 */
[----:B------:R-:W-:Y:S01]  /*1fa0*/  FMUL.FTZ R72, R72, UR25 ;  /* 0x0000001948487c20 */ /* 0x000fe20008410000 */
[----:B--2---:R-:W-:Y:S01]  /*1fb0*/  FMUL.FTZ R73, R66, UR25 ;  /* 0x0000001942497c20 */ /* 0x004fe20008410000 */
[----:B------:R-:W2:Y:S03]  /*1fc0*/  F2F.BF16.F32 R76, R76 ;  /* 0x0000004c004c7304 */ /* 0x000ea60000202000 */
[----:B------:R-:W4:Y:S01]  /*1fd0*/  LDC.64 R66, c[0x0][0x478] ;  /* 0x00011e00ff427b82 */ /* 0x000f220000000a00 */
[----:B------:R-:W-:-:S02]  /*1fe0*/  FSEL R80, R73, RZ, P0 ;  /* 0x000000ff49507208 */ /* 0x000fc40000000000 */
[----:B------:R-:W-:Y:S02]  /*1ff0*/  LOP3.LUT P0, RZ, R68, 0xff, RZ, 0xc0, !PT ;  /* 0x000000ff44ff7812 */ /* 0x000fe4000780c0ff */
[----:B------:R-:W-:Y:S02]  /*2000*/  F2F.BF16.F32 R69, R69 ;  /* 0x0000004500457304 */ /* 0x000fe40000202000 */
[----:B------:R-:W-:Y:S01]  /*2010*/  FSEL R83, R72, RZ, P0 ;  /* 0x000000ff48537208 */ /* 0x000fe20000000000 */
[----:B-1----:R-:W-:Y:S01]  /*2020*/  IMAD.WIDE.U32 R72, R81, 0x10000, RZ ;  /* 0x0001000051487825 */ /* 0x002fe200078e00ff */
[----:B---3--:R-:W-:Y:S02]  /*2030*/  PRMT R81, R71, 0x5410, R78 ;  /* 0x0000541047517816 */ /* 0x008fe4000000004e */
[----:B--2---:R-:W-:Y:S02]  /*2040*/  PRMT R77, R77, 0x5410, R76 ;  /* 0x000054104d4d7816 */ /* 0x004fe4000000004c */
[----:B------:R-:W1:Y:S01]  /*2050*/  F2F.BF16.F32 R82, R82 ;  /* 0x0000005200527304 */ /* 0x000e620000202000 */
[----:B------:R-:W-:Y:S01]  /*2060*/  IMAD.WIDE.U32 R70, R70, 0x10000, RZ ;  /* 0x0001000046467825 */ /* 0x000fe200078e00ff */
[----:B------:R-:W-:-:S02]  /*2070*/  LOP3.LUT R72, R72, R84, RZ, 0xfc, !PT ;  /* 0x0000005448487212 */ /* 0x000fc400078efcff */
[----:B------:R-:W-:Y:S02]  /*2080*/  LOP3.LUT R73, R77, R73, RZ, 0xfc, !PT ;  /* 0x000000494d497212 */ /* 0x000fe400078efcff */
[----:B------:R-:W-:Y:S02]  /*2090*/  LOP3.LUT R71, R81, R71, RZ, 0xfc, !PT ;  /* 0x0000004751477212 */ /* 0x000fe400078efcff */
[----:B------:R0:W2:Y:S01]  /*20a0*/  F2F.BF16.F32 R68, R80 ;  /* 0x0000005000447304 */ /* 0x0000a20000202000 */
[----:B----4-:R-:W-:Y:S01]  /*20b0*/  IMAD.WIDE.U32 R76, R59, 0x10, R66 ;  /* 0x000000103b4c7825 */ /* 0x010fe200078e0042 */
[----:B-1----:R-:W-:-:S06]  /*20c0*/  PRMT R85, R69, 0x5410, R82 ;  /* 0x0000541045557816 */ /* 0x002fcc0000000052 */
[----:B------:R-:W1:Y:S01]  /*20d0*/  F2F.BF16.F32 R79, R79 ;  /* 0x0000004f004f7304 */ /* 0x000e620000202000 */
[----:B0-----:R-:W-:Y:S01]  /*20e0*/  IMAD.WIDE.U32 R80, R59, 0x8, R74 ;  /* 0x000000083b507825 */ /* 0x001fe200078e004a */
[----:B------:R3:W-:Y:S04]  /*20f0*/  STG.E.128 desc[UR18][R76.64], R32 ;  /* 0x000000204c007986 */ /* 0x0007e8000c101d12 */
[----:B------:R3:W-:Y:S01]  /*2100*/  STG.E.64 desc[UR18][R80.64], R72 ;  /* 0x0000004850007986 */ /* 0x0007e2000c101b12 */
[----:B--2---:R-:W-:Y:S01]  /*2110*/  IMAD.WIDE.U32 R68, R68, 0x10000, RZ ;  /* 0x0001000044447825 */ /* 0x004fe200078e00ff */
[----:B------:R-:W0:Y:S04]  /*2120*/  F2F.BF16.F32 R83, R83 ;  /* 0x0000005300537304 */ /* 0x000e280000202000 */
[----:B------:R-:W-:-:S02]  /*2130*/  LOP3.LUT R69, R85, R69, RZ, 0xfc, !PT ;  /* 0x0000004555457212 */ /* 0x000fc400078efcff */
[----:B-1----:R-:W-:Y:S01]  /*2140*/  LOP3.LUT R70, R70, R79, RZ, 0xfc, !PT ;  /* 0x0000004f46467212 */ /* 0x002fe200078efcff */
[----:B------:R-:W-:-:S04]  /*2150*/  IMAD.WIDE.U32 R78, R60, 0x10, R66 ;  /* 0x000000103c4e7825 */ /* 0x000fc800078e0042 */
[----:B------:R-:W-:Y:S01]  /*2160*/  IMAD.WIDE.U32 R66, R61, 0x10, R66 ;  /* 0x000000103d427825 */ /* 0x000fe200078e0042 */
[----:B------:R3:W-:Y:S01]  /*2170*/  STG.E.128 desc[UR18][R78.64], R36 ;  /* 0x000000244e007986 */ /* 0x0007e2000c101d12 */
[----:B0-----:R-:W-:Y:S02]  /*2180*/  LOP3.LUT R68, R68, R83, RZ, 0xfc, !PT ;  /* 0x0000005344447212 */ /* 0x001fe400078efcff */
[----:B------:R-:W-:-:S04]  /*2190*/  IMAD.WIDE.U32 R82, R60, 0x8, R74 ;  /* 0x000000083c527825 */ /* 0x000fc800078e004a */
[----:B------:R-:W-:Y:S01]  /*21a0*/  IMAD.WIDE.U32 R74, R61, 0x8, R74 ;  /* 0x000000083d4a7825 */ /* 0x000fe200078e004a */
[----:B------:R3:W-:Y:S04]  /*21b0*/  STG.E.64 desc[UR18][R82.64], R70 ;  /* 0x0000004652007986 */ /* 0x0007e8000c101b12 */
[----:B------:R3:W-:Y:S04]  /*21c0*/  STG.E.128 desc[UR18][R66.64], R40 ;  /* 0x0000002842007986 */ /* 0x0007e8000c101d12 */
[----:B------:R3:W-:Y:S01]  /*21d0*/  STG.E.64 desc[UR18][R74.64], R68 ;  /* 0x000000444a007986 */ /* 0x0007e2000c101b12 */
[----:B------:R-:W-:Y:S05]  /*21e0*/  BRA `(.L_x_2252) ;  /* 0x0000000c00c47947 */ /* 0x000fea0003800000 */
.L_x_2250:
        /* <DEDUP_REMOVED lines=11> */
[----:B------:R-:W-:Y:S01]  /*22a0*/  FFMA.FTZ R32, R41, UR8, R20 ;  /* 0x0000000829207c23 */ /* 0x000fe20008010014 */
[----:B------:R-:W-:Y:S01]  /*22b0*/  FFMA.FTZ R33, R86, UR8, R21 ;  /* 0x0000000856217c23 */ /* 0x000fe20008010015 */
[----:B------:R-:W-:Y:S01]  /*22c0*/  LOP3.LUT P1, RZ, R82, 0xff00, RZ, 0xc0, !PT ;  /* 0x0000ff0052ff7812 */ /* 0x000fe2000782c0ff */
[--C-:B------:R-:W-:Y:S01]  /*22d0*/  FFMA.FTZ R38, R83, UR5, R80.reuse ;  /* 0x0000000553267c23 */ /* 0x100fe20008010050 */
[----:B------:R-:W-:Y:S01]  /*22e0*/  FMUL.FTZ R32, R32, UR4 ;  /* 0x0000000420207c20 */ /* 0x000fe20008410000 */
[----:B------:R-:W-:Y:S01]  /*22f0*/  FMUL.FTZ R33, R33, UR4 ;  /* 0x0000000421217c20 */ /* 0x000fe20008410000 */
[----:B------:R-:W-:Y:S01]  /*2300*/  FFMA.FTZ R77, R77, UR5, R80 ;  /* 0x000000054d4d7c23 */ /* 0x000fe20008010050 */
[----:B------:R-:W-:Y:S01]  /*2310*/  FADD.FTZ R36, R81, -R36 ;  /* 0x8000002451247221 */ /* 0x000fe20000010000 */
[----:B------:R-:W-:Y:S01]  /*2320*/  FMUL.FTZ R32, R32, UR25 ;  /* 0x0000001920207c20 */ /* 0x000fe20008410000 */
[----:B------:R-:W-:Y:S01]  /*2330*/  FMUL.FTZ R33, R33, UR25 ;  /* 0x0000001921217c20 */ /* 0x000fe20008410000 */
[----:B------:R-:W-:Y:S01]  /*2340*/  FFMA.FTZ R34, R87, UR8, R22 ;  /* 0x0000000857227c23 */ /* 0x000fe20008010016 */
[----:B------:R-:W-:Y:S01]  /*2350*/  FADD.FTZ R79, R79, -R38 ;  /* 0x800000264f4f7221 */ /* 0x000fe20000010000 */
[--C-:B------:R-:W-:Y:S01]  /*2360*/  FFMA.FTZ R37, R78, UR5, R80.reuse ;  /* 0x000000054e257c23 */ /* 0x100fe20008010050 */
[----:B------:R-:W-:Y:S01]  /*2370*/  FSEL R32, R32, RZ, P0 ;  /* 0x000000ff20207208 */ /* 0x000fe20000000000 */
[----:B------:R-:W-:Y:S01]  /*2380*/  FADD.FTZ R76, R76, -R77 ;  /* 0x8000004d4c4c7221 */ /* 0x000fe20000010000 */
[----:B------:R-:W-:Y:S01]  /*2390*/  FSEL R33, R33, RZ, P1 ;  /* 0x000000ff21217208 */ /* 0x000fe20000800000 */
[----:B------:R-:W-:Y:S01]  /*23a0*/  FMUL.FTZ R34, R34, UR4 ;  /* 0x0000000422227c20 */ /* 0x000fe20008410000 */
[----:B------:R0:W-:Y:S01]  /*23b0*/  F2F.BF16.F32 R41, R32 ;  /* 0x0000002000297304 */ /* 0x0001e20000202000 */
[----:B------:R-:W-:Y:S01]  /*23c0*/  FFMA.FTZ R35, R36, UR8, R23 ;  /* 0x0000000824237c23 */ /* 0x000fe20008010017 */
[----:B------:R-:W-:Y:S01]  /*23d0*/  FADD.FTZ R37, R74, -R37 ;  /* 0x800000254a257221 */ /* 0x000fe20000010000 */
[----:B------:R-:W-:Y:S01]  /*23e0*/  FMUL.FTZ R34, R34, UR25 ;  /* 0x0000001922227c20 */ /* 0x000fe20008410000 */
[--C-:B------:R-:W-:Y:S01]  /*23f0*/  FFMA.FTZ R74, R43, UR5, R80.reuse ;  /* 0x000000052b4a7c23 */ /* 0x100fe20008010050 */
[----:B------:R-:W-:Y:S01]  /*2400*/  LOP3.LUT P0, RZ, R82, 0xff0000, RZ, 0xc0, !PT ;  /* 0x00ff000052ff7812 */ /* 0x000fe2000780c0ff */
[----:B------:R-:W-:Y:S01]  /*2410*/  FFMA.FTZ R39, R75, UR5, R80 ;  /* 0x000000054b277c23 */ /* 0x000fe20008010050 */
[----:B------:R-:W-:Y:S01]  /*2420*/  FFMA.FTZ R37, R37, UR8, R26 ;  /* 0x0000000825257c23 */ /* 0x000fe2000801001a */
[----:B------:R1:W-:Y:S01]  /*2430*/  F2F.BF16.F32 R36, R33 ;  /* 0x0000002100247304 */ /* 0x0003e20000202000 */
[----:B0-----:R-:W-:Y:S01]  /*2440*/  FFMA.FTZ R32, R79, UR8, R24 ;  /* 0x000000084f207c23 */ /* 0x001fe20008010018 */
[----:B------:R-:W-:Y:S01]  /*2450*/  FADD.FTZ R74, R67, -R74 ;  /* 0x8000004a434a7221 */ /* 0x000fe20000010000 */
[----:B------:R-:W-:Y:S01]  /*2460*/  FSEL R34, R34, RZ, P0 ;  /* 0x000000ff22227208 */ /* 0x000fe20000000000 */
[----:B------:R-:W-:Y:S01]  /*2470*/  FADD.FTZ R70, R70, -R39 ;  /* 0x8000002746467221 */ /* 0x000fe20000010000 */
[----:B------:R-:W-:Y:S01]  /*2480*/  FMUL.FTZ R32, R32, UR4 ;  /* 0x0000000420207c20 */ /* 0x000fe20008410000 */
[----:B------:R-:W-:Y:S01]  /*2490*/  LOP3.LUT P0, RZ, R73, 0xff, RZ, 0xc0, !PT ;  /* 0x000000ff49ff7812 */ /* 0x000fe2000780c0ff */
[----:B------:R-:W-:Y:S01]  /*24a0*/  FMUL.FTZ R37, R37, UR4 ;  /* 0x0000000425257c20 */ /* 0x000fe20008410000 */
[----:B------:R-:W-:Y:S01]  /*24b0*/  LOP3.LUT P1, RZ, R73, 0xff00, RZ, 0xc0, !PT ;  /* 0x0000ff0049ff7812 */ /* 0x000fe2000782c0ff */
[----:B-1----:R-:W-:Y:S01]  /*24c0*/  FFMA.FTZ R33, R76, UR8, R25 ;  /* 0x000000084c217c23 */ /* 0x002fe20008010019 */
[----:B------:R-:W-:Y:S01]  /*24d0*/  FMUL.FTZ R32, R32, UR25 ;  /* 0x0000001920207c20 */ /* 0x000fe20008410000 */
[--C-:B------:R-:W-:Y:S01]  /*24e0*/  FFMA.FTZ R43, R40, UR5, R80.reuse ;  /* 0x00000005282b7c23 */ /* 0x100fe20008010050 */
[--C-:B------:R-:W-:Y:S01]  /*24f0*/  FFMA.FTZ R67, R72, UR5, R80.reuse ;  /* 0x0000000548437c23 */ /* 0x100fe20008010050 */
[----:B------:R-:W-:Y:S01]  /*2500*/  FMUL.FTZ R33, R33, UR4 ;  /* 0x0000000421217c20 */ /* 0x000fe20008410000 */
[----:B------:R-:W-:Y:S01]  /*2510*/  FFMA.FTZ R40, R74, UR8, R29 ;  /* 0x000000084a287c23 */ /* 0x000fe2000801001d */
[----:B------:R-:W-:Y:S01]  /*2520*/  FFMA.FTZ R39, R70, UR8, R27 ;  /* 0x0000000846277c23 */ /* 0x000fe2000801001b */
[----:B------:R-:W-:Y:S01]  /*2530*/  FSEL R32, R32, RZ, P0 ;  /* 0x000000ff20207208 */ /* 0x000fe20000000000 */
[----:B------:R-:W-:Y:S01]  /*2540*/  FMUL.FTZ R33, R33, UR25 ;  /* 0x0000001921217c20 */ /* 0x000fe20008410000 */
[----:B------:R-:W-:Y:S01]  /*2550*/  FMUL.FTZ R37, R37, UR25 ;  /* 0x0000001925257c20 */ /* 0x000fe20008410000 */
[----:B------:R-:W-:Y:S01]  /*2560*/  LOP3.LUT P0, RZ, R73, 0xff0000, RZ, 0xc0, !PT ;  /* 0x00ff000049ff7812 */ /* 0x000fe2000780c0ff */
[----:B------:R-:W-:Y:S01]  /*2570*/  FADD.FTZ R67, R42, -R67 ;  /* 0x800000432a437221 */ /* 0x000fe20000010000 */
[----:B------:R-:W-:Y:S01]  /*2580*/  FMUL.FTZ R40, R40, UR4 ;  /* 0x0000000428287c20 */ /* 0x000fe20008410000 */
[----:B------:R-:W-:Y:S01]  /*2590*/  FSEL R33, R33, RZ, P1 ;  /* 0x000000ff21217208 */ /* 0x000fe20000800000 */
[----:B------:R-:W-:Y:S01]  /*25a0*/  FMUL.FTZ R39, R39, UR4 ;  /* 0x0000000427277c20 */ /* 0x000fe20008410000 */
[----:B------:R-:W-:Y:S01]  /*25b0*/  FFMA.FTZ R80, R71, UR5, R80 ;  /* 0x0000000547507c23 */ /* 0x000fe20008010050 */
[----:B------:R-:W-:Y:S01]  /*25c0*/  FMUL.FTZ R35, R35, UR4 ;  /* 0x0000000423237c20 */ /* 0x000fe20008410000 */
[----:B------:R0:W-:Y:S01]  /*25d0*/  F2F.BF16.F32 R38, R33 ;  /* 0x0000002100267304 */ /* 0x0001e20000202000 */
[----:B------:R-:W-:Y:S01]  /*25e0*/  FSEL R37, R37, RZ, P0 ;  /* 0x000000ff25257208 */ /* 0x000fe20000000000 */
[----:B------:R-:W-:Y:S01]  /*25f0*/  FFMA.FTZ R42, R67, UR8, R30 ;  /* 0x00000008432a7c23 */ /* 0x000fe2000801001e */
[----:B------:R-:W-:Y:S01]  /*2600*/  LOP3.LUT P0, RZ, R68, 0xff00, RZ, 0xc0, !PT ;  /* 0x0000ff0044ff7812 */ /* 0x000fe2000780c0ff */
[----:B------:R-:W-:Y:S01]  /*2610*/  FADD.FTZ R80, R69, -R80 ;  /* 0x8000005045507221 */ /* 0x000fe20000010000 */
[----:B------:R-:W-:Y:S01]  /*2620*/  FMUL.FTZ R35, R35, UR25 ;  /* 0x0000001923237c20 */ /* 0x000fe20008410000 */
[----:B------:R-:W-:Y:S01]  /*2630*/  ISETP.GE.U32.AND P2, PT, R82, 0x1000000, PT ;  /* 0x010000005200780c */ /* 0x000fe20003f46070 */
[----:B------:R-:W-:Y:S01]  /*2640*/  FADD.FTZ R67, R66, -R43 ;  /* 0x8000002b42437221 */ /* 0x000fe20000010000 */
[----:B------:R1:W-:Y:S01]  /*2650*/  F2F.BF16.F32 R75, R32 ;  /* 0x00000020004b7304 */ /* 0x0003e20000202000 */
[----:B0-----:R-:W-:Y:S01]  /*2660*/  FMUL.FTZ R33, R40, UR25 ;  /* 0x0000001928217c20 */ /* 0x001fe20008410000 */
[----:B------:R-:W-:-:S02]  /*2670*/  FSEL R35, R35, RZ, P2 ;  /* 0x000000ff23237208 */ /* 0x000fc40001000000 */
[----:B------:R-:W-:-:S04]  /*2680*/  ISETP.GE.U32.AND P2, PT, R73, 0x1000000, PT ;  /* 0x010000004900780c */ /* 0x000fc80003f46070 */
[----:B------:R-:W-:Y:S01]  /*2690*/  F2F.BF16.F32 R34, R34 ;  /* 0x0000002200227304 */ /* 0x000fe20000202000 */
[----:B-1----:R-:W-:-:S05]  /*26a0*/  FMUL.FTZ R32, R39, UR25 ;  /* 0x0000001927207c20 */ /* 0x002fca0008410000 */
[----:B------:R-:W-:Y:S02]  /*26b0*/  FSEL R32, R32, RZ, P2 ;  /* 0x000000ff20207208 */ /* 0x000fe40001000000 */
[----:B------:R0:W-:Y:S08]  /*26c0*/  F2F.BF16.F32 R39, R37 ;  /* 0x0000002500277304 */ /* 0x0001f00000202000 */
[----:B------:R1:W2:Y:S01]  /*26d0*/  F2F.BF16.F32 R40, R32 ;  /* 0x0000002000287304 */ /* 0x0002a20000202000 */
[----:B0-----:R-:W-:Y:S01]  /*26e0*/  FMUL.FTZ R37, R42, UR4 ;  /* 0x000000042a257c20 */ /* 0x001fe20008410000 */
[----:B------:R-:W-:Y:S01]  /*26f0*/  FSEL R42, R33, RZ, P0 ;  /* 0x000000ff212a7208 */ /* 0x000fe20000000000 */
[----:B------:R-:W-:Y:S01]  /*2700*/  FFMA.FTZ R33, R80, UR8, R31 ;  /* 0x0000000850217c23 */ /* 0x000fe2000801001f */
[----:B------:R-:W-:Y:S01]  /*2710*/  LOP3.LUT P0, RZ, R68, 0xff0000, RZ, 0xc0, !PT ;  /* 0x00ff000044ff7812 */ /* 0x000fe2000780c0ff */
[----:B------:R-:W-:-:S02]  /*2720*/  FMUL.FTZ R37, R37, UR25 ;  /* 0x0000001925257c20 */ /* 0x000fc40008410000 */
[----:B------:R-:W-:Y:S01]  /*2730*/  FMUL.FTZ R43, R33, UR4 ;  /* 0x00000004212b7c20 */ /* 0x000fe20008410000 */
[----:B------:R-:W-:Y:S01]  /*2740*/  FFMA.FTZ R33, R67, UR8, R28 ;  /* 0x0000000843217c23 */ /* 0x000fe2000801001c */
[----:B------:R-:W0:Y:S01]  /*2750*/  F2F.BF16.F32 R35, R35 ;  /* 0x0000002300237304 */ /* 0x000e220000202000 */
[----:B------:R-:W-:Y:S01]  /*2760*/  FSEL R67, R37, RZ, P0 ;  /* 0x000000ff25437208 */ /* 0x000fe20000000000 */
[----:B------:R-:W-:Y:S01]  /*2770*/  FMUL.FTZ R43, R43, UR25 ;  /* 0x000000192b2b7c20 */ /* 0x000fe20008410000 */
[C---:B------:R-:W-:Y:S01]  /*2780*/  ISETP.GE.U32.AND P0, PT, R68.reuse, 0x1000000, PT ;  /* 0x010000004400780c */ /* 0x040fe20003f06070 */
[----:B------:R-:W-:Y:S02]  /*2790*/  FMUL.FTZ R37, R33, UR4 ;  /* 0x0000000421257c20 */ /* 0x000fe40008410000 */
[----:B-1----:R-:W1:Y:S01]  /*27a0*/  LDC.64 R32, c[0x0][0x468] ;  /* 0x00011a00ff207b82 */ /* 0x002e620000000a00 */
[----:B------:R-:W-:Y:S01]  /*27b0*/  FSEL R69, R43, RZ, P0 ;  /* 0x000000ff2b457208 */ /* 0x000fe20000000000 */
[----:B------:R-:W-:Y:S01]  /*27c0*/  FMUL.FTZ R37, R37, UR25 ;  /* 0x0000001925257c20 */ /* 0x000fe20008410000 */
[----:B------:R-:W-:Y:S01]  /*27d0*/  LOP3.LUT P0, RZ, R68, 0xff, RZ, 0xc0, !PT ;  /* 0x000000ff44ff7812 */ /* 0x000fe2000780c0ff */
[----:B------:R3:W4:Y:S01]  /*27e0*/  F2F.BF16.F32 R66, R42 ;  /* 0x0000002a00427304 */ /* 0x0007220000202000 */
[----:B--2---:R-:W-:-:S02]  /*27f0*/  PRMT R71, R39, 0x5410, R40 ;  /* 0x0000541027477816 */ /* 0x004fc40000000028 */
[----:B0-----:R-:W-:Y:S01]  /*2800*/  PRMT R73, R34, 0x5410, R35 ;  /* 0x0000541022497816 */ /* 0x001fe20000000023 */
[----:B------:R-:W-:-:S04]  /*2810*/  IMAD.WIDE.U32 R34, R38, 0x10000, RZ ;  /* 0x0001000026227825 */ /* 0x000fc800078e00ff */
[----:B------:R-:W-:Y:S01]  /*2820*/  F2F.BF16.F32 R67, R67 ;  /* 0x0000004300437304 */ /* 0x000fe20000202000 */
[----:B---3--:R-:W-:Y:S01]  /*2830*/  FSEL R42, R37, RZ, P0 ;  /* 0x000000ff252a7208 */ /* 0x008fe20000000000 */
[----:B------:R-:W-:Y:S01]  /*2840*/  IMAD.WIDE.U32 R36, R36, 0x10000, RZ ;  /* 0x0001000024247825 */ /* 0x000fe200078e00ff */
[----:B------:R-:W-:Y:S02]  /*2850*/  LOP3.LUT R35, R71, R35, RZ, 0xfc, !PT ;  /* 0x0000002347237212 */ /* 0x000fe400078efcff */
[----:B------:R-:W-:Y:S01]  /*2860*/  LOP3.LUT R34, R34, R75, RZ, 0xfc, !PT ;  /* 0x0000004b22227212 */ /* 0x000fe200078efcff */
[----:B----4-:R-:W-:Y:S02]  /*2870*/  IMAD.WIDE.U32 R38, R66, 0x10000, RZ ;  /* 0x0001000042267825 */ /* 0x010fe400078e00ff */
[----:B------:R-:W0:Y:S01]  /*2880*/  F2F.BF16.F32 R68, R69 ;  /* 0x0000004500447304 */ /* 0x000e220000202000 */
[----:B------:R-:W-:Y:S02]  /*2890*/  LOP3.LUT R36, R36, R41, RZ, 0xfc, !PT ;  /* 0x0000002924247212 */ /* 0x000fe400078efcff */
[----:B------:R-:W-:Y:S01]  /*28a0*/  LOP3.LUT R37, R73, R37, RZ, 0xfc, !PT ;  /* 0x0000002549257212 */ /* 0x000fe200078efcff */
[----:B-1----:R-:W-:-:S04]  /*28b0*/  IMAD.WIDE.U32 R40, R59, 0x8, R32 ;  /* 0x000000083b287825 */ /* 0x002fc800078e0020 */
[----:B------:R-:W1:Y:S01]  /*28c0*/  F2F.BF16.F32 R43, R42 ;  /* 0x0000002a002b7304 */ /* 0x000e620000202000 */
[----:B------:R4:W-:Y:S01]  /*28d0*/  STG.E.64 desc[UR18][R40.64], R36 ;  /* 0x0000002428007986 */ /* 0x0009e2000c101b12 */
[----:B0-----:R-:W-:-:S04]  /*28e0*/  PRMT R67, R67, 0x5410, R68 ;  /* 0x0000541043437816 */ /* 0x001fc80000000044 */
[----:B------:R-:W-:Y:S02]  /*28f0*/  LOP3.LUT R39, R67, R39, RZ, 0xfc, !PT ;  /* 0x0000002743277212 */ /* 0x000fe400078efcff */
[----:B-1----:R-:W-:Y:S01]  /*2900*/  LOP3.LUT R38, R38, R43, RZ, 0xfc, !PT ;  /* 0x0000002b26267212 */ /* 0x002fe200078efcff */
[----:B------:R-:W-:-:S04]  /*2910*/  IMAD.WIDE.U32 R42, R60, 0x8, R32 ;  /* 0x000000083c2a7825 */ /* 0x000fc800078e0020 */
[----:B------:R-:W-:Y:S01]  /*2920*/  IMAD.WIDE.U32 R32, R61, 0x8, R32 ;  /* 0x000000083d207825 */ /* 0x000fe200078e0020 */
[----:B------:R4:W-:Y:S04]  /*2930*/  STG.E.64 desc[UR18][R42.64], R34 ;  /* 0x000000222a007986 */ /* 0x0009e8000c101b12 */
[----:B------:R4:W-:Y:S01]  /*2940*/  STG.E.64 desc[UR18][R32.64], R38 ;  /* 0x0000002620007986 */ /* 0x0009e2000c101b12 */
[----:B------:R-:W-:Y:S05]  /*2950*/  BRA `(.L_x_2252) ;  /* 0x0000000400e87947 */ /* 0x000fea0003800000 */
.L_x_2253:
[--C-:B------:R-:W-:Y:S01]  /*2960*/  FFMA.FTZ R41, R41, UR5, R80.reuse ;  /* 0x0000000529297c23 */ /* 0x100fe20008010050 */
[--C-:B------:R-:W-:Y:S01]  /*2970*/  FFMA.FTZ R89, R89, UR5, R80.reuse ;  /* 0x0000000559597c23 */ /* 0x100fe20008010050 */
[--C-:B------:R-:W-:Y:S01]  /*2980*/  FFMA.FTZ R87, R87, UR5, R80.reuse ;  /* 0x0000000557577c23 */ /* 0x100fe20008010050 */
[----:B-----5:R-:W-:Y:S01]  /*2990*/  LOP3.LUT P0, RZ, R82, 0xff, RZ, 0xc0, !PT ;  /* 0x000000ff52ff7812 */ /* 0x020fe2000780c0ff */
[----:B------:R-:W-:Y:S01]  /*29a0*/  FADD.FTZ R41, R88, -R41 ;  /* 0x8000002958297221 */ /* 0x000fe20000010000 */
[----:B------:R-:W-:Y:S01]  /*29b0*/  FADD.FTZ R86, R86, -R89 ;  /* 0x8000005956567221 */ /* 0x000fe20000010000 */
[----:B------:R-:W-:Y:S01]  /*29c0*/  FADD.FTZ R87, R84, -R87 ;  /* 0x8000005754577221 */ /* 0x000fe20000010000 */
[----:B------:R-:W-:Y:S01]  /*29d0*/  FFMA.FTZ R36, R85, UR5, R80 ;  /* 0x0000000555247c23 */ /* 0x000fe20008010050 */
[----:B------:R-:W-:Y:S01]  /*29e0*/  FFMA.FTZ R32, R41, UR8, R20 ;  /* 0x0000000829207c23 */ /* 0x000fe20008010014 */
[----:B------:R-:W-:Y:S01]  /*29f0*/  FFMA.FTZ R33, R86, UR8, R21 ;  /* 0x0000000856217c23 */ /* 0x000fe20008010015 */
        /* <DEDUP_REMOVED lines=9> */
[--C-:B------:R-:W-:Y:S01]  /*2a90*/  FFMA.FTZ R41, R78, UR5, R80.reuse ;  /* 0x000000054e297c23 */ /* 0x100fe20008010050 */
[----:B------:R-:W-:Y:S01]  /*2aa0*/  FFMA.FTZ R75, R75, UR5, R80 ;  /* 0x000000054b4b7c23 */ /* 0x000fe20008010050 */
[----:B------:R-:W-:Y:S01]  /*2ab0*/  FSEL R84, R34, RZ, P0 ;  /* 0x000000ff22547208 */ /* 0x000fe20000000000 */
[----:B------:R-:W-:Y:S01]  /*2ac0*/  FFMA.FTZ R34, R87, UR8, R22 ;  /* 0x0000000857227c23 */ /* 0x000fe20008010016 */
[----:B------:R-:W-:Y:S01]  /*2ad0*/  LOP3.LUT P0, RZ, R82, 0xff00, RZ, 0xc0, !PT ;  /* 0x0000ff0052ff7812 */ /* 0x000fe2000780c0ff */
[----:B------:R-:W-:Y:S01]  /*2ae0*/  FADD.FTZ R83, R74, -R41 ;  /* 0x800000294a537221 */ /* 0x000fe20000010000 */
[----:B------:R-:W-:Y:S01]  /*2af0*/  FADD.FTZ R74, R70, -R75 ;  /* 0x8000004b464a7221 */ /* 0x000fe20000010000 */
[----:B------:R-:W-:Y:S01]  /*2b00*/  FMUL.FTZ R36, R34, UR4 ;  /* 0x0000000422247c20 */ /* 0x000fe20008410000 */
[----:B------:R-:W-:Y:S01]  /*2b10*/  FSEL R81, R35, RZ, P0 ;  /* 0x000000ff23517208 */ /* 0x000fe20000000000 */
[----:B------:R-:W-:Y:S01]  /*2b20*/  FFMA.FTZ R35, R38, UR8, R23 ;  /* 0x0000000826237c23 */ /* 0x000fe20008010017 */
[----:B------:R-:W-:Y:S01]  /*2b30*/  ISETP.GE.U32.AND P0, PT, R82, 0x1000000, PT ;  /* 0x010000005200780c */ /* 0x000fe20003f06070 */
[----:B------:R-:W-:Y:S01]  /*2b40*/  FMUL.FTZ R36, R36, UR25 ;  /* 0x0000001924247c20 */ /* 0x000fe20008410000 */
[----:B------:R-:W-:Y:S01]  /*2b50*/  FADD.FTZ R82, R76, -R39 ;  /* 0x800000274c527221 */ /* 0x000fe20000010000 */
[----:B------:R-:W-:Y:S01]  /*2b60*/  FMUL.FTZ R37, R35, UR4 ;  /* 0x0000000423257c20 */ /* 0x000fe20008410000 */
[----:B------:R-:W-:Y:S01]  /*2b70*/  FFMA.FTZ R75, R72, UR5, R80 ;  /* 0x00000005484b7c23 */ /* 0x000fe20008010050 */
[----:B------:R-:W-:Y:S01]  /*2b80*/  F2F.BF16.F32 R81, R81 ;  /* 0x0000005100517304 */ /* 0x000fe20000202000 */
[----:B------:R-:W-:Y:S01]  /*2b90*/  FSEL R38, R36, RZ, P1 ;  /* 0x000000ff24267208 */ /* 0x000fe20000800000 */
[----:B------:R-:W-:Y:S01]  /*2ba0*/  FMUL.FTZ R37, R37, UR25 ;  /* 0x0000001925257c20 */ /* 0x000fe20008410000 */
[----:B------:R-:W-:Y:S01]  /*2bb0*/  FFMA.FTZ R36, R79, UR8, R24 ;  /* 0x000000084f247c23 */ /* 0x000fe20008010018 */
[----:B------:R-:W-:Y:S01]  /*2bc0*/  FADD.FTZ R75, R42, -R75 ;  /* 0x8000004b2a4b7221 */ /* 0x000fe20000010000 */
[----:B------:R-:W-:-:S02]  /*2bd0*/  LOP3.LUT P1, RZ, R73, 0xff0000, RZ, 0xc0, !PT ;  /* 0x00ff000049ff7812 */ /* 0x000fc4000782c0ff */
[----:B------:R-:W-:Y:S01]  /*2be0*/  FMUL.FTZ R39, R36, UR4 ;  /* 0x0000000424277c20 */ /* 0x000fe20008410000 */
[----:B------:R-:W-:Y:S01]  /*2bf0*/  FSEL R76, R37, RZ, P0 ;  /* 0x000000ff254c7208 */ /* 0x000fe20000000000 */
[----:B------:R-:W-:Y:S01]  /*2c00*/  FFMA.FTZ R37, R82, UR8, R25 ;  /* 0x0000000852257c23 */ /* 0x000fe20008010019 */
[----:B------:R-:W-:Y:S01]  /*2c10*/  LOP3.LUT P0, RZ, R73, 0xff, RZ, 0xc0, !PT ;  /* 0x000000ff49ff7812 */ /* 0x000fe2000780c0ff */
[----:B------:R-:W-:Y:S01]  /*2c20*/  FMUL.FTZ R39, R39, UR25 ;  /* 0x0000001927277c20 */ /* 0x000fe20008410000 */
[----:B------:R0:W-:Y:S01]  /*2c30*/  F2F.BF16.F32 R77, R38 ;  /* 0x00000026004d7304 */ /* 0x0001e20000202000 */
[----:B------:R-:W-:Y:S01]  /*2c40*/  FMUL.FTZ R41, R37, UR4 ;  /* 0x0000000425297c20 */ /* 0x000fe20008410000 */
[----:B------:R-:W-:Y:S02]  /*2c50*/  FFMA.FTZ R42, R75, UR8, R30 ;  /* 0x000000084b2a7c23 */ /* 0x000fe4000801001e */
[----:B------:R-:W-:Y:S01]  /*2c60*/  FSEL R79, R39, RZ, P0 ;  /* 0x000000ff274f7208 */ /* 0x000fe20000000000 */
[----:B------:R-:W-:Y:S01]  /*2c70*/  FMUL.FTZ R41, R41, UR25 ;  /* 0x0000001929297c20 */ /* 0x000fe20008410000 */
[----:B------:R-:W-:Y:S01]  /*2c80*/  LOP3.LUT P0, RZ, R73, 0xff00, RZ, 0xc0, !PT ;  /* 0x0000ff0049ff7812 */ /* 0x000fe2000780c0ff */
[----:B------:R-:W-:Y:S01]  /*2c90*/  FFMA.FTZ R39, R74, UR8, R27 ;  /* 0x000000084a277c23 */ /* 0x000fe2000801001b */
[----:B------:R-:W-:Y:S01]  /*2ca0*/  FFMA.FTZ R74, R71, UR5, R80 ;  /* 0x00000005474a7c23 */ /* 0x000fe20008010050 */
[----:B0-----:R-:W-:Y:S01]  /*2cb0*/  FFMA.FTZ R38, R83, UR8, R26 ;  /* 0x0000000853267c23 */ /* 0x001fe2000801001a */
[----:B------:R-:W-:Y:S01]  /*2cc0*/  FSEL R41, R41, RZ, P0 ;  /* 0x000000ff29297208 */ /* 0x000fe20000000000 */
[----:B------:R-:W0:Y:S01]  /*2cd0*/  F2F.BF16.F32 R76, R76 ;  /* 0x0000004c004c7304 */ /* 0x000e220000202000 */
[----:B------:R-:W-:Y:S01]  /*2ce0*/  ISETP.GE.U32.AND P0, PT, R73, 0x1000000, PT ;  /* 0x010000004900780c */ /* 0x000fe20003f06070 */
[----:B------:R-:W-:Y:S01]  /*2cf0*/  FMUL.FTZ R70, R38, UR4 ;  /* 0x0000000426467c20 */ /* 0x000fe20008410000 */
[----:B------:R-:W-:Y:S01]  /*2d00*/  FMUL.FTZ R73, R39, UR4 ;  /* 0x0000000427497c20 */ /* 0x000fe20008410000 */
[----:B------:R-:W-:Y:S01]  /*2d10*/  FADD.FTZ R78, R69, -R74 ;  /* 0x8000004a454e7221 */ /* 0x000fe20000010000 */
[----:B------:R-:W-:Y:S01]  /*2d20*/  FFMA.FTZ R74, R43, UR5, R80 ;  /* 0x000000052b4a7c23 */ /* 0x000fe20008010050 */
[----:B------:R-:W-:Y:S01]  /*2d30*/  FMUL.FTZ R72, R70, UR25 ;  /* 0x0000001946487c20 */ /* 0x000fe20008410000 */
[----:B------:R-:W-:Y:S01]  /*2d40*/  FMUL.FTZ R73, R73, UR25 ;  /* 0x0000001949497c20 */ /* 0x000fe20008410000 */
[----:B------:R1:W-:Y:S01]  /*2d50*/  F2F.BF16.F32 R70, R41 ;  /* 0x0000002900467304 */ /* 0x0003e20000202000 */
[----:B------:R-:W-:Y:S01]  /*2d60*/  FFMA.FTZ R43, R78, UR8, R31 ;  /* 0x000000084e2b7c23 */ /* 0x000fe2000801001f */
[----:B------:R-:W-:Y:S01]  /*2d70*/  FADD.FTZ R74, R67, -R74 ;  /* 0x8000004a434a7221 */ /* 0x000fe20000010000 */
[----:B------:R-:W-:Y:S01]  /*2d80*/  FFMA.FTZ R67, R40, UR5, R80 ;  /* 0x0000000528437c23 */ /* 0x000fe20008010050 */
[----:B------:R-:W-:Y:S01]  /*2d90*/  FSEL R73, R73, RZ, P0 ;  /* 0x000000ff49497208 */ /* 0x000fe20000000000 */
[----:B------:R-:W-:Y:S01]  /*2da0*/  FMUL.FTZ R75, R43, UR4 ;  /* 0x000000042b4b7c20 */ /* 0x000fe20008410000 */
[----:B------:R-:W-:Y:S01]  /*2db0*/  LOP3.LUT P0, RZ, R68, 0xff0000, RZ, 0xc0, !PT ;  /* 0x00ff000044ff7812 */ /* 0x000fe2000780c0ff */
[----:B------:R-:W-:Y:S01]  /*2dc0*/  FADD.FTZ R67, R66, -R67 ;  /* 0x8000004342437221 */ /* 0x000fe20000010000 */
[----:B------:R-:W-:Y:S01]  /*2dd0*/  FSEL R72, R72, RZ, P1 ;  /* 0x000000ff48487208 */ /* 0x000fe20000800000 */
[----:B-1----:R-:W-:Y:S01]  /*2de0*/  FMUL.FTZ R41, R42, UR4 ;  /* 0x000000042a297c20 */ /* 0x002fe20008410000 */
[----:B------:R-:W-:Y:S01]  /*2df0*/  FMUL.FTZ R75, R75, UR25 ;  /* 0x000000194b4b7c20 */ /* 0x000fe20008410000 */
[----:B------:R-:W-:Y:S01]  /*2e00*/  FFMA.FTZ R40, R67, UR8, R28 ;  /* 0x0000000843287c23 */ /* 0x000fe2000801001c */
[----:B------:R1:W-:Y:S01]  /*2e10*/  F2F.BF16.F32 R78, R73 ;  /* 0x00000049004e7304 */ /* 0x0003e20000202000 */
[----:B------:R-:W-:Y:S01]  /*2e20*/  FMUL.FTZ R41, R41, UR25 ;  /* 0x0000001929297c20 */ /* 0x000fe20008410000 */
[----:B0-----:R-:W-:-:S04]  /*2e30*/  PRMT R77, R77, 0x5410, R76 ;  /* 0x000054104d4d7816 */ /* 0x001fc8000000004c */
[----:B------:R-:W-:Y:S01]  /*2e40*/  FSEL R69, R41, RZ, P0 ;  /* 0x000000ff29457208 */ /* 0x000fe20000000000 */
[----:B------:R-:W-:Y:S01]  /*2e50*/  FFMA.FTZ R41, R74, UR8, R29 ;  /* 0x000000084a297c23 */ /* 0x000fe2000801001d */
[C---:B------:R-:W-:Y:S01]  /*2e60*/  ISETP.GE.U32.AND P0, PT, R68.reuse, 0x1000000, PT ;  /* 0x010000004400780c */ /* 0x040fe20003f06070 */
[----:B------:R0:W2:Y:S02]  /*2e70*/  F2F.BF16.F32 R71, R72 ;  /* 0x0000004800477304 */ /* 0x0000a40000202000 */
[----:B------:R-:W-:Y:S01]  /*2e80*/  FMUL.FTZ R66, R41, UR4 ;  /* 0x0000000429427c20 */ /* 0x000fe20008410000 */
[----:B------:R-:W-:Y:S02]  /*2e90*/  FSEL R82, R75, RZ, P0 ;  /* 0x000000ff4b527208 */ /* 0x000fe40000000000 */
[----:B------:R-:W-:Y:S01]  /*2ea0*/  LOP3.LUT P0, RZ, R68, 0xff00, RZ, 0xc0, !PT ;  /* 0x0000ff0044ff7812 */ /* 0x000fe2000780c0ff */
[----:B-1----:R-:W-:Y:S01]  /*2eb0*/  FMUL.FTZ R73, R66, UR25 ;  /* 0x0000001942497c20 */ /* 0x002fe20008410000 */
[----:B------:R-:W1:Y:S01]  /*2ec0*/  LDC.64 R74, c[0x0][0x468] ;  /* 0x00011a00ff4a7b82 */ /* 0x000e620000000a00 */
[----:B------:R-:W-:Y:S01]  /*2ed0*/  F2F.BF16.F32 R69, R69 ;  /* 0x0000004500457304 */ /* 0x000fe20000202000 */
[----:B0-----:R-:W-:-:S02]  /*2ee0*/  FMUL.FTZ R72, R40, UR4 ;  /* 0x0000000428487c20 */ /* 0x001fc40008410000 */
[----:B------:R-:W-:Y:S02]  /*2ef0*/  FSEL R80, R73, RZ, P0 ;  /* 0x000000ff49507208 */ /* 0x000fe40000000000 */
[----:B------:R-:W-:Y:S01]  /*2f00*/  FMUL.FTZ R72, R72, UR25 ;  /* 0x0000001948487c20 */ /* 0x000fe20008410000 */
[----:B------:R-:W-:Y:S01]  /*2f10*/  LOP3.LUT P0, RZ, R68, 0xff, RZ, 0xc0, !PT ;  /* 0x000000ff44ff7812 */ /* 0x000fe2000780c0ff */
[----:B------:R-:W0:Y:S01]  /*2f20*/  LDC.64 R66, c[0x0][0x478] ;  /* 0x00011e00ff427b82 */ /* 0x000e220000000a00 */
[----:B------:R-:W3:Y:S02]  /*2f30*/  F2F.BF16.F32 R82, R82 ;  /* 0x0000005200527304 */ /* 0x000ee40000202000 */
[----:B------:R-:W-:Y:S01]  /*2f40*/  FSEL R83, R72, RZ, P0 ;  /* 0x000000ff48537208 */ /* 0x000fe20000000000 */
[----:B------:R-:W-:Y:S01]  /*2f50*/  IMAD.WIDE.U32 R72, R81, 0x10000, RZ ;  /* 0x0001000051487825 */ /* 0x000fe200078e00ff */
[----:B--2---:R-:W-:-:S03]  /*2f60*/  PRMT R81, R71, 0x5410, R78 ;  /* 0x0000541047517816 */ /* 0x004fc6000000004e */
[----:B------:R-:W-:Y:S01]  /*2f70*/  IMAD.WIDE.U32 R70, R70, 0x10000, RZ ;  /* 0x0001000046467825 */ /* 0x000fe200078e00ff */
[----:B------:R1:W2:Y:S01]  /*2f80*/  F2F.BF16.F32 R68, R80 ;  /* 0x0000005000447304 */ /* 0x0002a20000202000 */
[----:B------:R-:W-:-:S03]  /*2f90*/  LOP3.LUT R73, R77, R73, RZ, 0xfc, !PT ;  /* 0x000000494d497212 */ /* 0x000fc600078efcff */
[----:B------:R-:W-:Y:S02]  /*2fa0*/  LOP3.LUT R71, R81, R71, RZ, 0xfc, !PT ;  /* 0x0000004751477212 */ /* 0x000fe400078efcff */
[----:B---3--:R-:W-:Y:S02]  /*2fb0*/  PRMT R85, R69, 0x5410, R82 ;  /* 0x0000541045557816 */ /* 0x008fe40000000052 */
[----:B------:R-:W3:Y:S01]  /*2fc0*/  F2F.BF16.F32 R84, R84 ;  /* 0x0000005400547304 */ /* 0x000ee20000202000 */
[----:B-1----:R-:W-:-:S04]  /*2fd0*/  IMAD.WIDE.U32 R80, R59, 0x8, R74 ;  /* 0x000000083b507825 */ /* 0x002fc800078e004a */
[----:B--2---:R-:W-:-:S03]  /*2fe0*/  IMAD.WIDE.U32 R68, R68, 0x10000, RZ ;  /* 0x0001000044447825 */ /* 0x004fc600078e00ff */
[----:B------:R-:W1:Y:S01]  /*2ff0*/  F2F.BF16.F32 R79, R79 ;  /* 0x0000004f004f7304 */ /* 0x000e620000202000 */
[----:B0-----:R-:W-:Y:S01]  /*3000*/  IMAD.WIDE.U32 R76, R59, 0x10, R66 ;  /* 0x000000103b4c7825 */ /* 0x001fe200078e0042 */
[----:B------:R-:W-:Y:S02]  /*3010*/  LOP3.LUT R69, R85, R69, RZ, 0xfc, !PT ;  /* 0x0000004555457212 */ /* 0x000fe400078efcff */
[----:B---3--:R-:W-:-:S04]  /*3020*/  LOP3.LUT R72, R72, R84, RZ, 0xfc, !PT ;  /* 0x0000005448487212 */ /* 0x008fc800078efcff */
[----:B------:R-:W0:Y:S01]  /*3030*/  F2F.BF16.F32 R83, R83 ;  /* 0x0000005300537304 */ /* 0x000e220000202000 */
[----:B------:R2:W-:Y:S04]  /*3040*/  STG.E.128 desc[UR18][R76.64], R32 ;  /* 0x000000204c007986 */ /* 0x0005e8000c101d12 */
[----:B------:R2:W-:Y:S01]  /*3050*/  STG.E.64 desc[UR18][R80.64], R72 ;  /* 0x0000004850007986 */ /* 0x0005e2000c101b12 */
        /* <DEDUP_REMOVED lines=9> */
[----:B------:R2:W-:Y:S02]  /*30f0*/  STG.E.64 desc[UR18][R74.64], R68 ;  /* 0x000000444a007986 */ /* 0x0005e4000c101b12 */
.L_x_2252:
        /* <DEDUP_REMOVED lines=28> */
.L_x_2249:
        /* <DEDUP_REMOVED lines=15> */
.L_x_2255:
        /* <DEDUP_REMOVED lines=13> */
.L_x_6721:


//--------------------- .text._ZN10layer_norm22ln_bwd_finalize_kernelINS_22Kernel_traits_finalizeILj1536E13__nv_bfloat16S2_fS2_fjLb0ELj1024ELj4ENS_18Kernel_traits_baseILj1536ES2_S2_fS2_fjLj1024EEEEELb0ELb0EEEvNS_9BwdParamsE --------------------------
	.section	.text._ZN10layer_norm22ln_bwd_finalize_kernelINS_22Kernel_traits_finalizeILj1536E13__nv_bfloat16S2_fS2_fjLb0ELj1024ELj4ENS_18Kernel_traits_baseILj1536ES2_S2_fS2_fjLj1024EEEEELb0ELb0EEEvNS_9BwdParamsE,"ax",@progbits
	.align	128
        .global         _ZN10layer_norm22ln_bwd_finalize_kernelINS_22Kernel_traits_finalizeILj1536E13__nv_bfloat16S2_fS2_fjLb0ELj1024ELj4ENS_18Kernel_traits_baseILj1536ES2_S2_fS2_fjLj1024EEEEELb0ELb0EEEvNS_9BwdParamsE
        .type           _ZN10layer_norm22ln_bwd_finalize_kernelINS_22Kernel_traits_finalizeILj1536E13__nv_bfloat16S2_fS2_fjLb0ELj1024ELj4ENS_18Kernel_traits_baseILj1536ES2_S2_fS2_fjLj1024EEEEELb0ELb0EEEvNS_9BwdParamsE,@function
        .size           _ZN10layer_norm22ln_bwd_finalize_kernelINS_22Kernel_traits_finalizeILj1536E13__nv_bfloat16S2_fS2_fjLb0ELj1024ELj4ENS_18Kernel_traits_baseILj1536ES2_S2_fS2_fjLj1024EEEEELb0ELb0EEEvNS_9BwdParamsE,(.L_x_6722 - _ZN10layer_norm22ln_bwd_finalize_kernelINS_22Kernel_traits_finalizeILj1536E13__nv_bfloat16S2_fS2_fjLb0ELj1024ELj4ENS_18Kernel_traits_baseILj1536ES2_S2_fS2_fjLj1024EEEEELb0ELb0EEEvNS_9BwdParamsE)
        .other          _ZN10layer_norm22ln_bwd_finalize_kernelINS_22Kernel_traits_finalizeILj1536E13__nv_bfloat16S2_fS2_fjLb0ELj1024ELj4ENS_18Kernel_traits_baseILj1536ES2_S2_fS2_fjLj1024EEEEELb0ELb0EEEvNS_9BwdParamsE,@"STO_CUDA_ENTRY STV_DEFAULT"
_ZN10layer_norm22ln_bwd_finalize_kernelINS_22Kernel_traits_finalizeILj1536E13__nv_bfloat16S2_fS2_fjLb0ELj1024ELj4ENS_18Kernel_traits_baseILj1536ES2_S2_fS2_fjLj1024EEEEELb0ELb0EEEvNS_9BwdParamsE:
.text._ZN10layer_norm22ln_bwd_finalize_kernelINS_22Kernel_traits_finalizeILj1536E13__nv_bfloat16S2_fS2_fjLb0ELj1024ELj4ENS_18Kernel_traits_baseILj1536ES2_S2_fS2_fjLj1024EEEEELb0ELb0EEEvNS_9BwdParamsE:
        /* <DEDUP_REMOVED lines=82> */
.L_x_2260:
        /* <DEDUP_REMOVED lines=118> */
.L_x_2259:
[----:B------:R-:W-:Y:S05]  /*0c80*/  BSYNC.RECONVERGENT B1 ;  /* 0x0000000000017941 */ /* 0x000fea0003800200 */
.L_x_2258:
        /* <DEDUP_REMOVED lines=75> */
.L_x_2262:
[----:B------:R-:W-:Y:S05]  /*1140*/  BSYNC.RECONVERGENT B1 ;  /* 0x0000000000017941 */ /* 0x000fea0003800200 */
.L_x_2261:
        /* <DEDUP_REMOVED lines=37> */
.L_x_2264:
[----:B------:R-:W-:Y:S05]  /*13a0*/  BSYNC.RECONVERGENT B1 ;  /* 0x0000000000017941 */ /* 0x000fea0003800200 */
.L_x_2263:
[----:B------:R-:W-:Y:S05]  /*13b0*/  @!P1 BRA `(.L_x_2257) ;  /* 0x0000000000409947 */ /* 0x000fea0003800000 */
[----:B------:R-:W0:Y:S01]  /*13c0*/  LDC.64 R10, c[0x0][0x440] ;  /* 0x00011000ff0a7b82 */ /* 0x000e220000000a00 */
[----:B------:R-:W-:Y:S01]  /*13d0*/  IMAD R59, R0, R56, R59 ;  /* 0x00000038003b7224 */ /* 0x000fe200078e023b */
[----:B------:R-:W-:Y:S02]  /*13e0*/  LOP3.LUT R8, R8, 0x1f, RZ, 0xc0, !PT ;  /* 0x0000001f08087812 */ /* 0x000fe400078ec0ff */
[----:B------:R-:W-:Y:S02]  /*13f0*/  IADD3 R9, PT, PT, -R9, RZ, RZ ;  /* 0x000000ff09097210 */ /* 0x000fe40007ffe1ff */
[----:B------:R-:W-:Y:S02]  /*1400*/  IADD3 R59, PT, PT, R8, R59, RZ ;  /* 0x0000003b083b7210 */ /* 0x000fe40007ffe0ff */
[----:B------:R-:W1:Y:S05]  /*1410*/  LDC.64 R12, c[0x0][0x448] ;  /* 0x00011200ff0c7b82 */ /* 0x000e6a0000000a00 */
.L_x_2265:
        /* <DEDUP_REMOVED lines=10> */
.L_x_2257:
[----:B------:R-:W-:Y:S05]  /*14c0*/  BSYNC.RECONVERGENT B0 ;  /* 0x0000000000007941 */ /* 0x000fea0003800200 */
.L_x_2256:
        /* <DEDUP_REMOVED lines=59> */
.L_x_2266:
        /* <DEDUP_REMOVED lines=16> */
.L_x_6722:


//--------------------- .text._ZN10layer_norm13ln_bwd_kernelINS_13Kernel_traitsI13__nv_bfloat16S2_fS2_fjLj1536ELj1ELj1ELj4ELj8ENS_18Kernel_traits_baseILj1536ES2_S2_fS2_fjLj128EEEEELb1ELb0ELb1ELb0EEEvNS_9BwdParamsE --------------------------
	.section	.text._ZN10layer_norm13ln_bwd_kernelINS_13Kernel_traitsI13__nv_bfloat16S2_fS2_fjLj1536ELj1ELj1ELj4ELj8ENS_18Kernel_traits_baseILj1536ES2_S2_fS2_fjLj128EEEEELb1ELb0ELb1ELb0EEEvNS_9BwdParamsE,"ax",@progbits
	.align	128
        .global         _ZN10layer_norm13ln_bwd_kernelINS_13Kernel_traitsI13__nv_bfloat16S2_fS2_fjLj1536ELj1ELj1ELj4ELj8ENS_18Kernel_traits_baseILj1536ES2_S2_fS2_fjLj128EEEEELb1ELb0ELb1ELb0EEEvNS_9BwdParamsE
        .type           _ZN10layer_norm13ln_bwd_kernelINS_13Kernel_traitsI13__nv_bfloat16S2_fS2_fjLj1536ELj1ELj1ELj4ELj8ENS_18Kernel_traits_baseILj1536ES2_S2_fS2_fjLj128EEEEELb1ELb0ELb1ELb0EEEvNS_9BwdParamsE,@function
        .size           _ZN10layer_norm13ln_bwd_kernelINS_13Kernel_traitsI13__nv_bfloat16S2_fS2_fjLj1536ELj1ELj1ELj4ELj8ENS_18Kernel_traits_baseILj1536ES2_S2_fS2_fjLj128EEEEELb1ELb0ELb1ELb0EEEvNS_9BwdParamsE,(.L_x_6723 - _ZN10layer_norm13ln_bwd_kernelINS_13Kernel_traitsI13__nv_bfloat16S2_fS2_fjLj1536ELj1ELj1ELj4ELj8ENS_18Kernel_traits_baseILj1536ES2_S2_fS2_fjLj128EEEEELb1ELb0ELb1ELb0EEEvNS_9BwdParamsE)
        .other          _ZN10layer_norm13ln_bwd_kernelINS_13Kernel_traitsI13__nv_bfloat16S2_fS2_fjLj1536ELj1ELj1ELj4ELj8ENS_18Kernel_traits_baseILj1536ES2_S2_fS2_fjLj128EEEEELb1ELb0ELb1ELb0EEEvNS_9BwdParamsE,@"STO_CUDA_ENTRY STV_DEFAULT"
_ZN10layer_norm13ln_bwd_kernelINS_13Kernel_traitsI13__nv_bfloat16S2_fS2_fjLj1536ELj1ELj1ELj4ELj8ENS_18Kernel_traits_baseILj1536ES2_S2_fS2_fjLj128EEEEELb1ELb0ELb1ELb0EEEvNS_9BwdParamsE:
.text._ZN10layer_norm13ln_bwd_kernelINS_13Kernel_traitsI13__nv_bfloat16S2_fS2_fjLj1536ELj1ELj1ELj4ELj8ENS_18Kernel_traits_baseILj1536ES2_S2_fS2_fjLj128EEEEELb1ELb0ELb1ELb0EEEvNS_9BwdParamsE:
        /* <DEDUP_REMOVED lines=8> */
[----:B------:R-:W0:Y:S03]  /*0080*/  S2UR UR9, SR_CTAID.X ;  /* 0x00000000000979c3 */ /* 0x000e260000002500 */
[----:B------:R-:W0:Y:S01]  /*0090*/  LDCU UR4, c[0x0][0x384] ;  /* 0x00007080ff0477ac */ /* 0x000e220008000800 */
[----:B------:R-:W-:Y:S01]  /*00a0*/  LEA.HI.SX32 R2, R3, R2, 0x1e ;  /* 0x0000000203027211 */ /* 0x000fe200078ff2ff */
[----:B------:R-:W-:-:S03]  /*00b0*/  IMAD.MOV.U32 R3, RZ, RZ, R0 ;  /* 0x000000ffff037224 */ /* 0x000fc600078e0000 */
        /* <DEDUP_REMOVED lines=29> */
[--C-:B------:R-:W-:Y:S01]  /*0290*/  SHF.R.U64 R4, R8, 0x10, R9.reuse ;  /* 0x0000001008047819 */ /* 0x100fe20000001209 */
[--C-:B------:R-:W-:Y:S01]  /*02a0*/  IMAD.MOV.U32 R5, RZ, RZ, R9.reuse ;  /* 0x000000ffff057224 */ /* 0x100fe200078e0009 */
[----:B------:R-:W-:Y:S01]  /*02b0*/  SHF.R.U32.HI R6, RZ, 0x10, R9 ;  /* 0x00000010ff067819 */ /* 0x000fe20000011609 */
[--C-:B------:R-:W-:Y:S01]  /*02c0*/  IMAD.MOV.U32 R9, RZ, RZ, R13.reuse ;  /* 0x000000ffff097224 */ /* 0x100fe200078e000d */
[----:B------:R-:W-:Y:S02]  /*02d0*/  MOV R7, R12 ;  /* 0x0000000c00077202 */ /* 0x000fe40000000f00 */
[----:B------:R-:W-:Y:S02]  /*02e0*/  CS2R R52, SRZ ;  /* 0x0000000000347805 */ /* 0x000fe4000001ff00 */
[----:B------:R-:W-:Y:S02]  /*02f0*/  SHF.R.U64 R8, R12, 0x10, R13 ;  /* 0x000000100c087819 */ /* 0x000fe4000000120d */
[----:B------:R-:W-:-:S02]  /*0300*/  CS2R R54, SRZ ;  /* 0x0000000000367805 */ /* 0x000fc4000001ff00 */
[----:B------:R-:W-:Y:S02]  /*0310*/  SHF.R.U32.HI R10, RZ, 0x10, R13 ;  /* 0x00000010ff0a7819 */ /* 0x000fe4000001160d */
[----:B------:R-:W-:Y:S02]  /*0320*/  CS2R R48, SRZ ;  /* 0x0000000000307805 */ /* 0x000fe4000001ff00 */
[--C-:B------:R-:W-:Y:S02]  /*0330*/  SHF.R.U64 R11, R80, 0x10, R81.reuse ;  /* 0x00000010500b7819 */ /* 0x100fe40000001251 */
[----:B------:R-:W-:Y:S02]  /*0340*/  CS2R R50, SRZ ;  /* 0x0000000000327805 */ /* 0x000fe4000001ff00 */
[----:B------:R-:W-:Y:S02]  /*0350*/  SHF.R.U32.HI R12, RZ, 0x10, R81 ;  /* 0x00000010ff0c7819 */ /* 0x000fe40000011651 */
        /* <DEDUP_REMOVED lines=19> */
.L_x_2307:
[----:B0-----:R-:W-:-:S06]  /*0490*/  UIMAD.WIDE UR28, UR6, 0x4, UR18 ;  /* 0x00000004061c78a5 */ /* 0x001fcc000f8e0212 */
[----:B-1-3--:R-:W-:Y:S01]  /*04a0*/  MOV R62, UR28 ;  /* 0x0000001c003e7c02 */ /* 0x00afe20008000f00 */
[----:B------:R-:W-:Y:S01]  /*04b0*/  IMAD.U32 R63, RZ, RZ, UR29 ;  /* 0x0000001dff3f7e24 */ /* 0x000fe2000f8e00ff */
[----:B------:R-:W-:-:S04]  /*04c0*/  UIMAD.WIDE UR28, UR6, 0x4, UR14 ;  /* 0x00000004061c78a5 */ /* 0x000fc8000f8e020e */
[----:B--2---:R-:W2:Y:S02]  /*04d0*/  LDG.E R62, desc[UR20][R62.64] ;  /* 0x000000143e3e7981 */ /* 0x004ea4000c1e1900 */
[----:B------:R-:W-:Y:S01]  /*04e0*/  MOV R64, UR28 ;  /* 0x0000001c00407c02 */ /* 0x000fe20008000f00 */
[----:B------:R-:W-:Y:S01]  /*04f0*/  IMAD.U32 R65, RZ, RZ, UR29 ;  /* 0x0000001dff417e24 */ /* 0x000fe2000f8e00ff */
[----:B------:R-:W-:-:S04]  /*0500*/  UIMAD.WIDE UR28, UR6, 0x4, UR16 ;  /* 0x00000004061c78a5 */ /* 0x000fc8000f8e0210 */
[----:B------:R-:W3:Y:S02]  /*0510*/  LDG.E R64, desc[UR20][R64.64] ;  /* 0x0000001440407981 */ /* 0x000ee4000c1e1900 */
[----:B------:R-:W-:Y:S01]  /*0520*/  MOV R60, UR28 ;  /* 0x0000001c003c7c02 */ /* 0x000fe20008000f00 */
[----:B------:R-:W-:-:S05]  /*0530*/  IMAD.U32 R61, RZ, RZ, UR29 ;  /* 0x0000001dff3d7e24 */ /* 0x000fca000f8e00ff */
[----:B-----5:R0:W5:Y:S01]  /*0540*/  LDG.E R99, desc[UR20][R60.64] ;  /* 0x000000143c637981 */ /* 0x020162000c1e1900 */
[----:B------:R-:W-:Y:S01]  /*0550*/  BSSY.RECONVERGENT B0, `(.L_x_2268) ;  /* 0x000010d000007945 */ /* 0x000fe20003800200 */
[----:B--2---:R-:W-:Y:S02]  /*0560*/  R2UR UR33, R62 ;  /* 0x000000003e2172ca */ /* 0x004fe400000e0000 */
[----:B---3--:R-:W-:-:S11]  /*0570*/  R2UR UR32, R64 ;  /* 0x00000000402072ca */ /* 0x008fd600000e0000 */
[----:B------:R-:W-:-:S09]  /*0580*/  UISETP.GE.AND UP2, UPT, UR33, 0x1, UPT ;  /* 0x000000012100788c */ /* 0x000fd2000bf46270 */
[----:B0-----:R-:W-:Y:S05]  /*0590*/  BRA.U !UP2, `(.L_x_2269) ;  /* 0x0000000d0a347547 */ /* 0x001fea000b800000 */
[----:B------:R-:W-:-:S06]  /*05a0*/  UIMAD.WIDE UR28, UR6, 0x4, UR12 ;  /* 0x00000004061c78a5 */ /* 0x000fcc000f8e020c */
[----:B------:R-:W-:Y:S01]  /*05b0*/  MOV R60, UR28 ;  /* 0x0000001c003c7c02 */ /* 0x000fe20008000f00 */
[----:B------:R-:W-:-:S05]  /*05c0*/  IMAD.U32 R61, RZ, RZ, UR29 ;  /* 0x0000001dff3d7e24 */ /* 0x000fca000f8e00ff */
[----:B------:R0:W2:Y:S01]  /*05d0*/  LDG.E R60, desc[UR20][R60.64] ;  /* 0x000000143c3c7981 */ /* 0x0000a2000c1e1900 */
[----:B-----5:R-:W-:Y:S01]  /*05e0*/  ISETP.GE.AND P4, PT, R99, 0x1, PT ;  /* 0x000000016300780c */ /* 0x020fe20003f86270 */
[----:B------:R-:W-:Y:S01]  /*05f0*/  UIADD3 UR7, UPT, UPT, UR33, -0x1, URZ ;  /* 0xffffffff21077890 */ /* 0x000fe2000fffe0ff */
[C---:B------:R-:W-:Y:S01]  /*0600*/  ISETP.GE.U32.AND P2, PT, R2.reuse, 0x80, PT ;  /* 0x000000800200780c */ /* 0x040fe20003f46070 */
[----:B------:R-:W-:Y:S01]  /*0610*/  HFMA2 R95, -RZ, RZ, 0, 0 ;  /* 0x00000000ff5f7431 */ /* 0x000fe200000001ff */
[----:B------:R-:W-:Y:S01]  /*0620*/  ISETP.NE.AND P0, PT, RZ, UR30, PT ;  /* 0x0000001eff007c0c */ /* 0x000fe2000bf05270 */
[----:B------:R-:W-:Y:S01]  /*0630*/  BSSY.RECONVERGENT B1, `(.L_x_2270) ;  /* 0x000004f000017945 */ /* 0x000fe20003800200 */
[C---:B------:R-:W-:Y:S01]  /*0640*/  ISETP.GE.U32.AND P1, PT, R2.reuse, 0x100, PT ;  /* 0x000001000200780c */ /* 0x040fe20003f26070 */
[----:B------:R-:W-:Y:S01]  /*0650*/  IMAD.U32 R64, RZ, RZ, UR7 ;  /* 0x00000007ff407e24 */ /* 0x000fe2000f8e00ff */
[----:B-1----:R-:W-:Y:S01]  /*0660*/  UIMAD UR7, UR6, UR10, URZ ;  /* 0x0000000a060772a4 */ /* 0x002fe2000f8e02ff */
[----:B------:R-:W-:-:S02]  /*0670*/  ISETP.GE.U32.AND P3, PT, R2, 0x180, PT ;  /* 0x000001800200780c */ /* 0x000fc40003f66070 */
[----:B------:R-:W-:Y:S01]  /*0680*/  CS2R R100, SRZ ;  /* 0x0000000000647805 */ /* 0x000fe2000001ff00 */
[----:B------:R-:W-:Y:S01]  /*0690*/  USHF.R.S32.HI UR8, URZ, 0x1f, UR7 ;  /* 0x0000001fff087899 */ /* 0x000fe20008011407 */
[----:B------:R-:W-:-:S03]  /*06a0*/  @P4 IADD3 R62, PT, PT, R99, -0x1, RZ ;  /* 0xffffffff633e4810 */ /* 0x000fc60007ffe0ff */
[----:B------:R-:W-:Y:S02]  /*06b0*/  ULEA.HI UR8, UR8, UR7, URZ, 0x2 ;  /* 0x0000000708087291 */ /* 0x000fe4000f8f10ff */
[----:B------:R-:W-:Y:S02]  /*06c0*/  @P4 IMAD R63, R62, UR10, RZ ;  /* 0x0000000a3e3f4c24 */ /* 0x000fe4000f8e02ff */
[----:B------:R-:W-:-:S03]  /*06d0*/  IMAD R62, R64, UR10, RZ ;  /* 0x0000000a403e7c24 */ /* 0x000fc6000f8e02ff */
[----:B------:R-:W-:Y:S02]  /*06e0*/  @P4 SHF.R.S32.HI R64, RZ, 0x1f, R63 ;  /* 0x0000001fff404819 */ /* 0x000fe4000001143f */
[----:B0-----:R-:W-:Y:S02]  /*06f0*/  SHF.R.S32.HI R61, RZ, 0x1f, R62 ;  /* 0x0000001fff3d7819 */ /* 0x001fe4000001143e */
[----:B------:R-:W-:Y:S02]  /*0700*/  @P4 LEA.HI R63, R64, R63, RZ, 0x2 ;  /* 0x0000003f403f4211 */ /* 0x000fe400078f10ff */
[----:B------:R-:W-:Y:S02]  /*0710*/  LEA.HI R61, R61, R62, RZ, 0x2 ;  /* 0x0000003e3d3d7211 */ /* 0x000fe400078f10ff */
[-C--:B------:R-:W-:Y:S01]  /*0720*/  @P4 LEA.HI.SX32 R95, R63, R0.reuse, 0x1e ;  /* 0x000000003f5f4211 */ /* 0x080fe200078ff2ff */
[----:B------:R-:W-:Y:S01]  /*0730*/  IMAD.U32 R63, RZ, RZ, UR8 ;  /* 0x00000008ff3f7e24 */ /* 0x000fe2000f8e00ff */
[----:B------:R-:W-:-:S04]  /*0740*/  LEA.HI.SX32 R103, R61, R0, 0x1e ;  /* 0x000000003d677211 */ /* 0x000fc800078ff2ff */
[----:B------:R-:W-:-:S04]  /*0750*/  LEA.HI.SX32 R98, R63, R0, 0x1e ;  /* 0x000000003f627211 */ /* 0x000fc800078ff2ff */
[----:B------:R-:W-:Y:S02]  /*0760*/  MOV R97, R98 ;  /* 0x0000006200617202 */ /* 0x000fe40000000f00 */
[----:B--2---:R-:W-:Y:S01]  /*0770*/  FSEL R94, R60, RZ, !P0 ;  /* 0x000000ff3c5e7208 */ /* 0x004fe20004000000 */
[----:B------:R-:W-:Y:S06]  /*0780*/  @!P2 BRA `(.L_x_2271) ;  /* 0x0000000000e4a947 */ /* 0x000fec0003800000 */
[----:B------:R-:W0:Y:S08]  /*0790*/  LDC.64 R64, c[0x0][0x428] ;  /* 0x00010a00ff407b82 */ /* 0x000e300000000a00 */
[----:B------:R-:W1:Y:S01]  /*07a0*/  LDC.64 R60, c[0x0][0x3a8] ;  /* 0x0000ea00ff3c7b82 */ /* 0x000e620000000a00 */
[----:B----4-:R-:W-:-:S04]  /*07b0*/  ISETP.NE.U32.AND P0, PT, RZ, UR24, PT ;  /* 0x00000018ff007c0c */ /* 0x010fc8000bf05070 */
[----:B------:R-:W-:-:S03]  /*07c0*/  ISETP.NE.AND.EX P0, PT, RZ, UR25, PT, P0 ;  /* 0x00000019ff007c0c */ /* 0x000fc6000bf05300 */
[----:B------:R-:W2:Y:S01]  /*07d0*/  LDC.64 R68, c[0x0][0x3b0] ;  /* 0x0000ec00ff447b82 */ /* 0x000ea20000000a00 */
[----:B0-----:R-:W-:-:S09]  /*07e0*/  IMAD.WIDE.U32 R64, R103, 0x8, R64 ;  /* 0x0000000867407825 */ /* 0x001fd200078e0040 */
[----:B------:R-:W0:Y:S01]  /*07f0*/  @P0 LDC.64 R66, c[0x0][0x438] ;  /* 0x00010e00ff420b82 */ /* 0x000e220000000a00 */
[----:B------:R-:W3:Y:S01]  /*0800*/  LDG.E.64 R64, desc[UR20][R64.64] ;  /* 0x0000001440407981 */ /* 0x000ee2000c1e1b00 */
[----:B-1----:R-:W-:-:S06]  /*0810*/  IMAD.WIDE.U32 R60, R97, 0x10, R60 ;  /* 0x00000010613c7825 */ /* 0x002fcc00078e003c */
[----:B------:R-:W4:Y:S01]  /*0820*/  LDG.E.128 R60, desc[UR20][R60.64] ;  /* 0x000000143c3c7981 */ /* 0x000f22000c1e1d00 */
[----:B0-----:R-:W-:-:S05]  /*0830*/  @P0 IMAD.WIDE.U32 R66, R97, 0x10, R66 ;  /* 0x0000001061420825 */ /* 0x001fca00078e0042 */
[----:B------:R-:W5:Y:S01]  /*0840*/  @P0 LDG.E.128 R28, desc[UR20][R66.64] ;  /* 0x00000014421c0981 */ /* 0x000f62000c1e1d00 */
[----:B--2---:R-:W-:-:S04]  /*0850*/  IMAD.WIDE.U32 R68, R95, 0x4, R68 ;  /* 0x000000045f447825 */ /* 0x004fc800078e0044 */
[----:B------:R-:W-:Y:S01]  /*0860*/  IMAD.U32 R91, R80, 0x10000, RZ ;  /* 0x00010000505b7824 */ /* 0x000fe200078e00ff */
[----:B------:R0:W5:Y:S01]  /*0870*/  LDG.E R13, desc[UR20][R68.64] ;  /* 0x00000014440d7981 */ /* 0x000162000c1e1900 */
[----:B------:R-:W-:Y:S02]  /*0880*/  IMAD.U32 R90, R11, 0x10000, RZ ;  /* 0x000100000b5a7824 */ /* 0x000fe400078e00ff */
[----:B0-----:R-:W-:Y:S02]  /*0890*/  IMAD.U32 R68, R81, 0x10000, RZ ;  /* 0x0001000051447824 */ /* 0x001fe400078e00ff */
[----:B------:R-:W-:Y:S01]  /*08a0*/  IMAD.U32 R69, R12, 0x10000, RZ ;  /* 0x000100000c457824 */ /* 0x000fe200078e00ff */
[----:B------:R-:W-:Y:S01]  /*08b0*/  IADD3 R103, PT, PT, R103, 0x80, RZ ;  /* 0x0000008067677810 */ /* 0x000fe20007ffe0ff */
[----:B------:R-:W-:Y:S02]  /*08c0*/  VIADD R95, R95, 0x80 ;  /* 0x000000805f5f7836 */ /* 0x000fe40000000000 */
[----:B------:R-:W-:-:S02]  /*08d0*/  VIADD R97, R97, 0x80 ;  /* 0x0000008061617836 */ /* 0x000fc40000000000 */
[----:B---3--:R-:W-:Y:S01]  /*08e0*/  IMAD.MOV.U32 R70, RZ, RZ, R64 ;  /* 0x000000ffff467224 */ /* 0x008fe200078e0040 */
[----:B------:R-:W-:Y:S02]  /*08f0*/  SHF.R.U64 R92, R64, 0x10, R65 ;  /* 0x00000010405c7819 */ /* 0x000fe40000001241 */
[----:B------:R-:W-:Y:S01]  /*0900*/  MOV R89, R65 ;  /* 0x0000004100597202 */ /* 0x000fe20000000f00 */
[C---:B----4-:R-:W-:Y:S01]  /*0910*/  FADD.FTZ R60, -R94.reuse, R60 ;  /* 0x0000003c5e3c7221 */ /* 0x050fe20000010100 */
[C---:B------:R-:W-:Y:S01]  /*0920*/  FADD.FTZ R61, -R94.reuse, R61 ;  /* 0x0000003d5e3d7221 */ /* 0x040fe20000010100 */
[----:B------:R-:W-:Y:S01]  /*0930*/  FADD.FTZ R62, -R94, R62 ;  /* 0x0000003e5e3e7221 */ /* 0x000fe20000010100 */
[----:B------:R-:W-:Y:S01]  /*0940*/  SHF.L.U32 R70, R70, 0x10, RZ ;  /* 0x0000001046467819 */ /* 0x000fe200000006ff */
[----:B------:R-:W-:Y:S01]  /*0950*/  FMUL.FTZ R93, R60, UR32 ;  /* 0x000000203c5d7c20 */ /* 0x000fe20008410000 */
[----:B------:R-:W-:Y:S01]  /*0960*/  SHF.L.U32 R60, R92, 0x10, RZ ;  /* 0x000000105c3c7819 */ /* 0x000fe200000006ff */
[----:B------:R-:W-:Y:S01]  /*0970*/  FMUL.FTZ R92, R61, UR32 ;  /* 0x000000203d5c7c20 */ /* 0x000fe20008410000 */
[----:B------:R-:W-:Y:S01]  /*0980*/  SHF.L.U32 R61, R89, 0x10, RZ ;  /* 0x00000010593d7819 */ /* 0x000fe200000006ff */
[----:B------:R-:W-:Y:S01]  /*0990*/  FMUL.FTZ R89, R62, UR32 ;  /* 0x000000203e597c20 */ /* 0x000fe20008410000 */
[----:B------:R-:W-:Y:S01]  /*09a0*/  FADD.FTZ R63, -R94, R63 ;  /* 0x0000003f5e3f7221 */ /* 0x000fe20000010100 */
[-C--:B------:R-:W-:Y:S01]  /*09b0*/  FMUL.FTZ R91, R91, R70.reuse ;  /* 0x000000465b5b7220 */ /* 0x080fe20000410000 */
[----:B------:R-:W-:Y:S01]  /*09c0*/  SHF.R.U32.HI R64, RZ, 0x10, R65 ;  /* 0x00000010ff407819 */ /* 0x000fe20000011641 */
[----:B------:R-:W-:Y:S01]  /*09d0*/  FADD.FTZ R40, R40, R70 ;  /* 0x0000004628287221 */ /* 0x000fe20000010000 */
[----:B------:R-:W-:Y:S01]  /*09e0*/  FFMA.FTZ R52, R93, R70, R52 ;  /* 0x000000465d347223 */ /* 0x000fe20000010034 */
[-C--:B------:R-:W-:Y:S01]  /*09f0*/  FMUL.FTZ R68, R68, R61.reuse ;  /* 0x0000003d44447220 */ /* 0x080fe20000410000 */
[----:B------:R-:W-:Y:S01]  /*0a00*/  FADD.FTZ R42, R42, R61 ;  /* 0x0000003d2a2a7221 */ /* 0x000fe20000010000 */
[----:B------:R-:W-:Y:S01]  /*0a10*/  FFMA.FTZ R54, R89, R61, R54 ;  /* 0x0000003d59367223 */ /* 0x000fe20000010036 */
[-C--:B------:R-:W-:Y:S01]  /*0a20*/  FMUL.FTZ R90, R90, R60.reuse ;  /* 0x0000003c5a5a7220 */ /* 0x080fe20000410000 */
[----:B------:R-:W-:Y:S01]  /*0a30*/  FMUL.FTZ R70, R63, UR32 ;  /* 0x000000203f467c20 */ /* 0x000fe20008410000 */
[----:B------:R-:W-:Y:S01]  /*0a40*/  FADD.FTZ R61, RZ, R91 ;  /* 0x0000005bff3d7221 */ /* 0x000fe20000010000 */
[----:B------:R-:W-:Y:S01]  /*0a50*/  FFMA.FTZ R63, R93, R91, RZ ;  /* 0x0000005b5d3f7223 */ /* 0x000fe200000100ff */
[----:B------:R-:W-:Y:S01]  /*0a60*/  SHF.L.U32 R62, R64, 0x10, RZ ;  /* 0x00000010403e7819 */ /* 0x000fe200000006ff */
[----:B------:R-:W-:Y:S01]  /*0a70*/  FADD.FTZ R41, R41, R60 ;  /* 0x0000003c29297221 */ /* 0x000fe20000010000 */
[C---:B------:R-:W-:Y:S01]  /*0a80*/  FFMA.FTZ R53, R92.reuse, R60, R53 ;  /* 0x0000003c5c357223 */ /* 0x040fe20000010035 */
[----:B------:R-:W-:Y:S01]  /*0a90*/  FADD.FTZ R61, R61, R90 ;  /* 0x0000005a3d3d7221 */ /* 0x000fe20000010000 */
[----:B------:R-:W-:Y:S01]  /*0aa0*/  FFMA.FTZ R60, R92, R90, R63 ;  /* 0x0000005a5c3c7223 */ /* 0x000fe2000001003f */
[-C--:B------:R-:W-:Y:S01]  /*0ab0*/  FMUL.FTZ R69, R69, R62.reuse ;  /* 0x0000003e45457220 */ /* 0x080fe20000410000 */
[----:B------:R-:W-:Y:S01]  /*0ac0*/  FADD.FTZ R43, R43, R62 ;  /* 0x0000003e2b2b7221 */ /* 0x000fe20000010000 */
[----:B------:R-:W-:Y:S01]  /*0ad0*/  FFMA.FTZ R55, R70, R62, R55 ;  /* 0x0000003e46377223 */ /* 0x000fe20000010037 */
[----:B------:R-:W-:Y:S01]  /*0ae0*/  FADD.FTZ R62, R61, R68 ;  /* 0x000000443d3e7221 */ /* 0x000fe20000010000 */
[----:B------:R-:W-:-:S03]  /*0af0*/  FFMA.FTZ R61, R89, R68, R60 ;  /* 0x00000044593d7223 */ /* 0x000fc6000001003c */
[----:B------:R-:W-:Y:S01]  /*0b00*/  FADD.FTZ R101, R62, R69 ;  /* 0x000000453e657221 */ /* 0x000fe20000010000 */
[----:B------:R-:W-:-:S07]  /*0b10*/  FFMA.FTZ R100, R70, R69, R61 ;  /* 0x0000004546647223 */ /* 0x000fce000001003d */
.L_x_2271:
[----:B----4-:R-:W-:Y:S05]  /*0b20*/  BSYNC.RECONVERGENT B1 ;  /* 0x0000000000017941 */ /* 0x010fea0003800200 */
.L_x_2270:
[----:B------:R-:W-:Y:S04]  /*0b30*/  BSSY.RECONVERGENT B1, `(.L_x_2272) ;  /* 0x000003b000017945 */ /* 0x000fe80003800200 */
        /* <DEDUP_REMOVED lines=13> */
[----:B--2---:R-:W-:Y:S01]  /*0c10*/  IMAD.WIDE.U32 R72, R95, 0x4, R72 ;  /* 0x000000045f487825 */ /* 0x004fe200078e0048 */
[----:B------:R-:W-:-:S04]  /*0c20*/  SHF.L.U32 R76, R5, 0x10, RZ ;  /* 0x00000010054c7819 */ /* 0x000fc800000006ff */
[----:B------:R0:W5:Y:S02]  /*0c30*/  LDG.E R14, desc[UR20][R72.64] ;  /* 0x00000014480e7981 */ /* 0x000164000c1e1900 */
[----:B0-----:R-:W-:Y:S01]  /*0c40*/  SHF.L.U32 R73, R4, 0x10, RZ ;  /* 0x0000001004497819 */ /* 0x001fe200000006ff */
[----:B------:R-:W-:Y:S01]  /*0c50*/  VIADD R103, R103, 0x80 ;  /* 0x0000008067677836 */ /* 0x000fe20000000000 */
[----:B------:R-:W-:Y:S02]  /*0c60*/  IADD3 R95, PT, PT, R95, 0x80, RZ ;  /* 0x000000805f5f7810 */ /* 0x000fe40007ffe0ff */
[----:B------:R-:W-:Y:S02]  /*0c70*/  IADD3 R97, PT, PT, R97, 0x80, RZ ;  /* 0x0000008061617810 */ /* 0x000fe40007ffe0ff */
[----:B---3--:R-:W-:Y:S02]  /*0c80*/  MOV R71, R64 ;  /* 0x0000004000477202 */ /* 0x008fe40000000f00 */
[----:B------:R-:W-:-:S02]  /*0c90*/  SHF.R.U64 R74, R64, 0x10, R65 ;  /* 0x00000010404a7819 */ /* 0x000fc40000001241 */
[----:B------:R-:W-:Y:S01]  /*0ca0*/  SHF.L.U32 R64, R3, 0x10, RZ ;  /* 0x0000001003407819 */ /* 0x000fe200000006ff */
[C---:B----4-:R-:W-:Y:S01]  /*0cb0*/  FADD.FTZ R60, -R94.reuse, R60 ;  /* 0x0000003c5e3c7221 */ /* 0x050fe20000010100 */
[----:B------:R-:W-:Y:S01]  /*0cc0*/  FADD.FTZ R77, -R94, R61 ;  /* 0x0000003d5e4d7221 */ /* 0x000fe20000010100 */
[----:B------:R-:W-:Y:S02]  /*0cd0*/  IMAD.U32 R61, R71, 0x10000, RZ ;  /* 0x00010000473d7824 */ /* 0x000fe400078e00ff */
[----:B------:R-:W-:Y:S01]  /*0ce0*/  FMUL.FTZ R71, R60, UR32 ;  /* 0x000000203c477c20 */ /* 0x000fe20008410000 */
[----:B------:R-:W-:Y:S02]  /*0cf0*/  IMAD.MOV.U32 R75, RZ, RZ, R65 ;  /* 0x000000ffff4b7224 */ /* 0x000fe400078e0041 */
[----:B------:R-:W-:Y:S01]  /*0d00*/  FADD.FTZ R62, -R94, R62 ;  /* 0x0000003e5e3e7221 */ /* 0x000fe20000010100 */
[----:B------:R-:W-:Y:S02]  /*0d10*/  IMAD.U32 R60, R74, 0x10000, RZ ;  /* 0x000100004a3c7824 */ /* 0x000fe400078e00ff */
[-C--:B------:R-:W-:Y:S01]  /*0d20*/  FMUL.FTZ R72, R64, R61.reuse ;  /* 0x0000003d40487220 */ /* 0x080fe20000410000 */
[----:B------:R-:W-:Y:S01]  /*0d30*/  FADD.FTZ R36, R36, R61 ;  /* 0x0000003d24247221 */ /* 0x000fe20000010000 */
[----:B------:R-:W-:Y:S01]  /*0d40*/  FFMA.FTZ R48, R71, R61, R48 ;  /* 0x0000003d47307223 */ /* 0x000fe20000010030 */
[----:B------:R-:W-:Y:S01]  /*0d50*/  FMUL.FTZ R74, R77, UR32 ;  /* 0x000000204d4a7c20 */ /* 0x000fe20008410000 */
[----:B------:R-:W-:-:S02]  /*0d60*/  IMAD.U32 R61, R75, 0x10000, RZ ;  /* 0x000100004b3d7824 */ /* 0x000fc400078e00ff */
[----:B------:R-:W-:Y:S01]  /*0d70*/  FMUL.FTZ R75, R62, UR32 ;  /* 0x000000203e4b7c20 */ /* 0x000fe20008410000 */
[----:B------:R-:W-:Y:S01]  /*0d80*/  SHF.R.U32.HI R65, RZ, 0x10, R65 ;  /* 0x00000010ff417819 */ /* 0x000fe20000011641 */
[----:B------:R-:W-:Y:S01]  /*0d90*/  FADD.FTZ R63, -R94, R63 ;  /* 0x0000003f5e3f7221 */ /* 0x000fe20000010100 */
[-C--:B------:R-:W-:Y:S01]  /*0da0*/  FMUL.FTZ R73, R73, R60.reuse ;  /* 0x0000003c49497220 */ /* 0x080fe20000410000 */
        /* <DEDUP_REMOVED lines=8> */
[----:B------:R-:W-:Y:S01]  /*0e30*/  FMUL.FTZ R78, R63, UR32 ;  /* 0x000000203f4e7c20 */ /* 0x000fe20008410000 */
[----:B------:R-:W-:-:S02]  /*0e40*/  IMAD.U32 R62, R65, 0x10000, RZ ;  /* 0x00010000413e7824 */ /* 0x000fc400078e00ff */
        /* <DEDUP_REMOVED lines=9> */
.L_x_2273:
[----:B------:R-:W-:Y:S05]  /*0ee0*/  BSYNC.RECONVERGENT B1 ;  /* 0x0000000000017941 */ /* 0x000fea0003800200 */
.L_x_2272:
        /* <DEDUP_REMOVED lines=11> */
[----:B------:R-:W-:-:S13]  /*0fa0*/  ISETP.NE.AND.EX P0, PT, RZ, UR25, PT, P0 ;  /* 0x00000019ff007c0c */ /* 0x000fda000bf05300 */
[----:B------:R-:W0:Y:S01]  /*0fb0*/  @P0 LDC.64 R82, c[0x0][0x438] ;  /* 0x00010e00ff520b82 */ /* 0x000e220000000a00 */
[----:B------:R-:W-:Y:S02]  /*0fc0*/  IMAD.U32 R87, R10, 0x10000, RZ ;  /* 0x000100000a577824 */ /* 0x000fe400078e00ff */
[----:B0-----:R-:W-:-:S05]  /*0fd0*/  @P0 IMAD.WIDE.U32 R82, R97, 0x10, R82 ;  /* 0x0000001061520825 */ /* 0x001fca00078e0052 */
[----:B------:R0:W5:Y:S02]  /*0fe0*/  @P0 LDG.E.128 R20, desc[UR20][R82.64] ;  /* 0x0000001452140981 */ /* 0x000164000c1e1d00 */
[----:B0-----:R-:W-:Y:S02]  /*0ff0*/  IMAD.U32 R83, R8, 0x10000, RZ ;  /* 0x0001000008537824 */ /* 0x001fe400078e00ff */
[----:B---3--:R-:W-:Y:S01]  /*1000*/  IMAD.MOV.U32 R79, RZ, RZ, R64 ;  /* 0x000000ffff4f7224 */ /* 0x008fe200078e0040 */
[----:B------:R-:W-:Y:S01]  /*1010*/  SHF.R.U64 R86, R64, 0x10, R65 ;  /* 0x0000001040567819 */ /* 0x000fe20000001241 */
[----:B------:R-:W-:Y:S01]  /*1020*/  IMAD.U32 R64, R7, 0x10000, RZ ;  /* 0x0001000007407824 */ /* 0x000fe200078e00ff */
[----:B------:R-:W-:Y:S01]  /*1030*/  MOV R85, R65 ;  /* 0x0000004100557202 */ /* 0x000fe20000000f00 */
[C---:B----4-:R-:W-:Y:S01]  /*1040*/  FADD.FTZ R60, -R94.reuse, R60 ;  /* 0x0000003c5e3c7221 */ /* 0x050fe20000010100 */
[----:B------:R-:W-:Y:S01]  /*1050*/  FADD.FTZ R84, -R94, R61 ;  /* 0x0000003d5e547221 */ /* 0x000fe20000010100 */
[----:B------:R-:W-:-:S02]  /*1060*/  SHF.L.U32 R61, R79, 0x10, RZ ;  /* 0x000000104f3d7819 */ /* 0x000fc400000006ff */
[----:B------:R-:W-:Y:S01]  /*1070*/  FMUL.FTZ R79, R60, UR32 ;  /* 0x000000203c4f7c20 */ /* 0x000fe20008410000 */
[----:B------:R-:W-:Y:S01]  /*1080*/  SHF.L.U32 R60, R86, 0x10, RZ ;  /* 0x00000010563c7819 */ /* 0x000fe200000006ff */
[----:B------:R-:W-:Y:S01]  /*1090*/  FADD.FTZ R62, -R94, R62 ;  /* 0x0000003e5e3e7221 */ /* 0x000fe20000010100 */
[----:B------:R-:W-:Y:S01]  /*10a0*/  FMUL.FTZ R84, R84, UR32 ;  /* 0x0000002054547c20 */ /* 0x000fe20008410000 */
[-C--:B------:R-:W-:Y:S01]  /*10b0*/  FMUL.FTZ R82, R64, R61.reuse ;  /* 0x0000003d40527220 */ /* 0x080fe20000410000 */
[----:B------:R-:W-:Y:S01]  /*10c0*/  FADD.FTZ R88, -R94, R63 ;  /* 0x0000003f5e587221 */ /* 0x000fe20000010100 */
[----:B------:R-:W-:Y:S01]  /*10d0*/  SHF.L.U32 R63, R85, 0x10, RZ ;  /* 0x00000010553f7819 */ /* 0x000fe200000006ff */
[----:B------:R-:W-:Y:S02]  /*10e0*/  IMAD.U32 R86, R9, 0x10000, RZ ;  /* 0x0001000009567824 */ /* 0x000fe400078e00ff */
[-C--:B------:R-:W-:Y:S01]  /*10f0*/  FMUL.FTZ R83, R83, R60.reuse ;  /* 0x0000003c53537220 */ /* 0x080fe20000410000 */
        /* <DEDUP_REMOVED lines=23> */
.L_x_2269:
[----:B-----5:R-:W-:Y:S01]  /*1270*/  ISETP.GE.AND P4, PT, R99, 0x1, PT ;  /* 0x000000016300780c */ /* 0x020fe20003f86270 */
[----:B-1----:R-:W-:Y:S01]  /*1280*/  UIMAD UR7, UR6, UR10, URZ ;  /* 0x0000000a060772a4 */ /* 0x002fe2000f8e02ff */
[----:B------:R-:W-:Y:S01]  /*1290*/  IMAD.MOV.U32 R103, RZ, RZ, RZ ;  /* 0x000000ffff677224 */ /* 0x000fe200078e00ff */
[----:B----4-:R-:W-:Y:S02]  /*12a0*/  UISETP.NE.U32.AND UP0, UPT, UR24, URZ, UPT ;  /* 0x000000ff1800728c */ /* 0x010fe4000bf05070 */
[----:B------:R-:W-:Y:S02]  /*12b0*/  USHF.R.S32.HI UR8, URZ, 0x1f, UR7 ;  /* 0x0000001fff087899 */ /* 0x000fe40008011407 */
[----:B------:R-:W-:Y:S02]  /*12c0*/  UISETP.NE.AND.EX UP0, UPT, UR25, URZ, UPT, UP0 ;  /* 0x000000ff1900728c */ /* 0x000fe4000bf05300 */
[----:B------:R-:W-:-:S04]  /*12d0*/  ULEA.HI UR8, UR8, UR7, URZ, 0x2 ;  /* 0x0000000708087291 */ /* 0x000fc8000f8f10ff */
[----:B------:R-:W-:Y:S02]  /*12e0*/  @P4 VIADD R60, R99, 0xffffffff ;  /* 0xffffffff633c4836 */ /* 0x000fe40000000000 */
[----:B------:R-:W-:Y:S02]  /*12f0*/  MOV R63, UR8 ;  /* 0x00000008003f7c02 */ /* 0x000fe40008000f00 */
[----:B------:R-:W-:Y:S02]  /*1300*/  @P4 IMAD R60, R60, UR10, RZ ;  /* 0x0000000a3c3c4c24 */ /* 0x000fe4000f8e02ff */
[----:B------:R-:W-:-:S03]  /*1310*/  LEA.HI.SX32 R98, R63, R0, 0x1e ;  /* 0x000000003f627211 */ /* 0x000fc600078ff2ff */
[----:B------:R-:W-:Y:S02]  /*1320*/  @P4 SHF.R.S32.HI R61, RZ, 0x1f, R60 ;  /* 0x0000001fff3d4819 */ /* 0x000fe4000001143c */
[----:B------:R-:W-:Y:S02]  /*1330*/  MOV R101, R98 ;  /* 0x0000006200657202 */ /* 0x000fe40000000f00 */
[----:B------:R-:W-:-:S04]  /*1340*/  @P4 LEA.HI R61, R61, R60, RZ, 0x2 ;  /* 0x0000003c3d3d4211 */ /* 0x000fc800078f10ff */
[----:B------:R-:W-:Y:S01]  /*1350*/  @P4 LEA.HI.SX32 R103, R61, R0, 0x1e ;  /* 0x000000003d674211 */ /* 0x000fe200078ff2ff */
        /* <DEDUP_REMOVED lines=13> */
[----:B--2---:R-:W-:Y:S05]  /*1430*/  @!P3 BRA `(.L_x_2274) ;  /* 0x000000000078b947 */ /* 0x004fea0003800000 */
[----:B------:R-:W0:Y:S02]  /*1440*/  LDC.64 R60, c[0x0][0x3b0] ;  /* 0x0000ec00ff3c7b82 */ /* 0x000e240000000a00 */
[----:B0-----:R-:W-:-:S05]  /*1450*/  IMAD.WIDE.U32 R60, R103, 0x4, R60 ;  /* 0x00000004673c7825 */ /* 0x001fca00078e003c */
[----:B------:R1:W5:Y:S01]  /*1460*/  LDG.E R15, desc[UR20][R60.64] ;  /* 0x000000143c0f7981 */ /* 0x000362000c1e1900 */
[----:B------:R-:W-:Y:S05]  /*1470*/  BRA `(.L_x_2274) ;  /* 0x0000000000687947 */ /* 0x000fea0003800000 */
.L_x_2275:
        /* <DEDUP_REMOVED lines=9> */
[----:B------:R0:W5:Y:S02]  /*1510*/  @P2 LDG.E.128 R28, desc[UR20][R96.64] ;  /* 0x00000014601c2981 */ /* 0x000164000c1e1d00 */
[----:B------:R-:W4:Y:S01]  /*1520*/  @P3 LDC.64 R60, c[0x0][0x3b0] ;  /* 0x0000ec00ff3c3b82 */ /* 0x000f220000000a00 */
[----:B-1----:R-:W-:-:S04]  /*1530*/  @P2 IMAD.WIDE.U32 R94, R103, 0x4, R94 ;  /* 0x00000004675e2825 */ /* 0x002fc800078e005e */
[----:B------:R-:W-:Y:S01]  /*1540*/  @P2 VIADD R103, R103, 0x80 ;  /* 0x0000008067672836 */ /* 0x000fe20000000000 */
[----:B------:R0:W5:Y:S02]  /*1550*/  @P2 LDG.E R13, desc[UR20][R94.64] ;  /* 0x000000145e0d2981 */ /* 0x000164000c1e1900 */
[----:B------:R-:W1:Y:S01]  /*1560*/  @P3 LDC.64 R62, c[0x0][0x438] ;  /* 0x00010e00ff3e3b82 */ /* 0x000e620000000a00 */
[C---:B--2---:R-:W-:Y:S01]  /*1570*/  @P1 IMAD.WIDE.U32 R66, R101.reuse, 0x10, R66 ;  /* 0x0000001065421825 */ /* 0x044fe200078e0042 */
[----:B------:R-:W-:-:S04]  /*1580*/  @P1 IADD3 R101, PT, PT, R101, 0x80, RZ ;  /* 0x0000008065651810 */ /* 0x000fc80007ffe0ff */
[----:B------:R0:W5:Y:S01]  /*1590*/  @P1 LDG.E.128 R24, desc[UR20][R66.64] ;  /* 0x0000001442181981 */ /* 0x000162000c1e1d00 */
[----:B---3--:R-:W-:-:S04]  /*15a0*/  @P1 IMAD.WIDE.U32 R64, R103, 0x4, R64 ;  /* 0x0000000467401825 */ /* 0x008fc800078e0040 */
[----:B------:R-:W-:Y:S01]  /*15b0*/  @P1 VIADD R103, R103, 0x80 ;  /* 0x0000008067671836 */ /* 0x000fe20000000000 */
[----:B------:R0:W5:Y:S03]  /*15c0*/  @P1 LDG.E R14, desc[UR20][R64.64] ;  /* 0x00000014400e1981 */ /* 0x000166000c1e1900 */
[----:B----4-:R-:W-:-:S05]  /*15d0*/  @P3 IMAD.WIDE.U32 R60, R103, 0x4, R60 ;  /* 0x00000004673c3825 */ /* 0x010fca00078e003c */
[----:B------:R0:W5:Y:S01]  /*15e0*/  @P3 LDG.E R15, desc[UR20][R60.64] ;  /* 0x000000143c0f3981 */ /* 0x000162000c1e1900 */
[----:B-1----:R-:W-:-:S05]  /*15f0*/  @P3 IMAD.WIDE.U32 R62, R101, 0x10, R62 ;  /* 0x00000010653e3825 */ /* 0x002fca00078e003e */
[----:B------:R0:W5:Y:S01]  /*1600*/  @P3 LDG.E.128 R20, desc[UR20][R62.64] ;  /* 0x000000143e143981 */ /* 0x000162000c1e1d00 */
[----:B------:R-:W-:-:S07]  /*1610*/  CS2R R100, SRZ ;  /* 0x0000000000647805 */ /* 0x000fce000001ff00 */
.L_x_2274:
[----:B------:R-:W-:Y:S05]  /*1620*/  BSYNC.RECONVERGENT B0 ;  /* 0x0000000000007941 */ /* 0x000fea0003800200 */
.L_x_2268:
        /* <DEDUP_REMOVED lines=32> */
.L_x_2277:
[----:B------:R-:W-:Y:S05]  /*1830*/  BSYNC.RECONVERGENT B0 ;  /* 0x0000000000007941 */ /* 0x000fea0003800200 */
.L_x_2276:
[----:B------:R-:W1:Y:S08]  /*1840*/  S2UR UR8, SR_CgaCtaId ;  /* 0x00000000000879c3 */ /* 0x000e700000008800 */
[----:B------:R-:W-:Y:S01]  /*1850*/  BAR.SYNC.DEFER_BLOCKING 0x0 ;  /* 0x0000000000007b1d */ /* 0x000fe20000010000 */
[----:B------:R-:W-:Y:S01]  /*1860*/  @P4 VIADD R99, R99, 0xffffffff ;  /* 0xffffffff63634836 */ /* 0x000fe20000000000 */
[----:B------:R-:W-:Y:S01]  /*1870*/  ISETP.NE.AND P0, PT, RZ, UR30, PT ;  /* 0x0000001eff007c0c */ /* 0x000fe2000bf05270 */
[----:B------:R-:W-:-:S02]  /*1880*/  HFMA2 R95, -RZ, RZ, 0, 0 ;  /* 0x00000000ff5f7431 */ /* 0x000fc400000001ff */
[----:B------:R-:W-:Y:S01]  /*1890*/  IMAD.MOV.U32 R96, RZ, RZ, R98 ;  /* 0x000000ffff607224 */ /* 0x000fe200078e0062 */
[----:B------:R-:W-:Y:S01]  /*18a0*/  UMOV UR7, 0x400 ;  /* 0x0000040000077882 */ /* 0x000fe20000000000 */
[----:B------:R-:W-:Y:S01]  /*18b0*/  @P4 IMAD R99, R99, UR10, RZ ;  /* 0x0000000a63634c24 */ /* 0x000fe2000f8e02ff */
[----:B------:R-:W-:Y:S01]  /*18c0*/  BSSY.RECONVERGENT B0, `(.L_x_2278) ;  /* 0x00000fb000007945 */ /* 0x000fe20003800200 */
        /* <DEDUP_REMOVED lines=8> */
[----:B------:R-:W-:Y:S01]  /*1950*/  FADD.FTZ R61, RZ, R60 ;  /* 0x0000003cff3d7221 */ /* 0x000fe20000010000 */
[----:B------:R-:W-:Y:S02]  /*1960*/  @P4 SHF.R.S32.HI R60, RZ, 0x1f, R99 ;  /* 0x0000001fff3c4819 */ /* 0x000fe40000011463 */
[----:B------:R-:W-:Y:S01]  /*1970*/  FADD.FTZ R94, R63, R94 ;  /* 0x0000005e3f5e7221 */ /* 0x000fe20000010000 */
[----:B------:R-:W-:Y:S01]  /*1980*/  FADD.FTZ R61, R62, R61 ;  /* 0x0000003d3e3d7221 */ /* 0x000fe20000010000 */
[----:B------:R-:W-:-:S02]  /*1990*/  @P4 LEA.HI R99, R60, R99, RZ, 0x2 ;  /* 0x000000633c634211 */ /* 0x000fc400078f10ff */
[----:B-1----:R-:W-:Y:S01]  /*19a0*/  FADD.FTZ R94, R94, R65 ;  /* 0x000000415e5e7221 */ /* 0x002fe20000010000 */
[----:B------:R-:W-:Y:S01]  /*19b0*/  FADD.FTZ R61, R61, R64 ;  /* 0x000000403d3d7221 */ /* 0x000fe20000010000 */
[----:B------:R-:W-:Y:S02]  /*19c0*/  @P4 LEA.HI.SX32 R95, R99, R0, 0x1e ;  /* 0x00000000635f4211 */ /* 0x000fe400078ff2ff */
        /* <DEDUP_REMOVED lines=13> */
[----:B------:R-:W-:Y:S05]  /*1aa0*/  @!P4 BRA `(.L_x_2282) ;  /* 0x000000000028c947 */ /* 0x000fea0003800000 */
        /* <DEDUP_REMOVED lines=10> */
.L_x_2282:
        /* <DEDUP_REMOVED lines=11> */
.L_x_2283:
        /* <DEDUP_REMOVED lines=11> */
.L_x_2284:
[----:B------:R-:W-:Y:S05]  /*1cb0*/  @!P4 BRA `(.L_x_2285) ;  /* 0x0000000800acc947 */ /* 0x000fea0003800000 */
        /* <DEDUP_REMOVED lines=11> */
.L_x_2281:
[----:B------:R-:W0:Y:S01]  /*1d70*/  @P4 LDC.64 R60, c[0x0][0x408] ;  /* 0x00010200ff3c4b82 */ /* 0x000e220000000a00 */
[--C-:B------:R-:W-:Y:S01]  /*1d80*/  FFMA.FTZ R56, R93, UR7, R94.reuse ;  /* 0x000000075d387c23 */ /* 0x100fe2000801005e */
[--C-:B------:R-:W-:Y:S01]  /*1d90*/  FFMA.FTZ R57, R92, UR7, R94.reuse ;  /* 0x000000075c397c23 */ /* 0x100fe2000801005e */
[----:B------:R-:W-:Y:S01]  /*1da0*/  FFMA.FTZ R59, R89, UR7, R94 ;  /* 0x00000007593b7c23 */ /* 0x000fe2000801005e */
[----:B------:R-:W-:Y:S01]  /*1db0*/  ISETP.LT.AND P0, PT, RZ, UR33, PT ;  /* 0x00000021ff007c0c */ /* 0x000fe2000bf01270 */
[----:B------:R-:W-:Y:S01]  /*1dc0*/  FADD.FTZ R56, R91, -R56 ;  /* 0x800000385b387221 */ /* 0x000fe20000010000 */
[----:B------:R-:W-:Y:S01]  /*1dd0*/  FADD.FTZ R57, R90, -R57 ;  /* 0x800000395a397221 */ /* 0x000fe20000010000 */
[----:B------:R-:W-:Y:S01]  /*1de0*/  FADD.FTZ R58, R68, -R59 ;  /* 0x8000003b443a7221 */ /* 0x000fe20000010000 */
[----:B------:R-:W1:Y:S01]  /*1df0*/  @P4 LDC.64 R62, c[0x0][0x408] ;  /* 0x00010200ff3e4b82 */ /* 0x000e620000000a00 */
[----:B------:R-:W-:Y:S01]  /*1e00*/  FMUL.FTZ R56, R56, UR32 ;  /* 0x0000002038387c20 */ /* 0x000fe20008410000 */
[----:B------:R-:W-:Y:S01]  /*1e10*/  FMUL.FTZ R57, R57, UR32 ;  /* 0x0000002039397c20 */ /* 0x000fe20008410000 */
[----:B------:R-:W-:Y:S01]  /*1e20*/  FMUL.FTZ R58, R58, UR32 ;  /* 0x000000203a3a7c20 */ /* 0x000fe20008410000 */
[----:B-----5:R-:W-:Y:S01]  /*1e30*/  @P4 LOP3.LUT P6, RZ, R13, 0xff, RZ, 0xc0, !PT ;  /* 0x000000ff0dff4812 */ /* 0x020fe200078cc0ff */
[----:B------:R-:W-:Y:S01]  /*1e40*/  FFMA.FTZ R66, R70, UR7, R94 ;  /* 0x0000000746427c23 */ /* 0x000fe2000801005e */
[----:B------:R-:W-:-:S02]  /*1e50*/  FSEL R56, R56, RZ, P0 ;  /* 0x000000ff38387208 */ /* 0x000fc40000000000 */
[----:B------:R-:W2:Y:S01]  /*1e60*/  @P4 LDC.64 R64, c[0x0][0x408] ;  /* 0x00010200ff404b82 */ /* 0x000ea20000000a00 */
[----:B------:R-:W-:Y:S01]  /*1e70*/  FSEL R57, R57, RZ, P0 ;  /* 0x000000ff39397208 */ /* 0x000fe20000000000 */
[----:B------:R-:W-:Y:S01]  /*1e80*/  FADD.FTZ R59, R69, -R66 ;  /* 0x80000042453b7221 */ /* 0x000fe20000010000 */
[----:B------:R-:W-:Y:S02]  /*1e90*/  FSEL R58, R58, RZ, P0 ;  /* 0x000000ff3a3a7208 */ /* 0x000fe40000000000 */
[----:B------:R-:W-:Y:S01]  /*1ea0*/  @P4 LOP3.LUT P5, RZ, R13, 0xff00, RZ, 0xc0, !PT ;  /* 0x0000ff000dff4812 */ /* 0x000fe200078ac0ff */
[----:B------:R-:W-:Y:S01]  /*1eb0*/  FMUL.FTZ R59, R59, UR32 ;  /* 0x000000203b3b7c20 */ /* 0x000fe20008410000 */
[----:B0-----:R-:W-:-:S04]  /*1ec0*/  @P4 FMUL.FTZ R61, R56, R61 ;  /* 0x0000003d383d4220 */ /* 0x001fc80000410000 */
[----:B------:R-:W-:Y:S01]  /*1ed0*/  FSEL R59, R59, RZ, P0 ;  /* 0x000000ff3b3b7208 */ /* 0x000fe20000000000 */
[----:B------:R-:W-:Y:S01]  /*1ee0*/  @P4 FMUL.FTZ R60, R61, R60 ;  /* 0x0000003c3d3c4220 */ /* 0x000fe20000410000 */
[----:B-1----:R-:W-:-:S04]  /*1ef0*/  @P4 FMUL.FTZ R63, R57, R63 ;  /* 0x0000003f393f4220 */ /* 0x002fc80000410000 */
[----:B------:R-:W-:Y:S02]  /*1f00*/  @P4 FSEL R60, R60, RZ, P6 ;  /* 0x000000ff3c3c4208 */ /* 0x000fe40003000000 */
[----:B------:R-:W-:Y:S01]  /*1f10*/  @P4 LOP3.LUT P6, RZ, R13, 0xff0000, RZ, 0xc0, !PT ;  /* 0x00ff00000dff4812 */ /* 0x000fe200078cc0ff */
[----:B------:R-:W-:Y:S01]  /*1f20*/  @P4 FMUL.FTZ R62, R63, R62 ;  /* 0x0000003e3f3e4220 */ /* 0x000fe20000410000 */
[----:B------:R-:W-:Y:S01]  /*1f30*/  @P4 F2FP.BF16.F32.PACK_AB R60, RZ, R60 ;  /* 0x0000003cff3c423e */ /* 0x000fe200000010ff */
[----:B--2---:R-:W-:-:S03]  /*1f40*/  @P4 FMUL.FTZ R65, R58, R65 ;  /* 0x000000413a414220 */ /* 0x004fc60000410000 */
[----:B------:R-:W-:Y:S02]  /*1f50*/  @P4 FSEL R62, R62, RZ, P5 ;  /* 0x000000ff3e3e4208 */ /* 0x000fe40002800000 */
[----:B------:R-:W-:Y:S01]  /*1f60*/  @P4 PRMT R16, R60, 0x7610, R16 ;  /* 0x000076103c104816 */ /* 0x000fe20000000010 */
[----:B------:R-:W-:Y:S01]  /*1f70*/  @P4 FMUL.FTZ R64, R65, R64 ;  /* 0x0000004041404220 */ /* 0x000fe20000410000 */
[----:B------:R-:W-:-:S04]  /*1f80*/  @P4 F2FP.BF16.F32.PACK_AB R62, RZ, R62 ;  /* 0x0000003eff3e423e */ /* 0x000fc800000010ff */
[----:B------:R-:W-:Y:S02]  /*1f90*/  @P4 FSEL R64, R64, RZ, P6 ;  /* 0x000000ff40404208 */ /* 0x000fe40003000000 */
[----:B------:R-:W-:Y:S02]  /*1fa0*/  @P4 PRMT R17, R62, 0x7610, R17 ;  /* 0x000076103e114816 */ /* 0x000fe40000000011 */
[----:B------:R-:W-:-:S04]  /*1fb0*/  @P4 F2FP.BF16.F32.PACK_AB R64, RZ, R64 ;  /* 0x00000040ff40423e */ /* 0x000fc800000010ff */
[----:B------:R-:W-:Y:S01]  /*1fc0*/  @P4 PRMT R18, R64, 0x7610, R18 ;  /* 0x0000761040124816 */ /* 0x000fe20000000012 */
[----:B------:R-:W-:Y:S06]  /*1fd0*/  @!P4 BRA `(.L_x_2285) ;  /* 0x0000000400e4c947 */ /* 0x000fec0003800000 */
[----:B------:R-:W-:Y:S01]  /*1fe0*/  FMUL.FTZ R19, R59, UR23 ;  /* 0x000000173b137c20 */ /* 0x000fe20008410000 */
[----:B------:R-:W-:-:S03]  /*1ff0*/  ISETP.GE.U32.AND P0, PT, R13, 0x1000000, PT ;  /* 0x010000000d00780c */ /* 0x000fc60003f06070 */
[----:B------:R-:W-:-:S05]  /*2000*/  FMUL.FTZ R19, R19, UR22 ;  /* 0x0000001613137c20 */ /* 0x000fca0008410000 */
[----:B------:R-:W-:-:S04]  /*2010*/  FSEL R19, R19, RZ, P0 ;  /* 0x000000ff13137208 */ /* 0x000fc80000000000 */
[----:B------:R-:W-:Y:S01]  /*2020*/  F2FP.BF16.F32.PACK_AB R19, RZ, R19 ;  /* 0x00000013ff13723e */ /* 0x000fe200000010ff */
[----:B------:R-:W-:Y:S06]  /*2030*/  BRA `(.L_x_2285) ;  /* 0x0000000400cc7947 */ /* 0x000fec0003800000 */
.L_x_2280:
[----:B------:R-:W-:-:S04]  /*2040*/  UISETP.NE.U32.AND UP0, UPT, UR4, URZ, UPT ;  /* 0x000000ff0400728c */ /* 0x000fc8000bf05070 */
[----:B------:R-:W-:-:S09]  /*2050*/  UISETP.NE.AND.EX UP0, UPT, UR5, URZ, UPT, UP0 ;  /* 0x000000ff0500728c */ /* 0x000fd2000bf05300 */
[----:B------:R-:W-:Y:S05]  /*2060*/  BRA.U UP0, `(.L_x_2286) ;  /* 0x0000000100e07547 */ /* 0x000fea000b800000 */
[----:B------:R-:W-:Y:S01]  /*2070*/  PLOP3.LUT P6, PT, PT, PT, UP2, 0x80, 0x8 ;  /* 0x000000000008781c */ /* 0x000fe20003fcf028 */
[----:B------:R-:W0:Y:S01]  /*2080*/  @P4 LDC.64 R62, c[0x0][0x408] ;  /* 0x00010200ff3e4b82 */ /* 0x000e220000000a00 */
[----:B------:R-:W-:Y:S01]  /*2090*/  PLOP3.LUT P5, PT, PT, PT, UP2, 0x80, 0x8 ;  /* 0x000000000008781c */ /* 0x000fe20003faf028 */
[----:B-----5:R-:W-:Y:S01]  /*20a0*/  IMAD.MOV.U32 R100, RZ, RZ, R30 ;  /* 0x000000ffff647224 */ /* 0x020fe200078e001e */
[----:B------:R-:W-:Y:S02]  /*20b0*/  PLOP3.LUT P0, PT, PT, PT, UP2, 0x80, 0x8 ;  /* 0x000000000008781c */ /* 0x000fe40003f0f028 */
[----:B------:R-:W-:Y:S02]  /*20c0*/  MOV R98, R29 ;  /* 0x0000001d00627202 */ /* 0x000fe40000000f00 */
[----:B------:R-:W-:Y:S01]  /*20d0*/  MOV R66, R28 ;  /* 0x0000001c00427202 */ /* 0x000fe20000000f00 */
[----:B------:R-:W1:Y:S04]  /*20e0*/  @P4 LDC.64 R64, c[0x0][0x408] ;  /* 0x00010200ff404b82 */ /* 0x000e680000000a00 */
[----:B------:R-:W-:Y:S01]  /*20f0*/  @P6 FFMA.FTZ R61, R92, UR7, R94 ;  /* 0x000000075c3d6c23 */ /* 0x000fe2000801005e */
[----:B------:R-:W-:-:S03]  /*2100*/  PLOP3.LUT P6, PT, PT, PT, UP2, 0x80, 0x8 ;  /* 0x000000000008781c */ /* 0x000fc60003fcf028 */
[----:B------:R-:W-:Y:S01]  /*2110*/  @P5 FADD.FTZ R60, R90, -R61 ;  /* 0x8000003d5a3c5221 */ /* 0x000fe20000010000 */
[----:B------:R-:W-:-:S03]  /*2120*/  PLOP3.LUT P5, PT, PT, PT, UP2, 0x80, 0x8 ;  /* 0x000000000008781c */ /* 0x000fc60003faf028 */
[----:B------:R-:W-:Y:S01]  /*2130*/  @P0 FFMA.FTZ R98, R60, UR32, R29 ;  /* 0x000000203c620c23 */ /* 0x000fe2000801001d */
[----:B------:R-:W-:Y:S01]  /*2140*/  PLOP3.LUT P0, PT, PT, PT, UP2, 0x80, 0x8 ;  /* 0x000000000008781c */ /* 0x000fe20003f0f028 */
[----:B------:R-:W2:Y:S04]  /*2150*/  @P4 LDC.64 R60, c[0x0][0x408] ;  /* 0x00010200ff3c4b82 */ /* 0x000ea80000000a00 */
[----:B------:R-:W-:Y:S01]  /*2160*/  @P6 FFMA.FTZ R67, R89, UR7, R94 ;  /* 0x0000000759436c23 */ /* 0x000fe2000801005e */
[----:B------:R-:W-:-:S03]  /*2170*/  PLOP3.LUT P6, PT, PT, PT, UP2, 0x80, 0x8 ;  /* 0x000000000008781c */ /* 0x000fc60003fcf028 */
[----:B------:R-:W-:Y:S01]  /*2180*/  @P5 FADD.FTZ R97, R68, -R67 ;  /* 0x8000004344615221 */ /* 0x000fe20000010000 */
[----:B------:R-:W-:-:S03]  /*2190*/  PLOP3.LUT P5, PT, PT, PT, UP2, 0x80, 0x8 ;  /* 0x000000000008781c */ /* 0x000fc60003faf028 */
[----:B------:R-:W-:Y:S01]  /*21a0*/  @P0 FFMA.FTZ R102, R93, UR7, R94 ;  /* 0x000000075d660c23 */ /* 0x000fe2000801005e */
[----:B------:R-:W-:-:S05]  /*21b0*/  PLOP3.LUT P0, PT, PT, PT, UP2, 0x80, 0x8 ;  /* 0x000000000008781c */ /* 0x000fca0003f0f028 */
[----:B------:R-:W-:Y:S01]  /*21c0*/  @P6 FADD.FTZ R67, R91, -R102 ;  /* 0x800000665b436221 */ /* 0x000fe20000010000 */
[----:B------:R-:W-:-:S03]  /*21d0*/  @P4 LOP3.LUT P6, RZ, R13, 0xff0000, RZ, 0xc0, !PT ;  /* 0x00ff00000dff4812 */ /* 0x000fc600078cc0ff */
[----:B------:R-:W-:Y:S01]  /*21e0*/  @P5 FFMA.FTZ R100, R97, UR32, R30 ;  /* 0x0000002061645c23 */ /* 0x000fe2000801001e */
[----:B------:R-:W-:Y:S01]  /*21f0*/  @P4 LOP3.LUT P5, RZ, R13, 0xff00, RZ, 0xc0, !PT ;  /* 0x0000ff000dff4812 */ /* 0x000fe200078ac0ff */
[----:B--2---:R-:W-:Y:S02]  /*2200*/  @P4 FMUL.FTZ R61, R98, R61 ;  /* 0x0000003d623d4220 */ /* 0x004fe40000410000 */
[----:B------:R-:W-:Y:S01]  /*2210*/  @P0 FFMA.FTZ R66, R67, UR32, R28 ;  /* 0x0000002043420c23 */ /* 0x000fe2000801001c */
[----:B0-----:R-:W-:Y:S01]  /*2220*/  @P4 FMUL.FTZ R63, R100, R63 ;  /* 0x0000003f643f4220 */ /* 0x001fe20000410000 */
[----:B------:R-:W-:Y:S01]  /*2230*/  @P4 FMUL.FTZ R60, R61, R60 ;  /* 0x0000003c3d3c4220 */ /* 0x000fe20000410000 */
[----:B------:R-:W-:Y:S01]  /*2240*/  @P4 LOP3.LUT P0, RZ, R13, 0xff, RZ, 0xc0, !PT ;  /* 0x000000ff0dff4812 */ /* 0x000fe2000780c0ff */
[----:B-1----:R-:W-:Y:S01]  /*2250*/  @P4 FMUL.FTZ R65, R66, R65 ;  /* 0x0000004142414220 */ /* 0x002fe20000410000 */
[----:B------:R-:W-:Y:S02]  /*2260*/  @P4 FMUL.FTZ R62, R63, R62 ;  /* 0x0000003e3f3e4220 */ /* 0x000fe40000410000 */
[----:B------:R-:W-:Y:S01]  /*2270*/  @P4 FSEL R60, R60, RZ, P5 ;  /* 0x000000ff3c3c4208 */ /* 0x000fe20002800000 */
[----:B------:R-:W-:-:S02]  /*2280*/  @P4 FMUL.FTZ R64, R65, R64 ;  /* 0x0000004041404220 */ /* 0x000fc40000410000 */
[----:B------:R-:W-:Y:S02]  /*2290*/  @P4 FSEL R62, R62, RZ, P6 ;  /* 0x000000ff3e3e4208 */ /* 0x000fe40003000000 */
[----:B------:R-:W-:Y:S02]  /*22a0*/  @P4 F2FP.BF16.F32.PACK_AB R60, RZ, R60 ;  /* 0x0000003cff3c423e */ /* 0x000fe400000010ff */
[----:B------:R-:W-:Y:S02]  /*22b0*/  @P4 FSEL R64, R64, RZ, P0 ;  /* 0x000000ff40404208 */ /* 0x000fe40000000000 */
[----:B------:R-:W-:Y:S02]  /*22c0*/  @P4 F2FP.BF16.F32.PACK_AB R62, RZ, R62 ;  /* 0x0000003eff3e423e */ /* 0x000fe400000010ff */
[----:B------:R-:W-:Y:S02]  /*22d0*/  @P4 F2FP.BF16.F32.PACK_AB R64, RZ, R64 ;  /* 0x00000040ff40423e */ /* 0x000fe400000010ff */
[----:B------:R-:W-:-:S02]  /*22e0*/  @P4 PRMT R17, R60, 0x7610, R17 ;  /* 0x000076103c114816 */ /* 0x000fc40000000011 */
[----:B------:R-:W-:Y:S02]  /*22f0*/  @P4 PRMT R18, R62, 0x7610, R18 ;  /* 0x000076103e124816 */ /* 0x000fe40000000012 */
[----:B------:R-:W-:Y:S01]  /*2300*/  @P4 PRMT R16, R64, 0x7610, R16 ;  /* 0x0000761040104816 */ /* 0x000fe20000000010 */
[----:B------:R-:W-:Y:S06]  /*2310*/  @!P4 BRA `(.L_x_2285) ;  /* 0x000000040014c947 */ /* 0x000fec0003800000 */
[----:B------:R-:W-:Y:S01]  /*2320*/  PLOP3.LUT P0, PT, PT, PT, UP2, 0x80, 0x8 ;  /* 0x000000000008781c */ /* 0x000fe20003f0f028 */
[----:B------:R-:W-:Y:S01]  /*2330*/  IMAD.MOV.U32 R19, RZ, RZ, R31 ;  /* 0x000000ffff137224 */ /* 0x000fe200078e001f */
[----:B------:R-:W-:Y:S02]  /*2340*/  PLOP3.LUT P5, PT, PT, PT, UP2, 0x80, 0x8 ;  /* 0x000000000008781c */ /* 0x000fe40003faf028 */
[----:B------:R-:W-:-:S09]  /*2350*/  PLOP3.LUT P6, PT, PT, PT, UP2, 0x80, 0x8 ;  /* 0x000000000008781c */ /* 0x000fd20003fcf028 */
[----:B------:R-:W-:Y:S01]  /*2360*/  @P0 FFMA.FTZ R60, R70, UR7, R94 ;  /* 0x00000007463c0c23 */ /* 0x000fe2000801005e */
[----:B------:R-:W-:-:S03]  /*2370*/  ISETP.GE.U32.AND P0, PT, R13, 0x1000000, PT ;  /* 0x010000000d00780c */ /* 0x000fc60003f06070 */
[----:B------:R-:W-:-:S04]  /*2380*/  @P5 FADD.FTZ R60, R69, -R60 ;  /* 0x8000003c453c5221 */ /* 0x000fc80000010000 */
[----:B------:R-:W-:-:S04]  /*2390*/  @P6 FFMA.FTZ R19, R60, UR32, R31 ;  /* 0x000000203c136c23 */ /* 0x000fc8000801001f */
[----:B------:R-:W-:-:S04]  /*23a0*/  FMUL.FTZ R19, R19, UR23 ;  /* 0x0000001713137c20 */ /* 0x000fc80008410000 */
[----:B------:R-:W-:-:S05]  /*23b0*/  FMUL.FTZ R19, R19, UR22 ;  /* 0x0000001613137c20 */ /* 0x000fca0008410000 */
[----:B------:R-:W-:-:S04]  /*23c0*/  FSEL R19, R19, RZ, P0 ;  /* 0x000000ff13137208 */ /* 0x000fc80000000000 */
[----:B------:R-:W-:Y:S01]  /*23d0*/  F2FP.BF16.F32.PACK_AB R19, RZ, R19 ;  /* 0x00000013ff13723e */ /* 0x000fe200000010ff */
[----:B------:R-:W-:Y:S06]  /*23e0*/  BRA `(.L_x_2285) ;  /* 0x0000000000e07947 */ /* 0x000fec0003800000 */
.L_x_2286:
[----:B------:R-:W-:Y:S01]  /*23f0*/  PLOP3.LUT P5, PT, PT, PT, UP2, 0x80, 0x8 ;  /* 0x000000000008781c */ /* 0x000fe20003faf028 */
[----:B-----5:R-:W-:Y:S01]  /*2400*/  IMAD.MOV.U32 R58, RZ, RZ, R30 ;  /* 0x000000ffff3a7224 */ /* 0x020fe200078e001e */
[----:B------:R-:W-:Y:S01]  /*2410*/  PLOP3.LUT P6, PT, PT, PT, UP2, 0x80, 0x8 ;  /* 0x000000000008781c */ /* 0x000fe20003fcf028 */
[----:B------:R-:W0:Y:S01]  /*2420*/  @P4 LDC.64 R60, c[0x0][0x408] ;  /* 0x00010200ff3c4b82 */ /* 0x000e220000000a00 */
[----:B------:R-:W-:Y:S02]  /*2430*/  PLOP3.LUT P0, PT, PT, PT, UP2, 0x80, 0x8 ;  /* 0x000000000008781c */ /* 0x000fe40003f0f028 */
[----:B------:R-:W-:-:S05]  /*2440*/  MOV R57, R29 ;  /* 0x0000001d00397202 */ /* 0x000fca0000000f00 */
[----:B------:R-:W1:Y:S02]  /*2450*/  @P4 LDC.64 R62, c[0x0][0x408] ;  /* 0x00010200ff3e4b82 */ /* 0x000e640000000a00 */
[----:B------:R-:W-:Y:S01]  /*2460*/  @P5 FFMA.FTZ R59, R92, UR7, R94 ;  /* 0x000000075c3b5c23 */ /* 0x000fe2000801005e */
[----:B------:R-:W-:-:S03]  /*2470*/  PLOP3.LUT P5, PT, PT, PT, UP2, 0x80, 0x8 ;  /* 0x000000000008781c */ /* 0x000fc60003faf028 */
[----:B------:R-:W-:Y:S01]  /*2480*/  @P6 FADD.FTZ R56, R90, -R59 ;  /* 0x8000003b5a386221 */ /* 0x000fe20000010000 */
[----:B------:R-:W-:Y:S01]  /*2490*/  PLOP3.LUT P6, PT, PT, PT, UP2, 0x80, 0x8 ;  /* 0x000000000008781c */ /* 0x000fe20003fcf028 */
[----:B------:R-:W2:Y:S02]  /*24a0*/  @P4 LDC.64 R64, c[0x0][0x408] ;  /* 0x00010200ff404b82 */ /* 0x000ea40000000a00 */
[----:B------:R-:W-:Y:S01]  /*24b0*/  @P0 FFMA.FTZ R57, R56, UR32, R29 ;  /* 0x0000002038390c23 */ /* 0x000fe2000801001d */
[----:B------:R-:W-:-:S05]  /*24c0*/  PLOP3.LUT P0, PT, PT, PT, UP2, 0x80, 0x8 ;  /* 0x000000000008781c */ /* 0x000fca0003f0f028 */
[----:B------:R-:W-:Y:S01]  /*24d0*/  @P5 FFMA.FTZ R59, R89, UR7, R94 ;  /* 0x00000007593b5c23 */ /* 0x000fe2000801005e */
[----:B------:R-:W-:Y:S01]  /*24e0*/  PLOP3.LUT P5, PT, PT, PT, UP2, 0x80, 0x8 ;  /* 0x000000000008781c */ /* 0x000fe20003faf028 */
[----:B------:R-:W3:Y:S01]  /*24f0*/  @P4 LDC.64 R66, c[0x0][0x408] ;  /* 0x00010200ff424b82 */ /* 0x000ee20000000a00 */
[----:B0-----:R-:W-:Y:S01]  /*2500*/  @P4 FMUL.FTZ R61, R57, R61 ;  /* 0x0000003d393d4220 */ /* 0x001fe20000410000 */
[----:B------:R-:W-:Y:S01]  /*2510*/  @P6 FADD.FTZ R59, R68, -R59 ;  /* 0x8000003b443b6221 */ /* 0x000fe20000010000 */
[----:B------:R-:W-:Y:S02]  /*2520*/  PLOP3.LUT P6, PT, PT, PT, UP2, 0x80, 0x8 ;  /* 0x000000000008781c */ /* 0x000fe40003fcf028 */
[----:B------:R-:W-:Y:S01]  /*2530*/  @P4 FMUL.FTZ R60, R61, R60 ;  /* 0x0000003c3d3c4220 */ /* 0x000fe20000410000 */
[----:B------:R-:W-:Y:S01]  /*2540*/  @P0 FFMA.FTZ R58, R59, UR32, R30 ;  /* 0x000000203b3a0c23 */ /* 0x000fe2000801001e */
[----:B------:R-:W-:Y:S02]  /*2550*/  PLOP3.LUT P0, PT, PT, PT, UP2, 0x80, 0x8 ;  /* 0x000000000008781c */ /* 0x000fe40003f0f028 */
[----:B------:R-:W-:Y:S01]  /*2560*/  MOV R59, R31 ;  /* 0x0000001f003b7202 */ /* 0x000fe20000000f00 */
[----:B-1----:R-:W-:-:S02]  /*2570*/  @P4 FMUL.FTZ R63, R58, R63 ;  /* 0x0000003f3a3f4220 */ /* 0x002fc40000410000 */
[----:B------:R-:W-:Y:S01]  /*2580*/  @P5 FFMA.FTZ R56, R70, UR7, R94 ;  /* 0x0000000746385c23 */ /* 0x000fe2000801005e */
[----:B------:R-:W-:Y:S01]  /*2590*/  PLOP3.LUT P5, PT, PT, PT, UP2, 0x80, 0x8 ;  /* 0x000000000008781c */ /* 0x000fe20003faf028 */
[----:B------:R-:W-:Y:S02]  /*25a0*/  @P4 FMUL.FTZ R62, R63, R62 ;  /* 0x0000003e3f3e4220 */ /* 0x000fe40000410000 */
[----:B------:R-:W-:Y:S01]  /*25b0*/  @P6 FADD.FTZ R100, R69, -R56 ;  /* 0x8000003845646221 */ /* 0x000fe20000010000 */
[----:B------:R-:W-:Y:S01]  /*25c0*/  PLOP3.LUT P6, PT, PT, PT, UP2, 0x80, 0x8 ;  /* 0x000000000008781c */ /* 0x000fe20003fcf028 */
[----:B------:R-:W-:Y:S02]  /*25d0*/  IMAD.MOV.U32 R56, RZ, RZ, R28 ;  /* 0x000000ffff387224 */ /* 0x000fe400078e001c */
[----:B------:R-:W-:Y:S01]  /*25e0*/  @P0 FFMA.FTZ R98, R93, UR7, R94 ;  /* 0x000000075d620c23 */ /* 0x000fe2000801005e */
[----:B------:R-:W-:-:S05]  /*25f0*/  PLOP3.LUT P0, PT, PT, PT, UP2, 0x80, 0x8 ;  /* 0x000000000008781c */ /* 0x000fca0003f0f028 */
[----:B------:R-:W-:Y:S01]  /*2600*/  @P5 FADD.FTZ R97, R91, -R98 ;  /* 0x800000625b615221 */ /* 0x000fe20000010000 */
[----:B------:R-:W-:-:S03]  /*2610*/  @P4 ISETP.GE.U32.AND P5, PT, R13, 0x1000000, PT ;  /* 0x010000000d00480c */ /* 0x000fc60003fa6070 */
[----:B------:R-:W-:Y:S01]  /*2620*/  @P6 FFMA.FTZ R59, R100, UR32, R31 ;  /* 0x00000020643b6c23 */ /* 0x000fe2000801001f */
[----:B------:R-:W-:-:S03]  /*2630*/  @P4 LOP3.LUT P6, RZ, R13, 0xff00, RZ, 0xc0, !PT ;  /* 0x0000ff000dff4812 */ /* 0x000fc600078cc0ff */
[----:B------:R-:W-:Y:S01]  /*2640*/  @P0 FFMA.FTZ R56, R97, UR32, R28 ;  /* 0x0000002061380c23 */ /* 0x000fe2000801001c */
[----:B--2---:R-:W-:Y:S01]  /*2650*/  @P4 FMUL.FTZ R65, R59, R65 ;  /* 0x000000413b414220 */ /* 0x004fe20000410000 */
[----:B------:R-:W-:Y:S02]  /*2660*/  @P4 FSEL R60, R60, RZ, P6 ;  /* 0x000000ff3c3c4208 */ /* 0x000fe40003000000 */
[----:B---3--:R-:W-:Y:S01]  /*2670*/  @P4 FMUL.FTZ R67, R56, R67 ;  /* 0x0000004338434220 */ /* 0x008fe20000410000 */
[----:B------:R-:W-:Y:S01]  /*2680*/  @P4 FMUL.FTZ R64, R65, R64 ;  /* 0x0000004041404220 */ /* 0x000fe20000410000 */
[----:B------:R-:W-:Y:S02]  /*2690*/  @P4 LOP3.LUT P0, RZ, R13, 0xff0000, RZ, 0xc0, !PT ;  /* 0x00ff00000dff4812 */ /* 0x000fe4000780c0ff */
[----:B------:R-:W-:Y:S01]  /*26a0*/  @P4 FMUL.FTZ R66, R67, R66 ;  /* 0x0000004243424220 */ /* 0x000fe20000410000 */
[----:B------:R-:W-:Y:S02]  /*26b0*/  @P4 LOP3.LUT P6, RZ, R13, 0xff, RZ, 0xc0, !PT ;  /* 0x000000ff0dff4812 */ /* 0x000fe400078cc0ff */
[----:B------:R-:W-:-:S02]  /*26c0*/  @P4 FSEL R62, R62, RZ, P0 ;  /* 0x000000ff3e3e4208 */ /* 0x000fc40000000000 */
[----:B------:R-:W-:Y:S02]  /*26d0*/  @P4 FSEL R64, R64, RZ, P5 ;  /* 0x000000ff40404208 */ /* 0x000fe40002800000 */
[----:B------:R-:W-:Y:S02]  /*26e0*/  @P4 FSEL R66, R66, RZ, P6 ;  /* 0x000000ff42424208 */ /* 0x000fe40003000000 */
[----:B------:R-:W-:Y:S02]  /*26f0*/  @P4 F2FP.BF16.F32.PACK_AB R60, RZ, R60 ;  /* 0x0000003cff3c423e */ /* 0x000fe400000010ff */
[----:B------:R-:W-:Y:S02]  /*2700*/  @P4 F2FP.BF16.F32.PACK_AB R62, RZ, R62 ;  /* 0x0000003eff3e423e */ /* 0x000fe400000010ff */
[----:B------:R-:W-:Y:S02]  /*2710*/  @P4 F2FP.BF16.F32.PACK_AB R64, RZ, R64 ;  /* 0x00000040ff40423e */ /* 0x000fe400000010ff */
[----:B------:R-:W-:-:S02]  /*2720*/  @P4 F2FP.BF16.F32.PACK_AB R66, RZ, R66 ;  /* 0x00000042ff42423e */ /* 0x000fc400000010ff */
[----:B------:R-:W-:Y:S02]  /*2730*/  @P4 PRMT R17, R60, 0x7610, R17 ;  /* 0x000076103c114816 */ /* 0x000fe40000000011 */
[----:B------:R-:W-:Y:S02]  /*2740*/  @P4 PRMT R18, R62, 0x7610, R18 ;  /* 0x000076103e124816 */ /* 0x000fe40000000012 */
[----:B------:R-:W-:Y:S02]  /*2750*/  @P4 PRMT R19, R64, 0x7610, R19 ;  /* 0x0000761040134816 */ /* 0x000fe40000000013 */
[----:B------:R-:W-:-:S07]  /*2760*/  @P4 PRMT R16, R66, 0x7610, R16 ;  /* 0x0000761042104816 */ /* 0x000fce0000000010 */
.L_x_2285:
[----:B------:R-:W-:-:S04]  /*2770*/  ISETP.NE.U32.AND P0, PT, RZ, UR4, PT ;  /* 0x00000004ff007c0c */ /* 0x000fc8000bf05070 */
[----:B------:R-:W-:-:S13]  /*2780*/  ISETP.NE.AND.EX P0, PT, RZ, UR5, PT, P0 ;  /* 0x00000005ff007c0c */ /* 0x000fda000bf05300 */
[----:B------:R-:W0:Y:S02]  /*2790*/  @P0 LDC.64 R60, c[0x0][0x478] ;  /* 0x00011e00ff3c0b82 */ /* 0x000e240000000a00 */
[----:B0-----:R-:W-:-:S05]  /*27a0*/  @P0 IMAD.WIDE.U32 R60, R96, 0x10, R60 ;  /* 0x00000010603c0825 */ /* 0x001fca00078e003c */
[----:B------:R0:W-:Y:S01]  /*27b0*/  @P0 STG.E.128 desc[UR20][R60.64], R56 ;  /* 0x000000383c000986 */ /* 0x0001e2000c101d14 */
[----:B------:R-:W-:Y:S05]  /*27c0*/  @!P4 BRA `(.L_x_2287) ;  /* 0x000000000020c947 */ /* 0x000fea0003800000 */
        /* <DEDUP_REMOVED lines=8> */
.L_x_2287:
[----:B------:R-:W-:Y:S01]  /*2850*/  IADD3 R96, PT, PT, R96, 0x80, RZ ;  /* 0x0000008060607810 */ /* 0x000fe20007ffe0ff */
[----:B------:R-:W-:-:S07]  /*2860*/  VIADD R95, R95, 0x80 ;  /* 0x000000805f5f7836 */ /* 0x000fce0000000000 */
.L_x_2279:
[----:B------:R-:W-:Y:S05]  /*2870*/  BSYNC.RECONVERGENT B0 ;  /* 0x0000000000007941 */ /* 0x000fea0003800200 */
.L_x_2278:
[----:B------:R-:W-:Y:S04]  /*2880*/  BSSY.RECONVERGENT B0, `(.L_x_2288) ;  /* 0x00000e4000007945 */ /* 0x000fe80003800200 */
        /* <DEDUP_REMOVED lines=9> */
[----:B01----:R-:W0:Y:S01]  /*2920*/  @P4 LDC.64 R60, c[0x0][0x408] ;  /* 0x00010200ff3c4b82 */ /* 0x003e220000000a00 */
[----:B------:R-:W-:Y:S01]  /*2930*/  PLOP3.LUT P6, PT, PT, PT, UP2, 0x80, 0x8 ;  /* 0x000000000008781c */ /* 0x000fe20003fcf028 */
[----:B-----5:R-:W-:Y:S01]  /*2940*/  IMAD.MOV.U32 R58, RZ, RZ, R26 ;  /* 0x000000ffff3a7224 */ /* 0x020fe200078e001a */
[----:B------:R-:W-:-:S05]  /*2950*/  MOV R57, R25 ;  /* 0x0000001900397202 */ /* 0x000fca0000000f00 */
[----:B------:R-:W1:Y:S04]  /*2960*/  @P4 LDC.64 R62, c[0x0][0x408] ;  /* 0x00010200ff3e4b82 */ /* 0x000e680000000a00 */
[----:B------:R-:W-:Y:S01]  /*2970*/  @P5 FFMA.FTZ R56, R74, UR7, R94 ;  /* 0x000000074a385c23 */ /* 0x000fe2000801005e */
[----:B------:R-:W-:-:S03]  /*2980*/  PLOP3.LUT P5, PT, PT, PT, UP2, 0x80, 0x8 ;  /* 0x000000000008781c */ /* 0x000fc60003faf028 */
[----:B------:R-:W-:Y:S01]  /*2990*/  @P6 FADD.FTZ R56, R73, -R56 ;  /* 0x8000003849386221 */ /* 0x000fe20000010000 */
[----:B------:R-:W-:-:S09]  /*29a0*/  PLOP3.LUT P6, PT, PT, PT, UP2, 0x80, 0x8 ;  /* 0x000000000008781c */ /* 0x000fd20003fcf028 */
[----:B------:R-:W-:Y:S01]  /*29b0*/  @P5 FFMA.FTZ R57, R56, UR32, R25 ;  /* 0x0000002038395c23 */ /* 0x000fe20008010019 */
[----:B------:R-:W-:Y:S02]  /*29c0*/  PLOP3.LUT P5, PT, PT, PT, UP2, 0x80, 0x8 ;  /* 0x000000000008781c */ /* 0x000fe40003faf028 */
[----:B------:R-:W-:Y:S01]  /*29d0*/  MOV R56, R24 ;  /* 0x0000001800387202 */ /* 0x000fe20000000f00 */
[----:B------:R-:W-:Y:S01]  /*29e0*/  @P6 FFMA.FTZ R59, R75, UR7, R94 ;  /* 0x000000074b3b6c23 */ /* 0x000fe2000801005e */
[----:B------:R-:W-:Y:S01]  /*29f0*/  PLOP3.LUT P6, PT, PT, PT, UP2, 0x80, 0x8 ;  /* 0x000000000008781c */ /* 0x000fe20003fcf028 */
[----:B0-----:R-:W-:-:S04]  /*2a00*/  @P4 FMUL.FTZ R61, R57, R61 ;  /* 0x0000003d393d4220 */ /* 0x001fc80000410000 */
[----:B------:R-:W-:-:S04]  /*2a10*/  @P4 FMUL.FTZ R60, R61, R60 ;  /* 0x0000003c3d3c4220 */ /* 0x000fc80000410000 */
[----:B------:R-:W-:Y:S01]  /*2a20*/  @P5 FADD.FTZ R59, R76, -R59 ;  /* 0x8000003b4c3b5221 */ /* 0x000fe20000010000 */
[----:B------:R-:W-:-:S03]  /*2a30*/  @P4 LOP3.LUT P5, RZ, R14, 0xff00, RZ, 0xc0, !PT ;  /* 0x0000ff000eff4812 */ /* 0x000fc600078ac0ff */
[----:B------:R-:W-:Y:S01]  /*2a40*/  @P6 FFMA.FTZ R58, R59, UR32, R26 ;  /* 0x000000203b3a6c23 */ /* 0x000fe2000801001a */
[----:B------:R-:W-:-:S03]  /*2a50*/  @P4 LOP3.LUT P6, RZ, R14, 0xff0000, RZ, 0xc0, !PT ;  /* 0x00ff00000eff4812 */ /* 0x000fc600078cc0ff */
[----:B-1----:R-:W-:-:S04]  /*2a60*/  @P4 FMUL.FTZ R63, R58, R63 ;  /* 0x0000003f3a3f4220 */ /* 0x002fc80000410000 */
[----:B------:R-:W-:Y:S01]  /*2a70*/  @P4 FMUL.FTZ R63, R63, R62 ;  /* 0x0000003e3f3f4220 */ /* 0x000fe20000410000 */
[----:B------:R-:W-:Y:S02]  /*2a80*/  @P4 FSEL R62, R60, RZ, P5 ;  /* 0x000000ff3c3e4208 */ /* 0x000fe40002800000 */
[----:B------:R-:W-:Y:S01]  /*2a90*/  PLOP3.LUT P5, PT, PT, PT, UP2, 0x80, 0x8 ;  /* 0x000000000008781c */ /* 0x000fe20003faf028 */
[----:B------:R-:W0:Y:S01]  /*2aa0*/  @P4 LDC.64 R60, c[0x0][0x408] ;  /* 0x00010200ff3c4b82 */ /* 0x000e220000000a00 */
[----:B------:R-:W-:Y:S02]  /*2ab0*/  @P4 FSEL R63, R63, RZ, P6 ;  /* 0x000000ff3f3f4208 */ /* 0x000fe40003000000 */
[----:B------:R-:W-:Y:S02]  /*2ac0*/  PLOP3.LUT P6, PT, PT, PT, UP2, 0x80, 0x8 ;  /* 0x000000000008781c */ /* 0x000fe40003fcf028 */
[----:B------:R-:W-:Y:S02]  /*2ad0*/  @P4 F2FP.BF16.F32.PACK_AB R62, RZ, R62 ;  /* 0x0000003eff3e423e */ /* 0x000fe400000010ff */
[----:B------:R-:W-:-:S02]  /*2ae0*/  @P4 F2FP.BF16.F32.PACK_AB R63, RZ, R63 ;  /* 0x0000003fff3f423e */ /* 0x000fc400000010ff */
[----:B------:R-:W-:Y:S02]  /*2af0*/  @P4 PRMT R17, R62, 0x7610, R17 ;  /* 0x000076103e114816 */ /* 0x000fe40000000011 */
[----:B------:R-:W-:Y:S01]  /*2b00*/  @P4 PRMT R18, R63, 0x7610, R18 ;  /* 0x000076103f124816 */ /* 0x000fe20000000012 */
[----:B------:R-:W-:Y:S01]  /*2b10*/  @P5 FFMA.FTZ R64, R78, UR7, R94 ;  /* 0x000000074e405c23 */ /* 0x000fe2000801005e */
[----:B------:R-:W-:-:S03]  /*2b20*/  PLOP3.LUT P5, PT, PT, PT, UP2, 0x80, 0x8 ;  /* 0x000000000008781c */ /* 0x000fc60003faf028 */
[----:B------:R-:W-:Y:S01]  /*2b30*/  @P6 FFMA.FTZ R59, R71, UR7, R94 ;  /* 0x00000007473b6c23 */ /* 0x000fe2000801005e */
[----:B------:R-:W-:-:S09]  /*2b40*/  PLOP3.LUT P6, PT, PT, PT, UP2, 0x80, 0x8 ;  /* 0x000000000008781c */ /* 0x000fd20003fcf028 */
[----:B------:R-:W-:Y:S01]  /*2b50*/  @P5 FADD.FTZ R59, R72, -R59 ;  /* 0x8000003b483b5221 */ /* 0x000fe20000010000 */
[----:B------:R-:W-:-:S03]  /*2b60*/  PLOP3.LUT P5, PT, PT, PT, UP2, 0x80, 0x8 ;  /* 0x000000000008781c */ /* 0x000fc60003faf028 */
[----:B------:R-:W-:Y:S01]  /*2b70*/  @P6 FFMA.FTZ R56, R59, UR32, R24 ;  /* 0x000000203b386c23 */ /* 0x000fe20008010018 */
[----:B------:R-:W-:Y:S01]  /*2b80*/  PLOP3.LUT P6, PT, PT, PT, UP2, 0x80, 0x8 ;  /* 0x000000000008781c */ /* 0x000fe20003fcf028 */
[----:B------:R-:W-:Y:S02]  /*2b90*/  IMAD.MOV.U32 R59, RZ, RZ, R27 ;  /* 0x000000ffff3b7224 */ /* 0x000fe400078e001b */
[----:B0-----:R-:W-:-:S04]  /*2ba0*/  @P4 FMUL.FTZ R61, R56, R61 ;  /* 0x0000003d383d4220 */ /* 0x001fc80000410000 */
[----:B------:R-:W-:Y:S02]  /*2bb0*/  @P4 FMUL.FTZ R60, R61, R60 ;  /* 0x0000003c3d3c4220 */ /* 0x000fe40000410000 */
[----:B------:R-:W-:Y:S01]  /*2bc0*/  @P5 FADD.FTZ R64, R77, -R64 ;  /* 0x800000404d405221 */ /* 0x000fe20000010000 */
[----:B------:R-:W-:-:S03]  /*2bd0*/  @P4 LOP3.LUT P5, RZ, R14, 0xff, RZ, 0xc0, !PT ;  /* 0x000000ff0eff4812 */ /* 0x000fc600078ac0ff */
[----:B------:R-:W-:Y:S01]  /*2be0*/  @P6 FFMA.FTZ R59, R64, UR32, R27 ;  /* 0x00000020403b6c23 */ /* 0x000fe2000801001b */
[----:B------:R-:W-:-:S04]  /*2bf0*/  @P4 FSEL R60, R60, RZ, P5 ;  /* 0x000000ff3c3c4208 */ /* 0x000fc80002800000 */
        /* <DEDUP_REMOVED lines=9> */
.L_x_2291:
[----:B------:R-:W-:Y:S01]  /*2c90*/  PLOP3.LUT P5, PT, PT, PT, UP2, 0x80, 0x8 ;  /* 0x000000000008781c */ /* 0x000fe20003faf028 */
[----:B-1----:R-:W1:Y:S01]  /*2ca0*/  @P4 LDC.64 R62, c[0x0][0x408] ;  /* 0x00010200ff3e4b82 */ /* 0x002e620000000a00 */
[----:B------:R-:W-:Y:S01]  /*2cb0*/  PLOP3.LUT P6, PT, PT, PT, UP2, 0x80, 0x8 ;  /* 0x000000000008781c */ /* 0x000fe20003fcf028 */
[----:B-----5:R-:W-:Y:S01]  /*2cc0*/  IMAD.MOV.U32 R100, RZ, RZ, R26 ;  /* 0x000000ffff647224 */ /* 0x020fe200078e001a */
[----:B------:R-:W-:Y:S02]  /*2cd0*/  MOV R98, R25 ;  /* 0x0000001900627202 */ /* 0x000fe40000000f00 */
[----:B------:R-:W-:-:S03]  /*2ce0*/  MOV R66, R24 ;  /* 0x0000001800427202 */ /* 0x000fc60000000f00 */
[----:B------:R-:W2:Y:S04]  /*2cf0*/  @P4 LDC.64 R64, c[0x0][0x408] ;  /* 0x00010200ff404b82 */ /* 0x000ea80000000a00 */
[----:B0-----:R-:W-:Y:S01]  /*2d00*/  @P5 FFMA.FTZ R60, R74, UR7, R94 ;  /* 0x000000074a3c5c23 */ /* 0x001fe2000801005e */
[----:B------:R-:W-:-:S03]  /*2d10*/  PLOP3.LUT P5, PT, PT, PT, UP2, 0x80, 0x8 ;  /* 0x000000000008781c */ /* 0x000fc60003faf028 */
[----:B------:R-:W-:Y:S01]  /*2d20*/  @P6 FADD.FTZ R60, R73, -R60 ;  /* 0x8000003c493c6221 */ /* 0x000fe20000010000 */
[----:B------:R-:W-:-:S09]  /*2d30*/  PLOP3.LUT P6, PT, PT, PT, UP2, 0x80, 0x8 ;  /* 0x000000000008781c */ /* 0x000fd20003fcf028 */
[----:B------:R-:W-:Y:S01]  /*2d40*/  @P5 FFMA.FTZ R98, R60, UR32, R25 ;  /* 0x000000203c625c23 */ /* 0x000fe20008010019 */
[----:B------:R-:W-:-:S03]  /*2d50*/  PLOP3.LUT P5, PT, PT, PT, UP2, 0x80, 0x8 ;  /* 0x000000000008781c */ /* 0x000fc60003faf028 */
[----:B------:R-:W-:Y:S01]  /*2d60*/  @P6 FFMA.FTZ R61, R75, UR7, R94 ;  /* 0x000000074b3d6c23 */ /* 0x000fe2000801005e */
[----:B------:R-:W-:-:S09]  /*2d70*/  PLOP3.LUT P6, PT, PT, PT, UP2, 0x80, 0x8 ;  /* 0x000000000008781c */ /* 0x000fd20003fcf028 */
[----:B------:R-:W-:Y:S01]  /*2d80*/  @P5 FADD.FTZ R67, R76, -R61 ;  /* 0x8000003d4c435221 */ /* 0x000fe20000010000 */
[----:B------:R-:W-:Y:S01]  /*2d90*/  PLOP3.LUT P5, PT, PT, PT, UP2, 0x80, 0x8 ;  /* 0x000000000008781c */ /* 0x000fe20003faf028 */
[----:B------:R-:W0:Y:S02]  /*2da0*/  @P4 LDC.64 R60, c[0x0][0x408] ;  /* 0x00010200ff3c4b82 */ /* 0x000e240000000a00 */
[----:B------:R-:W-:Y:S01]  /*2db0*/  @P6 FFMA.FTZ R100, R67, UR32, R26 ;  /* 0x0000002043646c23 */ /* 0x000fe2000801001a */
[----:B------:R-:W-:-:S03]  /*2dc0*/  PLOP3.LUT P6, PT, PT, PT, UP2, 0x80, 0x8 ;  /* 0x000000000008781c */ /* 0x000fc60003fcf028 */
[----:B-1----:R-:W-:-:S04]  /*2dd0*/  @P4 FMUL.FTZ R63, R100, R63 ;  /* 0x0000003f643f4220 */ /* 0x002fc80000410000 */
[----:B------:R-:W-:Y:S02]  /*2de0*/  @P4 FMUL.FTZ R62, R63, R62 ;  /* 0x0000003e3f3e4220 */ /* 0x000fe40000410000 */
[----:B------:R-:W-:Y:S01]  /*2df0*/  @P5 FFMA.FTZ R67, R71, UR7, R94 ;  /* 0x0000000747435c23 */ /* 0x000fe2000801005e */
[----:B------:R-:W-:-:S03]  /*2e00*/  PLOP3.LUT P5, PT, PT, PT, UP2, 0x80, 0x8 ;  /* 0x000000000008781c */ /* 0x000fc60003faf028 */
[----:B------:R-:W-:Y:S01]  /*2e10*/  @P6 FADD.FTZ R67, R72, -R67 ;  /* 0x8000004348436221 */ /* 0x000fe20000010000 */
[----:B------:R-:W-:Y:S01]  /*2e20*/  @P4 LOP3.LUT P6, RZ, R14, 0xff00, RZ, 0xc0, !PT ;  /* 0x0000ff000eff4812 */ /* 0x000fe200078cc0ff */
[----:B0-----:R-:W-:-:S08]  /*2e30*/  @P4 FMUL.FTZ R61, R98, R61 ;  /* 0x0000003d623d4220 */ /* 0x001fd00000410000 */
[----:B------:R-:W-:Y:S01]  /*2e40*/  @P5 FFMA.FTZ R66, R67, UR32, R24 ;  /* 0x0000002043425c23 */ /* 0x000fe20008010018 */
[----:B------:R-:W-:Y:S01]  /*2e50*/  @P4 LOP3.LUT P5, RZ, R14, 0xff0000, RZ, 0xc0, !PT ;  /* 0x00ff00000eff4812 */ /* 0x000fe200078ac0ff */
[----:B------:R-:W-:Y:S02]  /*2e60*/  @P4 FMUL.FTZ R60, R61, R60 ;  /* 0x0000003c3d3c4220 */ /* 0x000fe40000410000 */
[----:B--2---:R-:W-:Y:S01]  /*2e70*/  @P4 FMUL.FTZ R65, R66, R65 ;  /* 0x0000004142414220 */ /* 0x004fe20000410000 */
[----:B------:R-:W-:Y:S02]  /*2e80*/  @P4 FSEL R62, R62, RZ, P5 ;  /* 0x000000ff3e3e4208 */ /* 0x000fe40002800000 */
[----:B------:R-:W-:Y:S01]  /*2e90*/  @P4 FSEL R60, R60, RZ, P6 ;  /* 0x000000ff3c3c4208 */ /* 0x000fe20003000000 */
[----:B------:R-:W-:Y:S01]  /*2ea0*/  @P4 FMUL.FTZ R64, R65, R64 ;  /* 0x0000004041404220 */ /* 0x000fe20000410000 */
[----:B------:R-:W-:Y:S02]  /*2eb0*/  @P4 LOP3.LUT P6, RZ, R14, 0xff, RZ, 0xc0, !PT ;  /* 0x000000ff0eff4812 */ /* 0x000fe400078cc0ff */
[----:B------:R-:W-:-:S02]  /*2ec0*/  @P4 F2FP.BF16.F32.PACK_AB R60, RZ, R60 ;  /* 0x0000003cff3c423e */ /* 0x000fc400000010ff */
[----:B------:R-:W-:Y:S02]  /*2ed0*/  @P4 FSEL R64, R64, RZ, P6 ;  /* 0x000000ff40404208 */ /* 0x000fe40003000000 */
[----:B------:R-:W-:Y:S02]  /*2ee0*/  @P4 F2FP.BF16.F32.PACK_AB R62, RZ, R62 ;  /* 0x0000003eff3e423e */ /* 0x000fe400000010ff */
[----:B------:R-:W-:Y:S02]  /*2ef0*/  @P4 F2FP.BF16.F32.PACK_AB R64, RZ, R64 ;  /* 0x00000040ff40423e */ /* 0x000fe400000010ff */
[----:B------:R-:W-:Y:S02]  /*2f00*/  @P4 PRMT R17, R60, 0x7610, R17 ;  /* 0x000076103c114816 */ /* 0x000fe40000000011 */
[----:B------:R-:W-:Y:S02]  /*2f10*/  @P4 PRMT R18, R62, 0x7610, R18 ;  /* 0x000076103e124816 */ /* 0x000fe40000000012 */
[----:B------:R-:W-:Y:S01]  /*2f20*/  @P4 PRMT R16, R64, 0x7610, R16 ;  /* 0x0000761040104816 */ /* 0x000fe20000000010 */
[----:B------:R-:W-:Y:S06]  /*2f30*/  @!P4 BRA `(.L_x_2292) ;  /* 0x0000000400a8c947 */ /* 0x000fec0003800000 */
[----:B------:R-:W-:Y:S01]  /*2f40*/  PLOP3.LUT P6, PT, PT, PT, UP2, 0x80, 0x8 ;  /* 0x000000000008781c */ /* 0x000fe20003fcf028 */
[----:B------:R-:W-:Y:S01]  /*2f50*/  IMAD.MOV.U32 R19, RZ, RZ, R27 ;  /* 0x000000ffff137224 */ /* 0x000fe200078e001b */
[----:B------:R-:W-:-:S11]  /*2f60*/  PLOP3.LUT P5, PT, PT, PT, UP2, 0x80, 0x8 ;  /* 0x000000000008781c */ /* 0x000fd60003faf028 */
[----:B------:R-:W-:Y:S01]  /*2f70*/  @P6 FFMA.FTZ R60, R78, UR7, R94 ;  /* 0x000000074e3c6c23 */ /* 0x000fe2000801005e */
[----:B------:R-:W-:-:S03]  /*2f80*/  PLOP3.LUT P6, PT, PT, PT, UP2, 0x80, 0x8 ;  /* 0x000000000008781c */ /* 0x000fc60003fcf028 */
[----:B------:R-:W-:Y:S01]  /*2f90*/  @P5 FADD.FTZ R60, R77, -R60 ;  /* 0x8000003c4d3c5221 */ /* 0x000fe20000010000 */
[----:B------:R-:W-:-:S09]  /*2fa0*/  ISETP.GE.U32.AND P5, PT, R14, 0x1000000, PT ;  /* 0x010000000e00780c */ /* 0x000fd20003fa6070 */
[----:B------:R-:W-:-:S04]  /*2fb0*/  @P6 FFMA.FTZ R19, R60, UR32, R27 ;  /* 0x000000203c136c23 */ /* 0x000fc8000801001b */
[----:B------:R-:W-:-:S04]  /*2fc0*/  FMUL.FTZ R19, R19, UR23 ;  /* 0x0000001713137c20 */ /* 0x000fc80008410000 */
[----:B------:R-:W-:-:S05]  /*2fd0*/  FMUL.FTZ R19, R19, UR22 ;  /* 0x0000001613137c20 */ /* 0x000fca0008410000 */
[----:B------:R-:W-:-:S04]  /*2fe0*/  FSEL R19, R19, RZ, P5 ;  /* 0x000000ff13137208 */ /* 0x000fc80002800000 */
[----:B------:R-:W-:Y:S01]  /*2ff0*/  F2FP.BF16.F32.PACK_AB R19, RZ, R19 ;  /* 0x00000013ff13723e */ /* 0x000fe200000010ff */
[----:B------:R-:W-:Y:S06]  /*3000*/  BRA `(.L_x_2292) ;  /* 0x0000000400747947 */ /* 0x000fec0003800000 */
.L_x_2290:
[----:B01----:R-:W0:Y:S02]  /*3010*/  LDC.64 R60, c[0x0][0x478] ;  /* 0x00011e00ff3c7b82 */ /* 0x003e240000000a00 */
[----:B0-----:R-:W-:-:S04]  /*3020*/  ISETP.NE.U32.AND P0, PT, R60, RZ, PT ;  /* 0x000000ff3c00720c */ /* 0x001fc80003f05070 */
[----:B------:R-:W-:-:S13]  /*3030*/  ISETP.NE.AND.EX P0, PT, R61, RZ, PT, P0 ;  /* 0x000000ff3d00720c */ /* 0x000fda0003f05300 */
[----:B------:R-:W-:Y:S05]  /*3040*/  @!P0 BRA `(.L_x_2293) ;  /* 0x0000000000b48947 */ /* 0x000fea0003800000 */
[----:B------:R-:W0:Y:S01]  /*3050*/  @P4 LDC.64 R60, c[0x0][0x408] ;  /* 0x00010200ff3c4b82 */ /* 0x000e220000000a00 */
[--C-:B------:R-:W-:Y:S01]  /*3060*/  FFMA.FTZ R57, R71, UR7, R94.reuse ;  /* 0x0000000747397c23 */ /* 0x100fe2000801005e */
[--C-:B------:R-:W-:Y:S01]  /*3070*/  FFMA.FTZ R58, R74, UR7, R94.reuse ;  /* 0x000000074a3a7c23 */ /* 0x100fe2000801005e */
[----:B------:R-:W-:Y:S01]  /*3080*/  ISETP.LT.AND P5, PT, RZ, UR33, PT ;  /* 0x00000021ff007c0c */ /* 0x000fe2000bfa1270 */
[----:B------:R-:W-:Y:S01]  /*3090*/  FFMA.FTZ R59, R75, UR7, R94 ;  /* 0x000000074b3b7c23 */ /* 0x000fe2000801005e */
[----:B------:R-:W-:Y:S01]  /*30a0*/  FADD.FTZ R56, R72, -R57 ;  /* 0x8000003948387221 */ /* 0x000fe20000010000 */
[----:B------:R-:W-:Y:S01]  /*30b0*/  FADD.FTZ R57, R73, -R58 ;  /* 0x8000003a49397221 */ /* 0x000fe20000010000 */
[----:B-----5:R-:W-:Y:S01]  /*30c0*/  @P4 LOP3.LUT P6, RZ, R14, 0xff, RZ, 0xc0, !PT ;  /* 0x000000ff0eff4812 */ /* 0x020fe200078cc0ff */
[----:B------:R-:W1:Y:S01]  /*30d0*/  @P4 LDC.64 R62, c[0x0][0x408] ;  /* 0x00010200ff3e4b82 */ /* 0x000e620000000a00 */
[----:B------:R-:W-:Y:S01]  /*30e0*/  FMUL.FTZ R56, R56, UR32 ;  /* 0x0000002038387c20 */ /* 0x000fe20008410000 */
[----:B------:R-:W-:Y:S01]  /*30f0*/  FMUL.FTZ R57, R57, UR32 ;  /* 0x0000002039397c20 */ /* 0x000fe20008410000 */
[----:B------:R-:W-:Y:S01]  /*3100*/  FADD.FTZ R58, R76, -R59 ;  /* 0x8000003b4c3a7221 */ /* 0x000fe20000010000 */
[----:B------:R-:W-:-:S02]  /*3110*/  FFMA.FTZ R66, R78, UR7, R94 ;  /* 0x000000074e427c23 */ /* 0x000fc4000801005e */
[----:B------:R-:W-:Y:S01]  /*3120*/  FSEL R56, R56, RZ, P5 ;  /* 0x000000ff38387208 */ /* 0x000fe20002800000 */
[----:B------:R-:W-:Y:S01]  /*3130*/  FMUL.FTZ R58, R58, UR32 ;  /* 0x000000203a3a7c20 */ /* 0x000fe20008410000 */
[----:B------:R-:W2:Y:S01]  /*3140*/  @P4 LDC.64 R64, c[0x0][0x408] ;  /* 0x00010200ff404b82 */ /* 0x000ea20000000a00 */
[----:B------:R-:W-:Y:S01]  /*3150*/  FSEL R57, R57, RZ, P5 ;  /* 0x000000ff39397208 */ /* 0x000fe20002800000 */
[----:B------:R-:W-:Y:S02]  /*3160*/  FADD.FTZ R59, R77, -R66 ;  /* 0x800000424d3b7221 */ /* 0x000fe40000010000 */
[----:B------:R-:W-:Y:S02]  /*3170*/  FSEL R58, R58, RZ, P5 ;  /* 0x000000ff3a3a7208 */ /* 0x000fe40002800000 */
        /* <DEDUP_REMOVED lines=11> */
[----:B------:R-:W-:Y:S01]  /*3230*/  @P4 LOP3.LUT P6, RZ, R14, 0xff0000, RZ, 0xc0, !PT ;  /* 0x00ff00000eff4812 */ /* 0x000fe200078cc0ff */
[----:B------:R-:W-:Y:S01]  /*3240*/  @P4 FMUL.FTZ R64, R65, R64 ;  /* 0x0000004041404220 */ /* 0x000fe20000410000 */
[----:B------:R-:W-:Y:S02]  /*3250*/  @P4 F2FP.BF16.F32.PACK_AB R62, RZ, R62 ;  /* 0x0000003eff3e423e */ /* 0x000fe400000010ff */
[----:B------:R-:W-:Y:S02]  /*3260*/  @P4 PRMT R16, R60, 0x7610, R16 ;  /* 0x000076103c104816 */ /* 0x000fe40000000010 */
[----:B------:R-:W-:Y:S02]  /*3270*/  @P4 FSEL R64, R64, RZ, P6 ;  /* 0x000000ff40404208 */ /* 0x000fe40003000000 */
[----:B------:R-:W-:-:S02]  /*3280*/  @P4 PRMT R17, R62, 0x7610, R17 ;  /* 0x000076103e114816 */ /* 0x000fc40000000011 */
        /* <DEDUP_REMOVED lines=9> */
.L_x_2293:
        /* <DEDUP_REMOVED lines=11> */
.L_x_2294:
        /* <DEDUP_REMOVED lines=11> */
.L_x_2295:
        /* <DEDUP_REMOVED lines=11> */
.L_x_2296:
        /* <DEDUP_REMOVED lines=11> */
.L_x_2292:
[----:B------:R-:W0:Y:S02]  /*35e0*/  @P0 LDC.64 R60, c[0x0][0x478] ;  /* 0x00011e00ff3c0b82 */ /* 0x000e240000000a00 */
[----:B0-----:R-:W-:-:S05]  /*35f0*/  @P0 IMAD.WIDE.U32 R60, R96, 0x10, R60 ;  /* 0x00000010603c0825 */ /* 0x001fca00078e003c */
[----:B------:R0:W-:Y:S01]  /*3600*/  @P0 STG.E.128 desc[UR20][R60.64], R56 ;  /* 0x000000383c000986 */ /* 0x0001e2000c101d14 */
[----:B------:R-:W-:Y:S05]  /*3610*/  @!P4 BRA `(.L_x_2297) ;  /* 0x000000000020c947 */ /* 0x000fea0003800000 */
        /* <DEDUP_REMOVED lines=8> */
.L_x_2297:
[----:B------:R-:W-:Y:S01]  /*36a0*/  IADD3 R96, PT, PT, R96, 0x80, RZ ;  /* 0x0000008060607810 */ /* 0x000fe20007ffe0ff */
[----:B------:R-:W-:-:S07]  /*36b0*/  VIADD R95, R95, 0x80 ;  /* 0x000000805f5f7836 */ /* 0x000fce0000000000 */
.L_x_2289:
[----:B------:R-:W-:Y:S05]  /*36c0*/  BSYNC.RECONVERGENT B0 ;  /* 0x0000000000007941 */ /* 0x000fea0003800200 */
.L_x_2288:
        /* <DEDUP_REMOVED lines=65> */
.L_x_2301:
        /* <DEDUP_REMOVED lines=56> */
.L_x_2300:
        /* <DEDUP_REMOVED lines=49> */
.L_x_2303:
[----:B------:R-:W0:Y:S01]  /*4170*/  @P4 LDC.64 R60, c[0x0][0x408] ;  /* 0x00010200ff3c4b82 */ /* 0x000e220000000a00 */
[----:B------:R-:W-:Y:S01]  /*4180*/  FFMA.FTZ R62, R88, UR7, R94 ;  /* 0x00000007583e7c23 */ /* 0x000fe2000801005e */
[----:B------:R-:W-:-:S03]  /*4190*/  ISETP.LT.AND P5, PT, RZ, UR33, PT ;  /* 0x00000021ff007c0c */ /* 0x000fc6000bfa1270 */
[----:B------:R-:W-:-:S04]  /*41a0*/  FADD.FTZ R62, R87, -R62 ;  /* 0x8000003e573e7221 */ /* 0x000fc80000010000 */
[----:B------:R-:W-:-:S05]  /*41b0*/  FMUL.FTZ R62, R62, UR32 ;  /* 0x000000203e3e7c20 */ /* 0x000fca0008410000 */
[----:B------:R-:W-:Y:S02]  /*41c0*/  FSEL R62, R62, RZ, P5 ;  /* 0x000000ff3e3e7208 */ /* 0x000fe40002800000 */
[----:B-----5:R-:W-:-:S03]  /*41d0*/  @P4 ISETP.GE.U32.AND P5, PT, R15, 0x1000000, PT ;  /* 0x010000000f00480c */ /* 0x020fc60003fa6070 */
[----:B0-----:R-:W-:-:S04]  /*41e0*/  @P4 FMUL.FTZ R61, R62, R61 ;  /* 0x0000003d3e3d4220 */ /* 0x001fc80000410000 */
[----:B------:R-:W-:-:S05]  /*41f0*/  @P4 FMUL.FTZ R60, R61, R60 ;  /* 0x0000003c3d3c4220 */ /* 0x000fca0000410000 */
[----:B------:R-:W-:-:S04]  /*4200*/  @P4 FSEL R60, R60, RZ, P5 ;  /* 0x000000ff3c3c4208 */ /* 0x000fc80002800000 */
[----:B------:R-:W-:Y:S01]  /*4210*/  @P4 F2FP.BF16.F32.PACK_AB R62, RZ, R60 ;  /* 0x0000003cff3e423e */ /* 0x000fe200000010ff */
[----:B------:R-:W-:Y:S06]  /*4220*/  @!P4 BRA `(.L_x_2304) ;  /* 0x000000000028c947 */ /* 0x000fec0003800000 */
        /* <DEDUP_REMOVED lines=10> */
.L_x_2304:
[----:B------:R-:W-:Y:S05]  /*42d0*/  @!P4 BRA `(.L_x_2305) ;  /* 0x000000000028c947 */ /* 0x000fea0003800000 */
        /* <DEDUP_REMOVED lines=10> */
.L_x_2305:
        /* <DEDUP_REMOVED lines=11> */
.L_x_2306:
[----:B------:R-:W-:-:S07]  /*4430*/  @P4 PRMT R19, R62, 0x7610, R19 ;  /* 0x000076103e134816 */ /* 0x000fce0000000013 */
.L_x_2302:
[----:B------:R-:W0:Y:S02]  /*4440*/  @P0 LDC.64 R60, c[0x0][0x478] ;  /* 0x00011e00ff3c0b82 */ /* 0x000e240000000a00 */
[----:B0-----:R-:W-:-:S05]  /*4450*/  @P0 IMAD.WIDE.U32 R60, R96, 0x10, R60 ;  /* 0x00000010603c0825 */ /* 0x001fca00078e003c */
[----:B------:R2:W-:Y:S01]  /*4460*/  @P0 STG.E.128 desc[UR20][R60.64], R56 ;  /* 0x000000383c000986 */ /* 0x0005e2000c101d14 */
[----:B------:R-:W-:Y:S05]  /*4470*/  @!P4 BRA `(.L_x_2299) ;  /* 0x000000000020c947 */ /* 0x000fea0003800000 */
        /* <DEDUP_REMOVED lines=8> */
.L_x_2299:
[----:B------:R-:W-:Y:S05]  /*4500*/  BSYNC.RECONVERGENT B0 ;  /* 0x0000000000007941 */ /* 0x000fea0003800200 */
.L_x_2298:
[----:B------:R-:W-:Y:S02]  /*4510*/  UIADD3 UR6, UPT, UPT, UR6, UR26, URZ ;  /* 0x0000001a06067290 */ /* 0x000fe4000fffe0ff */
[----:B------:R-:W-:Y:S02]  /*4520*/  UPLOP3.LUT UP1, UPT, UPT, UPT, UP1, 0x40, 0x4 ;  /* 0x000000000004789c */ /* 0x000fe40003f2e810 */
[----:B------:R-:W-:-:S09]  /*4530*/  UISETP.GE.AND UP0, UPT, UR6, UR27, UPT ;  /* 0x0000001b0600728c */ /* 0x000fd2000bf06270 */
[----:B------:R-:W-:Y:S05]  /*4540*/  BRA.U !UP0, `(.L_x_2307) ;  /* 0xffffffbd08d07547 */ /* 0x000fea000b83ffff */
.L_x_2267:
[----:B------:R-:W4:Y:S01]  /*4550*/  LDC.64 R2, c[0x0][0x440] ;  /* 0x00011000ff027b82 */ /* 0x000f220000000a00 */
[----:B------:R-:W-:-:S06]  /*4560*/  UIMAD UR7, UR9, UR10, URZ ;  /* 0x0000000a090772a4 */ /* 0x000fcc000f8e02ff */
[----:B------:R-:W-:Y:S01]  /*4570*/  MOV R11, UR7 ;  /* 0x00000007000b7c02 */ /* 0x000fe20008000f00 */
[----:B------:R-:W0:Y:S03]  /*4580*/  LDC.64 R4, c[0x0][0x448] ;  /* 0x00011200ff047b82 */ /* 0x000e260000000a00 */
[----:B------:R-:W-:-:S05]  /*4590*/  LEA.HI R11, R11, R0, RZ, 0x1e ;  /* 0x000000000b0b7211 */ /* 0x000fca00078ff0ff */
[----:B------:R-:W1:Y:S08]  /*45a0*/  LDC.64 R6, c[0x0][0x440] ;  /* 0x00011000ff067b82 */ /* 0x000e700000000a00 */
[----:B-----5:R-:W2:Y:S01]  /*45b0*/  LDC.64 R8, c[0x0][0x448] ;  /* 0x00011200ff087b82 */ /* 0x020ea20000000a00 */
[----:B----4-:R-:W-:-:S05]  /*45c0*/  @P2 IMAD.WIDE.U32 R2, R11, 0x10, R2 ;  /* 0x000000100b022825 */ /* 0x010fca00078e0002 */
[----:B------:R4:W-:Y:S01]  /*45d0*/  @P2 STG.E.128 desc[UR20][R2.64], R40 ;  /* 0x0000002802002986 */ /* 0x0009e2000c101d14 */
[----:B0-----:R-:W-:-:S04]  /*45e0*/  @P2 IMAD.WIDE.U32 R4, R11, 0x10, R4 ;  /* 0x000000100b042825 */ /* 0x001fc800078e0004 */
[----:B------:R-:W-:Y:S01]  /*45f0*/  @P2 VIADD R11, R11, 0x80 ;  /* 0x000000800b0b2836 */ /* 0x000fe20000000000 */
[----:B------:R4:W-:Y:S03]  /*4600*/  @P2 STG.E.128 desc[UR20][R4.64], R52 ;  /* 0x0000003404002986 */ /* 0x0009e6000c101d14 */
        /* <DEDUP_REMOVED lines=13> */
.L_x_2308:
        /* <DEDUP_REMOVED lines=10> */
.L_x_6723:


//--------------------- .text._ZN10layer_norm22ln_bwd_finalize_kernelINS_22Kernel_traits_finalizeILj1536E13__nv_bfloat16S2_fS2_fjLb0ELj1024ELj4ENS_18Kernel_traits_baseILj1536ES2_S2_fS2_fjLj1024EEEEELb0ELb1EEEvNS_9BwdParamsE --------------------------
	.section	.text._ZN10layer_norm22ln_bwd_finalize_kernelINS_22Kernel_traits_finalizeILj1536E13__nv_bfloat16S2_fS2_fjLb0ELj1024ELj4ENS_18Kernel_traits_baseILj1536ES2_S2_fS2_fjLj1024EEEEELb0ELb1EEEvNS_9BwdParamsE,"ax",@progbits
	.align	128
        .global         _ZN10layer_norm22ln_bwd_finalize_kernelINS_22Kernel_traits_finalizeILj1536E13__nv_bfloat16S2_fS2_fjLb0ELj1024ELj4ENS_18Kernel_traits_baseILj1536ES2_S2_fS2_fjLj1024EEEEELb0ELb1EEEvNS_9BwdParamsE
        .type           _ZN10layer_norm22ln_bwd_finalize_kernelINS_22Kernel_traits_finalizeILj1536E13__nv_bfloat16S2_fS2_fjLb0ELj1024ELj4ENS_18Kernel_traits_baseILj1536ES2_S2_fS2_fjLj1024EEEEELb0ELb1EEEvNS_9BwdParamsE,@function
        .size           _ZN10layer_norm22ln_bwd_finalize_kernelINS_22Kernel_traits_finalizeILj1536E13__nv_bfloat16S2_fS2_fjLb0ELj1024ELj4ENS_18Kernel_traits_baseILj1536ES2_S2_fS2_fjLj1024EEEEELb0ELb1EEEvNS_9BwdParamsE,(.L_x_6724 - _ZN10layer_norm22ln_bwd_finalize_kernelINS_22Kernel_traits_finalizeILj1536E13__nv_bfloat16S2_fS2_fjLb0ELj1024ELj4ENS_18Kernel_traits_baseILj1536ES2_S2_fS2_fjLj1024EEEEELb0ELb1EEEvNS_9BwdParamsE)
        .other          _ZN10layer_norm22ln_bwd_finalize_kernelINS_22Kernel_traits_finalizeILj1536E13__nv_bfloat16S2_fS2_fjLb0ELj1024ELj4ENS_18Kernel_traits_baseILj1536ES2_S2_fS2_fjLj1024EEEEELb0ELb1EEEvNS_9BwdParamsE,@"STO_CUDA_ENTRY STV_DEFAULT"
_ZN10layer_norm22ln_bwd_finalize_kernelINS_22Kernel_traits_finalizeILj1536E13__nv_bfloat16S2_fS2_fjLb0ELj1024ELj4ENS_18Kernel_traits_baseILj1536ES2_S2_fS2_fjLj1024EEEEELb0ELb1EEEvNS_9BwdParamsE:
.text._ZN10layer_norm22ln_bwd_finalize_kernelINS_22Kernel_traits_finalizeILj1536E13__nv_bfloat16S2_fS2_fjLb0ELj1024ELj4ENS_18Kernel_traits_baseILj1536ES2_S2_fS2_fjLj1024EEEEELb0ELb1EEEvNS_9BwdParamsE:
        /* <DEDUP_REMOVED lines=81> */
.L_x_2313:
        /* <DEDUP_REMOVED lines=118> */
.L_x_2312:
[----:B------:R-:W-:Y:S05]  /*0c70*/  BSYNC.RECONVERGENT B1 ;  /* 0x0000000000017941 */ /* 0x000fea0003800200 */
.L_x_2311:
        /* <DEDUP_REMOVED lines=77> */
.L_x_2315:
[----:B------:R-:W-:Y:S05]  /*1150*/  BSYNC.RECONVERGENT B1 ;  /* 0x0000000000017941 */ /* 0x000fea0003800200 */
.L_x_2314:
        /* <DEDUP_REMOVED lines=38> */
.L_x_2317:
[----:B------:R-:W-:Y:S05]  /*13c0*/  BSYNC.RECONVERGENT B1 ;  /* 0x0000000000017941 */ /* 0x000fea0003800200 */
.L_x_2316:
        /* <DEDUP_REMOVED lines=8> */
.L_x_2318:
        /* <DEDUP_REMOVED lines=10> */
.L_x_2310:
[----:B------:R-:W-:Y:S05]  /*14f0*/  BSYNC.RECONVERGENT B0 ;  /* 0x0000000000007941 */ /* 0x000fea0003800200 */
.L_x_2309:
        /* <DEDUP_REMOVED lines=57> */
.L_x_2319:
        /* <DEDUP_REMOVED lines=15> */
.L_x_6724:


//--------------------- .text._ZN10layer_norm13ln_bwd_kernelINS_13Kernel_traitsI13__nv_bfloat16S2_fS2_fjLj1536ELj1ELj1ELj4ELj8ENS_18Kernel_traits_baseILj1536ES2_S2_fS2_fjLj128EEEEELb1ELb0ELb1ELb1EEEvNS_9BwdParamsE --------------------------
	.section	.text._ZN10layer_norm13ln_bwd_kernelINS_13Kernel_traitsI13__nv_bfloat16S2_fS2_fjLj1536ELj1ELj1ELj4ELj8ENS_18Kernel_traits_baseILj1536ES2_S2_fS2_fjLj128EEEEELb1ELb0ELb1ELb1EEEvNS_9BwdParamsE,"ax",@progbits
	.align	128
        .global         _ZN10layer_norm13ln_bwd_kernelINS_13Kernel_traitsI13__nv_bfloat16S2_fS2_fjLj1536ELj1ELj1ELj4ELj8ENS_18Kernel_traits_baseILj1536ES2_S2_fS2_fjLj128EEEEELb1ELb0ELb1ELb1EEEvNS_9BwdParamsE
        .type           _ZN10layer_norm13ln_bwd_kernelINS_13Kernel_traitsI13__nv_bfloat16S2_fS2_fjLj1536ELj1ELj1ELj4ELj8ENS_18Kernel_traits_baseILj1536ES2_S2_fS2_fjLj128EEEEELb1ELb0ELb1ELb1EEEvNS_9BwdParamsE,@function
        .size           _ZN10layer_norm13ln_bwd_kernelINS_13Kernel_traitsI13__nv_bfloat16S2_fS2_fjLj1536ELj1ELj1ELj4ELj8ENS_18Kernel_traits_baseILj1536ES2_S2_fS2_fjLj128EEEEELb1ELb0ELb1ELb1EEEvNS_9BwdParamsE,(.L_x_6725 - _ZN10layer_norm13ln_bwd_kernelINS_13Kernel_traitsI13__nv_bfloat16S2_fS2_fjLj1536ELj1ELj1ELj4ELj8ENS_18Kernel_traits_baseILj1536ES2_S2_fS2_fjLj128EEEEELb1ELb0ELb1ELb1EEEvNS_9BwdParamsE)
        .other          _ZN10layer_norm13ln_bwd_kernelINS_13Kernel_traitsI13__nv_bfloat16S2_fS2_fjLj1536ELj1ELj1ELj4ELj8ENS_18Kernel_traits_baseILj1536ES2_S2_fS2_fjLj128EEEEELb1ELb0ELb1ELb1EEEvNS_9BwdParamsE,@"STO_CUDA_ENTRY STV_DEFAULT"
_ZN10layer_norm13ln_bwd_kernelINS_13Kernel_traitsI13__nv_bfloat16S2_fS2_fjLj1536ELj1ELj1ELj4ELj8ENS_18Kernel_traits_baseILj1536ES2_S2_fS2_fjLj128EEEEELb1ELb0ELb1ELb1EEEvNS_9BwdParamsE:
.text._ZN10layer_norm13ln_bwd_kernelINS_13Kernel_traitsI13__nv_bfloat16S2_fS2_fjLj1536ELj1ELj1ELj4ELj8ENS_18Kernel_traits_baseILj1536ES2_S2_fS2_fjLj128EEEEELb1ELb0ELb1ELb1EEEvNS_9BwdParamsE:
        /* <DEDUP_REMOVED lines=20> */
[----:B------:R-:W1:Y:S01]  /*0140*/  LDCU.U8 UR21, c[0x0][0x410] ;  /* 0x00008200ff1577ac */ /* 0x000e620008000000 */
[----:B------:R-:W-:Y:S01]  /*0150*/  UPLOP3.LUT UP1, UPT, UPT, UPT, UPT, 0x40, 0x4 ;  /* 0x000000000004789c */ /* 0x000fe20003f2e870 */
[----:B------:R-:W3:Y:S01]  /*0160*/  LDCU UR28, c[0x0][0x388] ;  /* 0x00007100ff1c77ac */ /* 0x000ee20008000800 */
        /* <DEDUP_REMOVED lines=11> */
[----:B------:R-:W-:Y:S01]  /*0220*/  HFMA2 R43, -RZ, RZ, 0, 0 ;  /* 0x00000000ff2b7431 */ /* 0x000fe200000001ff */
[----:B------:R-:W-:Y:S01]  /*0230*/  UMOV UR9, UR8 ;  /* 0x0000000800097c82 */ /* 0x000fe20008000000 */
[----:B--2---:R-:W-:-:S02]  /*0240*/  SHF.R.U64 R2, R66, 0x10, R67 ;  /* 0x0000001042027819 */ /* 0x004fc40000001243 */
[----:B------:R-:W-:Y:S02]  /*0250*/  SHF.R.U32.HI R4, RZ, 0x10, R67 ;  /* 0x00000010ff047819 */ /* 0x000fe40000011643 */
[--C-:B-----5:R-:W-:Y:S02]  /*0260*/  SHF.R.U64 R5, R68, 0x10, R69.reuse ;  /* 0x0000001044057819 */ /* 0x120fe40000001245 */
[----:B------:R-:W-:Y:S02]  /*0270*/  SHF.R.U32.HI R6, RZ, 0x10, R69 ;  /* 0x00000010ff067819 */ /* 0x000fe40000011645 */
[--C-:B---3--:R-:W-:Y:S02]  /*0280*/  SHF.R.U64 R7, R70, 0x10, R71.reuse ;  /* 0x0000001046077819 */ /* 0x108fe40000001247 */
[----:B01--4-:R-:W-:-:S07]  /*0290*/  SHF.R.U32.HI R8, RZ, 0x10, R71 ;  /* 0x00000010ff087819 */ /* 0x013fce0000011647 */
.L_x_2349:
[----:B------:R-:W-:Y:S02]  /*02a0*/  UIMAD.WIDE UR30, UR9, 0x4, UR18 ;  /* 0x00000004091e78a5 */ /* 0x000fe4000f8e0212 */
[----:B------:R-:W-:-:S04]  /*02b0*/  UIMAD.WIDE UR10, UR9, 0x4, UR14 ;  /* 0x00000004090a78a5 */ /* 0x000fc8000f8e020e */
[----:B01-3--:R-:W-:Y:S02]  /*02c0*/  MOV R52, UR30 ;  /* 0x0000001e00347c02 */ /* 0x00bfe40008000f00 */
[----:B------:R-:W-:Y:S01]  /*02d0*/  MOV R53, UR31 ;  /* 0x0000001f00357c02 */ /* 0x000fe20008000f00 */
[----:B------:R-:W-:-:S04]  /*02e0*/  UIMAD.WIDE UR30, UR9, 0x4, UR16 ;  /* 0x00000004091e78a5 */ /* 0x000fc8000f8e0210 */
[----:B--2---:R-:W2:Y:S01]  /*02f0*/  LDG.E R52, desc[UR22][R52.64] ;  /* 0x0000001634347981 */ /* 0x004ea2000c1e1900 */
[----:B------:R-:W-:Y:S01]  /*0300*/  MOV R54, UR10 ;  /* 0x0000000a00367c02 */ /* 0x000fe20008000f00 */
[----:B------:R-:W-:Y:S01]  /*0310*/  IMAD.U32 R11, RZ, RZ, UR31 ;  /* 0x0000001fff0b7e24 */ /* 0x000fe2000f8e00ff */
[----:B------:R-:W-:Y:S02]  /*0320*/  MOV R10, UR30 ;  /* 0x0000001e000a7c02 */ /* 0x000fe40008000f00 */
[----:B------:R-:W-:-:S04]  /*0330*/  MOV R55, UR11 ;  /* 0x0000000b00377c02 */ /* 0x000fc80008000f00 */
[----:B------:R-:W3:Y:S04]  /*0340*/  LDG.E R10, desc[UR22][R10.64] ;  /* 0x000000160a0a7981 */ /* 0x000ee8000c1e1900 */
[----:B------:R-:W4:Y:S01]  /*0350*/  LDG.E R54, desc[UR22][R54.64] ;  /* 0x0000001636367981 */ /* 0x000f22000c1e1900 */
[----:B--2---:R-:W-:Y:S02]  /*0360*/  R2UR UR30, R52 ;  /* 0x00000000341e72ca */ /* 0x004fe400000e0000 */
[----:B---3--:R-:W-:-:S11]  /*0370*/  R2UR UR20, R10 ;  /* 0x000000000a1472ca */ /* 0x008fd600000e0000 */
[----:B------:R-:W-:Y:S01]  /*0380*/  UISETP.GE.AND UP2, UPT, UR30, 0x1, UPT ;  /* 0x000000011e00788c */ /* 0x000fe2000bf46270 */
[----:B----4-:R-:W-:-:S08]  /*0390*/  R2UR UR31, R54 ;  /* 0x00000000361f72ca */ /* 0x010fd000000e0000 */
[----:B------:R-:W-:Y:S07]  /*03a0*/  BRA.U !UP2, `(.L_x_2321) ;  /* 0x000000090ae47547 */ /* 0x000fee000b800000 */
[----:B------:R-:W-:Y:S01]  /*03b0*/  UIADD3 UR10, UPT, UPT, UR30, -0x1, URZ ;  /* 0xffffffff1e0a7890 */ /* 0x000fe2000fffe0ff */
[----:B------:R-:W0:Y:S01]  /*03c0*/  LDC.64 R88, c[0x0][0x428] ;  /* 0x00010a00ff587b82 */ /* 0x000e220000000a00 */
[----:B------:R-:W-:Y:S02]  /*03d0*/  UIMAD.WIDE UR32, UR9, 0x4, UR12 ;  /* 0x00000004092078a5 */ /* 0x000fe4000f8e020c */
[----:B------:R-:W-:-:S04]  /*03e0*/  UIMAD UR10, UR10, UR28, URZ ;  /* 0x0000001c0a0a72a4 */ /* 0x000fc8000f8e02ff */
[----:B------:R-:W-:Y:S01]  /*03f0*/  USHF.R.S32.HI UR11, URZ, 0x1f, UR10 ;  /* 0x0000001fff0b7899 */ /* 0x000fe2000801140a */
[----:B------:R-:W1:Y:S03]  /*0400*/  LDC.64 R60, c[0x0][0x3a8] ;  /* 0x0000ea00ff3c7b82 */ /* 0x000e660000000a00 */
[----:B------:R-:W-:Y:S02]  /*0410*/  ULEA.HI UR11, UR11, UR10, URZ, 0x2 ;  /* 0x0000000a0b0b7291 */ /* 0x000fe4000f8f10ff */
[----:B------:R-:W-:Y:S01]  /*0420*/  UIMAD UR10, UR9, UR28, URZ ;  /* 0x0000001c090a72a4 */ /* 0x000fe2000f8e02ff */
[----:B------:R-:W-:Y:S01]  /*0430*/  ISETP.NE.U32.AND P0, PT, RZ, UR4, PT ;  /* 0x00000004ff007c0c */ /* 0x000fe2000bf05070 */
[----:B------:R-:W-:Y:S01]  /*0440*/  UISETP.GE.AND UP3, UPT, UR20, 0x1, UPT ;  /* 0x000000011400788c */ /* 0x000fe2000bf66270 */
[----:B------:R-:W2:Y:S01]  /*0450*/  LDC.64 R82, c[0x0][0x3b0] ;  /* 0x0000ec00ff527b82 */ /* 0x000ea20000000a00 */
[----:B------:R-:W-:Y:S01]  /*0460*/  MOV R3, UR11 ;  /* 0x0000000b00037c02 */ /* 0x000fe20008000f00 */
[----:B------:R-:W-:-:S03]  /*0470*/  USHF.R.S32.HI UR11, URZ, 0x1f, UR10 ;  /* 0x0000001fff0b7899 */ /* 0x000fc6000801140a */
[-C--:B------:R-:W-:Y:S01]  /*0480*/  LEA.HI.SX32 R3, R3, R0.reuse, 0x1e ;  /* 0x0000000003037211 */ /* 0x080fe200078ff2ff */
[----:B------:R-:W-:Y:S01]  /*0490*/  ULEA.HI UR11, UR11, UR10, URZ, 0x2 ;  /* 0x0000000a0b0b7291 */ /* 0x000fe2000f8f10ff */
[----:B------:R-:W-:Y:S02]  /*04a0*/  MOV R10, UR32 ;  /* 0x00000020000a7c02 */ /* 0x000fe40008000f00 */
[C---:B------:R-:W-:Y:S01]  /*04b0*/  IADD3 R75, PT, PT, R3.reuse, 0x80, RZ ;  /* 0x00000080034b7810 */ /* 0x040fe20007ffe0ff */
[C-C-:B0-----:R-:W-:Y:S01]  /*04c0*/  IMAD.WIDE.U32 R78, R3.reuse, 0x8, R88.reuse ;  /* 0x00000008034e7825 */ /* 0x141fe200078e0058 */
[----:B------:R-:W-:Y:S02]  /*04d0*/  IADD3 R3, PT, PT, R3, 0x100, RZ ;  /* 0x0000010003037810 */ /* 0x000fe40007ffe0ff */
[----:B------:R-:W-:Y:S02]  /*04e0*/  MOV R87, UR11 ;  /* 0x0000000b00577c02 */ /* 0x000fe40008000f00 */
[----:B------:R-:W-:Y:S01]  /*04f0*/  MOV R11, UR33 ;  /* 0x00000021000b7c02 */ /* 0x000fe20008000f00 */
[--C-:B------:R-:W-:Y:S01]  /*0500*/  IMAD.WIDE.U32 R74, R75, 0x8, R88.reuse ;  /* 0x000000084b4a7825 */ /* 0x100fe200078e0058 */
[----:B------:R-:W-:Y:S01]  /*0510*/  LEA.HI.SX32 R87, R87, R0, 0x1e ;  /* 0x0000000057577211 */ /* 0x000fe200078ff2ff */
[----:B------:R-:W3:Y:S02]  /*0520*/  LDG.E.64 R78, desc[UR22][R78.64] ;  /* 0x000000164e4e7981 */ /* 0x000ee4000c1e1b00 */
[----:B------:R-:W-:Y:S01]  /*0530*/  IMAD.WIDE.U32 R88, R3, 0x8, R88 ;  /* 0x0000000803587825 */ /* 0x000fe200078e0058 */
[C---:B------:R-:W-:Y:S01]  /*0540*/  IADD3 R9, PT, PT, R87.reuse, 0x100, RZ ;  /* 0x0000010057097810 */ /* 0x040fe20007ffe0ff */
[----:B------:R0:W4:Y:S02]  /*0550*/  LDG.E R3, desc[UR22][R10.64] ;  /* 0x000000160a037981 */ /* 0x000124000c1e1900 */
[----:B------:R-:W-:-:S02]  /*0560*/  VIADD R77, R87, 0x80 ;  /* 0x00000080574d7836 */ /* 0x000fc40000000000 */
[--C-:B-1----:R-:W-:Y:S01]  /*0570*/  IMAD.WIDE.U32 R52, R87, 0x10, R60.reuse ;  /* 0x0000001057347825 */ /* 0x102fe200078e003c */
[----:B------:R-:W4:Y:S03]  /*0580*/  LDG.E.64 R88, desc[UR22][R88.64] ;  /* 0x0000001658587981 */ /* 0x000f26000c1e1b00 */
[--C-:B------:R-:W-:Y:S01]  /*0590*/  IMAD.WIDE.U32 R56, R77, 0x10, R60.reuse ;  /* 0x000000104d387825 */ /* 0x100fe200078e003c */
[----:B------:R-:W4:Y:S03]  /*05a0*/  LDG.E.64 R74, desc[UR22][R74.64] ;  /* 0x000000164a4a7981 */ /* 0x000f26000c1e1b00 */
[----:B------:R-:W-:Y:S01]  /*05b0*/  IMAD.WIDE.U32 R60, R9, 0x10, R60 ;  /* 0x00000010093c7825 */ /* 0x000fe200078e003c */
[----:B------:R-:W4:Y:S04]  /*05c0*/  LDG.E.128 R52, desc[UR22][R52.64] ;  /* 0x0000001634347981 */ /* 0x000f28000c1e1d00 */
[----:B------:R-:W4:Y:S04]  /*05d0*/  LDG.E.128 R56, desc[UR22][R56.64] ;  /* 0x0000001638387981 */ /* 0x000f28000c1e1d00 */
[----:B------:R-:W4:Y:S01]  /*05e0*/  LDG.E.128 R60, desc[UR22][R60.64] ;  /* 0x000000163c3c7981 */ /* 0x000f22000c1e1d00 */
[----:B------:R-:W-:Y:S01]  /*05f0*/  ISETP.NE.AND.EX P0, PT, RZ, UR5, PT, P0 ;  /* 0x00000005ff007c0c */ /* 0x000fe2000bf05300 */
[----:B------:R-:W-:-:S12]  /*0600*/  @UP3 UIADD3 UR10, UPT, UPT, UR20, -0x1, URZ ;  /* 0xffffffff140a3890 */ /* 0x000fd8000fffe0ff */
[----:B0-----:R-:W0:Y:S01]  /*0610*/  @P0 LDC.64 R10, c[0x0][0x438] ;  /* 0x00010e00ff0a0b82 */ /* 0x001e220000000a00 */
[----:B------:R-:W-:-:S07]  /*0620*/  @UP3 UIMAD UR10, UR10, UR28, URZ ;  /* 0x0000001c0a0a32a4 */ /* 0x000fce000f8e02ff */
[----:B------:R-:W1:Y:S08]  /*0630*/  @P0 LDC.64 R90, c[0x0][0x438] ;  /* 0x00010e00ff5a0b82 */ /* 0x000e700000000a00 */
[----:B------:R-:W2:Y:S01]  /*0640*/  @P0 LDC.64 R84, c[0x0][0x438] ;  /* 0x00010e00ff540b82 */ /* 0x000ea20000000a00 */
[----:B------:R-:W-:Y:S01]  /*0650*/  @UP3 USHF.R.S32.HI UR11, URZ, 0x1f, UR10 ;  /* 0x0000001fff0b3899 */ /* 0x000fe2000801140a */
[----:B------:R-:W-:-:S03]  /*0660*/  PLOP3.LUT P1, PT, PT, PT, UP3, 0x80, 0x8 ;  /* 0x000000000008781c */ /* 0x000fc60003f2f038 */
[----:B------:R-:W-:Y:S01]  /*0670*/  @UP3 ULEA.HI UR11, UR11, UR10, URZ, 0x2 ;  /* 0x0000000a0b0b3291 */ /* 0x000fe2000f8f10ff */
[----:B0-----:R-:W-:-:S05]  /*0680*/  @P0 IMAD.WIDE.U32 R86, R87, 0x10, R10 ;  /* 0x0000001057560825 */ /* 0x001fca00078e000a */
[----:B------:R-:W-:Y:S01]  /*0690*/  MOV R11, UR11 ;  /* 0x0000000b000b7c02 */ /* 0x000fe20008000f00 */
[----:B------:R-:W-:Y:S01]  /*06a0*/  HFMA2 R81, -RZ, RZ, 0, 0 ;  /* 0x00000000ff517431 */ /* 0x000fe200000001ff */
[----:B------:R3:W5:Y:S02]  /*06b0*/  @P0 LDG.E.128 R20, desc[UR22][R86.64] ;  /* 0x0000001656140981 */ /* 0x000764000c1e1d00 */
[----:B------:R-:W-:Y:S01]  /*06c0*/  @P1 LEA.HI.SX32 R81, R11, R0, 0x1e ;  /* 0x000000000b511211 */ /* 0x000fe200078ff2ff */
[----:B-1----:R-:W-:-:S03]  /*06d0*/  @P0 IMAD.WIDE.U32 R90, R77, 0x10, R90 ;  /* 0x000000104d5a0825 */ /* 0x002fc600078e005a */
[----:B------:R-:W-:Y:S02]  /*06e0*/  IADD3 R93, PT, PT, R81, 0x80, RZ ;  /* 0x00000080515d7810 */ /* 0x000fe40007ffe0ff */
[----:B------:R-:W5:Y:S01]  /*06f0*/  @P0 LDG.E.128 R16, desc[UR22][R90.64] ;  /* 0x000000165a100981 */ /* 0x000f62000c1e1d00 */
[----:B--2---:R-:W-:Y:S01]  /*0700*/  @P0 IMAD.WIDE.U32 R84, R9, 0x10, R84 ;  /* 0x0000001009540825 */ /* 0x004fe200078e0054 */
[----:B------:R-:W-:-:S04]  /*0710*/  IADD3 R11, PT, PT, R81, 0x100, RZ ;  /* 0x00000100510b7810 */ /* 0x000fc80007ffe0ff */
[----:B------:R0:W5:Y:S01]  /*0720*/  @P0 LDG.E.128 R12, desc[UR22][R84.64] ;  /* 0x00000016540c0981 */ /* 0x000162000c1e1d00 */
[----:B------:R-:W-:Y:S01]  /*0730*/  ISETP.NE.AND P0, PT, RZ, UR21, PT ;  /* 0x00000015ff007c0c */ /* 0x000fe2000bf05270 */
[----:B------:R-:W-:-:S04]  /*0740*/  IMAD.WIDE.U32 R80, R81, 0x4, R82 ;  /* 0x0000000451507825 */ /* 0x000fc800078e0052 */
[--C-:B------:R-:W-:Y:S01]  /*0750*/  IMAD.WIDE.U32 R92, R93, 0x4, R82.reuse ;  /* 0x000000045d5c7825 */ /* 0x100fe200078e0052 */
[----:B------:R-:W5:Y:S03]  /*0760*/  LDG.E R9, desc[UR22][R80.64] ;  /* 0x0000001650097981 */ /* 0x000f66000c1e1900 */
[----:B------:R-:W-:Y:S01]  /*0770*/  IMAD.WIDE.U32 R82, R11, 0x4, R82 ;  /* 0x000000040b527825 */ /* 0x000fe200078e0052 */
[----:B------:R-:W5:Y:S04]  /*0780*/  LDG.E R10, desc[UR22][R92.64] ;  /* 0x000000165c0a7981 */ /* 0x000f68000c1e1900 */
[----:B------:R1:W5:Y:S01]  /*0790*/  LDG.E R11, desc[UR22][R82.64] ;  /* 0x00000016520b7981 */ /* 0x000362000c1e1900 */
[----:B---3--:R-:W-:-:S02]  /*07a0*/  MOV R86, R78 ;  /* 0x0000004e00567202 */ /* 0x008fc40000000f00 */
[----:B----4-:R-:W-:Y:S01]  /*07b0*/  FSEL R3, R3, RZ, !P0 ;  /* 0x000000ff03037208 */ /* 0x010fe20004000000 */
[--C-:B------:R-:W-:Y:S01]  /*07c0*/  IMAD.MOV.U32 R77, RZ, RZ, R79.reuse ;  /* 0x000000ffff4d7224 */ /* 0x100fe200078e004f */
[----:B------:R-:W-:Y:S02]  /*07d0*/  SHF.R.U64 R76, R78, 0x10, R79 ;  /* 0x000000104e4c7819 */ /* 0x000fe4000000124f */
[----:B0-----:R-:W-:Y:S02]  /*07e0*/  MOV R84, R88 ;  /* 0x0000005800547202 */ /* 0x001fe40000000f00 */
[----:B-1----:R-:W-:Y:S01]  /*07f0*/  SHF.R.U64 R83, R88, 0x10, R89 ;  /* 0x0000001058537819 */ /* 0x002fe20000001259 */
        /* <DEDUP_REMOVED lines=15> */
[----:B------:R-:W-:Y:S01]  /*08f0*/  IMAD.U32 R76, R76, 0x10000, RZ ;  /* 0x000100004c4c7824 */ /* 0x000fe200078e00ff */
[----:B------:R-:W-:Y:S01]  /*0900*/  SHF.L.U32 R60, R7, 0x10, RZ ;  /* 0x00000010073c7819 */ /* 0x000fe200000006ff */
[-C--:B------:R-:W-:Y:S01]  /*0910*/  FFMA.FTZ R40, R3, R63.reuse, R40 ;  /* 0x0000003f03287223 */ /* 0x080fe20000010028 */
[----:B------:R-:W-:Y:S01]  /*0920*/  FADD.FTZ R36, R36, R63 ;  /* 0x0000003f24247221 */ /* 0x000fe20000010000 */
[----:B------:R-:W-:Y:S01]  /*0930*/  FMUL.FTZ R58, R58, R63 ;  /* 0x0000003f3a3a7220 */ /* 0x000fe20000410000 */
[----:B------:R-:W-:Y:S01]  /*0940*/  SHF.L.U32 R52, R77, 0x10, RZ ;  /* 0x000000104d347819 */ /* 0x000fe200000006ff */
[----:B------:R-:W-:Y:S01]  /*0950*/  FMUL.FTZ R62, R53, UR31 ;  /* 0x0000001f353e7c20 */ /* 0x000fe20008410000 */
[----:B------:R-:W-:Y:S01]  /*0960*/  SHF.L.U32 R63, R71, 0x10, RZ ;  /* 0x00000010473f7819 */ /* 0x000fe200000006ff */
[----:B------:R-:W-:Y:S01]  /*0970*/  FMUL.FTZ R77, R54, UR31 ;  /* 0x0000001f364d7c20 */ /* 0x000fe20008410000 */
[----:B------:R-:W-:Y:S01]  /*0980*/  SHF.R.U32.HI R78, RZ, 0x10, R79 ;  /* 0x00000010ff4e7819 */ /* 0x000fe2000001164f */
[----:B------:R-:W-:Y:S01]  /*0990*/  FFMA.FTZ R41, R62, R76, R41 ;  /* 0x0000004c3e297223 */ /* 0x000fe20000010029 */
[----:B------:R-:W-:Y:S01]  /*09a0*/  MOV R80, R74 ;  /* 0x0000004a00507202 */ /* 0x000fe20000000f00 */
[----:B------:R-:W-:Y:S01]  /*09b0*/  FADD.FTZ R37, R37, R76 ;  /* 0x0000004c25257221 */ /* 0x000fe20000010000 */
[----:B------:R-:W-:Y:S01]  /*09c0*/  FMUL.FTZ R60, R60, R76 ;  /* 0x0000004c3c3c7220 */ /* 0x000fe20000410000 */
[-C--:B------:R-:W-:Y:S01]  /*09d0*/  FFMA.FTZ R42, R77, R52.reuse, R42 ;  /* 0x000000344d2a7223 */ /* 0x080fe2000001002a */
[----:B------:R-:W-:Y:S01]  /*09e0*/  FADD.FTZ R38, R38, R52 ;  /* 0x0000003426267221 */ /* 0x000fe20000010000 */
[----:B------:R-:W-:Y:S01]  /*09f0*/  FMUL.FTZ R63, R63, R52 ;  /* 0x000000343f3f7220 */ /* 0x000fe20000410000 */
[----:B------:R-:W-:Y:S01]  /*0a00*/  SHF.L.U32 R52, R78, 0x10, RZ ;  /* 0x000000104e347819 */ /* 0x000fe200000006ff */
[----:B------:R-:W-:Y:S01]  /*0a10*/  FMUL.FTZ R78, R55, UR31 ;  /* 0x0000001f374e7c20 */ /* 0x000fe20008410000 */
[----:B------:R-:W-:-:S02]  /*0a20*/  SHF.L.U32 R76, R8, 0x10, RZ ;  /* 0x00000010084c7819 */ /* 0x000fc400000006ff */
[--C-:B------:R-:W-:Y:S02]  /*0a30*/  SHF.R.U64 R79, R74, 0x10, R75.reuse ;  /* 0x000000104a4f7819 */ /* 0x100fe4000000124b */
[----:B------:R-:W-:Y:S02]  /*0a40*/  MOV R81, R75 ;  /* 0x0000004b00517202 */ /* 0x000fe40000000f00 */
[----:B------:R-:W-:Y:S02]  /*0a50*/  SHF.R.U32.HI R82, RZ, 0x10, R75 ;  /* 0x00000010ff527819 */ /* 0x000fe4000001164b */
[----:B------:R-:W-:Y:S02]  /*0a60*/  MOV R75, R89 ;  /* 0x00000059004b7202 */ /* 0x000fe40000000f00 */
[----:B------:R-:W-:Y:S01]  /*0a70*/  SHF.R.U32.HI R74, RZ, 0x10, R89 ;  /* 0x00000010ff4a7819 */ /* 0x000fe20000011659 */
[----:B------:R-:W-:Y:S01]  /*0a80*/  FMUL.FTZ R89, R56, UR31 ;  /* 0x0000001f38597c20 */ /* 0x000fe20008410000 */
[----:B------:R-:W-:Y:S01]  /*0a90*/  SHF.L.U32 R53, R80, 0x10, RZ ;  /* 0x0000001050357819 */ /* 0x000fe200000006ff */
[----:B------:R-:W-:-:S02]  /*0aa0*/  IMAD.U32 R56, R68, 0x10000, RZ ;  /* 0x0001000044387824 */ /* 0x000fc400078e00ff */
[-C--:B------:R-:W-:Y:S01]  /*0ab0*/  FFMA.FTZ R43, R78, R52.reuse, R43 ;  /* 0x000000344e2b7223 */ /* 0x080fe2000001002b */
[----:B------:R-:W-:Y:S01]  /*0ac0*/  FADD.FTZ R39, R39, R52 ;  /* 0x0000003427277221 */ /* 0x000fe20000010000 */
[----:B------:R-:W-:Y:S01]  /*0ad0*/  FMUL.FTZ R76, R76, R52 ;  /* 0x000000344c4c7220 */ /* 0x000fe20000410000 */
[----:B------:R-:W-:Y:S01]  /*0ae0*/  FMUL.FTZ R80, R57, UR31 ;  /* 0x0000001f39507c20 */ /* 0x000fe20008410000 */
[----:B------:R-:W-:Y:S02]  /*0af0*/  SHF.L.U32 R52, R79, 0x10, RZ ;  /* 0x000000104f347819 */ /* 0x000fe400000006ff */
[----:B------:R-:W-:Y:S01]  /*0b00*/  SHF.L.U32 R57, R5, 0x10, RZ ;  /* 0x0000001005397819 */ /* 0x000fe200000006ff */
[----:B------:R-:W-:Y:S01]  /*0b10*/  FADD.FTZ R44, R44, R53 ;  /* 0x000000352c2c7221 */ /* 0x000fe20000010000 */
[-C--:B------:R-:W-:Y:S01]  /*0b20*/  FFMA.FTZ R28, R89, R53.reuse, R28 ;  /* 0x00000035591c7223 */ /* 0x080fe2000001001c */
[----:B------:R-:W-:Y:S01]  /*0b30*/  FMUL.FTZ R56, R56, R53 ;  /* 0x0000003538387220 */ /* 0x000fe20000410000 */
[----:B------:R-:W-:Y:S01]  /*0b40*/  IMAD.U32 R53, R84, 0x10000, RZ ;  /* 0x0001000054357824 */ /* 0x000fe200078e00ff */
[----:B------:R-:W-:Y:S01]  /*0b50*/  SHF.L.U32 R84, R66, 0x10, RZ ;  /* 0x0000001042547819 */ /* 0x000fe200000006ff */
[----:B------:R-:W-:Y:S01]  /*0b60*/  FADD.FTZ R45, R45, R52 ;  /* 0x000000342d2d7221 */ /* 0x000fe20000010000 */
[-C--:B------:R-:W-:Y:S01]  /*0b70*/  FFMA.FTZ R29, R80, R52.reuse, R29 ;  /* 0x00000034501d7223 */ /* 0x080fe2000001001d */
[----:B------:R-:W-:Y:S01]  /*0b80*/  FMUL.FTZ R57, R57, R52 ;  /* 0x0000003439397220 */ /* 0x000fe20000410000 */
[----:B------:R-:W-:Y:S01]  /*0b90*/  FMUL.FTZ R87, R87, UR31 ;  /* 0x0000001f57577c20 */ /* 0x000fe20008410000 */
[----:B------:R-:W-:Y:S01]  /*0ba0*/  SHF.L.U32 R52, R82, 0x10, RZ ;  /* 0x0000001052347819 */ /* 0x000fe200000006ff */
[----:B------:R-:W-:Y:S01]  /*0bb0*/  FMUL.FTZ R82, R59, UR31 ;  /* 0x0000001f3b527c20 */ /* 0x000fe20008410000 */
[----:B------:R-:W-:Y:S01]  /*0bc0*/  SHF.L.U32 R59, R6, 0x10, RZ ;  /* 0x00000010063b7819 */ /* 0x000fe200000006ff */
[----:B------:R-:W-:Y:S01]  /*0bd0*/  FADD.FTZ R24, R24, R53 ;  /* 0x0000003518187221 */ /* 0x000fe20000010000 */
[-C--:B------:R-:W-:Y:S01]  /*0be0*/  FFMA.FTZ R32, R87, R53.reuse, R32 ;  /* 0x0000003557207223 */ /* 0x080fe20000010020 */
[----:B------:R-:W-:Y:S01]  /*0bf0*/  FMUL.FTZ R84, R84, R53 ;  /* 0x0000003554547220 */ /* 0x000fe20000410000 */
[----:B------:R-:W-:Y:S01]  /*0c00*/  FADD.FTZ R53, RZ, R58 ;  /* 0x0000003aff357221 */ /* 0x000fe20000010000 */
[----:B------:R-:W-:Y:S01]  /*0c10*/  FFMA.FTZ R55, R3, R58, RZ ;  /* 0x0000003a03377223 */ /* 0x000fe200000100ff */
        /* <DEDUP_REMOVED lines=9> */
[----:B------:R-:W-:Y:S02]  /*0cb0*/  SHF.L.U32 R81, R81, 0x10, RZ ;  /* 0x0000001051517819 */ /* 0x000fe400000006ff */
[----:B------:R-:W-:Y:S01]  /*0cc0*/  SHF.L.U32 R79, R69, 0x10, RZ ;  /* 0x00000010454f7819 */ /* 0x000fe200000006ff */
[----:B------:R-:W-:Y:S01]  /*0cd0*/  FADD.FTZ R52, R53, R56 ;  /* 0x0000003835347221 */ /* 0x000fe20000010000 */
[----:B------:R-:W-:Y:S01]  /*0ce0*/  FFMA.FTZ R53, R89, R56, R54 ;  /* 0x0000003859357223 */ /* 0x000fe20000010036 */
[----:B------:R-:W-:Y:S02]  /*0cf0*/  FMUL.FTZ R85, R85, UR31 ;  /* 0x0000001f55557c20 */ /* 0x000fe40008410000 */
[----:B------:R-:W-:Y:S01]  /*0d00*/  FMUL.FTZ R79, R79, R81 ;  /* 0x000000514f4f7220 */ /* 0x000fe20000410000 */
[----:B------:R-:W-:Y:S01]  /*0d10*/  FADD.FTZ R52, R52, R57 ;  /* 0x0000003934347221 */ /* 0x000fe20000010000 */
[----:B------:R-:W-:Y:S01]  /*0d20*/  FFMA.FTZ R54, R80, R57, R53 ;  /* 0x0000003950367223 */ /* 0x000fe20000010035 */
[----:B------:R-:W-:-:S02]  /*0d30*/  FMUL.FTZ R86, R61, UR31 ;  /* 0x0000001f3d567c20 */ /* 0x000fc40008410000 */
[----:B------:R-:W-:Y:S01]  /*0d40*/  FADD.FTZ R52, R52, R79 ;  /* 0x0000004f34347221 */ /* 0x000fe20000010000 */
[----:B------:R-:W-:Y:S01]  /*0d50*/  FFMA.FTZ R53, R85, R79, R54 ;  /* 0x0000004f55357223 */ /* 0x000fe20000010036 */
[----:B------:R-:W-:Y:S02]  /*0d60*/  SHF.L.U32 R92, R83, 0x10, RZ ;  /* 0x00000010535c7819 */ /* 0x000fe400000006ff */
[----:B------:R-:W-:Y:S01]  /*0d70*/  SHF.L.U32 R61, R2, 0x10, RZ ;  /* 0x00000010023d7819 */ /* 0x000fe200000006ff */
[----:B------:R-:W-:Y:S01]  /*0d80*/  FADD.FTZ R55, R52, R59 ;  /* 0x0000003b34377221 */ /* 0x000fe20000010000 */
[----:B------:R-:W-:Y:S01]  /*0d90*/  FFMA.FTZ R54, R82, R59, R53 ;  /* 0x0000003b52367223 */ /* 0x000fe20000010035 */
        /* <DEDUP_REMOVED lines=8> */
[----:B------:R-:W-:Y:S01]  /*0e20*/  SHF.L.U32 R74, R74, 0x10, RZ ;  /* 0x000000104a4a7819 */ /* 0x000fe200000006ff */
[----:B------:R-:W-:Y:S01]  /*0e30*/  FADD.FTZ R26, R26, R75 ;  /* 0x0000004b1a1a7221 */ /* 0x000fe20000010000 */
[-C--:B------:R-:W-:Y:S01]  /*0e40*/  FFMA.FTZ R34, R81, R75.reuse, R34 ;  /* 0x0000004b51227223 */ /* 0x080fe20000010022 */
[----:B------:R-:W-:Y:S01]  /*0e50*/  FMUL.FTZ R90, R90, UR31 ;  /* 0x0000001f5a5a7c20 */ /* 0x000fe20008410000 */
[----:B------:R-:W-:Y:S01]  /*0e60*/  FMUL.FTZ R75, R88, R75 ;  /* 0x0000004b584b7220 */ /* 0x000fe20000410000 */
[----:B------:R-:W-:-:S02]  /*0e70*/  IMAD.U32 R55, R4, 0x10000, RZ ;  /* 0x0001000004377824 */ /* 0x000fc400078e00ff */
        /* <DEDUP_REMOVED lines=12> */
.L_x_2321:
        /* <DEDUP_REMOVED lines=16> */
[----:B------:R-:W-:-:S04]  /*1040*/  @!P0 IMAD.WIDE.U32 R54, R55, 0x4, R52 ;  /* 0x0000000437368825 */ /* 0x000fc800078e0034 */
[----:B------:R-:W-:Y:S01]  /*1050*/  @!P0 IMAD.WIDE.U32 R52, R9, 0x4, R52 ;  /* 0x0000000409348825 */ /* 0x000fe200078e0034 */
[----:B------:R0:W5:Y:S04]  /*1060*/  @!P0 LDG.E R10, desc[UR22][R54.64] ;  /* 0x00000016360a8981 */ /* 0x000168000c1e1900 */
[----:B------:R0:W5:Y:S04]  /*1070*/  @!P0 LDG.E R9, desc[UR22][R92.64] ;  /* 0x000000165c098981 */ /* 0x000168000c1e1900 */
[----:B------:R0:W5:Y:S01]  /*1080*/  @!P0 LDG.E R11, desc[UR22][R52.64] ;  /* 0x00000016340b8981 */ /* 0x000162000c1e1900 */
[----:B------:R-:W-:Y:S01]  /*1090*/  HFMA2 R88, -RZ, RZ, 0, 0 ;  /* 0x00000000ff587431 */ /* 0x000fe200000001ff */
[----:B------:R-:W-:Y:S01]  /*10a0*/  MOV R91, RZ ;  /* 0x000000ff005b7202 */ /* 0x000fe20000000f00 */
[----:B------:R-:W-:Y:S06]  /*10b0*/  @!P0 BRA `(.L_x_2322) ;  /* 0x00000000005c8947 */ /* 0x000fec0003800000 */
[----:B------:R-:W-:Y:S01]  /*10c0*/  UIMAD UR10, UR9, UR28, URZ ;  /* 0x0000001c090a72a4 */ /* 0x000fe2000f8e02ff */
[----:B------:R-:W1:Y:S01]  /*10d0*/  LDC.64 R12, c[0x0][0x438] ;  /* 0x00010e00ff0c7b82 */ /* 0x000e620000000a00 */
[C---:B0-----:R-:W-:Y:S02]  /*10e0*/  IADD3 R93, PT, PT, R83.reuse, 0x80, RZ ;  /* 0x00000080535d7810 */ /* 0x041fe40007ffe0ff */
[----:B------:R-:W-:Y:S01]  /*10f0*/  USHF.R.S32.HI UR11, URZ, 0x1f, UR10 ;  /* 0x0000001fff0b7899 */ /* 0x000fe2000801140a */
[----:B-----5:R-:W-:-:S03]  /*1100*/  IADD3 R11, PT, PT, R83, 0x100, RZ ;  /* 0x00000100530b7810 */ /* 0x020fc60007ffe0ff */
[----:B------:R-:W-:Y:S01]  /*1110*/  ULEA.HI UR11, UR11, UR10, URZ, 0x2 ;  /* 0x0000000a0b0b7291 */ /* 0x000fe2000f8f10ff */
[----:B------:R-:W0:Y:S05]  /*1120*/  LDC.64 R52, c[0x0][0x3b0] ;  /* 0x0000ec00ff347b82 */ /* 0x000e2a0000000a00 */
[----:B------:R-:W-:-:S05]  /*1130*/  IMAD.U32 R21, RZ, RZ, UR11 ;  /* 0x0000000bff157e24 */ /* 0x000fca000f8e00ff */
[----:B------:R-:W-:-:S04]  /*1140*/  LEA.HI.SX32 R21, R21, R0, 0x1e ;  /* 0x0000000015157211 */ /* 0x000fc800078ff2ff */
[C---:B------:R-:W-:Y:S02]  /*1150*/  IADD3 R17, PT, PT, R21.reuse, 0x80, RZ ;  /* 0x0000008015117810 */ /* 0x040fe40007ffe0ff */
[C---:B------:R-:W-:Y:S01]  /*1160*/  IADD3 R9, PT, PT, R21.reuse, 0x100, RZ ;  /* 0x0000010015097810 */ /* 0x040fe20007ffe0ff */
[----:B-1----:R-:W-:-:S04]  /*1170*/  IMAD.WIDE.U32 R20, R21, 0x10, R12 ;  /* 0x0000001015147825 */ /* 0x002fc800078e000c */
[----:B------:R-:W-:Y:S02]  /*1180*/  IMAD.WIDE.U32 R16, R17, 0x10, R12 ;  /* 0x0000001011107825 */ /* 0x000fe400078e000c */
[----:B------:R-:W5:Y:S02]  /*1190*/  LDG.E.128 R20, desc[UR22][R20.64] ;  /* 0x0000001614147981 */ /* 0x000f64000c1e1d00 */
[--C-:B0-----:R-:W-:Y:S02]  /*11a0*/  IMAD.WIDE.U32 R92, R93, 0x4, R52.reuse ;  /* 0x000000045d5c7825 */ /* 0x101fe400078e0034 */
[----:B------:R-:W5:Y:S02]  /*11b0*/  LDG.E.128 R16, desc[UR22][R16.64] ;  /* 0x0000001610107981 */ /* 0x000f64000c1e1d00 */
[----:B------:R-:W-:Y:S02]  /*11c0*/  IMAD.WIDE.U32 R54, R83, 0x4, R52 ;  /* 0x0000000453367825 */ /* 0x000fe400078e0034 */
[----:B------:R1:W5:Y:S02]  /*11d0*/  LDG.E R10, desc[UR22][R92.64] ;  /* 0x000000165c0a7981 */ /* 0x000364000c1e1900 */
[----:B------:R-:W-:-:S02]  /*11e0*/  IMAD.WIDE.U32 R12, R9, 0x10, R12 ;  /* 0x00000010090c7825 */ /* 0x000fc400078e000c */
[----:B------:R1:W5:Y:S02]  /*11f0*/  LDG.E R9, desc[UR22][R54.64] ;  /* 0x0000001636097981 */ /* 0x000364000c1e1900 */
[----:B------:R-:W-:Y:S02]  /*1200*/  IMAD.WIDE.U32 R52, R11, 0x4, R52 ;  /* 0x000000040b347825 */ /* 0x000fe400078e0034 */
[----:B------:R-:W5:Y:S04]  /*1210*/  LDG.E.128 R12, desc[UR22][R12.64] ;  /* 0x000000160c0c7981 */ /* 0x000f68000c1e1d00 */
[----:B------:R1:W5:Y:S02]  /*1220*/  LDG.E R11, desc[UR22][R52.64] ;  /* 0x00000016340b7981 */ /* 0x000364000c1e1900 */
.L_x_2322:
        /* <DEDUP_REMOVED lines=32> */
.L_x_2324:
[----:B------:R-:W-:Y:S05]  /*1430*/  BSYNC.RECONVERGENT B0 ;  /* 0x0000000000007941 */ /* 0x000fea0003800200 */
.L_x_2323:
[----:B------:R-:W1:Y:S08]  /*1440*/  S2UR UR11, SR_CgaCtaId ;  /* 0x00000000000b79c3 */ /* 0x000e700000008800 */
[----:B------:R-:W-:Y:S01]  /*1450*/  BAR.SYNC.DEFER_BLOCKING 0x0 ;  /* 0x0000000000007b1d */ /* 0x000fe20000010000 */
[----:B------:R-:W-:Y:S01]  /*1460*/  @UP3 UIADD3 UR20, UPT, UPT, UR20, -0x1, URZ ;  /* 0xffffffff14143890 */ /* 0x000fe2000fffe0ff */
[----:B------:R-:W-:Y:S01]  /*1470*/  PLOP3.LUT P0, PT, PT, PT, UP3, 0x80, 0x8 ;  /* 0x000000000008781c */ /* 0x000fe20003f0f038 */
[----:B------:R-:W-:-:S02]  /*1480*/  UISETP.NE.U32.AND UP0, UPT, UR4, URZ, UPT ;  /* 0x000000ff0400728c */ /* 0x000fc4000bf05070 */
[----:B------:R-:W-:Y:S01]  /*1490*/  @UP3 UIMAD UR20, UR20, UR28, URZ ;  /* 0x0000001c141432a4 */ /* 0x000fe2000f8e02ff */
[----:B------:R-:W-:Y:S01]  /*14a0*/  UMOV UR10, 0x400 ;  /* 0x00000400000a7882 */ /* 0x000fe20000000000 */
[----:B------:R-:W-:Y:S02]  /*14b0*/  UISETP.NE.AND.EX UP0, UPT, UR5, URZ, UPT, UP0 ;  /* 0x000000ff0500728c */ /* 0x000fe4000bf05300 */
[----:B-1----:R-:W-:-:S04]  /*14c0*/  ULEA UR10, UR11, UR10, 0x18 ;  /* 0x0000000a0b0a7291 */ /* 0x002fc8000f8ec0ff */
[----:B------:R-:W-:Y:S02]  /*14d0*/  UIADD3 UR11, UPT, UPT, UR10, 0x1820, URZ ;  /* 0x000018200a0b7890 */ /* 0x000fe4000fffe0ff */
[----:B------:R-:W-:-:S09]  /*14e0*/  @!UP1 UIADD3 UR11, UPT, UPT, UR10, 0x1800, URZ ;  /* 0x000018000a0b9890 */ /* 0x000fd2000fffe0ff */
[----:B0-----:R-:W0:Y:S01]  /*14f0*/  LDS.128 R52, [UR11] ;  /* 0x0000000bff347984 */ /* 0x001e220008000c00 */
[----:B------:R-:W-:Y:S02]  /*1500*/  UIADD3 UR11, UPT, UPT, UR10, 0x1830, URZ ;  /* 0x000018300a0b7890 */ /* 0x000fe4000fffe0ff */
[----:B------:R-:W-:Y:S02]  /*1510*/  @!UP1 UIADD3 UR11, UPT, UPT, UR10, 0x1810, URZ ;  /* 0x000018100a0b9890 */ /* 0x000fe4000fffe0ff */
[----:B------:R-:W-:Y:S01]  /*1520*/  UIMAD UR10, UR9, UR28, URZ ;  /* 0x0000001c090a72a4 */ /* 0x000fe2000f8e02ff */
[----:B0-----:R-:W-:Y:S01]  /*1530*/  FADD.FTZ R83, RZ, R52 ;  /* 0x00000034ff537221 */ /* 0x001fe20000010000 */
[----:B------:R-:W-:-:S03]  /*1540*/  FADD.FTZ R52, RZ, R53 ;  /* 0x00000035ff347221 */ /* 0x000fc60000010000 */
[----:B------:R-:W-:Y:S01]  /*1550*/  FADD.FTZ R83, R54, R83 ;  /* 0x0000005336537221 */ /* 0x000fe20000010000 */
[----:B------:R-:W-:Y:S02]  /*1560*/  FADD.FTZ R88, R55, R52 ;  /* 0x0000003437587221 */ /* 0x000fe40000010000 */
[----:B------:R-:W0:Y:S01]  /*1570*/  LDS.128 R52, [UR11] ;  /* 0x0000000bff347984 */ /* 0x000e220008000c00 */
[----:B------:R-:W-:-:S04]  /*1580*/  @UP3 USHF.R.S32.HI UR11, URZ, 0x1f, UR20 ;  /* 0x0000001fff0b3899 */ /* 0x000fc80008011414 */
[----:B------:R-:W-:Y:S02]  /*1590*/  @UP3 ULEA.HI UR20, UR11, UR20, URZ, 0x2 ;  /* 0x000000140b143291 */ /* 0x000fe4000f8f10ff */
[----:B------:R-:W-:-:S04]  /*15a0*/  USHF.R.S32.HI UR11, URZ, 0x1f, UR10 ;  /* 0x0000001fff0b7899 */ /* 0x000fc8000801140a */
[----:B------:R-:W-:Y:S01]  /*15b0*/  ULEA.HI UR11, UR11, UR10, URZ, 0x2 ;  /* 0x0000000a0b0b7291 */ /* 0x000fe2000f8f10ff */
[----:B0-----:R-:W-:Y:S01]  /*15c0*/  FADD.FTZ R88, R88, R53 ;  /* 0x0000003558587221 */ /* 0x001fe20000010000 */
[----:B------:R-:W-:Y:S01]  /*15d0*/  FADD.FTZ R83, R83, R52 ;  /* 0x0000003453537221 */ /* 0x000fe20000010000 */
[----:B------:R-:W-:Y:S02]  /*15e0*/  MOV R53, UR20 ;  /* 0x0000001400357c02 */ /* 0x000fe40008000f00 */
[----:B------:R-:W-:Y:S01]  /*15f0*/  FADD.FTZ R55, R55, R88 ;  /* 0x0000005837377221 */ /* 0x000fe20000010000 */
[----:B------:R-:W-:Y:S01]  /*1600*/  FADD.FTZ R54, R54, R83 ;  /* 0x0000005336367221 */ /* 0x000fe20000010000 */
[----:B------:R-:W-:Y:S02]  /*1610*/  MOV R83, RZ ;  /* 0x000000ff00537202 */ /* 0x000fe40000000f00 */
[----:B------:R-:W-:Y:S01]  /*1620*/  FMUL.FTZ R55, R55, UR29 ;  /* 0x0000001d37377c20 */ /* 0x000fe20008410000 */
[----:B------:R-:W-:Y:S01]  /*1630*/  @P0 LEA.HI.SX32 R83, R53, R0, 0x1e ;  /* 0x0000000035530211 */ /* 0x000fe200078ff2ff */
[----:B------:R-:W-:Y:S01]  /*1640*/  FMUL.FTZ R91, R54, UR29 ;  /* 0x0000001d365b7c20 */ /* 0x000fe20008410000 */
[----:B------:R-:W-:Y:S01]  /*1650*/  IMAD.U32 R53, RZ, RZ, UR11 ;  /* 0x0000000bff357e24 */ /* 0x000fe2000f8e00ff */
[----:B------:R-:W-:-:S02]  /*1660*/  ISETP.NE.AND P0, PT, RZ, UR21, PT ;  /* 0x00000015ff007c0c */ /* 0x000fc4000bf05270 */
[----:B------:R-:W-:Y:S02]  /*1670*/  R2UR UR32, R55 ;  /* 0x00000000372072ca */ /* 0x000fe400000e0000 */
[----:B------:R-:W-:Y:S02]  /*1680*/  LEA.HI.SX32 R88, R53, R0, 0x1e ;  /* 0x0000000035587211 */ /* 0x000fe400078ff2ff */
[----:B------:R-:W-:Y:S01]  /*1690*/  FSEL R91, R91, RZ, !P0 ;  /* 0x000000ff5b5b7208 */ /* 0x000fe20004000000 */
[----:B------:R-:W-:Y:S10]  /*16a0*/  BRA.U UP0, `(.L_x_2325) ;  /* 0x00000005008c7547 */ /* 0x000ff4000b800000 */
        /* <DEDUP_REMOVED lines=15> */
.L_x_2327:
        /* <DEDUP_REMOVED lines=12> */
.L_x_2328:
        /* <DEDUP_REMOVED lines=12> */
.L_x_2329:
        /* <DEDUP_REMOVED lines=13> */
.L_x_2326:
[----:B------:R-:W0:Y:S01]  /*19f0*/  @UP3 LDCU.64 UR10, c[0x0][0x408] ;  /* 0x00008100ff0a37ac */ /* 0x000e220008000a00 */
[--C-:B------:R-:W-:Y:S01]  /*1a00*/  FFMA.FTZ R49, R3, UR32, R91.reuse ;  /* 0x0000002003317c23 */ /* 0x100fe2000801005b */
[----:B------:R-:W-:Y:S01]  /*1a10*/  PLOP3.LUT P3, PT, PT, PT, UP3, 0x80, 0x8 ;  /* 0x000000000008781c */ /* 0x000fe20003f6f038 */
[----:B------:R-:W-:Y:S01]  /*1a20*/  FFMA.FTZ R51, R62, UR32, R91 ;  /* 0x000000203e337c23 */ /* 0x000fe2000801005b */
[----:B------:R-:W-:Y:S01]  /*1a30*/  ISETP.LT.AND P0, PT, RZ, UR30, PT ;  /* 0x0000001eff007c0c */ /* 0x000fe2000bf01270 */
[----:B------:R-:W-:Y:S01]  /*1a40*/  FADD.FTZ R49, R58, -R49 ;  /* 0x800000313a317221 */ /* 0x000fe20000010000 */
[----:B------:R-:W1:Y:S01]  /*1a50*/  @UP3 LDCU.64 UR34, c[0x0][0x408] ;  /* 0x00008100ff2237ac */ /* 0x000e620008000a00 */
[----:B------:R-:W-:Y:S01]  /*1a60*/  FFMA.FTZ R50, R77, UR32, R91 ;  /* 0x000000204d327c23 */ /* 0x000fe2000801005b */
[----:B------:R-:W-:Y:S01]  /*1a70*/  FADD.FTZ R51, R60, -R51 ;  /* 0x800000333c337221 */ /* 0x000fe20000010000 */
[----:B------:R-:W-:Y:S01]  /*1a80*/  FMUL.FTZ R49, R49, UR31 ;  /* 0x0000001f31317c20 */ /* 0x000fe20008410000 */
[----:B------:R-:W2:Y:S01]  /*1a90*/  @UP3 LDCU.64 UR36, c[0x0][0x408] ;  /* 0x00008100ff2437ac */ /* 0x000ea20008000a00 */
[----:B------:R-:W-:Y:S01]  /*1aa0*/  FADD.FTZ R50, R63, -R50 ;  /* 0x800000323f327221 */ /* 0x000fe20000010000 */
[----:B------:R-:W-:Y:S01]  /*1ab0*/  FMUL.FTZ R51, R51, UR31 ;  /* 0x0000001f33337c20 */ /* 0x000fe20008410000 */
[----:B------:R-:W-:Y:S01]  /*1ac0*/  FFMA.FTZ R53, R78, UR32, R91 ;  /* 0x000000204e357c23 */ /* 0x000fe2000801005b */
[----:B------:R-:W-:Y:S01]  /*1ad0*/  FSEL R48, R49, RZ, P0 ;  /* 0x000000ff31307208 */ /* 0x000fe20000000000 */
[----:B------:R-:W-:Y:S01]  /*1ae0*/  FMUL.FTZ R50, R50, UR31 ;  /* 0x0000001f32327c20 */ /* 0x000fe20008410000 */
[C---:B-----5:R-:W-:Y:S01]  /*1af0*/  @P3 LOP3.LUT P1, RZ, R9.reuse, 0xff, RZ, 0xc0, !PT ;  /* 0x000000ff09ff3812 */ /* 0x060fe2000782c0ff */
[----:B------:R-:W-:Y:S01]  /*1b00*/  FADD.FTZ R53, R76, -R53 ;  /* 0x800000354c357221 */ /* 0x000fe20000010000 */
[----:B------:R-:W-:Y:S01]  /*1b10*/  @P3 LOP3.LUT P2, RZ, R9, 0xff0000, RZ, 0xc0, !PT ;  /* 0x00ff000009ff3812 */ /* 0x000fe2000784c0ff */
[----:B0-----:R-:W-:Y:S01]  /*1b20*/  @P3 FMUL.FTZ R49, R48, UR11 ;  /* 0x0000000b30313c20 */ /* 0x001fe20008410000 */
[----:B------:R-:W-:Y:S01]  /*1b30*/  FSEL R50, R50, RZ, P0 ;  /* 0x000000ff32327208 */ /* 0x000fe20000000000 */
[----:B------:R-:W-:-:S02]  /*1b40*/  FMUL.FTZ R53, R53, UR31 ;  /* 0x0000001f35357c20 */ /* 0x000fc40008410000 */
[----:B------:R-:W-:-:S05]  /*1b50*/  @P3 FMUL.FTZ R49, R49, UR10 ;  /* 0x0000000a31313c20 */ /* 0x000fca0008410000 */
[----:B------:R-:W-:Y:S02]  /*1b60*/  @P3 FSEL R49, R49, RZ, P1 ;  /* 0x000000ff31313208 */ /* 0x000fe40000800000 */
[----:B------:R-:W-:Y:S02]  /*1b70*/  @P3 LOP3.LUT P1, RZ, R9, 0xff00, RZ, 0xc0, !PT ;  /* 0x0000ff0009ff3812 */ /* 0x000fe4000782c0ff */
[----:B------:R-:W-:Y:S02]  /*1b80*/  @P3 F2FP.BF16.F32.PACK_AB R52, RZ, R49 ;  /* 0x00000031ff34323e */ /* 0x000fe400000010ff */
[----:B------:R-:W-:Y:S02]  /*1b90*/  FSEL R49, R51, RZ, P0 ;  /* 0x000000ff33317208 */ /* 0x000fe40000000000 */
[----:B------:R-:W-:Y:S01]  /*1ba0*/  @P3 PRMT R64, R52, 0x7610, R64 ;  /* 0x0000761034403816 */ /* 0x000fe20000000040 */
[----:B--2---:R-:W-:Y:S02]  /*1bb0*/  @P3 FMUL.FTZ R52, R50, UR37 ;  /* 0x0000002532343c20 */ /* 0x004fe40008410000 */
[----:B-1----:R-:W-:-:S02]  /*1bc0*/  @P3 FMUL.FTZ R51, R49, UR35 ;  /* 0x0000002331333c20 */ /* 0x002fc40008410000 */
[----:B------:R-:W-:Y:S02]  /*1bd0*/  @P3 FMUL.FTZ R52, R52, UR36 ;  /* 0x0000002434343c20 */ /* 0x000fe40008410000 */
[----:B------:R-:W-:-:S03]  /*1be0*/  @P3 FMUL.FTZ R51, R51, UR34 ;  /* 0x0000002233333c20 */ /* 0x000fc60008410000 */
[----:B------:R-:W-:Y:S02]  /*1bf0*/  @P3 FSEL R52, R52, RZ, P2 ;  /* 0x000000ff34343208 */ /* 0x000fe40001000000 */
[----:B------:R-:W-:Y:S02]  /*1c00*/  @P3 FSEL R51, R51, RZ, P1 ;  /* 0x000000ff33333208 */ /* 0x000fe40000800000 */
[----:B------:R-:W-:Y:S02]  /*1c10*/  @P3 F2FP.BF16.F32.PACK_AB R52, RZ, R52 ;  /* 0x00000034ff34323e */ /* 0x000fe400000010ff */
[----:B------:R-:W-:Y:S02]  /*1c20*/  @P3 F2FP.BF16.F32.PACK_AB R54, RZ, R51 ;  /* 0x00000033ff36323e */ /* 0x000fe400000010ff */
[----:B------:R-:W-:Y:S02]  /*1c30*/  FSEL R51, R53, RZ, P0 ;  /* 0x000000ff35337208 */ /* 0x000fe40000000000 */
[----:B------:R-:W-:-:S02]  /*1c40*/  @P3 PRMT R65, R54, 0x7610, R65 ;  /* 0x0000761036413816 */ /* 0x000fc40000000041 */
[----:B------:R-:W-:Y:S01]  /*1c50*/  @P3 PRMT R72, R52, 0x7610, R72 ;  /* 0x0000761034483816 */ /* 0x000fe20000000048 */
        /* <DEDUP_REMOVED lines=8> */
.L_x_2325:
[----:B------:R-:W-:-:S04]  /*1ce0*/  UISETP.NE.U32.AND UP0, UPT, UR6, URZ, UPT ;  /* 0x000000ff0600728c */ /* 0x000fc8000bf05070 */
[----:B------:R-:W-:-:S09]  /*1cf0*/  UISETP.NE.AND.EX UP0, UPT, UR7, URZ, UPT, UP0 ;  /* 0x000000ff0700728c */ /* 0x000fd2000bf05300 */
[----:B------:R-:W-:Y:S05]  /*1d00*/  BRA.U UP0, `(.L_x_2331) ;  /* 0x0000000100bc7547 */ /* 0x000fea000b800000 */
[----:B------:R-:W-:Y:S01]  /*1d10*/  PLOP3.LUT P1, PT, PT, PT, UP2, 0x80, 0x8 ;  /* 0x000000000008781c */ /* 0x000fe20003f2f028 */
[----:B------:R-:W0:Y:S01]  /*1d20*/  @UP3 LDCU.64 UR10, c[0x0][0x408] ;  /* 0x00008100ff0a37ac */ /* 0x000e220008000a00 */
[----:B------:R-:W-:Y:S02]  /*1d30*/  PLOP3.LUT P2, PT, PT, PT, UP3, 0x80, 0x8 ;  /* 0x000000000008781c */ /* 0x000fe40003f4f038 */
[----:B-----5:R-:W-:-:S09]  /*1d40*/  MOV R52, R20 ;  /* 0x0000001400347202 */ /* 0x020fd20000000f00 */
[----:B------:R-:W-:Y:S02]  /*1d50*/  @P1 FFMA.FTZ R53, R3, UR32, R91 ;  /* 0x0000002003351c23 */ /* 0x000fe4000801005b */
[----:B------:R-:W-:Y:S02]  /*1d60*/  @P2 LOP3.LUT P0, RZ, R9, 0xff, RZ, 0xc0, !PT ;  /* 0x000000ff09ff2812 */ /* 0x000fe4000780c0ff */
[----:B------:R-:W-:-:S04]  /*1d70*/  @P1 FADD.FTZ R53, R58, -R53 ;  /* 0x800000353a351221 */ /* 0x000fc80000010000 */
[----:B------:R-:W-:Y:S01]  /*1d80*/  @P1 FFMA.FTZ R52, R53, UR31, R20 ;  /* 0x0000001f35341c23 */ /* 0x000fe20008010014 */
[----:B------:R-:W-:-:S03]  /*1d90*/  @P1 FFMA.FTZ R53, R62, UR32, R91 ;  /* 0x000000203e351c23 */ /* 0x000fc6000801005b */
[----:B0-----:R-:W-:Y:S01]  /*1da0*/  @P2 FMUL.FTZ R52, R52, UR11 ;  /* 0x0000000b34342c20 */ /* 0x001fe20008410000 */
[----:B------:R-:W-:-:S03]  /*1db0*/  @P1 FADD.FTZ R54, R60, -R53 ;  /* 0x800000353c361221 */ /* 0x000fc60000010000 */
[----:B------:R-:W-:Y:S01]  /*1dc0*/  @P2 FMUL.FTZ R52, R52, UR10 ;  /* 0x0000000a34342c20 */ /* 0x000fe20008410000 */
[----:B------:R-:W0:Y:S04]  /*1dd0*/  @UP3 LDCU.64 UR10, c[0x0][0x408] ;  /* 0x00008100ff0a37ac */ /* 0x000e280008000a00 */
[----:B------:R-:W-:Y:S02]  /*1de0*/  @P2 FSEL R52, R52, RZ, P0 ;  /* 0x000000ff34342208 */ /* 0x000fe40000000000 */
[----:B------:R-:W-:Y:S02]  /*1df0*/  @P2 LOP3.LUT P0, RZ, R9, 0xff00, RZ, 0xc0, !PT ;  /* 0x0000ff0009ff2812 */ /* 0x000fe4000780c0ff */
[----:B------:R-:W-:-:S04]  /*1e00*/  @P2 F2FP.BF16.F32.PACK_AB R52, RZ, R52 ;  /* 0x00000034ff34223e */ /* 0x000fc800000010ff */
[----:B------:R-:W-:Y:S02]  /*1e10*/  @P2 PRMT R64, R52, 0x7610, R64 ;  /* 0x0000761034402816 */ /* 0x000fe40000000040 */
[----:B------:R-:W-:Y:S01]  /*1e20*/  MOV R52, R21 ;  /* 0x0000001500347202 */ /* 0x000fe20000000f00 */
[----:B------:R-:W-:-:S04]  /*1e30*/  @P1 FFMA.FTZ R52, R54, UR31, R21 ;  /* 0x0000001f36341c23 */ /* 0x000fc80008010015 */
[----:B0-----:R-:W-:-:S04]  /*1e40*/  @P2 FMUL.FTZ R52, R52, UR11 ;  /* 0x0000000b34342c20 */ /* 0x001fc80008410000 */
[----:B------:R-:W-:Y:S01]  /*1e50*/  @P2 FMUL.FTZ R52, R52, UR10 ;  /* 0x0000000a34342c20 */ /* 0x000fe20008410000 */
[----:B------:R-:W0:Y:S04]  /*1e60*/  @UP3 LDCU.64 UR10, c[0x0][0x408] ;  /* 0x00008100ff0a37ac */ /* 0x000e280008000a00 */
[----:B------:R-:W-:Y:S02]  /*1e70*/  @P2 FSEL R52, R52, RZ, P0 ;  /* 0x000000ff34342208 */ /* 0x000fe40000000000 */
[----:B------:R-:W-:Y:S02]  /*1e80*/  @P2 LOP3.LUT P0, RZ, R9, 0xff0000, RZ, 0xc0, !PT ;  /* 0x00ff000009ff2812 */ /* 0x000fe4000780c0ff */
[----:B------:R-:W-:-:S04]  /*1e90*/  @P2 F2FP.BF16.F32.PACK_AB R52, RZ, R52 ;  /* 0x00000034ff34223e */ /* 0x000fc800000010ff */
[----:B------:R-:W-:Y:S01]  /*1ea0*/  @P2 PRMT R65, R52, 0x7610, R65 ;  /* 0x0000761034412816 */ /* 0x000fe20000000041 */
[----:B------:R-:W-:-:S04]  /*1eb0*/  @P1 FFMA.FTZ R52, R77, UR32, R91 ;  /* 0x000000204d341c23 */ /* 0x000fc8000801005b */
[----:B------:R-:W-:Y:S01]  /*1ec0*/  @P1 FADD.FTZ R53, R63, -R52 ;  /* 0x800000343f351221 */ /* 0x000fe20000010000 */
[----:B------:R-:W-:-:S03]  /*1ed0*/  MOV R52, R22 ;  /* 0x0000001600347202 */ /* 0x000fc60000000f00 */
[----:B------:R-:W-:-:S04]  /*1ee0*/  @P1 FFMA.FTZ R52, R53, UR31, R22 ;  /* 0x0000001f35341c23 */ /* 0x000fc80008010016 */
[----:B0-----:R-:W-:-:S04]  /*1ef0*/  @P2 FMUL.FTZ R52, R52, UR11 ;  /* 0x0000000b34342c20 */ /* 0x001fc80008410000 */
[----:B------:R-:W-:-:S05]  /*1f00*/  @P2 FMUL.FTZ R52, R52, UR10 ;  /* 0x0000000a34342c20 */ /* 0x000fca0008410000 */
[----:B------:R-:W-:-:S04]  /*1f10*/  @P2 FSEL R52, R52, RZ, P0 ;  /* 0x000000ff34342208 */ /* 0x000fc80000000000 */
[----:B------:R-:W-:-:S04]  /*1f20*/  @P2 F2FP.BF16.F32.PACK_AB R52, RZ, R52 ;  /* 0x00000034ff34223e */ /* 0x000fc800000010ff */
[----:B------:R-:W-:Y:S01]  /*1f30*/  @P2 PRMT R72, R52, 0x7610, R72 ;  /* 0x0000761034482816 */ /* 0x000fe20000000048 */
[----:B------:R-:W-:Y:S06]  /*1f40*/  BRA.U !UP3, `(.L_x_2330) ;  /* 0x000000010be47547 */ /* 0x000fec000b800000 */
[----:B------:R-:W-:Y:S01]  /*1f50*/  @P1 FFMA.FTZ R53, R78, UR32, R91 ;  /* 0x000000204e351c23 */ /* 0x000fe2000801005b */
[----:B------:R-:W-:Y:S02]  /*1f60*/  MOV R52, R23 ;  /* 0x0000001700347202 */ /* 0x000fe40000000f00 */
[----:B------:R-:W-:Y:S01]  /*1f70*/  ISETP.GE.U32.AND P0, PT, R9, 0x1000000, PT ;  /* 0x010000000900780c */ /* 0x000fe20003f06070 */
[----:B------:R-:W-:-:S04]  /*1f80*/  @P1 FADD.FTZ R54, R76, -R53 ;  /* 0x800000354c361221 */ /* 0x000fc80000010000 */
[----:B------:R-:W-:-:S04]  /*1f90*/  @P1 FFMA.FTZ R52, R54, UR31, R23 ;  /* 0x0000001f36341c23 */ /* 0x000fc80008010017 */
[----:B------:R-:W-:-:S04]  /*1fa0*/  FMUL.FTZ R52, R52, UR25 ;  /* 0x0000001934347c20 */ /* 0x000fc80008410000 */
[----:B------:R-:W-:-:S05]  /*1fb0*/  FMUL.FTZ R52, R52, UR24 ;  /* 0x0000001834347c20 */ /* 0x000fca0008410000 */
[----:B------:R-:W-:-:S04]  /*1fc0*/  FSEL R52, R52, RZ, P0 ;  /* 0x000000ff34347208 */ /* 0x000fc80000000000 */
[----:B------:R-:W-:-:S04]  /*1fd0*/  F2FP.BF16.F32.PACK_AB R52, RZ, R52 ;  /* 0x00000034ff34723e */ /* 0x000fc800000010ff */
[----:B------:R-:W-:Y:S01]  /*1fe0*/  PRMT R73, R52, 0x7610, R73 ;  /* 0x0000761034497816 */ /* 0x000fe20000000049 */
[----:B------:R-:W-:Y:S06]  /*1ff0*/  BRA `(.L_x_2330) ;  /* 0x0000000000b87947 */ /* 0x000fec0003800000 */
.L_x_2331:
[----:B------:R-:W-:Y:S01]  /*2000*/  PLOP3.LUT P4, PT, PT, PT, UP2, 0x80, 0x8 ;  /* 0x000000000008781c */ /* 0x000fe20003f8f028 */
[----:B------:R-:W0:Y:S01]  /*2010*/  @UP3 LDCU.64 UR10, c[0x0][0x408] ;  /* 0x00008100ff0a37ac */ /* 0x000e220008000a00 */
[----:B------:R-:W-:Y:S02]  /*2020*/  PLOP3.LUT P5, PT, PT, PT, UP3, 0x80, 0x8 ;  /* 0x000000000008781c */ /* 0x000fe40003faf038 */
[----:B-----5:R-:W-:Y:S01]  /*2030*/  MOV R48, R20 ;  /* 0x0000001400307202 */ /* 0x020fe20000000f00 */
[----:B------:R-:W1:Y:S01]  /*2040*/  @UP3 LDCU.64 UR34, c[0x0][0x408] ;  /* 0x00008100ff2237ac */ /* 0x000e620008000a00 */
[----:B------:R-:W2:Y:S07]  /*2050*/  @UP3 LDCU.64 UR36, c[0x0][0x408] ;  /* 0x00008100ff2437ac */ /* 0x000eae0008000a00 */
[--C-:B------:R-:W-:Y:S01]  /*2060*/  @P4 FFMA.FTZ R49, R3, UR32, R91.reuse ;  /* 0x0000002003314c23 */ /* 0x100fe2000801005b */
[----:B------:R-:W3:Y:S01]  /*2070*/  @UP3 LDCU.64 UR38, c[0x0][0x408] ;  /* 0x00008100ff2637ac */ /* 0x000ee20008000a00 */
[C---:B------:R-:W-:Y:S01]  /*2080*/  @P5 LOP3.LUT P0, RZ, R9.reuse, 0xff, RZ, 0xc0, !PT ;  /* 0x000000ff09ff5812 */ /* 0x040fe2000780c0ff */
[----:B------:R-:W-:Y:S01]  /*2090*/  @P4 FFMA.FTZ R51, R78, UR32, R91 ;  /* 0x000000204e334c23 */ /* 0x000fe2000801005b */
[C---:B------:R-:W-:Y:S01]  /*20a0*/  @P5 LOP3.LUT P1, RZ, R9.reuse, 0xff00, RZ, 0xc0, !PT ;  /* 0x0000ff0009ff5812 */ /* 0x040fe2000782c0ff */
[----:B------:R-:W-:Y:S01]  /*20b0*/  @P4 FADD.FTZ R49, R58, -R49 ;  /* 0x800000313a314221 */ /* 0x000fe20000010000 */
[C---:B------:R-:W-:Y:S01]  /*20c0*/  @P5 LOP3.LUT P2, RZ, R9.reuse, 0xff0000, RZ, 0xc0, !PT ;  /* 0x00ff000009ff5812 */ /* 0x040fe2000784c0ff */
[----:B------:R-:W-:Y:S01]  /*20d0*/  @P4 FADD.FTZ R54, R76, -R51 ;  /* 0x800000334c364221 */ /* 0x000fe20000010000 */
[----:B------:R-:W-:Y:S01]  /*20e0*/  @P5 ISETP.GE.U32.AND P3, PT, R9, 0x1000000, PT ;  /* 0x010000000900580c */ /* 0x000fe20003f66070 */
[----:B------:R-:W-:Y:S01]  /*20f0*/  @P4 FFMA.FTZ R9, R62, UR32, R91 ;  /* 0x000000203e094c23 */ /* 0x000fe2000801005b */
[----:B------:R-:W-:Y:S01]  /*2100*/  @P4 FFMA.FTZ R48, R49, UR31, R20 ;  /* 0x0000001f31304c23 */ /* 0x000fe20008010014 */
[----:B------:R-:W-:-:S02]  /*2110*/  MOV R49, R21 ;  /* 0x0000001500317202 */ /* 0x000fc40000000f00 */
[----:B------:R-:W-:Y:S01]  /*2120*/  @P4 FADD.FTZ R50, R60, -R9 ;  /* 0x800000093c324221 */ /* 0x000fe20000010000 */
[----:B------:R-:W-:Y:S01]  /*2130*/  MOV R51, R23 ;  /* 0x0000001700337202 */ /* 0x000fe20000000f00 */
[----:B------:R-:W-:Y:S02]  /*2140*/  @P4 FFMA.FTZ R51, R54, UR31, R23 ;  /* 0x0000001f36334c23 */ /* 0x000fe40008010017 */
[----:B------:R-:W-:Y:S01]  /*2150*/  @P4 FFMA.FTZ R49, R50, UR31, R21 ;  /* 0x0000001f32314c23 */ /* 0x000fe20008010015 */
[----:B------:R-:W-:Y:S01]  /*2160*/  @P4 FFMA.FTZ R50, R77, UR32, R91 ;  /* 0x000000204d324c23 */ /* 0x000fe2000801005b */
[----:B---3--:R-:W-:Y:S02]  /*2170*/  @P5 FMUL.FTZ R54, R51, UR39 ;  /* 0x0000002733365c20 */ /* 0x008fe40008410000 */
[----:B-1----:R-:W-:Y:S01]  /*2180*/  @P5 FMUL.FTZ R52, R49, UR35 ;  /* 0x0000002331345c20 */ /* 0x002fe20008410000 */
[----:B------:R-:W-:Y:S01]  /*2190*/  @P4 FADD.FTZ R9, R63, -R50 ;  /* 0x800000323f094221 */ /* 0x000fe20000010000 */
[----:B------:R-:W-:-:S02]  /*21a0*/  IMAD.MOV.U32 R50, RZ, RZ, R22 ;  /* 0x000000ffff327224 */ /* 0x000fc400078e0016 */
[----:B------:R-:W-:Y:S01]  /*21b0*/  @P5 FMUL.FTZ R54, R54, UR38 ;  /* 0x0000002636365c20 */ /* 0x000fe20008410000 */
[----:B------:R-:W-:Y:S01]  /*21c0*/  @P5 FMUL.FTZ R52, R52, UR34 ;  /* 0x0000002234345c20 */ /* 0x000fe20008410000 */
[----:B------:R-:W-:Y:S01]  /*21d0*/  @P4 FFMA.FTZ R50, R9, UR31, R22 ;  /* 0x0000001f09324c23 */ /* 0x000fe20008010016 */
[----:B0-----:R-:W-:Y:S02]  /*21e0*/  @P5 FMUL.FTZ R9, R48, UR11 ;  /* 0x0000000b30095c20 */ /* 0x001fe40008410000 */
[----:B------:R-:W-:Y:S01]  /*21f0*/  @P5 FSEL R54, R54, RZ, P3 ;  /* 0x000000ff36365208 */ /* 0x000fe20001800000 */
[----:B--2---:R-:W-:Y:S01]  /*2200*/  @P5 FMUL.FTZ R53, R50, UR37 ;  /* 0x0000002532355c20 */ /* 0x004fe20008410000 */
[----:B------:R-:W-:Y:S01]  /*2210*/  @P5 FMUL.FTZ R9, R9, UR10 ;  /* 0x0000000a09095c20 */ /* 0x000fe20008410000 */
[----:B------:R-:W-:Y:S02]  /*2220*/  @P5 FSEL R52, R52, RZ, P1 ;  /* 0x000000ff34345208 */ /* 0x000fe40000800000 */
[----:B------:R-:W-:Y:S01]  /*2230*/  @P5 FMUL.FTZ R53, R53, UR36 ;  /* 0x0000002435355c20 */ /* 0x000fe20008410000 */
[----:B------:R-:W-:-:S02]  /*2240*/  @P5 F2FP.BF16.F32.PACK_AB R54, RZ, R54 ;  /* 0x00000036ff36523e */ /* 0x000fc400000010ff */
[----:B------:R-:W-:Y:S02]  /*2250*/  @P5 FSEL R9, R9, RZ, P0 ;  /* 0x000000ff09095208 */ /* 0x000fe40000000000 */
[----:B------:R-:W-:Y:S02]  /*2260*/  @P5 FSEL R53, R53, RZ, P2 ;  /* 0x000000ff35355208 */ /* 0x000fe40001000000 */
[----:B------:R-:W-:Y:S02]  /*2270*/  @P5 F2FP.BF16.F32.PACK_AB R9, RZ, R9 ;  /* 0x00000009ff09523e */ /* 0x000fe400000010ff */
[----:B------:R-:W-:Y:S02]  /*2280*/  @P5 F2FP.BF16.F32.PACK_AB R52, RZ, R52 ;  /* 0x00000034ff34523e */ /* 0x000fe400000010ff */
[----:B------:R-:W-:Y:S02]  /*2290*/  @P5 F2FP.BF16.F32.PACK_AB R53, RZ, R53 ;  /* 0x00000035ff35523e */ /* 0x000fe400000010ff */
[----:B------:R-:W-:-:S02]  /*22a0*/  @P5 PRMT R64, R9, 0x7610, R64 ;  /* 0x0000761009405816 */ /* 0x000fc40000000040 */
[----:B------:R-:W-:Y:S02]  /*22b0*/  @P5 PRMT R65, R52, 0x7610, R65 ;  /* 0x0000761034415816 */ /* 0x000fe40000000041 */
[----:B------:R-:W-:Y:S02]  /*22c0*/  @P5 PRMT R72, R53, 0x7610, R72 ;  /* 0x0000761035485816 */ /* 0x000fe40000000048 */
[----:B------:R-:W-:-:S07]  /*22d0*/  @P5 PRMT R73, R54, 0x7610, R73 ;  /* 0x0000761036495816 */ /* 0x000fce0000000049 */
.L_x_2330:
[----:B------:R-:W-:Y:S01]  /*22e0*/  ISETP.NE.U32.AND P0, PT, RZ, UR6, PT ;  /* 0x00000006ff007c0c */ /* 0x000fe2000bf05070 */
[----:B------:R-:W-:-:S03]  /*22f0*/  UISETP.NE.U32.AND UP0, UPT, UR4, URZ, UPT ;  /* 0x000000ff0400728c */ /* 0x000fc6000bf05070 */
[----:B------:R-:W-:Y:S01]  /*2300*/  ISETP.NE.AND.EX P0, PT, RZ, UR7, PT, P0 ;  /* 0x00000007ff007c0c */ /* 0x000fe2000bf05300 */
[----:B------:R-:W-:-:S12]  /*2310*/  UISETP.NE.AND.EX UP0, UPT, UR5, URZ, UPT, UP0 ;  /* 0x000000ff0500728c */ /* 0x000fd8000bf05300 */
        /* <DEDUP_REMOVED lines=12> */
.L_x_2332:
[----:B------:R-:W-:Y:S05]  /*23e0*/  BRA.U !UP0, `(.L_x_2333) ;  /* 0x0000000508807547 */ /* 0x000fea000b800000 */
[----:B------:R-:W-:Y:S05]  /*23f0*/  @!P0 BRA `(.L_x_2334) ;  /* 0x0000000000c08947 */ /* 0x000fea0003800000 */
[----:B------:R-:W-:Y:S01]  /*2400*/  PLOP3.LUT P3, PT, PT, PT, UP2, 0x80, 0x8 ;  /* 0x000000000008781c */ /* 0x000fe20003f6f028 */
[----:B------:R-:W2:Y:S01]  /*2410*/  @UP3 LDCU.64 UR10, c[0x0][0x408] ;  /* 0x00008100ff0a37ac */ /* 0x000ea20008000a00 */
[----:B------:R-:W-:Y:S02]  /*2420*/  PLOP3.LUT P4, PT, PT, PT, UP3, 0x80, 0x8 ;  /* 0x000000000008781c */ /* 0x000fe40003f8f038 */
[----:B0----5:R-:W-:Y:S01]  /*2430*/  MOV R49, R17 ;  /* 0x0000001100317202 */ /* 0x021fe20000000f00 */
[----:B------:R-:W0:Y:S01]  /*2440*/  @UP3 LDCU.64 UR34, c[0x0][0x408] ;  /* 0x00008100ff2237ac */ /* 0x000e220008000a00 */
[----:B------:R-:W-:Y:S02]  /*2450*/  MOV R48, R16 ;  /* 0x0000001000307202 */ /* 0x000fe40000000f00 */
[----:B-1----:R-:W-:Y:S01]  /*2460*/  MOV R53, R19 ;  /* 0x0000001300357202 */ /* 0x002fe20000000f00 */
[----:B------:R-:W1:Y:S04]  /*2470*/  @UP3 LDCU.64 UR36, c[0x0][0x408] ;  /* 0x00008100ff2437ac */ /* 0x000e680008000a00 */
[--C-:B------:R-:W-:Y:S01]  /*2480*/  @P3 FFMA.FTZ R50, R80, UR32, R91.reuse ;  /* 0x0000002050323c23 */ /* 0x100fe2000801005b */
[--C-:B------:R-:W-:Y:S01]  /*2490*/  @P3 FFMA.FTZ R9, R89, UR32, R91.reuse ;  /* 0x0000002059093c23 */ /* 0x100fe2000801005b */
[----:B------:R-:W-:Y:S01]  /*24a0*/  @P4 LOP3.LUT P1, RZ, R10, 0xff, RZ, 0xc0, !PT ;  /* 0x000000ff0aff4812 */ /* 0x000fe2000782c0ff */
[----:B------:R-:W-:Y:S01]  /*24b0*/  @P3 FFMA.FTZ R54, R82, UR32, R91 ;  /* 0x0000002052363c23 */ /* 0x000fe2000801005b */
[----:B------:R-:W-:Y:S01]  /*24c0*/  @P3 FADD.FTZ R50, R57, -R50 ;  /* 0x8000003239323221 */ /* 0x000fe20000010000 */
[----:B------:R-:W-:Y:S01]  /*24d0*/  @P3 FADD.FTZ R9, R56, -R9 ;  /* 0x8000000938093221 */ /* 0x000fe20000010000 */
[----:B------:R-:W-:Y:S01]  /*24e0*/  @P4 LOP3.LUT P2, RZ, R10, 0xff00, RZ, 0xc0, !PT ;  /* 0x0000ff000aff4812 */ /* 0x000fe2000784c0ff */
[----:B------:R-:W-:Y:S01]  /*24f0*/  @P3 FADD.FTZ R54, R59, -R54 ;  /* 0x800000363b363221 */ /* 0x000fe20000010000 */
[----:B------:R-:W-:Y:S01]  /*2500*/  @P3 FFMA.FTZ R49, R50, UR31, R17 ;  /* 0x0000001f32313c23 */ /* 0x000fe20008010011 */
[----:B------:R-:W-:Y:S01]  /*2510*/  @P3 FFMA.FTZ R50, R85, UR32, R91 ;  /* 0x0000002055323c23 */ /* 0x000fe2000801005b */
[----:B------:R-:W-:Y:S01]  /*2520*/  @P3 FFMA.FTZ R48, R9, UR31, R16 ;  /* 0x0000001f09303c23 */ /* 0x000fe20008010010 */
[----:B------:R-:W-:Y:S01]  /*2530*/  @P3 FFMA.FTZ R53, R54, UR31, R19 ;  /* 0x0000001f36353c23 */ /* 0x000fe20008010013 */
[----:B0-----:R-:W-:Y:S01]  /*2540*/  @P4 FMUL.FTZ R51, R49, UR35 ;  /* 0x0000002331334c20 */ /* 0x001fe20008410000 */
[----:B------:R-:W-:Y:S01]  /*2550*/  @P3 FADD.FTZ R9, R79, -R50 ;  /* 0x800000324f093221 */ /* 0x000fe20000010000 */
[----:B------:R-:W-:-:S02]  /*2560*/  MOV R50, R18 ;  /* 0x0000001200327202 */ /* 0x000fc40000000f00 */
[----:B------:R-:W-:Y:S01]  /*2570*/  @P4 FMUL.FTZ R51, R51, UR34 ;  /* 0x0000002233334c20 */ /* 0x000fe20008410000 */
[----:B------:R-:W-:Y:S01]  /*2580*/  @P3 FFMA.FTZ R50, R9, UR31, R18 ;  /* 0x0000001f09323c23 */ /* 0x000fe20008010012 */
[----:B--2---:R-:W-:-:S03]  /*2590*/  @P4 FMUL.FTZ R9, R48, UR11 ;  /* 0x0000000b30094c20 */ /* 0x004fc60008410000 */
[----:B-1----:R-:W-:Y:S01]  /*25a0*/  @P4 FMUL.FTZ R52, R50, UR37 ;  /* 0x0000002532344c20 */ /* 0x002fe20008410000 */
[----:B------:R-:W-:Y:S01]  /*25b0*/  @P4 FMUL.FTZ R9, R9, UR10 ;  /* 0x0000000a09094c20 */ /* 0x000fe20008410000 */
[----:B------:R-:W-:Y:S02]  /*25c0*/  @P4 FSEL R51, R51, RZ, P2 ;  /* 0x000000ff33334208 */ /* 0x000fe40001000000 */
[----:B------:R-:W-:Y:S02]  /*25d0*/  @P4 FMUL.FTZ R52, R52, UR36 ;  /* 0x0000002434344c20 */ /* 0x000fe40008410000 */
[----:B------:R-:W-:Y:S02]  /*25e0*/  @P4 FSEL R9, R9, RZ, P1 ;  /* 0x000000ff09094208 */ /* 0x000fe40000800000 */
[----:B------:R-:W-:Y:S02]  /*25f0*/  @P4 LOP3.LUT P1, RZ, R10, 0xff0000, RZ, 0xc0, !PT ;  /* 0x00ff00000aff4812 */ /* 0x000fe4000782c0ff */
[----:B------:R-:W-:-:S02]  /*2600*/  @P4 F2FP.BF16.F32.PACK_AB R51, RZ, R51 ;  /* 0x00000033ff33423e */ /* 0x000fc400000010ff */
[----:B------:R-:W-:Y:S02]  /*2610*/  @P4 FSEL R52, R52, RZ, P1 ;  /* 0x000000ff34344208 */ /* 0x000fe40000800000 */
[----:B------:R-:W-:Y:S02]  /*2620*/  @P4 F2FP.BF16.F32.PACK_AB R9, RZ, R9 ;  /* 0x00000009ff09423e */ /* 0x000fe400000010ff */
[----:B------:R-:W-:Y:S02]  /*2630*/  @P4 F2FP.BF16.F32.PACK_AB R52, RZ, R52 ;  /* 0x00000034ff34423e */ /* 0x000fe400000010ff */
[----:B------:R-:W-:Y:S02]  /*2640*/  @P4 PRMT R65, R51, 0x7610, R65 ;  /* 0x0000761033414816 */ /* 0x000fe40000000041 */
[----:B------:R-:W-:Y:S02]  /*2650*/  @P4 PRMT R64, R9, 0x7610, R64 ;  /* 0x0000761009404816 */ /* 0x000fe40000000040 */
[----:B------:R-:W-:-:S02]  /*2660*/  @P4 PRMT R72, R52, 0x7610, R72 ;  /* 0x0000761034484816 */ /* 0x000fc40000000048 */
[----:B------:R-:W-:Y:S01]  /*2670*/  MOV R51, R53 ;  /* 0x0000003500337202 */ /* 0x000fe20000000f00 */
        /* <DEDUP_REMOVED lines=8> */
.L_x_2334:
[----:B------:R-:W-:Y:S01]  /*2700*/  PLOP3.LUT P3, PT, PT, PT, UP2, 0x80, 0x8 ;  /* 0x000000000008781c */ /* 0x000fe20003f6f028 */
[----:B------:R-:W2:Y:S01]  /*2710*/  @UP3 LDCU.64 UR10, c[0x0][0x408] ;  /* 0x00008100ff0a37ac */ /* 0x000ea20008000a00 */
[----:B------:R-:W-:Y:S01]  /*2720*/  PLOP3.LUT P4, PT, PT, PT, UP3, 0x80, 0x8 ;  /* 0x000000000008781c */ /* 0x000fe20003f8f038 */
[----:B------:R-:W3:Y:S10]  /*2730*/  @UP3 LDCU.64 UR34, c[0x0][0x408] ;  /* 0x00008100ff2237ac */ /* 0x000ef40008000a00 */
[--C-:B-----5:R-:W-:Y:S01]  /*2740*/  @P3 FFMA.FTZ R9, R89, UR32, R91.reuse ;  /* 0x0000002059093c23 */ /* 0x120fe2000801005b */
[----:B01----:R-:W-:Y:S01]  /*2750*/  @P3 FFMA.FTZ R52, R80, UR32, R91 ;  /* 0x0000002050343c23 */ /* 0x003fe2000801005b */
[----:B------:R-:W-:-:S02]  /*2760*/  @P4 LOP3.LUT P1, RZ, R10, 0xff, RZ, 0xc0, !PT ;  /* 0x000000ff0aff4812 */ /* 0x000fc4000782c0ff */
[----:B------:R-:W-:Y:S01]  /*2770*/  @P3 FADD.FTZ R53, R56, -R9 ;  /* 0x8000000938353221 */ /* 0x000fe20000010000 */
[----:B------:R-:W-:Y:S02]  /*2780*/  IMAD.MOV.U32 R9, RZ, RZ, R16 ;  /* 0x000000ffff097224 */ /* 0x000fe400078e0010 */
[----:B------:R-:W-:Y:S01]  /*2790*/  @P3 FADD.FTZ R54, R57, -R52 ;  /* 0x8000003439363221 */ /* 0x000fe20000010000 */
[----:B------:R-:W-:Y:S01]  /*27a0*/  MOV R52, R17 ;  /* 0x0000001100347202 */ /* 0x000fe20000000f00 */
[----:B------:R-:W-:Y:S01]  /*27b0*/  @P3 FFMA.FTZ R9, R53, UR31, R16 ;  /* 0x0000001f35093c23 */ /* 0x000fe20008010010 */
[----:B------:R-:W-:Y:S01]  /*27c0*/  MOV R53, R18 ;  /* 0x0000001200357202 */ /* 0x000fe20000000f00 */
[----:B------:R-:W-:Y:S01]  /*27d0*/  @P3 FFMA.FTZ R52, R54, UR31, R17 ;  /* 0x0000001f36343c23 */ /* 0x000fe20008010011 */
[----:B------:R-:W-:Y:S01]  /*27e0*/  @P3 FFMA.FTZ R54, R85, UR32, R91 ;  /* 0x0000002055363c23 */ /* 0x000fe2000801005b */
[----:B--2---:R-:W-:Y:S01]  /*27f0*/  @P4 FMUL.FTZ R9, R9, UR11 ;  /* 0x0000000b09094c20 */ /* 0x004fe20008410000 */
[----:B------:R-:W-:Y:S01]  /*2800*/  @P4 LOP3.LUT P2, RZ, R10, 0xff00, RZ, 0xc0, !PT ;  /* 0x0000ff000aff4812 */ /* 0x000fe2000784c0ff */
[----:B---3--:R-:W-:Y:S01]  /*2810*/  @P4 FMUL.FTZ R52, R52, UR35 ;  /* 0x0000002334344c20 */ /* 0x008fe20008410000 */
[----:B------:R-:W-:Y:S01]  /*2820*/  @P3 FADD.FTZ R55, R79, -R54 ;  /* 0x800000364f373221 */ /* 0x000fe20000010000 */
[----:B------:R-:W-:Y:S01]  /*2830*/  @P4 FMUL.FTZ R9, R9, UR10 ;  /* 0x0000000a09094c20 */ /* 0x000fe20008410000 */
[----:B------:R-:W0:Y:S01]  /*2840*/  @UP3 LDCU.64 UR10, c[0x0][0x408] ;  /* 0x00008100ff0a37ac */ /* 0x000e220008000a00 */
[----:B------:R-:W-:Y:S01]  /*2850*/  @P4 FMUL.FTZ R52, R52, UR34 ;  /* 0x0000002234344c20 */ /* 0x000fe20008410000 */
[----:B------:R-:W-:-:S02]  /*2860*/  @P3 FFMA.FTZ R53, R55, UR31, R18 ;  /* 0x0000001f37353c23 */ /* 0x000fc40008010012 */
[----:B------:R-:W-:Y:S02]  /*2870*/  @P4 FSEL R9, R9, RZ, P1 ;  /* 0x000000ff09094208 */ /* 0x000fe40000800000 */
[----:B------:R-:W-:Y:S02]  /*2880*/  @P4 LOP3.LUT P1, RZ, R10, 0xff0000, RZ, 0xc0, !PT ;  /* 0x00ff00000aff4812 */ /* 0x000fe4000782c0ff */
[----:B------:R-:W-:Y:S02]  /*2890*/  @P4 FSEL R52, R52, RZ, P2 ;  /* 0x000000ff34344208 */ /* 0x000fe40001000000 */
[----:B------:R-:W-:Y:S02]  /*28a0*/  @P4 F2FP.BF16.F32.PACK_AB R9, RZ, R9 ;  /* 0x00000009ff09423e */ /* 0x000fe400000010ff */
[----:B------:R-:W-:Y:S02]  /*28b0*/  @P4 F2FP.BF16.F32.PACK_AB R52, RZ, R52 ;  /* 0x00000034ff34423e */ /* 0x000fe400000010ff */
[----:B------:R-:W-:-:S02]  /*28c0*/  @P4 PRMT R64, R9, 0x7610, R64 ;  /* 0x0000761009404816 */ /* 0x000fc40000000040 */
[----:B------:R-:W-:Y:S01]  /*28d0*/  @P4 PRMT R65, R52, 0x7610, R65 ;  /* 0x0000761034414816 */ /* 0x000fe20000000041 */
        /* <DEDUP_REMOVED lines=17> */
.L_x_2333:
[----:B------:R-:W-:Y:S05]  /*29f0*/  @!P0 BRA `(.L_x_2336) ;  /* 0x0000000000bc8947 */ /* 0x000fea0003800000 */
[--C-:B-----5:R-:W-:Y:S01]  /*2a00*/  FFMA.FTZ R9, R89, UR32, R91.reuse ;  /* 0x0000002059097c23 */ /* 0x120fe2000801005b */
[----:B------:R-:W2:Y:S01]  /*2a10*/  @UP3 LDCU.64 UR10, c[0x0][0x408] ;  /* 0x00008100ff0a37ac */ /* 0x000ea20008000a00 */
[----:B------:R-:W-:Y:S01]  /*2a20*/  PLOP3.LUT P4, PT, PT, PT, UP3, 0x80, 0x8 ;  /* 0x000000000008781c */ /* 0x000fe20003f8f038 */
[----:B0-----:R-:W-:Y:S01]  /*2a30*/  FFMA.FTZ R50, R80, UR32, R91 ;  /* 0x0000002050327c23 */ /* 0x001fe2000801005b */
[----:B------:R-:W-:Y:S01]  /*2a40*/  FADD.FTZ R9, R56, -R9 ;  /* 0x8000000938097221 */ /* 0x000fe20000010000 */
[----:B------:R-:W-:Y:S01]  /*2a50*/  ISETP.LT.AND P1, PT, RZ, UR30, PT ;  /* 0x0000001eff007c0c */ /* 0x000fe2000bf21270 */
[----:B------:R-:W0:Y:S01]  /*2a60*/  @UP3 LDCU.64 UR34, c[0x0][0x408] ;  /* 0x00008100ff2237ac */ /* 0x000e220008000a00 */
[--C-:B-1----:R-:W-:Y:S01]  /*2a70*/  FFMA.FTZ R52, R85, UR32, R91.reuse ;  /* 0x0000002055347c23 */ /* 0x102fe2000801005b */
[----:B------:R-:W-:Y:S01]  /*2a80*/  FMUL.FTZ R48, R9, UR31 ;  /* 0x0000001f09307c20 */ /* 0x000fe20008410000 */
[----:B------:R-:W-:Y:S01]  /*2a90*/  FADD.FTZ R49, R57, -R50 ;  /* 0x8000003239317221 */ /* 0x000fe20000010000 */
[----:B------:R-:W1:Y:S01]  /*2aa0*/  @UP3 LDCU.64 UR36, c[0x0][0x408] ;  /* 0x00008100ff2437ac */ /* 0x000e620008000a00 */
[----:B------:R-:W-:Y:S01]  /*2ab0*/  FADD.FTZ R50, R79, -R52 ;  /* 0x800000344f327221 */ /* 0x000fe20000010000 */
[----:B------:R-:W-:Y:S01]  /*2ac0*/  FFMA.FTZ R52, R82, UR32, R91 ;  /* 0x0000002052347c23 */ /* 0x000fe2000801005b */
[----:B------:R-:W-:Y:S01]  /*2ad0*/  FSEL R48, R48, RZ, P1 ;  /* 0x000000ff30307208 */ /* 0x000fe20000800000 */
[----:B------:R-:W-:Y:S01]  /*2ae0*/  FMUL.FTZ R49, R49, UR31 ;  /* 0x0000001f31317c20 */ /* 0x000fe20008410000 */
[----:B------:R-:W-:Y:S01]  /*2af0*/  @P4 LOP3.LUT P2, RZ, R10, 0xff, RZ, 0xc0, !PT ;  /* 0x000000ff0aff4812 */ /* 0x000fe2000784c0ff */
[----:B------:R-:W-:Y:S01]  /*2b00*/  FMUL.FTZ R50, R50, UR31 ;  /* 0x0000001f32327c20 */ /* 0x000fe20008410000 */
[----:B------:R-:W-:Y:S01]  /*2b10*/  @P4 LOP3.LUT P3, RZ, R10, 0xff0000, RZ, 0xc0, !PT ;  /* 0x00ff00000aff4812 */ /* 0x000fe2000786c0ff */
[----:B------:R-:W-:Y:S01]  /*2b20*/  FADD.FTZ R52, R59, -R52 ;  /* 0x800000343b347221 */ /* 0x000fe20000010000 */
[----:B--2---:R-:W-:Y:S01]  /*2b30*/  @P4 FMUL.FTZ R9, R48, UR11 ;  /* 0x0000000b30094c20 */ /* 0x004fe20008410000 */
[----:B------:R-:W-:-:S02]  /*2b40*/  FSEL R49, R49, RZ, P1 ;  /* 0x000000ff31317208 */ /* 0x000fc40000800000 */
[----:B------:R-:W-:Y:S01]  /*2b50*/  FSEL R50, R50, RZ, P1 ;  /* 0x000000ff32327208 */ /* 0x000fe20000800000 */
[----:B------:R-:W-:Y:S01]  /*2b60*/  @P4 FMUL.FTZ R9, R9, UR10 ;  /* 0x0000000a09094c20 */ /* 0x000fe20008410000 */
[----:B------:R-:W-:-:S04]  /*2b70*/  FMUL.FTZ R52, R52, UR31 ;  /* 0x0000001f34347c20 */ /* 0x000fc80008410000 */
[----:B------:R-:W-:Y:S01]  /*2b80*/  @P4 FSEL R9, R9, RZ, P2 ;  /* 0x000000ff09094208 */ /* 0x000fe20001000000 */
[----:B-1----:R-:W-:Y:S01]  /*2b90*/  @P4 FMUL.FTZ R51, R50, UR37 ;  /* 0x0000002532334c20 */ /* 0x002fe20008410000 */
[----:B------:R-:W-:Y:S02]  /*2ba0*/  @P4 LOP3.LUT P2, RZ, R10, 0xff00, RZ, 0xc0, !PT ;  /* 0x0000ff000aff4812 */ /* 0x000fe4000784c0ff */
[----:B------:R-:W-:Y:S01]  /*2bb0*/  @P4 F2FP.BF16.F32.PACK_AB R9, RZ, R9 ;  /* 0x00000009ff09423e */ /* 0x000fe200000010ff */
[----:B------:R-:W-:-:S03]  /*2bc0*/  @P4 FMUL.FTZ R51, R51, UR36 ;  /* 0x0000002433334c20 */ /* 0x000fc60008410000 */
[----:B------:R-:W-:Y:S01]  /*2bd0*/  @P4 PRMT R64, R9, 0x7610, R64 ;  /* 0x0000761009404816 */ /* 0x000fe20000000040 */
[----:B0-----:R-:W-:Y:S01]  /*2be0*/  @P4 FMUL.FTZ R9, R49, UR35 ;  /* 0x0000002331094c20 */ /* 0x001fe20008410000 */
[----:B------:R-:W-:-:S03]  /*2bf0*/  @P4 FSEL R51, R51, RZ, P3 ;  /* 0x000000ff33334208 */ /* 0x000fc60001800000 */
[----:B------:R-:W-:Y:S01]  /*2c00*/  @P4 FMUL.FTZ R9, R9, UR34 ;  /* 0x0000002209094c20 */ /* 0x000fe20008410000 */
[----:B------:R-:W-:Y:S02]  /*2c10*/  @P4 F2FP.BF16.F32.PACK_AB R53, RZ, R51 ;  /* 0x00000033ff35423e */ /* 0x000fe400000010ff */
[----:B------:R-:W-:Y:S02]  /*2c20*/  FSEL R51, R52, RZ, P1 ;  /* 0x000000ff34337208 */ /* 0x000fe40000800000 */
[----:B------:R-:W-:Y:S02]  /*2c30*/  @P4 FSEL R9, R9, RZ, P2 ;  /* 0x000000ff09094208 */ /* 0x000fe40001000000 */
[----:B------:R-:W-:Y:S02]  /*2c40*/  @P4 PRMT R72, R53, 0x7610, R72 ;  /* 0x0000761035484816 */ /* 0x000fe40000000048 */
[----:B------:R-:W-:-:S04]  /*2c50*/  @P4 F2FP.BF16.F32.PACK_AB R9, RZ, R9 ;  /* 0x00000009ff09423e */ /* 0x000fc800000010ff */
        /* <DEDUP_REMOVED lines=9> */
.L_x_2336:
[----:B------:R-:W-:Y:S05]  /*2cf0*/  BRA.U !UP3, `(.L_x_2337) ;  /* 0x000000010b2c7547 */ /* 0x000fea000b800000 */
[----:B-----5:R-:W-:Y:S01]  /*2d00*/  FFMA.FTZ R9, R89, UR32, R91 ;  /* 0x0000002059097c23 */ /* 0x020fe2000801005b */
        /* <DEDUP_REMOVED lines=10> */
.L_x_2337:
[----:B------:R-:W-:Y:S05]  /*2db0*/  BRA.U !UP3, `(.L_x_2338) ;  /* 0x000000010b2c7547 */ /* 0x000fea000b800000 */
[----:B01----:R-:W-:Y:S01]  /*2dc0*/  FFMA.FTZ R52, R80, UR32, R91 ;  /* 0x0000002050347c23 */ /* 0x003fe2000801005b */
[----:B------:R-:W-:-:S03]  /*2dd0*/  ISETP.LT.AND P1, PT, RZ, UR30, PT ;  /* 0x0000001eff007c0c */ /* 0x000fc6000bf21270 */
[----:B-----5:R-:W-:-:S04]  /*2de0*/  FADD.FTZ R9, R57, -R52 ;  /* 0x8000003439097221 */ /* 0x020fc80000010000 */
        /* <DEDUP_REMOVED lines=8> */
.L_x_2338:
        /* <DEDUP_REMOVED lines=12> */
.L_x_2339:
[----:B------:R-:W-:Y:S05]  /*2f30*/  BRA.U !UP3, `(.L_x_2335) ;  /* 0x000000010b2c7547 */ /* 0x000fea000b800000 */
[----:B01----:R-:W-:Y:S01]  /*2f40*/  FFMA.FTZ R52, R82, UR32, R91 ;  /* 0x0000002052347c23 */ /* 0x003fe2000801005b */
[----:B------:R-:W-:-:S03]  /*2f50*/  ISETP.LT.AND P1, PT, RZ, UR30, PT ;  /* 0x0000001eff007c0c */ /* 0x000fc6000bf21270 */
[----:B-----5:R-:W-:-:S04]  /*2f60*/  FADD.FTZ R9, R59, -R52 ;  /* 0x800000343b097221 */ /* 0x020fc80000010000 */
[----:B------:R-:W-:-:S05]  /*2f70*/  FMUL.FTZ R9, R9, UR31 ;  /* 0x0000001f09097c20 */ /* 0x000fca0008410000 */
[----:B------:R-:W-:Y:S02]  /*2f80*/  FSEL R9, R9, RZ, P1 ;  /* 0x000000ff09097208 */ /* 0x000fe40000800000 */
[----:B------:R-:W-:-:S03]  /*2f90*/  ISETP.GE.U32.AND P1, PT, R10, 0x1000000, PT ;  /* 0x010000000a00780c */ /* 0x000fc60003f26070 */
[----:B------:R-:W-:-:S04]  /*2fa0*/  FMUL.FTZ R9, R9, UR25 ;  /* 0x0000001909097c20 */ /* 0x000fc80008410000 */
[----:B------:R-:W-:-:S05]  /*2fb0*/  FMUL.FTZ R9, R9, UR24 ;  /* 0x0000001809097c20 */ /* 0x000fca0008410000 */
[----:B------:R-:W-:-:S04]  /*2fc0*/  FSEL R9, R9, RZ, P1 ;  /* 0x000000ff09097208 */ /* 0x000fc80000800000 */
[----:B------:R-:W-:-:S04]  /*2fd0*/  F2FP.BF16.F32.PACK_AB R9, RZ, R9 ;  /* 0x00000009ff09723e */ /* 0x000fc800000010ff */
[----:B------:R-:W-:-:S07]  /*2fe0*/  PRMT R73, R9, 0x7610, R73 ;  /* 0x0000761009497816 */ /* 0x000fce0000000049 */
.L_x_2335:
[----:B01----:R-:W0:Y:S01]  /*2ff0*/  @P0 LDC.64 R52, c[0x0][0x478] ;  /* 0x00011e00ff340b82 */ /* 0x003e220000000a00 */
[----:B-----5:R-:W-:-:S05]  /*3000*/  @P0 IADD3 R9, PT, PT, R88, 0x80, RZ ;  /* 0x0000008058090810 */ /* 0x020fca0007ffe0ff */
        /* <DEDUP_REMOVED lines=8> */
[----:B------:R-:W-:Y:S02]  /*3090*/  IADD3 R9, PT, PT, R83, 0x80, RZ ;  /* 0x0000008053097810 */ /* 0x000fe40007ffe0ff */
[----:B------:R-:W-:-:S03]  /*30a0*/  LOP3.LUT R52, R52, 0xffff, R64, 0xf8, !PT ;  /* 0x0000ffff34347812 */ /* 0x000fc600078ef840 */
[----:B-1----:R-:W-:-:S05]  /*30b0*/  IMAD.WIDE.U32 R54, R9, 0x8, R54 ;  /* 0x0000000809367825 */ /* 0x002fca00078e0036 */
[----:B------:R1:W-:Y:S02]  /*30c0*/  STG.E.64 desc[UR22][R54.64], R52 ;  /* 0x0000003436007986 */ /* 0x0003e4000c101b16 */
.L_x_2340:
[----:B------:R-:W-:Y:S05]  /*30d0*/  BRA.U !UP0, `(.L_x_2341) ;  /* 0x00000005087c7547 */ /* 0x000fea000b800000 */
[----:B------:R-:W-:Y:S05]  /*30e0*/  @!P0 BRA `(.L_x_2342) ;  /* 0x0000000000bc8947 */ /* 0x000fea0003800000 */
[----:B------:R-:W-:Y:S01]  /*30f0*/  PLOP3.LUT P1, PT, PT, PT, UP2, 0x80, 0x8 ;  /* 0x000000000008781c */ /* 0x000fe20003f2f028 */
[----:B------:R-:W2:Y:S01]  /*3100*/  @UP3 LDCU.64 UR10, c[0x0][0x408] ;  /* 0x00008100ff0a37ac */ /* 0x000ea20008000a00 */
[----:B0-----:R-:W-:Y:S01]  /*3110*/  MOV R49, R13 ;  /* 0x0000000d00317202 */ /* 0x001fe20000000f00 */
[----:B------:R-:W-:Y:S01]  /*3120*/  IMAD.MOV.U32 R50, RZ, RZ, R14 ;  /* 0x000000ffff327224 */ /* 0x000fe200078e000e */
[----:B------:R-:W-:Y:S01]  /*3130*/  PLOP3.LUT P4, PT, PT, PT, UP3, 0x80, 0x8 ;  /* 0x000000000008781c */ /* 0x000fe20003f8f038 */
[----:B------:R-:W0:Y:S01]  /*3140*/  @UP3 LDCU.64 UR34, c[0x0][0x408] ;  /* 0x00008100ff2237ac */ /* 0x000e220008000a00 */
[----:B------:R-:W-:Y:S02]  /*3150*/  MOV R48, R12 ;  /* 0x0000000c00307202 */ /* 0x000fe40000000f00 */
[----:B------:R-:W-:Y:S01]  /*3160*/  MOV R51, R15 ;  /* 0x0000000f00337202 */ /* 0x000fe20000000f00 */
[----:B------:R-:W1:Y:S04]  /*3170*/  @UP3 LDCU.64 UR36, c[0x0][0x408] ;  /* 0x00008100ff2437ac */ /* 0x000e680008000a00 */
[--C-:B------:R-:W-:Y:S01]  /*3180*/  @P1 FFMA.FTZ R10, R86, UR32, R91.reuse ;  /* 0x00000020560a1c23 */ /* 0x100fe2000801005b */
[----:B------:R-:W-:-:S03]  /*3190*/  @P1 FFMA.FTZ R9, R87, UR32, R91 ;  /* 0x0000002057091c23 */ /* 0x000fc6000801005b */
[----:B------:R-:W-:Y:S01]  /*31a0*/  @P1 FADD.FTZ R10, R61, -R10 ;  /* 0x8000000a3d0a1221 */ /* 0x000fe20000010000 */
[----:B------:R-:W-:Y:S01]  /*31b0*/  @P1 FADD.FTZ R9, R84, -R9 ;  /* 0x8000000954091221 */ /* 0x000fe20000010000 */
[----:B------:R-:W-:Y:S02]  /*31c0*/  @P4 LOP3.LUT P2, RZ, R11, 0xff00, RZ, 0xc0, !PT ;  /* 0x0000ff000bff4812 */ /* 0x000fe4000784c0ff */
[----:B------:R-:W-:Y:S01]  /*31d0*/  @P1 FFMA.FTZ R49, R10, UR31, R13 ;  /* 0x0000001f0a311c23 */ /* 0x000fe2000801000d */
[--C-:B------:R-:W-:Y:S01]  /*31e0*/  @P1 FFMA.FTZ R10, R81, UR32, R91.reuse ;  /* 0x00000020510a1c23 */ /* 0x100fe2000801005b */
[----:B------:R-:W-:Y:S01]  /*31f0*/  @P1 FFMA.FTZ R48, R9, UR31, R12 ;  /* 0x0000001f09301c23 */ /* 0x000fe2000801000c */
[----:B------:R-:W-:Y:S01]  /*3200*/  @P1 FFMA.FTZ R91, R90, UR32, R91 ;  /* 0x000000205a5b1c23 */ /* 0x000fe2000801005b */
[----:B------:R-:W-:Y:S01]  /*3210*/  @P4 LOP3.LUT P3, RZ, R11, 0xff0000, RZ, 0xc0, !PT ;  /* 0x00ff00000bff4812 */ /* 0x000fe2000786c0ff */
[----:B------:R-:W-:Y:S02]  /*3220*/  @P1 FADD.FTZ R9, R75, -R10 ;  /* 0x8000000a4b091221 */ /* 0x000fe40000010000 */
[----:B------:R-:W-:-:S02]  /*3230*/  @P1 FADD.FTZ R10, R74, -R91 ;  /* 0x8000005b4a0a1221 */ /* 0x000fc40000010000 */
[----:B------:R-:W-:Y:S01]  /*3240*/  @P1 FFMA.FTZ R50, R9, UR31, R14 ;  /* 0x0000001f09321c23 */ /* 0x000fe2000801000e */
[----:B--2---:R-:W-:Y:S01]  /*3250*/  @P4 FMUL.FTZ R9, R48, UR11 ;  /* 0x0000000b30094c20 */ /* 0x004fe20008410000 */
[----:B------:R-:W-:Y:S01]  /*3260*/  @P1 FFMA.FTZ R51, R10, UR31, R15 ;  /* 0x0000001f0a331c23 */ /* 0x000fe2000801000f */
[----:B0-----:R-:W-:Y:S01]  /*3270*/  @P4 FMUL.FTZ R10, R49, UR35 ;  /* 0x00000023310a4c20 */ /* 0x001fe20008410000 */
[----:B-1----:R-:W-:Y:S01]  /*3280*/  @P4 FMUL.FTZ R52, R50, UR37 ;  /* 0x0000002532344c20 */ /* 0x002fe20008410000 */
[----:B------:R-:W-:Y:S01]  /*3290*/  @P4 FMUL.FTZ R9, R9, UR10 ;  /* 0x0000000a09094c20 */ /* 0x000fe20008410000 */
[----:B------:R-:W-:Y:S01]  /*32a0*/  @P4 LOP3.LUT P1, RZ, R11, 0xff, RZ, 0xc0, !PT ;  /* 0x000000ff0bff4812 */ /* 0x000fe2000782c0ff */
[----:B------:R-:W-:Y:S01]  /*32b0*/  @P4 FMUL.FTZ R10, R10, UR34 ;  /* 0x000000220a0a4c20 */ /* 0x000fe20008410000 */
[----:B------:R-:W-:Y:S02]  /*32c0*/  @P4 FMUL.FTZ R52, R52, UR36 ;  /* 0x0000002434344c20 */ /* 0x000fe40008410000 */
[----:B------:R-:W-:-:S02]  /*32d0*/  @P4 FSEL R9, R9, RZ, P1 ;  /* 0x000000ff09094208 */ /* 0x000fc40000800000 */
        /* <DEDUP_REMOVED lines=16> */
.L_x_2342:
[----:B------:R-:W-:Y:S01]  /*33e0*/  PLOP3.LUT P4, PT, PT, PT, UP2, 0x80, 0x8 ;  /* 0x000000000008781c */ /* 0x000fe20003f8f028 */
[----:B------:R-:W2:Y:S01]  /*33f0*/  @UP3 LDCU.64 UR10, c[0x0][0x408] ;  /* 0x00008100ff0a37ac */ /* 0x000ea20008000a00 */
[----:B------:R-:W-:Y:S01]  /*3400*/  PLOP3.LUT P5, PT, PT, PT, UP3, 0x80, 0x8 ;  /* 0x000000000008781c */ /* 0x000fe20003faf038 */
[----:B------:R-:W3:Y:S01]  /*3410*/  @UP3 LDCU.64 UR34, c[0x0][0x408] ;  /* 0x00008100ff2237ac */ /* 0x000ee20008000a00 */
[----:B------:R-:W4:Y:S09]  /*3420*/  @UP3 LDCU.64 UR36, c[0x0][0x408] ;  /* 0x00008100ff2437ac */ /* 0x000f320008000a00 */
[--C-:B------:R-:W-:Y:S01]  /*3430*/  @P4 FFMA.FTZ R10, R86, UR32, R91.reuse ;  /* 0x00000020560a4c23 */ /* 0x100fe2000801005b */
[----:B------:R-:W-:Y:S01]  /*3440*/  @P4 FFMA.FTZ R9, R87, UR32, R91 ;  /* 0x0000002057094c23 */ /* 0x000fe2000801005b */
[----:B------:R-:W-:-:S02]  /*3450*/  @P5 LOP3.LUT P1, RZ, R11, 0xff, RZ, 0xc0, !PT ;  /* 0x000000ff0bff5812 */ /* 0x000fc4000782c0ff */
[----:B01----:R-:W-:Y:S01]  /*3460*/  @P4 FADD.FTZ R52, R61, -R10 ;  /* 0x8000000a3d344221 */ /* 0x003fe20000010000 */
[----:B------:R-:W-:Y:S01]  /*3470*/  MOV R10, R13 ;  /* 0x0000000d000a7202 */ /* 0x000fe20000000f00 */
[----:B------:R-:W-:Y:S01]  /*3480*/  @P4 FADD.FTZ R53, R84, -R9 ;  /* 0x8000000954354221 */ /* 0x000fe20000010000 */
[----:B------:R-:W-:Y:S01]  /*3490*/  MOV R9, R12 ;  /* 0x0000000c00097202 */ /* 0x000fe20000000f00 */
[----:B------:R-:W-:Y:S01]  /*34a0*/  @P4 FFMA.FTZ R10, R52, UR31, R13 ;  /* 0x0000001f340a4c23 */ /* 0x000fe2000801000d */
[----:B------:R-:W-:Y:S01]  /*34b0*/  @P4 FFMA.FTZ R52, R81, UR32, R91 ;  /* 0x0000002051344c23 */ /* 0x000fe2000801005b */
[----:B------:R-:W-:Y:S01]  /*34c0*/  @P4 FFMA.FTZ R9, R53, UR31, R12 ;  /* 0x0000001f35094c23 */ /* 0x000fe2000801000c */
[----:B------:R-:W-:Y:S01]  /*34d0*/  @P5 LOP3.LUT P2, RZ, R11, 0xff00, RZ, 0xc0, !PT ;  /* 0x0000ff000bff5812 */ /* 0x000fe2000784c0ff */
[----:B---3--:R-:W-:Y:S01]  /*34e0*/  @P5 FMUL.FTZ R10, R10, UR35 ;  /* 0x000000230a0a5c20 */ /* 0x008fe20008410000 */
[----:B------:R-:W-:Y:S01]  /*34f0*/  @P4 FADD.FTZ R53, R75, -R52 ;  /* 0x800000344b354221 */ /* 0x000fe20000010000 */
[----:B------:R-:W-:Y:S01]  /*3500*/  MOV R52, R14 ;  /* 0x0000000e00347202 */ /* 0x000fe20000000f00 */
[----:B--2---:R-:W-:Y:S01]  /*3510*/  @P5 FMUL.FTZ R9, R9, UR11 ;  /* 0x0000000b09095c20 */ /* 0x004fe20008410000 */
[----:B------:R-:W-:Y:S01]  /*3520*/  @P5 FMUL.FTZ R10, R10, UR34 ;  /* 0x000000220a0a5c20 */ /* 0x000fe20008410000 */
[----:B------:R-:W-:Y:S01]  /*3530*/  @P4 FFMA.FTZ R52, R53, UR31, R14 ;  /* 0x0000001f35344c23 */ /* 0x000fe2000801000e */
[----:B------:R-:W-:Y:S01]  /*3540*/  @P5 LOP3.LUT P3, RZ, R11, 0xff0000, RZ, 0xc0, !PT ;  /* 0x00ff00000bff5812 */ /* 0x000fe2000786c0ff */
[----:B------:R-:W-:-:S02]  /*3550*/  @P5 FMUL.FTZ R9, R9, UR10 ;  /* 0x0000000a09095c20 */ /* 0x000fc40008410000 */
[----:B----4-:R-:W-:Y:S01]  /*3560*/  @P5 FMUL.FTZ R52, R52, UR37 ;  /* 0x0000002534345c20 */ /* 0x010fe20008410000 */
        /* <DEDUP_REMOVED lines=22> */
.L_x_2341:
[----:B------:R-:W-:Y:S05]  /*36d0*/  @!P0 BRA `(.L_x_2344) ;  /* 0x0000000000bc8947 */ /* 0x000fea0003800000 */
[--C-:B------:R-:W-:Y:S01]  /*36e0*/  FFMA.FTZ R9, R87, UR32, R91.reuse ;  /* 0x0000002057097c23 */ /* 0x100fe2000801005b */
[----:B------:R-:W2:Y:S01]  /*36f0*/  @UP3 LDCU.64 UR10, c[0x0][0x408] ;  /* 0x00008100ff0a37ac */ /* 0x000ea20008000a00 */
[----:B------:R-:W-:Y:S01]  /*3700*/  PLOP3.LUT P4, PT, PT, PT, UP3, 0x80, 0x8 ;  /* 0x000000000008781c */ /* 0x000fe20003f8f038 */
[----:B------:R-:W-:Y:S01]  /*3710*/  FFMA.FTZ R10, R86, UR32, R91 ;  /* 0x00000020560a7c23 */ /* 0x000fe2000801005b */
[----:B------:R-:W-:Y:S01]  /*3720*/  FADD.FTZ R9, R84, -R9 ;  /* 0x8000000954097221 */ /* 0x000fe20000010000 */
[----:B------:R-:W-:Y:S01]  /*3730*/  ISETP.LT.AND P1, PT, RZ, UR30, PT ;  /* 0x0000001eff007c0c */ /* 0x000fe2000bf21270 */
[----:B------:R-:W3:Y:S01]  /*3740*/  @UP3 LDCU.64 UR34, c[0x0][0x408] ;  /* 0x00008100ff2237ac */ /* 0x000ee20008000a00 */
[--C-:B0-----:R-:W-:Y:S01]  /*3750*/  FFMA.FTZ R50, R81, UR32, R91.reuse ;  /* 0x0000002051327c23 */ /* 0x101fe2000801005b */
[----:B------:R-:W-:Y:S01]  /*3760*/  FMUL.FTZ R48, R9, UR31 ;  /* 0x0000001f09307c20 */ /* 0x000fe20008410000 */
[----:B------:R-:W-:Y:S01]  /*3770*/  FADD.FTZ R10, R61, -R10 ;  /* 0x8000000a3d0a7221 */ /* 0x000fe20000010000 */
[----:B------:R-:W0:Y:S01]  /*3780*/  @UP3 LDCU.64 UR36, c[0x0][0x408] ;  /* 0x00008100ff2437ac */ /* 0x000e220008000a00 */
[----:B------:R-:W-:Y:S01]  /*3790*/  FADD.FTZ R50, R75, -R50 ;  /* 0x800000324b327221 */ /* 0x000fe20000010000 */
[----:B------:R-:W-:Y:S01]  /*37a0*/  FFMA.FTZ R91, R90, UR32, R91 ;  /* 0x000000205a5b7c23 */ /* 0x000fe2000801005b */
[----:B------:R-:W-:Y:S01]  /*37b0*/  FSEL R48, R48, RZ, P1 ;  /* 0x000000ff30307208 */ /* 0x000fe20000800000 */
[----:B------:R-:W-:Y:S01]  /*37c0*/  FMUL.FTZ R49, R10, UR31 ;  /* 0x0000001f0a317c20 */ /* 0x000fe20008410000 */
[C---:B------:R-:W-:Y:S01]  /*37d0*/  @P4 LOP3.LUT P2, RZ, R11.reuse, 0xff, RZ, 0xc0, !PT ;  /* 0x000000ff0bff4812 */ /* 0x040fe2000784c0ff */
        /* <DEDUP_REMOVED lines=9> */
[----:B0-----:R-:W-:Y:S01]  /*3870*/  @P4 FMUL.FTZ R10, R50, UR37 ;  /* 0x00000025320a4c20 */ /* 0x001fe20008410000 */
[----:B------:R-:W-:Y:S02]  /*3880*/  @P4 LOP3.LUT P2, RZ, R11, 0xff00, RZ, 0xc0, !PT ;  /* 0x0000ff000bff4812 */ /* 0x000fe4000784c0ff */
[----:B------:R-:W-:Y:S01]  /*3890*/  @P4 F2FP.BF16.F32.PACK_AB R9, RZ, R9 ;  /* 0x00000009ff09423e */ /* 0x000fe200000010ff */
[----:B------:R-:W-:Y:S01]  /*38a0*/  @P4 FMUL.FTZ R10, R10, UR36 ;  /* 0x000000240a0a4c20 */ /* 0x000fe20008410000 */
[----:B------:R-:W-:Y:S02]  /*38b0*/  FSEL R51, R51, RZ, P1 ;  /* 0x000000ff33337208 */ /* 0x000fe40000800000 */
[----:B------:R-:W-:Y:S01]  /*38c0*/  @P4 PRMT R64, R9, 0x7610, R64 ;  /* 0x0000761009404816 */ /* 0x000fe20000000040 */
[----:B---3--:R-:W-:Y:S01]  /*38d0*/  @P4 FMUL.FTZ R9, R49, UR35 ;  /* 0x0000002331094c20 */ /* 0x008fe20008410000 */
[----:B------:R-:W-:-:S03]  /*38e0*/  @P4 FSEL R10, R10, RZ, P3 ;  /* 0x000000ff0a0a4208 */ /* 0x000fc60001800000 */
[----:B------:R-:W-:Y:S01]  /*38f0*/  @P4 FMUL.FTZ R9, R9, UR34 ;  /* 0x0000002209094c20 */ /* 0x000fe20008410000 */
[----:B------:R-:W-:-:S04]  /*3900*/  @P4 F2FP.BF16.F32.PACK_AB R10, RZ, R10 ;  /* 0x0000000aff0a423e */ /* 0x000fc800000010ff */
        /* <DEDUP_REMOVED lines=12> */
.L_x_2344:
[----:B------:R-:W-:Y:S01]  /*39d0*/  FFMA.FTZ R9, R90, UR32, R91 ;  /* 0x000000205a097c23 */ /* 0x000fe2000801005b */
[----:B------:R-:W-:Y:S01]  /*39e0*/  ISETP.LT.AND P2, PT, RZ, UR30, PT ;  /* 0x0000001eff007c0c */ /* 0x000fe2000bf41270 */
[----:B------:R-:W2:Y:S01]  /*39f0*/  @UP3 LDCU.64 UR10, c[0x0][0x408] ;  /* 0x00008100ff0a37ac */ /* 0x000ea20008000a00 */
[----:B------:R-:W-:Y:S01]  /*3a00*/  PLOP3.LUT P1, PT, PT, PT, UP3, 0x80, 0x8 ;  /* 0x000000000008781c */ /* 0x000fe20003f2f038 */
[----:B------:R-:W-:-:S04]  /*3a10*/  FADD.FTZ R9, R74, -R9 ;  /* 0x800000094a097221 */ /* 0x000fc80000010000 */
[----:B------:R-:W-:-:S05]  /*3a20*/  FMUL.FTZ R9, R9, UR31 ;  /* 0x0000001f09097c20 */ /* 0x000fca0008410000 */
[----:B------:R-:W-:Y:S01]  /*3a30*/  FSEL R9, R9, RZ, P2 ;  /* 0x000000ff09097208 */ /* 0x000fe20001000000 */
[----:B------:R-:W-:Y:S06]  /*3a40*/  BRA.U !UP3, `(.L_x_2345) ;  /* 0x000000010b2c7547 */ /* 0x000fec000b800000 */
[----:B01----:R-:W-:Y:S01]  /*3a50*/  FFMA.FTZ R53, R87, UR32, R91 ;  /* 0x0000002057357c23 */ /* 0x003fe2000801005b */
        /* <DEDUP_REMOVED lines=10> */
.L_x_2345:
        /* <DEDUP_REMOVED lines=12> */
.L_x_2346:
        /* <DEDUP_REMOVED lines=12> */
.L_x_2347:
[----:B--2---:R-:W-:Y:S01]  /*3c80*/  @P1 FMUL.FTZ R9, R9, UR11 ;  /* 0x0000000b09091c20 */ /* 0x004fe20008410000 */
[----:B------:R-:W-:-:S03]  /*3c90*/  @P1 ISETP.GE.U32.AND P2, PT, R11, 0x1000000, PT ;  /* 0x010000000b00180c */ /* 0x000fc60003f46070 */
[----:B------:R-:W-:-:S05]  /*3ca0*/  @P1 FMUL.FTZ R9, R9, UR10 ;  /* 0x0000000a09091c20 */ /* 0x000fca0008410000 */
[----:B------:R-:W-:-:S04]  /*3cb0*/  @P1 FSEL R9, R9, RZ, P2 ;  /* 0x000000ff09091208 */ /* 0x000fc80001000000 */
[----:B------:R-:W-:-:S04]  /*3cc0*/  @P1 F2FP.BF16.F32.PACK_AB R9, RZ, R9 ;  /* 0x00000009ff09123e */ /* 0x000fc800000010ff */
[----:B------:R-:W-:-:S07]  /*3cd0*/  @P1 PRMT R73, R9, 0x7610, R73 ;  /* 0x0000761009491816 */ /* 0x000fce0000000049 */
.L_x_2343:
[----:B------:R-:W2:Y:S01]  /*3ce0*/  @P0 LDC.64 R10, c[0x0][0x478] ;  /* 0x00011e00ff0a0b82 */ /* 0x000ea20000000a00 */
[----:B------:R-:W-:-:S05]  /*3cf0*/  @P0 IADD3 R9, PT, PT, R88, 0x100, RZ ;  /* 0x0000010058090810 */ /* 0x000fca0007ffe0ff */
[----:B--2---:R-:W-:-:S05]  /*3d00*/  @P0 IMAD.WIDE.U32 R10, R9, 0x10, R10 ;  /* 0x00000010090a0825 */ /* 0x004fca00078e000a */
[----:B------:R2:W-:Y:S01]  /*3d10*/  @P0 STG.E.128 desc[UR22][R10.64], R48 ;  /* 0x000000300a000986 */ /* 0x0005e2000c101d16 */
[----:B------:R-:W-:Y:S05]  /*3d20*/  BRA.U !UP3, `(.L_x_2348) ;  /* 0x000000010b247547 */ /* 0x000fea000b800000 */
[----:B--2---:R-:W2:Y:S01]  /*3d30*/  LDC.64 R10, c[0x0][0x468] ;  /* 0x00011a00ff0a7b82 */ /* 0x004ea20000000a00 */
[----:B01----:R-:W-:Y:S02]  /*3d40*/  LOP3.LUT R52, R65, 0xffff, RZ, 0xc0, !PT ;  /* 0x0000ffff41347812 */ /* 0x003fe400078ec0ff */
[----:B------:R-:W-:Y:S02]  /*3d50*/  IADD3 R83, PT, PT, R83, 0x100, RZ ;  /* 0x0000010053537810 */ /* 0x000fe40007ffe0ff */
[----:B------:R-:W-:Y:S01]  /*3d60*/  PRMT R9, R72, 0x5410, R73 ;  /* 0x0000541048097816 */ /* 0x000fe20000000049 */
[----:B------:R-:W-:-:S05]  /*3d70*/  IMAD.WIDE.U32 R52, R52, 0x10000, RZ ;  /* 0x0001000034347825 */ /* 0x000fca00078e00ff */
[----:B------:R-:W-:Y:S02]  /*3d80*/  LOP3.LUT R53, R9, R53, RZ, 0xfc, !PT ;  /* 0x0000003509357212 */ /* 0x000fe400078efcff */
[----:B------:R-:W-:Y:S01]  /*3d90*/  LOP3.LUT R52, R52, 0xffff, R64, 0xf8, !PT ;  /* 0x0000ffff34347812 */ /* 0x000fe200078ef840 */
[----:B--2---:R-:W-:-:S05]  /*3da0*/  IMAD.WIDE.U32 R10, R83, 0x8, R10 ;  /* 0x00000008530a7825 */ /* 0x004fca00078e000a */
[----:B------:R3:W-:Y:S02]  /*3db0*/  STG.E.64 desc[UR22][R10.64], R52 ;  /* 0x000000340a007986 */ /* 0x0007e4000c101b16 */
.L_x_2348:
[----:B------:R-:W-:Y:S02]  /*3dc0*/  UIADD3 UR9, UPT, UPT, UR9, UR26, URZ ;  /* 0x0000001a09097290 */ /* 0x000fe4000fffe0ff */
[----:B------:R-:W-:Y:S02]  /*3dd0*/  UPLOP3.LUT UP1, UPT, UPT, UPT, UP1, 0x40, 0x4 ;  /* 0x000000000004789c */ /* 0x000fe40003f2e810 */
[----:B------:R-:W-:-:S09]  /*3de0*/  UISETP.GE.AND UP0, UPT, UR9, UR27, UPT ;  /* 0x0000001b0900728c */ /* 0x000fd2000bf06270 */
[----:B------:R-:W-:Y:S05]  /*3df0*/  BRA.U !UP0, `(.L_x_2349) ;  /* 0xffffffc508287547 */ /* 0x000fea000b83ffff */
.L_x_2320:
[----:B------:R-:W4:Y:S08]  /*3e00*/  LDC R7, c[0x0][0x388] ;  /* 0x0000e200ff077b82 */ /* 0x000f300000000800 */
[----:B------:R-:W5:Y:S08]  /*3e10*/  LDC.64 R2, c[0x0][0x440] ;  /* 0x00011000ff027b82 */ /* 0x000f700000000a00 */
[----:B------:R-:W0:Y:S01]  /*3e20*/  LDC.64 R4, c[0x0][0x448] ;  /* 0x00011200ff047b82 */ /* 0x000e220000000a00 */
[----:B----4-:R-:W-:-:S05]  /*3e30*/  IMAD R7, R7, UR8, RZ ;  /* 0x0000000807077c24 */ /* 0x010fca000f8e02ff */
[----:B------:R-:W-:-:S05]  /*3e40*/  LEA.HI R7, R7, R0, RZ, 0x1e ;  /* 0x0000000007077211 */ /* 0x000fca00078ff0ff */
[----:B-----5:R-:W-:-:S05]  /*3e50*/  IMAD.WIDE.U32 R2, R7, 0x10, R2 ;  /* 0x0000001007027825 */ /* 0x020fca00078e0002 */
        /* <DEDUP_REMOVED lines=8> */
.L_x_2350:
        /* <DEDUP_REMOVED lines=10> */
.L_x_6725:


//--------------------- .text._ZN10layer_norm13ln_bwd_kernelINS_13Kernel_traitsI13__nv_bfloat16S2_fS2_fjLj1536ELj1ELj1ELj4ELj8ENS_18Kernel_traits_baseILj1536ES2_S2_fS2_fjLj128EEEEELb1ELb1ELb0ELb0EEEvNS_9BwdParamsE --------------------------
	.section	.text._ZN10layer_norm13ln_bwd_kernelINS_13Kernel_traitsI13__nv_bfloat16S2_fS2_fjLj1536ELj1ELj1ELj4ELj8ENS_18Kernel_traits_baseILj1536ES2_S2_fS2_fjLj128EEEEELb1ELb1ELb0ELb0EEEvNS_9BwdParamsE,"ax",@progbits
	.align	128
        .global         _ZN10layer_norm13ln_bwd_kernelINS_13Kernel_traitsI13__nv_bfloat16S2_fS2_fjLj1536ELj1ELj1ELj4ELj8ENS_18Kernel_traits_baseILj1536ES2_S2_fS2_fjLj128EEEEELb1ELb1ELb0ELb0EEEvNS_9BwdParamsE
        .type           _ZN10layer_norm13ln_bwd_kernelINS_13Kernel_traitsI13__nv_bfloat16S2_fS2_fjLj1536ELj1ELj1ELj4ELj8ENS_18Kernel_traits_baseILj1536ES2_S2_fS2_fjLj128EEEEELb1ELb1ELb0ELb0EEEvNS_9BwdParamsE,@function
        .size           _ZN10layer_norm13ln_bwd_kernelINS_13Kernel_traitsI13__nv_bfloat16S2_fS2_fjLj1536ELj1ELj1ELj4ELj8ENS_18Kernel_traits_baseILj1536ES2_S2_fS2_fjLj128EEEEELb1ELb1ELb0ELb0EEEvNS_9BwdParamsE,(.L_x_6726 - _ZN10layer_norm13ln_bwd_kernelINS_13Kernel_traitsI13__nv_bfloat16S2_fS2_fjLj1536ELj1ELj1ELj4ELj8ENS_18Kernel_traits_baseILj1536ES2_S2_fS2_fjLj128EEEEELb1ELb1ELb0ELb0EEEvNS_9BwdParamsE)
        .other          _ZN10layer_norm13ln_bwd_kernelINS_13Kernel_traitsI13__nv_bfloat16S2_fS2_fjLj1536ELj1ELj1ELj4ELj8ENS_18Kernel_traits_baseILj1536ES2_S2_fS2_fjLj128EEEEELb1ELb1ELb0ELb0EEEvNS_9BwdParamsE,@"STO_CUDA_ENTRY STV_DEFAULT"
_ZN10layer_norm13ln_bwd_kernelINS_13Kernel_traitsI13__nv_bfloat16S2_fS2_fjLj1536ELj1ELj1ELj4ELj8ENS_18Kernel_traits_baseILj1536ES2_S2_fS2_fjLj128EEEEELb1ELb1ELb0ELb0EEEvNS_9BwdParamsE:
.text._ZN10layer_norm13ln_bwd_kernelINS_13Kernel_traitsI13__nv_bfloat16S2_fS2_fjLj1536ELj1ELj1ELj4ELj8ENS_18Kernel_traits_baseILj1536ES2_S2_fS2_fjLj128EEEEELb1ELb1ELb0ELb0EEEvNS_9BwdParamsE:
        /* <DEDUP_REMOVED lines=55> */
[----:B------:R-:W0:Y:S01]  /*0370*/  LDCU.64 UR4, c[0x0][0x3e0] ;  /* 0x00007c00ff0477ac */ /* 0x000e220008000a00 */
[----:B-----5:R-:W-:Y:S02]  /*0380*/  SHF.R.U64 R0, R10, 0x10, R11 ;  /* 0x000000100a007819 */ /* 0x020fe4000000120b */
        /* <DEDUP_REMOVED lines=37> */
[----:B------:R-:W-:Y:S01]  /*05e0*/  SHF.R.U32.HI R77, RZ, 0x10, R53 ;  /* 0x00000010ff4d7819 */ /* 0x000fe20000011635 */
[----:B------:R-:W-:Y:S01]  /*05f0*/  UPLOP3.LUT UP2, UPT, UPT, UPT, UPT, 0x40, 0x4 ;  /* 0x000000000004789c */ /* 0x000fe20003f4e870 */
[----:B------:R-:W-:Y:S01]  /*0600*/  MOV R8, R2 ;  /* 0x0000000200087202 */ /* 0x000fe20000000f00 */
[----:B------:R-:W0:Y:S01]  /*0610*/  LDCU UR25, c[0x0][0x408] ;  /* 0x00008100ff1977ac */ /* 0x000e220008000800 */
[--C-:B------:R-:W-:Y:S02]  /*0620*/  SHF.R.U64 R7, R2, 0x10, R3.reuse ;  /* 0x0000001002077819 */ /* 0x100fe40000001203 */
[----:B------:R-:W-:Y:S01]  /*0630*/  MOV R6, R3 ;  /* 0x0000000300067202 */ /* 0x000fe20000000f00 */
[----:B------:R-:W-:Y:S01]  /*0640*/  UISETP.NE.AND.EX UP0, UPT, UR5, URZ, UPT, UP0 ;  /* 0x000000ff0500728c */ /* 0x000fe2000bf05300 */
[----:B------:R-:W-:Y:S01]  /*0650*/  SHF.R.U32.HI R5, RZ, 0x10, R3 ;  /* 0x00000010ff057819 */ /* 0x000fe20000011603 */
[----:B------:R-:W1:Y:S01]  /*0660*/  LDCU UR6, c[0x0][0x388] ;  /* 0x00007100ff0677ac */ /* 0x000e620008000800 */
[----:B------:R-:W-:-:S02]  /*0670*/  PRMT R15, R0, 0x7610, R15 ;  /* 0x00007610000f7816 */ /* 0x000fc4000000000f */
[----:B------:R-:W-:Y:S01]  /*0680*/  PRMT R14, R4, 0x7610, R14 ;  /* 0x00007610040e7816 */ /* 0x000fe2000000000e */
[----:B------:R-:W2:Y:S01]  /*0690*/  LDCU.U8 UR16, c[0x0][0x410] ;  /* 0x00008200ff1077ac */ /* 0x000ea20008000000 */
[----:B------:R-:W3:Y:S01]  /*06a0*/  LDCU UR17, c[0x0][0x400] ;  /* 0x00008000ff1177ac */ /* 0x000ee20008000800 */
[----:B------:R-:W4:Y:S01]  /*06b0*/  LDCU.64 UR18, c[0x0][0x438] ;  /* 0x00008700ff1277ac */ /* 0x000f220008000a00 */
[----:B------:R-:W0:Y:S01]  /*06c0*/  LDCU.64 UR20, c[0x0][0x478] ;  /* 0x00008f00ff1477ac */ /* 0x000e220008000a00 */
[----:B------:R-:W0:Y:S01]  /*06d0*/  LDCU.128 UR8, c[0x0][0x3c0] ;  /* 0x00007800ff0877ac */ /* 0x000e220008000c00 */
[----:B------:R-:W0:Y:S02]  /*06e0*/  LDCU.64 UR22, c[0x0][0x380] ;  /* 0x00007000ff1677ac */ /* 0x000e240008000a00 */
.L_x_2392:
[----:B-----5:R-:W5:Y:S01]  /*06f0*/  @UP0 LDCU.64 UR4, c[0x0][0x3e0] ;  /* 0x00007c00ff0407ac */ /* 0x020f620008000a00 */
[----:B------:R-:W-:Y:S01]  /*0700*/  PLOP3.LUT P0, PT, PT, PT, UP0, 0x80, 0x8 ;  /* 0x000000000008781c */ /* 0x000fe20003f0f008 */
[----:B0-----:R-:W-:-:S06]  /*0710*/  UIMAD.WIDE UR12, UR7, 0x4, UR10 ;  /* 0x00000004070c78a5 */ /* 0x001fcc000f8e020a */
[----:B--23--:R-:W-:Y:S02]  /*0720*/  MOV R70, UR12 ;  /* 0x0000000c00467c02 */ /* 0x00cfe40008000f00 */
[----:B------:R-:W-:-:S05]  /*0730*/  MOV R71, UR13 ;  /* 0x0000000d00477c02 */ /* 0x000fca0008000f00 */
[----:B------:R-:W3:Y:S01]  /*0740*/  LDG.E R70, desc[UR14][R70.64] ;  /* 0x0000000e46467981 */ /* 0x000ee2000c1e1900 */
[----:B-----5:R-:W-:-:S06]  /*0750*/  @UP0 UIMAD.WIDE UR4, UR7, 0x2, UR4 ;  /* 0x00000002070408a5 */ /* 0x020fcc000f8e0204 */
[----:B------:R-:W-:Y:S02]  /*0760*/  MOV R68, UR4 ;  /* 0x0000000400447c02 */ /* 0x000fe40008000f00 */
[----:B------:R-:W-:Y:S01]  /*0770*/  MOV R69, UR5 ;  /* 0x0000000500457c02 */ /* 0x000fe20008000f00 */
[----:B------:R-:W-:-:S04]  /*0780*/  UIMAD.WIDE UR4, UR7, 0x4, UR8 ;  /* 0x00000004070478a5 */ /* 0x000fc8000f8e0208 */
[----:B------:R0:W5:Y:S02]  /*0790*/  @P0 LDG.E.U16 R68, desc[UR14][R68.64] ;  /* 0x0000000e44440981 */ /* 0x000164000c1e1500 */
        /* <DEDUP_REMOVED lines=9> */
[----:B------:R-:W-:-:S04]  /*0830*/  UMOV UR12, 0x3f800000 ;  /* 0x3f800000000c7882 */ /* 0x000fc80000000000 */
[----:B0-----:R-:W-:Y:S01]  /*0840*/  MOV R69, UR5 ;  /* 0x0000000500457c02 */ /* 0x001fe20008000f00 */
[----:B------:R-:W-:Y:S01]  /*0850*/  BSSY.RECONVERGENT B0, `(.L_x_2352) ;  /* 0x0000043000007945 */ /* 0x000fe20003800200 */
[----:B------:R-:W-:Y:S01]  /*0860*/  HFMA2 R119, -RZ, RZ, 0, 0 ;  /* 0x00000000ff777431 */ /* 0x000fe200000001ff */
[C---:B------:R-:W-:Y:S02]  /*0870*/  ISETP.GE.U32.AND P2, PT, R89.reuse, 0x100, PT ;  /* 0x000001005900780c */ /* 0x040fe40003f46070 */
[----:B------:R-:W-:Y:S02]  /*0880*/  ISETP.GE.U32.AND P3, PT, R89, 0x180, PT ;  /* 0x000001805900780c */ /* 0x000fe40003f66070 */
[----:B------:R-:W-:Y:S02]  /*0890*/  MOV R116, RZ ;  /* 0x000000ff00747202 */ /* 0x000fe40000000f00 */
[----:B------:R-:W-:-:S04]  /*08a0*/  LEA.HI.SX32 R4, R69, R90, 0x1e ;  /* 0x0000005a45047211 */ /* 0x000fc800078ff2ff */
[----:B------:R-:W-:Y:S02]  /*08b0*/  MOV R117, R4 ;  /* 0x0000000400757202 */ /* 0x000fe40000000f00 */
[----:B---3--:R-:W-:Y:S02]  /*08c0*/  R2UR UR24, R70 ;  /* 0x00000000461872ca */ /* 0x008fe400000e0000 */
[----:B-----5:R-:W-:Y:S02]  /*08d0*/  @P0 R2UR UR13, R68 ;  /* 0x00000000440d02ca */ /* 0x020fe400000e0000 */
[----:B----4-:R-:W-:-:S11]  /*08e0*/  FSEL R114, R72, RZ, !P4 ;  /* 0x000000ff48727208 */ /* 0x010fd60006000000 */
[----:B------:R-:W-:Y:S01]  /*08f0*/  @UP0 USHF.L.U32 UR12, UR13, 0x10, URZ ;  /* 0x000000100d0c0899 */ /* 0x000fe200080006ff */
[----:B------:R-:W-:Y:S11]  /*0900*/  @!P1 BRA `(.L_x_2353) ;  /* 0x0000000000dc9947 */ /* 0x000ff60003800000 */
        /* <DEDUP_REMOVED lines=10> */
[----:B------:R-:W-:Y:S01]  /*09b0*/  SHF.L.U32 R113, R88, 0x10, RZ ;  /* 0x0000001058717819 */ /* 0x000fe200000006ff */
[----:B--2---:R-:W-:Y:S01]  /*09c0*/  IMAD.WIDE.U32 R92, R4, 0x4, R92 ;  /* 0x00000004045c7825 */ /* 0x004fe200078e005c */
[----:B------:R-:W-:-:S04]  /*09d0*/  SHF.L.U32 R110, R87, 0x10, RZ ;  /* 0x00000010576e7819 */ /* 0x000fc800000006ff */
[----:B------:R1:W5:Y:S01]  /*09e0*/  LDG.E R3, desc[UR14][R92.64] ;  /* 0x0000000e5c037981 */ /* 0x000362000c1e1900 */
[C---:B------:R-:W-:Y:S02]  /*09f0*/  IADD3 R117, PT, PT, R4.reuse, 0x80, RZ ;  /* 0x0000008004757810 */ /* 0x040fe40007ffe0ff */
[----:B-1----:R-:W-:Y:S01]  /*0a00*/  SHF.L.U32 R93, R85, 0x10, RZ ;  /* 0x00000010555d7819 */ /* 0x002fe200000006ff */
[----:B0-----:R-:W-:-:S05]  /*0a10*/  @P0 IMAD.WIDE.U32 R74, R4, 0x10, R74 ;  /* 0x00000010044a0825 */ /* 0x001fca00078e004a */
[----:B------:R0:W5:Y:S01]  /*0a20*/  @P0 LDG.E.128 R52, desc[UR14][R74.64] ;  /* 0x0000000e4a340981 */ /* 0x000162000c1e1d00 */
[----:B---3--:R-:W-:Y:S02]  /*0a30*/  MOV R91, R72 ;  /* 0x00000048005b7202 */ /* 0x008fe40000000f00 */
[----:B------:R-:W-:Y:S02]  /*0a40*/  SHF.R.U64 R112, R72, 0x10, R73 ;  /* 0x0000001048707819 */ /* 0x000fe40000001249 */
[----:B------:R-:W-:Y:S01]  /*0a50*/  SHF.L.U32 R91, R91, 0x10, RZ ;  /* 0x000000105b5b7819 */ /* 0x000fe200000006ff */
[C---:B----4-:R-:W-:Y:S01]  /*0a60*/  FADD.FTZ R68, -R114.reuse, R68 ;  /* 0x0000004472447221 */ /* 0x050fe20000010100 */
[----:B------:R-:W-:Y:S01]  /*0a70*/  MOV R111, R73 ;  /* 0x00000049006f7202 */ /* 0x000fe20000000f00 */
[----:B------:R-:W-:Y:S02]  /*0a80*/  FADD.FTZ R69, -R114, R69 ;  /* 0x0000004572457221 */ /* 0x000fe40000010100 */
[----:B------:R-:W-:Y:S01]  /*0a90*/  FMUL.FTZ R115, R68, UR24 ;  /* 0x0000001844737c20 */ /* 0x000fe20008410000 */
[----:B------:R-:W-:Y:S01]  /*0aa0*/  SHF.L.U32 R68, R112, 0x10, RZ ;  /* 0x0000001070447819 */ /* 0x000fe200000006ff */
[-C--:B------:R-:W-:Y:S01]  /*0ab0*/  FMUL.FTZ R113, R113, R91.reuse ;  /* 0x0000005b71717220 */ /* 0x080fe20000410000 */
[----:B------:R-:W-:Y:S01]  /*0ac0*/  FADD.FTZ R36, R36, R91 ;  /* 0x0000005b24247221 */ /* 0x000fe20000010000 */
[----:B------:R-:W-:Y:S01]  /*0ad0*/  FFMA.FTZ R48, R115, R91, R48 ;  /* 0x0000005b73307223 */ /* 0x000fe20000010030 */
[----:B------:R-:W-:Y:S01]  /*0ae0*/  SHF.R.U32.HI R73, RZ, 0x10, R73 ;  /* 0x00000010ff497819 */ /* 0x000fe20000011649 */
[C---:B------:R-:W-:Y:S01]  /*0af0*/  FADD.FTZ R70, -R114.reuse, R70 ;  /* 0x0000004672467221 */ /* 0x040fe20000010100 */
[----:B------:R-:W-:Y:S01]  /*0b00*/  FADD.FTZ R92, -R114, R71 ;  /* 0x00000047725c7221 */ /* 0x000fe20000010100 */
[----:B------:R-:W-:Y:S01]  /*0b10*/  SHF.L.U32 R91, R86, 0x10, RZ ;  /* 0x00000010565b7819 */ /* 0x000fe200000006ff */
[----:B------:R-:W-:Y:S01]  /*0b20*/  FMUL.FTZ R112, R69, UR24 ;  /* 0x0000001845707c20 */ /* 0x000fe20008410000 */
[----:B------:R-:W-:Y:S01]  /*0b30*/  SHF.L.U32 R72, R111, 0x10, RZ ;  /* 0x000000106f487819 */ /* 0x000fe200000006ff */
[-C--:B------:R-:W-:Y:S01]  /*0b40*/  FMUL.FTZ R110, R110, R68.reuse ;  /* 0x000000446e6e7220 */ /* 0x080fe20000410000 */
[----:B------:R-:W-:Y:S01]  /*0b50*/  FADD.FTZ R69, RZ, R113 ;  /* 0x00000071ff457221 */ /* 0x000fe20000010000 */
[----:B------:R-:W-:Y:S01]  /*0b60*/  FFMA.FTZ R71, R115, R113, RZ ;  /* 0x0000007173477223 */ /* 0x000fe200000100ff */
[----:B------:R-:W-:Y:S01]  /*0b70*/  FADD.FTZ R37, R37, R68 ;  /* 0x0000004425257221 */ /* 0x000fe20000010000 */
[----:B------:R-:W-:Y:S01]  /*0b80*/  FFMA.FTZ R49, R112, R68, R49 ;  /* 0x0000004470317223 */ /* 0x000fe20000010031 */
[----:B0-----:R-:W-:Y:S01]  /*0b90*/  SHF.L.U32 R74, R73, 0x10, RZ ;  /* 0x00000010494a7819 */ /* 0x001fe200000006ff */
[----:B------:R-:W-:Y:S01]  /*0ba0*/  FMUL.FTZ R111, R70, UR24 ;  /* 0x00000018466f7c20 */ /* 0x000fe20008410000 */
[----:B------:R-:W-:Y:S01]  /*0bb0*/  FMUL.FTZ R91, R91, R72 ;  /* 0x000000485b5b7220 */ /* 0x000fe20000410000 */
        /* <DEDUP_REMOVED lines=12> */
.L_x_2353:
[----:B------:R-:W-:Y:S05]  /*0c80*/  BSYNC.RECONVERGENT B0 ;  /* 0x0000000000007941 */ /* 0x000fea0003800200 */
.L_x_2352:
[----:B------:R-:W-:Y:S04]  /*0c90*/  BSSY.RECONVERGENT B0, `(.L_x_2354) ;  /* 0x0000039000007945 */ /* 0x000fe80003800200 */
[----:B------:R-:W-:Y:S05]  /*0ca0*/  @!P2 BRA `(.L_x_2355) ;  /* 0x0000000000dca947 */ /* 0x000fea0003800000 */
[----:B------:R-:W0:Y:S01]  /*0cb0*/  LDC.64 R72, c[0x0][0x428] ;  /* 0x00010a00ff487b82 */ /* 0x000e220000000a00 */
[----:B------:R-:W-:-:S07]  /*0cc0*/  ISETP.NE.U32.AND P0, PT, RZ, UR18, PT ;  /* 0x00000012ff007c0c */ /* 0x000fce000bf05070 */
[----:B------:R-:W1:Y:S01]  /*0cd0*/  LDC.64 R68, c[0x0][0x3a8] ;  /* 0x0000ea00ff447b82 */ /* 0x000e620000000a00 */
[----:B------:R-:W-:-:S07]  /*0ce0*/  ISETP.NE.AND.EX P0, PT, RZ, UR19, PT, P0 ;  /* 0x00000013ff007c0c */ /* 0x000fce000bf05300 */
[----:B------:R-:W2:Y:S01]  /*0cf0*/  LDC.64 R94, c[0x0][0x3b0] ;  /* 0x0000ec00ff5e7b82 */ /* 0x000ea20000000a00 */
[----:B0-----:R-:W-:-:S07]  /*0d00*/  IMAD.WIDE.U32 R72, R117, 0x8, R72 ;  /* 0x0000000875487825 */ /* 0x001fce00078e0048 */
        /* <DEDUP_REMOVED lines=8> */
[----:B------:R0:W5:Y:S01]  /*0d90*/  LDG.E R2, desc[UR14][R94.64] ;  /* 0x0000000e5e027981 */ /* 0x000162000c1e1900 */
[----:B------:R-:W-:Y:S02]  /*0da0*/  SHF.L.U32 R101, R81, 0x10, RZ ;  /* 0x0000001051657819 */ /* 0x000fe400000006ff */
[----:B------:R-:W-:Y:S02]  /*0db0*/  IADD3 R117, PT, PT, R117, 0x80, RZ ;  /* 0x0000008075757810 */ /* 0x000fe40007ffe0ff */
[----:B---3--:R-:W-:Y:S02]  /*0dc0*/  MOV R96, R72 ;  /* 0x0000004800607202 */ /* 0x008fe40000000f00 */
[--C-:B------:R-:W-:Y:S02]  /*0dd0*/  SHF.R.U64 R98, R72, 0x10, R73.reuse ;  /* 0x0000001048627819 */ /* 0x100fe40000001249 */
[----:B------:R-:W-:Y:S02]  /*0de0*/  MOV R99, R73 ;  /* 0x0000004900637202 */ /* 0x000fe40000000f00 */
[----:B------:R-:W-:Y:S01]  /*0df0*/  SHF.R.U32.HI R118, RZ, 0x10, R73 ;  /* 0x00000010ff767819 */ /* 0x000fe20000011649 */
[C---:B----4-:R-:W-:Y:S01]  /*0e00*/  FADD.FTZ R68, -R114.reuse, R68 ;  /* 0x0000004472447221 */ /* 0x050fe20000010100 */
[----:B------:R-:W-:Y:S01]  /*0e10*/  FADD.FTZ R73, -R114, R69 ;  /* 0x0000004572497221 */ /* 0x000fe20000010100 */
[----:B------:R-:W-:-:S02]  /*0e20*/  SHF.L.U32 R72, R84, 0x10, RZ ;  /* 0x0000001054487819 */ /* 0x000fc400000006ff */
[----:B------:R-:W-:Y:S01]  /*0e30*/  SHF.L.U32 R69, R96, 0x10, RZ ;  /* 0x0000001060457819 */ /* 0x000fe200000006ff */
[----:B0-----:R-:W-:Y:S01]  /*0e40*/  FMUL.FTZ R95, R68, UR24 ;  /* 0x00000018445f7c20 */ /* 0x001fe20008410000 */
[----:B------:R-:W-:Y:S01]  /*0e50*/  SHF.L.U32 R68, R98, 0x10, RZ ;  /* 0x0000001062447819 */ /* 0x000fe200000006ff */
[----:B------:R-:W-:Y:S01]  /*0e60*/  FADD.FTZ R70, -R114, R70 ;  /* 0x0000004672467221 */ /* 0x000fe20000010100 */
        /* <DEDUP_REMOVED lines=27> */
.L_x_2355:
[----:B------:R-:W-:Y:S05]  /*1020*/  BSYNC.RECONVERGENT B0 ;  /* 0x0000000000007941 */ /* 0x000fea0003800200 */
.L_x_2354:
        /* <DEDUP_REMOVED lines=14> */
[----:B------:R-:W-:Y:S02]  /*1110*/  SHF.L.U32 R105, R79, 0x10, RZ ;  /* 0x000000104f697819 */ /* 0x000fe400000006ff */
[----:B------:R-:W-:Y:S01]  /*1120*/  SHF.L.U32 R109, R77, 0x10, RZ ;  /* 0x000000104d6d7819 */ /* 0x000fe200000006ff */
[----:B0-----:R-:W-:-:S05]  /*1130*/  @P0 IMAD.WIDE.U32 R102, R117, 0x10, R102 ;  /* 0x0000001075660825 */ /* 0x001fca00078e0066 */
[----:B------:R0:W5:Y:S01]  /*1140*/  @P0 LDG.E.128 R60, desc[UR14][R102.64] ;  /* 0x0000000e663c0981 */ /* 0x000162000c1e1d00 */
        /* <DEDUP_REMOVED lines=38> */
.L_x_2357:
[----:B------:R-:W-:Y:S05]  /*13b0*/  BSYNC.RECONVERGENT B0 ;  /* 0x0000000000007941 */ /* 0x000fea0003800200 */
.L_x_2356:
        /* <DEDUP_REMOVED lines=31> */
.L_x_2359:
[----:B------:R-:W-:Y:S05]  /*15b0*/  BSYNC.RECONVERGENT B0 ;  /* 0x0000000000007941 */ /* 0x000fea0003800200 */
.L_x_2358:
        /* <DEDUP_REMOVED lines=36> */
[C---:B-----5:R-:W-:Y:S01]  /*1800*/  LOP3.LUT P4, RZ, R3.reuse, 0xff, RZ, 0xc0, !PT ;  /* 0x000000ff03ff7812 */ /* 0x060fe2000788c0ff */
[----:B------:R-:W-:Y:S01]  /*1810*/  HFMA2 R71, -RZ, RZ, 0, 0 ;  /* 0x00000000ff477431 */ /* 0x000fe200000001ff */
[----:B------:R-:W-:-:S11]  /*1820*/  LOP3.LUT P5, RZ, R3, 0xff00, RZ, 0xc0, !PT ;  /* 0x0000ff0003ff7812 */ /* 0x000fd600078ac0ff */
[----:B------:R-:W0:Y:S01]  /*1830*/  @P4 LDC R73, c[0x0][0x408] ;  /* 0x00010200ff494b82 */ /* 0x000e220000000800 */
[----:B------:R-:W-:Y:S01]  /*1840*/  @P4 FFMA.FTZ R74, R115, UR4, R114 ;  /* 0x00000004734a4c23 */ /* 0x000fe20008010072 */
[----:B------:R-:W-:Y:S02]  /*1850*/  @P4 SHF.L.U32 R68, R68, 0x10, RZ ;  /* 0x0000001044444819 */ /* 0x000fe400000006ff */
[----:B------:R-:W-:Y:S01]  /*1860*/  @P5 SHF.L.U32 R72, R72, 0x10, RZ ;  /* 0x0000001048485819 */ /* 0x000fe200000006ff */
[----:B------:R-:W-:-:S03]  /*1870*/  @P4 FADD.FTZ R74, R113, -R74 ;  /* 0x8000004a714a4221 */ /* 0x000fc60000010000 */
[----:B------:R-:W1:Y:S01]  /*1880*/  @P4 LDC R75, c[0x0][0x408] ;  /* 0x00010200ff4b4b82 */ /* 0x000e620000000800 */
[----:B------:R-:W-:-:S04]  /*1890*/  @P4 FMUL.FTZ R74, R74, UR24 ;  /* 0x000000184a4a4c20 */ /* 0x000fc80008410000 */
[----:B------:R-:W-:-:S03]  /*18a0*/  @P4 FMUL.FTZ R74, R74, UR12 ;  /* 0x0000000c4a4a4c20 */ /* 0x000fc60008410000 */
[----:B------:R-:W2:Y:S01]  /*18b0*/  @P5 LDC R116, c[0x0][0x408] ;  /* 0x00010200ff745b82 */ /* 0x000ea20000000800 */
[----:B0-----:R-:W-:-:S04]  /*18c0*/  @P4 FMUL.FTZ R73, R74, R73 ;  /* 0x000000494a494220 */ /* 0x001fc80000410000 */
[----:B------:R-:W-:Y:S01]  /*18d0*/  @P4 FMUL.FTZ R71, R68, R73 ;  /* 0x0000004944474220 */ /* 0x000fe20000410000 */
[----:B------:R-:W-:Y:S01]  /*18e0*/  @P4 FFMA.FTZ R68, R115, UR4, R114 ;  /* 0x0000000473444c23 */ /* 0x000fe20008010072 */
[----:B------:R-:W-:-:S03]  /*18f0*/  @P4 SHF.L.U32 R73, R76, 0x10, RZ ;  /* 0x000000104c494819 */ /* 0x000fc600000006ff */
[----:B------:R-:W-:-:S04]  /*1900*/  @P4 FADD.FTZ R68, R113, -R68 ;  /* 0x8000004471444221 */ /* 0x000fc80000010000 */
[----:B------:R-:W-:-:S04]  /*1910*/  @P4 FMUL.FTZ R68, R68, UR24 ;  /* 0x0000001844444c20 */ /* 0x000fc80008410000 */
[----:B------:R-:W-:-:S04]  /*1920*/  @P4 FMUL.FTZ R68, R68, UR12 ;  /* 0x0000000c44444c20 */ /* 0x000fc80008410000 */
[----:B-1----:R-:W-:Y:S01]  /*1930*/  @P4 FMUL.FTZ R74, R68, R75 ;  /* 0x0000004b444a4220 */ /* 0x002fe20000410000 */
[----:B------:R-:W-:-:S03]  /*1940*/  MOV R68, RZ ;  /* 0x000000ff00447202 */ /* 0x000fc60000000f00 */
[----:B------:R-:W-:Y:S01]  /*1950*/  @P4 FMUL.FTZ R68, R74, R73 ;  /* 0x000000494a444220 */ /* 0x000fe20000410000 */
[----:B------:R-:W-:Y:S01]  /*1960*/  @P5 FFMA.FTZ R73, R112, UR4, R114 ;  /* 0x0000000470495c23 */ /* 0x000fe20008010072 */
[----:B------:R-:W0:Y:S01]  /*1970*/  @P5 LDC R74, c[0x0][0x408] ;  /* 0x00010200ff4a5b82 */ /* 0x000e220000000800 */
[----:B------:R-:W-:Y:S02]  /*1980*/  LOP3.LUT P4, RZ, R3, 0xff0000, RZ, 0xc0, !PT ;  /* 0x00ff000003ff7812 */ /* 0x000fe4000788c0ff */
[----:B------:R-:W-:Y:S01]  /*1990*/  @P5 FADD.FTZ R73, R110, -R73 ;  /* 0x800000496e495221 */ /* 0x000fe20000010000 */
[----:B------:R-:W-:-:S03]  /*19a0*/  F2FP.BF16.F32.PACK_AB R68, RZ, R68 ;  /* 0x00000044ff44723e */ /* 0x000fc600000010ff */
[----:B------:R-:W-:-:S04]  /*19b0*/  @P5 FMUL.FTZ R73, R73, UR24 ;  /* 0x0000001849495c20 */ /* 0x000fc80008410000 */
[----:B------:R-:W-:-:S03]  /*19c0*/  @P5 FMUL.FTZ R73, R73, UR12 ;  /* 0x0000000c49495c20 */ /* 0x000fc60008410000 */
[----:B------:R-:W1:Y:S01]  /*19d0*/  @P4 LDC R75, c[0x0][0x408] ;  /* 0x00010200ff4b4b82 */ /* 0x000e620000000800 */
[----:B--2---:R-:W-:Y:S01]  /*19e0*/  @P5 FMUL.FTZ R73, R73, R116 ;  /* 0x0000007449495220 */ /* 0x004fe20000410000 */
[----:B------:R-:W-:Y:S02]  /*19f0*/  CS2R R116, SRZ ;  /* 0x0000000000747805 */ /* 0x000fe4000001ff00 */
[----:B------:R-:W-:Y:S01]  /*1a00*/  @P4 SHF.L.U32 R69, R69, 0x10, RZ ;  /* 0x0000001045454819 */ /* 0x000fe200000006ff */
[----:B------:R-:W-:Y:S01]  /*1a10*/  @P5 FMUL.FTZ R116, R72, R73 ;  /* 0x0000004948745220 */ /* 0x000fe20000410000 */
[----:B------:R-:W-:Y:S01]  /*1a20*/  @P5 FFMA.FTZ R73, R112, UR4, R114 ;  /* 0x0000000470495c23 */ /* 0x000fe20008010072 */
[----:B------:R-:W-:-:S03]  /*1a30*/  HFMA2 R72, -RZ, RZ, 0, 0 ;  /* 0x00000000ff487431 */ /* 0x000fc600000001ff */
[----:B------:R-:W-:-:S04]  /*1a40*/  @P5 FADD.FTZ R73, R110, -R73 ;  /* 0x800000496e495221 */ /* 0x000fc80000010000 */
[----:B------:R-:W-:-:S04]  /*1a50*/  @P5 FMUL.FTZ R73, R73, UR24 ;  /* 0x0000001849495c20 */ /* 0x000fc80008410000 */
[----:B------:R-:W-:-:S04]  /*1a60*/  @P5 FMUL.FTZ R73, R73, UR12 ;  /* 0x0000000c49495c20 */ /* 0x000fc80008410000 */
[----:B0-----:R-:W-:Y:S01]  /*1a70*/  @P5 FMUL.FTZ R74, R73, R74 ;  /* 0x0000004a494a5220 */ /* 0x001fe20000410000 */
[----:B------:R-:W-:-:S05]  /*1a80*/  @P5 SHF.L.U32 R73, R15, 0x10, RZ ;  /* 0x000000100f495819 */ /* 0x000fca00000006ff */
[----:B------:R-:W-:Y:S01]  /*1a90*/  @P5 FMUL.FTZ R72, R74, R73 ;  /* 0x000000494a485220 */ /* 0x000fe20000410000 */
[----:B------:R-:W-:Y:S01]  /*1aa0*/  @P4 FFMA.FTZ R74, R111, UR4, R114 ;  /* 0x000000046f4a4c23 */ /* 0x000fe20008010072 */
[----:B------:R-:W0:Y:S01]  /*1ab0*/  @P4 LDC R73, c[0x0][0x408] ;  /* 0x00010200ff494b82 */ /* 0x000e220000000800 */
[----:B------:R-:W-:Y:S02]  /*1ac0*/  ISETP.GE.U32.AND P5, PT, R3, 0x1000000, PT ;  /* 0x010000000300780c */ /* 0x000fe40003fa6070 */
[----:B------:R-:W-:Y:S01]  /*1ad0*/  @P4 FADD.FTZ R74, R91, -R74 ;  /* 0x8000004a5b4a4221 */ /* 0x000fe20000010000 */
[----:B------:R-:W-:-:S03]  /*1ae0*/  F2FP.BF16.F32.PACK_AB R72, RZ, R72 ;  /* 0x00000048ff48723e */ /* 0x000fc600000010ff */
[----:B------:R-:W-:-:S04]  /*1af0*/  @P4 FMUL.FTZ R74, R74, UR24 ;  /* 0x000000184a4a4c20 */ /* 0x000fc80008410000 */
[----:B------:R-:W-:-:S04]  /*1b00*/  @P4 FMUL.FTZ R74, R74, UR12 ;  /* 0x0000000c4a4a4c20 */ /* 0x000fc80008410000 */
[----:B-1----:R-:W-:Y:S02]  /*1b10*/  @P4 FMUL.FTZ R74, R74, R75 ;  /* 0x0000004b4a4a4220 */ /* 0x002fe40000410000 */
[----:B------:R-:W1:Y:S02]  /*1b20*/  @P5 LDC R75, c[0x0][0x408] ;  /* 0x00010200ff4b5b82 */ /* 0x000e640000000800 */
[----:B------:R-:W-:Y:S01]  /*1b30*/  @P4 FMUL.FTZ R117, R69, R74 ;  /* 0x0000004a45754220 */ /* 0x000fe20000410000 */
[----:B------:R-:W-:Y:S01]  /*1b40*/  @P4 FFMA.FTZ R74, R111, UR4, R114 ;  /* 0x000000046f4a4c23 */ /* 0x000fe20008010072 */
[----:B------:R-:W-:Y:S02]  /*1b50*/  MOV R69, RZ ;  /* 0x000000ff00457202 */ /* 0x000fe40000000f00 */
[----:B------:R-:W-:Y:S01]  /*1b60*/  FADD.FTZ R117, R26, R117 ;  /* 0x000000751a757221 */ /* 0x000fe20000010000 */
[----:B------:R-:W-:-:S04]  /*1b70*/  @P4 FADD.FTZ R74, R91, -R74 ;  /* 0x8000004a5b4a4221 */ /* 0x000fc80000010000 */
[----:B------:R-:W-:-:S04]  /*1b80*/  @P4 FMUL.FTZ R74, R74, UR24 ;  /* 0x000000184a4a4c20 */ /* 0x000fc80008410000 */
[----:B------:R-:W-:-:S04]  /*1b90*/  @P4 FMUL.FTZ R74, R74, UR12 ;  /* 0x0000000c4a4a4c20 */ /* 0x000fc80008410000 */
[----:B0-----:R-:W-:Y:S01]  /*1ba0*/  @P4 FMUL.FTZ R74, R74, R73 ;  /* 0x000000494a4a4220 */ /* 0x001fe20000410000 */
[----:B------:R-:W-:-:S05]  /*1bb0*/  @P4 SHF.L.U32 R73, R14, 0x10, RZ ;  /* 0x000000100e494819 */ /* 0x000fca00000006ff */
[----:B------:R-:W-:Y:S01]  /*1bc0*/  @P4 FMUL.FTZ R69, R74, R73 ;  /* 0x000000494a454220 */ /* 0x000fe20000410000 */
[----:B------:R-:W-:Y:S01]  /*1bd0*/  @P5 FFMA.FTZ R74, R92, UR4, R114 ;  /* 0x000000045c4a5c23 */ /* 0x000fe20008010072 */
[----:B------:R-:W-:Y:S01]  /*1be0*/  @P5 SHF.L.U32 R73, R70, 0x10, RZ ;  /* 0x0000001046495819 */ /* 0x000fe200000006ff */
[----:B------:R-:W-:Y:S02]  /*1bf0*/  HFMA2 R70, -RZ, RZ, 0, 0 ;  /* 0x00000000ff467431 */ /* 0x000fe400000001ff */
[----:B------:R-:W-:Y:S01]  /*1c00*/  @P5 FADD.FTZ R74, R93, -R74 ;  /* 0x8000004a5d4a5221 */ /* 0x000fe20000010000 */
[----:B------:R-:W-:-:S03]  /*1c10*/  F2FP.BF16.F32.PACK_AB R69, RZ, R69 ;  /* 0x00000045ff45723e */ /* 0x000fc600000010ff */
[----:B------:R-:W-:-:S04]  /*1c20*/  @P5 FMUL.FTZ R74, R74, UR24 ;  /* 0x000000184a4a5c20 */ /* 0x000fc80008410000 */
[----:B------:R-:W-:-:S04]  /*1c30*/  @P5 FMUL.FTZ R74, R74, UR12 ;  /* 0x0000000c4a4a5c20 */ /* 0x000fc80008410000 */
[----:B-1----:R-:W-:Y:S02]  /*1c40*/  @P5 FMUL.FTZ R74, R74, R75 ;  /* 0x0000004b4a4a5220 */ /* 0x002fe40000410000 */
[----:B------:R-:W0:Y:S02]  /*1c50*/  @P5 LDC R75, c[0x0][0x408] ;  /* 0x00010200ff4b5b82 */ /* 0x000e240000000800 */
[----:B------:R-:W-:Y:S01]  /*1c60*/  @P5 FMUL.FTZ R70, R73, R74 ;  /* 0x0000004a49465220 */ /* 0x000fe20000410000 */
[----:B------:R-:W-:Y:S01]  /*1c70*/  @P5 FFMA.FTZ R74, R92, UR4, R114 ;  /* 0x000000045c4a5c23 */ /* 0x000fe20008010072 */
[----:B------:R-:W-:-:S03]  /*1c80*/  MOV R73, RZ ;  /* 0x000000ff00497202 */ /* 0x000fc60000000f00 */
[----:B------:R-:W-:-:S04]  /*1c90*/  @P5 FADD.FTZ R74, R93, -R74 ;  /* 0x8000004a5d4a5221 */ /* 0x000fc80000010000 */
[----:B------:R-:W-:-:S04]  /*1ca0*/  @P5 FMUL.FTZ R74, R74, UR24 ;  /* 0x000000184a4a5c20 */ /* 0x000fc80008410000 */
[----:B------:R-:W-:-:S04]  /*1cb0*/  @P5 FMUL.FTZ R74, R74, UR12 ;  /* 0x0000000c4a4a5c20 */ /* 0x000fc80008410000 */
[----:B0-----:R-:W-:Y:S01]  /*1cc0*/  @P5 FMUL.FTZ R75, R74, R75 ;  /* 0x0000004b4a4b5220 */ /* 0x001fe20000410000 */
[----:B------:R-:W-:-:S05]  /*1cd0*/  @P5 SHF.L.U32 R74, R13, 0x10, RZ ;  /* 0x000000100d4a5819 */ /* 0x000fca00000006ff */
[----:B------:R-:W-:Y:S01]  /*1ce0*/  @P5 FMUL.FTZ R73, R75, R74 ;  /* 0x0000004a4b495220 */ /* 0x000fe20000410000 */
[--C-:B------:R-:W-:Y:S01]  /*1cf0*/  FADD.FTZ R74, R24, R71.reuse ;  /* 0x00000047184a7221 */ /* 0x100fe20000010000 */
[----:B------:R-:W-:Y:S01]  /*1d00*/  FADD.FTZ R75, R25, R116 ;  /* 0x00000074194b7221 */ /* 0x000fe20000010000 */
[----:B------:R-:W-:Y:S01]  /*1d10*/  FADD.FTZ R116, R27, R70 ;  /* 0x000000461b747221 */ /* 0x000fe20000010000 */
[----:B------:R-:W-:Y:S02]  /*1d20*/  PRMT R71, R68, 0x7610, R71 ;  /* 0x0000761044477816 */ /* 0x000fe40000000047 */
[----:B------:R-:W-:Y:S02]  /*1d30*/  F2FP.BF16.F32.PACK_AB R73, RZ, R73 ;  /* 0x00000049ff49723e */ /* 0x000fe400000010ff */
[----:B------:R-:W-:Y:S02]  /*1d40*/  PRMT R68, R72, 0x7610, R68 ;  /* 0x0000761048447816 */ /* 0x000fe40000000044 */
[----:B------:R-:W-:Y:S01]  /*1d50*/  PRMT R70, R73, 0x7610, R70 ;  /* 0x0000761049467816 */ /* 0x000fe20000000046 */
[----:B------:R-:W-:Y:S06]  /*1d60*/  BRA `(.L_x_2365) ;  /* 0x0000000400307947 */ /* 0x000fec0003800000 */
.L_x_2364:
[----:B-----5:R-:W-:Y:S01]  /*1d70*/  LOP3.LUT P6, RZ, R3, 0xff, RZ, 0xc0, !PT ;  /* 0x000000ff03ff7812 */ /* 0x020fe200078cc0ff */
[----:B------:R-:W-:Y:S01]  /*1d80*/  FFMA.FTZ R64, R115, UR4, R114 ;  /* 0x0000000473407c23 */ /* 0x000fe20008010072 */
[C---:B------:R-:W-:Y:S01]  /*1d90*/  LOP3.LUT P5, RZ, R3.reuse, 0xff00, RZ, 0xc0, !PT ;  /* 0x0000ff0003ff7812 */ /* 0x040fe200078ac0ff */
[----:B------:R-:W-:Y:S01]  /*1da0*/  HFMA2 R71, -RZ, RZ, 0, 0 ;  /* 0x00000000ff477431 */ /* 0x000fe200000001ff */
[----:B------:R-:W-:Y:S01]  /*1db0*/  LOP3.LUT P4, RZ, R3, 0xff0000, RZ, 0xc0, !PT ;  /* 0x00ff000003ff7812 */ /* 0x000fe2000788c0ff */
[----:B------:R-:W-:Y:S01]  /*1dc0*/  FADD.FTZ R64, R113, -R64 ;  /* 0x8000004071407221 */ /* 0x000fe20000010000 */
[----:B------:R-:W-:Y:S01]  /*1dd0*/  FFMA.FTZ R74, R111, UR4, R114 ;  /* 0x000000046f4a7c23 */ /* 0x000fe20008010072 */
[----:B------:R-:W-:Y:S02]  /*1de0*/  MOV R117, RZ ;  /* 0x000000ff00757202 */ /* 0x000fe40000000f00 */
[----:B------:R-:W-:-:S04]  /*1df0*/  FMUL.FTZ R64, R64, UR24 ;  /* 0x0000001840407c20 */ /* 0x000fc80008410000 */
[----:B------:R-:W0:Y:S01]  /*1e00*/  @P6 LDC R66, c[0x0][0x408] ;  /* 0x00010200ff426b82 */ /* 0x000e220000000800 */
[----:B------:R-:W-:Y:S01]  /*1e10*/  @P6 FMUL.FTZ R65, R64, UR12 ;  /* 0x0000000c40416c20 */ /* 0x000fe20008410000 */
[----:B------:R-:W-:-:S06]  /*1e20*/  @P6 SHF.L.U32 R68, R68, 0x10, RZ ;  /* 0x0000001044446819 */ /* 0x000fcc00000006ff */
[----:B------:R-:W1:Y:S08]  /*1e30*/  @P6 LDC R67, c[0x0][0x408] ;  /* 0x00010200ff436b82 */ /* 0x000e700000000800 */
[----:B------:R-:W2:Y:S01]  /*1e40*/  @P5 LDC R73, c[0x0][0x408] ;  /* 0x00010200ff495b82 */ /* 0x000ea20000000800 */
[----:B0-----:R-:W-:Y:S01]  /*1e50*/  @P6 FMUL.FTZ R65, R65, R66 ;  /* 0x0000004241416220 */ /* 0x001fe20000410000 */
[----:B------:R-:W-:-:S06]  /*1e60*/  @P6 FMUL.FTZ R66, R64, UR12 ;  /* 0x0000000c40426c20 */ /* 0x000fcc0008410000 */
[----:B------:R-:W0:Y:S01]  /*1e70*/  @P4 LDC R116, c[0x0][0x408] ;  /* 0x00010200ff744b82 */ /* 0x000e220000000800 */
[----:B------:R-:W-:Y:S01]  /*1e80*/  @P6 FMUL.FTZ R71, R65, R68 ;  /* 0x0000004441476220 */ /* 0x000fe20000410000 */
[----:B------:R-:W-:Y:S01]  /*1e90*/  FFMA.FTZ R65, R112, UR4, R114 ;  /* 0x0000000470417c23 */ /* 0x000fe20008010072 */
[----:B------:R-:W-:Y:S01]  /*1ea0*/  MOV R68, RZ ;  /* 0x000000ff00447202 */ /* 0x000fe20000000f00 */
[----:B-1----:R-:W-:Y:S02]  /*1eb0*/  @P6 FMUL.FTZ R67, R66, R67 ;  /* 0x0000004342436220 */ /* 0x002fe40000410000 */
[----:B------:R-:W-:Y:S01]  /*1ec0*/  FADD.FTZ R65, R110, -R65 ;  /* 0x800000416e417221 */ /* 0x000fe20000010000 */
[----:B------:R-:W-:Y:S01]  /*1ed0*/  @P6 SHF.L.U32 R66, R76, 0x10, RZ ;  /* 0x000000104c426819 */ /* 0x000fe200000006ff */
[----:B------:R-:W1:Y:S02]  /*1ee0*/  @P4 LDC R75, c[0x0][0x408] ;  /* 0x00010200ff4b4b82 */ /* 0x000e640000000800 */
[----:B------:R-:W-:-:S02]  /*1ef0*/  FMUL.FTZ R65, R65, UR24 ;  /* 0x0000001841417c20 */ /* 0x000fc40008410000 */
[----:B------:R-:W-:Y:S01]  /*1f00*/  @P6 FMUL.FTZ R68, R67, R66 ;  /* 0x0000004243446220 */ /* 0x000fe20000410000 */
[----:B------:R-:W-:Y:S01]  /*1f10*/  ISETP.GE.U32.AND P6, PT, R3, 0x1000000, PT ;  /* 0x010000000300780c */ /* 0x000fe20003fc6070 */
[----:B------:R-:W-:-:S03]  /*1f20*/  @P5 FMUL.FTZ R66, R65, UR12 ;  /* 0x0000000c41425c20 */ /* 0x000fc60008410000 */
[----:B------:R-:W-:Y:S01]  /*1f30*/  F2FP.BF16.F32.PACK_AB R68, RZ, R68 ;  /* 0x00000044ff44723e */ /* 0x000fe200000010ff */
[----:B--2---:R-:W-:Y:S01]  /*1f40*/  @P5 FMUL.FTZ R67, R66, R73 ;  /* 0x0000004942435220 */ /* 0x004fe20000410000 */
[----:B------:R-:W-:Y:S01]  /*1f50*/  FADD.FTZ R66, R91, -R74 ;  /* 0x8000004a5b427221 */ /* 0x000fe20000010000 */
[----:B------:R-:W-:Y:S01]  /*1f60*/  @P5 SHF.L.U32 R74, R72, 0x10, RZ ;  /* 0x00000010484a5819 */ /* 0x000fe200000006ff */
[----:B------:R-:W-:Y:S02]  /*1f70*/  HFMA2 R72, -RZ, RZ, 0, 0 ;  /* 0x00000000ff487431 */ /* 0x000fe400000001ff */
[----:B------:R-:W-:Y:S02]  /*1f80*/  FMUL.FTZ R66, R66, UR24 ;  /* 0x0000001842427c20 */ /* 0x000fe40008410000 */
[----:B------:R-:W-:Y:S01]  /*1f90*/  @P5 FMUL.FTZ R72, R67, R74 ;  /* 0x0000004a43485220 */ /* 0x000fe20000410000 */
[----:B------:R-:W-:Y:S01]  /*1fa0*/  @P4 SHF.L.U32 R74, R69, 0x10, RZ ;  /* 0x00000010454a4819 */ /* 0x000fe200000006ff */
[----:B------:R-:W-:Y:S01]  /*1fb0*/  @P4 FMUL.FTZ R67, R66, UR12 ;  /* 0x0000000c42434c20 */ /* 0x000fe20008410000 */
[----:B------:R-:W-:Y:S01]  /*1fc0*/  @P6 SHF.L.U32 R70, R70, 0x10, RZ ;  /* 0x0000001046466819 */ /* 0x000fe200000006ff */
[----:B------:R-:W2:Y:S02]  /*1fd0*/  @P6 LDC R118, c[0x0][0x408] ;  /* 0x00010200ff766b82 */ /* 0x000ea40000000800 */
[----:B0-----:R-:W-:-:S04]  /*1fe0*/  @P4 FMUL.FTZ R67, R67, R116 ;  /* 0x0000007443434220 */ /* 0x001fc80000410000 */
[----:B------:R-:W-:Y:S01]  /*1ff0*/  @P4 FMUL.FTZ R117, R67, R74 ;  /* 0x0000004a43754220 */ /* 0x000fe20000410000 */
[----:B------:R-:W-:Y:S01]  /*2000*/  FFMA.FTZ R74, R92, UR4, R114 ;  /* 0x000000045c4a7c23 */ /* 0x000fe20008010072 */
[----:B------:R-:W0:Y:S02]  /*2010*/  @P6 LDC R116, c[0x0][0x408] ;  /* 0x00010200ff746b82 */ /* 0x000e240000000800 */
[----:B------:R-:W-:Y:S01]  /*2020*/  FADD.FTZ R117, R26, R117 ;  /* 0x000000751a757221 */ /* 0x000fe20000010000 */
[----:B------:R-:W-:-:S04]  /*2030*/  FADD.FTZ R67, R93, -R74 ;  /* 0x8000004a5d437221 */ /* 0x000fc80000010000 */
[----:B------:R-:W-:Y:S01]  /*2040*/  FMUL.FTZ R67, R67, UR24 ;  /* 0x0000001843437c20 */ /* 0x000fe20008410000 */
[----:B------:R-:W3:Y:S03]  /*2050*/  @P5 LDC R74, c[0x0][0x408] ;  /* 0x00010200ff4a5b82 */ /* 0x000ee60000000800 */
[----:B------:R-:W-:-:S04]  /*2060*/  @P6 FMUL.FTZ R69, R67, UR12 ;  /* 0x0000000c43456c20 */ /* 0x000fc80008410000 */
[----:B0-----:R-:W-:Y:S01]  /*2070*/  @P6 FMUL.FTZ R69, R69, R116 ;  /* 0x0000007445456220 */ /* 0x001fe20000410000 */
[----:B------:R-:W-:-:S03]  /*2080*/  HFMA2 R116, -RZ, RZ, 0, 0 ;  /* 0x00000000ff747431 */ /* 0x000fc600000001ff */
[----:B------:R-:W-:Y:S01]  /*2090*/  @P6 FMUL.FTZ R116, R69, R70 ;  /* 0x0000004645746220 */ /* 0x000fe20000410000 */
[----:B------:R-:W-:Y:S01]  /*20a0*/  @P5 FMUL.FTZ R69, R65, UR12 ;  /* 0x0000000c41455c20 */ /* 0x000fe20008410000 */
[----:B------:R-:W-:Y:S02]  /*20b0*/  @P5 SHF.L.U32 R70, R15, 0x10, RZ ;  /* 0x000000100f465819 */ /* 0x000fe400000006ff */
[----:B------:R-:W-:Y:S01]  /*20c0*/  FADD.FTZ R116, R27, R116 ;  /* 0x000000741b747221 */ /* 0x000fe20000010000 */
[----:B---3--:R-:W-:Y:S01]  /*20d0*/  @P5 FMUL.FTZ R73, R69, R74 ;  /* 0x0000004a45495220 */ /* 0x008fe20000410000 */
[----:B------:R-:W-:-:S03]  /*20e0*/  MOV R69, RZ ;  /* 0x000000ff00457202 */ /* 0x000fc60000000f00 */
[----:B------:R-:W-:Y:S01]  /*20f0*/  @P5 FMUL.FTZ R69, R73, R70 ;  /* 0x0000004649455220 */ /* 0x000fe20000410000 */
[----:B------:R-:W-:Y:S01]  /*2100*/  @P4 FMUL.FTZ R70, R66, UR12 ;  /* 0x0000000c42464c20 */ /* 0x000fe20008410000 */
[----:B------:R-:W-:-:S03]  /*2110*/  @P4 SHF.L.U32 R73, R14, 0x10, RZ ;  /* 0x000000100e494819 */ /* 0x000fc600000006ff */
[----:B-1----:R-:W-:Y:S01]  /*2120*/  @P4 FMUL.FTZ R74, R70, R75 ;  /* 0x0000004b464a4220 */ /* 0x002fe20000410000 */
[----:B------:R-:W-:Y:S01]  /*2130*/  HFMA2 R70, -RZ, RZ, 0, 0 ;  /* 0x00000000ff467431 */ /* 0x000fe200000001ff */
[----:B------:R-:W-:Y:S02]  /*2140*/  F2FP.BF16.F32.PACK_AB R69, RZ, R69 ;  /* 0x00000045ff45723e */ /* 0x000fe400000010ff */
[----:B------:R-:W-:Y:S01]  /*2150*/  @P4 FMUL.FTZ R70, R74, R73 ;  /* 0x000000494a464220 */ /* 0x000fe20000410000 */
[----:B------:R-:W-:Y:S01]  /*2160*/  @P6 FMUL.FTZ R73, R67, UR12 ;  /* 0x0000000c43496c20 */ /* 0x000fe20008410000 */
[----:B------:R-:W-:-:S03]  /*2170*/  @P6 SHF.L.U32 R74, R13, 0x10, RZ ;  /* 0x000000100d4a6819 */ /* 0x000fc600000006ff */
[----:B--2---:R-:W-:Y:S01]  /*2180*/  @P6 FMUL.FTZ R75, R73, R118 ;  /* 0x00000076494b6220 */ /* 0x004fe20000410000 */
[----:B------:R-:W-:Y:S02]  /*2190*/  MOV R73, RZ ;  /* 0x000000ff00497202 */ /* 0x000fe40000000f00 */
[----:B------:R-:W-:Y:S01]  /*21a0*/  F2FP.BF16.F32.PACK_AB R70, RZ, R70 ;  /* 0x00000046ff46723e */ /* 0x000fe200000010ff */
[----:B------:R-:W-:Y:S01]  /*21b0*/  @P6 FMUL.FTZ R73, R75, R74 ;  /* 0x0000004a4b496220 */ /* 0x000fe20000410000 */
[--C-:B------:R-:W-:Y:S01]  /*21c0*/  FADD.FTZ R74, R24, R71.reuse ;  /* 0x00000047184a7221 */ /* 0x100fe20000010000 */
[----:B------:R-:W-:Y:S01]  /*21d0*/  PRMT R71, R68, 0x7610, R71 ;  /* 0x0000761044477816 */ /* 0x000fe20000000047 */
[----:B------:R-:W-:Y:S01]  /*21e0*/  FADD.FTZ R75, R25, R72 ;  /* 0x00000048194b7221 */ /* 0x000fe20000010000 */
[----:B------:R-:W-:Y:S02]  /*21f0*/  PRMT R68, R69, 0x7610, R68 ;  /* 0x0000761045447816 */ /* 0x000fe40000000044 */
[----:B------:R-:W-:-:S02]  /*2200*/  F2FP.BF16.F32.PACK_AB R73, RZ, R73 ;  /* 0x00000049ff49723e */ /* 0x000fc400000010ff */
[----:B------:R-:W-:Y:S02]  /*2210*/  PRMT R69, R70, 0x7610, R69 ;  /* 0x0000761046457816 */ /* 0x000fe40000000045 */
[----:B------:R-:W-:-:S07]  /*2220*/  PRMT R70, R73, 0x7610, R70 ;  /* 0x0000761049467816 */ /* 0x000fce0000000046 */
.L_x_2365:
        /* <DEDUP_REMOVED lines=16> */
.L_x_2363:
[----:B------:R-:W-:Y:S05]  /*2330*/  BSYNC.RECONVERGENT B1 ;  /* 0x0000000000017941 */ /* 0x000fea0003800200 */
.L_x_2362:
        /* <DEDUP_REMOVED lines=10> */
[C---:B-----5:R-:W-:Y:S01]  /*23e0*/  LOP3.LUT P6, RZ, R2.reuse, 0xff, RZ, 0xc0, !PT ;  /* 0x000000ff02ff7812 */ /* 0x060fe200078cc0ff */
[----:B------:R-:W-:Y:S01]  /*23f0*/  FFMA.FTZ R65, R95, UR4, R114 ;  /* 0x000000045f417c23 */ /* 0x000fe20008010072 */
[C---:B------:R-:W-:Y:S01]  /*2400*/  LOP3.LUT P5, RZ, R2.reuse, 0xff00, RZ, 0xc0, !PT ;  /* 0x0000ff0002ff7812 */ /* 0x040fe200078ac0ff */
[----:B------:R-:W-:Y:S01]  /*2410*/  HFMA2 R71, -RZ, RZ, 0, 0 ;  /* 0x00000000ff477431 */ /* 0x000fe200000001ff */
[----:B------:R-:W-:Y:S01]  /*2420*/  LOP3.LUT P4, RZ, R2, 0xff0000, RZ, 0xc0, !PT ;  /* 0x00ff000002ff7812 */ /* 0x000fe2000788c0ff */
[----:B------:R-:W-:-:S04]  /*2430*/  FADD.FTZ R65, R94, -R65 ;  /* 0x800000415e417221 */ /* 0x000fc80000010000 */
[----:B------:R-:W-:-:S04]  /*2440*/  FMUL.FTZ R64, R65, UR24 ;  /* 0x0000001841407c20 */ /* 0x000fc80008410000 */
[----:B------:R-:W0:Y:S01]  /*2450*/  @P6 LDC R66, c[0x0][0x408] ;  /* 0x00010200ff426b82 */ /* 0x000e220000000800 */
[----:B------:R-:W-:Y:S01]  /*2460*/  @P6 FMUL.FTZ R65, R64, UR12 ;  /* 0x0000000c40416c20 */ /* 0x000fe20008410000 */
[----:B------:R-:W-:Y:S01]  /*2470*/  @P6 SHF.L.U32 R68, R68, 0x10, RZ ;  /* 0x0000001044446819 */ /* 0x000fe200000006ff */
[----:B------:R-:W-:-:S05]  /*2480*/  @P6 FMUL.FTZ R67, R64, UR12 ;  /* 0x0000000c40436c20 */ /* 0x000fca0008410000 */
[----:B------:R-:W1:Y:S08]  /*2490*/  @P6 LDC R74, c[0x0][0x408] ;  /* 0x00010200ff4a6b82 */ /* 0x000e700000000800 */
[----:B------:R-:W2:Y:S01]  /*24a0*/  @P5 LDC R73, c[0x0][0x408] ;  /* 0x00010200ff495b82 */ /* 0x000ea20000000800 */
[----:B0-----:R-:W-:Y:S01]  /*24b0*/  @P6 FMUL.FTZ R65, R65, R66 ;  /* 0x0000004241416220 */ /* 0x001fe20000410000 */
[----:B------:R-:W-:-:S06]  /*24c0*/  FFMA.FTZ R66, R96, UR4, R114 ;  /* 0x0000000460427c23 */ /* 0x000fcc0008010072 */
[----:B------:R-:W0:Y:S01]  /*24d0*/  @P4 LDC R116, c[0x0][0x408] ;  /* 0x00010200ff744b82 */ /* 0x000e220000000800 */
[----:B------:R-:W-:Y:S01]  /*24e0*/  @P6 FMUL.FTZ R71, R68, R65 ;  /* 0x0000004144476220 */ /* 0x000fe20000410000 */
[----:B------:R-:W-:Y:S01]  /*24f0*/  FADD.FTZ R65, R97, -R66 ;  /* 0x8000004261417221 */ /* 0x000fe20000010000 */
[----:B------:R-:W-:Y:S01]  /*2500*/  @P6 SHF.L.U32 R66, R12, 0x10, RZ ;  /* 0x000000100c426819 */ /* 0x000fe200000006ff */
[----:B-1----:R-:W-:Y:S02]  /*2510*/  @P6 FMUL.FTZ R67, R67, R74 ;  /* 0x0000004a43436220 */ /* 0x002fe40000410000 */
[----:B------:R-:W-:Y:S01]  /*2520*/  FMUL.FTZ R65, R65, UR24 ;  /* 0x0000001841417c20 */ /* 0x000fe20008410000 */
[----:B------:R-:W-:Y:S01]  /*2530*/  MOV R68, RZ ;  /* 0x000000ff00447202 */ /* 0x000fe20000000f00 */
[----:B------:R-:W1:Y:S01]  /*2540*/  @P4 LDC R117, c[0x0][0x408] ;  /* 0x00010200ff754b82 */ /* 0x000e620000000800 */
[----:B------:R-:W-:Y:S01]  /*2550*/  @P6 FMUL.FTZ R68, R67, R66 ;  /* 0x0000004243446220 */ /* 0x000fe20000410000 */
[----:B------:R-:W-:Y:S01]  /*2560*/  @P5 FMUL.FTZ R66, R65, UR12 ;  /* 0x0000000c41425c20 */ /* 0x000fe20008410000 */
[----:B------:R-:W-:Y:S01]  /*2570*/  FFMA.FTZ R67, R99, UR4, R114 ;  /* 0x0000000463437c23 */ /* 0x000fe20008010072 */
[----:B------:R-:W-:-:S02]  /*2580*/  ISETP.GE.U32.AND P6, PT, R2, 0x1000000, PT ;  /* 0x010000000200780c */ /* 0x000fc40003fc6070 */
[----:B--2---:R-:W-:Y:S01]  /*2590*/  @P5 FMUL.FTZ R74, R66, R73 ;  /* 0x00000049424a5220 */ /* 0x004fe20000410000 */
[----:B------:R-:W-:Y:S01]  /*25a0*/  FADD.FTZ R66, R98, -R67 ;  /* 0x8000004362427221 */ /* 0x000fe20000010000 */
[----:B------:R-:W-:Y:S01]  /*25b0*/  @P5 SHF.L.U32 R67, R72, 0x10, RZ ;  /* 0x0000001048435819 */ /* 0x000fe200000006ff */
[----:B------:R-:W-:Y:S01]  /*25c0*/  HFMA2 R72, -RZ, RZ, 0, 0 ;  /* 0x00000000ff487431 */ /* 0x000fe200000001ff */
[----:B------:R-:W-:Y:S01]  /*25d0*/  F2FP.BF16.F32.PACK_AB R68, RZ, R68 ;  /* 0x00000044ff44723e */ /* 0x000fe200000010ff */
[----:B------:R-:W-:Y:S02]  /*25e0*/  FMUL.FTZ R66, R66, UR24 ;  /* 0x0000001842427c20 */ /* 0x000fe40008410000 */
[----:B------:R-:W-:Y:S02]  /*25f0*/  @P5 FMUL.FTZ R72, R67, R74 ;  /* 0x0000004a43485220 */ /* 0x000fe40000410000 */
[----:B------:R-:W-:Y:S02]  /*2600*/  @P4 FMUL.FTZ R67, R66, UR12 ;  /* 0x0000000c42434c20 */ /* 0x000fe40008410000 */
[----:B------:R-:W2:Y:S02]  /*2610*/  @P6 LDC R118, c[0x0][0x408] ;  /* 0x00010200ff766b82 */ /* 0x000ea40000000800 */
[----:B0-----:R-:W-:Y:S01]  /*2620*/  @P4 FMUL.FTZ R74, R67, R116 ;  /* 0x00000074434a4220 */ /* 0x001fe20000410000 */
[----:B------:R-:W-:-:S02]  /*2630*/  @P4 SHF.L.U32 R67, R69, 0x10, RZ ;  /* 0x0000001045434819 */ /* 0x000fc400000006ff */
[----:B------:R-:W-:-:S03]  /*2640*/  MOV R69, RZ ;  /* 0x000000ff00457202 */ /* 0x000fc60000000f00 */
        /* <DEDUP_REMOVED lines=8> */
[----:B--2---:R-:W-:Y:S01]  /*26d0*/  @P6 FMUL.FTZ R74, R73, R118 ;  /* 0x00000076494a6220 */ /* 0x004fe20000410000 */
[----:B------:R-:W-:Y:S01]  /*26e0*/  @P6 SHF.L.U32 R73, R70, 0x10, RZ ;  /* 0x0000001046496819 */ /* 0x000fe200000006ff */
[----:B------:R-:W-:-:S04]  /*26f0*/  HFMA2 R70, -RZ, RZ, 0, 0 ;  /* 0x00000000ff467431 */ /* 0x000fc800000001ff */
[----:B------:R-:W-:Y:S01]  /*2700*/  @P6 FMUL.FTZ R70, R73, R74 ;  /* 0x0000004a49466220 */ /* 0x000fe20000410000 */
[----:B------:R-:W-:Y:S01]  /*2710*/  @P5 FMUL.FTZ R73, R65, UR12 ;  /* 0x0000000c41495c20 */ /* 0x000fe20008410000 */
[----:B------:R-:W-:Y:S02]  /*2720*/  @P5 SHF.L.U32 R74, R11, 0x10, RZ ;  /* 0x000000100b4a5819 */ /* 0x000fe400000006ff */
[----:B------:R-:W-:Y:S01]  /*2730*/  FADD.FTZ R23, R23, R70 ;  /* 0x0000004617177221 */ /* 0x000fe20000010000 */
[----:B0-----:R-:W-:Y:S01]  /*2740*/  @P5 FMUL.FTZ R75, R73, R116 ;  /* 0x00000074494b5220 */ /* 0x001fe20000410000 */
[----:B------:R-:W-:Y:S01]  /*2750*/  MOV R73, RZ ;  /* 0x000000ff00497202 */ /* 0x000fe20000000f00 */
[----:B------:R-:W-:Y:S02]  /*2760*/  HFMA2 R116, -RZ, RZ, 0, 0 ;  /* 0x00000000ff747431 */ /* 0x000fe400000001ff */
[----:B------:R-:W-:Y:S01]  /*2770*/  @P5 FMUL.FTZ R73, R75, R74 ;  /* 0x0000004a4b495220 */ /* 0x000fe20000410000 */
[----:B------:R-:W-:Y:S01]  /*2780*/  @P4 FMUL.FTZ R74, R66, UR12 ;  /* 0x0000000c424a4c20 */ /* 0x000fe20008410000 */
[----:B------:R-:W-:-:S03]  /*2790*/  FADD.FTZ R75, R21, R72 ;  /* 0x00000048154b7221 */ /* 0x000fc60000010000 */
[----:B-1----:R-:W-:Y:S01]  /*27a0*/  @P4 FMUL.FTZ R117, R74, R117 ;  /* 0x000000754a754220 */ /* 0x002fe20000410000 */
[----:B------:R-:W-:Y:S02]  /*27b0*/  @P4 SHF.L.U32 R74, R10, 0x10, RZ ;  /* 0x000000100a4a4819 */ /* 0x000fe400000006ff */
[----:B------:R-:W-:-:S03]  /*27c0*/  F2FP.BF16.F32.PACK_AB R73, RZ, R73 ;  /* 0x00000049ff49723e */ /* 0x000fc600000010ff */
[----:B------:R-:W-:Y:S01]  /*27d0*/  @P4 FMUL.FTZ R116, R117, R74 ;  /* 0x0000004a75744220 */ /* 0x000fe20000410000 */
[----:B------:R-:W-:Y:S01]  /*27e0*/  @P6 FMUL.FTZ R74, R67, UR12 ;  /* 0x0000000c434a6c20 */ /* 0x000fe20008410000 */
[----:B------:R-:W-:-:S03]  /*27f0*/  MOV R117, RZ ;  /* 0x000000ff00757202 */ /* 0x000fc60000000f00 */
[----:B---3--:R-:W-:Y:S01]  /*2800*/  @P6 FMUL.FTZ R119, R74, R119 ;  /* 0x000000774a776220 */ /* 0x008fe20000410000 */
[----:B------:R-:W-:Y:S02]  /*2810*/  @P6 SHF.L.U32 R74, R9, 0x10, RZ ;  /* 0x00000010094a6819 */ /* 0x000fe400000006ff */
[----:B------:R-:W-:-:S03]  /*2820*/  F2FP.BF16.F32.PACK_AB R116, RZ, R116 ;  /* 0x00000074ff74723e */ /* 0x000fc600000010ff */
[----:B------:R-:W-:Y:S01]  /*2830*/  @P6 FMUL.FTZ R117, R119, R74 ;  /* 0x0000004a77756220 */ /* 0x000fe20000410000 */
[----:B------:R-:W-:Y:S01]  /*2840*/  FADD.FTZ R74, R20, R71 ;  /* 0x00000047144a7221 */ /* 0x000fe20000010000 */
[----:B------:R-:W-:Y:S02]  /*2850*/  PRMT R20, R73, 0x7610, R20 ;  /* 0x0000761049147816 */ /* 0x000fe40000000014 */
[----:B------:R-:W-:Y:S02]  /*2860*/  PRMT R21, R116, 0x7610, R21 ;  /* 0x0000761074157816 */ /* 0x000fe40000000015 */
[----:B------:R-:W-:Y:S02]  /*2870*/  F2FP.BF16.F32.PACK_AB R72, RZ, R117 ;  /* 0x00000075ff48723e */ /* 0x000fe400000010ff */
[----:B------:R-:W-:Y:S01]  /*2880*/  PRMT R117, R68, 0x7610, R117 ;  /* 0x0000761044757816 */ /* 0x000fe20000000075 */
[----:B------:R-:W-:Y:S06]  /*2890*/  BRA `(.L_x_2369) ;  /* 0x0000000400607947 */ /* 0x000fec0003800000 */
.L_x_2368:
[C---:B-----5:R-:W-:Y:S02]  /*28a0*/  LOP3.LUT P4, RZ, R2.reuse, 0xff, RZ, 0xc0, !PT ;  /* 0x000000ff02ff7812 */ /* 0x060fe4000788c0ff */
        /* <DEDUP_REMOVED lines=10> */
[----:B0-----:R-:W-:Y:S01]  /*2950*/  @P4 FMUL.FTZ R73, R71, R74 ;  /* 0x0000004a47494220 */ /* 0x001fe20000410000 */
[----:B------:R-:W-:-:S06]  /*2960*/  HFMA2 R71, -RZ, RZ, 0, 0 ;  /* 0x00000000ff477431 */ /* 0x000fcc00000001ff */
[----:B------:R-:W0:Y:S01]  /*2970*/  @P4 LDC R74, c[0x0][0x408] ;  /* 0x00010200ff4a4b82 */ /* 0x000e220000000800 */
        /* <DEDUP_REMOVED lines=9> */
[----:B------:R-:W-:Y:S01]  /*2a10*/  @P5 FFMA.FTZ R74, R96, UR4, R114 ;  /* 0x00000004604a5c23 */ /* 0x000fe20008010072 */
[----:B------:R-:W-:-:S03]  /*2a20*/  LOP3.LUT P4, RZ, R2, 0xff0000, RZ, 0xc0, !PT ;  /* 0x00ff000002ff7812 */ /* 0x000fc6000788c0ff */
[----:B------:R-:W-:Y:S01]  /*2a30*/  @P5 FADD.FTZ R74, R97, -R74 ;  /* 0x8000004a614a5221 */ /* 0x000fe20000010000 */
[----:B------:R-:W-:-:S03]  /*2a40*/  F2FP.BF16.F32.PACK_AB R68, RZ, R68 ;  /* 0x00000044ff44723e */ /* 0x000fc600000010ff */
[----:B------:R-:W-:-:S04]  /*2a50*/  @P5 FMUL.FTZ R73, R74, UR24 ;  /* 0x000000184a495c20 */ /* 0x000fc80008410000 */
[----:B------:R-:W-:Y:S02]  /*2a60*/  @P5 FMUL.FTZ R73, R73, UR12 ;  /* 0x0000000c49495c20 */ /* 0x000fe40008410000 */
[----:B------:R-:W0:Y:S02]  /*2a70*/  @P4 LDC R118, c[0x0][0x408] ;  /* 0x00010200ff764b82 */ /* 0x000e240000000800 */
[----:B-1----:R-:W-:Y:S01]  /*2a80*/  @P5 FMUL.FTZ R73, R73, R116 ;  /* 0x0000007449495220 */ /* 0x002fe20000410000 */
[----:B------:R-:W-:-:S03]  /*2a90*/  HFMA2 R116, -RZ, RZ, 0, 0 ;  /* 0x00000000ff747431 */ /* 0x000fc600000001ff */
[----:B------:R-:W-:Y:S01]  /*2aa0*/  @P5 FMUL.FTZ R116, R72, R73 ;  /* 0x0000004948745220 */ /* 0x000fe20000410000 */
[----:B------:R-:W-:Y:S01]  /*2ab0*/  @P5 FFMA.FTZ R72, R96, UR4, R114 ;  /* 0x0000000460485c23 */ /* 0x000fe20008010072 */
[----:B------:R-:W-:-:S03]  /*2ac0*/  @P5 SHF.L.U32 R73, R11, 0x10, RZ ;  /* 0x000000100b495819 */ /* 0x000fc600000006ff */
[----:B------:R-:W-:-:S04]  /*2ad0*/  @P5 FADD.FTZ R72, R97, -R72 ;  /* 0x8000004861485221 */ /* 0x000fc80000010000 */
[----:B------:R-:W-:-:S04]  /*2ae0*/  @P5 FMUL.FTZ R72, R72, UR24 ;  /* 0x0000001848485c20 */ /* 0x000fc80008410000 */
[----:B------:R-:W-:-:S04]  /*2af0*/  @P5 FMUL.FTZ R72, R72, UR12 ;  /* 0x0000000c48485c20 */ /* 0x000fc80008410000 */
[----:B--2---:R-:W-:Y:S01]  /*2b00*/  @P5 FMUL.FTZ R74, R72, R75 ;  /* 0x0000004b484a5220 */ /* 0x004fe20000410000 */
[----:B------:R-:W-:-:S03]  /*2b10*/  MOV R72, RZ ;  /* 0x000000ff00487202 */ /* 0x000fc60000000f00 */
[----:B------:R-:W-:Y:S01]  /*2b20*/  @P5 FMUL.FTZ R72, R73, R74 ;  /* 0x0000004a49485220 */ /* 0x000fe20000410000 */
[----:B------:R-:W-:Y:S01]  /*2b30*/  @P4 FFMA.FTZ R73, R99, UR4, R114 ;  /* 0x0000000463494c23 */ /* 0x000fe20008010072 */
[----:B------:R-:W-:Y:S01]  /*2b40*/  @P4 SHF.L.U32 R74, R69, 0x10, RZ ;  /* 0x00000010454a4819 */ /* 0x000fe200000006ff */
[----:B------:R-:W-:Y:S01]  /*2b50*/  HFMA2 R69, -RZ, RZ, 0, 0 ;  /* 0x00000000ff457431 */ /* 0x000fe200000001ff */
[----:B------:R-:W-:Y:S01]  /*2b60*/  ISETP.GE.U32.AND P5, PT, R2, 0x1000000, PT ;  /* 0x010000000200780c */ /* 0x000fe20003fa6070 */
[----:B------:R-:W-:Y:S01]  /*2b70*/  @P4 FADD.FTZ R73, R98, -R73 ;  /* 0x8000004962494221 */ /* 0x000fe20000010000 */
[----:B------:R-:W-:-:S03]  /*2b80*/  F2FP.BF16.F32.PACK_AB R72, RZ, R72 ;  /* 0x00000048ff48723e */ /* 0x000fc600000010ff */
[----:B------:R-:W-:-:S04]  /*2b90*/  @P4 FMUL.FTZ R73, R73, UR24 ;  /* 0x0000001849494c20 */ /* 0x000fc80008410000 */
[----:B------:R-:W-:-:S04]  /*2ba0*/  @P4 FMUL.FTZ R73, R73, UR12 ;  /* 0x0000000c49494c20 */ /* 0x000fc80008410000 */
[----:B0-----:R-:W-:Y:S01]  /*2bb0*/  @P4 FMUL.FTZ R73, R73, R118 ;  /* 0x0000007649494220 */ /* 0x001fe20000410000 */
[----:B------:R-:W0:Y:S03]  /*2bc0*/  @P5 LDC R117, c[0x0][0x408] ;  /* 0x00010200ff755b82 */ /* 0x000e260000000800 */
[----:B------:R-:W-:Y:S01]  /*2bd0*/  @P4 FMUL.FTZ R69, R74, R73 ;  /* 0x000000494a454220 */ /* 0x000fe20000410000 */
[----:B------:R-:W-:Y:S01]  /*2be0*/  @P4 FFMA.FTZ R73, R99, UR4, R114 ;  /* 0x0000000463494c23 */ /* 0x000fe20008010072 */
[----:B------:R-:W-:Y:S02]  /*2bf0*/  @P4 SHF.L.U32 R74, R10, 0x10, RZ ;  /* 0x000000100a4a4819 */ /* 0x000fe400000006ff */
[----:B------:R-:W-:Y:S01]  /*2c00*/  FADD.FTZ R22, R22, R69 ;  /* 0x0000004516167221 */ /* 0x000fe20000010000 */
[----:B------:R-:W1:Y:S01]  /*2c10*/  @P4 LDC R118, c[0x0][0x408] ;  /* 0x00010200ff764b82 */ /* 0x000e620000000800 */
[----:B------:R-:W-:-:S04]  /*2c20*/  @P4 FADD.FTZ R73, R98, -R73 ;  /* 0x8000004962494221 */ /* 0x000fc80000010000 */
[----:B------:R-:W-:-:S04]  /*2c30*/  @P4 FMUL.FTZ R73, R73, UR24 ;  /* 0x0000001849494c20 */ /* 0x000fc80008410000 */
[----:B------:R-:W-:-:S04]  /*2c40*/  @P4 FMUL.FTZ R73, R73, UR12 ;  /* 0x0000000c49494c20 */ /* 0x000fc80008410000 */
[----:B-1----:R-:W-:Y:S01]  /*2c50*/  @P4 FMUL.FTZ R75, R73, R118 ;  /* 0x00000076494b4220 */ /* 0x002fe20000410000 */
[----:B------:R-:W-:-:S03]  /*2c60*/  MOV R73, RZ ;  /* 0x000000ff00497202 */ /* 0x000fc60000000f00 */
        /* <DEDUP_REMOVED lines=8> */
[----:B0-----:R-:W-:Y:S02]  /*2cf0*/  @P5 FMUL.FTZ R74, R74, R117 ;  /* 0x000000754a4a5220 */ /* 0x001fe40000410000 */
[----:B------:R-:W0:Y:S02]  /*2d00*/  @P5 LDC R117, c[0x0][0x408] ;  /* 0x00010200ff755b82 */ /* 0x000e240000000800 */
[----:B------:R-:W-:Y:S01]  /*2d10*/  @P5 FMUL.FTZ R70, R75, R74 ;  /* 0x0000004a4b465220 */ /* 0x000fe20000410000 */
[----:B------:R-:W-:-:S03]  /*2d20*/  @P5 FFMA.FTZ R74, R100, UR4, R114 ;  /* 0x00000004644a5c23 */ /* 0x000fc60008010072 */
[----:B------:R-:W-:Y:S01]  /*2d30*/  FADD.FTZ R23, R23, R70 ;  /* 0x0000004617177221 */ /* 0x000fe20000010000 */
[----:B------:R-:W-:-:S04]  /*2d40*/  @P5 FADD.FTZ R74, R101, -R74 ;  /* 0x8000004a654a5221 */ /* 0x000fc80000010000 */
[----:B------:R-:W-:-:S04]  /*2d50*/  @P5 FMUL.FTZ R74, R74, UR24 ;  /* 0x000000184a4a5c20 */ /* 0x000fc80008410000 */
[----:B------:R-:W-:-:S04]  /*2d60*/  @P5 FMUL.FTZ R74, R74, UR12 ;  /* 0x0000000c4a4a5c20 */ /* 0x000fc80008410000 */
[----:B0-----:R-:W-:Y:S01]  /*2d70*/  @P5 FMUL.FTZ R75, R74, R117 ;  /* 0x000000754a4b5220 */ /* 0x001fe20000410000 */
[----:B------:R-:W-:Y:S02]  /*2d80*/  @P5 SHF.L.U32 R74, R9, 0x10, RZ ;  /* 0x00000010094a5819 */ /* 0x000fe400000006ff */
[----:B------:R-:W-:-:S03]  /*2d90*/  MOV R117, RZ ;  /* 0x000000ff00757202 */ /* 0x000fc60000000f00 */
[----:B------:R-:W-:Y:S01]  /*2da0*/  @P5 FMUL.FTZ R117, R74, R75 ;  /* 0x0000004b4a755220 */ /* 0x000fe20000410000 */
[----:B------:R-:W-:Y:S01]  /*2db0*/  FADD.FTZ R74, R20, R71 ;  /* 0x00000047144a7221 */ /* 0x000fe20000010000 */
[----:B------:R-:W-:Y:S01]  /*2dc0*/  FADD.FTZ R75, R21, R116 ;  /* 0x00000074154b7221 */ /* 0x000fe20000010000 */
[----:B------:R-:W-:Y:S02]  /*2dd0*/  PRMT R20, R72, 0x7610, R20 ;  /* 0x0000761048147816 */ /* 0x000fe40000000014 */
[----:B------:R-:W-:Y:S02]  /*2de0*/  F2FP.BF16.F32.PACK_AB R69, RZ, R117 ;  /* 0x00000075ff45723e */ /* 0x000fe400000010ff */
[----:B------:R-:W-:Y:S02]  /*2df0*/  PRMT R117, R68, 0x7610, R117 ;  /* 0x0000761044757816 */ /* 0x000fe40000000075 */
[----:B------:R-:W-:Y:S02]  /*2e00*/  PRMT R21, R73, 0x7610, R21 ;  /* 0x0000761049157816 */ /* 0x000fe40000000015 */
[----:B------:R-:W-:-:S07]  /*2e10*/  PRMT R72, R69, 0x7610, R72 ;  /* 0x0000761045487816 */ /* 0x000fce0000000048 */
.L_x_2369:
        /* <DEDUP_REMOVED lines=14> */
.L_x_2367:
[----:B------:R-:W-:Y:S05]  /*2f00*/  BSYNC.RECONVERGENT B1 ;  /* 0x0000000000017941 */ /* 0x000fea0003800200 */
.L_x_2366:
        /* <DEDUP_REMOVED lines=10> */
[C---:B-----5:R-:W-:Y:S02]  /*2fb0*/  ISETP.GE.U32.AND P6, PT, R0.reuse, 0x1000000, PT ;  /* 0x010000000000780c */ /* 0x060fe40003fc6070 */
[----:B------:R-:W-:Y:S02]  /*2fc0*/  CS2R R72, SRZ ;  /* 0x0000000000487805 */ /* 0x000fe4000001ff00 */
[C---:B------:R-:W-:Y:S01]  /*2fd0*/  LOP3.LUT P4, RZ, R0.reuse, 0xff00, RZ, 0xc0, !PT ;  /* 0x0000ff0000ff7812 */ /* 0x040fe2000788c0ff */
[----:B------:R-:W-:Y:S01]  /*2fe0*/  FADD.FTZ R64, R109, -R64 ;  /* 0x800000406d407221 */ /* 0x000fe20000010000 */
[----:B------:R-:W-:-:S03]  /*2ff0*/  LOP3.LUT P5, RZ, R0, 0xff, RZ, 0xc0, !PT ;  /* 0x000000ff00ff7812 */ /* 0x000fc600078ac0ff */
[----:B------:R-:W-:-:S04]  /*3000*/  FMUL.FTZ R67, R64, UR24 ;  /* 0x0000001840437c20 */ /* 0x000fc80008410000 */
[----:B------:R-:W-:Y:S01]  /*3010*/  FMUL.FTZ R64, R67, UR12 ;  /* 0x0000000c43407c20 */ /* 0x000fe20008410000 */
[----:B------:R-:W-:Y:S01]  /*3020*/  @P6 SHF.L.U32 R65, R70, 0x10, RZ ;  /* 0x0000001046416819 */ /* 0x000fe200000006ff */
[----:B------:R-:W-:Y:S02]  /*3030*/  HFMA2 R70, -RZ, RZ, 0, 0 ;  /* 0x00000000ff467431 */ /* 0x000fe400000001ff */
[----:B------:R-:W-:Y:S01]  /*3040*/  FMUL.FTZ R66, R64, UR25 ;  /* 0x0000001940427c20 */ /* 0x000fe20008410000 */
[----:B------:R-:W-:Y:S01]  /*3050*/  @P6 SHF.L.U32 R64, R5, 0x10, RZ ;  /* 0x0000001005406819 */ /* 0x000fe200000006ff */
[----:B------:R-:W0:Y:S01]  /*3060*/  @P4 LDC R117, c[0x0][0x408] ;  /* 0x00010200ff754b82 */ /* 0x000e220000000800 */
[----:B------:R-:W-:Y:S01]  /*3070*/  @P5 SHF.L.U32 R68, R68, 0x10, RZ ;  /* 0x0000001044445819 */ /* 0x000fe200000006ff */
[C---:B------:R-:W-:Y:S01]  /*3080*/  @P6 FMUL.FTZ R72, R66.reuse, R65 ;  /* 0x0000004142486220 */ /* 0x040fe20000410000 */
[--C-:B------:R-:W-:Y:S01]  /*3090*/  FFMA.FTZ R65, R103, UR4, R114.reuse ;  /* 0x0000000467417c23 */ /* 0x100fe20008010072 */
[----:B------:R-:W-:Y:S01]  /*30a0*/  @P6 FMUL.FTZ R70, R66, R64 ;  /* 0x0000004042466220 */ /* 0x000fe20000410000 */
[----:B------:R-:W-:Y:S01]  /*30b0*/  LOP3.LUT P6, RZ, R0, 0xff0000, RZ, 0xc0, !PT ;  /* 0x00ff000000ff7812 */ /* 0x000fe200078cc0ff */
[----:B------:R-:W-:Y:S01]  /*30c0*/  FFMA.FTZ R66, R104, UR4, R114 ;  /* 0x0000000468427c23 */ /* 0x000fe20008010072 */
[----:B------:R-:W-:Y:S01]  /*30d0*/  FADD.FTZ R65, R102, -R65 ;  /* 0x8000004166417221 */ /* 0x000fe20000010000 */
[----:B------:R-:W-:-:S02]  /*30e0*/  @P4 SHF.L.U32 R71, R71, 0x10, RZ ;  /* 0x0000001047474819 */ /* 0x000fc400000006ff */
[----:B------:R-:W-:Y:S01]  /*30f0*/  FADD.FTZ R66, R105, -R66 ;  /* 0x8000004269427221 */ /* 0x000fe20000010000 */
[----:B------:R-:W-:Y:S01]  /*3100*/  FMUL.FTZ R64, R65, UR24 ;  /* 0x0000001841407c20 */ /* 0x000fe20008410000 */
[----:B------:R-:W-:-:S03]  /*3110*/  F2FP.BF16.F32.PACK_AB R70, RZ, R70 ;  /* 0x00000046ff46723e */ /* 0x000fc600000010ff */
[----:B------:R-:W-:-:S03]  /*3120*/  @P5 FMUL.FTZ R65, R64, UR12 ;  /* 0x0000000c40415c20 */ /* 0x000fc60008410000 */
[----:B------:R-:W1:Y:S01]  /*3130*/  @P6 LDC R74, c[0x0][0x408] ;  /* 0x00010200ff4a6b82 */ /* 0x000e620000000800 */
[----:B------:R-:W-:Y:S01]  /*3140*/  @P5 FMUL.FTZ R75, R65, UR25 ;  /* 0x00000019414b5c20 */ /* 0x000fe20008410000 */
[----:B------:R-:W-:-:S03]  /*3150*/  FMUL.FTZ R65, R66, UR24 ;  /* 0x0000001842417c20 */ /* 0x000fc60008410000 */
[----:B------:R-:W-:Y:S01]  /*3160*/  @P5 FMUL.FTZ R73, R68, R75 ;  /* 0x0000004b44495220 */ /* 0x000fe20000410000 */
[----:B------:R-:W-:Y:S01]  /*3170*/  @P4 FMUL.FTZ R66, R65, UR12 ;  /* 0x0000000c41424c20 */ /* 0x000fe20008410000 */
[----:B------:R-:W-:Y:S01]  /*3180*/  FFMA.FTZ R75, R107, UR4, R114 ;  /* 0x000000046b4b7c23 */ /* 0x000fe20008010072 */
[----:B------:R-:W-:Y:S01]  /*3190*/  MOV R68, RZ ;  /* 0x000000ff00447202 */ /* 0x000fe20000000f00 */
[----:B------:R-:W2:Y:S01]  /*31a0*/  @P5 LDC R114, c[0x0][0x408] ;  /* 0x00010200ff725b82 */ /* 0x000ea20000000800 */
[----:B0-----:R-:W-:Y:S01]  /*31b0*/  @P4 FMUL.FTZ R66, R66, R117 ;  /* 0x0000007542424220 */ /* 0x001fe20000410000 */
[----:B------:R-:W-:-:S03]  /*31c0*/  FADD.FTZ R75, R106, -R75 ;  /* 0x8000004b6a4b7221 */ /* 0x000fc60000010000 */
[----:B------:R-:W-:Y:S01]  /*31d0*/  @P4 FMUL.FTZ R68, R71, R66 ;  /* 0x0000004247444220 */ /* 0x000fe20000410000 */
[----:B------:R-:W-:Y:S02]  /*31e0*/  FMUL.FTZ R66, R75, UR24 ;  /* 0x000000184b427c20 */ /* 0x000fe40008410000 */
[----:B------:R-:W0:Y:S02]  /*31f0*/  @P4 LDC R117, c[0x0][0x408] ;  /* 0x00010200ff754b82 */ /* 0x000e240000000800 */
[----:B------:R-:W-:-:S04]  /*3200*/  @P6 FMUL.FTZ R71, R66, UR12 ;  /* 0x0000000c42476c20 */ /* 0x000fc80008410000 */
[----:B-1----:R-:W-:Y:S01]  /*3210*/  @P6 FMUL.FTZ R74, R71, R74 ;  /* 0x0000004a474a6220 */ /* 0x002fe20000410000 */
[----:B------:R-:W-:Y:S01]  /*3220*/  @P6 SHF.L.U32 R71, R69, 0x10, RZ ;  /* 0x0000001045476819 */ /* 0x000fe200000006ff */
[----:B------:R-:W-:Y:S01]  /*3230*/  HFMA2 R69, -RZ, RZ, 0, 0 ;  /* 0x00000000ff457431 */ /* 0x000fe200000001ff */
[----:B------:R-:W1:Y:S03]  /*3240*/  @P6 LDC R119, c[0x0][0x408] ;  /* 0x00010200ff776b82 */ /* 0x000e660000000800 */
[----:B------:R-:W-:Y:S01]  /*3250*/  @P6 FMUL.FTZ R69, R71, R74 ;  /* 0x0000004a47456220 */ /* 0x000fe20000410000 */
[----:B------:R-:W-:Y:S01]  /*3260*/  @P5 FMUL.FTZ R71, R64, UR12 ;  /* 0x0000000c40475c20 */ /* 0x000fe20008410000 */
[----:B------:R-:W-:Y:S02]  /*3270*/  @P5 SHF.L.U32 R74, R8, 0x10, RZ ;  /* 0x00000010084a5819 */ /* 0x000fe400000006ff */
[----:B------:R-:W-:Y:S01]  /*3280*/  FADD.FTZ R116, R18, R69 ;  /* 0x0000004512747221 */ /* 0x000fe20000010000 */
[----:B--2---:R-:W-:Y:S01]  /*3290*/  @P5 FMUL.FTZ R75, R71, R114 ;  /* 0x00000072474b5220 */ /* 0x004fe20000410000 */
[----:B------:R-:W-:Y:S01]  /*32a0*/  MOV R71, RZ ;  /* 0x000000ff00477202 */ /* 0x000fe20000000f00 */
[----:B------:R-:W-:-:S02]  /*32b0*/  FADD.FTZ R114, R17, R68 ;  /* 0x0000004411727221 */ /* 0x000fc40000010000 */
[----:B------:R-:W-:Y:S01]  /*32c0*/  @P5 FMUL.FTZ R71, R75, R74 ;  /* 0x0000004a4b475220 */ /* 0x000fe20000410000 */
[----:B------:R-:W-:-:S04]  /*32d0*/  @P4 FMUL.FTZ R74, R65, UR12 ;  /* 0x0000000c414a4c20 */ /* 0x000fc80008410000 */
[----:B0-----:R-:W-:Y:S01]  /*32e0*/  @P4 FMUL.FTZ R75, R74, R117 ;  /* 0x000000754a4b4220 */ /* 0x001fe20000410000 */
[----:B------:R-:W-:Y:S01]  /*32f0*/  @P4 SHF.L.U32 R74, R7, 0x10, RZ ;  /* 0x00000010074a4819 */ /* 0x000fe200000006ff */
[----:B------:R-:W-:Y:S01]  /*3300*/  HFMA2 R117, -RZ, RZ, 0, 0 ;  /* 0x00000000ff757431 */ /* 0x000fe200000001ff */
[----:B------:R-:W-:-:S03]  /*3310*/  F2FP.BF16.F32.PACK_AB R71, RZ, R71 ;  /* 0x00000047ff47723e */ /* 0x000fc600000010ff */
[----:B------:R-:W-:Y:S01]  /*3320*/  @P4 FMUL.FTZ R117, R75, R74 ;  /* 0x0000004a4b754220 */ /* 0x000fe20000410000 */
[----:B------:R-:W-:Y:S01]  /*3330*/  FADD.FTZ R74, R16, R73 ;  /* 0x00000049104a7221 */ /* 0x000fe20000010000 */
[----:B------:R-:W-:Y:S01]  /*3340*/  @P6 FMUL.FTZ R16, R66, UR12 ;  /* 0x0000000c42106c20 */ /* 0x000fe20008410000 */
[----:B------:R-:W-:Y:S01]  /*3350*/  FADD.FTZ R75, R19, R72 ;  /* 0x00000048134b7221 */ /* 0x000fe20000010000 */
[----:B------:R-:W-:Y:S02]  /*3360*/  @P6 SHF.L.U32 R19, R6, 0x10, RZ ;  /* 0x0000001006136819 */ /* 0x000fe400000006ff */
[----:B-1----:R-:W-:Y:S01]  /*3370*/  @P6 FMUL.FTZ R72, R16, R119 ;  /* 0x0000007710486220 */ /* 0x002fe20000410000 */
[----:B------:R-:W-:Y:S02]  /*3380*/  MOV R16, RZ ;  /* 0x000000ff00107202 */ /* 0x000fe40000000f00 */
[----:B------:R-:W-:Y:S01]  /*3390*/  F2FP.BF16.F32.PACK_AB R117, RZ, R117 ;  /* 0x00000075ff75723e */ /* 0x000fe200000010ff */
[----:B------:R-:W-:-:S03]  /*33a0*/  @P6 FMUL.FTZ R16, R72, R19 ;  /* 0x0000001348106220 */ /* 0x000fc60000410000 */
[----:B------:R-:W-:Y:S02]  /*33b0*/  PRMT R68, R117, 0x7610, R68 ;  /* 0x0000761075447816 */ /* 0x000fe40000000044 */
[----:B------:R-:W-:-:S04]  /*33c0*/  F2FP.BF16.F32.PACK_AB R16, RZ, R16 ;  /* 0x00000010ff10723e */ /* 0x000fc800000010ff */
[----:B------:R-:W-:Y:S01]  /*33d0*/  PRMT R69, R16, 0x7610, R69 ;  /* 0x0000761010457816 */ /* 0x000fe20000000045 */
[----:B------:R-:W-:Y:S06]  /*33e0*/  BRA `(.L_x_2372) ;  /* 0x0000000400407947 */ /* 0x000fec0003800000 */
.L_x_2371:
[----:B------:R-:W-:Y:S01]  /*33f0*/  FFMA.FTZ R70, R108, UR4, R114 ;  /* 0x000000046c467c23 */ /* 0x000fe20008010072 */
[C---:B-----5:R-:W-:Y:S01]  /*3400*/  ISETP.GE.U32.AND P5, PT, R0.reuse, 0x1000000, PT ;  /* 0x010000000000780c */ /* 0x060fe20003fa6070 */
[----:B------:R-:W-:Y:S01]  /*3410*/  HFMA2 R72, -RZ, RZ, 0, 0 ;  /* 0x00000000ff487431 */ /* 0x000fe200000001ff */
[----:B------:R-:W-:Y:S01]  /*3420*/  LOP3.LUT P4, RZ, R0, 0xff, RZ, 0xc0, !PT ;  /* 0x000000ff00ff7812 */ /* 0x000fe2000788c0ff */
[----:B------:R-:W-:Y:S01]  /*3430*/  FADD.FTZ R70, R109, -R70 ;  /* 0x800000466d467221 */ /* 0x000fe20000010000 */
[----:B------:R-:W-:-:S03]  /*3440*/  SHF.R.U32.HI R74, RZ, 0x10, R69 ;  /* 0x00000010ff4a7819 */ /* 0x000fc60000011645 */
[----:B------:R-:W-:-:S04]  /*3450*/  FMUL.FTZ R70, R70, UR24 ;  /* 0x0000001846467c20 */ /* 0x000fc80008410000 */
[----:B------:R-:W-:Y:S02]  /*3460*/  FMUL.FTZ R70, R70, UR12 ;  /* 0x0000000c46467c20 */ /* 0x000fe40008410000 */
[----:B------:R-:W-:Y:S02]  /*3470*/  @P5 SHF.L.U32 R74, R74, 0x10, RZ ;  /* 0x000000104a4a5819 */ /* 0x000fe400000006ff */
[----:B------:R-:W-:Y:S01]  /*3480*/  @P5 SHF.L.U32 R116, R5, 0x10, RZ ;  /* 0x0000001005745819 */ /* 0x000fe200000006ff */
[----:B------:R-:W-:Y:S01]  /*3490*/  FMUL.FTZ R73, R70, UR25 ;  /* 0x0000001946497c20 */ /* 0x000fe20008410000 */
[----:B------:R-:W-:Y:S02]  /*34a0*/  MOV R70, RZ ;  /* 0x000000ff00467202 */ /* 0x000fe40000000f00 */
[----:B------:R-:W-:Y:S01]  /*34b0*/  @P4 SHF.L.U32 R75, R68, 0x10, RZ ;  /* 0x00000010444b4819 */ /* 0x000fe200000006ff */
[-C--:B------:R-:W-:Y:S01]  /*34c0*/  @P5 FMUL.FTZ R72, R74, R73.reuse ;  /* 0x000000494a485220 */ /* 0x080fe20000410000 */
[----:B------:R-:W-:Y:S01]  /*34d0*/  @P5 FMUL.FTZ R70, R116, R73 ;  /* 0x0000004974465220 */ /* 0x000fe20000410000 */
[----:B------:R-:W-:Y:S01]  /*34e0*/  @P4 FFMA.FTZ R73, R103, UR4, R114 ;  /* 0x0000000467494c23 */ /* 0x000fe20008010072 */
[----:B------:R-:W0:Y:S01]  /*34f0*/  @P4 LDC R74, c[0x0][0x408] ;  /* 0x00010200ff4a4b82 */ /* 0x000e220000000800 */
[----:B------:R-:W-:Y:S01]  /*3500*/  LOP3.LUT P5, RZ, R0, 0xff00, RZ, 0xc0, !PT ;  /* 0x0000ff0000ff7812 */ /* 0x000fe200078ac0ff */
[----:B------:R-:W-:-:S02]  /*3510*/  HFMA2 R116, -RZ, RZ, 0, 0 ;  /* 0x00000000ff747431 */ /* 0x000fc400000001ff */
[----:B------:R-:W-:Y:S01]  /*3520*/  @P4 FADD.FTZ R73, R102, -R73 ;  /* 0x8000004966494221 */ /* 0x000fe20000010000 */
[----:B------:R-:W-:-:S03]  /*3530*/  F2FP.BF16.F32.PACK_AB R70, RZ, R70 ;  /* 0x00000046ff46723e */ /* 0x000fc600000010ff */
[----:B------:R-:W-:-:S04]  /*3540*/  @P4 FMUL.FTZ R73, R73, UR24 ;  /* 0x0000001849494c20 */ /* 0x000fc80008410000 */
[----:B------:R-:W-:Y:S02]  /*3550*/  @P4 FMUL.FTZ R73, R73, UR12 ;  /* 0x0000000c49494c20 */ /* 0x000fe40008410000 */
[----:B------:R-:W1:Y:S02]  /*3560*/  @P5 LDC R117, c[0x0][0x408] ;  /* 0x00010200ff755b82 */ /* 0x000e640000000800 */
[----:B------:R-:W-:Y:S01]  /*3570*/  @P4 FMUL.FTZ R68, R73, UR25 ;  /* 0x0000001949444c20 */ /* 0x000fe20008410000 */
[----:B------:R-:W-:Y:S01]  /*3580*/  HFMA2 R73, -RZ, RZ, 0, 0 ;  /* 0x00000000ff497431 */ /* 0x000fe200000001ff */
[----:B------:R-:W-:Y:S02]  /*3590*/  @P5 SHF.L.U32 R71, R71, 0x10, RZ ;  /* 0x0000001047475819 */ /* 0x000fe400000006ff */
        /* <DEDUP_REMOVED lines=16> */
[----:B------:R-:W2:Y:S01]  /*36a0*/  @P4 LDC R118, c[0x0][0x408] ;  /* 0x00010200ff764b82 */ /* 0x000ea20000000800 */
[----:B-1----:R-:W-:-:S04]  /*36b0*/  @P5 FMUL.FTZ R74, R74, R117 ;  /* 0x000000754a4a5220 */ /* 0x002fc80000410000 */
[----:B------:R-:W-:Y:S01]  /*36c0*/  @P5 FMUL.FTZ R116, R71, R74 ;  /* 0x0000004a47745220 */ /* 0x000fe20000410000 */
[----:B------:R-:W-:Y:S01]  /*36d0*/  @P5 FFMA.FTZ R74, R104, UR4, R114 ;  /* 0x00000004684a5c23 */ /* 0x000fe20008010072 */
[----:B------:R-:W-:Y:S01]  /*36e0*/  MOV R71, RZ ;  /* 0x000000ff00477202 */ /* 0x000fe20000000f00 */
[----:B------:R-:W1:Y:S02]  /*36f0*/  @P4 LDC R117, c[0x0][0x408] ;  /* 0x00010200ff754b82 */ /* 0x000e640000000800 */
[----:B------:R-:W-:-:S04]  /*3700*/  @P5 FADD.FTZ R74, R105, -R74 ;  /* 0x8000004a694a5221 */ /* 0x000fc80000010000 */
[----:B------:R-:W-:-:S04]  /*3710*/  @P5 FMUL.FTZ R74, R74, UR24 ;  /* 0x000000184a4a5c20 */ /* 0x000fc80008410000 */
[----:B------:R-:W-:-:S04]  /*3720*/  @P5 FMUL.FTZ R74, R74, UR12 ;  /* 0x0000000c4a4a5c20 */ /* 0x000fc80008410000 */
[----:B0-----:R-:W-:Y:S01]  /*3730*/  @P5 FMUL.FTZ R75, R74, R75 ;  /* 0x0000004b4a4b5220 */ /* 0x001fe20000410000 */
[----:B------:R-:W-:-:S05]  /*3740*/  @P5 SHF.L.U32 R74, R7, 0x10, RZ ;  /* 0x00000010074a5819 */ /* 0x000fca00000006ff */
[----:B------:R-:W-:Y:S01]  /*3750*/  @P5 FMUL.FTZ R71, R74, R75 ;  /* 0x0000004b4a475220 */ /* 0x000fe20000410000 */
[----:B------:R-:W-:-:S04]  /*3760*/  @P4 FFMA.FTZ R75, R107, UR4, R114 ;  /* 0x000000046b4b4c23 */ /* 0x000fc80008010072 */
[----:B------:R-:W-:-:S04]  /*3770*/  @P4 FADD.FTZ R75, R106, -R75 ;  /* 0x8000004b6a4b4221 */ /* 0x000fc80000010000 */
[----:B------:R-:W-:Y:S01]  /*3780*/  @P4 FMUL.FTZ R74, R75, UR24 ;  /* 0x000000184b4a4c20 */ /* 0x000fe20008410000 */
[----:B------:R-:W-:Y:S01]  /*3790*/  @P4 SHF.L.U32 R75, R69, 0x10, RZ ;  /* 0x00000010454b4819 */ /* 0x000fe200000006ff */
[----:B------:R-:W-:Y:S02]  /*37a0*/  HFMA2 R69, -RZ, RZ, 0, 0 ;  /* 0x00000000ff457431 */ /* 0x000fe400000001ff */
[----:B------:R-:W-:-:S04]  /*37b0*/  @P4 FMUL.FTZ R74, R74, UR12 ;  /* 0x0000000c4a4a4c20 */ /* 0x000fc80008410000 */
[----:B-1----:R-:W-:-:S04]  /*37c0*/  @P4 FMUL.FTZ R74, R74, R117 ;  /* 0x000000754a4a4220 */ /* 0x002fc80000410000 */
[----:B------:R-:W-:Y:S01]  /*37d0*/  @P4 FMUL.FTZ R69, R75, R74 ;  /* 0x0000004a4b454220 */ /* 0x000fe20000410000 */
[----:B------:R-:W-:Y:S01]  /*37e0*/  @P4 FFMA.FTZ R75, R107, UR4, R114 ;  /* 0x000000046b4b4c23 */ /* 0x000fe20008010072 */
[----:B------:R-:W-:Y:S01]  /*37f0*/  FADD.FTZ R114, R17, R116 ;  /* 0x0000007411727221 */ /* 0x000fe20000010000 */
[----:B------:R-:W-:Y:S01]  /*3800*/  F2FP.BF16.F32.PACK_AB R17, RZ, R71 ;  /* 0x00000047ff11723e */ /* 0x000fe200000010ff */
[----:B------:R-:W-:Y:S01]  /*3810*/  FADD.FTZ R116, R18, R69 ;  /* 0x0000004512747221 */ /* 0x000fe20000010000 */
[----:B------:R-:W-:Y:S01]  /*3820*/  @P4 FADD.FTZ R75, R106, -R75 ;  /* 0x8000004b6a4b4221 */ /* 0x000fe20000010000 */
[----:B------:R-:W-:Y:S02]  /*3830*/  PRMT R71, R68, 0x7610, R71 ;  /* 0x0000761044477816 */ /* 0x000fe40000000047 */
[----:B------:R-:W-:Y:S01]  /*3840*/  PRMT R68, R17, 0x7610, R68 ;  /* 0x0000761011447816 */ /* 0x000fe20000000044 */
[----:B------:R-:W-:Y:S01]  /*3850*/  @P4 FMUL.FTZ R74, R75, UR24 ;  /* 0x000000184b4a4c20 */ /* 0x000fe20008410000 */
[----:B------:R-:W-:-:S03]  /*3860*/  FADD.FTZ R75, R19, R72 ;  /* 0x00000048134b7221 */ /* 0x000fc60000010000 */
[----:B------:R-:W-:Y:S01]  /*3870*/  @P4 FMUL.FTZ R19, R74, UR12 ;  /* 0x0000000c4a134c20 */ /* 0x000fe20008410000 */
[----:B------:R-:W-:Y:S01]  /*3880*/  FADD.FTZ R74, R16, R73 ;  /* 0x00000049104a7221 */ /* 0x000fe20000010000 */
[----:B------:R-:W-:Y:S02]  /*3890*/  MOV R16, RZ ;  /* 0x000000ff00107202 */ /* 0x000fe40000000f00 */
[----:B--2---:R-:W-:Y:S01]  /*38a0*/  @P4 FMUL.FTZ R118, R19, R118 ;  /* 0x0000007613764220 */ /* 0x004fe20000410000 */
[----:B------:R-:W-:-:S05]  /*38b0*/  @P4 SHF.L.U32 R19, R6, 0x10, RZ ;  /* 0x0000001006134819 */ /* 0x000fca00000006ff */
[----:B------:R-:W-:-:S05]  /*38c0*/  @P4 FMUL.FTZ R16, R19, R118 ;  /* 0x0000007613104220 */ /* 0x000fca0000410000 */
[----:B------:R-:W-:-:S04]  /*38d0*/  F2FP.BF16.F32.PACK_AB R16, RZ, R16 ;  /* 0x00000010ff10723e */ /* 0x000fc800000010ff */
[----:B------:R-:W-:-:S07]  /*38e0*/  PRMT R69, R16, 0x7610, R69 ;  /* 0x0000761010457816 */ /* 0x000fce0000000045 */
.L_x_2372:
        /* <DEDUP_REMOVED lines=16> */
.L_x_2361:
        /* <DEDUP_REMOVED lines=8> */
[C---:B-----5:R-:W-:Y:S01]  /*3a70*/  LOP3.LUT P4, RZ, R3.reuse, 0xff00, RZ, 0xc0, !PT ;  /* 0x0000ff0003ff7812 */ /* 0x060fe2000788c0ff */
[----:B------:R-:W-:Y:S01]  /*3a80*/  BSSY.RECONVERGENT B2, `(.L_x_2376) ;  /* 0x000004f000027945 */ /* 0x000fe20003800200 */
[C---:B------:R-:W-:Y:S02]  /*3a90*/  LOP3.LUT P5, RZ, R3.reuse, 0xff0000, RZ, 0xc0, !PT ;  /* 0x00ff000003ff7812 */ /* 0x040fe400078ac0ff */
[C---:B------:R-:W-:Y:S02]  /*3aa0*/  ISETP.GE.U32.AND P6, PT, R3.reuse, 0x1000000, PT ;  /* 0x010000000300780c */ /* 0x040fe40003fc6070 */
[----:B------:R-:W-:Y:S02]  /*3ab0*/  LOP3.LUT P0, RZ, R3, 0xff, RZ, 0xc0, !PT ;  /* 0x000000ff03ff7812 */ /* 0x000fe4000780c0ff */
[----:B------:R-:W-:-:S05]  /*3ac0*/  MOV R116, RZ ;  /* 0x000000ff00747202 */ /* 0x000fca0000000f00 */
[----:B------:R-:W0:Y:S01]  /*3ad0*/  @P4 LDC R73, c[0x0][0x408] ;  /* 0x00010200ff494b82 */ /* 0x000e220000000800 */
[--C-:B------:R-:W-:Y:S01]  /*3ae0*/  @P4 FFMA.FTZ R69, R112, UR4, R114.reuse ;  /* 0x0000000470454c23 */ /* 0x100fe20008010072 */
[----:B------:R-:W-:-:S03]  /*3af0*/  @P5 FFMA.FTZ R72, R111, UR4, R114 ;  /* 0x000000046f485c23 */ /* 0x000fc60008010072 */
[----:B------:R-:W-:Y:S01]  /*3b00*/  @P4 FADD.FTZ R68, R110, -R69 ;  /* 0x800000456e444221 */ /* 0x000fe20000010000 */
[----:B------:R-:W-:Y:S01]  /*3b10*/  @P5 FADD.FTZ R69, R91, -R72 ;  /* 0x800000485b455221 */ /* 0x000fe20000010000 */
[----:B------:R-:W-:Y:S01]  /*3b20*/  HFMA2 R72, -RZ, RZ, 0, 0 ;  /* 0x00000000ff487431 */ /* 0x000fe200000001ff */
[----:B------:R-:W1:Y:S01]  /*3b30*/  @P5 LDC R74, c[0x0][0x408] ;  /* 0x00010200ff4a5b82 */ /* 0x000e620000000800 */
[----:B------:R-:W-:Y:S01]  /*3b40*/  @P4 FFMA.FTZ R68, R68, UR24, R53 ;  /* 0x0000001844444c23 */ /* 0x000fe20008010035 */
[----:B------:R-:W-:-:S03]  /*3b50*/  @P5 FFMA.FTZ R69, R69, UR24, R54 ;  /* 0x0000001845455c23 */ /* 0x000fc60008010036 */
[----:B------:R-:W-:Y:S01]  /*3b60*/  @P4 FMUL.FTZ R68, R68, UR12 ;  /* 0x0000000c44444c20 */ /* 0x000fe20008410000 */
[----:B------:R-:W-:Y:S02]  /*3b70*/  @P5 FMUL.FTZ R69, R69, UR12 ;  /* 0x0000000c45455c20 */ /* 0x000fe40008410000 */
[----:B------:R-:W3:Y:S01]  /*3b80*/  @P0 LDC R118, c[0x0][0x408] ;  /* 0x00010200ff760b82 */ /* 0x000ee20000000800 */
[----:B0-----:R-:W-:Y:S01]  /*3b90*/  @P4 FMUL.FTZ R73, R68, R73 ;  /* 0x0000004944494220 */ /* 0x001fe20000410000 */
[----:B------:R-:W-:-:S06]  /*3ba0*/  @P4 SHF.L.U32 R68, R15, 0x10, RZ ;  /* 0x000000100f444819 */ /* 0x000fcc00000006ff */
[----:B------:R-:W0:Y:S01]  /*3bb0*/  @P5 LDC R119, c[0x0][0x408] ;  /* 0x00010200ff775b82 */ /* 0x000e220000000800 */
[----:B------:R-:W-:Y:S01]  /*3bc0*/  @P4 FMUL.FTZ R72, R68, R73 ;  /* 0x0000004944484220 */ /* 0x000fe20000410000 */
[----:B------:R-:W-:Y:S01]  /*3bd0*/  @P5 SHF.L.U32 R68, R14, 0x10, RZ ;  /* 0x000000100e445819 */ /* 0x000fe200000006ff */
[----:B-1----:R-:W-:Y:S01]  /*3be0*/  @P5 FMUL.FTZ R69, R69, R74 ;  /* 0x0000004a45455220 */ /* 0x002fe20000410000 */
[----:B------:R-:W-:-:S04]  /*3bf0*/  CS2R R74, SRZ ;  /* 0x00000000004a7805 */ /* 0x000fc8000001ff00 */
[----:B------:R-:W1:Y:S01]  /*3c00*/  @P6 LDC R73, c[0x0][0x408] ;  /* 0x00010200ff496b82 */ /* 0x000e620000000800 */
[----:B------:R-:W-:Y:S01]  /*3c10*/  @P5 FMUL.FTZ R74, R68, R69 ;  /* 0x00000045444a5220 */ /* 0x000fe20000410000 */
[----:B------:R-:W-:Y:S01]  /*3c20*/  @P6 FFMA.FTZ R68, R92, UR4, R114 ;  /* 0x000000045c446c23 */ /* 0x000fe20008010072 */
[----:B------:R-:W4:Y:S03]  /*3c30*/  F2F.BF16.F32 R72, R72 ;  /* 0x0000004800487304 */ /* 0x000f260000202000 */
[----:B------:R-:W-:-:S04]  /*3c40*/  @P6 FADD.FTZ R68, R93, -R68 ;  /* 0x800000445d446221 */ /* 0x000fc80000010000 */
[----:B------:R-:W-:Y:S01]  /*3c50*/  @P6 FFMA.FTZ R68, R68, UR24, R55 ;  /* 0x0000001844446c23 */ /* 0x000fe20008010037 */
[----:B------:R-:W-:Y:S03]  /*3c60*/  F2F.BF16.F32 R74, R74 ;  /* 0x0000004a004a7304 */ /* 0x000fe60000202000 */
[----:B------:R-:W-:-:S04]  /*3c70*/  @P6 FMUL.FTZ R68, R68, UR12 ;  /* 0x0000000c44446c20 */ /* 0x000fc80008410000 */
[----:B-1----:R-:W-:Y:S01]  /*3c80*/  @P6 FMUL.FTZ R73, R68, R73 ;  /* 0x0000004944496220 */ /* 0x002fe20000410000 */
[----:B------:R-:W-:-:S05]  /*3c90*/  @P6 SHF.L.U32 R68, R13, 0x10, RZ ;  /* 0x000000100d446819 */ /* 0x000fca00000006ff */
[----:B------:R-:W-:Y:S01]  /*3ca0*/  @P6 FMUL.FTZ R116, R68, R73 ;  /* 0x0000004944746220 */ /* 0x000fe20000410000 */
[----:B------:R-:W-:Y:S01]  /*3cb0*/  @P0 FFMA.FTZ R68, R115, UR4, R114 ;  /* 0x0000000473440c23 */ /* 0x000fe20008010072 */
[----:B----4-:R-:W-:-:S04]  /*3cc0*/  IMAD.WIDE.U32 R72, R72, 0x10000, RZ ;  /* 0x0001000048487825 */ /* 0x010fc800078e00ff */
[----:B------:R-:W-:Y:S01]  /*3cd0*/  @P0 FADD.FTZ R69, R113, -R68 ;  /* 0x8000004471450221 */ /* 0x000fe20000010000 */
[----:B------:R-:W-:Y:S01]  /*3ce0*/  @P0 SHF.L.U32 R68, R76, 0x10, RZ ;  /* 0x000000104c440819 */ /* 0x000fe200000006ff */
[----:B------:R-:W1:Y:S02]  /*3cf0*/  F2F.BF16.F32 R116, R116 ;  /* 0x0000007400747304 */ /* 0x000e640000202000 */
[----:B------:R-:W-:-:S04]  /*3d00*/  @P0 FFMA.FTZ R69, R69, UR24, R52 ;  /* 0x0000001845450c23 */ /* 0x000fc80008010034 */
[----:B------:R-:W-:-:S04]  /*3d10*/  @P0 FMUL.FTZ R69, R69, UR12 ;  /* 0x0000000c45450c20 */ /* 0x000fc80008410000 */
[----:B---3--:R-:W-:Y:S02]  /*3d20*/  @P0 FMUL.FTZ R69, R69, R118 ;  /* 0x0000007645450220 */ /* 0x008fe40000410000 */
[----:B------:R-:W3:Y:S02]  /*3d30*/  @P0 LDC R118, c[0x0][0x408] ;  /* 0x00010200ff760b82 */ /* 0x000ee40000000800 */
[----:B------:R-:W-:Y:S01]  /*3d40*/  @P0 FMUL.FTZ R75, R68, R69 ;  /* 0x00000045444b0220 */ /* 0x000fe20000410000 */
[----:B-1----:R-:W-:Y:S01]  /*3d50*/  SHF.L.U32 R117, R116, 0x10, RZ ;  /* 0x0000001074757819 */ /* 0x002fe200000006ff */
[----:B------:R-:W-:-:S03]  /*3d60*/  @P5 FFMA.FTZ R116, R111, UR4, R114 ;  /* 0x000000046f745c23 */ /* 0x000fc60008010072 */
[----:B------:R-:W-:Y:S01]  /*3d70*/  LOP3.LUT R73, R73, R117, R74, 0xfe, !PT ;  /* 0x0000007549497212 */ /* 0x000fe200078efe4a */
[----:B------:R-:W1:Y:S01]  /*3d80*/  LDC.64 R68, c[0x0][0x468] ;  /* 0x00011a00ff447b82 */ /* 0x000e620000000a00 */
[----:B------:R-:W4:Y:S01]  /*3d90*/  F2F.BF16.F32 R75, R75 ;  /* 0x0000004b004b7304 */ /* 0x000f220000202000 */
[----:B------:R-:W-:-:S04]  /*3da0*/  @P0 FFMA.FTZ R74, R115, UR4, R114 ;  /* 0x00000004734a0c23 */ /* 0x000fc80008010072 */
[----:B------:R-:W-:-:S04]  /*3db0*/  @P0 FADD.FTZ R117, R113, -R74 ;  /* 0x8000004a71750221 */ /* 0x000fc80000010000 */
[----:B------:R-:W-:Y:S01]  /*3dc0*/  @P0 FFMA.FTZ R74, R117, UR24, R52 ;  /* 0x00000018754a0c23 */ /* 0x000fe20008010034 */
[----:B------:R-:W-:Y:S01]  /*3dd0*/  @P5 FADD.FTZ R117, R91, -R116 ;  /* 0x800000745b755221 */ /* 0x000fe20000010000 */
[----:B----4-:R-:W-:Y:S02]  /*3de0*/  LOP3.LUT R72, R72, R75, RZ, 0xfc, !PT ;  /* 0x0000004b48487212 */ /* 0x010fe400078efcff */
[----:B------:R-:W-:-:S04]  /*3df0*/  @P0 FMUL.FTZ R75, R74, UR12 ;  /* 0x0000000c4a4b0c20 */ /* 0x000fc80008410000 */
[----:B---3--:R-:W-:Y:S01]  /*3e00*/  @P0 FMUL.FTZ R75, R75, R118 ;  /* 0x000000764b4b0220 */ /* 0x008fe20000410000 */
[----:B-1----:R-:W-:-:S05]  /*3e10*/  IMAD.WIDE.U32 R68, R4, 0x8, R68 ;  /* 0x0000000804447825 */ /* 0x002fca00078e0044 */
[----:B------:R1:W-:Y:S02]  /*3e20*/  STG.E.64 desc[UR14][R68.64], R72 ;  /* 0x0000004844007986 */ /* 0x0003e4000c101b0e */
[----:B-1----:R-:W-:Y:S01]  /*3e30*/  @P5 FFMA.FTZ R68, R117, UR24, R54 ;  /* 0x0000001875445c23 */ /* 0x002fe20008010036 */
[----:B------:R-:W-:Y:S02]  /*3e40*/  HFMA2 R69, -RZ, RZ, 0, 0 ;  /* 0x00000000ff457431 */ /* 0x000fe400000001ff */
[----:B------:R-:W-:Y:S02]  /*3e50*/  HFMA2 R73, -RZ, RZ, 0, 0 ;  /* 0x00000000ff497431 */ /* 0x000fe400000001ff */
[----:B------:R-:W-:-:S04]  /*3e60*/  @P5 FMUL.FTZ R72, R68, UR12 ;  /* 0x0000000c44485c20 */ /* 0x000fc80008410000 */
[----:B0-----:R-:W-:Y:S01]  /*3e70*/  @P5 FMUL.FTZ R117, R72, R119 ;  /* 0x0000007748755220 */ /* 0x001fe20000410000 */
[----:B--2---:R-:W-:Y:S02]  /*3e80*/  @P0 MOV R74, R70 ;  /* 0x00000046004a0202 */ /* 0x004fe40000000f00 */
[----:B------:R-:W-:Y:S02]  /*3e90*/  @P5 MOV R68, R71 ;  /* 0x0000004700445202 */ /* 0x000fe40000000f00 */
[----:B------:R-:W-:-:S05]  /*3ea0*/  @P0 SHF.L.U32 R74, R74, 0x10, RZ ;  /* 0x000000104a4a0819 */ /* 0x000fca00000006ff */
[----:B------:R-:W-:Y:S01]  /*3eb0*/  @P0 FMUL.FTZ R69, R74, R75 ;  /* 0x0000004b4a450220 */ /* 0x000fe20000410000 */
[----:B------:R-:W-:Y:S02]  /*3ec0*/  @P5 SHF.L.U32 R74, R68, 0x10, RZ ;  /* 0x00000010444a5819 */ /* 0x000fe400000006ff */
[----:B------:R-:W-:Y:S01]  /*3ed0*/  MOV R68, RZ ;  /* 0x000000ff00447202 */ /* 0x000fe20000000f00 */
[----:B------:R-:W-:Y:S06]  /*3ee0*/  @!P4 BRA `(.L_x_2377) ;  /* 0x000000000020c947 */ /* 0x000fec0003800000 */
[----:B------:R-:W-:-:S04]  /*3ef0*/  FFMA.FTZ R75, R112, UR4, R114 ;  /* 0x00000004704b7c23 */ /* 0x000fc80008010072 */
[----:B------:R-:W-:-:S04]  /*3f00*/  FADD.FTZ R68, R110, -R75 ;  /* 0x8000004b6e447221 */ /* 0x000fc80000010000 */
[----:B------:R-:W-:-:S04]  /*3f10*/  FFMA.FTZ R68, R68, UR24, R53 ;  /* 0x0000001844447c23 */ /* 0x000fc80008010035 */
[----:B------:R-:W-:Y:S01]  /*3f20*/  FMUL.FTZ R72, R68, UR12 ;  /* 0x0000000c44487c20 */ /* 0x000fe20008410000 */
[----:B------:R-:W-:-:S03]  /*3f30*/  SHF.R.U64 R68, R70, 0x10, R71 ;  /* 0x0000001046447819 */ /* 0x000fc60000001247 */
[----:B------:R-:W-:Y:S01]  /*3f40*/  FMUL.FTZ R75, R72, UR25 ;  /* 0x00000019484b7c20 */ /* 0x000fe20008410000 */
[----:B------:R-:W-:-:S05]  /*3f50*/  SHF.L.U32 R68, R68, 0x10, RZ ;  /* 0x0000001044447819 */ /* 0x000fca00000006ff */
[----:B------:R-:W-:-:S07]  /*3f60*/  FMUL.FTZ R68, R68, R75 ;  /* 0x0000004b44447220 */ /* 0x000fce0000410000 */
.L_x_2377:
[----:B------:R-:W-:Y:S05]  /*3f70*/  BSYNC.RECONVERGENT B2 ;  /* 0x0000000000027941 */ /* 0x000fea0003800200 */
.L_x_2376:
[----:B------:R-:W-:Y:S01]  /*3f80*/  FADD.FTZ R72, R25, R68 ;  /* 0x0000004419487221 */ /* 0x000fe20000010000 */
[----:B------:R-:W-:Y:S01]  /*3f90*/  BSSY.RECONVERGENT B2, `(.L_x_2378) ;  /* 0x000000c000027945 */ /* 0x000fe20003800200 */
[----:B------:R-:W-:Y:S02]  /*3fa0*/  HFMA2 R68, -RZ, RZ, 0, 0 ;  /* 0x00000000ff447431 */ /* 0x000fe400000001ff */
[----:B------:R-:W-:Y:S01]  /*3fb0*/  @P5 FMUL.FTZ R73, R74, R117 ;  /* 0x000000754a495220 */ /* 0x000fe20000410000 */
[----:B------:R-:W-:Y:S06]  /*3fc0*/  @!P6 BRA `(.L_x_2379) ;  /* 0x000000000020e947 */ /* 0x000fec0003800000 */
[----:B------:R-:W-:-:S04]  /*3fd0*/  FFMA.FTZ R68, R92, UR4, R114 ;  /* 0x000000045c447c23 */ /* 0x000fc80008010072 */
[----:B------:R-:W-:-:S04]  /*3fe0*/  FADD.FTZ R68, R93, -R68 ;  /* 0x800000445d447221 */ /* 0x000fc80000010000 */
[----:B------:R-:W-:Y:S01]  /*3ff0*/  FFMA.FTZ R25, R68, UR24, R55 ;  /* 0x0000001844197c23 */ /* 0x000fe20008010037 */
[----:B------:R-:W-:-:S03]  /*4000*/  SHF.R.U32.HI R68, RZ, 0x10, R71 ;  /* 0x00000010ff447819 */ /* 0x000fc60000011647 */
[----:B------:R-:W-:Y:S01]  /*4010*/  FMUL.FTZ R25, R25, UR12 ;  /* 0x0000000c19197c20 */ /* 0x000fe20008410000 */
[----:B------:R-:W-:-:S03]  /*4020*/  SHF.L.U32 R68, R68, 0x10, RZ ;  /* 0x0000001044447819 */ /* 0x000fc600000006ff */
[----:B------:R-:W-:-:S04]  /*4030*/  FMUL.FTZ R25, R25, UR25 ;  /* 0x0000001919197c20 */ /* 0x000fc80008410000 */
[----:B------:R-:W-:-:S07]  /*4040*/  FMUL.FTZ R68, R68, R25 ;  /* 0x0000001944447220 */ /* 0x000fce0000410000 */
.L_x_2379:
[----:B------:R-:W-:Y:S05]  /*4050*/  BSYNC.RECONVERGENT B2 ;  /* 0x0000000000027941 */ /* 0x000fea0003800200 */
.L_x_2378:
[----:B------:R-:W-:Y:S01]  /*4060*/  FADD.FTZ R24, R24, R69 ;  /* 0x0000004518187221 */ /* 0x000fe20000010000 */
[----:B------:R-:W-:Y:S01]  /*4070*/  FADD.FTZ R26, R26, R73 ;  /* 0x000000491a1a7221 */ /* 0x000fe20000010000 */
[----:B------:R-:W-:Y:S01]  /*4080*/  FADD.FTZ R27, R27, R68 ;  /* 0x000000441b1b7221 */ /* 0x000fe20000010000 */
[----:B------:R-:W-:Y:S02]  /*4090*/  IADD3 R4, PT, PT, R4, 0x80, RZ ;  /* 0x0000008004047810 */ /* 0x000fe40007ffe0ff */
[----:B------:R-:W-:-:S07]  /*40a0*/  MOV R25, R72 ;  /* 0x0000004800197202 */ /* 0x000fce0000000f00 */
.L_x_2375:
[----:B------:R-:W-:Y:S05]  /*40b0*/  BSYNC.RECONVERGENT B1 ;  /* 0x0000000000017941 */ /* 0x000fea0003800200 */
.L_x_2374:
[----:B------:R-:W-:Y:S04]  /*40c0*/  BSSY.RECONVERGENT B1, `(.L_x_2380) ;  /* 0x0000069000017945 */ /* 0x000fe80003800200 */
[----:B------:R-:W-:Y:S05]  /*40d0*/  @!P2 BRA `(.L_x_2381) ;  /* 0x00000004009ca947 */ /* 0x000fea0003800000 */
[----:B------:R-:W0:Y:S02]  /*40e0*/  LDC.64 R70, c[0x0][0x390] ;  /* 0x0000e400ff467b82 */ /* 0x000e240000000a00 */
[----:B0-----:R-:W-:-:S06]  /*40f0*/  IMAD.WIDE.U32 R70, R4, 0x8, R70 ;  /* 0x0000000804467825 */ /* 0x001fcc00078e0046 */
[----:B------:R-:W2:Y:S01]  /*4100*/  LDG.E.64 R70, desc[UR14][R70.64] ;  /* 0x0000000e46467981 */ /* 0x000ea2000c1e1b00 */
[C---:B-----5:R-:W-:Y:S01]  /*4110*/  LOP3.LUT P4, RZ, R2.reuse, 0xff00, RZ, 0xc0, !PT ;  /* 0x0000ff0002ff7812 */ /* 0x060fe2000788c0ff */
[----:B------:R-:W-:Y:S01]  /*4120*/  HFMA2 R72, -RZ, RZ, 0, 0 ;  /* 0x00000000ff487431 */ /* 0x000fe200000001ff */
[C---:B------:R-:W-:Y:S01]  /*4130*/  LOP3.LUT P5, RZ, R2.reuse, 0xff0000, RZ, 0xc0, !PT ;  /* 0x00ff000002ff7812 */ /* 0x040fe200078ac0ff */
[----:B------:R-:W-:Y:S01]  /*4140*/  BSSY.RECONVERGENT B2, `(.L_x_2382) ;  /* 0x000004d000027945 */ /* 0x000fe20003800200 */
[C---:B------:R-:W-:Y:S02]  /*4150*/  ISETP.GE.U32.AND P6, PT, R2.reuse, 0x1000000, PT ;  /* 0x010000000200780c */ /* 0x040fe40003fc6070 */
[----:B------:R-:W-:Y:S02]  /*4160*/  LOP3.LUT P0, RZ, R2, 0xff, RZ, 0xc0, !PT ;  /* 0x000000ff02ff7812 */ /* 0x000fe4000780c0ff */
[----:B------:R-:W-:-:S05]  /*4170*/  MOV R116, RZ ;  /* 0x000000ff00747202 */ /* 0x000fca0000000f00 */
[----:B------:R-:W0:Y:S01]  /*4180*/  @P4 LDC R69, c[0x0][0x408] ;  /* 0x00010200ff454b82 */ /* 0x000e220000000800 */
[--C-:B------:R-:W-:Y:S01]  /*4190*/  @P4 FFMA.FTZ R68, R96, UR4, R114.reuse ;  /* 0x0000000460444c23 */ /* 0x100fe20008010072 */
[----:B------:R-:W-:-:S03]  /*41a0*/  @P5 FFMA.FTZ R73, R99, UR4, R114 ;  /* 0x0000000463495c23 */ /* 0x000fc60008010072 */
[----:B------:R-:W-:Y:S01]  /*41b0*/  @P4 FADD.FTZ R68, R97, -R68 ;  /* 0x8000004461444221 */ /* 0x000fe20000010000 */
[----:B------:R-:W-:Y:S02]  /*41c0*/  @P5 FADD.FTZ R73, R98, -R73 ;  /* 0x8000004962495221 */ /* 0x000fe40000010000 */
[----:B------:R-:W1:Y:S01]  /*41d0*/  @P5 LDC R74, c[0x0][0x408] ;  /* 0x00010200ff4a5b82 */ /* 0x000e620000000800 */
[----:B------:R-:W-:Y:S01]  /*41e0*/  @P4 FFMA.FTZ R68, R68, UR24, R57 ;  /* 0x0000001844444c23 */ /* 0x000fe20008010039 */
[----:B------:R-:W-:-:S03]  /*41f0*/  @P5 FFMA.FTZ R73, R73, UR24, R58 ;  /* 0x0000001849495c23 */ /* 0x000fc6000801003a */
[----:B------:R-:W-:Y:S01]  /*4200*/  @P4 FMUL.FTZ R68, R68, UR12 ;  /* 0x0000000c44444c20 */ /* 0x000fe20008410000 */
[----:B------:R-:W-:Y:S02]  /*4210*/  @P5 FMUL.FTZ R73, R73, UR12 ;  /* 0x0000000c49495c20 */ /* 0x000fe40008410000 */
[----:B------:R-:W3:Y:S01]  /*4220*/  @P5 LDC R119, c[0x0][0x408] ;  /* 0x00010200ff775b82 */ /* 0x000ee20000000800 */
[----:B0-----:R-:W-:Y:S01]  /*4230*/  @P4 FMUL.FTZ R69, R68, R69 ;  /* 0x0000004544454220 */ /* 0x001fe20000410000 */
[----:B------:R-:W-:-:S05]  /*4240*/  @P4 SHF.L.U32 R68, R11, 0x10, RZ ;  /* 0x000000100b444819 */ /* 0x000fca00000006ff */
[----:B------:R-:W-:Y:S01]  /*4250*/  @P4 FMUL.FTZ R72, R68, R69 ;  /* 0x0000004544484220 */ /* 0x000fe20000410000 */
[----:B------:R-:W-:Y:S01]  /*4260*/  @P5 SHF.L.U32 R68, R10, 0x10, RZ ;  /* 0x000000100a445819 */ /* 0x000fe200000006ff */
[----:B------:R-:W0:Y:S01]  /*4270*/  @P6 LDC R69, c[0x0][0x408] ;  /* 0x00010200ff456b82 */ /* 0x000e220000000800 */
[----:B-1----:R-:W-:Y:S01]  /*4280*/  @P5 FMUL.FTZ R73, R73, R74 ;  /* 0x0000004a49495220 */ /* 0x002fe20000410000 */
[----:B------:R-:W-:Y:S02]  /*4290*/  CS2R R74, SRZ ;  /* 0x00000000004a7805 */ /* 0x000fe4000001ff00 */
[----:B------:R-:W1:Y:S01]  /*42a0*/  F2F.BF16.F32 R72, R72 ;  /* 0x0000004800487304 */ /* 0x000e620000202000 */
[----:B------:R-:W-:Y:S01]  /*42b0*/  @P5 FMUL.FTZ R74, R68, R73 ;  /* 0x00000049444a5220 */ /* 0x000fe20000410000 */
[----:B------:R-:W-:-:S04]  /*42c0*/  @P6 FFMA.FTZ R68, R100, UR4, R114 ;  /* 0x0000000464446c23 */ /* 0x000fc80008010072 */
[----:B------:R-:W-:Y:S02]  /*42d0*/  @P6 FADD.FTZ R68, R101, -R68 ;  /* 0x8000004465446221 */ /* 0x000fe40000010000 */
[----:B------:R-:W-:Y:S02]  /*42e0*/  F2F.BF16.F32 R74, R74 ;  /* 0x0000004a004a7304 */ /* 0x000fe40000202000 */
[----:B------:R-:W-:-:S04]  /*42f0*/  @P6 FFMA.FTZ R68, R68, UR24, R59 ;  /* 0x0000001844446c23 */ /* 0x000fc8000801003b */
[----:B------:R-:W-:Y:S01]  /*4300*/  @P6 FMUL.FTZ R68, R68, UR12 ;  /* 0x0000000c44446c20 */ /* 0x000fe20008410000 */
[----:B-1----:R-:W-:-:S04]  /*4310*/  IMAD.WIDE.U32 R72, R72, 0x10000, RZ ;  /* 0x0001000048487825 */ /* 0x002fc800078e00ff */
[----:B0-----:R-:W-:Y:S01]  /*4320*/  @P6 FMUL.FTZ R118, R68, R69 ;  /* 0x0000004544766220 */ /* 0x001fe20000410000 */
[----:B------:R-:W-:Y:S01]  /*4330*/  @P6 SHF.L.U32 R69, R9, 0x10, RZ ;  /* 0x0000001009456819 */ /* 0x000fe200000006ff */
[----:B------:R-:W0:Y:S04]  /*4340*/  @P0 LDC R68, c[0x0][0x408] ;  /* 0x00010200ff440b82 */ /* 0x000e280000000800 */
[----:B------:R-:W-:Y:S01]  /*4350*/  @P6 FMUL.FTZ R116, R69, R118 ;  /* 0x0000007645746220 */ /* 0x000fe20000410000 */
[----:B------:R-:W-:-:S03]  /*4360*/  @P0 FFMA.FTZ R69, R95, UR4, R114 ;  /* 0x000000045f450c23 */ /* 0x000fc60008010072 */
[----:B------:R-:W1:Y:S01]  /*4370*/  @P0 LDC R118, c[0x0][0x408] ;  /* 0x00010200ff760b82 */ /* 0x000e620000000800 */
[----:B------:R-:W-:Y:S01]  /*4380*/  @P0 FADD.FTZ R69, R94, -R69 ;  /* 0x800000455e450221 */ /* 0x000fe20000010000 */
[----:B------:R-:W4:Y:S03]  /*4390*/  F2F.BF16.F32 R116, R116 ;  /* 0x0000007400747304 */ /* 0x000f260000202000 */
[----:B------:R-:W-:-:S04]  /*43a0*/  @P0 FFMA.FTZ R69, R69, UR24, R56 ;  /* 0x0000001845450c23 */ /* 0x000fc80008010038 */
[----:B------:R-:W-:-:S04]  /*43b0*/  @P0 FMUL.FTZ R69, R69, UR12 ;  /* 0x0000000c45450c20 */ /* 0x000fc80008410000 */
[----:B0-----:R-:W-:Y:S01]  /*43c0*/  @P0 FMUL.FTZ R69, R69, R68 ;  /* 0x0000004445450220 */ /* 0x001fe20000410000 */
[----:B------:R-:W-:Y:S02]  /*43d0*/  @P0 SHF.L.U32 R68, R12, 0x10, RZ ;  /* 0x000000100c440819 */ /* 0x000fe400000006ff */
[----:B----4-:R-:W-:-:S03]  /*43e0*/  SHF.L.U32 R117, R116, 0x10, RZ ;  /* 0x0000001074757819 */ /* 0x010fc600000006ff */
[----:B------:R-:W-:Y:S01]  /*43f0*/  @P0 FMUL.FTZ R75, R68, R69 ;  /* 0x00000045444b0220 */ /* 0x000fe20000410000 */
[----:B------:R-:W-:Y:S01]  /*4400*/  LOP3.LUT R73, R73, R117, R74, 0xfe, !PT ;  /* 0x0000007549497212 */ /* 0x000fe200078efe4a */
[----:B------:R-:W0:Y:S01]  /*4410*/  LDC.64 R68, c[0x0][0x468] ;  /* 0x00011a00ff447b82 */ /* 0x000e220000000a00 */
[----:B------:R-:W-:-:S03]  /*4420*/  @P0 FFMA.FTZ R117, R95, UR4, R114 ;  /* 0x000000045f750c23 */ /* 0x000fc60008010072 */
[----:B------:R-:W4:Y:S01]  /*4430*/  F2F.BF16.F32 R75, R75 ;  /* 0x0000004b004b7304 */ /* 0x000f220000202000 */
[----:B------:R-:W-:-:S04]  /*4440*/  @P0 FADD.FTZ R117, R94, -R117 ;  /* 0x800000755e750221 */ /* 0x000fc80000010000 */
[----:B------:R-:W-:Y:S01]  /*4450*/  @P0 FFMA.FTZ R74, R117, UR24, R56 ;  /* 0x00000018754a0c23 */ /* 0x000fe20008010038 */
[----:B------:R-:W-:-:S04]  /*4460*/  @P5 FFMA.FTZ R117, R99, UR4, R114 ;  /* 0x0000000463755c23 */ /* 0x000fc80008010072 */
[----:B------:R-:W-:Y:S01]  /*4470*/  @P5 FADD.FTZ R117, R98, -R117 ;  /* 0x8000007562755221 */ /* 0x000fe20000010000 */
[----:B----4-:R-:W-:Y:S01]  /*4480*/  LOP3.LUT R72, R72, R75, RZ, 0xfc, !PT ;  /* 0x0000004b48487212 */ /* 0x010fe200078efcff */
[----:B------:R-:W-:Y:S01]  /*4490*/  @P0 FMUL.FTZ R75, R74, UR12 ;  /* 0x0000000c4a4b0c20 */ /* 0x000fe20008410000 */
[----:B0-----:R-:W-:-:S04]  /*44a0*/  IMAD.WIDE.U32 R68, R4, 0x8, R68 ;  /* 0x0000000804447825 */ /* 0x001fc800078e0044 */
[----:B-1----:R-:W-:Y:S01]  /*44b0*/  @P0 FMUL.FTZ R75, R75, R118 ;  /* 0x000000764b4b0220 */ /* 0x002fe20000410000 */
[----:B------:R0:W-:Y:S02]  /*44c0*/  STG.E.64 desc[UR14][R68.64], R72 ;  /* 0x0000004844007986 */ /* 0x0001e4000c101b0e */
[----:B0-----:R-:W-:Y:S01]  /*44d0*/  @P5 FFMA.FTZ R68, R117, UR24, R58 ;  /* 0x0000001875445c23 */ /* 0x001fe2000801003a */
[----:B------:R-:W-:Y:S02]  /*44e0*/  HFMA2 R69, -RZ, RZ, 0, 0 ;  /* 0x00000000ff457431 */ /* 0x000fe400000001ff */
[----:B------:R-:W-:Y:S02]  /*44f0*/  HFMA2 R73, -RZ, RZ, 0, 0 ;  /* 0x00000000ff497431 */ /* 0x000fe400000001ff */
[----:B------:R-:W-:-:S04]  /*4500*/  @P5 FMUL.FTZ R72, R68, UR12 ;  /* 0x0000000c44485c20 */ /* 0x000fc80008410000 */
[----:B---3--:R-:W-:Y:S01]  /*4510*/  @P5 FMUL.FTZ R117, R72, R119 ;  /* 0x0000007748755220 */ /* 0x008fe20000410000 */
        /* <DEDUP_REMOVED lines=15> */
.L_x_2383:
[----:B------:R-:W-:Y:S05]  /*4610*/  BSYNC.RECONVERGENT B2 ;  /* 0x0000000000027941 */ /* 0x000fea0003800200 */
.L_x_2382:
        /* <DEDUP_REMOVED lines=13> */
.L_x_2385:
[----:B------:R-:W-:Y:S05]  /*46f0*/  BSYNC.RECONVERGENT B2 ;  /* 0x0000000000027941 */ /* 0x000fea0003800200 */
.L_x_2384:
[----:B------:R-:W-:Y:S01]  /*4700*/  FADD.FTZ R20, R20, R69 ;  /* 0x0000004514147221 */ /* 0x000fe20000010000 */
[----:B------:R-:W-:Y:S01]  /*4710*/  FADD.FTZ R22, R22, R73 ;  /* 0x0000004916167221 */ /* 0x000fe20000010000 */
[----:B------:R-:W-:Y:S01]  /*4720*/  FADD.FTZ R23, R23, R68 ;  /* 0x0000004417177221 */ /* 0x000fe20000010000 */
[----:B------:R-:W-:Y:S02]  /*4730*/  IADD3 R4, PT, PT, R4, 0x80, RZ ;  /* 0x0000008004047810 */ /* 0x000fe40007ffe0ff */
[----:B------:R-:W-:-:S07]  /*4740*/  MOV R21, R72 ;  /* 0x0000004800157202 */ /* 0x000fce0000000f00 */
.L_x_2381:
[----:B------:R-:W-:Y:S05]  /*4750*/  BSYNC.RECONVERGENT B1 ;  /* 0x0000000000017941 */ /* 0x000fea0003800200 */
.L_x_2380:
[----:B------:R-:W-:Y:S05]  /*4760*/  @!P3 BRA `(.L_x_2370) ;  /* 0x0000001400a4b947 */ /* 0x000fea0003800000 */
[----:B------:R-:W0:Y:S02]  /*4770*/  LDC.64 R68, c[0x0][0x390] ;  /* 0x0000e400ff447b82 */ /* 0x000e240000000a00 */
[----:B0-----:R-:W-:-:S05]  /*4780*/  IMAD.WIDE.U32 R68, R4, 0x8, R68 ;  /* 0x0000000804447825 */ /* 0x001fca00078e0044 */
[----:B------:R0:W2:Y:S01]  /*4790*/  LDG.E.64 R70, desc[UR14][R68.64] ;  /* 0x0000000e44467981 */ /* 0x0000a2000c1e1b00 */
[C---:B-----5:R-:W-:Y:S02]  /*47a0*/  LOP3.LUT P5, RZ, R0.reuse, 0xff0000, RZ, 0xc0, !PT ;  /* 0x00ff000000ff7812 */ /* 0x060fe400078ac0ff */
[----:B------:R-:W-:Y:S02]  /*47b0*/  CS2R R116, SRZ ;  /* 0x0000000000747805 */ /* 0x000fe4000001ff00 */
[C---:B------:R-:W-:Y:S01]  /*47c0*/  LOP3.LUT P4, RZ, R0.reuse, 0xff00, RZ, 0xc0, !PT ;  /* 0x0000ff0000ff7812 */ /* 0x040fe2000788c0ff */
[----:B------:R-:W-:Y:S01]  /*47d0*/  HFMA2 R75, -RZ, RZ, 0, 0 ;  /* 0x00000000ff4b7431 */ /* 0x000fe200000001ff */
[C---:B------:R-:W-:Y:S01]  /*47e0*/  LOP3.LUT P0, RZ, R0.reuse, 0xff, RZ, 0xc0, !PT ;  /* 0x000000ff00ff7812 */ /* 0x040fe2000780c0ff */
[----:B------:R-:W-:Y:S01]  /*47f0*/  BSSY.RECONVERGENT B1, `(.L_x_2386) ;  /* 0x000004f000017945 */ /* 0x000fe20003800200 */
[----:B------:R-:W-:-:S05]  /*4800*/  ISETP.GE.U32.AND P6, PT, R0, 0x1000000, PT ;  /* 0x010000000000780c */ /* 0x000fca0003fc6070 */
[----:B------:R-:W1:Y:S01]  /*4810*/  @P5 LDC R74, c[0x0][0x408] ;  /* 0x00010200ff4a5b82 */ /* 0x000e620000000800 */
[----:B------:R-:W-:-:S03]  /*4820*/  @P5 FFMA.FTZ R73, R107, UR4, R114 ;  /* 0x000000046b495c23 */ /* 0x000fc60008010072 */
[----:B------:R-:W-:Y:S01]  /*4830*/  @P4 FFMA.FTZ R72, R104, UR4, R114 ;  /* 0x0000000468484c23 */ /* 0x000fe20008010072 */
[----:B0-----:R-:W-:Y:S01]  /*4840*/  @P4 SHF.L.U32 R68, R7, 0x10, RZ ;  /* 0x0000001007444819 */ /* 0x001fe200000006ff */
[----:B------:R-:W-:Y:S02]  /*4850*/  @P5 FADD.FTZ R73, R106, -R73 ;  /* 0x800000496a495221 */ /* 0x000fe40000010000 */
[----:B------:R-:W-:Y:S01]  /*4860*/  @P4 FADD.FTZ R72, R105, -R72 ;  /* 0x8000004869484221 */ /* 0x000fe20000010000 */
[----:B------:R-:W0:Y:S01]  /*4870*/  @P0 LDC R118, c[0x0][0x408] ;  /* 0x00010200ff760b82 */ /* 0x000e220000000800 */
[----:B------:R-:W-:Y:S02]  /*4880*/  @P5 FFMA.FTZ R73, R73, UR24, R62 ;  /* 0x0000001849495c23 */ /* 0x000fe4000801003e */
[----:B------:R-:W-:Y:S02]  /*4890*/  @P4 FFMA.FTZ R72, R72, UR24, R61 ;  /* 0x0000001848484c23 */ /* 0x000fe4000801003d */
[----:B------:R-:W-:-:S02]  /*48a0*/  @P5 FMUL.FTZ R73, R73, UR12 ;  /* 0x0000000c49495c20 */ /* 0x000fc40008410000 */
[----:B------:R-:W-:Y:S01]  /*48b0*/  @P4 FMUL.FTZ R72, R72, UR12 ;  /* 0x0000000c48484c20 */ /* 0x000fe20008410000 */
[----:B------:R-:W3:Y:S03]  /*48c0*/  @P0 LDC R121, c[0x0][0x408] ;  /* 0x00010200ff790b82 */ /* 0x000ee60000000800 */
[----:B------:R-:W-:Y:S01]  /*48d0*/  @P4 FMUL.FTZ R69, R72, UR25 ;  /* 0x0000001948454c20 */ /* 0x000fe20008410000 */
[----:B------:R-:W-:-:S03]  /*48e0*/  FFMA.FTZ R72, R108, UR4, R114 ;  /* 0x000000046c487c23 */ /* 0x000fc60008010072 */
[----:B------:R-:W-:Y:S01]  /*48f0*/  @P4 FMUL.FTZ R116, R68, R69 ;  /* 0x0000004544744220 */ /* 0x000fe20000410000 */
[----:B------:R-:W-:Y:S01]  /*4900*/  @P5 SHF.L.U32 R68, R6, 0x10, RZ ;  /* 0x0000001006445819 */ /* 0x000fe200000006ff */
[----:B-1----:R-:W-:Y:S01]  /*4910*/  @P5 FMUL.FTZ R73, R73, R74 ;  /* 0x0000004a49495220 */ /* 0x002fe20000410000 */
[----:B------:R-:W-:-:S03]  /*4920*/  @P0 FFMA.FTZ R69, R103, UR4, R114 ;  /* 0x0000000467450c23 */ /* 0x000fc60008010072 */
[----:B------:R-:W-:Y:S01]  /*4930*/  @P5 FMUL.FTZ R75, R68, R73 ;  /* 0x00000049444b5220 */ /* 0x000fe20000410000 */
[----:B------:R-:W-:Y:S01]  /*4940*/  FADD.FTZ R68, R109, -R72 ;  /* 0x800000486d447221 */ /* 0x000fe20000010000 */
[----:B------:R-:W-:Y:S01]  /*4950*/  @P6 SHF.L.U32 R73, R5, 0x10, RZ ;  /* 0x0000001005496819 */ /* 0x000fe200000006ff */
[----:B------:R-:W-:Y:S01]  /*4960*/  @P0 FADD.FTZ R69, R102, -R69 ;  /* 0x8000004566450221 */ /* 0x000fe20000010000 */
[----:B------:R-:W-:Y:S01]  /*4970*/  MOV R72, RZ ;  /* 0x000000ff00487202 */ /* 0x000fe20000000f00 */
[----:B------:R-:W-:Y:S01]  /*4980*/  FFMA.FTZ R68, R68, UR24, R63 ;  /* 0x0000001844447c23 */ /* 0x000fe2000801003f */
[----:B------:R-:W-:Y:S01]  /*4990*/  F2F.BF16.F32 R75, R75 ;  /* 0x0000004b004b7304 */ /* 0x000fe20000202000 */
[----:B------:R-:W-:Y:S02]  /*49a0*/  @P0 FFMA.FTZ R69, R69, UR24, R60 ;  /* 0x0000001845450c23 */ /* 0x000fe4000801003c */
[----:B------:R-:W-:Y:S02]  /*49b0*/  FMUL.FTZ R68, R68, UR12 ;  /* 0x0000000c44447c20 */ /* 0x000fe40008410000 */
[----:B------:R-:W-:-:S02]  /*49c0*/  @P0 FMUL.FTZ R69, R69, UR12 ;  /* 0x0000000c45450c20 */ /* 0x000fc40008410000 */
[----:B------:R-:W-:Y:S01]  /*49d0*/  FMUL.FTZ R74, R68, UR25 ;  /* 0x00000019444a7c20 */ /* 0x000fe20008410000 */
[----:B------:R-:W-:Y:S01]  /*49e0*/  @P0 SHF.L.U32 R68, R8, 0x10, RZ ;  /* 0x0000001008440819 */ /* 0x000fe200000006ff */
[----:B0-----:R-:W-:Y:S02]  /*49f0*/  @P0 FMUL.FTZ R69, R69, R118 ;  /* 0x0000007645450220 */ /* 0x001fe40000410000 */
[----:B------:R-:W-:Y:S02]  /*4a00*/  @P6 FMUL.FTZ R72, R73, R74 ;  /* 0x0000004a49486220 */ /* 0x000fe40000410000 */
[----:B------:R-:W-:Y:S01]  /*4a10*/  F2F.BF16.F32 R73, R116 ;  /* 0x0000007400497304 */ /* 0x000fe20000202000 */
[----:B------:R-:W-:Y:S02]  /*4a20*/  @P0 FMUL.FTZ R117, R68, R69 ;  /* 0x0000004544750220 */ /* 0x000fe40000410000 */
[----:B------:R-:W0:Y:S05]  /*4a30*/  LDC.64 R68, c[0x0][0x468] ;  /* 0x00011a00ff447b82 */ /* 0x000e2a0000000a00 */
[----:B------:R-:W1:Y:S08]  /*4a40*/  F2F.BF16.F32 R72, R72 ;  /* 0x0000004800487304 */ /* 0x000e700000202000 */
[----:B------:R-:W4:Y:S01]  /*4a50*/  F2F.BF16.F32 R117, R117 ;  /* 0x0000007500757304 */ /* 0x000f220000202000 */
[----:B-1----:R-:W-:Y:S01]  /*4a60*/  SHF.L.U32 R119, R72, 0x10, RZ ;  /* 0x0000001048777819 */ /* 0x002fe200000006ff */
[----:B------:R-:W-:-:S04]  /*4a70*/  IMAD.WIDE.U32 R72, R73, 0x10000, RZ ;  /* 0x0001000049487825 */ /* 0x000fc800078e00ff */
[----:B0-----:R-:W-:Y:S01]  /*4a80*/  IMAD.WIDE.U32 R68, R4, 0x8, R68 ;  /* 0x0000000804447825 */ /* 0x001fe200078e0044 */
[----:B------:R-:W-:-:S03]  /*4a90*/  LOP3.LUT R73, R73, R119, R75, 0xfe, !PT ;  /* 0x0000007749497212 */ /* 0x000fc600078efe4b */
[----:B------:R-:W-:Y:S01]  /*4aa0*/  @P0 FFMA.FTZ R119, R103, UR4, R114 ;  /* 0x0000000467770c23 */ /* 0x000fe20008010072 */
[----:B----4-:R-:W-:Y:S01]  /*4ab0*/  LOP3.LUT R72, R72, R117, RZ, 0xfc, !PT ;  /* 0x0000007548487212 */ /* 0x010fe200078efcff */
[----:B------:R-:W-:Y:S02]  /*4ac0*/  HFMA2 R4, -RZ, RZ, 0, 0 ;  /* 0x00000000ff047431 */ /* 0x000fe400000001ff */
[----:B------:R-:W-:Y:S02]  /*4ad0*/  @P0 FADD.FTZ R119, R102, -R119 ;  /* 0x8000007766770221 */ /* 0x000fe40000010000 */
[----:B------:R3:W-:Y:S02]  /*4ae0*/  STG.E.64 desc[UR14][R68.64], R72 ;  /* 0x0000004844007986 */ /* 0x0007e4000c101b0e */
[----:B------:R-:W-:-:S04]  /*4af0*/  @P0 FFMA.FTZ R116, R119, UR24, R60 ;  /* 0x0000001877740c23 */ /* 0x000fc8000801003c */
[----:B------:R-:W-:-:S04]  /*4b00*/  @P0 FMUL.FTZ R116, R116, UR12 ;  /* 0x0000000c74740c20 */ /* 0x000fc80008410000 */
[----:B---3--:R-:W-:Y:S01]  /*4b10*/  @P0 FMUL.FTZ R73, R116, R121 ;  /* 0x0000007974490220 */ /* 0x008fe20000410000 */
[----:B------:R-:W-:Y:S01]  /*4b20*/  HFMA2 R69, -RZ, RZ, 0, 0 ;  /* 0x00000000ff457431 */ /* 0x000fe200000001ff */
[----:B--2---:R-:W-:-:S04]  /*4b30*/  @P6 SHF.R.U32.HI R75, RZ, 0x10, R71 ;  /* 0x00000010ff4b6819 */ /* 0x004fc80000011647 */
[----:B------:R-:W-:Y:S02]  /*4b40*/  @P6 SHF.L.U32 R117, R75, 0x10, RZ ;  /* 0x000000104b756819 */ /* 0x000fe400000006ff */
[----:B------:R-:W0:Y:S03]  /*4b50*/  @P5 LDC R75, c[0x0][0x408] ;  /* 0x00010200ff4b5b82 */ /* 0x000e260000000800 */
[----:B------:R-:W-:Y:S01]  /*4b60*/  @P6 FMUL.FTZ R4, R74, R117 ;  /* 0x000000754a046220 */ /* 0x000fe20000410000 */
[----:B------:R-:W-:Y:S01]  /*4b70*/  @P5 FFMA.FTZ R117, R107, UR4, R114 ;  /* 0x000000046b755c23 */ /* 0x000fe20008010072 */
[----:B------:R-:W-:-:S03]  /*4b80*/  @P0 MOV R74, R70 ;  /* 0x00000046004a0202 */ /* 0x000fc60000000f00 */
[----:B------:R-:W-:Y:S01]  /*4b90*/  @P5 FADD.FTZ R117, R106, -R117 ;  /* 0x800000756a755221 */ /* 0x000fe20000010000 */
[----:B------:R-:W-:-:S03]  /*4ba0*/  @P0 SHF.L.U32 R68, R74, 0x10, RZ ;  /* 0x000000104a440819 */ /* 0x000fc600000006ff */
[----:B------:R-:W-:Y:S02]  /*4bb0*/  @P5 FFMA.FTZ R72, R117, UR24, R62 ;  /* 0x0000001875485c23 */ /* 0x000fe4000801003e */
[----:B------:R-:W-:Y:S01]  /*4bc0*/  @P0 FMUL.FTZ R69, R68, R73 ;  /* 0x0000004944450220 */ /* 0x000fe20000410000 */
[----:B------:R-:W-:Y:S01]  /*4bd0*/  @P5 MOV R68, R71 ;  /* 0x0000004700445202 */ /* 0x000fe20000000f00 */
[----:B------:R-:W-:Y:S01]  /*4be0*/  @P5 FMUL.FTZ R72, R72, UR12 ;  /* 0x0000000c48485c20 */ /* 0x000fe20008410000 */
[----:B------:R-:W-:Y:S02]  /*4bf0*/  HFMA2 R73, -RZ, RZ, 0, 0 ;  /* 0x00000000ff497431 */ /* 0x000fe400000001ff */
[----:B------:R-:W-:Y:S01]  /*4c00*/  @P5 SHF.L.U32 R68, R68, 0x10, RZ ;  /* 0x0000001044445819 */ /* 0x000fe200000006ff */
[----:B0-----:R-:W-:Y:S01]  /*4c10*/  @P5 FMUL.FTZ R75, R72, R75 ;  /* 0x0000004b484b5220 */ /* 0x001fe20000410000 */
[----:B------:R-:W-:Y:S01]  /*4c20*/  FADD.FTZ R72, R16, R69 ;  /* 0x0000004510487221 */ /* 0x000fe20000010000 */
[----:B------:R-:W-:-:S02]  /*4c30*/  MOV R16, RZ ;  /* 0x000000ff00107202 */ /* 0x000fc40000000f00 */
[----:B------:R-:W-:Y:S01]  /*4c40*/  @P5 FMUL.FTZ R73, R68, R75 ;  /* 0x0000004b44495220 */ /* 0x000fe20000410000 */
[----:B------:R-:W-:Y:S06]  /*4c50*/  @!P4 BRA `(.L_x_2387) ;  /* 0x000000000020c947 */ /* 0x000fec0003800000 */
[----:B------:R-:W-:Y:S01]  /*4c60*/  FFMA.FTZ R114, R104, UR4, R114 ;  /* 0x0000000468727c23 */ /* 0x000fe20008010072 */
[----:B------:R-:W-:-:S03]  /*4c70*/  SHF.R.U64 R70, R70, 0x10, R71 ;  /* 0x0000001046467819 */ /* 0x000fc60000001247 */
[----:B------:R-:W-:-:S04]  /*4c80*/  FADD.FTZ R16, R105, -R114 ;  /* 0x8000007269107221 */ /* 0x000fc80000010000 */
[----:B------:R-:W-:-:S04]  /*4c90*/  FFMA.FTZ R16, R16, UR24, R61 ;  /* 0x0000001810107c23 */ /* 0x000fc8000801003d */
[----:B------:R-:W-:Y:S01]  /*4ca0*/  FMUL.FTZ R68, R16, UR12 ;  /* 0x0000000c10447c20 */ /* 0x000fe20008410000 */
[----:B------:R-:W-:-:S03]  /*4cb0*/  SHF.L.U32 R16, R70, 0x10, RZ ;  /* 0x0000001046107819 */ /* 0x000fc600000006ff */
[----:B------:R-:W-:-:S04]  /*4cc0*/  FMUL.FTZ R69, R68, UR25 ;  /* 0x0000001944457c20 */ /* 0x000fc80008410000 */
[----:B------:R-:W-:-:S07]  /*4cd0*/  FMUL.FTZ R16, R16, R69 ;  /* 0x0000004510107220 */ /* 0x000fce0000410000 */
.L_x_2387:
[----:B------:R-:W-:Y:S05]  /*4ce0*/  BSYNC.RECONVERGENT B1 ;  /* 0x0000000000017941 */ /* 0x000fea0003800200 */
.L_x_2386:
[----:B------:R-:W-:Y:S01]  /*4cf0*/  FADD.FTZ R17, R17, R16 ;  /* 0x0000001011117221 */ /* 0x000fe20000010000 */
[----:B------:R-:W-:Y:S01]  /*4d00*/  FADD.FTZ R19, R19, R4 ;  /* 0x0000000413137221 */ /* 0x000fe20000010000 */
[----:B------:R-:W-:Y:S01]  /*4d10*/  FADD.FTZ R18, R18, R73 ;  /* 0x0000004912127221 */ /* 0x000fe20000010000 */
[----:B------:R-:W-:Y:S01]  /*4d20*/  MOV R16, R72 ;  /* 0x0000004800107202 */ /* 0x000fe20000000f00 */
[----:B------:R-:W-:Y:S06]  /*4d30*/  BRA `(.L_x_2370) ;  /* 0x0000001000307947 */ /* 0x000fec0003800000 */
.L_x_2373:
[----:B------:R-:W-:Y:S04]  /*4d40*/  BSSY.RECONVERGENT B1, `(.L_x_2388) ;  /* 0x000005b000017945 */ /* 0x000fe80003800200 */
[----:B------:R-:W-:Y:S05]  /*4d50*/  @!P1 BRA `(.L_x_2389) ;  /* 0x0000000400649947 */ /* 0x000fea0003800000 */
[----:B------:R-:W0:Y:S02]  /*4d60*/  LDC.64 R72, c[0x0][0x390] ;  /* 0x0000e400ff487b82 */ /* 0x000e240000000a00 */
[----:B0-----:R-:W-:-:S06]  /*4d70*/  IMAD.WIDE.U32 R72, R4, 0x8, R72 ;  /* 0x0000000804487825 */ /* 0x001fcc00078e0048 */
[----:B------:R-:W2:Y:S01]  /*4d80*/  LDG.E.64 R72, desc[UR14][R72.64] ;  /* 0x0000000e48487981 */ /* 0x000ea2000c1e1b00 */
[----:B-----5:R-:W-:Y:S01]  /*4d90*/  LOP3.LUT P0, RZ, R3, 0xff, RZ, 0xc0, !PT ;  /* 0x000000ff03ff7812 */ /* 0x020fe2000780c0ff */
[--C-:B------:R-:W-:Y:S01]  /*4da0*/  FFMA.FTZ R64, R115, UR4, R114.reuse ;  /* 0x0000000473407c23 */ /* 0x100fe20008010072 */
[C---:B------:R-:W-:Y:S01]  /*4db0*/  LOP3.LUT P4, RZ, R3.reuse, 0xff00, RZ, 0xc0, !PT ;  /* 0x0000ff0003ff7812 */ /* 0x040fe2000788c0ff */
[----:B------:R-:W-:Y:S01]  /*4dc0*/  FFMA.FTZ R69, R112, UR4, R114 ;  /* 0x0000000470457c23 */ /* 0x000fe20008010072 */
[----:B------:R-:W-:Y:S01]  /*4dd0*/  ISETP.GE.U32.AND P6, PT, R3, 0x1000000, PT ;  /* 0x010000000300780c */ /* 0x000fe20003fc6070 */
[----:B------:R-:W-:Y:S01]  /*4de0*/  FADD.FTZ R65, R113, -R64 ;  /* 0x8000004071417221 */ /* 0x000fe20000010000 */
[----:B------:R-:W-:Y:S01]  /*4df0*/  FFMA.FTZ R70, R92, UR4, R114 ;  /* 0x000000045c467c23 */ /* 0x000fe20008010072 */
[----:B------:R-:W-:Y:S01]  /*4e00*/  FADD.FTZ R68, R110, -R69 ;  /* 0x800000456e447221 */ /* 0x000fe20000010000 */
[----:B------:R-:W-:Y:S01]  /*4e10*/  LOP3.LUT P5, RZ, R3, 0xff0000, RZ, 0xc0, !PT ;  /* 0x00ff000003ff7812 */ /* 0x000fe200078ac0ff */
[----:B------:R-:W-:Y:S01]  /*4e20*/  FFMA.FTZ R64, R65, UR24, R52 ;  /* 0x0000001841407c23 */ /* 0x000fe20008010034 */
[----:B------:R-:W-:Y:S01]  /*4e30*/  CS2R R116, SRZ ;  /* 0x0000000000747805 */ /* 0x000fe2000001ff00 */
[----:B------:R-:W-:Y:S01]  /*4e40*/  FADD.FTZ R70, R93, -R70 ;  /* 0x800000465d467221 */ /* 0x000fe20000010000 */
[----:B------:R-:W-:Y:S01]  /*4e50*/  HFMA2 R74, -RZ, RZ, 0, 0 ;  /* 0x00000000ff4a7431 */ /* 0x000fe200000001ff */
[----:B------:R-:W0:Y:S01]  /*4e60*/  @P0 LDC R66, c[0x0][0x408] ;  /* 0x00010200ff420b82 */ /* 0x000e220000000800 */
[----:B------:R-:W-:Y:S01]  /*4e70*/  @P0 FMUL.FTZ R65, R64, UR12 ;  /* 0x0000000c40410c20 */ /* 0x000fe20008410000 */
[----:B------:R-:W-:-:S06]  /*4e80*/  MOV R118, RZ ;  /* 0x000000ff00767202 */ /* 0x000fcc0000000f00 */
[----:B------:R-:W1:Y:S08]  /*4e90*/  @P4 LDC R71, c[0x0][0x408] ;  /* 0x00010200ff474b82 */ /* 0x000e700000000800 */
[----:B------:R-:W3:Y:S01]  /*4ea0*/  @P6 LDC R75, c[0x0][0x408] ;  /* 0x00010200ff4b6b82 */ /* 0x000ee20000000800 */
[----:B0-----:R-:W-:Y:S01]  /*4eb0*/  @P0 FMUL.FTZ R67, R65, R66 ;  /* 0x0000004241430220 */ /* 0x001fe20000410000 */
[----:B------:R-:W-:Y:S01]  /*4ec0*/  FFMA.FTZ R65, R68, UR24, R53 ;  /* 0x0000001844417c23 */ /* 0x000fe20008010035 */
[----:B------:R-:W-:-:S05]  /*4ed0*/  @P0 SHF.L.U32 R66, R76, 0x10, RZ ;  /* 0x000000104c420819 */ /* 0x000fca00000006ff */
[----:B------:R-:W0:Y:S01]  /*4ee0*/  @P4 LDC R121, c[0x0][0x408] ;  /* 0x00010200ff794b82 */ /* 0x000e220000000800 */
[----:B------:R-:W-:Y:S01]  /*4ef0*/  @P4 FMUL.FTZ R68, R65, UR12 ;  /* 0x0000000c41444c20 */ /* 0x000fe20008410000 */
[----:B------:R-:W-:Y:S01]  /*4f00*/  @P0 FMUL.FTZ R117, R66, R67 ;  /* 0x0000004342750220 */ /* 0x000fe20000410000 */
[----:B------:R-:W-:Y:S02]  /*4f10*/  @P4 SHF.L.U32 R66, R15, 0x10, RZ ;  /* 0x000000100f424819 */ /* 0x000fe400000006ff */
[----:B-1----:R-:W-:Y:S01]  /*4f20*/  @P4 FMUL.FTZ R71, R68, R71 ;  /* 0x0000004744474220 */ /* 0x002fe20000410000 */
[----:B------:R-:W-:Y:S02]  /*4f30*/  FFMA.FTZ R67, R70, UR24, R55 ;  /* 0x0000001846437c23 */ /* 0x000fe40008010037 */
[----:B------:R-:W1:Y:S01]  /*4f40*/  @P5 LDC R123, c[0x0][0x408] ;  /* 0x00010200ff7b5b82 */ /* 0x000e620000000800 */
[----:B------:R-:W-:Y:S01]  /*4f50*/  @P4 FMUL.FTZ R74, R66, R71 ;  /* 0x00000047424a4220 */ /* 0x000fe20000410000 */
[----:B------:R-:W-:Y:S01]  /*4f60*/  @P6 FMUL.FTZ R68, R67, UR12 ;  /* 0x0000000c43446c20 */ /* 0x000fe20008410000 */
[----:B------:R-:W-:Y:S01]  /*4f70*/  @P6 SHF.L.U32 R66, R13, 0x10, RZ ;  /* 0x000000100d426819 */ /* 0x000fe200000006ff */
[----:B------:R-:W-:Y:S02]  /*4f80*/  F2F.BF16.F32 R117, R117 ;  /* 0x0000007500757304 */ /* 0x000fe40000202000 */
[----:B---3--:R-:W-:-:S02]  /*4f90*/  @P6 FMUL.FTZ R75, R68, R75 ;  /* 0x0000004b444b6220 */ /* 0x008fc40000410000 */
[----:B------:R-:W3:Y:S02]  /*4fa0*/  @P5 LDC R71, c[0x0][0x408] ;  /* 0x00010200ff475b82 */ /* 0x000ee40000000800 */
[----:B------:R-:W-:Y:S01]  /*4fb0*/  @P6 FMUL.FTZ R118, R66, R75 ;  /* 0x0000004b42766220 */ /* 0x000fe20000410000 */
[----:B------:R-:W-:Y:S01]  /*4fc0*/  FFMA.FTZ R66, R111, UR4, R114 ;  /* 0x000000046f427c23 */ /* 0x000fe20008010072 */
[----:B------:R-:W4:Y:S03]  /*4fd0*/  F2F.BF16.F32 R74, R74 ;  /* 0x0000004a004a7304 */ /* 0x000f260000202000 */
[----:B------:R-:W-:Y:S01]  /*4fe0*/  FADD.FTZ R69, R91, -R66 ;  /* 0x800000425b457221 */ /* 0x000fe20000010000 */
[----:B------:R-:W1:Y:S03]  /*4ff0*/  @P6 LDC R125, c[0x0][0x408] ;  /* 0x00010200ff7d6b82 */ /* 0x000e660000000800 */
[----:B------:R-:W-:Y:S01]  /*5000*/  FFMA.FTZ R66, R69, UR24, R54 ;  /* 0x0000001845427c23 */ /* 0x000fe20008010036 */
[----:B------:R-:W0:Y:S03]  /*5010*/  F2F.BF16.F32 R118, R118 ;  /* 0x0000007600767304 */ /* 0x000e260000202000 */
[----:B------:R-:W-:Y:S01]  /*5020*/  @P5 FMUL.FTZ R68, R66, UR12 ;  /* 0x0000000c42445c20 */ /* 0x000fe20008410000 */
[----:B----4-:R-:W-:-:S04]  /*5030*/  IMAD.WIDE.U32 R74, R74, 0x10000, RZ ;  /* 0x000100004a4a7825 */ /* 0x010fc800078e00ff */
[----:B---3--:R-:W-:Y:S01]  /*5040*/  @P5 FMUL.FTZ R71, R68, R71 ;  /* 0x0000004744475220 */ /* 0x008fe20000410000 */
[----:B------:R-:W-:Y:S02]  /*5050*/  @P5 SHF.L.U32 R68, R14, 0x10, RZ ;  /* 0x000000100e445819 */ /* 0x000fe400000006ff */
[----:B------:R-:W-:Y:S01]  /*5060*/  LOP3.LUT R74, R74, R117, RZ, 0xfc, !PT ;  /* 0x000000754a4a7212 */ /* 0x000fe200078efcff */
[----:B------:R-:W-:Y:S01]  /*5070*/  @P0 FMUL.FTZ R117, R64, UR12 ;  /* 0x0000000c40750c20 */ /* 0x000fe20008410000 */
[----:B0-----:R-:W-:Y:S01]  /*5080*/  SHF.L.U32 R119, R118, 0x10, RZ ;  /* 0x0000001076777819 */ /* 0x001fe200000006ff */
[----:B------:R-:W-:Y:S01]  /*5090*/  @P5 FMUL.FTZ R116, R68, R71 ;  /* 0x0000004744745220 */ /* 0x000fe20000410000 */
[----:B------:R-:W0:Y:S05]  /*50a0*/  @P0 LDC R118, c[0x0][0x408] ;  /* 0x00010200ff760b82 */ /* 0x000e2a0000000800 */
[----:B------:R-:W3:Y:S03]  /*50b0*/  F2F.BF16.F32 R116, R116 ;  /* 0x0000007400747304 */ /* 0x000ee60000202000 */
[----:B------:R-:W4:Y:S08]  /*50c0*/  LDC.64 R70, c[0x0][0x478] ;  /* 0x00011e00ff467b82 */ /* 0x000f300000000a00 */
[----:B------:R-:W1:Y:S01]  /*50d0*/  LDC.64 R68, c[0x0][0x468] ;  /* 0x00011a00ff447b82 */ /* 0x000e620000000a00 */
[----:B---3--:R-:W-:Y:S01]  /*50e0*/  LOP3.LUT R75, R75, R119, R116, 0xfe, !PT ;  /* 0x000000774b4b7212 */ /* 0x008fe200078efe74 */
[----:B0-----:R-:W-:Y:S01]  /*50f0*/  @P0 FMUL.FTZ R119, R117, R118 ;  /* 0x0000007675770220 */ /* 0x001fe20000410000 */
[----:B------:R-:W-:-:S02]  /*5100*/  HFMA2 R117, -RZ, RZ, 0, 0 ;  /* 0x00000000ff757431 */ /* 0x000fc400000001ff */
[----:B----4-:R-:W-:-:S05]  /*5110*/  IMAD.WIDE.U32 R70, R4, 0x10, R70 ;  /* 0x0000001004467825 */ /* 0x010fca00078e0046 */
[----:B------:R0:W-:Y:S01]  /*5120*/  STG.E.128 desc[UR14][R70.64], R64 ;  /* 0x0000004046007986 */ /* 0x0001e2000c101d0e */
[C---:B-1----:R-:W-:Y:S01]  /*5130*/  IMAD.WIDE.U32 R68, R4.reuse, 0x8, R68 ;  /* 0x0000000804447825 */ /* 0x042fe200078e0044 */
[----:B------:R-:W-:-:S04]  /*5140*/  IADD3 R4, PT, PT, R4, 0x80, RZ ;  /* 0x0000008004047810 */ /* 0x000fc80007ffe0ff */
[----:B------:R1:W-:Y:S01]  /*5150*/  STG.E.64 desc[UR14][R68.64], R74 ;  /* 0x0000004a44007986 */ /* 0x0003e2000c101b0e */
[----:B0-----:R-:W-:-:S04]  /*5160*/  @P4 FMUL.FTZ R70, R65, UR12 ;  /* 0x0000000c41464c20 */ /* 0x001fc80008410000 */
[----:B------:R-:W-:Y:S01]  /*5170*/  @P4 FMUL.FTZ R70, R70, R121 ;  /* 0x0000007946464220 */ /* 0x000fe20000410000 */
[----:B-1----:R-:W-:Y:S02]  /*5180*/  MOV R68, RZ ;  /* 0x000000ff00447202 */ /* 0x002fe40000000f00 */
[--C-:B--2---:R-:W-:Y:S02]  /*5190*/  @P4 SHF.R.U64 R71, R72, 0x10, R73.reuse ;  /* 0x0000001048474819 */ /* 0x104fe40000001249 */
[----:B------:R-:W-:Y:S01]  /*51a0*/  @P0 MOV R116, R72 ;  /* 0x0000004800740202 */ /* 0x000fe20000000f00 */
[----:B------:R-:W-:Y:S01]  /*51b0*/  @P6 FMUL.FTZ R72, R67, UR12 ;  /* 0x0000000c43486c20 */ /* 0x000fe20008410000 */
[----:B------:R-:W-:Y:S02]  /*51c0*/  @P4 SHF.L.U32 R69, R71, 0x10, RZ ;  /* 0x0000001047454819 */ /* 0x000fe400000006ff */
[----:B------:R-:W-:Y:S01]  /*51d0*/  @P0 SHF.L.U32 R116, R116, 0x10, RZ ;  /* 0x0000001074740819 */ /* 0x000fe200000006ff */
[----:B------:R-:W-:Y:S01]  /*51e0*/  @P6 FMUL.FTZ R74, R72, R125 ;  /* 0x0000007d484a6220 */ /* 0x000fe20000410000 */
[----:B------:R-:W-:Y:S01]  /*51f0*/  MOV R72, RZ ;  /* 0x000000ff00487202 */ /* 0x000fe20000000f00 */
[----:B------:R-:W-:Y:S01]  /*5200*/  @P4 FMUL.FTZ R68, R69, R70 ;  /* 0x0000004645444220 */ /* 0x000fe20000410000 */
[----:B------:R-:W-:Y:S01]  /*5210*/  @P5 MOV R69, R73 ;  /* 0x0000004900455202 */ /* 0x000fe20000000f00 */
[----:B------:R-:W-:Y:S01]  /*5220*/  @P5 FMUL.FTZ R70, R66, UR12 ;  /* 0x0000000c42465c20 */ /* 0x000fe20008410000 */
[----:B------:R-:W-:Y:S01]  /*5230*/  @P6 SHF.R.U32.HI R73, RZ, 0x10, R73 ;  /* 0x00000010ff496819 */ /* 0x000fe20000011649 */
[----:B------:R-:W-:Y:S01]  /*5240*/  @P0 FMUL.FTZ R117, R116, R119 ;  /* 0x0000007774750220 */ /* 0x000fe20000410000 */
[----:B------:R-:W-:Y:S01]  /*5250*/  FADD.FTZ R25, R25, R68 ;  /* 0x0000004419197221 */ /* 0x000fe20000010000 */
[----:B------:R-:W-:Y:S01]  /*5260*/  @P5 FMUL.FTZ R71, R70, R123 ;  /* 0x0000007b46475220 */ /* 0x000fe20000410000 */
[----:B------:R-:W-:Y:S01]  /*5270*/  @P5 SHF.L.U32 R70, R69, 0x10, RZ ;  /* 0x0000001045465819 */ /* 0x000fe200000006ff */
[----:B------:R-:W-:Y:S01]  /*5280*/  HFMA2 R69, -RZ, RZ, 0, 0 ;  /* 0x00000000ff457431 */ /* 0x000fe200000001ff */
[----:B------:R-:W-:Y:S01]  /*5290*/  @P6 SHF.L.U32 R73, R73, 0x10, RZ ;  /* 0x0000001049496819 */ /* 0x000fe200000006ff */
[----:B------:R-:W-:-:S02]  /*52a0*/  FADD.FTZ R24, R24, R117 ;  /* 0x0000007518187221 */ /* 0x000fc40000010000 */
[----:B------:R-:W-:Y:S02]  /*52b0*/  @P5 FMUL.FTZ R69, R70, R71 ;  /* 0x0000004746455220 */ /* 0x000fe40000410000 */
[----:B------:R-:W-:Y:S02]  /*52c0*/  @P6 FMUL.FTZ R72, R73, R74 ;  /* 0x0000004a49486220 */ /* 0x000fe40000410000 */
[----:B------:R-:W-:Y:S02]  /*52d0*/  FADD.FTZ R26, R26, R69 ;  /* 0x000000451a1a7221 */ /* 0x000fe40000010000 */
[----:B------:R-:W-:-:S07]  /*52e0*/  FADD.FTZ R27, R27, R72 ;  /* 0x000000481b1b7221 */ /* 0x000fce0000010000 */
.L_x_2389:
[----:B------:R-:W-:Y:S05]  /*52f0*/  BSYNC.RECONVERGENT B1 ;  /* 0x0000000000017941 */ /* 0x000fea0003800200 */
.L_x_2388:
[----:B------:R-:W-:Y:S04]  /*5300*/  BSSY.RECONVERGENT B1, `(.L_x_2390) ;  /* 0x000005b000017945 */ /* 0x000fe80003800200 */
[----:B------:R-:W-:Y:S05]  /*5310*/  @!P2 BRA `(.L_x_2391) ;  /* 0x000000040064a947 */ /* 0x000fea0003800000 */
[----:B------:R-:W0:Y:S02]  /*5320*/  LDC.64 R72, c[0x0][0x390] ;  /* 0x0000e400ff487b82 */ /* 0x000e240000000a00 */
[----:B0-----:R-:W-:-:S06]  /*5330*/  IMAD.WIDE.U32 R72, R4, 0x8, R72 ;  /* 0x0000000804487825 */ /* 0x001fcc00078e0048 */
[----:B------:R-:W2:Y:S01]  /*5340*/  LDG.E.64 R72, desc[UR14][R72.64] ;  /* 0x0000000e48487981 */ /* 0x000ea2000c1e1b00 */
[C---:B-----5:R-:W-:Y:S01]  /*5350*/  LOP3.LUT P0, RZ, R2.reuse, 0xff, RZ, 0xc0, !PT ;  /* 0x000000ff02ff7812 */ /* 0x060fe2000780c0ff */
[--C-:B------:R-:W-:Y:S01]  /*5360*/  FFMA.FTZ R65, R95, UR4, R114.reuse ;  /* 0x000000045f417c23 */ /* 0x100fe20008010072 */
[----:B------:R-:W-:Y:S01]  /*5370*/  LOP3.LUT P4, RZ, R2, 0xff00, RZ, 0xc0, !PT ;  /* 0x0000ff0002ff7812 */ /* 0x000fe2000788c0ff */
[--C-:B------:R-:W-:Y:S01]  /*5380*/  FFMA.FTZ R68, R96, UR4, R114.reuse ;  /* 0x0000000460447c23 */ /* 0x100fe20008010072 */
[----:B------:R-:W-:Y:S01]  /*5390*/  ISETP.GE.U32.AND P6, PT, R2, 0x1000000, PT ;  /* 0x010000000200780c */ /* 0x000fe20003fc6070 */
[----:B------:R-:W-:Y:S01]  /*53a0*/  FADD.FTZ R65, R94, -R65 ;  /* 0x800000415e417221 */ /* 0x000fe20000010000 */
[----:B------:R-:W-:Y:S01]  /*53b0*/  FFMA.FTZ R70, R100, UR4, R114 ;  /* 0x0000000464467c23 */ /* 0x000fe20008010072 */
[----:B------:R-:W-:Y:S01]  /*53c0*/  FADD.FTZ R68, R97, -R68 ;  /* 0x8000004461447221 */ /* 0x000fe20000010000 */
[----:B------:R-:W-:Y:S01]  /*53d0*/  LOP3.LUT P5, RZ, R2, 0xff0000, RZ, 0xc0, !PT ;  /* 0x00ff000002ff7812 */ /* 0x000fe200078ac0ff */
[----:B------:R-:W-:Y:S01]  /*53e0*/  FFMA.FTZ R64, R65, UR24, R56 ;  /* 0x0000001841407c23 */ /* 0x000fe20008010038 */
[----:B------:R-:W-:Y:S01]  /*53f0*/  FADD.FTZ R70, R101, -R70 ;  /* 0x8000004665467221 */ /* 0x000fe20000010000 */
[----:B------:R-:W-:Y:S01]  /*5400*/  CS2R R116, SRZ ;  /* 0x0000000000747805 */ /* 0x000fe2000001ff00 */
[----:B------:R-:W-:Y:S01]  /*5410*/  HFMA2 R74, -RZ, RZ, 0, 0 ;  /* 0x00000000ff4a7431 */ /* 0x000fe200000001ff */
[----:B------:R-:W0:Y:S01]  /*5420*/  @P0 LDC R66, c[0x0][0x408] ;  /* 0x00010200ff420b82 */ /* 0x000e220000000800 */
[----:B------:R-:W-:Y:S01]  /*5430*/  @P0 FMUL.FTZ R65, R64, UR12 ;  /* 0x0000000c40410c20 */ /* 0x000fe20008410000 */
[----:B------:R-:W-:-:S06]  /*5440*/  MOV R118, RZ ;  /* 0x000000ff00767202 */ /* 0x000fcc0000000f00 */
[----:B------:R-:W1:Y:S08]  /*5450*/  @P4 LDC R69, c[0x0][0x408] ;  /* 0x00010200ff454b82 */ /* 0x000e700000000800 */
[----:B------:R-:W3:Y:S01]  /*5460*/  @P6 LDC R71, c[0x0][0x408] ;  /* 0x00010200ff476b82 */ /* 0x000ee20000000800 */
[----:B0-----:R-:W-:Y:S01]  /*5470*/  @P0 FMUL.FTZ R67, R65, R66 ;  /* 0x0000004241430220 */ /* 0x001fe20000410000 */
[----:B------:R-:W-:Y:S01]  /*5480*/  @P0 SHF.L.U32 R66, R12, 0x10, RZ ;  /* 0x000000100c420819 */ /* 0x000fe200000006ff */
[----:B------:R-:W-:-:S05]  /*5490*/  FFMA.FTZ R65, R68, UR24, R57 ;  /* 0x0000001844417c23 */ /* 0x000fca0008010039 */
[----:B------:R-:W0:Y:S01]  /*54a0*/  @P4 LDC R121, c[0x0][0x408] ;  /* 0x00010200ff794b82 */ /* 0x000e220000000800 */
[----:B------:R-:W-:Y:S01]  /*54b0*/  @P0 FMUL.FTZ R117, R66, R67 ;  /* 0x0000004342750220 */ /* 0x000fe20000410000 */
[----:B------:R-:W-:Y:S01]  /*54c0*/  @P4 FMUL.FTZ R68, R65, UR12 ;  /* 0x0000000c41444c20 */ /* 0x000fe20008410000 */
[----:B------:R-:W-:Y:S01]  /*54d0*/  FFMA.FTZ R67, R70, UR24, R59 ;  /* 0x0000001846437c23 */ /* 0x000fe2000801003b */
[----:B------:R-:W-:Y:S02]  /*54e0*/  @P4 SHF.L.U32 R66, R11, 0x10, RZ ;  /* 0x000000100b424819 */ /* 0x000fe400000006ff */
[----:B-1----:R-:W-:Y:S01]  /*54f0*/  @P4 FMUL.FTZ R69, R68, R69 ;  /* 0x0000004544454220 */ /* 0x002fe20000410000 */
[----:B------:R-:W-:Y:S01]  /*5500*/  @P6 FMUL.FTZ R68, R67, UR12 ;  /* 0x0000000c43446c20 */ /* 0x000fe20008410000 */
[----:B------:R-:W-:Y:S01]  /*5510*/  F2F.BF16.F32 R117, R117 ;  /* 0x0000007500757304 */ /* 0x000fe20000202000 */
[----:B------:R-:W1:Y:S01]  /*5520*/  @P5 LDC R123, c[0x0][0x408] ;  /* 0x00010200ff7b5b82 */ /* 0x000e620000000800 */
[----:B------:R-:W-:Y:S01]  /*5530*/  @P4 FMUL.FTZ R74, R66, R69 ;  /* 0x00000045424a4220 */ /* 0x000fe20000410000 */
[----:B---3--:R-:W-:Y:S01]  /*5540*/  @P6 FMUL.FTZ R69, R68, R71 ;  /* 0x0000004744456220 */ /* 0x008fe20000410000 */
[----:B------:R-:W-:-:S04]  /*5550*/  @P6 SHF.L.U32 R66, R9, 0x10, RZ ;  /* 0x0000001009426819 */ /* 0x000fc800000006ff */
[----:B------:R-:W3:Y:S01]  /*5560*/  F2F.BF16.F32 R74, R74 ;  /* 0x0000004a004a7304 */ /* 0x000ee20000202000 */
[----:B------:R-:W4:Y:S01]  /*5570*/  @P5 LDC R71, c[0x0][0x408] ;  /* 0x00010200ff475b82 */ /* 0x000f220000000800 */
[----:B------:R-:W-:Y:S01]  /*5580*/  @P6 FMUL.FTZ R118, R66, R69 ;  /* 0x0000004542766220 */ /* 0x000fe20000410000 */
[----:B------:R-:W-:-:S04]  /*5590*/  FFMA.FTZ R69, R99, UR4, R114 ;  /* 0x0000000463457c23 */ /* 0x000fc80008010072 */
[----:B------:R-:W-:Y:S01]  /*55a0*/  FADD.FTZ R69, R98, -R69 ;  /* 0x8000004562457221 */ /* 0x000fe20000010000 */
[----:B------:R-:W3:Y:S01]  /*55b0*/  F2F.BF16.F32 R118, R118 ;  /* 0x0000007600767304 */ /* 0x000ee20000202000 */
[----:B------:R-:W1:Y:S02]  /*55c0*/  @P6 LDC R125, c[0x0][0x408] ;  /* 0x00010200ff7d6b82 */ /* 0x000e640000000800 */
[----:B------:R-:W-:-:S04]  /*55d0*/  FFMA.FTZ R66, R69, UR24, R58 ;  /* 0x0000001845427c23 */ /* 0x000fc8000801003a */
[----:B------:R-:W-:Y:S01]  /*55e0*/  @P5 FMUL.FTZ R68, R66, UR12 ;  /* 0x0000000c42445c20 */ /* 0x000fe20008410000 */
[----:B---3--:R-:W-:-:S03]  /*55f0*/  IMAD.WIDE.U32 R74, R74, 0x10000, RZ ;  /* 0x000100004a4a7825 */ /* 0x008fc600078e00ff */
[----:B------:R-:W-:Y:S01]  /*5600*/  LOP3.LUT R74, R74, R117, RZ, 0xfc, !PT ;  /* 0x000000754a4a7212 */ /* 0x000fe200078efcff */
[----:B------:R-:W-:Y:S01]  /*5610*/  @P0 FMUL.FTZ R117, R64, UR12 ;  /* 0x0000000c40750c20 */ /* 0x000fe20008410000 */
[----:B------:R-:W-:Y:S01]  /*5620*/  SHF.L.U32 R119, R118, 0x10, RZ ;  /* 0x0000001076777819 */ /* 0x000fe200000006ff */
[----:B----4-:R-:W-:Y:S01]  /*5630*/  @P5 FMUL.FTZ R71, R68, R71 ;  /* 0x0000004744475220 */ /* 0x010fe20000410000 */
[----:B------:R-:W-:Y:S01]  /*5640*/  @P5 SHF.L.U32 R68, R10, 0x10, RZ ;  /* 0x000000100a445819 */ /* 0x000fe200000006ff */
[----:B------:R-:W3:Y:S04]  /*5650*/  @P0 LDC R118, c[0x0][0x408] ;  /* 0x00010200ff760b82 */ /* 0x000ee80000000800 */
[----:B------:R-:W-:-:S04]  /*5660*/  @P5 FMUL.FTZ R116, R68, R71 ;  /* 0x0000004744745220 */ /* 0x000fc80000410000 */
[----:B------:R-:W4:Y:S02]  /*5670*/  LDC.64 R70, c[0x0][0x478] ;  /* 0x00011e00ff467b82 */ /* 0x000f240000000a00 */
[----:B------:R-:W0:Y:S06]  /*5680*/  F2F.BF16.F32 R116, R116 ;  /* 0x0000007400747304 */ /* 0x000e2c0000202000 */
[----:B------:R-:W1:Y:S01]  /*5690*/  LDC.64 R68, c[0x0][0x468] ;  /* 0x00011a00ff447b82 */ /* 0x000e620000000a00 */
[----:B0-----:R-:W-:Y:S01]  /*56a0*/  LOP3.LUT R75, R75, R119, R116, 0xfe, !PT ;  /* 0x000000774b4b7212 */ /* 0x001fe200078efe74 */
[----:B---3--:R-:W-:Y:S01]  /*56b0*/  @P0 FMUL.FTZ R119, R117, R118 ;  /* 0x0000007675770220 */ /* 0x008fe20000410000 */
        /* <DEDUP_REMOVED lines=31> */
.L_x_2391:
[----:B------:R-:W-:Y:S05]  /*58b0*/  BSYNC.RECONVERGENT B1 ;  /* 0x0000000000017941 */ /* 0x000fea0003800200 */
.L_x_2390:
[----:B------:R-:W-:Y:S05]  /*58c0*/  @!P3 BRA `(.L_x_2370) ;  /* 0x00000004004cb947 */ /* 0x000fea0003800000 */
[----:B------:R-:W0:Y:S02]  /*58d0*/  LDC.64 R64, c[0x0][0x390] ;  /* 0x0000e400ff407b82 */ /* 0x000e240000000a00 */
[----:B0-----:R-:W-:-:S06]  /*58e0*/  IMAD.WIDE.U32 R68, R4, 0x8, R64 ;  /* 0x0000000804447825 */ /* 0x001fcc00078e0040 */
[----:B------:R-:W2:Y:S01]  /*58f0*/  LDG.E.64 R68, desc[UR14][R68.64] ;  /* 0x0000000e44447981 */ /* 0x000ea2000c1e1b00 */
[C---:B-----5:R-:W-:Y:S01]  /*5900*/  LOP3.LUT P0, RZ, R0.reuse, 0xff, RZ, 0xc0, !PT ;  /* 0x000000ff00ff7812 */ /* 0x060fe2000780c0ff */
[--C-:B------:R-:W-:Y:S01]  /*5910*/  FFMA.FTZ R65, R103, UR4, R114.reuse ;  /* 0x0000000467417c23 */ /* 0x100fe20008010072 */
[----:B------:R-:W-:Y:S01]  /*5920*/  LOP3.LUT P4, RZ, R0, 0xff00, RZ, 0xc0, !PT ;  /* 0x0000ff0000ff7812 */ /* 0x000fe2000788c0ff */
[----:B------:R-:W-:Y:S01]  /*5930*/  FFMA.FTZ R70, R104, UR4, R114 ;  /* 0x0000000468467c23 */ /* 0x000fe20008010072 */
[----:B------:R-:W-:Y:S01]  /*5940*/  LOP3.LUT P5, RZ, R0, 0xff0000, RZ, 0xc0, !PT ;  /* 0x00ff000000ff7812 */ /* 0x000fe200078ac0ff */
[----:B------:R-:W-:Y:S01]  /*5950*/  FADD.FTZ R65, R102, -R65 ;  /* 0x8000004166417221 */ /* 0x000fe20000010000 */
[----:B------:R-:W-:Y:S01]  /*5960*/  CS2R R116, SRZ ;  /* 0x0000000000747805 */ /* 0x000fe2000001ff00 */
[----:B------:R-:W-:Y:S01]  /*5970*/  FADD.FTZ R70, R105, -R70 ;  /* 0x8000004669467221 */ /* 0x000fe20000010000 */
[----:B------:R-:W-:Y:S01]  /*5980*/  ISETP.GE.U32.AND P6, PT, R0, 0x1000000, PT ;  /* 0x010000000000780c */ /* 0x000fe20003fc6070 */
[----:B------:R-:W-:Y:S01]  /*5990*/  FFMA.FTZ R64, R65, UR24, R60 ;  /* 0x0000001841407c23 */ /* 0x000fe2000801003c */
[----:B------:R-:W-:Y:S01]  /*59a0*/  HFMA2 R74, -RZ, RZ, 0, 0 ;  /* 0x00000000ff4a7431 */ /* 0x000fe200000001ff */
[----:B------:R-:W-:-:S02]  /*59b0*/  MOV R118, RZ ;  /* 0x000000ff00767202 */ /* 0x000fc40000000f00 */
[----:B------:R-:W0:Y:S01]  /*59c0*/  @P0 LDC R67, c[0x0][0x408] ;  /* 0x00010200ff430b82 */ /* 0x000e220000000800 */
[----:B------:R-:W-:Y:S01]  /*59d0*/  @P0 FMUL.FTZ R66, R64, UR12 ;  /* 0x0000000c40420c20 */ /* 0x000fe20008410000 */
[----:B------:R-:W-:-:S06]  /*59e0*/  @P0 SHF.L.U32 R65, R8, 0x10, RZ ;  /* 0x0000001008410819 */ /* 0x000fcc00000006ff */
[----:B------:R-:W1:Y:S01]  /*59f0*/  @P4 LDC R72, c[0x0][0x408] ;  /* 0x00010200ff484b82 */ /* 0x000e620000000800 */
[----:B------:R-:W-:-:S07]  /*5a00*/  @P6 SHF.L.U32 R75, R5, 0x10, RZ ;  /* 0x00000010054b6819 */ /* 0x000fce00000006ff */
[----:B------:R-:W3:Y:S01]  /*5a10*/  @P5 LDC R73, c[0x0][0x408] ;  /* 0x00010200ff495b82 */ /* 0x000ee20000000800 */
[----:B0-----:R-:W-:-:S04]  /*5a20*/  @P0 FMUL.FTZ R66, R66, R67 ;  /* 0x0000004342420220 */ /* 0x001fc80000410000 */
[----:B------:R-:W-:Y:S01]  /*5a30*/  @P0 FMUL.FTZ R116, R65, R66 ;  /* 0x0000004241740220 */ /* 0x000fe20000410000 */
[----:B------:R-:W-:Y:S01]  /*5a40*/  FFMA.FTZ R65, R70, UR24, R61 ;  /* 0x0000001846417c23 */ /* 0x000fe2000801003d */
[----:B------:R-:W-:Y:S02]  /*5a50*/  FFMA.FTZ R66, R108, UR4, R114 ;  /* 0x000000046c427c23 */ /* 0x000fe40008010072 */
[----:B------:R-:W-:Y:S01]  /*5a60*/  F2F.BF16.F32 R119, R116 ;  /* 0x0000007400777304 */ /* 0x000fe20000202000 */
[----:B------:R-:W-:Y:S01]  /*5a70*/  @P4 FMUL.FTZ R67, R65, UR12 ;  /* 0x0000000c41434c20 */ /* 0x000fe20008410000 */
[----:B------:R-:W-:Y:S01]  /*5a80*/  FADD.FTZ R70, R109, -R66 ;  /* 0x800000426d467221 */ /* 0x000fe20000010000 */
[----:B------:R-:W-:Y:S02]  /*5a90*/  @P4 SHF.L.U32 R66, R7, 0x10, RZ ;  /* 0x0000001007424819 */ /* 0x000fe400000006ff */
[----:B-1----:R-:W-:Y:S01]  /*5aa0*/  @P4 FMUL.FTZ R71, R67, R72 ;  /* 0x0000004843474220 */ /* 0x002fe20000410000 */
[----:B------:R-:W-:-:S03]  /*5ab0*/  FFMA.FTZ R67, R70, UR24, R63 ;  /* 0x0000001846437c23 */ /* 0x000fc6000801003f */
[----:B------:R-:W-:Y:S01]  /*5ac0*/  @P4 FMUL.FTZ R117, R66, R71 ;  /* 0x0000004742754220 */ /* 0x000fe20000410000 */
[----:B------:R-:W-:Y:S01]  /*5ad0*/  FFMA.FTZ R71, R107, UR4, R114 ;  /* 0x000000046b477c23 */ /* 0x000fe20008010072 */
[----:B------:R-:W-:-:S03]  /*5ae0*/  FMUL.FTZ R66, R67, UR12 ;  /* 0x0000000c43427c20 */ /* 0x000fc60008410000 */
[----:B------:R-:W-:Y:S01]  /*5af0*/  FADD.FTZ R71, R106, -R71 ;  /* 0x800000476a477221 */ /* 0x000fe20000010000 */
[----:B------:R-:W-:-:S03]  /*5b00*/  FMUL.FTZ R114, R66, UR25 ;  /* 0x0000001942727c20 */ /* 0x000fc60008410000 */
[----:B------:R-:W-:Y:S01]  /*5b10*/  FFMA.FTZ R66, R71, UR24, R62 ;  /* 0x0000001847427c23 */ /* 0x000fe2000801003e */
[----:B------:R-:W-:Y:S02]  /*5b20*/  @P6 FMUL.FTZ R74, R75, R114 ;  /* 0x000000724b4a6220 */ /* 0x000fe40000410000 */
[----:B------:R0:W-:Y:S01]  /*5b30*/  F2F.BF16.F32 R75, R117 ;  /* 0x00000075004b7304 */ /* 0x0001e20000202000 */
[----:B------:R-:W-:-:S04]  /*5b40*/  @P5 FMUL.FTZ R70, R66, UR12 ;  /* 0x0000000c42465c20 */ /* 0x000fc80008410000 */
[----:B---3--:R-:W-:Y:S01]  /*5b50*/  @P5 FMUL.FTZ R73, R70, R73 ;  /* 0x0000004946495220 */ /* 0x008fe20000410000 */
[----:B------:R-:W-:Y:S02]  /*5b60*/  @P5 SHF.L.U32 R70, R6, 0x10, RZ ;  /* 0x0000001006465819 */ /* 0x000fe400000006ff */
[----:B------:R-:W1:Y:S01]  /*5b70*/  F2F.BF16.F32 R74, R74 ;  /* 0x0000004a004a7304 */ /* 0x000e620000202000 */
[----:B0-----:R-:W-:Y:S02]  /*5b80*/  @P0 FMUL.FTZ R117, R64, UR12 ;  /* 0x0000000c40750c20 */ /* 0x001fe40008410000 */
[----:B------:R-:W-:Y:S02]  /*5b90*/  @P5 FMUL.FTZ R118, R70, R73 ;  /* 0x0000004946765220 */ /* 0x000fe40000410000 */
[----:B------:R-:W0:Y:S01]  /*5ba0*/  LDC.64 R72, c[0x0][0x478] ;  /* 0x00011e00ff487b82 */ /* 0x000e220000000a00 */
[----:B------:R-:W-:-:S03]  /*5bb0*/  @P0 FMUL.FTZ R117, R117, UR25 ;  /* 0x0000001975750c20 */ /* 0x000fc60008410000 */
[----:B------:R-:W3:Y:S04]  /*5bc0*/  F2F.BF16.F32 R118, R118 ;  /* 0x0000007600767304 */ /* 0x000ee80000202000 */
[----:B------:R-:W4:Y:S01]  /*5bd0*/  LDC.64 R70, c[0x0][0x468] ;  /* 0x00011a00ff467b82 */ /* 0x000f220000000a00 */
[----:B-1----:R-:W-:Y:S01]  /*5be0*/  SHF.L.U32 R121, R74, 0x10, RZ ;  /* 0x000000104a797819 */ /* 0x002fe200000006ff */
[----:B------:R-:W-:-:S03]  /*5bf0*/  IMAD.WIDE.U32 R74, R75, 0x10000, RZ ;  /* 0x000100004b4a7825 */ /* 0x000fc600078e00ff */
[----:B------:R-:W-:Y:S02]  /*5c00*/  LOP3.LUT R74, R74, R119, RZ, 0xfc, !PT ;  /* 0x000000774a4a7212 */ /* 0x000fe400078efcff */
[----:B---3--:R-:W-:Y:S02]  /*5c10*/  LOP3.LUT R75, R75, R121, R118, 0xfe, !PT ;  /* 0x000000794b4b7212 */ /* 0x008fe400078efe76 */
[----:B------:R-:W1:Y:S01]  /*5c20*/  @P4 LDC R121, c[0x0][0x408] ;  /* 0x00010200ff794b82 */ /* 0x000e620000000800 */
[----:B------:R-:W-:Y:S01]  /*5c30*/  MOV R118, RZ ;  /* 0x000000ff00767202 */ /* 0x000fe20000000f00 */
[----:B0-----:R-:W-:-:S05]  /*5c40*/  IMAD.WIDE.U32 R72, R4, 0x10, R72 ;  /* 0x0000001004487825 */ /* 0x001fca00078e0048 */
[----:B------:R0:W-:Y:S01]  /*5c50*/  STG.E.128 desc[UR14][R72.64], R64 ;  /* 0x0000004048007986 */ /* 0x0001e2000c101d0e */
[----:B----4-:R-:W-:Y:S02]  /*5c60*/  IMAD.WIDE.U32 R70, R4, 0x8, R70 ;  /* 0x0000000804467825 */ /* 0x010fe400078e0046 */
[----:B------:R-:W3:Y:S03]  /*5c70*/  @P5 LDC R4, c[0x0][0x408] ;  /* 0x00010200ff045b82 */ /* 0x000ee60000000800 */
[----:B------:R4:W-:Y:S01]  /*5c80*/  STG.E.64 desc[UR14][R70.64], R74 ;  /* 0x0000004a46007986 */ /* 0x0009e2000c101b0e */
[----:B0-----:R-:W-:Y:S02]  /*5c90*/  HFMA2 R73, -RZ, RZ, 0, 0 ;  /* 0x00000000ff497431 */ /* 0x001fe400000001ff */
[----:B----4-:R-:W-:Y:S01]  /*5ca0*/  @P4 FMUL.FTZ R70, R65, UR12 ;  /* 0x0000000c41464c20 */ /* 0x010fe20008410000 */
[----:B------:R-:W-:-:S03]  /*5cb0*/  @P5 FMUL.FTZ R75, R66, UR12 ;  /* 0x0000000c424b5c20 */ /* 0x000fc60008410000 */
[----:B-1----:R-:W-:Y:S01]  /*5cc0*/  @P4 FMUL.FTZ R70, R70, R121 ;  /* 0x0000007946464220 */ /* 0x002fe20000410000 */
[----:B---3--:R-:W-:Y:S01]  /*5cd0*/  @P5 FMUL.FTZ R75, R75, R4 ;  /* 0x000000044b4b5220 */ /* 0x008fe20000410000 */
[--C-:B--2---:R-:W-:Y:S02]  /*5ce0*/  @P4 SHF.R.U64 R72, R68, 0x10, R69.reuse ;  /* 0x0000001044484819 */ /* 0x104fe40000001245 */
[----:B------:R-:W-:Y:S01]  /*5cf0*/  @P0 MOV R116, R68 ;  /* 0x0000004400740202 */ /* 0x000fe20000000f00 */
[----:B------:R-:W-:Y:S01]  /*5d00*/  HFMA2 R68, -RZ, RZ, 0, 0 ;  /* 0x00000000ff447431 */ /* 0x000fe200000001ff */
[----:B------:R-:W-:Y:S02]  /*5d10*/  @P6 SHF.R.U32.HI R119, RZ, 0x10, R69 ;  /* 0x00000010ff776819 */ /* 0x000fe40000011645 */
[----:B------:R-:W-:Y:S02]  /*5d20*/  @P5 MOV R71, R69 ;  /* 0x0000004500475202 */ /* 0x000fe40000000f00 */
[----:B------:R-:W-:-:S02]  /*5d30*/  @P4 SHF.L.U32 R69, R72, 0x10, RZ ;  /* 0x0000001048454819 */ /* 0x000fc400000006ff */
[----:B------:R-:W-:Y:S02]  /*5d40*/  @P0 SHF.L.U32 R116, R116, 0x10, RZ ;  /* 0x0000001074740819 */ /* 0x000fe400000006ff */
[----:B------:R-:W-:Y:S01]  /*5d50*/  @P6 SHF.L.U32 R119, R119, 0x10, RZ ;  /* 0x0000001077776819 */ /* 0x000fe200000006ff */
[----:B------:R-:W-:Y:S01]  /*5d60*/  @P4 FMUL.FTZ R68, R69, R70 ;  /* 0x0000004645444220 */ /* 0x000fe20000410000 */
[----:B------:R-:W-:Y:S01]  /*5d70*/  @P5 SHF.L.U32 R72, R71, 0x10, RZ ;  /* 0x0000001047485819 */ /* 0x000fe200000006ff */
[----:B------:R-:W-:Y:S01]  /*5d80*/  @P0 FMUL.FTZ R73, R116, R117 ;  /* 0x0000007574490220 */ /* 0x000fe20000410000 */
[----:B------:R-:W-:Y:S01]  /*5d90*/  MOV R71, RZ ;  /* 0x000000ff00477202 */ /* 0x000fe20000000f00 */
[----:B------:R-:W-:Y:S01]  /*5da0*/  @P6 FMUL.FTZ R118, R114, R119 ;  /* 0x0000007772766220 */ /* 0x000fe20000410000 */
[----:B------:R-:W-:Y:S01]  /*5db0*/  FADD.FTZ R17, R17, R68 ;  /* 0x0000004411117221 */ /* 0x000fe20000010000 */
[----:B------:R-:W-:Y:S01]  /*5dc0*/  @P5 FMUL.FTZ R71, R72, R75 ;  /* 0x0000004b48475220 */ /* 0x000fe20000410000 */
[----:B------:R-:W-:Y:S01]  /*5dd0*/  FADD.FTZ R16, R16, R73 ;  /* 0x0000004910107221 */ /* 0x000fe20000010000 */
[----:B------:R-:W-:-:S02]  /*5de0*/  FADD.FTZ R19, R19, R118 ;  /* 0x0000007613137221 */ /* 0x000fc40000010000 */
[----:B------:R-:W-:-:S07]  /*5df0*/  FADD.FTZ R18, R18, R71 ;  /* 0x0000004712127221 */ /* 0x000fce0000010000 */
.L_x_2370:
[----:B------:R-:W-:Y:S05]  /*5e00*/  BSYNC.RECONVERGENT B0 ;  /* 0x0000000000007941 */ /* 0x000fea0003800200 */
.L_x_2360:
[----:B------:R-:W-:Y:S02]  /*5e10*/  UIADD3 UR7, UPT, UPT, UR7, UR22, URZ ;  /* 0x0000001607077290 */ /* 0x000fe4000fffe0ff */
[----:B------:R-:W-:Y:S02]  /*5e20*/  UPLOP3.LUT UP2, UPT, UPT, UPT, UP2, 0x40, 0x4 ;  /* 0x000000000004789c */ /* 0x000fe40003f4e820 */
[----:B------:R-:W-:-:S09]  /*5e30*/  UISETP.GE.AND UP1, UPT, UR7, UR23, UPT ;  /* 0x000000170700728c */ /* 0x000fd2000bf26270 */
[----:B------:R-:W-:Y:S05]  /*5e40*/  BRA.U !UP1, `(.L_x_2392) ;  /* 0xffffffa909287547 */ /* 0x000fea000b83ffff */
.L_x_2351:
[----:B------:R-:W1:Y:S01]  /*5e50*/  S2UR UR4, SR_CTAID.X ;  /* 0x00000000000479c3 */ /* 0x000e620000002500 */
[----:B------:R-:W-:Y:S01]  /*5e60*/  BSSY.RECONVERGENT B0, `(.L_x_2393) ;  /* 0x000000f000007945 */ /* 0x000fe20003800200 */
[----:B-1----:R-:W-:-:S06]  /*5e70*/  UIMAD UR4, UR4, UR6, URZ ;  /* 0x00000006040472a4 */ /* 0x002fcc000f8e02ff */
[----:B------:R-:W-:-:S04]  /*5e80*/  MOV R9, UR4 ;  /* 0x0000000400097c02 */ /* 0x000fc80008000f00 */
[----:B------:R-:W-:Y:S01]  /*5e90*/  LEA.HI R9, R9, R90, RZ, 0x1e ;  /* 0x0000005a09097211 */ /* 0x000fe200078ff0ff */
[----:B------:R-:W-:Y:S06]  /*5ea0*/  @!P1 BRA `(.L_x_2394) ;  /* 0x0000000000289947 */ /* 0x000fec0003800000 */
[----:B-----5:R-:W1:Y:S08]  /*5eb0*/  LDC.64 R2, c[0x0][0x440] ;  /* 0x00011000ff027b82 */ /* 0x020e700000000a00 */
[----:B------:R-:W4:Y:S08]  /*5ec0*/  LDC.64 R4, c[0x0][0x448] ;  /* 0x00011200ff047b82 */ /* 0x000f300000000a00 */
[----:B------:R-:W0:Y:S01]  /*5ed0*/  LDC.64 R6, c[0x0][0x460] ;  /* 0x00011800ff067b82 */ /* 0x000e220000000a00 */
[----:B-1----:R-:W-:-:S05]  /*5ee0*/  IMAD.WIDE.U32 R2, R9, 0x10, R2 ;  /* 0x0000001009027825 */ /* 0x002fca00078e0002 */
[----:B------:R1:W-:Y:S01]  /*5ef0*/  STG.E.128 desc[UR14][R2.64], R36 ;  /* 0x0000002402007986 */ /* 0x0003e2000c101d0e */
[----:B----4-:R-:W-:-:S05]  /*5f00*/  IMAD.WIDE.U32 R4, R9, 0x10, R4 ;  /* 0x0000001009047825 */ /* 0x010fca00078e0004 */
[----:B------:R1:W-:Y:S01]  /*5f10*/  STG.E.128 desc[UR14][R4.64], R48 ;  /* 0x0000003004007986 */ /* 0x0003e2000c101d0e */
[C---:B0-----:R-:W-:Y:S01]  /*5f20*/  IMAD.WIDE.U32 R6, R9.reuse, 0x10, R6 ;  /* 0x0000001009067825 */ /* 0x041fe200078e0006 */
[----:B------:R-:W-:-:S04]  /*5f30*/  IADD3 R9, PT, PT, R9, 0x80, RZ ;  /* 0x0000008009097810 */ /* 0x000fc80007ffe0ff */
[----:B------:R1:W-:Y:S03]  /*5f40*/  STG.E.128 desc[UR14][R6.64], R24 ;  /* 0x0000001806007986 */ /* 0x0003e6000c101d0e */
.L_x_2394:
[----:B------:R-:W-:Y:S05]  /*5f50*/  BSYNC.RECONVERGENT B0 ;  /* 0x0000000000007941 */ /* 0x000fea0003800200 */
.L_x_2393:
[----:B------:R-:W-:Y:S04]  /*5f60*/  BSSY.RECONVERGENT B0, `(.L_x_2395) ;  /* 0x000000c000007945 */ /* 0x000fe80003800200 */
[----:B------:R-:W-:Y:S05]  /*5f70*/  @!P2 BRA `(.L_x_2396) ;  /* 0x000000000028a947 */ /* 0x000fea0003800000 */
[----:B-1---5:R-:W1:Y:S08]  /*5f80*/  LDC.64 R2, c[0x0][0x440] ;  /* 0x00011000ff027b82 */ /* 0x022e700000000a00 */
        /* <DEDUP_REMOVED lines=9> */
.L_x_2396:
[----:B------:R-:W-:Y:S05]  /*6020*/  BSYNC.RECONVERGENT B0 ;  /* 0x0000000000007941 */ /* 0x000fea0003800200 */
.L_x_2395:
[----:B------:R-:W-:Y:S05]  /*6030*/  @!P3 EXIT ;  /* 0x000000000000b94d */ /* 0x000fea0003800000 */
[----:B-1---5:R-:W1:Y:S08]  /*6040*/  LDC.64 R2, c[0x0][0x440] ;  /* 0x00011000ff027b82 */ /* 0x022e700000000a00 */
[----:B------:R-:W4:Y:S08]  /*6050*/  LDC.64 R4, c[0x0][0x448] ;  /* 0x00011200ff047b82 */ /* 0x000f300000000a00 */
[----:B------:R-:W0:Y:S01]  /*6060*/  LDC.64 R6, c[0x0][0x460] ;  /* 0x00011800ff067b82 */ /* 0x000e220000000a00 */
[----:B-1----:R-:W-:-:S05]  /*6070*/  IMAD.WIDE.U32 R2, R9, 0x10, R2 ;  /* 0x0000001009027825 */ /* 0x002fca00078e0002 */
[----:B------:R-:W-:Y:S01]  /*6080*/  STG.E.128 desc[UR14][R2.64], R28 ;  /* 0x0000001c02007986 */ /* 0x000fe2000c101d0e */
[----:B----4-:R-:W-:-:S05]  /*6090*/  IMAD.WIDE.U32 R4, R9, 0x10, R4 ;  /* 0x0000001009047825 */ /* 0x010fca00078e0004 */
[----:B------:R-:W-:Y:S01]  /*60a0*/  STG.E.128 desc[UR14][R4.64], R40 ;  /* 0x0000002804007986 */ /* 0x000fe2000c101d0e */
[----:B0-----:R-:W-:-:S05]  /*60b0*/  IMAD.WIDE.U32 R6, R9, 0x10, R6 ;  /* 0x0000001009067825 */ /* 0x001fca00078e0006 */
[----:B------:R-:W-:Y:S01]  /*60c0*/  STG.E.128 desc[UR14][R6.64], R16 ;  /* 0x0000001006007986 */ /* 0x000fe2000c101d0e */
[----:B------:R-:W-:Y:S05]  /*60d0*/  EXIT ;  /* 0x000000000000794d */ /* 0x000fea0003800000 */
.L_x_2397:
        /* <DEDUP_REMOVED lines=10> */
.L_x_6726:


//--------------------- .text._ZN10layer_norm13ln_bwd_kernelINS_13Kernel_traitsI13__nv_bfloat16S2_fS2_fjLj1536ELj1ELj1ELj4ELj8ENS_18Kernel_traits_baseILj1536ES2_S2_fS2_fjLj128EEEEELb1ELb1ELb0ELb1EEEvNS_9BwdParamsE --------------------------
	.section	.text._ZN10layer_norm13ln_bwd_kernelINS_13Kernel_traitsI13__nv_bfloat16S2_fS2_fjLj1536ELj1ELj1ELj4ELj8ENS_18Kernel_traits_baseILj1536ES2_S2_fS2_fjLj128EEEEELb1ELb1ELb0ELb1EEEvNS_9BwdParamsE,"ax",@progbits
	.align	128
        .global         _ZN10layer_norm13ln_bwd_kernelINS_13Kernel_traitsI13__nv_bfloat16S2_fS2_fjLj1536ELj1ELj1ELj4ELj8ENS_18Kernel_traits_baseILj1536ES2_S2_fS2_fjLj128EEEEELb1ELb1ELb0ELb1EEEvNS_9BwdParamsE
        .type           _ZN10layer_norm13ln_bwd_kernelINS_13Kernel_traitsI13__nv_bfloat16S2_fS2_fjLj1536ELj1ELj1ELj4ELj8ENS_18Kernel_traits_baseILj1536ES2_S2_fS2_fjLj128EEEEELb1ELb1ELb0ELb1EEEvNS_9BwdParamsE,@function
        .size           _ZN10layer_norm13ln_bwd_kernelINS_13Kernel_traitsI13__nv_bfloat16S2_fS2_fjLj1536ELj1ELj1ELj4ELj8ENS_18Kernel_traits_baseILj1536ES2_S2_fS2_fjLj128EEEEELb1ELb1ELb0ELb1EEEvNS_9BwdParamsE,(.L_x_6727 - _ZN10layer_norm13ln_bwd_kernelINS_13Kernel_traitsI13__nv_bfloat16S2_fS2_fjLj1536ELj1ELj1ELj4ELj8ENS_18Kernel_traits_baseILj1536ES2_S2_fS2_fjLj128EEEEELb1ELb1ELb0ELb1EEEvNS_9BwdParamsE)
        .other          _ZN10layer_norm13ln_bwd_kernelINS_13Kernel_traitsI13__nv_bfloat16S2_fS2_fjLj1536ELj1ELj1ELj4ELj8ENS_18Kernel_traits_baseILj1536ES2_S2_fS2_fjLj128EEEEELb1ELb1ELb0ELb1EEEvNS_9BwdParamsE,@"STO_CUDA_ENTRY STV_DEFAULT"
_ZN10layer_norm13ln_bwd_kernelINS_13Kernel_traitsI13__nv_bfloat16S2_fS2_fjLj1536ELj1ELj1ELj4ELj8ENS_18Kernel_traits_baseILj1536ES2_S2_fS2_fjLj128EEEEELb1ELb1ELb0ELb1EEEvNS_9BwdParamsE:
.text._ZN10layer_norm13ln_bwd_kernelINS_13Kernel_traitsI13__nv_bfloat16S2_fS2_fjLj1536ELj1ELj1ELj4ELj8ENS_18Kernel_traits_baseILj1536ES2_S2_fS2_fjLj128EEEEELb1ELb1ELb0ELb1EEEvNS_9BwdParamsE:
        /* <DEDUP_REMOVED lines=26> */
[----:B------:R-:W1:Y:S07]  /*01a0*/  LDCU.64 UR4, c[0x0][0x3e0] ;  /* 0x00007c00ff0477ac */ /* 0x000e6e0008000a00 */
[----:B------:R-:W3:Y:S01]  /*01b0*/  LDC.64 R4, c[0x0][0x3e8] ;  /* 0x0000fa00ff047b82 */ /* 0x000ee20000000a00 */
[----:B------:R-:W-:Y:S01]  /*01c0*/  HFMA2 R79, -RZ, RZ, 0, 0 ;  /* 0x00000000ff4f7431 */ /* 0x000fe200000001ff */
[----:B------:R-:W-:-:S02]  /*01d0*/  PLOP3.LUT P2, PT, PT, PT, PT, 0x8, 0x80 ;  /* 0x000000000080781c */ /* 0x000fc40003f4e170 */
        /* <DEDUP_REMOVED lines=13> */
[C---:B0-----:R-:W-:Y:S01]  /*02b0*/  IMAD.WIDE.U32 R2, R48.reuse, 0x8, R2 ;  /* 0x0000000830027825 */ /* 0x041fe200078e0002 */
[----:B------:R-:W-:Y:S02]  /*02c0*/  CS2R R26, SRZ ;  /* 0x00000000001a7805 */ /* 0x000fe4000001ff00 */
[----:B------:R-:W-:Y:S01]  /*02d0*/  CS2R R52, SRZ ;  /* 0x0000000000347805 */ /* 0x000fe2000001ff00 */
[----:B------:R-:W0:Y:S01]  /*02e0*/  LDCU UR26, c[0x0][0x408] ;  /* 0x00008100ff1a77ac */ /* 0x000e220008000800 */
[----:B--2---:R-:W2:Y:S01]  /*02f0*/  LDG.E.64 R70, desc[UR16][R2.64+0x800] ;  /* 0x0008001002467981 */ /* 0x004ea2000c1e1b00 */
[----:B------:R-:W4:Y:S01]  /*0300*/  LDCU UR20, c[0x0][0x388] ;  /* 0x00007100ff1477ac */ /* 0x000f220008000800 */
[----:B---3--:R-:W-:Y:S02]  /*0310*/  IMAD.WIDE.U32 R4, R48, 0x8, R4 ;  /* 0x0000000830047825 */ /* 0x008fe400078e0004 */
[----:B------:R-:W3:Y:S01]  /*0320*/  LDG.E.64 R68, desc[UR16][R2.64+0x400] ;  /* 0x0004001002447981 */ /* 0x000ee2000c1e1b00 */
[----:B------:R-:W0:Y:S03]  /*0330*/  LDCU.U8 UR7, c[0x0][0x410] ;  /* 0x00008200ff0777ac */ /* 0x000e260008000000 */
[----:B------:R5:W4:Y:S01]  /*0340*/  LDG.E.64 R66, desc[UR16][R2.64] ;  /* 0x0000001002427981 */ /* 0x000b22000c1e1b00 */
[----:B------:R-:W0:Y:S03]  /*0350*/  LDCU UR21, c[0x0][0x400] ;  /* 0x00008000ff1577ac */ /* 0x000e260008000800 */
[----:B------:R-:W4:Y:S01]  /*0360*/  LDG.E.64 R60, desc[UR16][R4.64+0x800] ;  /* 0x00080010043c7981 */ /* 0x000f22000c1e1b00 */
[----:B------:R-:W0:Y:S03]  /*0370*/  LDCU.64 UR22, c[0x0][0x478] ;  /* 0x00008f00ff1677ac */ /* 0x000e260008000a00 */
[----:B------:R-:W4:Y:S01]  /*0380*/  LDG.E.64 R58, desc[UR16][R4.64+0x400] ;  /* 0x00040010043a7981 */ /* 0x000f22000c1e1b00 */
[----:B------:R-:W0:Y:S03]  /*0390*/  LDCU.128 UR8, c[0x0][0x3c0] ;  /* 0x00007800ff0877ac */ /* 0x000e260008000c00 */
[----:B------:R0:W4:Y:S01]  /*03a0*/  LDG.E.64 R56, desc[UR16][R4.64] ;  /* 0x0000001004387981 */ /* 0x000122000c1e1b00 */
[----:B-----5:R-:W-:Y:S01]  /*03b0*/  CS2R R2, SRZ ;  /* 0x0000000000027805 */ /* 0x020fe2000001ff00 */
[----:B-1----:R-:W-:Y:S01]  /*03c0*/  UISETP.NE.U32.AND UP0, UPT, UR4, URZ, UPT ;  /* 0x000000ff0400728c */ /* 0x002fe2000bf05070 */
[----:B------:R-:W1:Y:S03]  /*03d0*/  LDCU.64 UR18, c[0x0][0x438] ;  /* 0x00008700ff1277ac */ /* 0x000e660008000a00 */
[----:B------:R-:W-:Y:S01]  /*03e0*/  UISETP.NE.AND.EX UP0, UPT, UR5, URZ, UPT, UP0 ;  /* 0x000000ff0500728c */ /* 0x000fe2000bf05300 */
[----:B0-----:R-:W-:Y:S01]  /*03f0*/  CS2R R4, SRZ ;  /* 0x0000000000047805 */ /* 0x001fe2000001ff00 */
[----:B------:R-:W0:Y:S01]  /*0400*/  LDCU.64 UR24, c[0x0][0x380] ;  /* 0x00007000ff1877ac */ /* 0x000e220008000a00 */
[----:B--2---:R-:W-:-:S02]  /*0410*/  SHF.L.U32 R85, R70, 0x10, RZ ;  /* 0x0000001046557819 */ /* 0x004fc400000006ff */
[----:B------:R-:W-:Y:S02]  /*0420*/  SHF.R.U64 R72, R70, 0x10, R71 ;  /* 0x0000001046487819 */ /* 0x000fe40000001247 */
[C---:B---3--:R-:W-:Y:S02]  /*0430*/  SHF.L.U32 R83, R68.reuse, 0x10, RZ ;  /* 0x0000001044537819 */ /* 0x048fe400000006ff */
[----:B------:R-:W-:Y:S02]  /*0440*/  SHF.R.U64 R70, R68, 0x10, R69 ;  /* 0x0000001044467819 */ /* 0x000fe40000001245 */
[----:B------:R-:W-:Y:S02]  /*0450*/  SHF.L.U32 R84, R71, 0x10, RZ ;  /* 0x0000001047547819 */ /* 0x000fe400000006ff */
[----:B------:R-:W-:Y:S02]  /*0460*/  SHF.L.U32 R82, R69, 0x10, RZ ;  /* 0x0000001045527819 */ /* 0x000fe400000006ff */
[----:B----4-:R-:W-:-:S02]  /*0470*/  SHF.R.U64 R68, R66, 0x10, R67 ;  /* 0x0000001042447819 */ /* 0x010fc40000001243 */
[----:B------:R-:W-:Y:S02]  /*0480*/  SHF.L.U32 R80, R67, 0x10, RZ ;  /* 0x0000001043507819 */ /* 0x000fe400000006ff */
[----:B------:R-:W-:Y:S02]  /*0490*/  SHF.R.U32.HI R71, RZ, 0x10, R71 ;  /* 0x00000010ff477819 */ /* 0x000fe40000011647 */
[----:B------:R-:W-:Y:S02]  /*04a0*/  SHF.R.U32.HI R69, RZ, 0x10, R69 ;  /* 0x00000010ff457819 */ /* 0x000fe40000011645 */
[----:B------:R-:W-:Y:S02]  /*04b0*/  SHF.R.U32.HI R67, RZ, 0x10, R67 ;  /* 0x00000010ff437819 */ /* 0x000fe40000011643 */
[----:B------:R-:W-:Y:S02]  /*04c0*/  SHF.L.U32 R81, R66, 0x10, RZ ;  /* 0x0000001042517819 */ /* 0x000fe400000006ff */
[----:B------:R-:W-:-:S02]  /*04d0*/  MOV R66, RZ ;  /* 0x000000ff00427202 */ /* 0x000fc40000000f00 */
[--C-:B------:R-:W-:Y:S02]  /*04e0*/  SHF.R.U64 R78, R60, 0x10, R61.reuse ;  /* 0x000000103c4e7819 */ /* 0x100fe4000000123d */
[----:B------:R-:W-:Y:S02]  /*04f0*/  SHF.R.U32.HI R77, RZ, 0x10, R61 ;  /* 0x00000010ff4d7819 */ /* 0x000fe4000001163d */
[--C-:B------:R-:W-:Y:S02]  /*0500*/  SHF.R.U64 R76, R58, 0x10, R59.reuse ;  /* 0x000000103a4c7819 */ /* 0x100fe4000000123b */
[----:B------:R-:W-:Y:S02]  /*0510*/  SHF.R.U32.HI R75, RZ, 0x10, R59 ;  /* 0x00000010ff4b7819 */ /* 0x000fe4000001163b */
[--C-:B------:R-:W-:Y:S02]  /*0520*/  SHF.R.U64 R74, R56, 0x10, R57.reuse ;  /* 0x00000010384a7819 */ /* 0x100fe40000001239 */
[----:B------:R-:W-:-:S02]  /*0530*/  SHF.R.U32.HI R73, RZ, 0x10, R57 ;  /* 0x00000010ff497819 */ /* 0x000fc40000011639 */
[----:B------:R-:W-:Y:S02]  /*0540*/  SHF.L.U32 R72, R72, 0x10, RZ ;  /* 0x0000001048487819 */ /* 0x000fe400000006ff */
[----:B------:R-:W-:Y:S02]  /*0550*/  SHF.L.U32 R71, R71, 0x10, RZ ;  /* 0x0000001047477819 */ /* 0x000fe400000006ff */
[----:B------:R-:W-:Y:S02]  /*0560*/  SHF.L.U32 R70, R70, 0x10, RZ ;  /* 0x0000001046467819 */ /* 0x000fe400000006ff */
[----:B------:R-:W-:Y:S02]  /*0570*/  SHF.L.U32 R69, R69, 0x10, RZ ;  /* 0x0000001045457819 */ /* 0x000fe400000006ff */
[----:B------:R-:W-:Y:S02]  /*0580*/  SHF.L.U32 R68, R68, 0x10, RZ ;  /* 0x0000001044447819 */ /* 0x000fe400000006ff */
[----:B01----:R-:W-:-:S07]  /*0590*/  SHF.L.U32 R67, R67, 0x10, RZ ;  /* 0x0000001043437819 */ /* 0x003fce00000006ff */
.L_x_2403:
        /* <DEDUP_REMOVED lines=11> */
[----:B------:R-:W2:Y:S03]  /*0650*/  LDG.E R98, desc[UR16][R98.64] ;  /* 0x0000001062627981 */ /* 0x000ea6000c1e1900 */
[----:B------:R-:W-:Y:S02]  /*0660*/  LEA.HI.SX32 R91, R91, R48, 0x1e ;  /* 0x000000305b5b7211 */ /* 0x000fe400078ff2ff */
[----:B------:R-:W-:Y:S01]  /*0670*/  ISETP.NE.AND P4, PT, RZ, UR7, PT ;  /* 0x00000007ff007c0c */ /* 0x000fe2000bf85270 */
[----:B------:R-:W3:Y:S01]  /*0680*/  S2R R123, SR_CgaCtaId ;  /* 0x00000000007b7919 */ /* 0x000ee20000008800 */
[----:B------:R-:W-:Y:S01]  /*0690*/  MOV R48, UR14 ;  /* 0x0000000e00307c02 */ /* 0x000fe20008000f00 */
[C---:B0-----:R-:W-:Y:S01]  /*06a0*/  IMAD.WIDE.U32 R40, R91.reuse, 0x10, R50 ;  /* 0x000000105b287825 */ /* 0x041fe200078e0032 */
[C---:B------:R-:W-:Y:S01]  /*06b0*/  IADD3 R89, PT, PT, R91.reuse, 0x80, RZ ;  /* 0x000000805b597810 */ /* 0x040fe20007ffe0ff */
[----:B------:R-:W0:Y:S02]  /*06c0*/  @UP0 LDCU.64 UR4, c[0x0][0x3e0] ;  /* 0x00007c00ff0407ac */ /* 0x000e240008000a00 */
[----:B------:R-:W4:Y:S01]  /*06d0*/  LDG.E R0, desc[UR16][R48.64] ;  /* 0x0000001030007981 */ /* 0x000f22000c1e1900 */
[----:B-1----:R-:W-:-:S03]  /*06e0*/  IMAD.WIDE.U32 R96, R91, 0x8, R92 ;  /* 0x000000085b607825 */ /* 0x002fc600078e005c */
[----:B------:R-:W3:Y:S01]  /*06f0*/  LDG.E.128 R40, desc[UR16][R40.64] ;  /* 0x0000001028287981 */ /* 0x000ee2000c1e1d00 */
[----:B------:R-:W-:-:S03]  /*0700*/  IMAD.WIDE.U32 R44, R89, 0x10, R50 ;  /* 0x00000010592c7825 */ /* 0x000fc600078e0032 */
[----:B------:R-:W3:Y:S04]  /*0710*/  LDG.E.64 R96, desc[UR16][R96.64] ;  /* 0x0000001060607981 */ /* 0x000ee8000c1e1b00 */
[----:B------:R-:W3:Y:S01]  /*0720*/  LDG.E.128 R44, desc[UR16][R44.64] ;  /* 0x000000102c2c7981 */ /* 0x000ee2000c1e1d00 */
[----:B------:R-:W-:Y:S01]  /*0730*/  IMAD.WIDE.U32 R94, R89, 0x8, R92 ;  /* 0x00000008595e7825 */ /* 0x000fe200078e005c */
[----:B------:R-:W-:-:S05]  /*0740*/  IADD3 R87, PT, PT, R91, 0x100, RZ ;  /* 0x000001005b577810 */ /* 0x000fca0007ffe0ff */
[----:B------:R-:W3:Y:S01]  /*0750*/  LDG.E.64 R94, desc[UR16][R94.64] ;  /* 0x000000105e5e7981 */ /* 0x000ee2000c1e1b00 */
[----:B------:R-:W-:-:S04]  /*0760*/  IMAD.WIDE.U32 R50, R87, 0x10, R50 ;  /* 0x0000001057327825 */ /* 0x000fc800078e0032 */
[----:B------:R-:W-:Y:S02]  /*0770*/  IMAD.WIDE.U32 R92, R87, 0x8, R92 ;  /* 0x00000008575c7825 */ /* 0x000fe400078e005c */
[----:B------:R-:W3:Y:S04]  /*0780*/  LDG.E.128 R48, desc[UR16][R50.64] ;  /* 0x0000001032307981 */ /* 0x000ee8000c1e1d00 */
[----:B------:R-:W3:Y:S01]  /*0790*/  LDG.E.64 R92, desc[UR16][R92.64] ;  /* 0x000000105c5c7981 */ /* 0x000ee2000c1e1b00 */
[----:B------:R-:W-:Y:S02]  /*07a0*/  PLOP3.LUT P0, PT, PT, PT, PT, 0x80, 0x8 ;  /* 0x000000000008781c */ /* 0x000fe40003f0f070 */
[----:B------:R-:W-:Y:S01]  /*07b0*/  ISETP.NE.U32.AND P1, PT, RZ, UR18, PT ;  /* 0x00000012ff007c0c */ /* 0x000fe2000bf25070 */
[----:B0-----:R-:W-:Y:S01]  /*07c0*/  @UP0 UIMAD.WIDE UR4, UR6, 0x2, UR4 ;  /* 0x00000002060408a5 */ /* 0x001fe2000f8e0204 */
[----:B--2---:R-:W-:-:S02]  /*07d0*/  FSEL R98, R98, RZ, !P4 ;  /* 0x000000ff62627208 */ /* 0x004fc40006000000 */
[----:B----4-:R-:W-:-:S03]  /*07e0*/  R2UR UR12, R0 ;  /* 0x00000000000c72ca */ /* 0x010fc600000e0000 */
[----:B---3--:R-:W-:Y:S01]  /*07f0*/  FADD.FTZ R109, -R98, R41 ;  /* 0x00000029626d7221 */ /* 0x008fe20000010100 */
[----:B------:R-:W-:Y:S02]  /*0800*/  MOV R41, R96 ;  /* 0x0000006000297202 */ /* 0x000fe40000000f00 */
[----:B------:R-:W-:Y:S01]  /*0810*/  SHF.R.U64 R86, R96, 0x10, R97 ;  /* 0x0000001060567819 */ /* 0x000fe20000001261 */
[C---:B------:R-:W-:Y:S01]  /*0820*/  FADD.FTZ R96, -R98.reuse, R46 ;  /* 0x0000002e62607221 */ /* 0x040fe20000010100 */
[----:B------:R-:W-:Y:S01]  /*0830*/  SHF.L.U32 R46, R41, 0x10, RZ ;  /* 0x00000010292e7819 */ /* 0x000fe200000006ff */
[C---:B------:R-:W-:Y:S01]  /*0840*/  FADD.FTZ R0, -R98.reuse, R40 ;  /* 0x0000002862007221 */ /* 0x040fe20000010100 */
[C---:B------:R-:W-:Y:S01]  /*0850*/  FADD.FTZ R105, -R98.reuse, R43 ;  /* 0x0000002b62697221 */ /* 0x040fe20000010100 */
[C---:B------:R-:W-:Y:S01]  /*0860*/  FADD.FTZ R101, -R98.reuse, R47 ;  /* 0x0000002f62657221 */ /* 0x040fe20000010100 */
[----:B------:R-:W-:Y:S01]  /*0870*/  MOV R43, R97 ;  /* 0x00000061002b7202 */ /* 0x000fe20000000f00 */
[----:B------:R-:W-:Y:S01]  /*0880*/  FADD.FTZ R42, -R98, R42 ;  /* 0x0000002a622a7221 */ /* 0x000fe20000010100 */
[----:B------:R-:W-:Y:S01]  /*0890*/  SHF.L.U32 R47, R86, 0x10, RZ ;  /* 0x00000010562f7819 */ /* 0x000fe200000006ff */
[----:B------:R-:W-:Y:S01]  /*08a0*/  FMUL.FTZ R107, R81, R46 ;  /* 0x0000002e516b7220 */ /* 0x000fe20000410000 */
[----:B------:R-:W-:Y:S01]  /*08b0*/  FMUL.FTZ R0, R0, UR12 ;  /* 0x0000000c00007c20 */ /* 0x000fe20008410000 */
[----:B------:R-:W-:Y:S01]  /*08c0*/  FADD.FTZ R99, -R98, R45 ;  /* 0x0000002d62637221 */ /* 0x000fe20000010100 */
[----:B------:R-:W-:Y:S01]  /*08d0*/  SHF.R.U32.HI R111, RZ, 0x10, R97 ;  /* 0x00000010ff6f7819 */ /* 0x000fe20000011661 */
[----:B------:R-:W-:Y:S01]  /*08e0*/  FMUL.FTZ R110, R42, UR12 ;  /* 0x0000000c2a6e7c20 */ /* 0x000fe20008410000 */
[----:B------:R-:W-:Y:S01]  /*08f0*/  SHF.L.U32 R45, R43, 0x10, RZ ;  /* 0x000000102b2d7819 */ /* 0x000fe200000006ff */
[----:B------:R-:W-:Y:S01]  /*0900*/  FMUL.FTZ R108, R68, R47 ;  /* 0x0000002f446c7220 */ /* 0x000fe20000410000 */
[----:B------:R-:W-:Y:S01]  /*0910*/  FADD.FTZ R41, RZ, R107 ;  /* 0x0000006bff297221 */ /* 0x000fe20000010000 */
[----:B------:R-:W-:Y:S01]  /*0920*/  FMUL.FTZ R109, R109, UR12 ;  /* 0x0000000c6d6d7c20 */ /* 0x000fe20008410000 */
[----:B------:R-:W-:Y:S01]  /*0930*/  FFMA.FTZ R42, R0, R107, RZ ;  /* 0x0000006b002a7223 */ /* 0x000fe200000100ff */
[----:B------:R-:W-:Y:S01]  /*0940*/  MOV R112, R94 ;  /* 0x0000005e00707202 */ /* 0x000fe20000000f00 */
[----:B------:R-:W-:Y:S01]  /*0950*/  FMUL.FTZ R104, R80, R45 ;  /* 0x0000002d50687220 */ /* 0x000fe20000410000 */
[----:B------:R-:W-:Y:S01]  /*0960*/  SHF.L.U32 R111, R111, 0x10, RZ ;  /* 0x000000106f6f7819 */ /* 0x000fe200000006ff */
[----:B------:R-:W-:Y:S01]  /*0970*/  FADD.FTZ R43, R108, R41 ;  /* 0x000000296c2b7221 */ /* 0x000fe20000010000 */
[----:B------:R-:W-:Y:S01]  /*0980*/  FFMA.FTZ R41, R109, R108, R42 ;  /* 0x0000006c6d297223 */ /* 0x000fe2000001002a */
[----:B------:R-:W-:-:S02]  /*0990*/  SHF.R.U64 R113, R94, 0x10, R95 ;  /* 0x000000105e717819 */ /* 0x000fc4000000125f */
[----:B------:R-:W-:Y:S01]  /*09a0*/  SHF.L.U32 R112, R112, 0x10, RZ ;  /* 0x0000001070707819 */ /* 0x000fe200000006ff */
[----:B------:R-:W-:Y:S01]  /*09b0*/  FMUL.FTZ R106, R67, R111 ;  /* 0x0000006f436a7220 */ /* 0x000fe20000410000 */
[----:B------:R-:W-:Y:S01]  /*09c0*/  FADD.FTZ R43, R104, R43 ;  /* 0x0000002b682b7221 */ /* 0x000fe20000010000 */
[----:B------:R-:W-:Y:S01]  /*09d0*/  FADD.FTZ R44, -R98, R44 ;  /* 0x0000002c622c7221 */ /* 0x000fe20000010100 */
        /* <DEDUP_REMOVED lines=9> */
[C---:B------:R-:W-:Y:S01]  /*0a70*/  FADD.FTZ R48, -R98.reuse, R48 ;  /* 0x0000003062307221 */ /* 0x040fe20000010100 */
[C---:B------:R-:W-:Y:S01]  /*0a80*/  FADD.FTZ R40, -R98.reuse, R49 ;  /* 0x0000003162287221 */ /* 0x040fe20000010100 */
[C---:B------:R-:W-:Y:S01]  /*0a90*/  FADD.FTZ R50, -R98.reuse, R50 ;  /* 0x0000003262327221 */ /* 0x040fe20000010100 */
[----:B------:R-:W-:Y:S01]  /*0aa0*/  FADD.FTZ R95, -R98, R51 ;  /* 0x00000033625f7221 */ /* 0x000fe20000010100 */
[----:B------:R-:W-:Y:S01]  /*0ab0*/  SHF.L.U32 R114, R114, 0x10, RZ ;  /* 0x0000001072727819 */ /* 0x000fe200000006ff */
[----:B------:R-:W-:Y:S01]  /*0ac0*/  FMUL.FTZ R98, R70, R113 ;  /* 0x0000007146627220 */ /* 0x000fe20000410000 */
[----:B------:R-:W-:Y:S01]  /*0ad0*/  FADD.FTZ R43, R100, R43 ;  /* 0x0000002b642b7221 */ /* 0x000fe20000010000 */
[----:B------:R-:W-:Y:S01]  /*0ae0*/  FMUL.FTZ R99, R99, UR12 ;  /* 0x0000000c63637c20 */ /* 0x000fe20008410000 */
[----:B------:R-:W-:Y:S01]  /*0af0*/  FFMA.FTZ R42, R102, R100, R41 ;  /* 0x00000064662a7223 */ /* 0x000fe20000010029 */
[----:B------:R-:W-:Y:S01]  /*0b00*/  MOV R116, R92 ;  /* 0x0000005c00747202 */ /* 0x000fe20000000f00 */
[----:B------:R-:W-:Y:S01]  /*0b10*/  FADD.FTZ R43, R43, R98 ;  /* 0x000000622b2b7221 */ /* 0x000fe20000010000 */
[----:B------:R-:W-:Y:S01]  /*0b20*/  SHF.R.U64 R117, R92, 0x10, R93 ;  /* 0x000000105c757819 */ /* 0x000fe2000000125d */
[----:B------:R-:W-:Y:S01]  /*0b30*/  FMUL.FTZ R92, R82, R114 ;  /* 0x00000072525c7220 */ /* 0x000fe20000410000 */
[----:B------:R-:W-:Y:S01]  /*0b40*/  SHF.L.U32 R115, R115, 0x10, RZ ;  /* 0x0000001073737819 */ /* 0x000fe200000006ff */
[----:B------:R-:W-:Y:S01]  /*0b50*/  FMUL.FTZ R96, R96, UR12 ;  /* 0x0000000c60607c20 */ /* 0x000fe20008410000 */
[----:B------:R-:W-:Y:S01]  /*0b60*/  FFMA.FTZ R41, R99, R98, R42 ;  /* 0x0000006263297223 */ /* 0x000fe2000001002a */
[----:B------:R-:W-:Y:S01]  /*0b70*/  SHF.L.U32 R116, R116, 0x10, RZ ;  /* 0x0000001074747819 */ /* 0x000fe200000006ff */
[----:B------:R-:W-:Y:S01]  /*0b80*/  FADD.FTZ R42, R43, R92 ;  /* 0x0000005c2b2a7221 */ /* 0x000fe20000010000 */
[----:B------:R-:W-:Y:S01]  /*0b90*/  FMUL.FTZ R97, R69, R115 ;  /* 0x0000007345617220 */ /* 0x000fe20000410000 */
        /* <DEDUP_REMOVED lines=9> */
[----:B------:R-:W-:Y:S01]  /*0c30*/  FMUL.FTZ R51, R40, UR12 ;  /* 0x0000000c28337c20 */ /* 0x000fe20008410000 */
        /* <DEDUP_REMOVED lines=30> */
[----:B--2---:R-:W-:-:S13]  /*0e20*/  LOP3.LUT P3, RZ, R48, 0x1f, RZ, 0xc0, !PT ;  /* 0x0000001f30ff7812 */ /* 0x004fda000786c0ff */
[----:B------:R-:W-:Y:S01]  /*0e30*/  @!P3 PLOP3.LUT P0, PT, P2, PT, PT, 0x80, 0x8 ;  /* 0x000000000008b81c */ /* 0x000fe2000170f070 */
[----:B0-----:R-:W-:Y:S01]  /*0e40*/  FADD.FTZ R42, R94, R43 ;  /* 0x0000002b5e2a7221 */ /* 0x001fe20000010000 */
[----:B-1----:R-:W-:Y:S01]  /*0e50*/  FADD.FTZ R43, R121, R40 ;  /* 0x00000028792b7221 */ /* 0x002fe20000010000 */
[----:B------:R-:W-:-:S04]  /*0e60*/  MOV R40, 0x400 ;  /* 0x0000040000287802 */ /* 0x000fc80000000f00 */
[----:B------:R-:W-:-:S04]  /*0e70*/  LEA R44, R123, R40, 0x18 ;  /* 0x000000287b2c7211 */ /* 0x000fc800078ec0ff */
[----:B------:R-:W-:-:S04]  /*0e80*/  IADD3 R122, PT, PT, R44, 0x1820, RZ ;  /* 0x000018202c7a7810 */ /* 0x000fc80007ffe0ff */
[----:B------:R-:W-:Y:S02]  /*0e90*/  @!P3 MOV R94, R122 ;  /* 0x0000007a005eb202 */ /* 0x000fe40000000f00 */
[----:B------:R-:W-:Y:S02]  /*0ea0*/  @!P0 IADD3 R94, PT, PT, R44, 0x1800, RZ ;  /* 0x000018002c5e8810 */ /* 0x000fe40007ffe0ff */
[----:B------:R-:W-:-:S13]  /*0eb0*/  ISETP.NE.AND.EX P0, PT, RZ, UR19, PT, P1 ;  /* 0x00000013ff007c0c */ /* 0x000fda000bf05310 */
[----:B------:R-:W0:Y:S01]  /*0ec0*/  @P0 LDC.64 R120, c[0x0][0x438] ;  /* 0x00010e00ff780b82 */ /* 0x000e220000000a00 */
[----:B------:R-:W-:Y:S01]  /*0ed0*/  PLOP3.LUT P1, PT, PT, PT, UP0, 0x80, 0x8 ;  /* 0x000000000008781c */ /* 0x000fe20003f2f008 */
[----:B------:R-:W1:Y:S04]  /*0ee0*/  SHFL.DOWN PT, R41, R42, 0x1, 0x1f ;  /* 0x08201f002a297f89 */ /* 0x000e6800000e0000 */
[----:B------:R-:W2:Y:S01]  /*0ef0*/  SHFL.DOWN PT, R40, R43, 0x1, 0x1f ;  /* 0x08201f002b287f89 */ /* 0x000ea200000e0000 */
[----:B------:R-:W-:Y:S01]  /*0f00*/  @!P3 SHF.R.U32.HI R103, RZ, 0x2, R48 ;  /* 0x00000002ff67b819 */ /* 0x000fe20000011630 */
[----:B------:R-:W3:Y:S01]  /*0f10*/  @P0 LDC.64 R124, c[0x0][0x438] ;  /* 0x00010e00ff7c0b82 */ /* 0x000ee20000000a00 */
[----:B0-----:R-:W-:-:S05]  /*0f20*/  @P0 IMAD.WIDE.U32 R120, R89, 0x10, R120 ;  /* 0x0000001059780825 */ /* 0x001fca00078e0078 */
[----:B------:R0:W5:Y:S02]  /*0f30*/  @P0 LDG.E.128 R28, desc[UR16][R120.64] ;  /* 0x00000010781c0981 */ /* 0x000164000c1e1d00 */
[----:B0-----:R-:W-:Y:S02]  /*0f40*/  MOV R121, UR5 ;  /* 0x0000000500797c02 */ /* 0x001fe40008000f00 */
[----:B------:R-:W-:-:S05]  /*0f50*/  MOV R120, UR4 ;  /* 0x0000000400787c02 */ /* 0x000fca0008000f00 */
[----:B------:R-:W4:Y:S01]  /*0f60*/  @P1 LDG.E.U16 R121, desc[UR16][R120.64] ;  /* 0x0000001078791981 */ /* 0x000f22000c1e1500 */
[----:B------:R-:W-:Y:S01]  /*0f70*/  @!P3 LOP3.LUT R103, R103, 0x18, RZ, 0xc0, !PT ;  /* 0x000000186767b812 */ /* 0x000fe200078ec0ff */
[----:B-1----:R-:W-:Y:S01]  /*0f80*/  FADD.FTZ R42, R42, R41 ;  /* 0x000000292a2a7221 */ /* 0x002fe20000010000 */
[----:B--2---:R-:W-:Y:S02]  /*0f90*/  FADD.FTZ R43, R43, R40 ;  /* 0x000000282b2b7221 */ /* 0x004fe40000010000 */
[----:B------:R-:W0:Y:S01]  /*0fa0*/  LDC.64 R40, c[0x0][0x3b0] ;  /* 0x0000ec00ff287b82 */ /* 0x000e220000000a00 */
[----:B------:R-:W-:-:S05]  /*0fb0*/  @!P3 IADD3 R103, PT, PT, R103, R94, RZ ;  /* 0x0000005e6767b210 */ /* 0x000fca0007ffe0ff */
[----:B------:R1:W-:Y:S01]  /*0fc0*/  @!P3 STS.64 [R103], R42 ;  /* 0x0000002a6700b388 */ /* 0x0003e20000000a00 */
[----:B---3--:R-:W-:-:S05]  /*0fd0*/  @P0 IMAD.WIDE.U32 R124, R91, 0x10, R124 ;  /* 0x000000105b7c0825 */ /* 0x008fca00078e007c */
[----:B------:R0:W5:Y:S01]  /*0fe0*/  @P0 LDG.E.128 R36, desc[UR16][R124.64] ;  /* 0x000000107c240981 */ /* 0x000162000c1e1d00 */
[----:B-1----:R-:W1:Y:S01]  /*0ff0*/  @P0 LDC.64 R42, c[0x0][0x438] ;  /* 0x00010e00ff2a0b82 */ /* 0x002e620000000a00 */
[----:B0-----:R-:W-:-:S05]  /*1000*/  IMAD.WIDE.U32 R124, R91, 0x4, R40 ;  /* 0x000000045b7c7825 */ /* 0x001fca00078e0028 */
[----:B------:R0:W5:Y:S02]  /*1010*/  LDG.E R120, desc[UR16][R124.64] ;  /* 0x000000107c787981 */ /* 0x000164000c1e1900 */
[----:B0-----:R-:W-:-:S04]  /*1020*/  IMAD.WIDE.U32 R124, R89, 0x4, R40 ;  /* 0x00000004597c7825 */ /* 0x001fc800078e0028 */
[C---:B-1----:R-:W-:Y:S01]  /*1030*/  @P0 IMAD.WIDE.U32 R42, R87.reuse, 0x10, R42 ;  /* 0x00000010572a0825 */ /* 0x042fe200078e002a */
[----:B------:R-:W5:Y:S03]  /*1040*/  LDG.E R103, desc[UR16][R124.64] ;  /* 0x000000107c677981 */ /* 0x000f66000c1e1900 */
[----:B------:R-:W-:Y:S01]  /*1050*/  IMAD.WIDE.U32 R40, R87, 0x4, R40 ;  /* 0x0000000457287825 */ /* 0x000fe200078e0028 */
[----:B------:R-:W5:Y:S04]  /*1060*/  @P0 LDG.E.128 R32, desc[UR16][R42.64] ;  /* 0x000000102a200981 */ /* 0x000f68000c1e1d00 */
[----:B------:R0:W5:Y:S01]  /*1070*/  LDG.E R94, desc[UR16][R40.64] ;  /* 0x00000010285e7981 */ /* 0x000162000c1e1900 */
[C---:B------:R-:W-:Y:S01]  /*1080*/  @!P2 IADD3 R122, PT, PT, R44.reuse, 0x1800, RZ ;  /* 0x000018002c7aa810 */ /* 0x040fe20007ffe0ff */
[----:B------:R-:W-:Y:S01]  /*1090*/  BAR.SYNC.DEFER_BLOCKING 0x0 ;  /* 0x0000000000007b1d */ /* 0x000fe20000010000 */
[----:B------:R-:W-:-:S02]  /*10a0*/  IADD3 R123, PT, PT, R44, 0x1830, RZ ;  /* 0x000018302c7b7810 */ /* 0x000fc40007ffe0ff */
[----:B------:R-:W-:Y:S01]  /*10b0*/  @!P2 IADD3 R123, PT, PT, R44, 0x1810, RZ ;  /* 0x000018102c7ba810 */ /* 0x000fe20007ffe0ff */
[----:B------:R-:W-:Y:S01]  /*10c0*/  FFMA.FTZ R53, R0, R46, R53 ;  /* 0x0000002e00357223 */ /* 0x000fe20000010035 */
[----:B------:R-:W-:Y:S01]  /*10d0*/  FADD.FTZ R17, R46, R17 ;  /* 0x000000112e117221 */ /* 0x000fe20000010000 */
[----:B------:R-:W-:Y:S01]  /*10e0*/  FFMA.FTZ R52, R109, R47, R52 ;  /* 0x0000002f6d347223 */ /* 0x000fe20000010034 */
[----:B------:R-:W-:Y:S01]  /*10f0*/  FADD.FTZ R16, R47, R16 ;  /* 0x000000102f107221 */ /* 0x000fe20000010000 */
[----:B------:R-:W-:Y:S01]  /*1100*/  FFMA.FTZ R27, R110, R45, R27 ;  /* 0x0000002d6e1b7223 */ /* 0x000fe2000001001b */
[----:B------:R-:W-:Y:S01]  /*1110*/  FADD.FTZ R15, R45, R15 ;  /* 0x0000000f2d0f7221 */ /* 0x000fe20000010000 */
[----:B0-----:R-:W0:Y:S04]  /*1120*/  LDS.128 R40, [R122] ;  /* 0x000000007a287984 */ /* 0x001e280000000c00 */
[----:B------:R-:W1:Y:S01]  /*1130*/  LDS.128 R44, [R123] ;  /* 0x000000007b2c7984 */ /* 0x000e620000000c00 */
[----:B------:R-:W-:-:S04]  /*1140*/  UISETP.NE.U32.AND UP1, UPT, UR18, URZ, UPT ;  /* 0x000000ff1200728c */ /* 0x000fc8000bf25070 */
[----:B------:R-:W-:Y:S01]  /*1150*/  UISETP.NE.AND.EX UP1, UPT, UR19, URZ, UPT, UP1 ;  /* 0x000000ff1300728c */ /* 0x000fe2000bf25310 */
[----:B------:R-:W-:Y:S01]  /*1160*/  FFMA.FTZ R26, R105, R111, R26 ;  /* 0x0000006f691a7223 */ /* 0x000fe2000001001a */
[----:B------:R-:W-:Y:S01]  /*1170*/  FADD.FTZ R14, R111, R14 ;  /* 0x0000000e6f0e7221 */ /* 0x000fe20000010000 */
[----:B0-----:R-:W-:-:S04]  /*1180*/  FADD.FTZ R124, RZ, R41 ;  /* 0x00000029ff7c7221 */ /* 0x001fc80000010000 */
[----:B------:R-:W-:Y:S01]  /*1190*/  FADD.FTZ R124, R43, R124 ;  /* 0x0000007c2b7c7221 */ /* 0x000fe20000010000 */
[----:B------:R-:W-:-:S03]  /*11a0*/  FADD.FTZ R41, RZ, R40 ;  /* 0x00000028ff297221 */ /* 0x000fc60000010000 */
[----:B-1----:R-:W-:Y:S01]  /*11b0*/  FADD.FTZ R124, R124, R45 ;  /* 0x0000002d7c7c7221 */ /* 0x002fe20000010000 */
[----:B------:R-:W-:-:S03]  /*11c0*/  FADD.FTZ R41, R42, R41 ;  /* 0x000000292a297221 */ /* 0x000fc60000010000 */
[----:B------:R-:W-:Y:S01]  /*11d0*/  FADD.FTZ R47, R47, R124 ;  /* 0x0000007c2f2f7221 */ /* 0x000fe20000010000 */
[----:B------:R-:W-:-:S03]  /*11e0*/  FADD.FTZ R41, R41, R44 ;  /* 0x0000002c29297221 */ /* 0x000fc60000010000 */
[----:B------:R-:W-:Y:S01]  /*11f0*/  FMUL.FTZ R47, R47, UR21 ;  /* 0x000000152f2f7c20 */ /* 0x000fe20008410000 */
[----:B------:R-:W-:-:S04]  /*1200*/  FADD.FTZ R41, R46, R41 ;  /* 0x000000292e297221 */ /* 0x000fc80000010000 */
[----:B------:R-:W-:Y:S01]  /*1210*/  R2UR UR13, R47 ;  /* 0x000000002f0d72ca */ /* 0x000fe200000e0000 */
[----:B------:R-:W-:Y:S01]  /*1220*/  FMUL.FTZ R41, R41, UR21 ;  /* 0x0000001529297c20 */ /* 0x000fe20008410000 */
        /* <DEDUP_REMOVED lines=18> */
[----:B----4-:R-:W-:-:S13]  /*1350*/  @P1 R2UR UR5, R121 ;  /* 0x00000000790512ca */ /* 0x010fda00000e0000 */
[----:B------:R-:W-:Y:S01]  /*1360*/  @UP0 USHF.L.U32 UR4, UR5, 0x10, URZ ;  /* 0x0000001005040899 */ /* 0x000fe200080006ff */
[----:B------:R-:W-:Y:S11]  /*1370*/  BRA.U UP1, `(.L_x_2399) ;  /* 0x0000001901c07547 */ /* 0x000ff6000b800000 */
[----:B------:R-:W-:-:S04]  /*1380*/  UISETP.NE.U32.AND UP1, UPT, UR22, URZ, UPT ;  /* 0x000000ff1600728c */ /* 0x000fc8000bf25070 */
[----:B------:R-:W-:-:S09]  /*1390*/  UISETP.NE.AND.EX UP1, UPT, UR23, URZ, UPT, UP1 ;  /* 0x000000ff1700728c */ /* 0x000fd2000bf25310 */
[----:B------:R-:W-:Y:S05]  /*13a0*/  BRA.U !UP1, `(.L_x_2400) ;  /* 0x0000000d09ac7547 */ /* 0x000fea000b800000 */
[----:B------:R-:W0:Y:S02]  /*13b0*/  LDC.64 R114, c[0x0][0x390] ;  /* 0x0000e400ff727b82 */ /* 0x000e240000000a00 */
[----:B0-----:R-:W-:-:S06]  /*13c0*/  IMAD.WIDE.U32 R112, R91, 0x8, R114 ;  /* 0x000000085b707825 */ /* 0x001fcc00078e0072 */
[----:B------:R-:W2:Y:S01]  /*13d0*/  LDG.E.64 R112, desc[UR16][R112.64] ;  /* 0x0000001070707981 */ /* 0x000ea2000c1e1b00 */
[C---:B-----5:R-:W-:Y:S01]  /*13e0*/  LOP3.LUT P4, RZ, R120.reuse, 0xff00, RZ, 0xc0, !PT ;  /* 0x0000ff0078ff7812 */ /* 0x060fe2000788c0ff */
[--C-:B------:R-:W-:Y:S01]  /*13f0*/  FFMA.FTZ R109, R109, UR13, R111.reuse ;  /* 0x0000000d6d6d7c23 */ /* 0x100fe2000801006f */
[----:B------:R-:W-:Y:S01]  /*1400*/  LOP3.LUT P6, RZ, R120, 0xff0000, RZ, 0xc0, !PT ;  /* 0x00ff000078ff7812 */ /* 0x000fe200078cc0ff */
[----:B------:R-:W-:Y:S01]  /*1410*/  FFMA.FTZ R43, R110, UR13, R111 ;  /* 0x0000000d6e2b7c23 */ /* 0x000fe2000801006f */
[----:B------:R-:W-:Y:S01]  /*1420*/  ISETP.GE.U32.AND P1, PT, R120, 0x1000000, PT ;  /* 0x010000007800780c */ /* 0x000fe20003f26070 */
[----:B------:R-:W-:Y:S01]  /*1430*/  FADD.FTZ R41, R108, -R109 ;  /* 0x8000006d6c297221 */ /* 0x000fe20000010000 */
[----:B------:R-:W-:Y:S01]  /*1440*/  LOP3.LUT P0, RZ, R120, 0xff, RZ, 0xc0, !PT ;  /* 0x000000ff78ff7812 */ /* 0x000fe2000780c0ff */
[----:B------:R-:W-:Y:S01]  /*1450*/  FADD.FTZ R42, R104, -R43 ;  /* 0x8000002b682a7221 */ /* 0x000fe20000010000 */
[--C-:B------:R-:W-:Y:S01]  /*1460*/  FFMA.FTZ R105, R105, UR13, R111.reuse ;  /* 0x0000000d69697c23 */ /* 0x100fe2000801006f */
[----:B------:R-:W-:Y:S01]  /*1470*/  FMUL.FTZ R41, R41, UR12 ;  /* 0x0000000c29297c20 */ /* 0x000fe20008410000 */
[----:B------:R-:W-:Y:S01]  /*1480*/  FFMA.FTZ R40, R0, UR13, R111 ;  /* 0x0000000d00287c23 */ /* 0x000fe2000801006f */
[----:B------:R-:W-:Y:S01]  /*1490*/  FMUL.FTZ R42, R42, UR12 ;  /* 0x0000000c2a2a7c20 */ /* 0x000fe20008410000 */
[----:B------:R-:W-:Y:S01]  /*14a0*/  FADD.FTZ R106, R106, -R105 ;  /* 0x800000696a6a7221 */ /* 0x000fe20000010000 */
[----:B------:R-:W0:Y:S01]  /*14b0*/  @P4 LDC R116, c[0x0][0x408] ;  /* 0x00010200ff744b82 */ /* 0x000e220000000800 */
[----:B------:R-:W-:Y:S01]  /*14c0*/  @P4 FMUL.FTZ R47, R41, UR4 ;  /* 0x00000004292f4c20 */ /* 0x000fe20008410000 */
[----:B------:R-:W-:Y:S01]  /*14d0*/  @P4 SHF.L.U32 R43, R74, 0x10, RZ ;  /* 0x000000104a2b4819 */ /* 0x000fe200000006ff */
[----:B------:R-:W-:-:S02]  /*14e0*/  HFMA2 R0, -RZ, RZ, 0, 0 ;  /* 0x00000000ff007431 */ /* 0x000fc400000001ff */
[----:B------:R-:W-:Y:S01]  /*14f0*/  FADD.FTZ R40, R107, -R40 ;  /* 0x800000286b287221 */ /* 0x000fe20000010000 */
[----:B------:R-:W-:Y:S01]  /*1500*/  @P6 FMUL.FTZ R107, R42, UR4 ;  /* 0x000000042a6b6c20 */ /* 0x000fe20008410000 */
[----:B------:R-:W-:Y:S01]  /*1510*/  MOV R105, RZ ;  /* 0x000000ff00697202 */ /* 0x000fe20000000f00 */
[----:B------:R-:W-:Y:S01]  /*1520*/  HFMA2 R110, -RZ, RZ, 0, 0 ;  /* 0x00000000ff6e7431 */ /* 0x000fe200000001ff */
[----:B------:R-:W1:Y:S01]  /*1530*/  @P6 LDC R44, c[0x0][0x408] ;  /* 0x00010200ff2c6b82 */ /* 0x000e620000000800 */
[----:B------:R-:W-:Y:S01]  /*1540*/  FMUL.FTZ R40, R40, UR12 ;  /* 0x0000000c28287c20 */ /* 0x000fe20008410000 */
[C---:B------:R-:W-:Y:S01]  /*1550*/  LOP3.LUT P3, RZ, R103.reuse, 0xff, RZ, 0xc0, !PT ;  /* 0x000000ff67ff7812 */ /* 0x040fe2000786c0ff */
[----:B------:R-:W-:Y:S01]  /*1560*/  FFMA.FTZ R121, R102, UR13, R111 ;  /* 0x0000000d66797c23 */ /* 0x000fe2000801006f */
[----:B------:R-:W-:Y:S01]  /*1570*/  ISETP.GE.U32.AND P5, PT, R103, 0x1000000, PT ;  /* 0x010000006700780c */ /* 0x000fe20003fa6070 */
[----:B------:R-:W-:-:S03]  /*1580*/  @P0 FMUL.FTZ R104, R40, UR4 ;  /* 0x0000000428680c20 */ /* 0x000fc60008410000 */
[----:B------:R-:W3:Y:S01]  /*1590*/  @P1 LDC R46, c[0x0][0x408] ;  /* 0x00010200ff2e1b82 */ /* 0x000ee20000000800 */
[----:B0-----:R-:W-:-:S07]  /*15a0*/  @P4 FMUL.FTZ R116, R47, R116 ;  /* 0x000000742f744220 */ /* 0x001fce0000410000 */
[----:B------:R-:W0:Y:S01]  /*15b0*/  @P0 LDC R45, c[0x0][0x408] ;  /* 0x00010200ff2d0b82 */ /* 0x000e220000000800 */
[----:B------:R-:W-:Y:S01]  /*15c0*/  @P6 SHF.L.U32 R47, R57, 0x10, RZ ;  /* 0x00000010392f6819 */ /* 0x000fe200000006ff */
[----:B------:R-:W-:Y:S01]  /*15d0*/  @P4 FMUL.FTZ R0, R116, R43 ;  /* 0x0000002b74004220 */ /* 0x000fe20000410000 */
[----:B------:R-:W-:Y:S01]  /*15e0*/  FMUL.FTZ R43, R106, UR12 ;  /* 0x0000000c6a2b7c20 */ /* 0x000fe20008410000 */
[----:B------:R-:W-:Y:S01]  /*15f0*/  MOV R116, RZ ;  /* 0x000000ff00747202 */ /* 0x000fe20000000f00 */
[----:B-1----:R-:W-:Y:S02]  /*1600*/  @P6 FMUL.FTZ R106, R107, R44 ;  /* 0x0000002c6b6a6220 */ /* 0x002fe40000410000 */
[----:B------:R-:W-:Y:S01]  /*1610*/  @P1 FMUL.FTZ R107, R43, UR4 ;  /* 0x000000042b6b1c20 */ /* 0x000fe20008410000 */
[----:B------:R-:W1:Y:S01]  /*1620*/  @P4 LDC R117, c[0x0][0x408] ;  /* 0x00010200ff754b82 */ /* 0x000e620000000800 */
[----:B------:R4:W0:Y:S01]  /*1630*/  F2F.BF16.F32 R44, R0 ;  /* 0x00000000002c7304 */ /* 0x0008220000202000 */
[----:B------:R-:W-:Y:S01]  /*1640*/  @P6 FMUL.FTZ R105, R106, R47 ;  /* 0x0000002f6a696220 */ /* 0x000fe20000410000 */
[----:B---3--:R-:W-:Y:S01]  /*1650*/  @P1 FMUL.FTZ R107, R107, R46 ;  /* 0x0000002e6b6b1220 */ /* 0x008fe20000410000 */
[----:B------:R-:W-:-:S04]  /*1660*/  @P1 SHF.L.U32 R46, R73, 0x10, RZ ;  /* 0x00000010492e1819 */ /* 0x000fc800000006ff */
[----:B------:R-:W3:Y:S01]  /*1670*/  LDC.64 R108, c[0x0][0x478] ;  /* 0x00011e00ff6c7b82 */ /* 0x000ee20000000a00 */
[----:B------:R-:W-:Y:S01]  /*1680*/  F2F.BF16.F32 R105, R105 ;  /* 0x0000006900697304 */ /* 0x000fe20000202000 */
[----:B----4-:R-:W-:Y:S01]  /*1690*/  @P4 FMUL.FTZ R0, R41, UR4 ;  /* 0x0000000429004c20 */ /* 0x010fe20008410000 */
[----:B------:R-:W-:Y:S01]  /*16a0*/  @P1 FMUL.FTZ R116, R107, R46 ;  /* 0x0000002e6b741220 */ /* 0x000fe20000410000 */
[----:B0-----:R-:W-:Y:S01]  /*16b0*/  @P0 FMUL.FTZ R104, R104, R45 ;  /* 0x0000002d68680220 */ /* 0x001fe20000410000 */
[----:B------:R-:W-:-:S03]  /*16c0*/  @P0 SHF.L.U32 R45, R56, 0x10, RZ ;  /* 0x00000010382d0819 */ /* 0x000fc600000006ff */
[----:B------:R-:W0:Y:S01]  /*16d0*/  LDC.64 R106, c[0x0][0x468] ;  /* 0x00011a00ff6a7b82 */ /* 0x000e220000000a00 */
[----:B------:R-:W4:Y:S01]  /*16e0*/  F2F.BF16.F32 R116, R116 ;  /* 0x0000007400747304 */ /* 0x000f220000202000 */
[----:B------:R-:W-:Y:S01]  /*16f0*/  @P0 FMUL.FTZ R110, R104, R45 ;  /* 0x0000002d686e0220 */ /* 0x000fe20000410000 */
[----:B------:R-:W-:-:S04]  /*1700*/  IMAD.WIDE.U32 R44, R44, 0x10000, RZ ;  /* 0x000100002c2c7825 */ /* 0x000fc800078e00ff */
[----:B-1----:R-:W-:Y:S01]  /*1710*/  @P4 FMUL.FTZ R117, R0, R117 ;  /* 0x0000007500754220 */ /* 0x002fe20000410000 */
[----:B------:R-:W1:Y:S01]  /*1720*/  @P6 LDC R104, c[0x0][0x408] ;  /* 0x00010200ff686b82 */ /* 0x000e620000000800 */
[----:B------:R-:W4:Y:S01]  /*1730*/  F2F.BF16.F32 R119, R110 ;  /* 0x0000006e00777304 */ /* 0x000f220000202000 */
[----:B---3--:R-:W-:Y:S01]  /*1740*/  IMAD.WIDE.U32 R46, R91, 0x10, R108 ;  /* 0x000000105b2e7825 */ /* 0x008fe200078e006c */
[----:B----4-:R-:W-:-:S04]  /*1750*/  SHF.L.U32 R0, R116, 0x10, RZ ;  /* 0x0000001074007819 */ /* 0x010fc800000006ff */
[----:B------:R-:W-:Y:S01]  /*1760*/  LOP3.LUT R45, R45, R0, R105, 0xfe, !PT ;  /* 0x000000002d2d7212 */ /* 0x000fe200078efe69 */
[----:B------:R-:W-:Y:S01]  /*1770*/  HFMA2 R105, -RZ, RZ, 0, 0 ;  /* 0x00000000ff697431 */ /* 0x000fe200000001ff */
[----:B------:R3:W-:Y:S01]  /*1780*/  STG.E.128 desc[UR16][R46.64], R40 ;  /* 0x000000282e007986 */ /* 0x0007e2000c101d10 */
[----:B------:R-:W-:Y:S01]  /*1790*/  LOP3.LUT R44, R44, R119, RZ, 0xfc, !PT ;  /* 0x000000772c2c7212 */ /* 0x000fe200078efcff */
[----:B------:R-:W-:Y:S01]  /*17a0*/  @P6 FMUL.FTZ R119, R42, UR4 ;  /* 0x000000042a776c20 */ /* 0x000fe20008410000 */
[----:B------:R-:W-:-:S03]  /*17b0*/  FADD.FTZ R121, R100, -R121 ;  /* 0x8000007964797221 */ /* 0x000fc60000010000 */
[----:B-1----:R-:W-:Y:S01]  /*17c0*/  @P6 FMUL.FTZ R119, R119, R104 ;  /* 0x0000006877776220 */ /* 0x002fe20000410000 */
[----:B---3--:R-:W1:Y:S01]  /*17d0*/  @P3 LDC R41, c[0x0][0x408] ;  /* 0x00010200ff293b82 */ /* 0x008e620000000800 */
[----:B0-----:R-:W-:-:S05]  /*17e0*/  IMAD.WIDE.U32 R46, R91, 0x8, R106 ;  /* 0x000000085b2e7825 */ /* 0x001fca00078e006a */
[----:B------:R0:W-:Y:S01]  /*17f0*/  STG.E.64 desc[UR16][R46.64], R44 ;  /* 0x0000002c2e007986 */ /* 0x0001e2000c101b10 */
[----:B------:R-:W-:Y:S01]  /*1800*/  FFMA.FTZ R99, R99, UR13, R111 ;  /* 0x0000000d63637c23 */ /* 0x000fe2000801006f */
[----:B0-----:R-:W-:-:S03]  /*1810*/  FMUL.FTZ R44, R121, UR12 ;  /* 0x0000000c792c7c20 */ /* 0x001fc60008410000 */
[----:B------:R-:W-:Y:S01]  /*1820*/  FADD.FTZ R45, R98, -R99 ;  /* 0x80000063622d7221 */ /* 0x000fe20000010000 */
[----:B------:R-:W-:Y:S01]  /*1830*/  @P3 FMUL.FTZ R100, R44, UR4 ;  /* 0x000000042c643c20 */ /* 0x000fe20008410000 */
[----:B------:R-:W-:Y:S02]  /*1840*/  @P3 SHF.L.U32 R47, R58, 0x10, RZ ;  /* 0x000000103a2f3819 */ /* 0x000fe400000006ff */
[----:B------:R-:W-:Y:S01]  /*1850*/  FMUL.FTZ R45, R45, UR12 ;  /* 0x0000000c2d2d7c20 */ /* 0x000fe20008410000 */
[----:B-1----:R-:W-:Y:S01]  /*1860*/  @P3 FMUL.FTZ R100, R100, R41 ;  /* 0x0000002964643220 */ /* 0x002fe20000410000 */
[----:B------:R-:W-:-:S04]  /*1870*/  FFMA.FTZ R98, R101, UR13, R111 ;  /* 0x0000000d65627c23 */ /* 0x000fc8000801006f */
[----:B------:R-:W-:Y:S01]  /*1880*/  FADD.FTZ R99, R97, -R98 ;  /* 0x8000006261637221 */ /* 0x000fe20000010000 */
[----:B------:R-:W-:Y:S01]  /*1890*/  FFMA.FTZ R97, R96, UR13, R111 ;  /* 0x0000000d60617c23 */ /* 0x000fe2000801006f */
[----:B------:R-:W-:Y:S01]  /*18a0*/  MOV R104, RZ ;  /* 0x000000ff00687202 */ /* 0x000fe20000000f00 */
[----:B------:R-:W-:Y:S01]  /*18b0*/  HFMA2 R98, -RZ, RZ, 0, 0 ;  /* 0x00000000ff627431 */ /* 0x000fe200000001ff */
[----:B--2---:R-:W-:Y:S02]  /*18c0*/  @P4 SHF.R.U64 R118, R112, 0x10, R113 ;  /* 0x0000001070764819 */ /* 0x004fe40000001271 */
[----:B------:R-:W-:Y:S02]  /*18d0*/  @P6 MOV R91, R113 ;  /* 0x00000071005b6202 */ /* 0x000fe40000000f00 */
[----:B------:R-:W-:-:S05]  /*18e0*/  @P4 SHF.L.U32 R0, R118, 0x10, RZ ;  /* 0x0000001076004819 */ /* 0x000fca00000006ff */
[----:B------:R-:W-:Y:S01]  /*18f0*/  @P4 FMUL.FTZ R105, R0, R117 ;  /* 0x0000007500694220 */ /* 0x000fe20000410000 */
[----:B------:R-:W-:Y:S01]  /*1900*/  LOP3.LUT P4, RZ, R103, 0xff00, RZ, 0xc0, !PT ;  /* 0x0000ff0067ff7812 */ /* 0x000fe2000788c0ff */
[----:B------:R-:W-:Y:S01]  /*1910*/  HFMA2 R0, -RZ, RZ, 0, 0 ;  /* 0x00000000ff007431 */ /* 0x000fe200000001ff */
[----:B------:R-:W-:Y:S01]  /*1920*/  @P6 SHF.L.U32 R42, R91, 0x10, RZ ;  /* 0x000000105b2a6819 */ /* 0x000fe200000006ff */
[----:B------:R-:W-:-:S04]  /*1930*/  IMAD.WIDE.U32 R116, R89, 0x8, R114 ;  /* 0x0000000859747825 */ /* 0x000fc800078e0072 */
[----:B------:R-:W-:Y:S01]  /*1940*/  @P6 FMUL.FTZ R0, R42, R119 ;  /* 0x000000772a006220 */ /* 0x000fe20000410000 */
[----:B------:R-:W-:Y:S01]  /*1950*/  LOP3.LUT P6, RZ, R103, 0xff0000, RZ, 0xc0, !PT ;  /* 0x00ff000067ff7812 */ /* 0x000fe200078cc0ff */
[----:B------:R-:W0:Y:S01]  /*1960*/  @P5 LDC R42, c[0x0][0x408] ;  /* 0x00010200ff2a5b82 */ /* 0x000e220000000800 */
[----:B------:R-:W2:Y:S01]  /*1970*/  LDG.E.64 R116, desc[UR16][R116.64] ;  /* 0x0000001074747981 */ /* 0x000ea2000c1e1b00 */
[----:B------:R-:W-:Y:S01]  /*1980*/  MOV R91, RZ ;  /* 0x000000ff005b7202 */ /* 0x000fe20000000f00 */
[----:B------:R-:W-:Y:S01]  /*1990*/  @P3 FMUL.FTZ R91, R100, R47 ;  /* 0x0000002f645b3220 */ /* 0x000fe20000410000 */
[----:B------:R-:W-:Y:S01]  /*19a0*/  @P4 FMUL.FTZ R47, R45, UR4 ;  /* 0x000000042d2f4c20 */ /* 0x000fe20008410000 */
[----:B------:R-:W-:Y:S01]  /*19b0*/  @P4 SHF.L.U32 R96, R76, 0x10, RZ ;  /* 0x000000104c604819 */ /* 0x000fe200000006ff */
[----:B------:R-:W-:Y:S02]  /*19c0*/  IMAD.WIDE.U32 R102, R89, 0x8, R106 ;  /* 0x0000000859667825 */ /* 0x000fe400078e006a */
[----:B------:R-:W1:Y:S01]  /*19d0*/  @P4 LDC R46, c[0x0][0x408] ;  /* 0x00010200ff2e4b82 */ /* 0x000e620000000800 */
[----:B------:R-:W-:Y:S07]  /*19e0*/  F2F.BF16.F32 R91, R91 ;  /* 0x0000005b005b7304 */ /* 0x000fee0000202000 */
[----:B------:R-:W3:Y:S01]  /*19f0*/  @P6 LDC R41, c[0x0][0x408] ;  /* 0x00010200ff296b82 */ /* 0x000ee20000000800 */
[----:B-1----:R-:W-:Y:S01]  /*1a00*/  @P4 FMUL.FTZ R101, R47, R46 ;  /* 0x0000002e2f654220 */ /* 0x002fe20000410000 */
[----:B------:R-:W-:Y:S01]  /*1a10*/  FMUL.FTZ R47, R99, UR12 ;  /* 0x0000000c632f7c20 */ /* 0x000fe20008410000 */
[----:B------:R-:W-:Y:S01]  /*1a20*/  FADD.FTZ R46, R92, -R97 ;  /* 0x800000615c2e7221 */ /* 0x000fe20000010000 */
[----:B------:R-:W-:Y:S01]  /*1a30*/  @P5 SHF.L.U32 R92, R75, 0x10, RZ ;  /* 0x000000104b5c5819 */ /* 0x000fe200000006ff */
[----:B------:R-:W-:Y:S01]  /*1a40*/  @P4 FMUL.FTZ R98, R101, R96 ;  /* 0x0000006065624220 */ /* 0x000fe20000410000 */
[----:B------:R-:W-:Y:S01]  /*1a50*/  @P5 FMUL.FTZ R97, R47, UR4 ;  /* 0x000000042f615c20 */ /* 0x000fe20008410000 */
[----:B------:R-:W-:-:S02]  /*1a60*/  FMUL.FTZ R46, R46, UR12 ;  /* 0x0000000c2e2e7c20 */ /* 0x000fc40008410000 */
[----:B------:R1:W4:Y:S01]  /*1a70*/  F2F.BF16.F32 R96, R98 ;  /* 0x0000006200607304 */ /* 0x0003220000202000 */
[----:B0-----:R-:W-:Y:S01]  /*1a80*/  @P5 FMUL.FTZ R97, R97, R42 ;  /* 0x0000002a61615220 */ /* 0x001fe20000410000 */
[----:B------:R-:W-:Y:S01]  /*1a90*/  @P6 FMUL.FTZ R100, R46, UR4 ;  /* 0x000000042e646c20 */ /* 0x000fe20008410000 */
[----:B------:R-:W-:Y:S02]  /*1aa0*/  HFMA2 R42, -RZ, RZ, 0, 0 ;  /* 0x00000000ff2a7431 */ /* 0x000fe400000001ff */
[----:B------:R-:W-:Y:S01]  /*1ab0*/  @P5 FMUL.FTZ R104, R97, R92 ;  /* 0x0000005c61685220 */ /* 0x000fe20000410000 */
[----:B------:R-:W-:Y:S01]  /*1ac0*/  @P6 SHF.L.U32 R92, R59, 0x10, RZ ;  /* 0x000000103b5c6819 */ /* 0x000fe200000006ff */
[----:B---3--:R-:W-:Y:S01]  /*1ad0*/  @P6 FMUL.FTZ R41, R100, R41 ;  /* 0x0000002964296220 */ /* 0x008fe20000410000 */
[----:B------:R-:W-:Y:S02]  /*1ae0*/  IMAD.WIDE.U32 R100, R89, 0x10, R108 ;  /* 0x0000001059647825 */ /* 0x000fe400078e006c */
[----:B------:R-:W0:Y:S02]  /*1af0*/  @P1 LDC R89, c[0x0][0x408] ;  /* 0x00010200ff591b82 */ /* 0x000e240000000800 */
[----:B------:R-:W-:Y:S01]  /*1b00*/  @P6 FMUL.FTZ R42, R41, R92 ;  /* 0x0000005c292a6220 */ /* 0x000fe20000410000 */
[----:B------:R-:W3:Y:S01]  /*1b10*/  F2F.BF16.F32 R104, R104 ;  /* 0x0000006800687304 */ /* 0x000ee20000202000 */
[----:B-1----:R-:W-:Y:S01]  /*1b20*/  IMAD.WIDE.U32 R98, R87, 0x8, R114 ;  /* 0x0000000857627825 */ /* 0x002fe200078e0072 */
[----:B------:R1:W-:Y:S03]  /*1b30*/  STG.E.128 desc[UR16][R100.64], R44 ;  /* 0x0000002c64007986 */ /* 0x0003e6000c101d10 */
[----:B----4-:R-:W-:-:S03]  /*1b40*/  IMAD.WIDE.U32 R96, R96, 0x10000, RZ ;  /* 0x0001000060607825 */ /* 0x010fc600078e00ff */
[----:B------:R-:W4:Y:S01]  /*1b50*/  F2F.BF16.F32 R42, R42 ;  /* 0x0000002a002a7304 */ /* 0x000f220000202000 */
[----:B------:R-:W-:Y:S02]  /*1b60*/  LOP3.LUT R96, R96, R91, RZ, 0xfc, !PT ;  /* 0x0000005b60607212 */ /* 0x000fe400078efcff */
[----:B------:R-:W1:Y:S01]  /*1b70*/  @P3 LDC R91, c[0x0][0x408] ;  /* 0x00010200ff5b3b82 */ /* 0x000e620000000800 */
[----:B---3--:R-:W-:Y:S01]  /*1b80*/  SHF.L.U32 R41, R104, 0x10, RZ ;  /* 0x0000001068297819 */ /* 0x008fe200000006ff */
[----:B------:R-:W-:Y:S01]  /*1b90*/  FFMA.FTZ R92, R86, UR13, R111 ;  /* 0x0000000d565c7c23 */ /* 0x000fe2000801006f */
[----:B------:R-:W-:-:S05]  /*1ba0*/  @P0 FMUL.FTZ R40, R40, UR4 ;  /* 0x0000000428280c20 */ /* 0x000fca0008410000 */
[----:B------:R-:W3:Y:S01]  /*1bb0*/  @P4 LDC R104, c[0x0][0x408] ;  /* 0x00010200ff684b82 */ /* 0x000ee20000000800 */
[----:B----4-:R-:W-:-:S05]  /*1bc0*/  LOP3.LUT R97, R97, R41, R42, 0xfe, !PT ;  /* 0x0000002961617212 */ /* 0x010fca00078efe2a */
[----:B------:R4:W-:Y:S04]  /*1bd0*/  STG.E.64 desc[UR16][R102.64], R96 ;  /* 0x0000006066007986 */ /* 0x0009e8000c101b10 */
[----:B------:R-:W2:Y:S01]  /*1be0*/  LDG.E.64 R98, desc[UR16][R98.64] ;  /* 0x0000001062627981 */ /* 0x000ea2000c1e1b00 */
[----:B------:R-:W-:Y:S01]  /*1bf0*/  @P1 SHF.R.U32.HI R86, RZ, 0x10, R113 ;  /* 0x00000010ff561819 */ /* 0x000fe20000011671 */
[----:B------:R-:W-:Y:S01]  /*1c00*/  @P1 FMUL.FTZ R42, R43, UR4 ;  /* 0x000000042b2a1c20 */ /* 0x000fe20008410000 */
[----:B------:R-:W-:Y:S01]  /*1c10*/  FFMA.FTZ R51, R51, UR13, R111 ;  /* 0x0000000d33337c23 */ /* 0x000fe2000801006f */
[----:B------:R-:W-:Y:S01]  /*1c20*/  @P0 FMUL.FTZ R43, R40, UR26 ;  /* 0x0000001a282b0c20 */ /* 0x000fe20008410000 */
[----:B------:R-:W-:Y:S01]  /*1c30*/  @P1 SHF.L.U32 R40, R86, 0x10, RZ ;  /* 0x0000001056281819 */ /* 0x000fe200000006ff */
[----:B0-----:R-:W-:Y:S01]  /*1c40*/  @P1 FMUL.FTZ R89, R42, R89 ;  /* 0x000000592a591220 */ /* 0x001fe20000410000 */
[----:B------:R-:W-:Y:S01]  /*1c50*/  FADD.FTZ R41, R88, -R51 ;  /* 0x8000003358297221 */ /* 0x000fe20000010000 */
[----:B------:R-:W-:Y:S01]  /*1c60*/  HFMA2 R51, -RZ, RZ, 0, 0 ;  /* 0x00000000ff337431 */ /* 0x000fe200000001ff */
[----:B------:R-:W-:Y:S01]  /*1c70*/  @P0 SHF.L.U32 R112, R112, 0x10, RZ ;  /* 0x0000001070700819 */ /* 0x000fe200000006ff */
[----:B------:R-:W-:Y:S01]  /*1c80*/  @P1 FMUL.FTZ R51, R40, R89 ;  /* 0x0000005928331220 */ /* 0x000fe20000410000 */
[----:B------:R-:W-:Y:S01]  /*1c90*/  LOP3.LUT P1, RZ, R94, 0xff00, RZ, 0xc0, !PT ;  /* 0x0000ff005eff7812 */ /* 0x000fe2000782c0ff */
[----:B-1----:R-:W-:Y:S01]  /*1ca0*/  @P3 FMUL.FTZ R44, R44, UR4 ;  /* 0x000000042c2c3c20 */ /* 0x002fe20008410000 */
[----:B----4-:R-:W-:Y:S01]  /*1cb0*/  MOV R96, RZ ;  /* 0x000000ff00607202 */ /* 0x010fe20000000f00 */
[----:B------:R-:W-:Y:S01]  /*1cc0*/  @P4 FMUL.FTZ R45, R45, UR4 ;  /* 0x000000042d2d4c20 */ /* 0x000fe20008410000 */
[----:B------:R-:W-:Y:S01]  /*1cd0*/  @P0 FMUL.FTZ R96, R112, R43 ;  /* 0x0000002b70600220 */ /* 0x000fe20000410000 */
[----:B------:R-:W-:Y:S01]  /*1ce0*/  @P3 FMUL.FTZ R43, R44, R91 ;  /* 0x0000005b2c2b3220 */ /* 0x000fe20000410000 */
[----:B------:R-:W-:Y:S01]  /*1cf0*/  LOP3.LUT P0, RZ, R94, 0xff0000, RZ, 0xc0, !PT ;  /* 0x00ff00005eff7812 */ /* 0x000fe2000780c0ff */
[--C-:B------:R-:W-:Y:S01]  /*1d00*/  FFMA.FTZ R90, R90, UR13, R111.reuse ;  /* 0x0000000d5a5a7c23 */ /* 0x100fe2000801006f */
[----:B------:R-:W-:Y:S01]  /*1d10*/  FMUL.FTZ R41, R41, UR12 ;  /* 0x0000000c29297c20 */ /* 0x000fe20008410000 */
[----:B------:R-:W-:Y:S01]  /*1d20*/  CS2R R88, SRZ ;  /* 0x0000000000587805 */ /* 0x000fe2000001ff00 */
[----:B---3--:R-:W-:Y:S01]  /*1d30*/  @P4 FMUL.FTZ R45, R45, R104 ;  /* 0x000000682d2d4220 */ /* 0x008fe20000410000 */
[----:B------:R-:W-:Y:S01]  /*1d40*/  FADD.FTZ R90, R93, -R90 ;  /* 0x8000005a5d5a7221 */ /* 0x000fe20000010000 */
[----:B------:R-:W-:Y:S01]  /*1d50*/  FFMA.FTZ R95, R95, UR13, R111 ;  /* 0x0000000d5f5f7c23 */ /* 0x000fe2000801006f */
[----:B------:R-:W-:Y:S01]  /*1d60*/  HFMA2 R86, -RZ, RZ, 0, 0 ;  /* 0x00000000ff567431 */ /* 0x000fe200000001ff */
[----:B------:R-:W-:Y:S01]  /*1d70*/  MOV R44, RZ ;  /* 0x000000ff002c7202 */ /* 0x000fe20000000f00 */
[----:B------:R-:W0:Y:S01]  /*1d80*/  @P5 LDC R97, c[0x0][0x408] ;  /* 0x00010200ff615b82 */ /* 0x000e220000000800 */
[----:B------:R-:W-:Y:S01]  /*1d90*/  MOV R91, RZ ;  /* 0x000000ff005b7202 */ /* 0x000fe20000000f00 */
[----:B------:R-:W-:-:S04]  /*1da0*/  IMAD.WIDE.U32 R108, R87, 0x10, R108 ;  /* 0x00000010576c7825 */ /* 0x000fc800078e006c */
[----:B------:R-:W-:Y:S01]  /*1db0*/  IMAD.WIDE.U32 R106, R87, 0x8, R106 ;  /* 0x00000008576a7825 */ /* 0x000fe200078e006a */
[----:B--2---:R-:W-:Y:S02]  /*1dc0*/  @P3 MOV R40, R116 ;  /* 0x0000007400283202 */ /* 0x004fe40000000f00 */
[--C-:B------:R-:W-:Y:S02]  /*1dd0*/  @P4 SHF.R.U64 R42, R116, 0x10, R117.reuse ;  /* 0x00000010742a4819 */ /* 0x100fe40000001275 */
[----:B------:R-:W-:Y:S02]  /*1de0*/  @P3 SHF.L.U32 R40, R40, 0x10, RZ ;  /* 0x0000001028283819 */ /* 0x000fe400000006ff */
[----:B------:R-:W-:Y:S02]  /*1df0*/  @P4 SHF.L.U32 R42, R42, 0x10, RZ ;  /* 0x000000102a2a4819 */ /* 0x000fe400000006ff */
[----:B------:R-:W-:Y:S01]  /*1e00*/  @P5 SHF.R.U32.HI R116, RZ, 0x10, R117 ;  /* 0x00000010ff745819 */ /* 0x000fe20000011675 */
[----:B------:R-:W-:Y:S01]  /*1e10*/  @P3 FMUL.FTZ R89, R40, R43 ;  /* 0x0000002b28593220 */ /* 0x000fe20000410000 */
[----:B------:R-:W-:Y:S01]  /*1e20*/  @P1 FMUL.FTZ R43, R41, UR4 ;  /* 0x00000004292b1c20 */ /* 0x000fe20008410000 */
[----:B------:R-:W-:Y:S01]  /*1e30*/  @P4 FMUL.FTZ R86, R42, R45 ;  /* 0x0000002d2a564220 */ /* 0x000fe20000410000 */
[----:B------:R-:W-:Y:S01]  /*1e40*/  @P1 SHF.L.U32 R40, R78, 0x10, RZ ;  /* 0x000000104e281819 */ /* 0x000fe200000006ff */
[----:B------:R-:W-:Y:S01]  /*1e50*/  FMUL.FTZ R42, R90, UR12 ;  /* 0x0000000c5a2a7c20 */ /* 0x000fe20008410000 */
[----:B------:R-:W-:Y:S01]  /*1e60*/  ISETP.GE.U32.AND P4, PT, R94, 0x1000000, PT ;  /* 0x010000005e00780c */ /* 0x000fe20003f86070 */
[----:B------:R-:W-:Y:S01]  /*1e70*/  @P1 FMUL.FTZ R45, R43, UR26 ;  /* 0x0000001a2b2d1c20 */ /* 0x000fe20008410000 */
[----:B------:R-:W-:Y:S01]  /*1e80*/  FADD.FTZ R43, R50, -R95 ;  /* 0x8000005f322b7221 */ /* 0x000fe20000010000 */
[----:B------:R-:W-:Y:S01]  /*1e90*/  LOP3.LUT P3, RZ, R94, 0xff, RZ, 0xc0, !PT ;  /* 0x000000ff5eff7812 */ /* 0x000fe2000786c0ff */
[----:B------:R-:W-:Y:S01]  /*1ea0*/  @P0 FMUL.FTZ R50, R42, UR4 ;  /* 0x000000042a320c20 */ /* 0x000fe20008410000 */
[----:B------:R-:W-:Y:S01]  /*1eb0*/  @P1 FMUL.FTZ R44, R45, R40 ;  /* 0x000000282d2c1220 */ /* 0x000fe20000410000 */
[----:B------:R-:W-:Y:S01]  /*1ec0*/  FMUL.FTZ R43, R43, UR12 ;  /* 0x0000000c2b2b7c20 */ /* 0x000fe20008410000 */
[----:B------:R-:W-:Y:S01]  /*1ed0*/  FADD.FTZ R40, R49, -R92 ;  /* 0x8000005c31287221 */ /* 0x000fe20000010000 */
[----:B------:R-:W-:Y:S01]  /*1ee0*/  @P0 SHF.L.U32 R45, R61, 0x10, RZ ;  /* 0x000000103d2d0819 */ /* 0x000fe200000006ff */
[----:B------:R-:W-:Y:S01]  /*1ef0*/  @P0 FMUL.FTZ R50, R50, UR26 ;  /* 0x0000001a32320c20 */ /* 0x000fe20008410000 */
[----:B------:R-:W-:Y:S01]  /*1f00*/  FMUL.FTZ R49, R43, UR4 ;  /* 0x000000042b317c20 */ /* 0x000fe20008410000 */
[----:B------:R-:W-:Y:S01]  /*1f10*/  FMUL.FTZ R40, R40, UR12 ;  /* 0x0000000c28287c20 */ /* 0x000fe20008410000 */
[----:B------:R-:W1:Y:S01]  /*1f20*/  @P6 LDC R95, c[0x0][0x408] ;  /* 0x00010200ff5f6b82 */ /* 0x000e620000000800 */
[----:B------:R-:W-:Y:S01]  /*1f30*/  @P0 FMUL.FTZ R88, R50, R45 ;  /* 0x0000002d32580220 */ /* 0x000fe20000410000 */
[----:B------:R-:W-:Y:S01]  /*1f40*/  @P4 SHF.L.U32 R90, R77, 0x10, RZ ;  /* 0x000000104d5a4819 */ /* 0x000fe200000006ff */
[----:B------:R-:W-:Y:S01]  /*1f50*/  FMUL.FTZ R49, R49, UR26 ;  /* 0x0000001a31317c20 */ /* 0x000fe20008410000 */
[----:B------:R-:W-:Y:S01]  /*1f60*/  FMUL.FTZ R50, R40, UR4 ;  /* 0x0000000428327c20 */ /* 0x000fe20008410000 */
[----:B------:R-:W-:Y:S01]  /*1f70*/  HFMA2 R92, -RZ, RZ, 0, 0 ;  /* 0x00000000ff5c7431 */ /* 0x000fe200000001ff */
[----:B------:R-:W-:Y:S01]  /*1f80*/  @P3 SHF.L.U32 R45, R60, 0x10, RZ ;  /* 0x000000103c2d3819 */ /* 0x000fe200000006ff */
[----:B------:R-:W-:Y:S01]  /*1f90*/  @P4 FMUL.FTZ R92, R49, R90 ;  /* 0x0000005a315c4220 */ /* 0x000fe20000410000 */
[----:B------:R-:W-:Y:S01]  /*1fa0*/  FMUL.FTZ R50, R50, UR26 ;  /* 0x0000001a32327c20 */ /* 0x000fe20008410000 */
[----:B------:R-:W2:Y:S01]  /*1fb0*/  F2F.BF16.F32 R44, R44 ;  /* 0x0000002c002c7304 */ /* 0x000ea20000202000 */
[----:B------:R-:W-:Y:S01]  /*1fc0*/  @P5 FMUL.FTZ R90, R47, UR4 ;  /* 0x000000042f5a5c20 */ /* 0x000fe20008410000 */
[----:B------:R-:W-:-:S02]  /*1fd0*/  HFMA2 R47, -RZ, RZ, 0, 0 ;  /* 0x00000000ff2f7431 */ /* 0x000fc400000001ff */
[----:B------:R-:W-:Y:S01]  /*1fe0*/  @P3 FMUL.FTZ R91, R50, R45 ;  /* 0x0000002d325b3220 */ /* 0x000fe20000410000 */
[----:B------:R3:W-:Y:S03]  /*1ff0*/  STG.E.128 desc[UR16][R108.64], R40 ;  /* 0x000000286c007986 */ /* 0x0007e6000c101d10 */
[----:B------:R-:W4:Y:S01]  /*2000*/  F2F.BF16.F32 R92, R92 ;  /* 0x0000005c005c7304 */ /* 0x000f220000202000 */
[----:B--2---:R-:W-:-:S07]  /*2010*/  IMAD.WIDE.U32 R44, R44, 0x10000, RZ ;  /* 0x000100002c2c7825 */ /* 0x004fce00078e00ff */
[----:B------:R2:W0:Y:S01]  /*2020*/  F2F.BF16.F32 R94, R88 ;  /* 0x00000058005e7304 */ /* 0x0004220000202000 */
[----:B---3--:R-:W-:-:S07]  /*2030*/  @P5 SHF.L.U32 R40, R116, 0x10, RZ ;  /* 0x0000001074285819 */ /* 0x008fce00000006ff */
[----:B------:R-:W3:Y:S01]  /*2040*/  F2F.BF16.F32 R91, R91 ;  /* 0x0000005b005b7304 */ /* 0x000ee20000202000 */
[----:B--2---:R-:W-:Y:S01]  /*2050*/  @P6 FMUL.FTZ R88, R46, UR4 ;  /* 0x000000042e586c20 */ /* 0x004fe20008410000 */
[----:B------:R-:W-:Y:S02]  /*2060*/  @P6 MOV R46, R117 ;  /* 0x00000075002e6202 */ /* 0x000fe40000000f00 */
[----:B----4-:R-:W-:Y:S01]  /*2070*/  SHF.L.U32 R93, R92, 0x10, RZ ;  /* 0x000000105c5d7819 */ /* 0x010fe200000006ff */
[----:B-1----:R-:W-:Y:S01]  /*2080*/  @P6 FMUL.FTZ R87, R88, R95 ;  /* 0x0000005f58576220 */ /* 0x002fe20000410000 */
[----:B------:R-:W-:Y:S01]  /*2090*/  @P6 SHF.L.U32 R46, R46, 0x10, RZ ;  /* 0x000000102e2e6819 */ /* 0x000fe200000006ff */
[----:B------:R-:W-:Y:S01]  /*20a0*/  @P1 FMUL.FTZ R92, R41, UR4 ;  /* 0x00000004295c1c20 */ /* 0x000fe20008410000 */
[----:B0-----:R-:W-:Y:S01]  /*20b0*/  LOP3.LUT R45, R45, R93, R94, 0xfe, !PT ;  /* 0x0000005d2d2d7212 */ /* 0x001fe200078efe5e */
[----:B------:R-:W-:Y:S01]  /*20c0*/  @P0 FMUL.FTZ R95, R42, UR4 ;  /* 0x000000042a5f0c20 */ /* 0x000fe20008410000 */
[----:B------:R-:W-:-:S02]  /*20d0*/  HFMA2 R88, -RZ, RZ, 0, 0 ;  /* 0x00000000ff587431 */ /* 0x000fc400000001ff */
[----:B------:R-:W-:Y:S01]  /*20e0*/  @P6 FMUL.FTZ R47, R46, R87 ;  /* 0x000000572e2f6220 */ /* 0x000fe20000410000 */
[----:B------:R-:W-:Y:S01]  /*20f0*/  @P1 FMUL.FTZ R93, R92, UR26 ;  /* 0x0000001a5c5d1c20 */ /* 0x000fe20008410000 */
[----:B------:R-:W-:Y:S01]  /*2100*/  @P0 FMUL.FTZ R95, R95, UR26 ;  /* 0x0000001a5f5f0c20 */ /* 0x000fe20008410000 */
[----:B------:R-:W-:Y:S01]  /*2110*/  MOV R87, RZ ;  /* 0x000000ff00577202 */ /* 0x000fe20000000f00 */
[----:B------:R-:W-:Y:S01]  /*2120*/  HFMA2 R42, -RZ, RZ, 0, 0 ;  /* 0x00000000ff2a7431 */ /* 0x000fe200000001ff */
[----:B---3--:R-:W-:Y:S01]  /*2130*/  LOP3.LUT R44, R44, R91, RZ, 0xfc, !PT ;  /* 0x0000005b2c2c7212 */ /* 0x008fe200078efcff */
[----:B------:R-:W-:Y:S01]  /*2140*/  @P5 FMUL.FTZ R91, R90, R97 ;  /* 0x000000615a5b5220 */ /* 0x000fe20000410000 */
[----:B------:R-:W-:Y:S01]  /*2150*/  HFMA2 R90, -RZ, RZ, 0, 0 ;  /* 0x00000000ff5a7431 */ /* 0x000fe200000001ff */
[----:B------:R-:W-:Y:S02]  /*2160*/  MOV R43, RZ ;  /* 0x000000ff002b7202 */ /* 0x000fe40000000f00 */
[----:B------:R0:W-:Y:S01]  /*2170*/  STG.E.64 desc[UR16][R106.64], R44 ;  /* 0x0000002c6a007986 */ /* 0x0001e2000c101b10 */
[----:B------:R-:W-:Y:S01]  /*2180*/  @P5 FMUL.FTZ R90, R40, R91 ;  /* 0x0000005b285a5220 */ /* 0x000fe20000410000 */
[----:B------:R-:W-:-:S02]  /*2190*/  @P3 MOV R46, R98 ;  /* 0x00000062002e3202 */ /* 0x000fc40000000f00 */
[--C-:B------:R-:W-:Y:S02]  /*21a0*/  @P1 SHF.R.U64 R98, R98, 0x10, R99.reuse ;  /* 0x0000001062621819 */ /* 0x100fe40000001263 */
[----:B------:R-:W-:Y:S02]  /*21b0*/  @P0 MOV R94, R99 ;  /* 0x00000063005e0202 */ /* 0x000fe40000000f00 */
[----:B------:R-:W-:Y:S02]  /*21c0*/  @P4 SHF.R.U32.HI R97, RZ, 0x10, R99 ;  /* 0x00000010ff614819 */ /* 0x000fe40000011663 */
[----:B------:R-:W-:Y:S02]  /*21d0*/  @P3 SHF.L.U32 R41, R46, 0x10, RZ ;  /* 0x000000102e293819 */ /* 0x000fe400000006ff */
[----:B------:R-:W-:Y:S02]  /*21e0*/  @P1 SHF.L.U32 R46, R98, 0x10, RZ ;  /* 0x00000010622e1819 */ /* 0x000fe400000006ff */
[----:B------:R-:W-:Y:S01]  /*21f0*/  @P0 SHF.L.U32 R94, R94, 0x10, RZ ;  /* 0x000000105e5e0819 */ /* 0x000fe200000006ff */
[----:B------:R-:W-:Y:S01]  /*2200*/  @P3 FMUL.FTZ R87, R50, R41 ;  /* 0x0000002932573220 */ /* 0x000fe20000410000 */
[----:B0-----:R-:W-:Y:S01]  /*2210*/  @P4 SHF.L.U32 R44, R97, 0x10, RZ ;  /* 0x00000010612c4819 */ /* 0x001fe200000006ff */
[----:B------:R-:W-:-:S02]  /*2220*/  @P1 FMUL.FTZ R88, R46, R93 ;  /* 0x0000005d2e581220 */ /* 0x000fc40000410000 */
[----:B------:R-:W-:Y:S02]  /*2230*/  @P0 FMUL.FTZ R43, R94, R95 ;  /* 0x0000005f5e2b0220 */ /* 0x000fe40000410000 */
[----:B------:R-:W-:Y:S01]  /*2240*/  @P4 FMUL.FTZ R42, R49, R44 ;  /* 0x0000002c312a4220 */ /* 0x000fe20000410000 */
[----:B------:R-:W-:Y:S06]  /*2250*/  BRA `(.L_x_2401) ;  /* 0x0000002400c07947 */ /* 0x000fec0003800000 */
.L_x_2400:
[----:B------:R-:W0:Y:S02]  /*2260*/  LDC.64 R42, c[0x0][0x390] ;  /* 0x0000e400ff2a7b82 */ /* 0x000e240000000a00 */
[----:B0-----:R-:W-:-:S06]  /*2270*/  IMAD.WIDE.U32 R40, R91, 0x8, R42 ;  /* 0x000000085b287825 */ /* 0x001fcc00078e002a */
[----:B------:R-:W2:Y:S01]  /*2280*/  LDG.E.64 R40, desc[UR16][R40.64] ;  /* 0x0000001028287981 */ /* 0x000ea2000c1e1b00 */
[--C-:B------:R-:W-:Y:S01]  /*2290*/  FFMA.FTZ R45, R110, UR13, R111.reuse ;  /* 0x0000000d6e2d7c23 */ /* 0x100fe2000801006f */
[--C-:B------:R-:W-:Y:S01]  /*22a0*/  FFMA.FTZ R109, R109, UR13, R111.reuse ;  /* 0x0000000d6d6d7c23 */ /* 0x100fe2000801006f */
[C---:B-----5:R-:W-:Y:S01]  /*22b0*/  LOP3.LUT P6, RZ, R120.reuse, 0xff0000, RZ, 0xc0, !PT ;  /* 0x00ff000078ff7812 */ /* 0x060fe200078cc0ff */
[----:B------:R-:W-:Y:S01]  /*22c0*/  FFMA.FTZ R105, R105, UR13, R111 ;  /* 0x0000000d69697c23 */ /* 0x000fe2000801006f */
[----:B------:R-:W-:Y:S01]  /*22d0*/  LOP3.LUT P4, RZ, R120, 0xff00, RZ, 0xc0, !PT ;  /* 0x0000ff0078ff7812 */ /* 0x000fe2000788c0ff */
[----:B------:R-:W-:Y:S01]  /*22e0*/  FADD.FTZ R45, R104, -R45 ;  /* 0x8000002d682d7221 */ /* 0x000fe20000010000 */
[----:B------:R-:W-:Y:S01]  /*22f0*/  FADD.FTZ R109, R108, -R109 ;  /* 0x8000006d6c6d7221 */ /* 0x000fe20000010000 */
[----:B------:R-:W-:Y:S01]  /*2300*/  ISETP.GE.U32.AND P0, PT, R120, 0x1000000, PT ;  /* 0x010000007800780c */ /* 0x000fe20003f06070 */
[----:B------:R-:W-:Y:S01]  /*2310*/  FADD.FTZ R105, R106, -R105 ;  /* 0x800000696a697221 */ /* 0x000fe20000010000 */
[----:B------:R-:W-:Y:S01]  /*2320*/  FMUL.FTZ R45, R45, UR12 ;  /* 0x0000000c2d2d7c20 */ /* 0x000fe20008410000 */
[----:B------:R-:W-:Y:S01]  /*2330*/  FMUL.FTZ R109, R109, UR12 ;  /* 0x0000000c6d6d7c20 */ /* 0x000fe20008410000 */
[----:B------:R-:W-:Y:S01]  /*2340*/  FFMA.FTZ R0, R0, UR13, R111 ;  /* 0x0000000d00007c23 */ /* 0x000fe2000801006f */
[----:B------:R-:W-:Y:S01]  /*2350*/  FMUL.FTZ R104, R105, UR12 ;  /* 0x0000000c69687c20 */ /* 0x000fe20008410000 */
[----:B------:R-:W-:Y:S01]  /*2360*/  FMUL.FTZ R108, R45, UR4 ;  /* 0x000000042d6c7c20 */ /* 0x000fe20008410000 */
[----:B------:R-:W-:Y:S01]  /*2370*/  FMUL.FTZ R109, R109, UR4 ;  /* 0x000000046d6d7c20 */ /* 0x000fe20008410000 */
[----:B------:R-:W-:Y:S01]  /*2380*/  @P6 SHF.L.U32 R45, R57, 0x10, RZ ;  /* 0x00000010392d6819 */ /* 0x000fe200000006ff */
[----:B------:R-:W-:Y:S01]  /*2390*/  FMUL.FTZ R104, R104, UR4 ;  /* 0x0000000468687c20 */ /* 0x000fe20008410000 */
[----:B------:R-:W-:Y:S01]  /*23a0*/  FMUL.FTZ R108, R108, UR26 ;  /* 0x0000001a6c6c7c20 */ /* 0x000fe20008410000 */
[----:B------:R-:W-:Y:S01]  /*23b0*/  @P4 SHF.L.U32 R46, R74, 0x10, RZ ;  /* 0x000000104a2e4819 */ /* 0x000fe200000006ff */
[----:B------:R-:W-:Y:S01]  /*23c0*/  FMUL.FTZ R109, R109, UR26 ;  /* 0x0000001a6d6d7c20 */ /* 0x000fe20008410000 */
[----:B------:R-:W-:Y:S01]  /*23d0*/  LOP3.LUT P3, RZ, R120, 0xff, RZ, 0xc0, !PT ;  /* 0x000000ff78ff7812 */ /* 0x000fe2000786c0ff */
[----:B------:R-:W-:-:S02]  /*23e0*/  HFMA2 R106, -RZ, RZ, 0, 0 ;  /* 0x00000000ff6a7431 */ /* 0x000fc400000001ff */
[----:B------:R-:W-:Y:S01]  /*23f0*/  FADD.FTZ R0, R107, -R0 ;  /* 0x800000006b007221 */ /* 0x000fe20000010000 */
[----:B------:R-:W-:Y:S01]  /*2400*/  @P6 FMUL.FTZ R106, R108, R45 ;  /* 0x0000002d6c6a6220 */ /* 0x000fe20000410000 */
[----:B------:R-:W-:Y:S01]  /*2410*/  MOV R44, RZ ;  /* 0x000000ff002c7202 */ /* 0x000fe20000000f00 */
[----:B------:R-:W-:Y:S01]  /*2420*/  @P4 FMUL.FTZ R44, R109, R46 ;  /* 0x0000002e6d2c4220 */ /* 0x000fe20000410000 */
[----:B------:R-:W-:Y:S01]  /*2430*/  @P0 SHF.L.U32 R45, R73, 0x10, RZ ;  /* 0x00000010492d0819 */ /* 0x000fe200000006ff */
[----:B------:R-:W-:Y:S01]  /*2440*/  FMUL.FTZ R104, R104, UR26 ;  /* 0x0000001a68687c20 */ /* 0x000fe20008410000 */
[----:B------:R-:W-:Y:S01]  /*2450*/  FMUL.FTZ R0, R0, UR12 ;  /* 0x0000000c00007c20 */ /* 0x000fe20008410000 */
[----:B------:R-:W-:Y:S01]  /*2460*/  MOV R110, RZ ;  /* 0x000000ff006e7202 */ /* 0x000fe20000000f00 */
[----:B------:R0:W1:Y:S01]  /*2470*/  F2F.BF16.F32 R46, R44 ;  /* 0x0000002c002e7304 */ /* 0x0000620000202000 */
[----:B------:R-:W-:Y:S01]  /*2480*/  @P0 FMUL.FTZ R110, R104, R45 ;  /* 0x0000002d686e0220 */ /* 0x000fe20000410000 */
[----:B------:R-:W-:Y:S01]  /*2490*/  FMUL.FTZ R0, R0, UR4 ;  /* 0x0000000400007c20 */ /* 0x000fe20008410000 */
[----:B------:R-:W-:Y:S01]  /*24a0*/  @P3 SHF.L.U32 R47, R56, 0x10, RZ ;  /* 0x00000010382f3819 */ /* 0x000fe200000006ff */
[----:B------:R-:W-:-:S02]  /*24b0*/  HFMA2 R105, -RZ, RZ, 0, 0 ;  /* 0x00000000ff697431 */ /* 0x000fc400000001ff */
[----:B------:R-:W-:Y:S01]  /*24c0*/  FFMA.FTZ R99, R99, UR13, R111 ;  /* 0x0000000d63637c23 */ /* 0x000fe2000801006f */
[----:B------:R-:W-:Y:S01]  /*24d0*/  FMUL.FTZ R0, R0, UR26 ;  /* 0x0000001a00007c20 */ /* 0x000fe20008410000 */
[----:B------:R-:W-:Y:S01]  /*24e0*/  LOP3.LUT P1, RZ, R103, 0xff00, RZ, 0xc0, !PT ;  /* 0x0000ff0067ff7812 */ /* 0x000fe2000782c0ff */
[----:B------:R-:W3:Y:S01]  /*24f0*/  F2F.BF16.F32 R110, R110 ;  /* 0x0000006e006e7304 */ /* 0x000ee20000202000 */
[----:B0-----:R-:W0:Y:S01]  /*2500*/  LDC.64 R44, c[0x0][0x468] ;  /* 0x00011a00ff2c7b82 */ /* 0x001e220000000a00 */
[----:B------:R-:W-:Y:S01]  /*2510*/  @P3 FMUL.FTZ R105, R0, R47 ;  /* 0x0000002f00693220 */ /* 0x000fe20000410000 */
[----:B------:R-:W-:Y:S01]  /*2520*/  FADD.FTZ R112, R98, -R99 ;  /* 0x8000006362707221 */ /* 0x000fe20000010000 */
[----:B------:R-:W-:-:S04]  /*2530*/  IMAD.WIDE.U32 R98, R89, 0x8, R42 ;  /* 0x0000000859627825 */ /* 0x000fc800078e002a */
[----:B------:R-:W-:Y:S01]  /*2540*/  FFMA.FTZ R113, R96, UR13, R111 ;  /* 0x0000000d60717c23 */ /* 0x000fe2000801006f */
[----:B------:R-:W4:Y:S01]  /*2550*/  F2F.BF16.F32 R106, R106 ;  /* 0x0000006a006a7304 */ /* 0x000f220000202000 */
[----:B-1----:R-:W-:Y:S01]  /*2560*/  IMAD.WIDE.U32 R46, R46, 0x10000, RZ ;  /* 0x000100002e2e7825 */ /* 0x002fe200078e00ff */
[----:B---3--:R-:W-:-:S06]  /*2570*/  SHF.L.U32 R107, R110, 0x10, RZ ;  /* 0x000000106e6b7819 */ /* 0x008fcc00000006ff */
[----:B------:R-:W1:Y:S01]  /*2580*/  F2F.BF16.F32 R105, R105 ;  /* 0x0000006900697304 */ /* 0x000e620000202000 */
[----:B----4-:R-:W-:Y:S01]  /*2590*/  LOP3.LUT R47, R47, R107, R106, 0xfe, !PT ;  /* 0x0000006b2f2f7212 */ /* 0x010fe200078efe6a */
[----:B0-----:R-:W-:Y:S01]  /*25a0*/  IMAD.WIDE.U32 R106, R91, 0x8, R44 ;  /* 0x000000085b6a7825 */ /* 0x001fe200078e002c */
[----:B-1----:R-:W-:Y:S02]  /*25b0*/  LOP3.LUT R46, R46, R105, RZ, 0xfc, !PT ;  /* 0x000000692e2e7212 */ /* 0x002fe400078efcff */
[----:B------:R-:W-:-:S03]  /*25c0*/  MOV R105, RZ ;  /* 0x000000ff00697202 */ /* 0x000fc60000000f00 */
[----:B------:R0:W-:Y:S01]  /*25d0*/  STG.E.64 desc[UR16][R106.64], R46 ;  /* 0x0000002e6a007986 */ /* 0x0001e2000c101b10 */
[----:B------:R-:W-:-:S03]  /*25e0*/  FMUL.FTZ R112, R112, UR12 ;  /* 0x0000000c70707c20 */ /* 0x000fc60008410000 */
[----:B------:R-:W3:Y:S01]  /*25f0*/  LDG.E.64 R98, desc[UR16][R98.64] ;  /* 0x0000001062627981 */ /* 0x000ee2000c1e1b00 */
[----:B------:R-:W-:Y:S01]  /*2600*/  FADD.FTZ R113, R92, -R113 ;  /* 0x800000715c717221 */ /* 0x000fe20000010000 */
[----:B------:R-:W-:-:S03]  /*2610*/  HFMA2 R96, -RZ, RZ, 0, 0 ;  /* 0x00000000ff607431 */ /* 0x000fc600000001ff */
[----:B------:R-:W-:Y:S01]  /*2620*/  FMUL.FTZ R92, R113, UR12 ;  /* 0x0000000c715c7c20 */ /* 0x000fe20008410000 */
[----:B------:R-:W-:Y:S02]  /*2630*/  ISETP.GE.U32.AND P5, PT, R103, 0x1000000, PT ;  /* 0x010000006700780c */ /* 0x000fe40003fa6070 */
[----:B0-----:R-:W-:Y:S01]  /*2640*/  @P1 SHF.L.U32 R47, R76, 0x10, RZ ;  /* 0x000000104c2f1819 */ /* 0x001fe200000006ff */
[----:B------:R-:W-:Y:S01]  /*2650*/  FMUL.FTZ R92, R92, UR4 ;  /* 0x000000045c5c7c20 */ /* 0x000fe20008410000 */
[----:B------:R-:W-:-:S03]  /*2660*/  HFMA2 R46, -RZ, RZ, 0, 0 ;  /* 0x00000000ff2e7431 */ /* 0x000fc600000001ff */
[----:B------:R-:W-:Y:S01]  /*2670*/  FMUL.FTZ R92, R92, UR26 ;  /* 0x0000001a5c5c7c20 */ /* 0x000fe20008410000 */
[----:B------:R-:W-:Y:S01]  /*2680*/  IMAD.WIDE.U32 R42, R87, 0x8, R42 ;  /* 0x00000008572a7825 */ /* 0x000fe200078e002a */
[----:B--2---:R-:W-:Y:S02]  /*2690*/  @P3 MOV R91, R40 ;  /* 0x00000028005b3202 */ /* 0x004fe40000000f00 */
[----:B------:R-:W-:-:S04]  /*26a0*/  @P4 SHF.R.U64 R40, R40, 0x10, R41 ;  /* 0x0000001028284819 */ /* 0x000fc80000001229 */
[----:B------:R-:W-:Y:S02]  /*26b0*/  @P4 SHF.L.U32 R40, R40, 0x10, RZ ;  /* 0x0000001028284819 */ /* 0x000fe400000006ff */
[----:B------:R-:W-:-:S03]  /*26c0*/  @P3 SHF.L.U32 R91, R91, 0x10, RZ ;  /* 0x000000105b5b3819 */ /* 0x000fc600000006ff */
[----:B------:R-:W-:Y:S01]  /*26d0*/  @P4 FMUL.FTZ R105, R109, R40 ;  /* 0x000000286d694220 */ /* 0x000fe20000410000 */
[----:B------:R-:W-:Y:S01]  /*26e0*/  LOP3.LUT P4, RZ, R103, 0xff0000, RZ, 0xc0, !PT ;  /* 0x00ff000067ff7812 */ /* 0x000fe2000788c0ff */
[----:B------:R-:W-:Y:S01]  /*26f0*/  FMUL.FTZ R40, R112, UR4 ;  /* 0x0000000470287c20 */ /* 0x000fe20008410000 */
[----:B------:R-:W-:Y:S01]  /*2700*/  @P3 FMUL.FTZ R96, R0, R91 ;  /* 0x0000005b00603220 */ /* 0x000fe20000410000 */
[--C-:B------:R-:W-:Y:S02]  /*2710*/  FFMA.FTZ R0, R101, UR13, R111.reuse ;  /* 0x0000000d65007c23 */ /* 0x100fe4000801006f */
[----:B------:R-:W-:Y:S02]  /*2720*/  FMUL.FTZ R40, R40, UR26 ;  /* 0x0000001a28287c20 */ /* 0x000fe40008410000 */
[----:B------:R-:W-:Y:S02]  /*2730*/  FADD.FTZ R0, R97, -R0 ;  /* 0x8000000061007221 */ /* 0x000fe40000010000 */
[----:B------:R-:W-:Y:S01]  /*2740*/  @P1 FMUL.FTZ R46, R40, R47 ;  /* 0x0000002f282e1220 */ /* 0x000fe20000410000 */
[----:B------:R-:W-:Y:S01]  /*2750*/  FFMA.FTZ R47, R102, UR13, R111 ;  /* 0x0000000d662f7c23 */ /* 0x000fe2000801006f */
[----:B------:R-:W-:-:S02]  /*2760*/  FMUL.FTZ R0, R0, UR12 ;  /* 0x0000000c00007c20 */ /* 0x000fc40008410000 */
[----:B------:R-:W-:Y:S02]  /*2770*/  @P4 SHF.L.U32 R91, R59, 0x10, RZ ;  /* 0x000000103b5b4819 */ /* 0x000fe400000006ff */
[----:B------:R-:W-:Y:S01]  /*2780*/  LOP3.LUT P3, RZ, R103, 0xff, RZ, 0xc0, !PT ;  /* 0x000000ff67ff7812 */ /* 0x000fe2000786c0ff */
[----:B------:R-:W-:Y:S01]  /*2790*/  FADD.FTZ R47, R100, -R47 ;  /* 0x8000002f642f7221 */ /* 0x000fe20000010000 */
[----:B------:R-:W-:Y:S01]  /*27a0*/  MOV R101, RZ ;  /* 0x000000ff00657202 */ /* 0x000fe20000000f00 */
[----:B------:R-:W-:Y:S01]  /*27b0*/  @P4 FMUL.FTZ R101, R92, R91 ;  /* 0x0000005b5c654220 */ /* 0x000fe20000410000 */
[----:B------:R-:W-:Y:S01]  /*27c0*/  FMUL.FTZ R91, R0, UR4 ;  /* 0x00000004005b7c20 */ /* 0x000fe20008410000 */
[----:B------:R-:W-:Y:S01]  /*27d0*/  @P5 SHF.L.U32 R0, R75, 0x10, RZ ;  /* 0x000000104b005819 */ /* 0x000fe200000006ff */
[----:B------:R-:W-:Y:S02]  /*27e0*/  FMUL.FTZ R47, R47, UR12 ;  /* 0x0000000c2f2f7c20 */ /* 0x000fe40008410000 */
[----:B------:R-:W-:Y:S01]  /*27f0*/  FMUL.FTZ R91, R91, UR26 ;  /* 0x0000001a5b5b7c20 */ /* 0x000fe20008410000 */
[----:B------:R-:W-:-:S02]  /*2800*/  HFMA2 R102, -RZ, RZ, 0, 0 ;  /* 0x00000000ff667431 */ /* 0x000fc400000001ff */
[----:B------:R-:W-:Y:S01]  /*2810*/  FMUL.FTZ R97, R47, UR4 ;  /* 0x000000042f617c20 */ /* 0x000fe20008410000 */
[----:B------:R-:W-:Y:S01]  /*2820*/  @P5 FMUL.FTZ R102, R91, R0 ;  /* 0x000000005b665220 */ /* 0x000fe20000410000 */
[----:B------:R-:W-:Y:S02]  /*2830*/  @P3 SHF.L.U32 R100, R58, 0x10, RZ ;  /* 0x000000103a643819 */ /* 0x000fe400000006ff */
[----:B------:R-:W-:Y:S01]  /*2840*/  FMUL.FTZ R97, R97, UR26 ;  /* 0x0000001a61617c20 */ /* 0x000fe20008410000 */
[----:B------:R-:W0:Y:S01]  /*2850*/  F2F.BF16.F32 R46, R46 ;  /* 0x0000002e002e7304 */ /* 0x000e220000202000 */
[----:B------:R-:W-:Y:S02]  /*2860*/  MOV R0, RZ ;  /* 0x000000ff00007202 */ /* 0x000fe40000000f00 */
[----:B------:R-:W-:-:S05]  /*2870*/  @P3 FMUL.FTZ R0, R97, R100 ;  /* 0x0000006461003220 */ /* 0x000fca0000410000 */
        /* <DEDUP_REMOVED lines=10> */
[----:B------:R-:W-:Y:S01]  /*2920*/  @P6 MOV R89, R41 ;  /* 0x0000002900596202 */ /* 0x000fe20000000f00 */
[----:B------:R-:W-:Y:S01]  /*2930*/  FFMA.FTZ R103, R51, UR13, R111 ;  /* 0x0000000d33677c23 */ /* 0x000fe2000801006f */
[----:B------:R-:W-:Y:S02]  /*2940*/  @P0 SHF.R.U32.HI R41, RZ, 0x10, R41 ;  /* 0x00000010ff290819 */ /* 0x000fe40000011629 */
[----:B------:R-:W-:Y:S02]  /*2950*/  @P6 SHF.L.U32 R51, R89, 0x10, RZ ;  /* 0x0000001059336819 */ /* 0x000fe400000006ff */
[----:B---3--:R-:W-:Y:S01]  /*2960*/  @P3 MOV R46, R98 ;  /* 0x00000062002e3202 */ /* 0x008fe20000000f00 */
[----:B------:R-:W-:-:S03]  /*2970*/  HFMA2 R0, -RZ, RZ, 0, 0 ;  /* 0x00000000ff007431 */ /* 0x000fc600000001ff */
[----:B------:R-:W-:Y:S01]  /*2980*/  @P3 SHF.L.U32 R46, R46, 0x10, RZ ;  /* 0x000000102e2e3819 */ /* 0x000fe200000006ff */
[----:B------:R-:W-:Y:S01]  /*2990*/  FFMA.FTZ R95, R95, UR13, R111 ;  /* 0x0000000d5f5f7c23 */ /* 0x000fe2000801006f */
[----:B------:R-:W-:Y:S01]  /*29a0*/  @P6 FMUL.FTZ R0, R108, R51 ;  /* 0x000000336c006220 */ /* 0x000fe20000410000 */
[----:B------:R-:W-:Y:S01]  /*29b0*/  HFMA2 R89, -RZ, RZ, 0, 0 ;  /* 0x00000000ff597431 */ /* 0x000fe200000001ff */
[----:B------:R-:W-:Y:S01]  /*29c0*/  @P0 SHF.L.U32 R41, R41, 0x10, RZ ;  /* 0x0000001029290819 */ /* 0x000fe200000006ff */
[----:B------:R-:W-:Y:S01]  /*29d0*/  @P3 FMUL.FTZ R89, R97, R46 ;  /* 0x0000002e61593220 */ /* 0x000fe20000410000 */
[----:B------:R-:W-:Y:S01]  /*29e0*/  LOP3.LUT P6, RZ, R94, 0xff00, RZ, 0xc0, !PT ;  /* 0x0000ff005eff7812 */ /* 0x000fe200078cc0ff */
[----:B------:R-:W-:Y:S01]  /*29f0*/  FADD.FTZ R103, R88, -R103 ;  /* 0x8000006758677221 */ /* 0x000fe20000010000 */
[----:B------:R-:W-:Y:S01]  /*2a00*/  ISETP.GE.U32.AND P3, PT, R94, 0x1000000, PT ;  /* 0x010000005e00780c */ /* 0x000fe20003f66070 */
[----:B------:R-:W-:Y:S01]  /*2a10*/  FFMA.FTZ R90, R90, UR13, R111 ;  /* 0x0000000d5a5a7c23 */ /* 0x000fe2000801006f */
[----:B------:R-:W-:Y:S01]  /*2a20*/  @P1 SHF.R.U64 R47, R98, 0x10, R99 ;  /* 0x00000010622f1819 */ /* 0x000fe20000001263 */
[----:B------:R-:W-:Y:S01]  /*2a30*/  FADD.FTZ R95, R50, -R95 ;  /* 0x8000005f325f7221 */ /* 0x000fe20000010000 */
[----:B------:R-:W-:Y:S01]  /*2a40*/  MOV R51, RZ ;  /* 0x000000ff00337202 */ /* 0x000fe20000000f00 */
[----:B------:R-:W-:Y:S01]  /*2a50*/  @P0 FMUL.FTZ R51, R104, R41 ;  /* 0x0000002968330220 */ /* 0x000fe20000410000 */
[----:B------:R-:W-:Y:S01]  /*2a60*/  LOP3.LUT P0, RZ, R94, 0xff0000, RZ, 0xc0, !PT ;  /* 0x00ff00005eff7812 */ /* 0x000fe2000780c0ff */
[----:B------:R-:W-:Y:S01]  /*2a70*/  FFMA.FTZ R102, R86, UR13, R111 ;  /* 0x0000000d56667c23 */ /* 0x000fe2000801006f */
[----:B------:R-:W-:Y:S01]  /*2a80*/  @P1 SHF.L.U32 R47, R47, 0x10, RZ ;  /* 0x000000102f2f1819 */ /* 0x000fe200000006ff */
[----:B------:R-:W-:Y:S01]  /*2a90*/  FMUL.FTZ R46, R103, UR12 ;  /* 0x0000000c672e7c20 */ /* 0x000fe20008410000 */
[----:B------:R-:W-:Y:S01]  /*2aa0*/  FADD.FTZ R90, R93, -R90 ;  /* 0x8000005a5d5a7221 */ /* 0x000fe20000010000 */
[----:B------:R-:W-:Y:S01]  /*2ab0*/  FMUL.FTZ R95, R95, UR12 ;  /* 0x0000000c5f5f7c20 */ /* 0x000fe20008410000 */
[----:B------:R-:W-:Y:S01]  /*2ac0*/  MOV R86, RZ ;  /* 0x000000ff00567202 */ /* 0x000fe20000000f00 */
[----:B------:R-:W-:Y:S01]  /*2ad0*/  FMUL.FTZ R46, R46, UR4 ;  /* 0x000000042e2e7c20 */ /* 0x000fe20008410000 */
[----:B------:R-:W-:Y:S01]  /*2ae0*/  FADD.FTZ R102, R49, -R102 ;  /* 0x8000006631667221 */ /* 0x000fe20000010000 */
[----:B------:R-:W-:Y:S01]  /*2af0*/  @P1 FMUL.FTZ R86, R40, R47 ;  /* 0x0000002f28561220 */ /* 0x000fe20000410000 */
[----:B------:R-:W-:Y:S01]  /*2b00*/  FMUL.FTZ R90, R90, UR12 ;  /* 0x0000000c5a5a7c20 */ /* 0x000fe20008410000 */
[----:B------:R-:W-:Y:S01]  /*2b10*/  FMUL.FTZ R49, R95, UR4 ;  /* 0x000000045f317c20 */ /* 0x000fe20008410000 */
[----:B------:R-:W-:Y:S01]  /*2b20*/  LOP3.LUT P1, RZ, R94, 0xff, RZ, 0xc0, !PT ;  /* 0x000000ff5eff7812 */ /* 0x000fe2000782c0ff */
[----:B------:R-:W-:Y:S01]  /*2b30*/  FMUL.FTZ R46, R46, UR26 ;  /* 0x0000001a2e2e7c20 */ /* 0x000fe20008410000 */
[----:B------:R-:W-:Y:S01]  /*2b40*/  @P6 SHF.L.U32 R47, R78, 0x10, RZ ;  /* 0x000000104e2f6819 */ /* 0x000fe200000006ff */
[----:B------:R-:W-:Y:S01]  /*2b50*/  FMUL.FTZ R50, R90, UR4 ;  /* 0x000000045a327c20 */ /* 0x000fe20008410000 */
[----:B------:R-:W-:Y:S01]  /*2b60*/  @P3 SHF.L.U32 R88, R77, 0x10, RZ ;  /* 0x000000104d583819 */ /* 0x000fe200000006ff */
[----:B------:R-:W-:Y:S01]  /*2b70*/  FMUL.FTZ R49, R49, UR26 ;  /* 0x0000001a31317c20 */ /* 0x000fe20008410000 */
[----:B------:R-:W-:-:S02]  /*2b80*/  HFMA2 R41, -RZ, RZ, 0, 0 ;  /* 0x00000000ff297431 */ /* 0x000fc400000001ff */
[----:B------:R-:W-:Y:S01]  /*2b90*/  @P6 FMUL.FTZ R41, R46, R47 ;  /* 0x0000002f2e296220 */ /* 0x000fe20000410000 */
[----:B------:R-:W-:Y:S01]  /*2ba0*/  @P0 SHF.L.U32 R93, R61, 0x10, RZ ;  /* 0x000000103d5d0819 */ /* 0x000fe200000006ff */
[----:B------:R-:W-:Y:S02]  /*2bb0*/  HFMA2 R94, -RZ, RZ, 0, 0 ;  /* 0x00000000ff5e7431 */ /* 0x000fe400000001ff */
[----:B------:R-:W-:Y:S01]  /*2bc0*/  FMUL.FTZ R40, R102, UR12 ;  /* 0x0000000c66287c20 */ /* 0x000fe20008410000 */
[----:B------:R-:W-:Y:S01]  /*2bd0*/  FMUL.FTZ R50, R50, UR26 ;  /* 0x0000001a32327c20 */ /* 0x000fe20008410000 */
[----:B------:R-:W-:Y:S01]  /*2be0*/  @P3 FMUL.FTZ R94, R49, R88 ;  /* 0x00000058315e3220 */ /* 0x000fe20000410000 */
[----:B------:R-:W-:Y:S01]  /*2bf0*/  MOV R47, RZ ;  /* 0x000000ff002f7202 */ /* 0x000fe20000000f00 */
[----:B------:R-:W-:Y:S01]  /*2c00*/  FMUL.FTZ R40, R40, UR4 ;  /* 0x0000000428287c20 */ /* 0x000fe20008410000 */
[----:B------:R-:W-:Y:S01]  /*2c10*/  @P0 FMUL.FTZ R47, R50, R93 ;  /* 0x0000005d322f0220 */ /* 0x000fe20000410000 */
[----:B------:R-:W0:Y:S01]  /*2c20*/  F2F.BF16.F32 R41, R41 ;  /* 0x0000002900297304 */ /* 0x000e220000202000 */
[----:B------:R-:W-:Y:S01]  /*2c30*/  @P1 SHF.L.U32 R93, R60, 0x10, RZ ;  /* 0x000000103c5d1819 */ /* 0x000fe200000006ff */
[----:B------:R-:W-:Y:S01]  /*2c40*/  FMUL.FTZ R100, R40, UR26 ;  /* 0x0000001a28647c20 */ /* 0x000fe20008410000 */
[----:B------:R-:W-:-:S05]  /*2c50*/  MOV R90, RZ ;  /* 0x000000ff005a7202 */ /* 0x000fca0000000f00 */
[----:B------:R-:W1:Y:S01]  /*2c60*/  F2F.BF16.F32 R94, R94 ;  /* 0x0000005e005e7304 */ /* 0x000e620000202000 */
[----:B------:R-:W-:-:S07]  /*2c70*/  @P1 FMUL.FTZ R90, R100, R93 ;  /* 0x0000005d645a1220 */ /* 0x000fce0000410000 */
[----:B------:R-:W3:Y:S01]  /*2c80*/  F2F.BF16.F32 R47, R47 ;  /* 0x0000002f002f7304 */ /* 0x000ee20000202000 */
[----:B0-----:R-:W-:-:S07]  /*2c90*/  IMAD.WIDE.U32 R40, R41, 0x10000, RZ ;  /* 0x0001000029287825 */ /* 0x001fce00078e00ff */
[----:B------:R-:W0:Y:S01]  /*2ca0*/  F2F.BF16.F32 R95, R90 ;  /* 0x0000005a005f7304 */ /* 0x000e220000202000 */
[----:B-1----:R-:W-:Y:S02]  /*2cb0*/  SHF.L.U32 R93, R94, 0x10, RZ ;  /* 0x000000105e5d7819 */ /* 0x002fe400000006ff */
[----:B------:R-:W-:Y:S02]  /*2cc0*/  @P4 MOV R88, R99 ;  /* 0x0000006300584202 */ /* 0x000fe40000000f00 */
[----:B---3--:R-:W-:Y:S02]  /*2cd0*/  LOP3.LUT R41, R41, R93, R47, 0xfe, !PT ;  /* 0x0000005d29297212 */ /* 0x008fe400078efe2f */
[----:B------:R-:W-:Y:S01]  /*2ce0*/  @P4 SHF.L.U32 R93, R88, 0x10, RZ ;  /* 0x00000010585d4819 */ /* 0x000fe200000006ff */
[----:B------:R-:W-:Y:S02]  /*2cf0*/  HFMA2 R47, -RZ, RZ, 0, 0 ;  /* 0x00000000ff2f7431 */ /* 0x000fe400000001ff */
[----:B------:R-:W-:Y:S01]  /*2d00*/  IMAD.WIDE.U32 R44, R87, 0x8, R44 ;  /* 0x00000008572c7825 */ /* 0x000fe200078e002c */
[----:B------:R-:W-:-:S03]  /*2d10*/  @P5 SHF.R.U32.HI R98, RZ, 0x10, R99 ;  /* 0x00000010ff625819 */ /* 0x000fc60000011663 */
[----:B------:R-:W-:Y:S01]  /*2d20*/  @P4 FMUL.FTZ R47, R92, R93 ;  /* 0x0000005d5c2f4220 */ /* 0x000fe20000410000 */
[----:B0-----:R-:W-:Y:S02]  /*2d30*/  LOP3.LUT R40, R40, R95, RZ, 0xfc, !PT ;  /* 0x0000005f28287212 */ /* 0x001fe400078efcff */
[----:B------:R-:W-:-:S03]  /*2d40*/  @P5 SHF.L.U32 R92, R98, 0x10, RZ ;  /* 0x00000010625c5819 */ /* 0x000fc600000006ff */
[----:B------:R0:W-:Y:S01]  /*2d50*/  STG.E.64 desc[UR16][R44.64], R40 ;  /* 0x000000282c007986 */ /* 0x0001e2000c101b10 */
[----:B------:R-:W-:Y:S01]  /*2d60*/  HFMA2 R90, -RZ, RZ, 0, 0 ;  /* 0x00000000ff5a7431 */ /* 0x000fe200000001ff */
[----:B------:R-:W-:Y:S01]  /*2d70*/  MOV R87, RZ ;  /* 0x000000ff00577202 */ /* 0x000fe20000000f00 */
[----:B------:R-:W-:Y:S02]  /*2d80*/  HFMA2 R88, -RZ, RZ, 0, 0 ;  /* 0x00000000ff587431 */ /* 0x000fe400000001ff */
[----:B------:R-:W-:Y:S01]  /*2d90*/  @P5 FMUL.FTZ R90, R91, R92 ;  /* 0x0000005c5b5a5220 */ /* 0x000fe20000410000 */
[----:B--2---:R-:W-:Y:S02]  /*2da0*/  @P1 MOV R93, R42 ;  /* 0x0000002a005d1202 */ /* 0x004fe40000000f00 */
[----:B------:R-:W-:Y:S02]  /*2db0*/  @P6 SHF.R.U64 R97, R42, 0x10, R43 ;  /* 0x000000102a616819 */ /* 0x000fe4000000122b */
[----:B------:R-:W-:-:S02]  /*2dc0*/  @P0 MOV R94, R43 ;  /* 0x0000002b005e0202 */ /* 0x000fc40000000f00 */
[----:B------:R-:W-:Y:S02]  /*2dd0*/  @P3 SHF.R.U32.HI R95, RZ, 0x10, R43 ;  /* 0x00000010ff5f3819 */ /* 0x000fe4000001162b */
[----:B------:R-:W-:Y:S02]  /*2de0*/  @P1 SHF.L.U32 R93, R93, 0x10, RZ ;  /* 0x000000105d5d1819 */ /* 0x000fe400000006ff */
[----:B0-----:R-:W-:Y:S02]  /*2df0*/  @P6 SHF.L.U32 R41, R97, 0x10, RZ ;  /* 0x0000001061296819 */ /* 0x001fe400000006ff */
[----:B------:R-:W-:Y:S02]  /*2e00*/  @P0 SHF.L.U32 R45, R94, 0x10, RZ ;  /* 0x000000105e2d0819 */ /* 0x000fe400000006ff */
[----:B------:R-:W-:Y:S02]  /*2e10*/  @P3 SHF.L.U32 R40, R95, 0x10, RZ ;  /* 0x000000105f283819 */ /* 0x000fe400000006ff */
[----:B------:R-:W-:Y:S01]  /*2e20*/  CS2R R42, SRZ ;  /* 0x00000000002a7805 */ /* 0x000fe2000001ff00 */
[----:B------:R-:W-:Y:S01]  /*2e30*/  @P1 FMUL.FTZ R87, R100, R93 ;  /* 0x0000005d64571220 */ /* 0x000fe20000410000 */
[----:B------:R-:W-:Y:S01]  /*2e40*/  @P6 FMUL.FTZ R88, R46, R41 ;  /* 0x000000292e586220 */ /* 0x000fe20000410000 */
[----:B------:R-:W-:Y:S01]  /*2e50*/  @P0 FMUL.FTZ R43, R50, R45 ;  /* 0x0000002d322b0220 */ /* 0x000fe20000410000 */
[----:B------:R-:W-:Y:S01]  /*2e60*/  @P3 FMUL.FTZ R42, R49, R40 ;  /* 0x00000028312a3220 */ /* 0x000fe20000410000 */
[----:B------:R-:W-:Y:S06]  /*2e70*/  BRA `(.L_x_2401) ;  /* 0x0000001800b87947 */ /* 0x000fec0003800000 */
.L_x_2399:
[----:B------:R-:W-:-:S04]  /*2e80*/  UISETP.NE.U32.AND UP1, UPT, UR22, URZ, UPT ;  /* 0x000000ff1600728c */ /* 0x000fc8000bf25070 */
[----:B------:R-:W-:-:S09]  /*2e90*/  UISETP.NE.AND.EX UP1, UPT, UR23, URZ, UPT, UP1 ;  /* 0x000000ff1700728c */ /* 0x000fd2000bf25310 */
[----:B------:R-:W-:Y:S05]  /*2ea0*/  BRA.U UP1, `(.L_x_2402) ;  /* 0x0000000d01047547 */ /* 0x000fea000b800000 */
[----:B------:R-:W0:Y:S02]  /*2eb0*/  LDC.64 R42, c[0x0][0x390] ;  /* 0x0000e400ff2a7b82 */ /* 0x000e240000000a00 */
[----:B0-----:R-:W-:-:S06]  /*2ec0*/  IMAD.WIDE.U32 R40, R91, 0x8, R42 ;  /* 0x000000085b287825 */ /* 0x001fcc00078e002a */
[----:B------:R-:W2:Y:S01]  /*2ed0*/  LDG.E.64 R40, desc[UR16][R40.64] ;  /* 0x0000001028287981 */ /* 0x000ea2000c1e1b00 */
[--C-:B------:R-:W-:Y:S01]  /*2ee0*/  FFMA.FTZ R109, R109, UR13, R111.reuse ;  /* 0x0000000d6d6d7c23 */ /* 0x100fe2000801006f */
[----:B-----5:R-:W-:Y:S01]  /*2ef0*/  LOP3.LUT P4, RZ, R120, 0xff00, RZ, 0xc0, !PT ;  /* 0x0000ff0078ff7812 */ /* 0x020fe2000788c0ff */
[----:B------:R-:W-:Y:S01]  /*2f00*/  FFMA.FTZ R45, R110, UR13, R111 ;  /* 0x0000000d6e2d7c23 */ /* 0x000fe2000801006f */
[----:B------:R-:W-:Y:S01]  /*2f10*/  LOP3.LUT P6, RZ, R120, 0xff0000, RZ, 0xc0, !PT ;  /* 0x00ff000078ff7812 */ /* 0x000fe200078cc0ff */
[----:B------:R-:W-:Y:S01]  /*2f20*/  FADD.FTZ R44, R108, -R109 ;  /* 0x8000006d6c2c7221 */ /* 0x000fe20000010000 */
[----:B------:R-:W-:Y:S01]  /*2f30*/  FFMA.FTZ R105, R105, UR13, R111 ;  /* 0x0000000d69697c23 */ /* 0x000fe2000801006f */
[----:B------:R-:W-:Y:S01]  /*2f40*/  FADD.FTZ R47, R104, -R45 ;  /* 0x8000002d682f7221 */ /* 0x000fe20000010000 */
[----:B------:R-:W-:Y:S01]  /*2f50*/  ISETP.GE.U32.AND P0, PT, R120, 0x1000000, PT ;  /* 0x010000007800780c */ /* 0x000fe20003f06070 */
[----:B------:R-:W-:Y:S01]  /*2f60*/  FFMA.FTZ R44, R44, UR12, R37 ;  /* 0x0000000c2c2c7c23 */ /* 0x000fe20008010025 */
[----:B------:R-:W-:Y:S01]  /*2f70*/  FADD.FTZ R104, R106, -R105 ;  /* 0x800000696a687221 */ /* 0x000fe20000010000 */
[----:B------:R-:W-:Y:S01]  /*2f80*/  MOV R45, RZ ;  /* 0x000000ff002d7202 */ /* 0x000fe20000000f00 */
[----:B------:R-:W-:-:S02]  /*2f90*/  HFMA2 R106, -RZ, RZ, 0, 0 ;  /* 0x00000000ff6a7431 */ /* 0x000fc400000001ff */
[----:B------:R-:W-:Y:S01]  /*2fa0*/  FMUL.FTZ R44, R44, UR4 ;  /* 0x000000042c2c7c20 */ /* 0x000fe20008410000 */
[----:B------:R-:W-:Y:S01]  /*2fb0*/  LOP3.LUT P3, RZ, R120, 0xff, RZ, 0xc0, !PT ;  /* 0x000000ff78ff7812 */ /* 0x000fe2000786c0ff */
[----:B------:R-:W-:Y:S01]  /*2fc0*/  HFMA2 R105, -RZ, RZ, 0, 0 ;  /* 0x00000000ff697431 */ /* 0x000fe200000001ff */
[----:B------:R-:W-:Y:S01]  /*2fd0*/  @P4 SHF.L.U32 R46, R74, 0x10, RZ ;  /* 0x000000104a2e4819 */ /* 0x000fe200000006ff */
[----:B------:R-:W-:Y:S01]  /*2fe0*/  FMUL.FTZ R109, R44, UR26 ;  /* 0x0000001a2c6d7c20 */ /* 0x000fe20008410000 */
[----:B------:R-:W-:Y:S01]  /*2ff0*/  FFMA.FTZ R44, R47, UR12, R38 ;  /* 0x0000000c2f2c7c23 */ /* 0x000fe20008010026 */
[----:B------:R-:W-:Y:S01]  /*3000*/  @P6 SHF.L.U32 R47, R57, 0x10, RZ ;  /* 0x00000010392f6819 */ /* 0x000fe200000006ff */
[--C-:B------:R-:W-:Y:S01]  /*3010*/  FFMA.FTZ R99, R99, UR13, R111.reuse ;  /* 0x0000000d63637c23 */ /* 0x100fe2000801006f */
[----:B------:R-:W-:Y:S01]  /*3020*/  @P4 FMUL.FTZ R45, R46, R109 ;  /* 0x0000006d2e2d4220 */ /* 0x000fe20000410000 */
[----:B------:R-:W-:Y:S01]  /*3030*/  FMUL.FTZ R44, R44, UR4 ;  /* 0x000000042c2c7c20 */ /* 0x000fe20008410000 */
[----:B------:R-:W-:Y:S01]  /*3040*/  FFMA.FTZ R46, R0, UR13, R111 ;  /* 0x0000000d002e7c23 */ /* 0x000fe2000801006f */
[----:B------:R-:W-:Y:S01]  /*3050*/  FFMA.FTZ R0, R104, UR12, R39 ;  /* 0x0000000c68007c23 */ /* 0x000fe20008010027 */
[----:B------:R-:W-:Y:S01]  /*3060*/  MOV R110, RZ ;  /* 0x000000ff006e7202 */ /* 0x000fe20000000f00 */
[----:B------:R-:W-:Y:S01]  /*3070*/  FMUL.FTZ R104, R44, UR26 ;  /* 0x0000001a2c687c20 */ /* 0x000fe20008410000 */
[----:B------:R-:W-:Y:S01]  /*3080*/  FADD.FTZ R107, R107, -R46 ;  /* 0x8000002e6b6b7221 */ /* 0x000fe20000010000 */
[----:B------:R-:W-:Y:S01]  /*3090*/  FMUL.FTZ R0, R0, UR4 ;  /* 0x0000000400007c20 */ /* 0x000fe20008410000 */
[----:B------:R0:W1:Y:S01]  /*30a0*/  F2F.BF16.F32 R46, R45 ;  /* 0x0000002d002e7304 */ /* 0x0000620000202000 */
[----:B------:R-:W-:Y:S01]  /*30b0*/  @P6 FMUL.FTZ R106, R47, R104 ;  /* 0x000000682f6a6220 */ /* 0x000fe20000410000 */
[----:B------:R-:W-:Y:S01]  /*30c0*/  @P0 SHF.L.U32 R47, R73, 0x10, RZ ;  /* 0x00000010492f0819 */ /* 0x000fe200000006ff */
[----:B------:R-:W-:Y:S01]  /*30d0*/  FMUL.FTZ R108, R0, UR26 ;  /* 0x0000001a006c7c20 */ /* 0x000fe20008410000 */
[----:B------:R-:W-:Y:S01]  /*30e0*/  FFMA.FTZ R0, R107, UR12, R36 ;  /* 0x0000000c6b007c23 */ /* 0x000fe20008010024 */
[----:B------:R-:W-:Y:S01]  /*30f0*/  FADD.FTZ R112, R98, -R99 ;  /* 0x8000006362707221 */ /* 0x000fe20000010000 */
[----:B------:R-:W-:-:S04]  /*3100*/  IMAD.WIDE.U32 R98, R89, 0x8, R42 ;  /* 0x0000000859627825 */ /* 0x000fc800078e002a */
[----:B------:R-:W-:Y:S01]  /*3110*/  @P0 FMUL.FTZ R110, R47, R108 ;  /* 0x0000006c2f6e0220 */ /* 0x000fe20000410000 */
[----:B------:R-:W-:Y:S01]  /*3120*/  FMUL.FTZ R0, R0, UR4 ;  /* 0x0000000400007c20 */ /* 0x000fe20008410000 */
[----:B0-----:R-:W0:Y:S01]  /*3130*/  LDC.64 R44, c[0x0][0x468] ;  /* 0x00011a00ff2c7b82 */ /* 0x001e220000000a00 */
[----:B------:R-:W-:Y:S01]  /*3140*/  @P3 SHF.L.U32 R47, R56, 0x10, RZ ;  /* 0x00000010382f3819 */ /* 0x000fe200000006ff */
[----:B------:R-:W-:Y:S01]  /*3150*/  F2F.BF16.F32 R106, R106 ;  /* 0x0000006a006a7304 */ /* 0x000fe20000202000 */
[----:B------:R-:W-:Y:S01]  /*3160*/  FMUL.FTZ R0, R0, UR26 ;  /* 0x0000001a00007c20 */ /* 0x000fe20008410000 */
[----:B------:R-:W-:Y:S01]  /*3170*/  LOP3.LUT P1, RZ, R103, 0xff00, RZ, 0xc0, !PT ;  /* 0x0000ff0067ff7812 */ /* 0x000fe2000782c0ff */
[----:B------:R-:W-:Y:S02]  /*3180*/  FFMA.FTZ R113, R96, UR13, R111 ;  /* 0x0000000d60717c23 */ /* 0x000fe4000801006f */
[----:B------:R-:W-:Y:S01]  /*3190*/  @P3 FMUL.FTZ R105, R47, R0 ;  /* 0x000000002f693220 */ /* 0x000fe20000410000 */
[----:B-1----:R-:W-:-:S02]  /*31a0*/  IMAD.WIDE.U32 R46, R46, 0x10000, RZ ;  /* 0x000100002e2e7825 */ /* 0x002fc400078e00ff */
[----:B------:R-:W1:Y:S08]  /*31b0*/  F2F.BF16.F32 R110, R110 ;  /* 0x0000006e006e7304 */ /* 0x000e700000202000 */
[----:B------:R-:W3:Y:S01]  /*31c0*/  F2F.BF16.F32 R105, R105 ;  /* 0x0000006900697304 */ /* 0x000ee20000202000 */
[----:B-1----:R-:W-:-:S04]  /*31d0*/  SHF.L.U32 R107, R110, 0x10, RZ ;  /* 0x000000106e6b7819 */ /* 0x002fc800000006ff */
[----:B------:R-:W-:Y:S01]  /*31e0*/  LOP3.LUT R47, R47, R107, R106, 0xfe, !PT ;  /* 0x0000006b2f2f7212 */ /* 0x000fe200078efe6a */
[----:B0-----:R-:W-:Y:S01]  /*31f0*/  IMAD.WIDE.U32 R106, R91, 0x8, R44 ;  /* 0x000000085b6a7825 */ /* 0x001fe200078e002c */
[----:B---3--:R-:W-:-:S03]  /*3200*/  LOP3.LUT R46, R46, R105, RZ, 0xfc, !PT ;  /* 0x000000692e2e7212 */ /* 0x008fc600078efcff */
[----:B------:R-:W-:Y:S01]  /*3210*/  HFMA2 R96, -RZ, RZ, 0, 0 ;  /* 0x00000000ff607431 */ /* 0x000fe200000001ff */
[----:B------:R-:W-:Y:S01]  /*3220*/  MOV R105, RZ ;  /* 0x000000ff00697202 */ /* 0x000fe20000000f00 */
[----:B------:R0:W-:Y:S04]  /*3230*/  STG.E.64 desc[UR16][R106.64], R46 ;  /* 0x0000002e6a007986 */ /* 0x0001e8000c101b10 */
[----:B------:R-:W3:Y:S01]  /*3240*/  LDG.E.64 R98, desc[UR16][R98.64] ;  /* 0x0000001062627981 */ /* 0x000ee2000c1e1b00 */
[----:B------:R-:W-:Y:S01]  /*3250*/  FADD.FTZ R113, R92, -R113 ;  /* 0x800000715c717221 */ /* 0x000fe20000010000 */
[----:B------:R-:W-:Y:S01]  /*3260*/  FFMA.FTZ R92, R101, UR13, R111 ;  /* 0x0000000d655c7c23 */ /* 0x000fe2000801006f */
[----:B------:R-:W-:Y:S02]  /*3270*/  ISETP.GE.U32.AND P5, PT, R103, 0x1000000, PT ;  /* 0x010000006700780c */ /* 0x000fe40003fa6070 */
[----:B0-----:R-:W-:Y:S01]  /*3280*/  @P1 SHF.L.U32 R47, R76, 0x10, RZ ;  /* 0x000000104c2f1819 */ /* 0x001fe200000006ff */
[----:B------:R-:W-:-:S02]  /*3290*/  HFMA2 R46, -RZ, RZ, 0, 0 ;  /* 0x00000000ff2e7431 */ /* 0x000fc400000001ff */
[----:B------:R-:W-:Y:S01]  /*32a0*/  FADD.FTZ R106, R97, -R92 ;  /* 0x8000005c616a7221 */ /* 0x000fe20000010000 */
[----:B------:R-:W-:Y:S01]  /*32b0*/  MOV R101, RZ ;  /* 0x000000ff00657202 */ /* 0x000fe20000000f00 */
[----:B------:R-:W-:Y:S01]  /*32c0*/  IMAD.WIDE.U32 R42, R87, 0x8, R42 ;  /* 0x00000008572a7825 */ /* 0x000fe200078e002a */
[----:B--2---:R-:W-:Y:S02]  /*32d0*/  @P3 MOV R91, R40 ;  /* 0x00000028005b3202 */ /* 0x004fe40000000f00 */
[----:B------:R-:W-:Y:S02]  /*32e0*/  @P4 SHF.R.U64 R40, R40, 0x10, R41 ;  /* 0x0000001028284819 */ /* 0x000fe40000001229 */
[----:B------:R-:W-:Y:S02]  /*32f0*/  @P3 SHF.L.U32 R91, R91, 0x10, RZ ;  /* 0x000000105b5b3819 */ /* 0x000fe400000006ff */
[----:B------:R-:W-:-:S03]  /*3300*/  @P4 SHF.L.U32 R40, R40, 0x10, RZ ;  /* 0x0000001028284819 */ /* 0x000fc600000006ff */
[----:B------:R-:W-:Y:S01]  /*3310*/  @P3 FMUL.FTZ R96, R0, R91 ;  /* 0x0000005b00603220 */ /* 0x000fe20000410000 */
[----:B------:R-:W-:Y:S01]  /*3320*/  FFMA.FTZ R0, R112, UR12, R29 ;  /* 0x0000000c70007c23 */ /* 0x000fe2000801001d */
[----:B------:R-:W-:Y:S01]  /*3330*/  @P4 FMUL.FTZ R105, R109, R40 ;  /* 0x000000286d694220 */ /* 0x000fe20000410000 */
[----:B------:R-:W-:Y:S02]  /*3340*/  LOP3.LUT P4, RZ, R103, 0xff0000, RZ, 0xc0, !PT ;  /* 0x00ff000067ff7812 */ /* 0x000fe4000788c0ff */
[----:B------:R-:W-:-:S04]  /*3350*/  FMUL.FTZ R0, R0, UR4 ;  /* 0x0000000400007c20 */ /* 0x000fc80008410000 */
[----:B------:R-:W-:Y:S01]  /*3360*/  FMUL.FTZ R40, R0, UR26 ;  /* 0x0000001a00287c20 */ /* 0x000fe20008410000 */
[----:B------:R-:W-:-:S04]  /*3370*/  FFMA.FTZ R0, R113, UR12, R30 ;  /* 0x0000000c71007c23 */ /* 0x000fc8000801001e */
[----:B------:R-:W-:Y:S01]  /*3380*/  FMUL.FTZ R0, R0, UR4 ;  /* 0x0000000400007c20 */ /* 0x000fe20008410000 */
[----:B------:R-:W-:Y:S01]  /*3390*/  @P1 FMUL.FTZ R46, R47, R40 ;  /* 0x000000282f2e1220 */ /* 0x000fe20000410000 */
[----:B------:R-:W-:Y:S01]  /*33a0*/  FFMA.FTZ R47, R102, UR13, R111 ;  /* 0x0000000d662f7c23 */ /* 0x000fe2000801006f */
[----:B------:R-:W-:Y:S01]  /*33b0*/  @P4 SHF.L.U32 R91, R59, 0x10, RZ ;  /* 0x000000103b5b4819 */ /* 0x000fe200000006ff */
[----:B------:R-:W-:Y:S01]  /*33c0*/  FMUL.FTZ R92, R0, UR26 ;  /* 0x0000001a005c7c20 */ /* 0x000fe20008410000 */
[----:B------:R-:W-:Y:S01]  /*33d0*/  LOP3.LUT P3, RZ, R103, 0xff, RZ, 0xc0, !PT ;  /* 0x000000ff67ff7812 */ /* 0x000fe2000786c0ff */
[----:B------:R-:W-:Y:S01]  /*33e0*/  FFMA.FTZ R0, R106, UR12, R31 ;  /* 0x0000000c6a007c23 */ /* 0x000fe2000801001f */
[----:B------:R-:W-:Y:S01]  /*33f0*/  FADD.FTZ R47, R100, -R47 ;  /* 0x8000002f642f7221 */ /* 0x000fe20000010000 */
[----:B------:R-:W-:Y:S02]  /*3400*/  @P4 FMUL.FTZ R101, R91, R92 ;  /* 0x0000005c5b654220 */ /* 0x000fe40000410000 */
[----:B------:R-:W-:Y:S01]  /*3410*/  FMUL.FTZ R91, R0, UR4 ;  /* 0x00000004005b7c20 */ /* 0x000fe20008410000 */
[----:B------:R-:W-:Y:S01]  /*3420*/  FFMA.FTZ R0, R47, UR12, R28 ;  /* 0x0000000c2f007c23 */ /* 0x000fe2000801001c */
[----:B------:R-:W-:-:S02]  /*3430*/  @P5 SHF.L.U32 R100, R75, 0x10, RZ ;  /* 0x000000104b645819 */ /* 0x000fc400000006ff */
[----:B------:R-:W-:Y:S01]  /*3440*/  FMUL.FTZ R91, R91, UR26 ;  /* 0x0000001a5b5b7c20 */ /* 0x000fe20008410000 */
[----:B------:R-:W-:Y:S01]  /*3450*/  CS2R R102, SRZ ;  /* 0x0000000000667805 */ /* 0x000fe2000001ff00 */
[----:B------:R-:W-:Y:S02]  /*3460*/  FMUL.FTZ R0, R0, UR4 ;  /* 0x0000000400007c20 */ /* 0x000fe40008410000 */
[----:B------:R-:W-:Y:S01]  /*3470*/  @P5 FMUL.FTZ R102, R100, R91 ;  /* 0x0000005b64665220 */ /* 0x000fe20000410000 */
[----:B------:R-:W-:Y:S01]  /*3480*/  @P3 SHF.L.U32 R100, R58, 0x10, RZ ;  /* 0x000000103a643819 */ /* 0x000fe200000006ff */
[----:B------:R-:W-:Y:S01]  /*3490*/  FMUL.FTZ R97, R0, UR26 ;  /* 0x0000001a00617c20 */ /* 0x000fe20008410000 */
[----:B------:R-:W0:Y:S03]  /*34a0*/  F2F.BF16.F32 R46, R46 ;  /* 0x0000002e002e7304 */ /* 0x000e260000202000 */
        /* <DEDUP_REMOVED lines=14> */
[----:B------:R-:W-:Y:S01]  /*3590*/  @P6 SHF.L.U32 R51, R89, 0x10, RZ ;  /* 0x0000001059336819 */ /* 0x000fe200000006ff */
[----:B------:R-:W-:-:S02]  /*35a0*/  HFMA2 R0, -RZ, RZ, 0, 0 ;  /* 0x00000000ff007431 */ /* 0x000fc400000001ff */
[----:B------:R-:W-:Y:S01]  /*35b0*/  FFMA.FTZ R90, R90, UR13, R111 ;  /* 0x0000000d5a5a7c23 */ /* 0x000fe2000801006f */
[----:B---3--:R-:W-:Y:S01]  /*35c0*/  @P1 SHF.R.U64 R47, R98, 0x10, R99 ;  /* 0x00000010622f1819 */ /* 0x008fe20000001263 */
[----:B------:R-:W-:Y:S01]  /*35d0*/  @P6 FMUL.FTZ R0, R104, R51 ;  /* 0x0000003368006220 */ /* 0x000fe20000410000 */
[----:B------:R-:W-:Y:S01]  /*35e0*/  LOP3.LUT P6, RZ, R94, 0xff00, RZ, 0xc0, !PT ;  /* 0x0000ff005eff7812 */ /* 0x000fe200078cc0ff */
[--C-:B------:R-:W-:Y:S01]  /*35f0*/  FFMA.FTZ R102, R86, UR13, R111.reuse ;  /* 0x0000000d56667c23 */ /* 0x100fe2000801006f */
[----:B------:R-:W-:Y:S02]  /*3600*/  @P3 MOV R46, R98 ;  /* 0x00000062002e3202 */ /* 0x000fe40000000f00 */
[----:B------:R-:W-:Y:S01]  /*3610*/  @P0 SHF.L.U32 R41, R41, 0x10, RZ ;  /* 0x0000001029290819 */ /* 0x000fe200000006ff */
[----:B------:R-:W-:Y:S01]  /*3620*/  FFMA.FTZ R111, R95, UR13, R111 ;  /* 0x0000000d5f6f7c23 */ /* 0x000fe2000801006f */
[----:B------:R-:W-:Y:S01]  /*3630*/  @P1 SHF.L.U32 R47, R47, 0x10, RZ ;  /* 0x000000102f2f1819 */ /* 0x000fe200000006ff */
[----:B------:R-:W-:Y:S01]  /*3640*/  FADD.FTZ R88, R88, -R103 ;  /* 0x8000006758587221 */ /* 0x000fe20000010000 */
[----:B------:R-:W-:Y:S01]  /*3650*/  FADD.FTZ R95, R93, -R90 ;  /* 0x8000005a5d5f7221 */ /* 0x000fe20000010000 */
[----:B------:R-:W-:Y:S01]  /*3660*/  MOV R51, RZ ;  /* 0x000000ff00337202 */ /* 0x000fe20000000f00 */
[----:B------:R-:W-:Y:S01]  /*3670*/  @P0 FMUL.FTZ R51, R108, R41 ;  /* 0x000000296c330220 */ /* 0x000fe20000410000 */
[----:B------:R-:W-:Y:S01]  /*3680*/  @P3 SHF.L.U32 R46, R46, 0x10, RZ ;  /* 0x000000102e2e3819 */ /* 0x000fe200000006ff */
[----:B------:R-:W-:Y:S01]  /*3690*/  FFMA.FTZ R41, R88, UR12, R33 ;  /* 0x0000000c58297c23 */ /* 0x000fe20008010021 */
[----:B------:R-:W-:Y:S01]  /*36a0*/  MOV R86, RZ ;  /* 0x000000ff00567202 */ /* 0x000fe20000000f00 */
[----:B------:R-:W-:Y:S01]  /*36b0*/  @P1 FMUL.FTZ R86, R40, R47 ;  /* 0x0000002f28561220 */ /* 0x000fe20000410000 */
[----:B------:R-:W-:Y:S01]  /*36c0*/  FFMA.FTZ R40, R95, UR12, R34 ;  /* 0x0000000c5f287c23 */ /* 0x000fe20008010022 */
[----:B------:R-:W-:-:S02]  /*36d0*/  HFMA2 R89, -RZ, RZ, 0, 0 ;  /* 0x00000000ff597431 */ /* 0x000fc400000001ff */
[----:B------:R-:W-:Y:S01]  /*36e0*/  @P3 FMUL.FTZ R89, R97, R46 ;  /* 0x0000002e61593220 */ /* 0x000fe20000410000 */
[----:B------:R-:W-:Y:S01]  /*36f0*/  FMUL.FTZ R41, R41, UR4 ;  /* 0x0000000429297c20 */ /* 0x000fe20008410000 */
[----:B------:R-:W-:Y:S01]  /*3700*/  ISETP.GE.U32.AND P3, PT, R94, 0x1000000, PT ;  /* 0x010000005e00780c */ /* 0x000fe20003f66070 */
[----:B------:R-:W-:Y:S01]  /*3710*/  FMUL.FTZ R40, R40, UR4 ;  /* 0x0000000428287c20 */ /* 0x000fe20008410000 */
[----:B------:R-:W-:Y:S01]  /*3720*/  FADD.FTZ R90, R50, -R111 ;  /* 0x8000006f325a7221 */ /* 0x000fe20000010000 */
[----:B------:R-:W-:Y:S01]  /*3730*/  @P6 SHF.L.U32 R93, R78, 0x10, RZ ;  /* 0x000000104e5d6819 */ /* 0x000fe200000006ff */
[----:B------:R-:W-:Y:S01]  /*3740*/  FMUL.FTZ R46, R41, UR26 ;  /* 0x0000001a292e7c20 */ /* 0x000fe20008410000 */
[----:B------:R-:W-:Y:S01]  /*3750*/  FMUL.FTZ R50, R40, UR26 ;  /* 0x0000001a28327c20 */ /* 0x000fe20008410000 */
[----:B------:R-:W-:Y:S01]  /*3760*/  LOP3.LUT P0, RZ, R94, 0xff0000, RZ, 0xc0, !PT ;  /* 0x00ff00005eff7812 */ /* 0x000fe2000780c0ff */
[----:B------:R-:W-:Y:S01]  /*3770*/  FFMA.FTZ R40, R90, UR12, R35 ;  /* 0x0000000c5a287c23 */ /* 0x000fe20008010023 */
[----:B------:R-:W-:-:S02]  /*3780*/  HFMA2 R47, -RZ, RZ, 0, 0 ;  /* 0x00000000ff2f7431 */ /* 0x000fc400000001ff */
[----:B------:R-:W-:Y:S01]  /*3790*/  @P6 FMUL.FTZ R47, R93, R46 ;  /* 0x0000002e5d2f6220 */ /* 0x000fe20000410000 */
[----:B------:R-:W-:Y:S01]  /*37a0*/  FADD.FTZ R93, R49, -R102 ;  /* 0x80000066315d7221 */ /* 0x000fe20000010000 */
[----:B------:R-:W-:Y:S01]  /*37b0*/  FMUL.FTZ R49, R40, UR4 ;  /* 0x0000000428317c20 */ /* 0x000fe20008410000 */
[----:B------:R-:W-:Y:S02]  /*37c0*/  LOP3.LUT P1, RZ, R94, 0xff, RZ, 0xc0, !PT ;  /* 0x000000ff5eff7812 */ /* 0x000fe4000782c0ff */
[----:B------:R-:W-:Y:S01]  /*37d0*/  @P3 SHF.L.U32 R90, R77, 0x10, RZ ;  /* 0x000000104d5a3819 */ /* 0x000fe200000006ff */
[----:B------:R-:W-:Y:S01]  /*37e0*/  FMUL.FTZ R49, R49, UR26 ;  /* 0x0000001a31317c20 */ /* 0x000fe20008410000 */
[----:B------:R-:W-:Y:S02]  /*37f0*/  HFMA2 R94, -RZ, RZ, 0, 0 ;  /* 0x00000000ff5e7431 */ /* 0x000fe400000001ff */
[----:B------:R-:W-:Y:S01]  /*3800*/  FFMA.FTZ R40, R93, UR12, R32 ;  /* 0x0000000c5d287c23 */ /* 0x000fe20008010020 */
[----:B------:R-:W-:Y:S01]  /*3810*/  @P3 FMUL.FTZ R94, R90, R49 ;  /* 0x000000315a5e3220 */ /* 0x000fe20000410000 */
[----:B------:R-:W-:-:S02]  /*3820*/  @P0 SHF.L.U32 R95, R61, 0x10, RZ ;  /* 0x000000103d5f0819 */ /* 0x000fc400000006ff */
[----:B------:R-:W-:Y:S01]  /*3830*/  FMUL.FTZ R40, R40, UR4 ;  /* 0x0000000428287c20 */ /* 0x000fe20008410000 */
[----:B------:R-:W-:Y:S01]  /*3840*/  MOV R88, RZ ;  /* 0x000000ff00587202 */ /* 0x000fe20000000f00 */
[----:B------:R0:W1:Y:S01]  /*3850*/  F2F.BF16.F32 R41, R47 ;  /* 0x0000002f00297304 */ /* 0x0000620000202000 */
[----:B------:R-:W-:Y:S01]  /*3860*/  @P0 FMUL.FTZ R88, R95, R50 ;  /* 0x000000325f580220 */ /* 0x000fe20000410000 */
[----:B------:R-:W-:Y:S01]  /*3870*/  FMUL.FTZ R100, R40, UR26 ;  /* 0x0000001a28647c20 */ /* 0x000fe20008410000 */
[----:B------:R-:W-:-:S05]  /*3880*/  MOV R90, RZ ;  /* 0x000000ff005a7202 */ /* 0x000fca0000000f00 */
[----:B------:R-:W3:Y:S01]  /*3890*/  F2F.BF16.F32 R94, R94 ;  /* 0x0000005e005e7304 */ /* 0x000ee20000202000 */
[----:B0-----:R-:W-:-:S05]  /*38a0*/  @P1 SHF.L.U32 R47, R60, 0x10, RZ ;  /* 0x000000103c2f1819 */ /* 0x001fca00000006ff */
[----:B------:R-:W-:Y:S02]  /*38b0*/  @P1 FMUL.FTZ R90, R47, R100 ;  /* 0x000000642f5a1220 */ /* 0x000fe40000410000 */
[----:B------:R0:W4:Y:S01]  /*38c0*/  F2F.BF16.F32 R93, R88 ;  /* 0x00000058005d7304 */ /* 0x0001220000202000 */
[----:B-1----:R-:W-:-:S07]  /*38d0*/  IMAD.WIDE.U32 R40, R41, 0x10000, RZ ;  /* 0x0001000029287825 */ /* 0x002fce00078e00ff */
[----:B------:R-:W1:Y:S01]  /*38e0*/  F2F.BF16.F32 R95, R90 ;  /* 0x0000005a005f7304 */ /* 0x000e620000202000 */
[----:B---3--:R-:W-:Y:S02]  /*38f0*/  SHF.L.U32 R47, R94, 0x10, RZ ;  /* 0x000000105e2f7819 */ /* 0x008fe400000006ff */
[----:B0-----:R-:W-:Y:S02]  /*3900*/  @P4 MOV R88, R99 ;  /* 0x0000006300584202 */ /* 0x001fe40000000f00 */
[----:B----4-:R-:W-:Y:S02]  /*3910*/  LOP3.LUT R41, R41, R47, R93, 0xfe, !PT ;  /* 0x0000002f29297212 */ /* 0x010fe400078efe5d */
[----:B------:R-:W-:Y:S01]  /*3920*/  @P4 SHF.L.U32 R93, R88, 0x10, RZ ;  /* 0x00000010585d4819 */ /* 0x000fe200000006ff */
[----:B------:R-:W-:Y:S02]  /*3930*/  HFMA2 R47, -RZ, RZ, 0, 0 ;  /* 0x00000000ff2f7431 */ /* 0x000fe400000001ff */
[----:B------:R-:W-:Y:S01]  /*3940*/  IMAD.WIDE.U32 R44, R87, 0x8, R44 ;  /* 0x00000008572c7825 */ /* 0x000fe200078e002c */
[----:B------:R-:W-:-:S03]  /*3950*/  @P5 SHF.R.U32.HI R98, RZ, 0x10, R99 ;  /* 0x00000010ff625819 */ /* 0x000fc60000011663 */
[----:B------:R-:W-:Y:S01]  /*3960*/  @P4 FMUL.FTZ R47, R92, R93 ;  /* 0x0000005d5c2f4220 */ /* 0x000fe20000410000 */
[----:B-1----:R-:W-:Y:S02]  /*3970*/  LOP3.LUT R40, R40, R95, RZ, 0xfc, !PT ;  /* 0x0000005f28287212 */ /* 0x002fe400078efcff */
        /* <DEDUP_REMOVED lines=20> */
.L_x_2402:
[----:B------:R-:W0:Y:S02]  /*3ac0*/  LDC.64 R112, c[0x0][0x390] ;  /* 0x0000e400ff707b82 */ /* 0x000e240000000a00 */
[----:B0-----:R-:W-:-:S06]  /*3ad0*/  IMAD.WIDE.U32 R114, R91, 0x8, R112 ;  /* 0x000000085b727825 */ /* 0x001fcc00078e0070 */
[----:B------:R-:W2:Y:S01]  /*3ae0*/  LDG.E.64 R114, desc[UR16][R114.64] ;  /* 0x0000001072727981 */ /* 0x000ea2000c1e1b00 */
[C---:B-----5:R-:W-:Y:S01]  /*3af0*/  LOP3.LUT P4, RZ, R120.reuse, 0xff00, RZ, 0xc0, !PT ;  /* 0x0000ff0078ff7812 */ /* 0x060fe2000788c0ff */
[--C-:B------:R-:W-:Y:S01]  /*3b00*/  FFMA.FTZ R109, R109, UR13, R111.reuse ;  /* 0x0000000d6d6d7c23 */ /* 0x100fe2000801006f */
[----:B------:R-:W-:Y:S01]  /*3b10*/  ISETP.GE.U32.AND P1, PT, R120, 0x1000000, PT ;  /* 0x010000007800780c */ /* 0x000fe20003f26070 */
[----:B------:R-:W-:Y:S01]  /*3b20*/  FFMA.FTZ R43, R110, UR13, R111 ;  /* 0x0000000d6e2b7c23 */ /* 0x000fe2000801006f */
[----:B------:R-:W-:Y:S01]  /*3b30*/  LOP3.LUT P6, RZ, R120, 0xff0000, RZ, 0xc0, !PT ;  /* 0x00ff000078ff7812 */ /* 0x000fe200078cc0ff */
[----:B------:R-:W-:Y:S01]  /*3b40*/  FADD.FTZ R108, R108, -R109 ;  /* 0x8000006d6c6c7221 */ /* 0x000fe20000010000 */
[----:B------:R-:W-:Y:S01]  /*3b50*/  LOP3.LUT P0, RZ, R120, 0xff, RZ, 0xc0, !PT ;  /* 0x000000ff78ff7812 */ /* 0x000fe2000780c0ff */
[----:B------:R-:W-:Y:S01]  /*3b60*/  FFMA.FTZ R105, R105, UR13, R111 ;  /* 0x0000000d69697c23 */ /* 0x000fe2000801006f */
[----:B------:R-:W-:Y:S01]  /*3b70*/  FADD.FTZ R109, R104, -R43 ;  /* 0x8000002b686d7221 */ /* 0x000fe20000010000 */
[----:B------:R-:W-:Y:S01]  /*3b80*/  FFMA.FTZ R41, R108, UR12, R37 ;  /* 0x0000000c6c297c23 */ /* 0x000fe20008010025 */
[----:B------:R-:W-:Y:S01]  /*3b90*/  FFMA.FTZ R40, R0, UR13, R111 ;  /* 0x0000000d00287c23 */ /* 0x000fe2000801006f */
[----:B------:R-:W-:Y:S01]  /*3ba0*/  FADD.FTZ R106, R106, -R105 ;  /* 0x800000696a6a7221 */ /* 0x000fe20000010000 */
[----:B------:R-:W-:Y:S01]  /*3bb0*/  MOV R0, RZ ;  /* 0x000000ff00007202 */ /* 0x000fe20000000f00 */
[----:B------:R-:W0:Y:S01]  /*3bc0*/  @P4 LDC R47, c[0x0][0x408] ;  /* 0x00010200ff2f4b82 */ /* 0x000e220000000800 */
[----:B------:R-:W-:Y:S01]  /*3bd0*/  @P4 FMUL.FTZ R42, R41, UR4 ;  /* 0x00000004292a4c20 */ /* 0x000fe20008410000 */
[----:B------:R-:W-:Y:S01]  /*3be0*/  @P4 SHF.L.U32 R43, R74, 0x10, RZ ;  /* 0x000000104a2b4819 */ /* 0x000fe200000006ff */
[----:B------:R-:W-:Y:S01]  /*3bf0*/  FADD.FTZ R107, R107, -R40 ;  /* 0x800000286b6b7221 */ /* 0x000fe20000010000 */
[----:B------:R-:W-:Y:S01]  /*3c00*/  HFMA2 R116, -RZ, RZ, 0, 0 ;  /* 0x00000000ff747431 */ /* 0x000fe200000001ff */
[----:B------:R-:W-:Y:S01]  /*3c10*/  MOV R110, RZ ;  /* 0x000000ff006e7202 */ /* 0x000fe20000000f00 */
[----:B------:R-:W-:-:S02]  /*3c20*/  HFMA2 R105, -RZ, RZ, 0, 0 ;  /* 0x00000000ff697431 */ /* 0x000fc400000001ff */
[----:B------:R-:W-:Y:S01]  /*3c30*/  FFMA.FTZ R40, R107, UR12, R36 ;  /* 0x0000000c6b287c23 */ /* 0x000fe20008010024 */
[----:B------:R-:W1:Y:S01]  /*3c40*/  @P1 LDC R46, c[0x0][0x408] ;  /* 0x00010200ff2e1b82 */ /* 0x000e620000000800 */
[C---:B------:R-:W-:Y:S01]  /*3c50*/  LOP3.LUT P3, RZ, R103.reuse, 0xff, RZ, 0xc0, !PT ;  /* 0x000000ff67ff7812 */ /* 0x040fe2000786c0ff */
[----:B------:R-:W-:Y:S01]  /*3c60*/  FFMA.FTZ R121, R102, UR13, R111 ;  /* 0x0000000d66797c23 */ /* 0x000fe2000801006f */
[----:B------:R-:W-:-:S05]  /*3c70*/  ISETP.GE.U32.AND P5, PT, R103, 0x1000000, PT ;  /* 0x010000006700780c */ /* 0x000fca0003fa6070 */
[----:B------:R-:W3:Y:S01]  /*3c80*/  @P6 LDC R44, c[0x0][0x408] ;  /* 0x00010200ff2c6b82 */ /* 0x000ee20000000800 */
[----:B0-----:R-:W-:Y:S01]  /*3c90*/  @P4 FMUL.FTZ R104, R42, R47 ;  /* 0x0000002f2a684220 */ /* 0x001fe20000410000 */
[----:B------:R-:W-:-:S06]  /*3ca0*/  FFMA.FTZ R42, R109, UR12, R38 ;  /* 0x0000000c6d2a7c23 */ /* 0x000fcc0008010026 */
[----:B------:R-:W0:Y:S01]  /*3cb0*/  @P0 LDC R45, c[0x0][0x408] ;  /* 0x00010200ff2d0b82 */ /* 0x000e220000000800 */
[----:B------:R-:W-:Y:S01]  /*3cc0*/  @P6 SHF.L.U32 R47, R57, 0x10, RZ ;  /* 0x00000010392f6819 */ /* 0x000fe200000006ff */
[----:B------:R-:W-:Y:S01]  /*3cd0*/  @P4 FMUL.FTZ R0, R43, R104 ;  /* 0x000000682b004220 */ /* 0x000fe20000410000 */
[----:B------:R-:W-:Y:S01]  /*3ce0*/  FFMA.FTZ R43, R106, UR12, R39 ;  /* 0x0000000c6a2b7c23 */ /* 0x000fe20008010027 */
[----:B------:R-:W-:Y:S01]  /*3cf0*/  @P6 FMUL.FTZ R117, R42, UR4 ;  /* 0x000000042a756c20 */ /* 0x000fe20008410000 */
[----:B------:R-:W-:Y:S02]  /*3d00*/  @P0 FMUL.FTZ R104, R40, UR4 ;  /* 0x0000000428680c20 */ /* 0x000fe40008410000 */
[----:B------:R-:W-:Y:S01]  /*3d10*/  @P1 FMUL.FTZ R107, R43, UR4 ;  /* 0x000000042b6b1c20 */ /* 0x000fe20008410000 */
[----:B------:R-:W4:Y:S03]  /*3d20*/  LDC.64 R108, c[0x0][0x478] ;  /* 0x00011e00ff6c7b82 */ /* 0x000f260000000a00 */
[----:B-1----:R-:W-:Y:S01]  /*3d30*/  @P1 FMUL.FTZ R107, R107, R46 ;  /* 0x0000002e6b6b1220 */ /* 0x002fe20000410000 */
[----:B------:R-:W-:Y:S01]  /*3d40*/  @P1 SHF.L.U32 R46, R73, 0x10, RZ ;  /* 0x00000010492e1819 */ /* 0x000fe200000006ff */
[----:B---3--:R-:W-:-:S03]  /*3d50*/  @P6 FMUL.FTZ R106, R117, R44 ;  /* 0x0000002c756a6220 */ /* 0x008fc60000410000 */
[----:B------:R-:W1:Y:S01]  /*3d60*/  @P4 LDC R117, c[0x0][0x408] ;  /* 0x00010200ff754b82 */ /* 0x000e620000000800 */
[----:B------:R-:W-:Y:S01]  /*3d70*/  @P1 FMUL.FTZ R116, R46, R107 ;  /* 0x0000006b2e741220 */ /* 0x000fe20000410000 */
[----:B------:R-:W-:Y:S01]  /*3d80*/  @P6 FMUL.FTZ R105, R47, R106 ;  /* 0x0000006a2f696220 */ /* 0x000fe20000410000 */
[----:B------:R3:W4:Y:S01]  /*3d90*/  F2F.BF16.F32 R44, R0 ;  /* 0x00000000002c7304 */ /* 0x0007220000202000 */
[----:B0-----:R-:W-:Y:S01]  /*3da0*/  @P0 FMUL.FTZ R104, R104, R45 ;  /* 0x0000002d68680220 */ /* 0x001fe20000410000 */
[----:B------:R-:W-:-:S03]  /*3db0*/  @P0 SHF.L.U32 R45, R56, 0x10, RZ ;  /* 0x00000010382d0819 */ /* 0x000fc600000006ff */
[----:B------:R-:W0:Y:S03]  /*3dc0*/  LDC.64 R106, c[0x0][0x468] ;  /* 0x00011a00ff6a7b82 */ /* 0x000e260000000a00 */
[----:B------:R-:W1:Y:S01]  /*3dd0*/  F2F.BF16.F32 R116, R116 ;  /* 0x0000007400747304 */ /* 0x000e620000202000 */
[----:B---3--:R-:W-:Y:S01]  /*3de0*/  @P4 FMUL.FTZ R0, R41, UR4 ;  /* 0x0000000429004c20 */ /* 0x008fe20008410000 */
[----:B------:R-:W-:Y:S01]  /*3df0*/  @P0 FMUL.FTZ R110, R45, R104 ;  /* 0x000000682d6e0220 */ /* 0x000fe20000410000 */
[----:B----4-:R-:W-:Y:S02]  /*3e00*/  IMAD.WIDE.U32 R46, R91, 0x10, R108 ;  /* 0x000000105b2e7825 */ /* 0x010fe400078e006c */
[----:B------:R-:W3:Y:S03]  /*3e10*/  @P6 LDC R104, c[0x0][0x408] ;  /* 0x00010200ff686b82 */ /* 0x000ee60000000800 */
[----:B------:R-:W4:Y:S01]  /*3e20*/  F2F.BF16.F32 R105, R105 ;  /* 0x0000006900697304 */ /* 0x000f220000202000 */
[----:B------:R-:W-:Y:S01]  /*3e30*/  IMAD.WIDE.U32 R44, R44, 0x10000, RZ ;  /* 0x000100002c2c7825 */ /* 0x000fe200078e00ff */
[----:B------:R4:W-:Y:S03]  /*3e40*/  STG.E.128 desc[UR16][R46.64], R40 ;  /* 0x000000282e007986 */ /* 0x0009e6000c101d10 */
[----:B-1----:R-:W-:Y:S01]  /*3e50*/  @P4 FMUL.FTZ R117, R0, R117 ;  /* 0x0000007500754220 */ /* 0x002fe20000410000 */
[----:B------:R-:W-:-:S02]  /*3e60*/  SHF.L.U32 R0, R116, 0x10, RZ ;  /* 0x0000001074007819 */ /* 0x000fc400000006ff */
[----:B------:R-:W1:Y:S02]  /*3e70*/  F2F.BF16.F32 R119, R110 ;  /* 0x0000006e00777304 */ /* 0x000e640000202000 */
[----:B----4-:R-:W-:Y:S02]  /*3e80*/  LOP3.LUT R45, R45, R0, R105, 0xfe, !PT ;  /* 0x000000002d2d7212 */ /* 0x010fe400078efe69 */
[----:B------:R-:W-:Y:S01]  /*3e90*/  MOV R105, RZ ;  /* 0x000000ff00697202 */ /* 0x000fe20000000f00 */
[----:B------:R-:W4:Y:S01]  /*3ea0*/  @P3 LDC R41, c[0x0][0x408] ;  /* 0x00010200ff293b82 */ /* 0x000f220000000800 */
[----:B0-----:R-:W-:Y:S01]  /*3eb0*/  IMAD.WIDE.U32 R46, R91, 0x8, R106 ;  /* 0x000000085b2e7825 */ /* 0x001fe200078e006a */
[----:B-1----:R-:W-:-:S03]  /*3ec0*/  LOP3.LUT R44, R44, R119, RZ, 0xfc, !PT ;  /* 0x000000772c2c7212 */ /* 0x002fc600078efcff */
[----:B------:R-:W-:-:S04]  /*3ed0*/  @P6 FMUL.FTZ R119, R42, UR4 ;  /* 0x000000042a776c20 */ /* 0x000fc80008410000 */
[----:B---3--:R-:W-:Y:S01]  /*3ee0*/  @P6 FMUL.FTZ R119, R119, R104 ;  /* 0x0000006877776220 */ /* 0x008fe20000410000 */
[----:B------:R0:W-:Y:S01]  /*3ef0*/  STG.E.64 desc[UR16][R46.64], R44 ;  /* 0x0000002c2e007986 */ /* 0x0001e2000c101b10 */
[----:B------:R-:W-:Y:S01]  /*3f00*/  FADD.FTZ R121, R100, -R121 ;  /* 0x8000007964797221 */ /* 0x000fe20000010000 */
[----:B------:R-:W-:-:S04]  /*3f10*/  FFMA.FTZ R99, R99, UR13, R111 ;  /* 0x0000000d63637c23 */ /* 0x000fc8000801006f */
[----:B------:R-:W-:Y:S01]  /*3f20*/  FADD.FTZ R98, R98, -R99 ;  /* 0x8000006362627221 */ /* 0x000fe20000010000 */
[----:B0-----:R-:W-:-:S04]  /*3f30*/  FFMA.FTZ R44, R121, UR12, R28 ;  /* 0x0000000c792c7c23 */ /* 0x001fc8000801001c */
[----:B------:R-:W-:Y:S01]  /*3f40*/  @P3 FMUL.FTZ R100, R44, UR4 ;  /* 0x000000042c643c20 */ /* 0x000fe20008410000 */
[----:B------:R-:W-:Y:S01]  /*3f50*/  @P3 SHF.L.U32 R47, R58, 0x10, RZ ;  /* 0x000000103a2f3819 */ /* 0x000fe200000006ff */
[----:B------:R-:W-:Y:S02]  /*3f60*/  FFMA.FTZ R45, R98, UR12, R29 ;  /* 0x0000000c622d7c23 */ /* 0x000fe4000801001d */
[----:B----4-:R-:W-:Y:S01]  /*3f70*/  @P3 FMUL.FTZ R100, R100, R41 ;  /* 0x0000002964643220 */ /* 0x010fe20000410000 */
[--C-:B------:R-:W-:Y:S01]  /*3f80*/  FFMA.FTZ R102, R101, UR13, R111.reuse ;  /* 0x0000000d65667c23 */ /* 0x100fe2000801006f */
[----:B------:R-:W-:-:S03]  /*3f90*/  FFMA.FTZ R99, R96, UR13, R111 ;  /* 0x0000000d60637c23 */ /* 0x000fc6000801006f */
[----:B------:R-:W-:Y:S01]  /*3fa0*/  FADD.FTZ R102, R97, -R102 ;  /* 0x8000006661667221 */ /* 0x000fe20000010000 */
[----:B------:R-:W-:Y:S01]  /*3fb0*/  FADD.FTZ R99, R92, -R99 ;  /* 0x800000635c637221 */ /* 0x000fe20000010000 */
[----:B------:R-:W-:Y:S01]  /*3fc0*/  HFMA2 R96, -RZ, RZ, 0, 0 ;  /* 0x00000000ff607431 */ /* 0x000fe200000001ff */
[----:B------:R-:W-:Y:S02]  /*3fd0*/  MOV R92, RZ ;  /* 0x000000ff005c7202 */ /* 0x000fe40000000f00 */
        /* <DEDUP_REMOVED lines=20> */
[----:B------:R-:W-:Y:S01]  /*4120*/  @P0 FMUL.FTZ R40, R40, UR4 ;  /* 0x0000000428280c20 */ /* 0x000fe20008410000 */
[----:B------:R-:W-:-:S06]  /*4130*/  @P1 FMUL.FTZ R43, R43, UR4 ;  /* 0x000000042b2b1c20 */ /* 0x000fcc0008410000 */
[----:B------:R-:W4:Y:S01]  /*4140*/  @P4 LDC R104, c[0x0][0x408] ;  /* 0x00010200ff684b82 */ /* 0x000f220000000800 */
[----:B-1----:R-:W-:Y:S01]  /*4150*/  @P4 FMUL.FTZ R46, R47, R46 ;  /* 0x0000002e2f2e4220 */ /* 0x002fe20000410000 */
[----:B------:R-:W-:-:S06]  /*4160*/  FFMA.FTZ R47, R102, UR12, R31 ;  /* 0x0000000c662f7c23 */ /* 0x000fcc000801001f */
[----:B------:R-:W1:Y:S01]  /*4170*/  @P1 LDC R102, c[0x0][0x408] ;  /* 0x00010200ff661b82 */ /* 0x000e620000000800 */
[----:B------:R-:W-:Y:S01]  /*4180*/  @P4 FMUL.FTZ R96, R97, R46 ;  /* 0x0000002e61604220 */ /* 0x000fe20000410000 */
[----:B------:R-:W-:Y:S01]  /*4190*/  @P5 FMUL.FTZ R101, R47, UR4 ;  /* 0x000000042f655c20 */ /* 0x000fe20008410000 */
[----:B------:R-:W-:Y:S01]  /*41a0*/  FFMA.FTZ R46, R99, UR12, R30 ;  /* 0x0000000c632e7c23 */ /* 0x000fe2000801001e */
[----:B------:R-:W-:Y:S02]  /*41b0*/  @P5 SHF.L.U32 R97, R75, 0x10, RZ ;  /* 0x000000104b615819 */ /* 0x000fe400000006ff */
[----:B0-----:R-:W-:Y:S01]  /*41c0*/  @P5 FMUL.FTZ R42, R101, R42 ;  /* 0x0000002a652a5220 */ /* 0x001fe20000410000 */
[----:B------:R-:W-:Y:S01]  /*41d0*/  @P6 FMUL.FTZ R98, R46, UR4 ;  /* 0x000000042e626c20 */ /* 0x000fe20008410000 */
[----:B------:R-:W0:Y:S01]  /*41e0*/  F2F.BF16.F32 R96, R96 ;  /* 0x0000006000607304 */ /* 0x000e220000202000 */
[----:B------:R-:W-:-:S04]  /*41f0*/  IMAD.WIDE.U32 R100, R89, 0x8, R106 ;  /* 0x0000000859647825 */ /* 0x000fc800078e006a */
[----:B------:R-:W-:Y:S01]  /*4200*/  @P5 FMUL.FTZ R92, R97, R42 ;  /* 0x0000002a615c5220 */ /* 0x000fe20000410000 */
[----:B------:R-:W-:Y:S01]  /*4210*/  @P6 SHF.L.U32 R97, R59, 0x10, RZ ;  /* 0x000000103b616819 */ /* 0x000fe200000006ff */
[----:B---3--:R-:W-:Y:S01]  /*4220*/  @P6 FMUL.FTZ R98, R98, R41 ;  /* 0x0000002962626220 */ /* 0x008fe20000410000 */
[----:B------:R-:W-:-:S03]  /*4230*/  HFMA2 R42, -RZ, RZ, 0, 0 ;  /* 0x00000000ff2a7431 */ /* 0x000fc600000001ff */
[----:B------:R-:W-:Y:S01]  /*4240*/  @P6 FMUL.FTZ R42, R97, R98 ;  /* 0x00000062612a6220 */ /* 0x000fe20000410000 */
[----:B------:R-:W3:Y:S01]  /*4250*/  F2F.BF16.F32 R92, R92 ;  /* 0x0000005c005c7304 */ /* 0x000ee20000202000 */
[----:B0-----:R-:W-:-:S07]  /*4260*/  IMAD.WIDE.U32 R98, R96, 0x10000, RZ ;  /* 0x0001000060627825 */ /* 0x001fce00078e00ff */
[----:B------:R-:W0:Y:S01]  /*4270*/  F2F.BF16.F32 R42, R42 ;  /* 0x0000002a002a7304 */ /* 0x000e220000202000 */
[----:B------:R-:W-:Y:S01]  /*4280*/  IMAD.WIDE.U32 R96, R89, 0x10, R108 ;  /* 0x0000001059607825 */ /* 0x000fe200078e006c */
[----:B------:R-:W-:Y:S01]  /*4290*/  LOP3.LUT R98, R98, R91, RZ, 0xfc, !PT ;  /* 0x0000005b62627212 */ /* 0x000fe200078efcff */
[----:B------:R-:W4:Y:S01]  /*42a0*/  @P3 LDC R89, c[0x0][0x408] ;  /* 0x00010200ff593b82 */ /* 0x000f220000000800 */
[----:B---3--:R-:W-:Y:S02]  /*42b0*/  SHF.L.U32 R41, R92, 0x10, RZ ;  /* 0x000000105c297819 */ /* 0x008fe400000006ff */
[----:B------:R3:W-:Y:S02]  /*42c0*/  STG.E.128 desc[UR16][R96.64], R44 ;  /* 0x0000002c60007986 */ /* 0x0007e4000c101d10 */
[----:B0-----:R-:W-:-:S05]  /*42d0*/  LOP3.LUT R99, R99, R41, R42, 0xfe, !PT ;  /* 0x0000002963637212 */ /* 0x001fca00078efe2a */
[----:B------:R-:W-:Y:S04]  /*42e0*/  STG.E.64 desc[UR16][R100.64], R98 ;  /* 0x0000006264007986 */ /* 0x000fe8000c101b10 */
[----:B------:R-:W2:Y:S01]  /*42f0*/  LDG.E.64 R112, desc[UR16][R112.64] ;  /* 0x0000001070707981 */ /* 0x000ea2000c1e1b00 */
[----:B------:R-:W-:Y:S01]  /*4300*/  @P1 SHF.R.U32.HI R42, RZ, 0x10, R115 ;  /* 0x00000010ff2a1819 */ /* 0x000fe20000011673 */
[----:B------:R-:W-:Y:S01]  /*4310*/  FFMA.FTZ R51, R51, UR13, R111 ;  /* 0x0000000d33337c23 */ /* 0x000fe2000801006f */
[----:B------:R-:W-:Y:S01]  /*4320*/  @P0 FMUL.FTZ R41, R40, UR26 ;  /* 0x0000001a28290c20 */ /* 0x000fe20008410000 */
[----:B-1----:R-:W-:Y:S01]  /*4330*/  @P1 FMUL.FTZ R43, R43, R102 ;  /* 0x000000662b2b1220 */ /* 0x002fe20000410000 */
[----:B------:R-:W-:Y:S01]  /*4340*/  @P1 SHF.L.U32 R40, R42, 0x10, RZ ;  /* 0x000000102a281819 */ /* 0x000fe200000006ff */
[----:B------:R-:W-:Y:S01]  /*4350*/  FADD.FTZ R88, R88, -R51 ;  /* 0x8000003358587221 */ /* 0x000fe20000010000 */
[----:B------:R-:W-:Y:S01]  /*4360*/  HFMA2 R51, -RZ, RZ, 0, 0 ;  /* 0x00000000ff337431 */ /* 0x000fe200000001ff */
[----:B------:R-:W-:Y:S01]  /*4370*/  @P0 SHF.L.U32 R114, R114, 0x10, RZ ;  /* 0x0000001072720819 */ /* 0x000fe200000006ff */
[----:B---3--:R-:W-:Y:S01]  /*4380*/  @P3 FMUL.FTZ R44, R44, UR4 ;  /* 0x000000042c2c3c20 */ /* 0x008fe20008410000 */
[----:B------:R-:W-:Y:S01]  /*4390*/  @P1 FMUL.FTZ R51, R40, R43 ;  /* 0x0000002b28331220 */ /* 0x000fe20000410000 */
[----:B------:R-:W-:Y:S01]  /*43a0*/  LOP3.LUT P1, RZ, R94, 0xff00, RZ, 0xc0, !PT ;  /* 0x0000ff005eff7812 */ /* 0x000fe2000782c0ff */
[----:B------:R-:W-:Y:S01]  /*43b0*/  @P4 FMUL.FTZ R45, R45, UR4 ;  /* 0x000000042d2d4c20 */ /* 0x000fe20008410000 */
[----:B------:R-:W-:Y:S01]  /*43c0*/  MOV R96, RZ ;  /* 0x000000ff00607202 */ /* 0x000fe20000000f00 */
[----:B------:R-:W-:Y:S01]  /*43d0*/  @P0 FMUL.FTZ R96, R114, R41 ;  /* 0x0000002972600220 */ /* 0x000fe20000410000 */
[----:B------:R-:W-:Y:S01]  /*43e0*/  LOP3.LUT P0, RZ, R94, 0xff0000, RZ, 0xc0, !PT ;  /* 0x00ff00005eff7812 */ /* 0x000fe2000780c0ff */
[----:B------:R-:W-:Y:S01]  /*43f0*/  FFMA.FTZ R90, R90, UR13, R111 ;  /* 0x0000000d5a5a7c23 */ /* 0x000fe2000801006f */
[----:B----4-:R-:W-:Y:S01]  /*4400*/  @P3 FMUL.FTZ R43, R44, R89 ;  /* 0x000000592c2b3220 */ /* 0x010fe20000410000 */
[----:B------:R-:W-:Y:S01]  /*4410*/  FFMA.FTZ R41, R88, UR12, R33 ;  /* 0x0000000c58297c23 */ /* 0x000fe20008010021 */
[----:B------:R-:W-:Y:S01]  /*4420*/  @P4 FMUL.FTZ R45, R45, R104 ;  /* 0x000000682d2d4220 */ /* 0x000fe20000410000 */
[----:B------:R-:W-:-:S02]  /*4430*/  HFMA2 R89, -RZ, RZ, 0, 0 ;  /* 0x00000000ff597431 */ /* 0x000fc400000001ff */
[----:B------:R-:W-:Y:S01]  /*4440*/  FADD.FTZ R93, R93, -R90 ;  /* 0x8000005a5d5d7221 */ /* 0x000fe20000010000 */
[--C-:B------:R-:W-:Y:S01]  /*4450*/  FFMA.FTZ R92, R86, UR13, R111.reuse ;  /* 0x0000000d565c7c23 */ /* 0x100fe2000801006f */
[----:B------:R-:W-:Y:S01]  /*4460*/  MOV R86, RZ ;  /* 0x000000ff00567202 */ /* 0x000fe20000000f00 */
[----:B------:R-:W-:Y:S01]  /*4470*/  FFMA.FTZ R95, R95, UR13, R111 ;  /* 0x0000000d5f5f7c23 */ /* 0x000fe2000801006f */
[----:B------:R-:W0:Y:S01]  /*4480*/  @P5 LDC R97, c[0x0][0x408] ;  /* 0x00010200ff615b82 */ /* 0x000e220000000800 */
[----:B------:R-:W-:Y:S01]  /*4490*/  FADD.FTZ R91, R49, -R92 ;  /* 0x8000005c315b7221 */ /* 0x000fe20000010000 */
[----:B------:R-:W-:Y:S02]  /*44a0*/  HFMA2 R92, -RZ, RZ, 0, 0 ;  /* 0x00000000ff5c7431 */ /* 0x000fe400000001ff */
[----:B------:R-:W-:Y:S01]  /*44b0*/  FADD.FTZ R88, R50, -R95 ;  /* 0x8000005f32587221 */ /* 0x000fe20000010000 */
[----:B------:R-:W-:-:S04]  /*44c0*/  IMAD.WIDE.U32 R108, R87, 0x10, R108 ;  /* 0x00000010576c7825 */ /* 0x000fc800078e006c */
[----:B------:R-:W-:Y:S01]  /*44d0*/  @P5 FMUL.FTZ R90, R47, UR4 ;  /* 0x000000042f5a5c20 */ /* 0x000fe20008410000 */
[----:B------:R-:W-:Y:S01]  /*44e0*/  HFMA2 R47, -RZ, RZ, 0, 0 ;  /* 0x00000000ff2f7431 */ /* 0x000fe200000001ff */
[----:B------:R-:W1:Y:S01]  /*44f0*/  @P6 LDC R95, c[0x0][0x408] ;  /* 0x00010200ff5f6b82 */ /* 0x000e620000000800 */
[----:B------:R-:W-:Y:S01]  /*4500*/  IMAD.WIDE.U32 R106, R87, 0x8, R106 ;  /* 0x00000008576a7825 */ /* 0x000fe200078e006a */
[----:B--2---:R-:W-:Y:S02]  /*4510*/  @P3 MOV R40, R116 ;  /* 0x0000007400283202 */ /* 0x004fe40000000f00 */
[----:B------:R-:W-:Y:S02]  /*4520*/  @P4 SHF.R.U64 R42, R116, 0x10, R117 ;  /* 0x00000010742a4819 */ /* 0x000fe40000001275 */
[----:B------:R-:W-:Y:S02]  /*4530*/  @P3 SHF.L.U32 R40, R40, 0x10, RZ ;  /* 0x0000001028283819 */ /* 0x000fe400000006ff */
[----:B------:R-:W-:-:S02]  /*4540*/  @P4 SHF.L.U32 R42, R42, 0x10, RZ ;  /* 0x000000102a2a4819 */ /* 0x000fc400000006ff */
[----:B------:R-:W-:Y:S01]  /*4550*/  @P5 SHF.R.U32.HI R116, RZ, 0x10, R117 ;  /* 0x00000010ff745819 */ /* 0x000fe20000011675 */
[----:B------:R-:W-:Y:S01]  /*4560*/  @P3 FMUL.FTZ R89, R40, R43 ;  /* 0x0000002b28593220 */ /* 0x000fe20000410000 */
[----:B------:R-:W-:Y:S01]  /*4570*/  @P1 FMUL.FTZ R43, R41, UR4 ;  /* 0x00000004292b1c20 */ /* 0x000fe20008410000 */
[----:B------:R-:W-:Y:S01]  /*4580*/  @P4 FMUL.FTZ R86, R42, R45 ;  /* 0x0000002d2a564220 */ /* 0x000fe20000410000 */
[----:B------:R-:W-:Y:S01]  /*4590*/  FFMA.FTZ R42, R93, UR12, R34 ;  /* 0x0000000c5d2a7c23 */ /* 0x000fe20008010022 */
[----:B------:R-:W-:Y:S01]  /*45a0*/  @P1 SHF.L.U32 R40, R78, 0x10, RZ ;  /* 0x000000104e281819 */ /* 0x000fe200000006ff */
[----:B------:R-:W-:Y:S01]  /*45b0*/  @P1 FMUL.FTZ R43, R43, UR26 ;  /* 0x0000001a2b2b1c20 */ /* 0x000fe20008410000 */
[----:B------:R-:W-:Y:S02]  /*45c0*/  ISETP.GE.U32.AND P4, PT, R94, 0x1000000, PT ;  /* 0x010000005e00780c */ /* 0x000fe40003f86070 */
[----:B------:R-:W-:Y:S01]  /*45d0*/  CS2R R44, SRZ ;  /* 0x00000000002c7805 */ /* 0x000fe2000001ff00 */
[----:B------:R-:W-:Y:S01]  /*45e0*/  @P0 FMUL.FTZ R50, R42, UR4 ;  /* 0x000000042a320c20 */ /* 0x000fe20008410000 */
[----:B------:R-:W-:Y:S01]  /*45f0*/  @P1 FMUL.FTZ R44, R40, R43 ;  /* 0x0000002b282c1220 */ /* 0x000fe20000410000 */
[----:B------:R-:W-:Y:S01]  /*4600*/  LOP3.LUT P3, RZ, R94, 0xff, RZ, 0xc0, !PT ;  /* 0x000000ff5eff7812 */ /* 0x000fe2000786c0ff */
[----:B------:R-:W-:Y:S01]  /*4610*/  FFMA.FTZ R43, R88, UR12, R35 ;  /* 0x0000000c582b7c23 */ /* 0x000fe20008010023 */
[----:B------:R-:W-:Y:S01]  /*4620*/  @P0 SHF.L.U32 R40, R61, 0x10, RZ ;  /* 0x000000103d280819 */ /* 0x000fe200000006ff */
[----:B------:R-:W-:-:S02]  /*4630*/  @P0 FMUL.FTZ R93, R50, UR26 ;  /* 0x0000001a325d0c20 */ /* 0x000fc40008410000 */
[----:B------:R-:W-:Y:S01]  /*4640*/  FMUL.FTZ R49, R43, UR4 ;  /* 0x000000042b317c20 */ /* 0x000fe20008410000 */
[----:B------:R-:W2:Y:S01]  /*4650*/  F2F.BF16.F32 R44, R44 ;  /* 0x0000002c002c7304 */ /* 0x000ea20000202000 */
[----:B------:R-:W-:Y:S01]  /*4660*/  @P0 FMUL.FTZ R45, R40, R93 ;  /* 0x0000005d282d0220 */ /* 0x000fe20000410000 */
[----:B------:R-:W-:Y:S01]  /*4670*/  FFMA.FTZ R40, R91, UR12, R32 ;  /* 0x0000000c5b287c23 */ /* 0x000fe20008010020 */
[----:B------:R-:W-:Y:S01]  /*4680*/  @P4 SHF.L.U32 R88, R77, 0x10, RZ ;  /* 0x000000104d584819 */ /* 0x000fe200000006ff */
[----:B------:R-:W-:Y:S01]  /*4690*/  FMUL.FTZ R49, R49, UR26 ;  /* 0x0000001a31317c20 */ /* 0x000fe20008410000 */
[----:B------:R-:W-:Y:S01]  /*46a0*/  MOV R91, RZ ;  /* 0x000000ff005b7202 */ /* 0x000fe20000000f00 */
[----:B------:R-:W-:Y:S01]  /*46b0*/  FMUL.FTZ R50, R40, UR4 ;  /* 0x0000000428327c20 */ /* 0x000fe20008410000 */
[----:B------:R-:W-:Y:S01]  /*46c0*/  @P3 SHF.L.U32 R93, R60, 0x10, RZ ;  /* 0x000000103c5d3819 */ /* 0x000fe200000006ff */
[----:B------:R-:W-:Y:S01]  /*46d0*/  @P4 FMUL.FTZ R92, R88, R49 ;  /* 0x00000031585c4220 */ /* 0x000fe20000410000 */
[----:B------:R2:W-:Y:S01]  /*46e0*/  F2F.BF16.F32 R94, R45 ;  /* 0x0000002d005e7304 */ /* 0x0005e20000202000 */
[----:B------:R-:W-:Y:S01]  /*46f0*/  FMUL.FTZ R50, R50, UR26 ;  /* 0x0000001a32327c20 */ /* 0x000fe20008410000 */
[----:B------:R-:W-:Y:S01]  /*4700*/  @P6 FMUL.FTZ R88, R46, UR4 ;  /* 0x000000042e586c20 */ /* 0x000fe20008410000 */
[----:B------:R-:W-:Y:S01]  /*4710*/  @P6 MOV R46, R117 ;  /* 0x00000075002e6202 */ /* 0x000fe20000000f00 */
[----:B------:R3:W-:Y:S01]  /*4720*/  STG.E.128 desc[UR16][R108.64], R40 ;  /* 0x000000286c007986 */ /* 0x0007e2000c101d10 */
[----:B------:R-:W-:Y:S01]  /*4730*/  @P3 FMUL.FTZ R91, R93, R50 ;  /* 0x000000325d5b3220 */ /* 0x000fe20000410000 */
[----:B-1----:R-:W-:Y:S01]  /*4740*/  @P6 FMUL.FTZ R87, R88, R95 ;  /* 0x0000005f58576220 */ /* 0x002fe20000410000 */
[----:B------:R-:W-:Y:S01]  /*4750*/  @P6 SHF.L.U32 R46, R46, 0x10, RZ ;  /* 0x000000102e2e6819 */ /* 0x000fe200000006ff */
[----:B------:R-:W1:Y:S01]  /*4760*/  F2F.BF16.F32 R92, R92 ;  /* 0x0000005c005c7304 */ /* 0x000e620000202000 */
[----:B--2---:R-:W-:-:S04]  /*4770*/  IMAD.WIDE.U32 R44, R44, 0x10000, RZ ;  /* 0x000100002c2c7825 */ /* 0x004fc800078e00ff */
[----:B------:R-:W-:Y:S01]  /*4780*/  @P0 FMUL.FTZ R95, R42, UR4 ;  /* 0x000000042a5f0c20 */ /* 0x000fe20008410000 */
[----:B------:R-:W-:Y:S02]  /*4790*/  HFMA2 R88, -RZ, RZ, 0, 0 ;  /* 0x00000000ff587431 */ /* 0x000fe400000001ff */
[----:B------:R-:W-:Y:S01]  /*47a0*/  @P6 FMUL.FTZ R47, R46, R87 ;  /* 0x000000572e2f6220 */ /* 0x000fe20000410000 */
[----:B------:R-:W-:Y:S01]  /*47b0*/  MOV R87, RZ ;  /* 0x000000ff00577202 */ /* 0x000fe20000000f00 */
[----:B------:R-:W-:Y:S01]  /*47c0*/  @P0 FMUL.FTZ R95, R95, UR26 ;  /* 0x0000001a5f5f0c20 */ /* 0x000fe20008410000 */
[----:B------:R-:W2:Y:S01]  /*47d0*/  F2F.BF16.F32 R91, R91 ;  /* 0x0000005b005b7304 */ /* 0x000ea20000202000 */
[----:B---3--:R-:W-:Y:S01]  /*47e0*/  @P5 SHF.L.U32 R40, R116, 0x10, RZ ;  /* 0x0000001074285819 */ /* 0x008fe200000006ff */
[----:B------:R-:W-:Y:S01]  /*47f0*/  HFMA2 R42, -RZ, RZ, 0, 0 ;  /* 0x00000000ff2a7431 */ /* 0x000fe200000001ff */
[----:B-1----:R-:W-:Y:S01]  /*4800*/  SHF.L.U32 R93, R92, 0x10, RZ ;  /* 0x000000105c5d7819 */ /* 0x002fe200000006ff */
[----:B------:R-:W-:Y:S01]  /*4810*/  @P1 FMUL.FTZ R92, R41, UR4 ;  /* 0x00000004295c1c20 */ /* 0x000fe20008410000 */
[----:B------:R-:W-:-:S02]  /*4820*/  MOV R43, RZ ;  /* 0x000000ff002b7202 */ /* 0x000fc40000000f00 */
[----:B------:R-:W-:Y:S01]  /*4830*/  LOP3.LUT R45, R45, R93, R94, 0xfe, !PT ;  /* 0x0000005d2d2d7212 */ /* 0x000fe200078efe5e */
[----:B------:R-:W-:Y:S01]  /*4840*/  @P1 FMUL.FTZ R93, R92, UR26 ;  /* 0x0000001a5c5d1c20 */ /* 0x000fe20008410000 */
[----:B--2---:R-:W-:Y:S01]  /*4850*/  LOP3.LUT R44, R44, R91, RZ, 0xfc, !PT ;  /* 0x0000005b2c2c7212 */ /* 0x004fe200078efcff */
[----:B0-----:R-:W-:Y:S01]  /*4860*/  @P5 FMUL.FTZ R91, R90, R97 ;  /* 0x000000615a5b5220 */ /* 0x001fe20000410000 */
[----:B------:R-:W-:-:S03]  /*4870*/  HFMA2 R90, -RZ, RZ, 0, 0 ;  /* 0x00000000ff5a7431 */ /* 0x000fc600000001ff */
[----:B------:R0:W-:Y:S01]  /*4880*/  STG.E.64 desc[UR16][R106.64], R44 ;  /* 0x0000002c6a007986 */ /* 0x0001e2000c101b10 */
[----:B------:R-:W-:Y:S01]  /*4890*/  @P5 FMUL.FTZ R90, R40, R91 ;  /* 0x0000005b285a5220 */ /* 0x000fe20000410000 */
[----:B------:R-:W-:Y:S02]  /*48a0*/  @P3 MOV R46, R112 ;  /* 0x00000070002e3202 */ /* 0x000fe40000000f00 */
[--C-:B------:R-:W-:Y:S02]  /*48b0*/  @P1 SHF.R.U64 R98, R112, 0x10, R113.reuse ;  /* 0x0000001070621819 */ /* 0x100fe40000001271 */
[----:B------:R-:W-:Y:S02]  /*48c0*/  @P0 MOV R94, R113 ;  /* 0x00000071005e0202 */ /* 0x000fe40000000f00 */
[----:B------:R-:W-:Y:S02]  /*48d0*/  @P4 SHF.R.U32.HI R97, RZ, 0x10, R113 ;  /* 0x00000010ff614819 */ /* 0x000fe40000011671 */
[----:B------:R-:W-:-:S02]  /*48e0*/  @P3 SHF.L.U32 R41, R46, 0x10, RZ ;  /* 0x000000102e293819 */ /* 0x000fc400000006ff */
[----:B------:R-:W-:Y:S02]  /*48f0*/  @P1 SHF.L.U32 R46, R98, 0x10, RZ ;  /* 0x00000010622e1819 */ /* 0x000fe400000006ff */
[----:B------:R-:W-:Y:S01]  /*4900*/  @P0 SHF.L.U32 R94, R94, 0x10, RZ ;  /* 0x000000105e5e0819 */ /* 0x000fe200000006ff */
[----:B------:R-:W-:Y:S01]  /*4910*/  @P3 FMUL.FTZ R87, R50, R41 ;  /* 0x0000002932573220 */ /* 0x000fe20000410000 */
[----:B0-----:R-:W-:Y:S01]  /*4920*/  @P4 SHF.L.U32 R44, R97, 0x10, RZ ;  /* 0x00000010612c4819 */ /* 0x001fe200000006ff */
[----:B------:R-:W-:Y:S02]  /*4930*/  @P1 FMUL.FTZ R88, R46, R93 ;  /* 0x0000005d2e581220 */ /* 0x000fe40000410000 */
[----:B------:R-:W-:Y:S02]  /*4940*/  @P0 FMUL.FTZ R43, R94, R95 ;  /* 0x0000005f5e2b0220 */ /* 0x000fe40000410000 */
[----:B------:R-:W-:-:S07]  /*4950*/  @P4 FMUL.FTZ R42, R49, R44 ;  /* 0x0000002c312a4220 */ /* 0x000fce0000410000 */
.L_x_2401:
        /* <DEDUP_REMOVED lines=15> */
[----:B------:R-:W-:Y:S07]  /*4a50*/  BRA.U !UP1, `(.L_x_2403) ;  /* 0xffffffb909d07547 */ /* 0x000fee000b83ffff */
        /* <DEDUP_REMOVED lines=36> */
.L_x_2398:
        /* <DEDUP_REMOVED lines=20> */
.L_x_2404:
        /* <DEDUP_REMOVED lines=10> */
.L_x_6727:


//--------------------- .text._ZN10layer_norm22ln_bwd_finalize_kernelINS_22Kernel_traits_finalizeILj1536E13__nv_bfloat16S2_fS2_fjLb1ELj1024ELj4ENS_18Kernel_traits_baseILj1536ES2_S2_fS2_fjLj1024EEEEELb1ELb0EEEvNS_9BwdParamsE --------------------------
	.section	.text._ZN10layer_norm22ln_bwd_finalize_kernelINS_22Kernel_traits_finalizeILj1536E13__nv_bfloat16S2_fS2_fjLb1ELj1024ELj4ENS_18Kernel_traits_baseILj1536ES2_S2_fS2_fjLj1024EEEEELb1ELb0EEEvNS_9BwdParamsE,"ax",@progbits
	.align	128
        .global         _ZN10layer_norm22ln_bwd_finalize_kernelINS_22Kernel_traits_finalizeILj1536E13__nv_bfloat16S2_fS2_fjLb1ELj1024ELj4ENS_18Kernel_traits_baseILj1536ES2_S2_fS2_fjLj1024EEEEELb1ELb0EEEvNS_9BwdParamsE
        .type           _ZN10layer_norm22ln_bwd_finalize_kernelINS_22Kernel_traits_finalizeILj1536E13__nv_bfloat16S2_fS2_fjLb1ELj1024ELj4ENS_18Kernel_traits_baseILj1536ES2_S2_fS2_fjLj1024EEEEELb1ELb0EEEvNS_9BwdParamsE,@function
        .size           _ZN10layer_norm22ln_bwd_finalize_kernelINS_22Kernel_traits_finalizeILj1536E13__nv_bfloat16S2_fS2_fjLb1ELj1024ELj4ENS_18Kernel_traits_baseILj1536ES2_S2_fS2_fjLj1024EEEEELb1ELb0EEEvNS_9BwdParamsE,(.L_x_6728 - _ZN10layer_norm22ln_bwd_finalize_kernelINS_22Kernel_traits_finalizeILj1536E13__nv_bfloat16S2_fS2_fjLb1ELj1024ELj4ENS_18Kernel_traits_baseILj1536ES2_S2_fS2_fjLj1024EEEEELb1ELb0EEEvNS_9BwdParamsE)
        .other          _ZN10layer_norm22ln_bwd_finalize_kernelINS_22Kernel_traits_finalizeILj1536E13__nv_bfloat16S2_fS2_fjLb1ELj1024ELj4ENS_18Kernel_traits_baseILj1536ES2_S2_fS2_fjLj1024EEEEELb1ELb0EEEvNS_9BwdParamsE,@"STO_CUDA_ENTRY STV_DEFAULT"
_ZN10layer_norm22ln_bwd_finalize_kernelINS_22Kernel_traits_finalizeILj1536E13__nv_bfloat16S2_fS2_fjLb1ELj1024ELj4ENS_18Kernel_traits_baseILj1536ES2_S2_fS2_fjLj1024EEEEELb1ELb0EEEvNS_9BwdParamsE:
.text._ZN10layer_norm22ln_bwd_finalize_kernelINS_22Kernel_traits_finalizeILj1536E13__nv_bfloat16S2_fS2_fjLb1ELj1024ELj4ENS_18Kernel_traits_baseILj1536ES2_S2_fS2_fjLj1024EEEEELb1ELb0EEEvNS_9BwdParamsE:
        /* <DEDUP_REMOVED lines=62> */
.L_x_2409:
        /* <DEDUP_REMOVED lines=87> */
.L_x_2408:
[----:B------:R-:W-:Y:S05]  /*0950*/  BSYNC.RECONVERGENT B1 ;  /* 0x0000000000017941 */ /* 0x000fea0003800200 */
.L_x_2407:
        /* <DEDUP_REMOVED lines=49> */
.L_x_2411:
[----:B------:R-:W-:Y:S05]  /*0c70*/  BSYNC.RECONVERGENT B1 ;  /* 0x0000000000017941 */ /* 0x000fea0003800200 */
.L_x_2410:
        /* <DEDUP_REMOVED lines=29> */
.L_x_2413:
[----:B------:R-:W-:Y:S05]  /*0e50*/  BSYNC.RECONVERGENT B1 ;  /* 0x0000000000017941 */ /* 0x000fea0003800200 */
.L_x_2412:
        /* <DEDUP_REMOVED lines=14> */
.L_x_2406:
[----:B------:R-:W-:Y:S05]  /*0f40*/  BSYNC.RECONVERGENT B0 ;  /* 0x0000000000007941 */ /* 0x000fea0003800200 */
.L_x_2405:
        /* <DEDUP_REMOVED lines=75> */
.L_x_2414:
        /* <DEDUP_REMOVED lines=16> */
.L_x_6728:


//--------------------- .text._ZN10layer_norm13ln_bwd_kernelINS_13Kernel_traitsI13__nv_bfloat16S2_fS2_fjLj1536ELj1ELj1ELj4ELj8ENS_18Kernel_traits_baseILj1536ES2_S2_fS2_fjLj128EEEEELb1ELb1ELb1ELb0EEEvNS_9BwdParamsE --------------------------
	.section	.text._ZN10layer_norm13ln_bwd_kernelINS_13Kernel_traitsI13__nv_bfloat16S2_fS2_fjLj1536ELj1ELj1ELj4ELj8ENS_18Kernel_traits_baseILj1536ES2_S2_fS2_fjLj128EEEEELb1ELb1ELb1ELb0EEEvNS_9BwdParamsE,"ax",@progbits
	.align	128
        .global         _ZN10layer_norm13ln_bwd_kernelINS_13Kernel_traitsI13__nv_bfloat16S2_fS2_fjLj1536ELj1ELj1ELj4ELj8ENS_18Kernel_traits_baseILj1536ES2_S2_fS2_fjLj128EEEEELb1ELb1ELb1ELb0EEEvNS_9BwdParamsE
        .type           _ZN10layer_norm13ln_bwd_kernelINS_13Kernel_traitsI13__nv_bfloat16S2_fS2_fjLj1536ELj1ELj1ELj4ELj8ENS_18Kernel_traits_baseILj1536ES2_S2_fS2_fjLj128EEEEELb1ELb1ELb1ELb0EEEvNS_9BwdParamsE,@function
        .size           _ZN10layer_norm13ln_bwd_kernelINS_13Kernel_traitsI13__nv_bfloat16S2_fS2_fjLj1536ELj1ELj1ELj4ELj8ENS_18Kernel_traits_baseILj1536ES2_S2_fS2_fjLj128EEEEELb1ELb1ELb1ELb0EEEvNS_9BwdParamsE,(.L_x_6729 - _ZN10layer_norm13ln_bwd_kernelINS_13Kernel_traitsI13__nv_bfloat16S2_fS2_fjLj1536ELj1ELj1ELj4ELj8ENS_18Kernel_traits_baseILj1536ES2_S2_fS2_fjLj128EEEEELb1ELb1ELb1ELb0EEEvNS_9BwdParamsE)
        .other          _ZN10layer_norm13ln_bwd_kernelINS_13Kernel_traitsI13__nv_bfloat16S2_fS2_fjLj1536ELj1ELj1ELj4ELj8ENS_18Kernel_traits_baseILj1536ES2_S2_fS2_fjLj128EEEEELb1ELb1ELb1ELb0EEEvNS_9BwdParamsE,@"STO_CUDA_ENTRY STV_DEFAULT"
_ZN10layer_norm13ln_bwd_kernelINS_13Kernel_traitsI13__nv_bfloat16S2_fS2_fjLj1536ELj1ELj1ELj4ELj8ENS_18Kernel_traits_baseILj1536ES2_S2_fS2_fjLj128EEEEELb1ELb1ELb1ELb0EEEvNS_9BwdParamsE:
.text._ZN10layer_norm13ln_bwd_kernelINS_13Kernel_traitsI13__nv_bfloat16S2_fS2_fjLj1536ELj1ELj1ELj4ELj8ENS_18Kernel_traits_baseILj1536ES2_S2_fS2_fjLj128EEEEELb1ELb1ELb1ELb0EEEvNS_9BwdParamsE:
        /* <DEDUP_REMOVED lines=65> */
[----:B------:R-:W-:Y:S01]  /*0410*/  SHF.R.U64 R9, R14, 0x10, R15 ;  /* 0x000000100e097819 */ /* 0x000fe2000000120f */
[----:B------:R-:W-:Y:S01]  /*0420*/  IMAD.MOV.U32 R14, RZ, RZ, R54 ;  /* 0x000000ffff0e7224 */ /* 0x000fe200078e0036 */
        /* <DEDUP_REMOVED lines=10> */
[----:B------:R-:W-:Y:S02]  /*04d0*/  MOV R76, R12 ;  /* 0x0000000c004c7202 */ /* 0x000fe40000000f00 */
[----:B------:R-:W-:Y:S02]  /*04e0*/  CS2R R28, SRZ ;  /* 0x00000000001c7805 */ /* 0x000fe4000001ff00 */
        /* <DEDUP_REMOVED lines=14> */
[----:B------:R-:W-:Y:S01]  /*05d0*/  PRMT R12, R14, 0x7610, R12 ;  /* 0x000076100e0c7816 */ /* 0x000fe2000000000c */
[----:B------:R-:W-:Y:S01]  /*05e0*/  UPLOP3.LUT UP1, UPT, UPT, UPT, UPT, 0x40, 0x4 ;  /* 0x000000000004789c */ /* 0x000fe20003f2e870 */
[----:B------:R-:W-:Y:S01]  /*05f0*/  PRMT R13, R15, 0x7610, R13 ;  /* 0x000076100f0d7816 */ /* 0x000fe2000000000d */
[----:B------:R-:W0:Y:S01]  /*0600*/  LDCU UR7, c[0x0][0x388] ;  /* 0x00007100ff0777ac */ /* 0x000e220008000800 */
[----:B------:R-:W-:Y:S02]  /*0610*/  MOV R80, R52 ;  /* 0x0000003400507202 */ /* 0x000fe40000000f00 */
[----:B------:R-:W-:Y:S01]  /*0620*/  SHF.R.U64 R81, R52, 0x10, R53 ;  /* 0x0000001034517819 */ /* 0x000fe20000001235 */
[----:B------:R-:W1:Y:S01]  /*0630*/  LDCU.U8 UR30, c[0x0][0x410] ;  /* 0x00008200ff1e77ac */ /* 0x000e620008000000 */
[----:B------:R-:W-:-:S02]  /*0640*/  MOV R82, R53 ;  /* 0x0000003500527202 */ /* 0x000fc40000000f00 */
[----:B------:R-:W-:Y:S01]  /*0650*/  SHF.R.U32.HI R83, RZ, 0x10, R53 ;  /* 0x00000010ff537819 */ /* 0x000fe20000011635 */
[----:B------:R-:W2:Y:S01]  /*0660*/  LDCU UR31, c[0x0][0x400] ;  /* 0x00008000ff1f77ac */ /* 0x000ea20008000800 */
[----:B------:R-:W-:Y:S02]  /*0670*/  PRMT R4, R0, 0x7610, R4 ;  /* 0x0000761000047816 */ /* 0x000fe40000000004 */
[----:B------:R-:W-:Y:S01]  /*0680*/  PRMT R5, R3, 0x7610, R5 ;  /* 0x0000761003057816 */ /* 0x000fe20000000005 */
[----:B------:R-:W3:Y:S01]  /*0690*/  LDCU.64 UR20, c[0x0][0x408] ;  /* 0x00008100ff1477ac */ /* 0x000ee20008000a00 */
[----:B------:R-:W-:Y:S02]  /*06a0*/  PRMT R14, R56, 0x7610, R14 ;  /* 0x00007610380e7816 */ /* 0x000fe4000000000e */
[----:B------:R-:W-:Y:S01]  /*06b0*/  PRMT R15, R54, 0x7610, R15 ;  /* 0x00007610360f7816 */ /* 0x000fe2000000000f */
[----:B------:R-:W4:Y:S01]  /*06c0*/  LDCU.64 UR22, c[0x0][0x438] ;  /* 0x00008700ff1677ac */ /* 0x000f220008000a00 */
[----:B------:R-:W0:Y:S01]  /*06d0*/  LDCU.64 UR24, c[0x0][0x478] ;  /* 0x00008f00ff1877ac */ /* 0x000e220008000a00 */
[----:B------:R-:W0:Y:S01]  /*06e0*/  LDCU.128 UR12, c[0x0][0x3c0] ;  /* 0x00007800ff0c77ac */ /* 0x000e220008000c00 */
[----:B------:R-:W0:Y:S01]  /*06f0*/  LDCU.128 UR16, c[0x0][0x3f0] ;  /* 0x00007e00ff1077ac */ /* 0x000e220008000c00 */
[----:B------:R-:W0:Y:S02]  /*0700*/  LDCU.64 UR26, c[0x0][0x380] ;  /* 0x00007000ff1a77ac */ /* 0x000e240008000a00 */
.L_x_2565:
[----:B0-----:R-:W-:-:S06]  /*0710*/  UIMAD.WIDE UR4, UR9, 0x4, UR18 ;  /* 0x00000004090478a5 */ /* 0x001fcc000f8e0212 */
[----:B-1-3--:R-:W-:Y:S01]  /*0720*/  IMAD.U32 R70, RZ, RZ, UR4 ;  /* 0x00000004ff467e24 */ /* 0x00afe2000f8e00ff */
[----:B------:R-:W-:Y:S01]  /*0730*/  MOV R71, UR5 ;  /* 0x0000000500477c02 */ /* 0x000fe20008000f00 */
[----:B------:R-:W-:-:S04]  /*0740*/  UIMAD.WIDE UR4, UR9, 0x4, UR14 ;  /* 0x00000004090478a5 */ /* 0x000fc8000f8e020e */
[----:B-----5:R-:W5:Y:S01]  /*0750*/  LDG.E R70, desc[UR10][R70.64] ;  /* 0x0000000a46467981 */ /* 0x020f62000c1e1900 */
[----:B------:R-:W-:Y:S01]  /*0760*/  UIMAD.WIDE UR28, UR9, 0x4, UR16 ;  /* 0x00000004091c78a5 */ /* 0x000fe2000f8e0210 */
[----:B------:R-:W-:Y:S02]  /*0770*/  MOV R72, UR4 ;  /* 0x0000000400487c02 */ /* 0x000fe40008000f00 */
[----:B------:R-:W-:-:S03]  /*0780*/  MOV R73, UR5 ;  /* 0x0000000500497c02 */ /* 0x000fc60008000f00 */
[----:B--2---:R-:W-:Y:S02]  /*0790*/  MOV R68, UR28 ;  /* 0x0000001c00447c02 */ /* 0x004fe40008000f00 */
[----:B------:R-:W-:Y:S01]  /*07a0*/  MOV R69, UR29 ;  /* 0x0000001d00457c02 */ /* 0x000fe20008000f00 */
        /* <DEDUP_REMOVED lines=15> */
[----:B------:R-:W3:Y:S01]  /*08a0*/  S2R R0, SR_TID.X ;  /* 0x0000000000007919 */ /* 0x000ee20000002100 */
[----:B------:R-:W-:Y:S01]  /*08b0*/  HFMA2 R73, -RZ, RZ, 0, 0 ;  /* 0x00000000ff497431 */ /* 0x000fe200000001ff */
[----:B------:R-:W-:Y:S01]  /*08c0*/  BSSY.RECONVERGENT B1, `(.L_x_2418) ;  /* 0x0000053000017945 */ /* 0x000fe20003800200 */
[----:B------:R-:W-:Y:S01]  /*08d0*/  PLOP3.LUT P0, PT, PT, PT, UP3, 0x80, 0x8 ;  /* 0x000000000008781c */ /* 0x000fe20003f0f038 */
[----:B------:R-:W-:Y:S02]  /*08e0*/  HFMA2 R124, -RZ, RZ, 0, 0 ;  /* 0x00000000ff7c7431 */ /* 0x000fe400000001ff */
[----:B------:R-:W-:Y:S01]  /*08f0*/  IMAD.U32 R70, RZ, RZ, UR5 ;  /* 0x00000005ff467e24 */ /* 0x000fe2000f8e00ff */
[----:B------:R-:W-:Y:S01]  /*0900*/  ISETP.GE.U32.AND P2, PT, R2, 0x100, PT ;  /* 0x000001000200780c */ /* 0x000fe20003f46070 */
[----:B------:R-:W-:-:S02]  /*0910*/  @UP3 UIADD3 UR4, UPT, UPT, UR8, -0x1, URZ ;  /* 0xffffffff08043890 */ /* 0x000fc4000fffe0ff */
[----:B------:R-:W-:Y:S01]  /*0920*/  IMAD R70, R70, UR7, RZ ;  /* 0x0000000746467c24 */ /* 0x000fe2000f8e02ff */
[----:B------:R-:W-:Y:S01]  /*0930*/  ISETP.GE.U32.AND P3, PT, R2, 0x180, PT ;  /* 0x000001800200780c */ /* 0x000fe20003f66070 */
[----:B------:R-:W-:Y:S01]  /*0940*/  @UP3 UIMAD UR5, UR4, UR7, URZ ;  /* 0x00000007040532a4 */ /* 0x000fe2000f8e02ff */
[----:B------:R-:W-:Y:S01]  /*0950*/  MOV R75, RZ ;  /* 0x000000ff004b7202 */ /* 0x000fe20000000f00 */
[----:B------:R-:W-:Y:S01]  /*0960*/  UIMAD UR4, UR9, UR7, URZ ;  /* 0x00000007090472a4 */ /* 0x000fe2000f8e02ff */
[----:B0-----:R-:W-:Y:S01]  /*0970*/  SHF.R.S32.HI R69, RZ, 0x1f, R70 ;  /* 0x0000001fff457819 */ /* 0x001fe20000011446 */
[----:B------:R-:W-:-:S03]  /*0980*/  @UP3 USHF.R.S32.HI UR6, URZ, 0x1f, UR5 ;  /* 0x0000001fff063899 */ /* 0x000fc60008011405 */
[----:B------:R-:W-:Y:S01]  /*0990*/  LEA.HI R69, R69, R70, RZ, 0x2 ;  /* 0x0000004645457211 */ /* 0x000fe200078f10ff */
[----:B------:R-:W-:Y:S02]  /*09a0*/  @UP3 ULEA.HI UR6, UR6, UR5, URZ, 0x2 ;  /* 0x0000000506063291 */ /* 0x000fe4000f8f10ff */
[----:B------:R-:W-:-:S04]  /*09b0*/  USHF.R.S32.HI UR5, URZ, 0x1f, UR4 ;  /* 0x0000001fff057899 */ /* 0x000fc80008011404 */
[----:B------:R-:W-:Y:S01]  /*09c0*/  ULEA.HI UR5, UR5, UR4, URZ, 0x2 ;  /* 0x0000000405057291 */ /* 0x000fe2000f8f10ff */
[----:B------:R-:W-:-:S04]  /*09d0*/  MOV R71, UR6 ;  /* 0x0000000600477c02 */ /* 0x000fc80008000f00 */
[-C--:B---3--:R-:W-:Y:S02]  /*09e0*/  @P0 LEA.HI.SX32 R73, R71, R0.reuse, 0x1e ;  /* 0x0000000047490211 */ /* 0x088fe400078ff2ff */
[----:B------:R-:W-:Y:S02]  /*09f0*/  MOV R71, UR5 ;  /* 0x0000000500477c02 */ /* 0x000fe40008000f00 */
[----:B-1----:R-:W-:Y:S02]  /*0a00*/  ISETP.NE.AND P0, PT, RZ, UR30, PT ;  /* 0x0000001eff007c0c */ /* 0x002fe4000bf05270 */
[-C--:B------:R-:W-:Y:S02]  /*0a10*/  LEA.HI.SX32 R122, R71, R0.reuse, 0x1e ;  /* 0x00000000477a7211 */ /* 0x080fe400078ff2ff */
[----:B------:R-:W-:Y:S02]  /*0a20*/  LEA.HI.SX32 R123, R69, R0, 0x1e ;  /* 0x00000000457b7211 */ /* 0x000fe400078ff2ff */
[----:B------:R-:W-:-:S02]  /*0a30*/  MOV R74, R122 ;  /* 0x0000007a004a7202 */ /* 0x000fc40000000f00 */
        /* <DEDUP_REMOVED lines=9> */
[----:B------:R-:W4:Y:S01]  /*0ad0*/  LDG.E.128 R68, desc[UR10][R68.64] ;  /* 0x0000000a44447981 */ /* 0x000f22000c1e1d00 */
[----:B------:R-:W-:Y:S01]  /*0ae0*/  ISETP.NE.AND.EX P0, PT, RZ, UR23, PT, P0 ;  /* 0x00000017ff007c0c */ /* 0x000fe2000bf05300 */
[----:B--2---:R-:W-:-:S05]  /*0af0*/  IMAD.WIDE.U32 R96, R73, 0x4, R96 ;  /* 0x0000000449607825 */ /* 0x004fca00078e0060 */
[----:B------:R0:W5:Y:S07]  /*0b00*/  LDG.E R88, desc[UR10][R96.64] ;  /* 0x0000000a60587981 */ /* 0x00016e000c1e1900 */
[----:B------:R-:W1:Y:S01]  /*0b10*/  @P0 LDC.64 R124, c[0x0][0x438] ;  /* 0x00010e00ff7c0b82 */ /* 0x000e620000000a00 */
[----:B0-----:R-:W-:Y:S02]  /*0b20*/  SHF.L.U32 R97, R5, 0x10, RZ ;  /* 0x0000001005617819 */ /* 0x001fe400000006ff */
[----:B------:R-:W-:-:S02]  /*0b30*/  IADD3 R73, PT, PT, R73, 0x80, RZ ;  /* 0x0000008049497810 */ /* 0x000fc40007ffe0ff */
[----:B------:R-:W-:Y:S01]  /*0b40*/  IADD3 R123, PT, PT, R123, 0x80, RZ ;  /* 0x000000807b7b7810 */ /* 0x000fe20007ffe0ff */
[C---:B-1----:R-:W-:Y:S01]  /*0b50*/  @P0 IMAD.WIDE.U32 R124, R74.reuse, 0x10, R124 ;  /* 0x000000104a7c0825 */ /* 0x042fe200078e007c */
[----:B------:R-:W-:-:S04]  /*0b60*/  IADD3 R74, PT, PT, R74, 0x80, RZ ;  /* 0x000000804a4a7810 */ /* 0x000fc80007ffe0ff */
[----:B------:R0:W5:Y:S01]  /*0b70*/  @P0 LDG.E.128 R52, desc[UR10][R124.64] ;  /* 0x0000000a7c340981 */ /* 0x000162000c1e1d00 */
[--C-:B---3--:R-:W-:Y:S02]  /*0b80*/  SHF.R.U64 R114, R94, 0x10, R95.reuse ;  /* 0x000000105e727819 */ /* 0x108fe4000000125f */
[----:B------:R-:W-:Y:S01]  /*0b90*/  MOV R116, R94 ;  /* 0x0000005e00747202 */ /* 0x000fe20000000f00 */
[----:B------:R-:W-:Y:S01]  /*0ba0*/  IMAD.MOV.U32 R75, RZ, RZ, R95 ;  /* 0x000000ffff4b7224 */ /* 0x000fe200078e005f */
[----:B------:R-:W-:Y:S01]  /*0bb0*/  SHF.L.U32 R114, R114, 0x10, RZ ;  /* 0x0000001072727819 */ /* 0x000fe200000006ff */
[C---:B----4-:R-:W-:Y:S01]  /*0bc0*/  FADD.FTZ R69, -R72.reuse, R69 ;  /* 0x0000004548457221 */ /* 0x050fe20000010100 */
[----:B------:R-:W-:Y:S01]  /*0bd0*/  SHF.R.U32.HI R112, RZ, 0x10, R95 ;  /* 0x00000010ff707819 */ /* 0x000fe2000001165f */
[----:B------:R-:W-:Y:S01]  /*0be0*/  FADD.FTZ R71, -R72, R71 ;  /* 0x0000004748477221 */ /* 0x000fe20000010100 */
[----:B------:R-:W-:Y:S01]  /*0bf0*/  SHF.L.U32 R95, R116, 0x10, RZ ;  /* 0x00000010745f7819 */ /* 0x000fe200000006ff */
[----:B------:R-:W-:Y:S01]  /*0c00*/  FMUL.FTZ R96, R69, UR28 ;  /* 0x0000001c45607c20 */ /* 0x000fe20008410000 */
[----:B------:R-:W-:Y:S01]  /*0c10*/  SHF.L.U32 R94, R4, 0x10, RZ ;  /* 0x00000010045e7819 */ /* 0x000fe200000006ff */
[----:B------:R-:W-:Y:S01]  /*0c20*/  FADD.FTZ R3, -R72, R68 ;  /* 0x0000004448037221 */ /* 0x000fe20000010100 */
[----:B------:R-:W-:Y:S01]  /*0c30*/  FADD.FTZ R37, R37, R114 ;  /* 0x0000007225257221 */ /* 0x000fe20000010000 */
[-C--:B------:R-:W-:Y:S01]  /*0c40*/  FFMA.FTZ R49, R96, R114.reuse, R49 ;  /* 0x0000007260317223 */ /* 0x080fe20000010031 */
[----:B------:R-:W-:Y:S01]  /*0c50*/  FMUL.FTZ R97, R97, R114 ;  /* 0x0000007261617220 */ /* 0x000fe20000410000 */
[----:B------:R-:W-:Y:S01]  /*0c60*/  SHF.L.U32 R68, R112, 0x10, RZ ;  /* 0x0000001070447819 */ /* 0x000fe200000006ff */
[----:B------:R-:W-:Y:S01]  /*0c70*/  FMUL.FTZ R114, R71, UR28 ;  /* 0x0000001c47727c20 */ /* 0x000fe20008410000 */
[----:B------:R-:W-:-:S02]  /*0c80*/  IMAD.U32 R112, R7, 0x10000, RZ ;  /* 0x0001000007707824 */ /* 0x000fc400078e00ff */
[-C--:B------:R-:W-:Y:S01]  /*0c90*/  FMUL.FTZ R94, R94, R95.reuse ;  /* 0x0000005f5e5e7220 */ /* 0x080fe20000410000 */
[----:B------:R-:W-:Y:S01]  /*0ca0*/  FMUL.FTZ R3, R3, UR28 ;  /* 0x0000001c03037c20 */ /* 0x000fe20008410000 */
[----:B------:R-:W-:Y:S01]  /*0cb0*/  FADD.FTZ R39, R39, R68 ;  /* 0x0000004427277221 */ /* 0x000fe20000010000 */
[-C--:B------:R-:W-:Y:S01]  /*0cc0*/  FFMA.FTZ R51, R114, R68.reuse, R51 ;  /* 0x0000004472337223 */ /* 0x080fe20000010033 */
[----:B------:R-:W-:Y:S01]  /*0cd0*/  FMUL.FTZ R112, R112, R68 ;  /* 0x0000004470707220 */ /* 0x000fe20000410000 */
[----:B------:R-:W-:Y:S01]  /*0ce0*/  SHF.L.U32 R75, R75, 0x10, RZ ;  /* 0x000000104b4b7819 */ /* 0x000fe200000006ff */
[----:B------:R-:W-:Y:S01]  /*0cf0*/  FADD.FTZ R68, RZ, R94 ;  /* 0x0000005eff447221 */ /* 0x000fe20000010000 */
[----:B------:R-:W-:Y:S01]  /*0d00*/  SHF.L.U32 R116, R6, 0x10, RZ ;  /* 0x0000001006747819 */ /* 0x000fe200000006ff */
[----:B------:R-:W-:Y:S01]  /*0d10*/  FADD.FTZ R70, -R72, R70 ;  /* 0x0000004648467221 */ /* 0x000fe20000010100 */
[C---:B------:R-:W-:Y:S01]  /*0d20*/  FFMA.FTZ R69, R3.reuse, R94, RZ ;  /* 0x0000005e03457223 */ /* 0x040fe200000100ff */
[----:B------:R-:W-:Y:S01]  /*0d30*/  FADD.FTZ R36, R36, R95 ;  /* 0x0000005f24247221 */ /* 0x000fe20000010000 */
[----:B------:R-:W-:Y:S01]  /*0d40*/  FFMA.FTZ R48, R3, R95, R48 ;  /* 0x0000005f03307223 */ /* 0x000fe20000010030 */
[----:B------:R-:W-:Y:S01]  /*0d50*/  FADD.FTZ R71, R68, R97 ;  /* 0x0000006144477221 */ /* 0x000fe20000010000 */
[----:B------:R-:W-:Y:S01]  /*0d60*/  FMUL.FTZ R95, R70, UR28 ;  /* 0x0000001c465f7c20 */ /* 0x000fe20008410000 */
[----:B------:R-:W-:Y:S01]  /*0d70*/  FMUL.FTZ R116, R116, R75 ;  /* 0x0000004b74747220 */ /* 0x000fe20000410000 */
[----:B------:R-:W-:-:S03]  /*0d80*/  FFMA.FTZ R68, R96, R97, R69 ;  /* 0x0000006160447223 */ /* 0x000fc60000010045 */
[----:B------:R-:W-:Y:S01]  /*0d90*/  FADD.FTZ R71, R71, R116 ;  /* 0x0000007447477221 */ /* 0x000fe20000010000 */
[C---:B------:R-:W-:Y:S01]  /*0da0*/  FFMA.FTZ R69, R95.reuse, R116, R68 ;  /* 0x000000745f457223 */ /* 0x040fe20000010044 */
[----:B------:R-:W-:Y:S01]  /*0db0*/  FADD.FTZ R38, R38, R75 ;  /* 0x0000004b26267221 */ /* 0x000fe20000010000 */
[----:B------:R-:W-:Y:S01]  /*0dc0*/  FFMA.FTZ R50, R95, R75, R50 ;  /* 0x0000004b5f327223 */ /* 0x000fe20000010032 */
[----:B------:R-:W-:Y:S01]  /*0dd0*/  FADD.FTZ R75, R71, R112 ;  /* 0x00000070474b7221 */ /* 0x000fe20000010000 */
[----:B0-----:R-:W-:-:S07]  /*0de0*/  FFMA.FTZ R124, R114, R112, R69 ;  /* 0x00000070727c7223 */ /* 0x001fce0000010045 */
.L_x_2419:
[----:B----4-:R-:W-:Y:S05]  /*0df0*/  BSYNC.RECONVERGENT B1 ;  /* 0x0000000000017941 */ /* 0x010fea0003800200 */
.L_x_2418:
        /* <DEDUP_REMOVED lines=14> */
[----:B0-----:R-:W-:Y:S02]  /*0ee0*/  IMAD.U32 R93, R9, 0x10000, RZ ;  /* 0x00010000095d7824 */ /* 0x001fe400078e00ff */
[----:B-1----:R-:W-:-:S05]  /*0ef0*/  @P0 IMAD.WIDE.U32 R110, R74, 0x10, R110 ;  /* 0x000000104a6e0825 */ /* 0x002fca00078e006e */
[----:B------:R0:W5:Y:S02]  /*0f00*/  @P0 LDG.E.128 R56, desc[UR10][R110.64] ;  /* 0x0000000a6e380981 */ /* 0x000164000c1e1d00 */
[----:B0-----:R-:W-:Y:S02]  /*0f10*/  SHF.L.U32 R110, R10, 0x10, RZ ;  /* 0x000000100a6e7819 */ /* 0x001fe400000006ff */
[----:B------:R-:W-:Y:S01]  /*0f20*/  SHF.L.U32 R111, R11, 0x10, RZ ;  /* 0x000000100b6f7819 */ /* 0x000fe200000006ff */
[----:B------:R-:W-:Y:S01]  /*0f30*/  VIADD R74, R74, 0x80 ;  /* 0x000000804a4a7836 */ /* 0x000fe20000000000 */
[----:B------:R-:W-:Y:S02]  /*0f40*/  IADD3 R73, PT, PT, R73, 0x80, RZ ;  /* 0x0000008049497810 */ /* 0x000fe40007ffe0ff */
[----:B------:R-:W-:Y:S02]  /*0f50*/  IADD3 R123, PT, PT, R123, 0x80, RZ ;  /* 0x000000807b7b7810 */ /* 0x000fe40007ffe0ff */
[----:B---3--:R-:W-:-:S04]  /*0f60*/  MOV R91, R100 ;  /* 0x00000064005b7202 */ /* 0x008fc80000000f00 */
[----:B------:R-:W-:Y:S01]  /*0f70*/  SHF.L.U32 R125, R91, 0x10, RZ ;  /* 0x000000105b7d7819 */ /* 0x000fe200000006ff */
[----:B----4-:R-:W-:Y:S01]  /*0f80*/  FADD.FTZ R98, -R72, R68 ;  /* 0x0000004448627221 */ /* 0x010fe20000010100 */
[----:B------:R-:W-:Y:S01]  /*0f90*/  SHF.L.U32 R68, R8, 0x10, RZ ;  /* 0x0000001008447819 */ /* 0x000fe200000006ff */
[----:B------:R-:W-:-:S04]  /*0fa0*/  FADD.FTZ R69, -R72, R69 ;  /* 0x0000004548457221 */ /* 0x000fc80000010100 */
[----:B------:R-:W-:Y:S01]  /*0fb0*/  FMUL.FTZ R92, R68, R125 ;  /* 0x0000007d445c7220 */ /* 0x000fe20000410000 */
[----:B------:R-:W-:Y:S01]  /*0fc0*/  SHF.R.U64 R68, R100, 0x10, R101 ;  /* 0x0000001064447819 */ /* 0x000fe20000001265 */
[----:B------:R-:W-:Y:S01]  /*0fd0*/  FMUL.FTZ R91, R98, UR28 ;  /* 0x0000001c625b7c20 */ /* 0x000fe20008410000 */
[----:B------:R-:W-:Y:S02]  /*0fe0*/  FMUL.FTZ R98, R69, UR28 ;  /* 0x0000001c45627c20 */ /* 0x000fe40008410000 */
[----:B------:R-:W-:Y:S01]  /*0ff0*/  SHF.L.U32 R68, R68, 0x10, RZ ;  /* 0x0000001044447819 */ /* 0x000fe200000006ff */
[----:B------:R-:W-:-:S04]  /*1000*/  FADD.FTZ R70, -R72, R70 ;  /* 0x0000004648467221 */ /* 0x000fc80000010100 */
[----:B------:R-:W-:Y:S01]  /*1010*/  FADD.FTZ R33, R33, R68 ;  /* 0x0000004421217221 */ /* 0x000fe20000010000 */
[-C--:B------:R-:W-:Y:S01]  /*1020*/  FFMA.FTZ R45, R98, R68.reuse, R45 ;  /* 0x00000044622d7223 */ /* 0x080fe2000001002d */
[----:B------:R-:W-:Y:S01]  /*1030*/  FMUL.FTZ R93, R93, R68 ;  /* 0x000000445d5d7220 */ /* 0x000fe20000410000 */
[----:B------:R-:W-:Y:S01]  /*1040*/  MOV R68, R101 ;  /* 0x0000006500447202 */ /* 0x000fe20000000f00 */
[----:B------:R-:W-:Y:S01]  /*1050*/  FADD.FTZ R71, -R72, R71 ;  /* 0x0000004748477221 */ /* 0x000fe20000010100 */
[----:B------:R-:W-:Y:S01]  /*1060*/  SHF.R.U32.HI R100, RZ, 0x10, R101 ;  /* 0x00000010ff647819 */ /* 0x000fe20000011665 */
[----:B------:R-:W-:Y:S01]  /*1070*/  FMUL.FTZ R101, R70, UR28 ;  /* 0x0000001c46657c20 */ /* 0x000fe20008410000 */
[----:B------:R-:W-:Y:S02]  /*1080*/  SHF.L.U32 R69, R68, 0x10, RZ ;  /* 0x0000001044457819 */ /* 0x000fe400000006ff */
[----:B------:R-:W-:Y:S01]  /*1090*/  SHF.L.U32 R68, R100, 0x10, RZ ;  /* 0x0000001064447819 */ /* 0x000fe200000006ff */
[----:B------:R-:W-:Y:S01]  /*10a0*/  FMUL.FTZ R100, R71, UR28 ;  /* 0x0000001c47647c20 */ /* 0x000fe20008410000 */
        /* <DEDUP_REMOVED lines=9> */
[----:B------:R-:W-:-:S03]  /*1140*/  FFMA.FTZ R68, R98, R93, R69 ;  /* 0x0000005d62447223 */ /* 0x000fc60000010045 */
[----:B------:R-:W-:Y:S01]  /*1150*/  FADD.FTZ R70, R71, R110 ;  /* 0x0000006e47467221 */ /* 0x000fe20000010000 */
[----:B------:R-:W-:Y:S01]  /*1160*/  FFMA.FTZ R69, R101, R110, R68 ;  /* 0x0000006e65457223 */ /* 0x000fe20000010044 */
[----:B------:R-:W-:Y:S01]  /*1170*/  FADD.FTZ R32, R32, R125 ;  /* 0x0000007d20207221 */ /* 0x000fe20000010000 */
[----:B------:R-:W-:Y:S01]  /*1180*/  FFMA.FTZ R44, R91, R125, R44 ;  /* 0x0000007d5b2c7223 */ /* 0x000fe2000001002c */
[----:B------:R-:W-:Y:S01]  /*1190*/  FADD.FTZ R75, R70, R111 ;  /* 0x0000006f464b7221 */ /* 0x000fe20000010000 */
[----:B------:R-:W-:-:S07]  /*11a0*/  FFMA.FTZ R124, R100, R111, R69 ;  /* 0x0000006f647c7223 */ /* 0x000fce0000010045 */
.L_x_2421:
[----:B------:R-:W-:Y:S05]  /*11b0*/  BSYNC.RECONVERGENT B1 ;  /* 0x0000000000017941 */ /* 0x000fea0003800200 */
.L_x_2420:
        /* <DEDUP_REMOVED lines=9> */
[----:B------:R-:W-:-:S13]  /*1250*/  ISETP.NE.AND.EX P0, PT, RZ, UR23, PT, P0 ;  /* 0x00000017ff007c0c */ /* 0x000fda000bf05300 */
[----:B------:R-:W0:Y:S01]  /*1260*/  @P0 LDC.64 R106, c[0x0][0x438] ;  /* 0x00010e00ff6a0b82 */ /* 0x000e220000000a00 */
[----:B--2---:R-:W-:-:S05]  /*1270*/  IMAD.WIDE.U32 R104, R73, 0x4, R104 ;  /* 0x0000000449687825 */ /* 0x004fca00078e0068 */
[----:B------:R-:W5:Y:S01]  /*1280*/  LDG.E R90, desc[UR10][R104.64] ;  /* 0x0000000a685a7981 */ /* 0x000f62000c1e1900 */
[----:B0-----:R-:W-:-:S05]  /*1290*/  @P0 IMAD.WIDE.U32 R106, R74, 0x10, R106 ;  /* 0x000000104a6a0825 */ /* 0x001fca00078e006a */
[----:B------:R0:W5:Y:S02]  /*12a0*/  @P0 LDG.E.128 R60, desc[UR10][R106.64] ;  /* 0x0000000a6a3c0981 */ /* 0x000164000c1e1d00 */
[----:B0-----:R-:W-:Y:S02]  /*12b0*/  SHF.L.U32 R107, R12, 0x10, RZ ;  /* 0x000000100c6b7819 */ /* 0x001fe400000006ff */
[----:B------:R-:W-:Y:S02]  /*12c0*/  SHF.L.U32 R106, R13, 0x10, RZ ;  /* 0x000000100d6a7819 */ /* 0x000fe400000006ff */
[----:B---3--:R-:W-:Y:S02]  /*12d0*/  MOV R108, R102 ;  /* 0x00000066006c7202 */ /* 0x008fe40000000f00 */
[----:B------:R-:W-:Y:S02]  /*12e0*/  SHF.R.U64 R102, R102, 0x10, R103 ;  /* 0x0000001066667819 */ /* 0x000fe40000001267 */
[----:B------:R-:W-:Y:S01]  /*12f0*/  SHF.L.U32 R108, R108, 0x10, RZ ;  /* 0x000000106c6c7819 */ /* 0x000fe200000006ff */
[C---:B----4-:R-:W-:Y:S01]  /*1300*/  FADD.FTZ R68, -R72.reuse, R68 ;  /* 0x0000004448447221 */ /* 0x050fe20000010100 */
[----:B------:R-:W-:Y:S01]  /*1310*/  FADD.FTZ R69, -R72, R69 ;  /* 0x0000004548457221 */ /* 0x000fe20000010100 */
[----:B------:R-:W-:-:S02]  /*1320*/  MOV R73, R103 ;  /* 0x0000006700497202 */ /* 0x000fc40000000f00 */
[----:B------:R-:W-:Y:S01]  /*1330*/  FMUL.FTZ R109, R68, UR28 ;  /* 0x0000001c446d7c20 */ /* 0x000fe20008410000 */
[----:B------:R-:W-:Y:S01]  /*1340*/  SHF.L.U32 R102, R102, 0x10, RZ ;  /* 0x0000001066667819 */ /* 0x000fe200000006ff */
[-C--:B------:R-:W-:Y:S01]  /*1350*/  FMUL.FTZ R107, R107, R108.reuse ;  /* 0x0000006c6b6b7220 */ /* 0x080fe20000410000 */
[----:B------:R-:W-:Y:S01]  /*1360*/  FADD.FTZ R28, R28, R108 ;  /* 0x0000006c1c1c7221 */ /* 0x000fe20000010000 */
[----:B------:R-:W-:Y:S01]  /*1370*/  FFMA.FTZ R40, R109, R108, R40 ;  /* 0x0000006c6d287223 */ /* 0x000fe20000010028 */
[----:B------:R-:W-:Y:S01]  /*1380*/  FMUL.FTZ R108, R69, UR28 ;  /* 0x0000001c456c7c20 */ /* 0x000fe20008410000 */
[----:B------:R-:W-:Y:S01]  /*1390*/  SHF.R.U32.HI R74, RZ, 0x10, R103 ;  /* 0x00000010ff4a7819 */ /* 0x000fe20000011667 */
[----:B------:R-:W-:Y:S01]  /*13a0*/  FADD.FTZ R70, -R72, R70 ;  /* 0x0000004648467221 */ /* 0x000fe20000010100 */
[----:B------:R-:W-:Y:S01]  /*13b0*/  SHF.L.U32 R73, R73, 0x10, RZ ;  /* 0x0000001049497819 */ /* 0x000fe200000006ff */
[----:B------:R-:W-:Y:S01]  /*13c0*/  FMUL.FTZ R106, R106, R102 ;  /* 0x000000666a6a7220 */ /* 0x000fe20000410000 */
[----:B------:R-:W-:-:S02]  /*13d0*/  IMAD.U32 R103, R14, 0x10000, RZ ;  /* 0x000100000e677824 */ /* 0x000fc400078e00ff */
[----:B------:R-:W-:Y:S01]  /*13e0*/  FADD.FTZ R75, R75, R107 ;  /* 0x0000006b4b4b7221 */ /* 0x000fe20000010000 */
[----:B------:R-:W-:Y:S01]  /*13f0*/  FFMA.FTZ R69, R109, R107, R124 ;  /* 0x0000006b6d457223 */ /* 0x000fe2000001007c */
[----:B------:R-:W-:Y:S01]  /*1400*/  FADD.FTZ R29, R29, R102 ;  /* 0x000000661d1d7221 */ /* 0x000fe20000010000 */
[----:B------:R-:W-:Y:S01]  /*1410*/  FFMA.FTZ R41, R108, R102, R41 ;  /* 0x000000666c297223 */ /* 0x000fe20000010029 */
[----:B------:R-:W-:Y:S01]  /*1420*/  FMUL.FTZ R105, R70, UR28 ;  /* 0x0000001c46697c20 */ /* 0x000fe20008410000 */
[----:B------:R-:W-:Y:S01]  /*1430*/  SHF.L.U32 R74, R74, 0x10, RZ ;  /* 0x000000104a4a7819 */ /* 0x000fe200000006ff */
[----:B------:R-:W-:Y:S01]  /*1440*/  FADD.FTZ R71, -R72, R71 ;  /* 0x0000004748477221 */ /* 0x000fe20000010100 */
[----:B------:R-:W-:Y:S01]  /*1450*/  SHF.L.U32 R102, R15, 0x10, RZ ;  /* 0x000000100f667819 */ /* 0x000fe200000006ff */
[----:B------:R-:W-:Y:S01]  /*1460*/  FMUL.FTZ R103, R103, R73 ;  /* 0x0000004967677220 */ /* 0x000fe20000410000 */
[----:B------:R-:W-:Y:S01]  /*1470*/  FADD.FTZ R68, R75, R106 ;  /* 0x0000006a4b447221 */ /* 0x000fe20000010000 */
[----:B------:R-:W-:Y:S01]  /*1480*/  FFMA.FTZ R70, R108, R106, R69 ;  /* 0x0000006a6c467223 */ /* 0x000fe20000010045 */
[----:B------:R-:W-:Y:S01]  /*1490*/  FMUL.FTZ R104, R71, UR28 ;  /* 0x0000001c47687c20 */ /* 0x000fe20008410000 */
[-C--:B------:R-:W-:Y:S01]  /*14a0*/  FMUL.FTZ R102, R102, R74.reuse ;  /* 0x0000004a66667220 */ /* 0x080fe20000410000 */
[----:B------:R-:W-:Y:S01]  /*14b0*/  FADD.FTZ R75, R68, R103 ;  /* 0x00000067444b7221 */ /* 0x000fe20000010000 */
[C---:B------:R-:W-:Y:S01]  /*14c0*/  FFMA.FTZ R69, R105.reuse, R103, R70 ;  /* 0x0000006769457223 */ /* 0x040fe20000010046 */
[----:B------:R-:W-:Y:S01]  /*14d0*/  FADD.FTZ R30, R30, R73 ;  /* 0x000000491e1e7221 */ /* 0x000fe20000010000 */
[----:B------:R-:W-:Y:S01]  /*14e0*/  FFMA.FTZ R42, R105, R73, R42 ;  /* 0x00000049692a7223 */ /* 0x000fe2000001002a */
[----:B------:R-:W-:Y:S01]  /*14f0*/  FADD.FTZ R31, R31, R74 ;  /* 0x0000004a1f1f7221 */ /* 0x000fe20000010000 */
[C---:B------:R-:W-:Y:S01]  /*1500*/  FFMA.FTZ R43, R104.reuse, R74, R43 ;  /* 0x0000004a682b7223 */ /* 0x040fe2000001002b */
[----:B------:R-:W-:Y:S01]  /*1510*/  FADD.FTZ R75, R75, R102 ;  /* 0x000000664b4b7221 */ /* 0x000fe20000010000 */
[----:B------:R-:W-:Y:S01]  /*1520*/  FFMA.FTZ R124, R104, R102, R69 ;  /* 0x00000066687c7223 */ /* 0x000fe20000010045 */
[----:B------:R-:W-:Y:S06]  /*1530*/  BRA `(.L_x_2422) ;  /* 0x0000000400007947 */ /* 0x000fec0003800000 */
.L_x_2417:
[----:B------:R-:W0:Y:S01]  /*1540*/  S2R R0, SR_TID.X ;  /* 0x0000000000007919 */ /* 0x000e220000002100 */
[----:B------:R-:W-:Y:S01]  /*1550*/  UISETP.GE.AND UP3, UPT, UR8, 0x1, UPT ;  /* 0x000000010800788c */ /* 0x000fe2000bf66270 */
[----:B------:R-:W-:Y:S01]  /*1560*/  HFMA2 R123, -RZ, RZ, 0, 0 ;  /* 0x00000000ff7b7431 */ /* 0x000fe200000001ff */
[----:B------:R-:W-:Y:S02]  /*1570*/  UIMAD UR4, UR9, UR7, URZ ;  /* 0x00000007090472a4 */ /* 0x000fe4000f8e02ff */
[----:B----4-:R-:W-:Y:S02]  /*1580*/  UISETP.NE.U32.AND UP0, UPT, UR22, URZ, UPT ;  /* 0x000000ff1600728c */ /* 0x010fe4000bf05070 */
[----:B------:R-:W-:Y:S01]  /*1590*/  USHF.R.S32.HI UR5, URZ, 0x1f, UR4 ;  /* 0x0000001fff057899 */ /* 0x000fe20008011404 */
[----:B------:R-:W-:Y:S01]  /*15a0*/  PLOP3.LUT P0, PT, PT, PT, UP3, 0x80, 0x8 ;  /* 0x000000000008781c */ /* 0x000fe20003f0f038 */
[----:B------:R-:W-:Y:S02]  /*15b0*/  UISETP.NE.AND.EX UP0, UPT, UR23, URZ, UPT, UP0 ;  /* 0x000000ff1700728c */ /* 0x000fe4000bf05300 */
[----:B------:R-:W-:-:S02]  /*15c0*/  ULEA.HI UR5, UR5, UR4, URZ, 0x2 ;  /* 0x0000000405057291 */ /* 0x000fc4000f8f10ff */
[----:B------:R-:W-:-:S04]  /*15d0*/  @UP3 UIADD3 UR6, UPT, UPT, UR8, -0x1, URZ ;  /* 0xffffffff08063890 */ /* 0x000fc8000fffe0ff */
[----:B------:R-:W-:Y:S01]  /*15e0*/  @UP3 UIMAD UR6, UR6, UR7, URZ ;  /* 0x00000007060632a4 */ /* 0x000fe2000f8e02ff */
[----:B------:R-:W-:-:S03]  /*15f0*/  MOV R69, UR5 ;  /* 0x0000000500457c02 */ /* 0x000fc60008000f00 */
[----:B------:R-:W-:-:S04]  /*1600*/  @UP3 USHF.R.S32.HI UR4, URZ, 0x1f, UR6 ;  /* 0x0000001fff043899 */ /* 0x000fc80008011406 */
[----:B------:R-:W-:Y:S01]  /*1610*/  @UP3 ULEA.HI UR4, UR4, UR6, URZ, 0x2 ;  /* 0x0000000604043291 */ /* 0x000fe2000f8f10ff */
[----:B0-----:R-:W-:-:S05]  /*1620*/  LEA.HI.SX32 R122, R69, R0, 0x1e ;  /* 0x00000000457a7211 */ /* 0x001fca00078ff2ff */
[----:B------:R-:W-:Y:S02]  /*1630*/  MOV R69, UR4 ;  /* 0x0000000400457c02 */ /* 0x000fe40008000f00 */
[----:B------:R-:W-:Y:S02]  /*1640*/  MOV R75, R122 ;  /* 0x0000007a004b7202 */ /* 0x000fe40000000f00 */
[----:B------:R-:W-:Y:S01]  /*1650*/  @P0 LEA.HI.SX32 R123, R69, R0, 0x1e ;  /* 0x00000000457b0211 */ /* 0x000fe200078ff2ff */
        /* <DEDUP_REMOVED lines=10> */
[----:B------:R-:W-:Y:S01]  /*1700*/  ISETP.GE.U32.AND P3, PT, R2, 0x180, PT ;  /* 0x000001800200780c */ /* 0x000fe20003f66070 */
[----:B------:R-:W-:Y:S01]  /*1710*/  @P2 VIADD R123, R123, 0x80 ;  /* 0x000000807b7b2836 */ /* 0x000fe20000000000 */
[----:B------:R-:W-:Y:S02]  /*1720*/  MOV R75, RZ ;  /* 0x000000ff004b7202 */ /* 0x000fe40000000f00 */
[----:B------:R-:W-:-:S09]  /*1730*/  MOV R124, RZ ;  /* 0x000000ff007c7202 */ /* 0x000fd20000000f00 */
[----:B---3--:R-:W-:Y:S05]  /*1740*/  @!P3 BRA `(.L_x_2422) ;  /* 0x00000000007cb947 */ /* 0x008fea0003800000 */
[----:B------:R-:W0:Y:S02]  /*1750*/  LDC.64 R68, c[0x0][0x3b0] ;  /* 0x0000ec00ff447b82 */ /* 0x000e240000000a00 */
[----:B0-----:R-:W-:-:S05]  /*1760*/  IMAD.WIDE.U32 R68, R123, 0x4, R68 ;  /* 0x000000047b447825 */ /* 0x001fca00078e0044 */
[----:B------:R2:W5:Y:S01]  /*1770*/  LDG.E R90, desc[UR10][R68.64] ;  /* 0x0000000a445a7981 */ /* 0x000562000c1e1900 */
[----:B------:R-:W-:Y:S05]  /*1780*/  BRA `(.L_x_2422) ;  /* 0x00000000006c7947 */ /* 0x000fea0003800000 */
.L_x_2423:
[C---:B------:R-:W-:Y:S02]  /*1790*/  ISETP.GE.U32.AND P1, PT, R2.reuse, 0x80, PT ;  /* 0x000000800200780c */ /* 0x040fe40003f26070 */
[C---:B------:R-:W-:Y:S02]  /*17a0*/  ISETP.GE.U32.AND P2, PT, R2.reuse, 0x100, PT ;  /* 0x000001000200780c */ /* 0x040fe40003f46070 */
[----:B------:R-:W-:-:S09]  /*17b0*/  ISETP.GE.U32.AND P3, PT, R2, 0x180, PT ;  /* 0x000001800200780c */ /* 0x000fd20003f66070 */
[----:B------:R-:W0:Y:S08]  /*17c0*/  @P1 LDC.64 R68, c[0x0][0x438] ;  /* 0x00010e00ff441b82 */ /* 0x000e300000000a00 */
[----:B------:R-:W2:Y:S08]  /*17d0*/  @P2 LDC.64 R70, c[0x0][0x438] ;  /* 0x00010e00ff462b82 */ /* 0x000eb00000000a00 */
[----:B------:R-:W3:Y:S01]  /*17e0*/  @P3 LDC.64 R72, c[0x0][0x438] ;  /* 0x00010e00ff483b82 */ /* 0x000ee20000000a00 */
[C---:B0-----:R-:W-:Y:S01]  /*17f0*/  @P1 IMAD.WIDE.U32 R124, R75.reuse, 0x10, R68 ;  /* 0x000000104b7c1825 */ /* 0x041fe200078e0044 */
[----:B------:R-:W-:-:S06]  /*1800*/  @P1 IADD3 R75, PT, PT, R75, 0x80, RZ ;  /* 0x000000804b4b1810 */ /* 0x000fcc0007ffe0ff */
[----:B------:R-:W0:Y:S01]  /*1810*/  @P2 LDC.64 R68, c[0x0][0x3b0] ;  /* 0x0000ec00ff442b82 */ /* 0x000e220000000a00 */
[----:B------:R4:W5:Y:S01]  /*1820*/  @P1 LDG.E.128 R52, desc[UR10][R124.64] ;  /* 0x0000000a7c341981 */ /* 0x000962000c1e1d00 */
[C---:B--2---:R-:W-:Y:S01]  /*1830*/  @P2 IMAD.WIDE.U32 R70, R75.reuse, 0x10, R70 ;  /* 0x000000104b462825 */ /* 0x044fe200078e0046 */
[----:B------:R-:W-:-:S04]  /*1840*/  @P2 IADD3 R75, PT, PT, R75, 0x80, RZ ;  /* 0x000000804b4b2810 */ /* 0x000fc80007ffe0ff */
[----:B------:R-:W5:Y:S01]  /*1850*/  @P2 LDG.E.128 R56, desc[UR10][R70.64] ;  /* 0x0000000a46382981 */ /* 0x000f62000c1e1d00 */
[----:B---3--:R-:W-:Y:S02]  /*1860*/  @P3 IMAD.WIDE.U32 R72, R75, 0x10, R72 ;  /* 0x000000104b483825 */ /* 0x008fe400078e0048 */
[----:B------:R-:W2:Y:S03]  /*1870*/  @P1 LDC.64 R74, c[0x0][0x3b0] ;  /* 0x0000ec00ff4a1b82 */ /* 0x000ea60000000a00 */
[----:B------:R-:W5:Y:S01]  /*1880*/  @P3 LDG.E.128 R60, desc[UR10][R72.64] ;  /* 0x0000000a483c3981 */ /* 0x000f62000c1e1d00 */
[C---:B--2---:R-:W-:Y:S01]  /*1890*/  @P1 IMAD.WIDE.U32 R74, R123.reuse, 0x4, R74 ;  /* 0x000000047b4a1825 */ /* 0x044fe200078e004a */
[----:B------:R-:W-:-:S03]  /*18a0*/  @P1 IADD3 R123, PT, PT, R123, 0x80, RZ ;  /* 0x000000807b7b1810 */ /* 0x000fc60007ffe0ff */
[----:B----4-:R-:W-:Y:S01]  /*18b0*/  IMAD.MOV.U32 R124, RZ, RZ, RZ ;  /* 0x000000ffff7c7224 */ /* 0x010fe200078e00ff */
[----:B------:R-:W5:Y:S01]  /*18c0*/  @P1 LDG.E R88, desc[UR10][R74.64] ;  /* 0x0000000a4a581981 */ /* 0x000f62000c1e1900 */
[----:B0-----:R-:W-:-:S05]  /*18d0*/  @P2 IMAD.WIDE.U32 R68, R123, 0x4, R68 ;  /* 0x000000047b442825 */ /* 0x001fca00078e0044 */
[----:B------:R0:W5:Y:S01]  /*18e0*/  @P2 LDG.E R89, desc[UR10][R68.64] ;  /* 0x0000000a44592981 */ /* 0x000162000c1e1900 */
[----:B------:R-:W-:Y:S01]  /*18f0*/  @P2 IADD3 R123, PT, PT, R123, 0x80, RZ ;  /* 0x000000807b7b2810 */ /* 0x000fe20007ffe0ff */
[----:B0-----:R-:W0:Y:S04]  /*1900*/  @P3 LDC.64 R68, c[0x0][0x3b0] ;  /* 0x0000ec00ff443b82 */ /* 0x001e280000000a00 */
[----:B0-----:R-:W-:-:S05]  /*1910*/  @P3 IMAD.WIDE.U32 R68, R123, 0x4, R68 ;  /* 0x000000047b443825 */ /* 0x001fca00078e0044 */
[----:B------:R0:W5:Y:S01]  /*1920*/  @P3 LDG.E R90, desc[UR10][R68.64] ;  /* 0x0000000a445a3981 */ /* 0x000162000c1e1900 */
[----:B------:R-:W-:-:S07]  /*1930*/  MOV R75, RZ ;  /* 0x000000ff004b7202 */ /* 0x000fce0000000f00 */
.L_x_2422:
[----:B-1----:R-:W-:Y:S05]  /*1940*/  BSYNC.RECONVERGENT B0 ;  /* 0x0000000000007941 */ /* 0x002fea0003800200 */
.L_x_2416:
[----:B0-2---:R-:W0:Y:S01]  /*1950*/  SHFL.DOWN PT, R68, R75, 0x10, 0x1f ;  /* 0x0a001f004b447f89 */ /* 0x005e2200000e0000 */
        /* <DEDUP_REMOVED lines=30> */
.L_x_2425:
[----:B------:R-:W-:Y:S05]  /*1b40*/  BSYNC.RECONVERGENT B0 ;  /* 0x0000000000007941 */ /* 0x000fea0003800200 */
.L_x_2424:
        /* <DEDUP_REMOVED lines=10> */
[----:B------:R-:W-:-:S09]  /*1bf0*/  @!UP1 UIADD3 UR5, UPT, UPT, UR4, 0x1800, URZ ;  /* 0x0000180004059890 */ /* 0x000fd2000fffe0ff */
[----:B0-----:R-:W0:Y:S01]  /*1c00*/  LDS.128 R68, [UR5] ;  /* 0x00000005ff447984 */ /* 0x001e220008000c00 */
[----:B------:R-:W-:Y:S02]  /*1c10*/  UIADD3 UR5, UPT, UPT, UR4, 0x1830, URZ ;  /* 0x0000183004057890 */ /* 0x000fe4000fffe0ff */
[----:B------:R-:W-:Y:S02]  /*1c20*/  @!UP1 UIADD3 UR5, UPT, UPT, UR4, 0x1810, URZ ;  /* 0x0000181004059890 */ /* 0x000fe4000fffe0ff */
[----:B------:R-:W-:-:S04]  /*1c30*/  @UP3 USHF.R.S32.HI UR4, URZ, 0x1f, UR8 ;  /* 0x0000001fff043899 */ /* 0x000fc80008011408 */
[----:B------:R-:W-:Y:S01]  /*1c40*/  @UP3 ULEA.HI UR4, UR4, UR8, URZ, 0x2 ;  /* 0x0000000804043291 */ /* 0x000fe2000f8f10ff */
[----:B0-----:R-:W-:Y:S01]  /*1c50*/  FADD.FTZ R72, RZ, R69 ;  /* 0x00000045ff487221 */ /* 0x001fe20000010000 */
[----:B------:R-:W-:-:S03]  /*1c60*/  FADD.FTZ R69, RZ, R68 ;  /* 0x00000044ff457221 */ /* 0x000fc60000010000 */
[----:B------:R-:W-:Y:S01]  /*1c70*/  FADD.FTZ R124, R71, R72 ;  /* 0x00000048477c7221 */ /* 0x000fe20000010000 */
[----:B------:R-:W-:Y:S01]  /*1c80*/  FADD.FTZ R69, R70, R69 ;  /* 0x0000004546457221 */ /* 0x000fe20000010000 */
[----:B------:R-:W0:Y:S02]  /*1c90*/  LDS.128 R72, [UR5] ;  /* 0x00000005ff487984 */ /* 0x000e240008000c00 */
[----:B0-----:R-:W-:Y:S01]  /*1ca0*/  FADD.FTZ R124, R124, R73 ;  /* 0x000000497c7c7221 */ /* 0x001fe20000010000 */
[----:B------:R-:W-:Y:S01]  /*1cb0*/  FADD.FTZ R69, R69, R72 ;  /* 0x0000004845457221 */ /* 0x000fe20000010000 */
[----:B------:R-:W-:Y:S01]  /*1cc0*/  HFMA2 R72, -RZ, RZ, 0, 0 ;  /* 0x00000000ff487431 */ /* 0x000fe200000001ff */
[----:B------:R-:W-:Y:S01]  /*1cd0*/  MOV R73, R122 ;  /* 0x0000007a00497202 */ /* 0x000fe20000000f00 */
[----:B------:R-:W-:Y:S01]  /*1ce0*/  FADD.FTZ R75, R75, R124 ;  /* 0x0000007c4b4b7221 */ /* 0x000fe20000010000 */
[----:B------:R-:W-:Y:S01]  /*1cf0*/  FADD.FTZ R74, R74, R69 ;  /* 0x000000454a4a7221 */ /* 0x000fe20000010000 */
[----:B------:R-:W-:-:S02]  /*1d00*/  MOV R69, UR4 ;  /* 0x0000000400457c02 */ /* 0x000fc40008000f00 */
[----:B------:R-:W-:Y:S01]  /*1d10*/  FMUL.FTZ R75, R75, UR31 ;  /* 0x0000001f4b4b7c20 */ /* 0x000fe20008410000 */
[----:B------:R-:W-:Y:S01]  /*1d20*/  FMUL.FTZ R74, R74, UR31 ;  /* 0x0000001f4a4a7c20 */ /* 0x000fe20008410000 */
[----:B------:R-:W-:-:S03]  /*1d30*/  @P4 LEA.HI.SX32 R72, R69, R0, 0x1e ;  /* 0x0000000045484211 */ /* 0x000fc600078ff2ff */
        /* <DEDUP_REMOVED lines=9> */
[C---:B--2---:R-:W-:Y:S02]  /*1dd0*/  SHF.R.U64 R117, R68.reuse, 0x10, R69 ;  /* 0x0000001044757819 */ /* 0x044fe40000001245 */
[----:B------:R-:W-:Y:S02]  /*1de0*/  PRMT R99, R68, 0x7610, R99 ;  /* 0x0000761044637816 */ /* 0x000fe40000000063 */
[----:B------:R-:W-:Y:S02]  /*1df0*/  SHF.R.U32.HI R113, RZ, 0x10, R69 ;  /* 0x00000010ff717819 */ /* 0x000fe40000011645 */
[----:B------:R-:W-:-:S07]  /*1e00*/  PRMT R115, R69, 0x7610, R115 ;  /* 0x0000761045737816 */ /* 0x000fce0000000073 */
.L_x_2428:
[----:B------:R-:W-:Y:S05]  /*1e10*/  BRA.U UP0, `(.L_x_2429) ;  /* 0x0000001100087547 */ /* 0x000fea000b800000 */
[----:B------:R-:W-:Y:S02]  /*1e20*/  MOV R71, UR24 ;  /* 0x0000001800477c02 */ /* 0x000fe40008000f00 */
[----:B------:R-:W-:Y:S02]  /*1e30*/  MOV R70, UR25 ;  /* 0x0000001900467c02 */ /* 0x000fe40008000f00 */
[----:B------:R-:W-:-:S04]  /*1e40*/  ISETP.NE.U32.AND P0, PT, R71, RZ, PT ;  /* 0x000000ff4700720c */ /* 0x000fc80003f05070 */
[----:B------:R-:W-:-:S13]  /*1e50*/  ISETP.NE.AND.EX P0, PT, R70, RZ, PT, P0 ;  /* 0x000000ff4600720c */ /* 0x000fda0003f05300 */
[----:B------:R-:W-:Y:S05]  /*1e60*/  @P0 BRA `(.L_x_2430) ;  /* 0x0000000400f40947 */ /* 0x000fea0003800000 */
[----:B------:R-:W-:Y:S05]  /*1e70*/  BRA.U !UP3, `(.L_x_2431) ;  /* 0x000000010b787547 */ /* 0x000fea000b800000 */
[----:B-----5:R-:W-:Y:S01]  /*1e80*/  LOP3.LUT P4, RZ, R88, 0xff, RZ, 0xc0, !PT ;  /* 0x000000ff58ff7812 */ /* 0x020fe2000788c0ff */
[----:B------:R-:W-:Y:S01]  /*1e90*/  BSSY.RECONVERGENT B1, `(.L_x_2432) ;  /* 0x000000c000017945 */ /* 0x000fe20003800200 */
[----:B------:R-:W-:-:S11]  /*1ea0*/  HFMA2 R69, -RZ, RZ, 0, 0 ;  /* 0x00000000ff457431 */ /* 0x000fd600000001ff */
[----:B------:R-:W-:Y:S05]  /*1eb0*/  @!P4 BRA `(.L_x_2433) ;  /* 0x000000000024c947 */ /* 0x000fea0003800000 */
[----:B------:R-:W-:Y:S01]  /*1ec0*/  FFMA.FTZ R69, R3, UR5, R74 ;  /* 0x0000000503457c23 */ /* 0x000fe2000801004a */
[----:B------:R-:W-:-:S03]  /*1ed0*/  ISETP.LT.AND P0, PT, RZ, UR29, PT ;  /* 0x0000001dff007c0c */ /* 0x000fc6000bf01270 */
[----:B------:R-:W-:-:S04]  /*1ee0*/  FADD.FTZ R69, R94, -R69 ;  /* 0x800000455e457221 */ /* 0x000fc80000010000 */
[----:B------:R-:W-:-:S05]  /*1ef0*/  FMUL.FTZ R69, R69, UR28 ;  /* 0x0000001c45457c20 */ /* 0x000fca0008410000 */
[----:B------:R-:W-:-:S05]  /*1f00*/  FSEL R69, R69, RZ, P0 ;  /* 0x000000ff45457208 */ /* 0x000fca0000000000 */
[----:B------:R-:W-:-:S04]  /*1f10*/  FMUL.FTZ R69, R69, UR21 ;  /* 0x0000001545457c20 */ /* 0x000fc80008410000 */
[----:B------:R-:W-:Y:S01]  /*1f20*/  FMUL.FTZ R68, R69, UR20 ;  /* 0x0000001445447c20 */ /* 0x000fe20008410000 */
[----:B------:R-:W-:-:S05]  /*1f30*/  SHF.L.U32 R69, R99, 0x10, RZ ;  /* 0x0000001063457819 */ /* 0x000fca00000006ff */
[----:B------:R-:W-:-:S07]  /*1f40*/  FMUL.FTZ R69, R69, R68 ;  /* 0x0000004445457220 */ /* 0x000fce0000410000 */
.L_x_2433:
[----:B------:R-:W-:Y:S05]  /*1f50*/  BSYNC.RECONVERGENT B1 ;  /* 0x0000000000017941 */ /* 0x000fea0003800200 */
.L_x_2432:
[----:B------:R-:W-:Y:S01]  /*1f60*/  BSSY.RECONVERGENT B1, `(.L_x_2434) ;  /* 0x000000d000017945 */ /* 0x000fe20003800200 */
[----:B------:R-:W-:Y:S01]  /*1f70*/  FADD.FTZ R24, R24, R69 ;  /* 0x0000004518187221 */ /* 0x000fe20000010000 */
[----:B------:R-:W-:Y:S02]  /*1f80*/  IMAD.MOV.U32 R68, RZ, RZ, RZ ;  /* 0x000000ffff447224 */ /* 0x000fe400078e00ff */
[----:B------:R-:W-:Y:S05]  /*1f90*/  @!P4 BRA `(.L_x_2435) ;  /* 0x000000000024c947 */ /* 0x000fea0003800000 */
        /* <DEDUP_REMOVED lines=9> */
.L_x_2435:
[----:B------:R-:W-:Y:S05]  /*2030*/  BSYNC.RECONVERGENT B1 ;  /* 0x0000000000017941 */ /* 0x000fea0003800200 */
.L_x_2434:
[----:B------:R-:W-:-:S04]  /*2040*/  F2FP.BF16.F32.PACK_AB R68, RZ, R68 ;  /* 0x00000044ff44723e */ /* 0x000fc800000010ff */
[----:B------:R-:W-:-:S07]  /*2050*/  PRMT R121, R68, 0x7610, R121 ;  /* 0x0000761044797816 */ /* 0x000fce0000000079 */
.L_x_2431:
[----:B------:R-:W-:Y:S05]  /*2060*/  BRA.U !UP3, `(.L_x_2436) ;  /* 0x000000010b787547 */ /* 0x000fea000b800000 */
[----:B-----5:R-:W-:Y:S01]  /*2070*/  LOP3.LUT P0, RZ, R88, 0xff00, RZ, 0xc0, !PT ;  /* 0x0000ff0058ff7812 */ /* 0x020fe2000780c0ff */
[----:B------:R-:W-:Y:S01]  /*2080*/  BSSY.RECONVERGENT B1, `(.L_x_2437) ;  /* 0x000000c000017945 */ /* 0x000fe20003800200 */
[----:B------:R-:W-:-:S11]  /*2090*/  MOV R68, RZ ;  /* 0x000000ff00447202 */ /* 0x000fd60000000f00 */
        /* <DEDUP_REMOVED lines=10> */
.L_x_2438:
[----:B------:R-:W-:Y:S05]  /*2140*/  BSYNC.RECONVERGENT B1 ;  /* 0x0000000000017941 */ /* 0x000fea0003800200 */
.L_x_2437:
[----:B------:R-:W-:Y:S01]  /*2150*/  FADD.FTZ R25, R25, R68 ;  /* 0x0000004419197221 */ /* 0x000fe20000010000 */
[----:B------:R-:W-:Y:S01]  /*2160*/  BSSY.RECONVERGENT B1, `(.L_x_2439) ;  /* 0x000000c000017945 */ /* 0x000fe20003800200 */
[----:B------:R-:W-:-:S03]  /*2170*/  HFMA2 R68, -RZ, RZ, 0, 0 ;  /* 0x00000000ff447431 */ /* 0x000fc600000001ff */
        /* <DEDUP_REMOVED lines=10> */
.L_x_2440:
[----:B------:R-:W-:Y:S05]  /*2220*/  BSYNC.RECONVERGENT B1 ;  /* 0x0000000000017941 */ /* 0x000fea0003800200 */
.L_x_2439:
[----:B------:R-:W-:-:S04]  /*2230*/  F2FP.BF16.F32.PACK_AB R68, RZ, R68 ;  /* 0x00000044ff44723e */ /* 0x000fc800000010ff */
[----:B------:R-:W-:-:S07]  /*2240*/  PRMT R120, R68, 0x7610, R120 ;  /* 0x0000761044787816 */ /* 0x000fce0000000078 */
.L_x_2436:
        /* <DEDUP_REMOVED lines=14> */
.L_x_2443:
[----:B------:R-:W-:Y:S05]  /*2330*/  BSYNC.RECONVERGENT B1 ;  /* 0x0000000000017941 */ /* 0x000fea0003800200 */
.L_x_2442:
        /* <DEDUP_REMOVED lines=13> */
.L_x_2445:
[----:B------:R-:W-:Y:S05]  /*2410*/  BSYNC.RECONVERGENT B1 ;  /* 0x0000000000017941 */ /* 0x000fea0003800200 */
.L_x_2444:
[----:B------:R-:W-:-:S04]  /*2420*/  F2FP.BF16.F32.PACK_AB R68, RZ, R68 ;  /* 0x00000044ff44723e */ /* 0x000fc800000010ff */
[----:B------:R-:W-:-:S07]  /*2430*/  PRMT R119, R68, 0x7610, R119 ;  /* 0x0000761044777816 */ /* 0x000fce0000000077 */
.L_x_2441:
[----:B------:R-:W-:Y:S05]  /*2440*/  BRA.U !UP3, `(.L_x_2446) ;  /* 0x000000150b447547 */ /* 0x000fea000b800000 */
[----:B-----5:R-:W-:Y:S01]  /*2450*/  ISETP.GE.U32.AND P0, PT, R88, 0x1000000, PT ;  /* 0x010000005800780c */ /* 0x020fe20003f06070 */
[----:B------:R-:W-:Y:S01]  /*2460*/  BSSY.RECONVERGENT B1, `(.L_x_2447) ;  /* 0x000000c000017945 */ /* 0x000fe20003800200 */
[----:B------:R-:W-:-:S11]  /*2470*/  HFMA2 R68, -RZ, RZ, 0, 0 ;  /* 0x00000000ff447431 */ /* 0x000fd600000001ff */
        /* <DEDUP_REMOVED lines=10> */
.L_x_2448:
[----:B------:R-:W-:Y:S05]  /*2520*/  BSYNC.RECONVERGENT B1 ;  /* 0x0000000000017941 */ /* 0x000fea0003800200 */
.L_x_2447:
[----:B------:R-:W-:Y:S01]  /*2530*/  BSSY.RECONVERGENT B1, `(.L_x_2449) ;  /* 0x000000d000017945 */ /* 0x000fe20003800200 */
[----:B------:R-:W-:Y:S01]  /*2540*/  FADD.FTZ R27, R27, R68 ;  /* 0x000000441b1b7221 */ /* 0x000fe20000010000 */
[----:B------:R-:W-:Y:S02]  /*2550*/  MOV R68, RZ ;  /* 0x000000ff00447202 */ /* 0x000fe40000000f00 */
        /* <DEDUP_REMOVED lines=10> */
.L_x_2450:
[----:B------:R-:W-:Y:S05]  /*2600*/  BSYNC.RECONVERGENT B1 ;  /* 0x0000000000017941 */ /* 0x000fea0003800200 */
.L_x_2449:
[----:B------:R-:W-:-:S04]  /*2610*/  F2FP.BF16.F32.PACK_AB R68, RZ, R68 ;  /* 0x00000044ff44723e */ /* 0x000fc800000010ff */
[----:B------:R-:W-:Y:S01]  /*2620*/  PRMT R118, R68, 0x7610, R118 ;  /* 0x0000761044767816 */ /* 0x000fe20000000076 */
[----:B------:R-:W-:Y:S06]  /*2630*/  BRA `(.L_x_2446) ;  /* 0x0000001000c87947 */ /* 0x000fec0003800000 */
.L_x_2430:
        /* <DEDUP_REMOVED lines=14> */
.L_x_2453:
[----:B------:R-:W-:Y:S05]  /*2720*/  BSYNC.RECONVERGENT B1 ;  /* 0x0000000000017941 */ /* 0x000fea0003800200 */
.L_x_2452:
        /* <DEDUP_REMOVED lines=13> */
.L_x_2455:
[----:B------:R-:W-:Y:S05]  /*2800*/  BSYNC.RECONVERGENT B1 ;  /* 0x0000000000017941 */ /* 0x000fea0003800200 */
.L_x_2454:
[----:B------:R-:W-:Y:S02]  /*2810*/  F2FP.BF16.F32.PACK_AB R121, RZ, R24 ;  /* 0x00000018ff79723e */ /* 0x000fe400000010ff */
[----:B------:R-:W-:-:S07]  /*2820*/  MOV R24, R65 ;  /* 0x0000004100187202 */ /* 0x000fce0000000f00 */
.L_x_2451:
        /* <DEDUP_REMOVED lines=14> */
.L_x_2458:
[----:B------:R-:W-:Y:S05]  /*2910*/  BSYNC.RECONVERGENT B1 ;  /* 0x0000000000017941 */ /* 0x000fea0003800200 */
.L_x_2457:
        /* <DEDUP_REMOVED lines=13> */
.L_x_2460:
[----:B------:R-:W-:Y:S05]  /*29f0*/  BSYNC.RECONVERGENT B1 ;  /* 0x0000000000017941 */ /* 0x000fea0003800200 */
.L_x_2459:
[----:B------:R-:W-:Y:S02]  /*2a00*/  F2FP.BF16.F32.PACK_AB R120, RZ, R25 ;  /* 0x00000019ff78723e */ /* 0x000fe400000010ff */
[----:B------:R-:W-:-:S07]  /*2a10*/  MOV R25, R64 ;  /* 0x0000004000197202 */ /* 0x000fce0000000f00 */
.L_x_2456:
[----:B------:R-:W-:Y:S05]  /*2a20*/  BRA.U !UP3, `(.L_x_2461) ;  /* 0x000000010b787547 */ /* 0x000fea000b800000 */
[----:B-----5:R-:W-:Y:S01]  /*2a30*/  LOP3.LUT P0, RZ, R88, 0xff0000, RZ, 0xc0, !PT ;  /* 0x00ff000058ff7812 */ /* 0x020fe2000780c0ff */
[----:B------:R-:W-:Y:S01]  /*2a40*/  BSSY.RECONVERGENT B1, `(.L_x_2462) ;  /* 0x000000c000017945 */ /* 0x000fe20003800200 */
[----:B------:R-:W-:-:S11]  /*2a50*/  IMAD.MOV.U32 R65, RZ, RZ, RZ ;  /* 0x000000ffff417224 */ /* 0x000fd600078e00ff */
        /* <DEDUP_REMOVED lines=10> */
.L_x_2463:
[----:B------:R-:W-:Y:S05]  /*2b00*/  BSYNC.RECONVERGENT B1 ;  /* 0x0000000000017941 */ /* 0x000fea0003800200 */
.L_x_2462:
[----:B------:R-:W-:Y:S01]  /*2b10*/  FADD.FTZ R65, R26, R65 ;  /* 0x000000411a417221 */ /* 0x000fe20000010000 */
[----:B------:R-:W-:Y:S01]  /*2b20*/  BSSY.RECONVERGENT B1, `(.L_x_2464) ;  /* 0x000000c000017945 */ /* 0x000fe20003800200 */
[----:B------:R-:W-:-:S03]  /*2b30*/  HFMA2 R26, -RZ, RZ, 0, 0 ;  /* 0x00000000ff1a7431 */ /* 0x000fc600000001ff */
        /* <DEDUP_REMOVED lines=10> */
.L_x_2465:
[----:B------:R-:W-:Y:S05]  /*2be0*/  BSYNC.RECONVERGENT B1 ;  /* 0x0000000000017941 */ /* 0x000fea0003800200 */
.L_x_2464:
[----:B------:R-:W-:Y:S02]  /*2bf0*/  F2FP.BF16.F32.PACK_AB R119, RZ, R26 ;  /* 0x0000001aff77723e */ /* 0x000fe400000010ff */
[----:B------:R-:W-:-:S07]  /*2c00*/  MOV R26, R65 ;  /* 0x00000041001a7202 */ /* 0x000fce0000000f00 */
.L_x_2461:
        /* <DEDUP_REMOVED lines=15> */
[----:B------:R-:W-:Y:S02]  /*2d00*/  FSEL R67, R69, RZ, P0 ;  /* 0x000000ff45437208 */ /* 0x000fe40000000000 */
[----:B------:R-:W-:Y:S01]  /*2d10*/  FSEL R64, R68, RZ, P0 ;  /* 0x000000ff44407208 */ /* 0x000fe20000000000 */
[----:B------:R-:W-:Y:S06]  /*2d20*/  BRA.U !UP3, `(.L_x_2446) ;  /* 0x0000000d0b0c7547 */ /* 0x000fec000b800000 */
[----:B-----5:R-:W-:Y:S01]  /*2d30*/  ISETP.GE.U32.AND P0, PT, R88, 0x1000000, PT ;  /* 0x010000005800780c */ /* 0x020fe20003f06070 */
[----:B------:R-:W-:-:S12]  /*2d40*/  HFMA2 R118, -RZ, RZ, 0, 0 ;  /* 0x00000000ff767431 */ /* 0x000fd800000001ff */
[----:B------:R-:W0:Y:S02]  /*2d50*/  @P0 LDC.64 R68, c[0x0][0x408] ;  /* 0x00010200ff440b82 */ /* 0x000e240000000a00 */
[----:B0-----:R-:W-:-:S04]  /*2d60*/  @P0 FMUL.FTZ R69, R67, R69 ;  /* 0x0000004543450220 */ /* 0x001fc80000410000 */
[----:B------:R-:W-:Y:S01]  /*2d70*/  @P0 FMUL.FTZ R68, R69, R68 ;  /* 0x0000004445440220 */ /* 0x000fe20000410000 */
[----:B------:R-:W-:-:S05]  /*2d80*/  @P0 SHF.L.U32 R69, R113, 0x10, RZ ;  /* 0x0000001071450819 */ /* 0x000fca00000006ff */
[----:B------:R-:W-:Y:S02]  /*2d90*/  @P0 FMUL.FTZ R118, R69, R68 ;  /* 0x0000004445760220 */ /* 0x000fe40000410000 */
[----:B------:R-:W0:Y:S02]  /*2da0*/  @P0 LDC.64 R68, c[0x0][0x408] ;  /* 0x00010200ff440b82 */ /* 0x000e240000000a00 */
[----:B------:R-:W-:Y:S01]  /*2db0*/  FADD.FTZ R27, R27, R118 ;  /* 0x000000761b1b7221 */ /* 0x000fe20000010000 */
[----:B0-----:R-:W-:-:S04]  /*2dc0*/  @P0 FMUL.FTZ R69, R67, R69 ;  /* 0x0000004543450220 */ /* 0x001fc80000410000 */
[----:B------:R-:W-:Y:S01]  /*2dd0*/  @P0 FMUL.FTZ R122, R69, R68 ;  /* 0x00000044457a0220 */ /* 0x000fe20000410000 */
[----:B------:R-:W-:Y:S01]  /*2de0*/  @P0 IMAD.U32 R69, R79, 0x10000, RZ ;  /* 0x000100004f450824 */ /* 0x000fe200078e00ff */
[----:B------:R-:W-:-:S03]  /*2df0*/  MOV R68, RZ ;  /* 0x000000ff00447202 */ /* 0x000fc60000000f00 */
[----:B------:R-:W-:-:S05]  /*2e00*/  @P0 FMUL.FTZ R68, R69, R122 ;  /* 0x0000007a45440220 */ /* 0x000fca0000410000 */
[----:B------:R-:W-:-:S04]  /*2e10*/  F2FP.BF16.F32.PACK_AB R68, RZ, R68 ;  /* 0x00000044ff44723e */ /* 0x000fc800000010ff */
[----:B------:R-:W-:Y:S01]  /*2e20*/  PRMT R118, R68, 0x7610, R118 ;  /* 0x0000761044767816 */ /* 0x000fe20000000076 */
[----:B------:R-:W-:Y:S06]  /*2e30*/  BRA `(.L_x_2446) ;  /* 0x0000000800c87947 */ /* 0x000fec0003800000 */
.L_x_2429:
[----:B------:R-:W-:Y:S02]  /*2e40*/  MOV R71, UR24 ;  /* 0x0000001800477c02 */ /* 0x000fe40008000f00 */
[----:B------:R-:W-:Y:S02]  /*2e50*/  MOV R70, UR25 ;  /* 0x0000001900467c02 */ /* 0x000fe40008000f00 */
[----:B------:R-:W-:-:S04]  /*2e60*/  ISETP.NE.U32.AND P0, PT, R71, RZ, PT ;  /* 0x000000ff4700720c */ /* 0x000fc80003f05070 */
[----:B------:R-:W-:-:S13]  /*2e70*/  ISETP.NE.AND.EX P0, PT, R70, RZ, PT, P0 ;  /* 0x000000ff4600720c */ /* 0x000fda0003f05300 */
[----:B------:R-:W-:Y:S05]  /*2e80*/  @P0 BRA `(.L_x_2466) ;  /* 0x00000004003c0947 */ /* 0x000fea0003800000 */
[----:B------:R-:W-:Y:S05]  /*2e90*/  BRA.U !UP3, `(.L_x_2467) ;  /* 0x000000010b4c7547 */ /* 0x000fea000b800000 */
[----:B------:R-:W-:Y:S02]  /*2ea0*/  PLOP3.LUT P0, PT, PT, PT, UP2, 0x80, 0x8 ;  /* 0x000000000008781c */ /* 0x000fe40003f0f028 */
[----:B------:R-:W-:Y:S02]  /*2eb0*/  PLOP3.LUT P4, PT, PT, PT, UP2, 0x80, 0x8 ;  /* 0x000000000008781c */ /* 0x000fe40003f8f028 */
[----:B------:R-:W-:Y:S02]  /*2ec0*/  PLOP3.LUT P5, PT, PT, PT, UP2, 0x80, 0x8 ;  /* 0x000000000008781c */ /* 0x000fe40003faf028 */
[----:B-----5:R-:W-:-:S07]  /*2ed0*/  MOV R68, R52 ;  /* 0x0000003400447202 */ /* 0x020fce0000000f00 */
[----:B------:R-:W-:Y:S01]  /*2ee0*/  @P0 FFMA.FTZ R69, R3, UR5, R74 ;  /* 0x0000000503450c23 */ /* 0x000fe2000801004a */
[----:B------:R-:W-:-:S03]  /*2ef0*/  LOP3.LUT P0, RZ, R88, 0xff, RZ, 0xc0, !PT ;  /* 0x000000ff58ff7812 */ /* 0x000fc6000780c0ff */
[----:B------:R-:W-:-:S04]  /*2f00*/  @P4 FADD.FTZ R69, R94, -R69 ;  /* 0x800000455e454221 */ /* 0x000fc80000010000 */
[----:B------:R-:W-:Y:S01]  /*2f10*/  @P5 FFMA.FTZ R68, R69, UR28, R52 ;  /* 0x0000001c45445c23 */ /* 0x000fe20008010034 */
[----:B------:R-:W-:-:S03]  /*2f20*/  HFMA2 R69, -RZ, RZ, 0, 0 ;  /* 0x00000000ff457431 */ /* 0x000fc600000001ff */
[----:B------:R-:W-:Y:S02]  /*2f30*/  FMUL.FTZ R68, R68, UR21 ;  /* 0x0000001544447c20 */ /* 0x000fe40008410000 */
[----:B------:R-:W-:Y:S02]  /*2f40*/  @P0 SHF.L.U32 R122, R76, 0x10, RZ ;  /* 0x000000104c7a0819 */ /* 0x000fe400000006ff */
[----:B------:R-:W-:Y:S01]  /*2f50*/  FMUL.FTZ R75, R68, UR20 ;  /* 0x00000014444b7c20 */ /* 0x000fe20008410000 */
[----:B------:R-:W-:-:S05]  /*2f60*/  @P0 SHF.L.U32 R68, R99, 0x10, RZ ;  /* 0x0000001063440819 */ /* 0x000fca00000006ff */
[-C--:B------:R-:W-:Y:S01]  /*2f70*/  @P0 FMUL.FTZ R69, R68, R75.reuse ;  /* 0x0000004b44450220 */ /* 0x080fe20000410000 */
[----:B------:R-:W-:Y:S01]  /*2f80*/  MOV R68, RZ ;  /* 0x000000ff00447202 */ /* 0x000fe20000000f00 */
[----:B------:R-:W-:Y:S02]  /*2f90*/  @P0 FMUL.FTZ R68, R122, R75 ;  /* 0x0000004b7a440220 */ /* 0x000fe40000410000 */
[----:B------:R-:W-:-:S03]  /*2fa0*/  FADD.FTZ R24, R24, R69 ;  /* 0x0000004518187221 */ /* 0x000fc60000010000 */
[----:B------:R-:W-:-:S04]  /*2fb0*/  F2FP.BF16.F32.PACK_AB R68, RZ, R68 ;  /* 0x00000044ff44723e */ /* 0x000fc800000010ff */
[----:B------:R-:W-:-:S07]  /*2fc0*/  PRMT R121, R68, 0x7610, R121 ;  /* 0x0000761044797816 */ /* 0x000fce0000000079 */
.L_x_2467:
[----:B------:R-:W-:Y:S05]  /*2fd0*/  BRA.U !UP3, `(.L_x_2468) ;  /* 0x000000010b487547 */ /* 0x000fea000b800000 */
[----:B------:R-:W-:Y:S02]  /*2fe0*/  PLOP3.LUT P0, PT, PT, PT, UP2, 0x80, 0x8 ;  /* 0x000000000008781c */ /* 0x000fe40003f0f028 */
[----:B------:R-:W-:Y:S02]  /*2ff0*/  PLOP3.LUT P4, PT, PT, PT, UP2, 0x80, 0x8 ;  /* 0x000000000008781c */ /* 0x000fe40003f8f028 */
[----:B------:R-:W-:-:S09]  /*3000*/  PLOP3.LUT P5, PT, PT, PT, UP2, 0x80, 0x8 ;  /* 0x000000000008781c */ /* 0x000fd20003faf028 */
[----:B------:R-:W-:Y:S01]  /*3010*/  @P0 FFMA.FTZ R68, R96, UR5, R74 ;  /* 0x0000000560440c23 */ /* 0x000fe2000801004a */
[----:B-----5:R-:W-:-:S03]  /*3020*/  LOP3.LUT P0, RZ, R88, 0xff00, RZ, 0xc0, !PT ;  /* 0x0000ff0058ff7812 */ /* 0x020fc6000780c0ff */
[----:B------:R-:W-:Y:S01]  /*3030*/  @P4 FADD.FTZ R120, R97, -R68 ;  /* 0x8000004461784221 */ /* 0x000fe20000010000 */
[----:B------:R-:W-:-:S03]  /*3040*/  IMAD.MOV.U32 R68, RZ, RZ, R53 ;  /* 0x000000ffff447224 */ /* 0x000fc600078e0035 */
[----:B------:R-:W-:-:S04]  /*3050*/  @P5 FFMA.FTZ R68, R120, UR28, R53 ;  /* 0x0000001c78445c23 */ /* 0x000fc80008010035 */
[----:B------:R-:W-:Y:S02]  /*3060*/  FMUL.FTZ R68, R68, UR21 ;  /* 0x0000001544447c20 */ /* 0x000fe40008410000 */
[----:B------:R-:W-:Y:S02]  /*3070*/  @P0 SHF.L.U32 R120, R117, 0x10, RZ ;  /* 0x0000001075780819 */ /* 0x000fe400000006ff */
[----:B------:R-:W-:Y:S01]  /*3080*/  FMUL.FTZ R75, R68, UR20 ;  /* 0x00000014444b7c20 */ /* 0x000fe20008410000 */
[----:B------:R-:W-:-:S03]  /*3090*/  CS2R R68, SRZ ;  /* 0x0000000000447805 */ /* 0x000fc6000001ff00 */
[----:B------:R-:W-:Y:S01]  /*30a0*/  @P0 FMUL.FTZ R68, R120, R75 ;  /* 0x0000004b78440220 */ /* 0x000fe20000410000 */
[----:B------:R-:W-:-:S03]  /*30b0*/  @P0 SHF.L.U32 R120, R77, 0x10, RZ ;  /* 0x000000104d780819 */ /* 0x000fc600000006ff */
[----:B------:R-:W-:Y:S02]  /*30c0*/  FADD.FTZ R25, R25, R68 ;  /* 0x0000004419197221 */ /* 0x000fe40000010000 */
[----:B------:R-:W-:-:S05]  /*30d0*/  @P0 FMUL.FTZ R69, R120, R75 ;  /* 0x0000004b78450220 */ /* 0x000fca0000410000 */
[----:B------:R-:W-:-:S04]  /*30e0*/  F2FP.BF16.F32.PACK_AB R69, RZ, R69 ;  /* 0x00000045ff45723e */ /* 0x000fc800000010ff */
[----:B------:R-:W-:-:S07]  /*30f0*/  PRMT R120, R69, 0x7610, R120 ;  /* 0x0000761045787816 */ /* 0x000fce0000000078 */
.L_x_2468:
        /* <DEDUP_REMOVED lines=20> */
.L_x_2469:
[----:B------:R-:W-:Y:S05]  /*3240*/  BRA.U !UP3, `(.L_x_2446) ;  /* 0x000000050bc47547 */ /* 0x000fea000b800000 */
[----:B------:R-:W-:Y:S01]  /*3250*/  PLOP3.LUT P0, PT, PT, PT, UP2, 0x80, 0x8 ;  /* 0x000000000008781c */ /* 0x000fe20003f0f028 */
[----:B-----5:R-:W-:Y:S01]  /*3260*/  IMAD.MOV.U32 R68, RZ, RZ, R55 ;  /* 0x000000ffff447224 */ /* 0x020fe200078e0037 */
[----:B------:R-:W-:Y:S02]  /*3270*/  PLOP3.LUT P4, PT, PT, PT, UP2, 0x80, 0x8 ;  /* 0x000000000008781c */ /* 0x000fe40003f8f028 */
[----:B------:R-:W-:-:S09]  /*3280*/  PLOP3.LUT P5, PT, PT, PT, UP2, 0x80, 0x8 ;  /* 0x000000000008781c */ /* 0x000fd20003faf028 */
[----:B------:R-:W-:Y:S01]  /*3290*/  @P0 FFMA.FTZ R69, R114, UR5, R74 ;  /* 0x0000000572450c23 */ /* 0x000fe2000801004a */
[----:B------:R-:W-:-:S03]  /*32a0*/  ISETP.GE.U32.AND P0, PT, R88, 0x1000000, PT ;  /* 0x010000005800780c */ /* 0x000fc60003f06070 */
[----:B------:R-:W-:-:S04]  /*32b0*/  @P4 FADD.FTZ R118, R112, -R69 ;  /* 0x8000004570764221 */ /* 0x000fc80000010000 */
        /* <DEDUP_REMOVED lines=10> */
[----:B------:R-:W-:Y:S01]  /*3360*/  PRMT R118, R69, 0x7610, R118 ;  /* 0x0000761045767816 */ /* 0x000fe20000000076 */
[----:B------:R-:W-:Y:S06]  /*3370*/  BRA `(.L_x_2446) ;  /* 0x0000000400787947 */ /* 0x000fec0003800000 */
.L_x_2466:
[----:B------:R-:W-:Y:S02]  /*3380*/  PLOP3.LUT P4, PT, PT, PT, UP2, 0x80, 0x8 ;  /* 0x000000000008781c */ /* 0x000fe40003f8f028 */
[----:B------:R-:W-:Y:S02]  /*3390*/  PLOP3.LUT P0, PT, PT, PT, UP2, 0x80, 0x8 ;  /* 0x000000000008781c */ /* 0x000fe40003f0f028 */
[----:B------:R-:W-:Y:S02]  /*33a0*/  PLOP3.LUT P5, PT, PT, PT, UP2, 0x80, 0x8 ;  /* 0x000000000008781c */ /* 0x000fe40003faf028 */
[----:B-----5:R-:W-:Y:S02]  /*33b0*/  MOV R68, R52 ;  /* 0x0000003400447202 */ /* 0x020fe40000000f00 */
[----:B------:R-:W-:-:S05]  /*33c0*/  PLOP3.LUT P6, PT, PT, PT, UP2, 0x80, 0x8 ;  /* 0x000000000008781c */ /* 0x000fca0003fcf028 */
[----:B------:R-:W-:Y:S01]  /*33d0*/  @P4 FFMA.FTZ R65, R3, UR5, R74 ;  /* 0x0000000503414c23 */ /* 0x000fe2000801004a */
[----:B------:R-:W-:-:S03]  /*33e0*/  PLOP3.LUT P4, PT, PT, PT, UP2, 0x80, 0x8 ;  /* 0x000000000008781c */ /* 0x000fc60003f8f028 */
[----:B------:R-:W-:Y:S01]  /*33f0*/  @P0 FADD.FTZ R65, R94, -R65 ;  /* 0x800000415e410221 */ /* 0x000fe20000010000 */
[----:B------:R-:W-:-:S03]  /*3400*/  PLOP3.LUT P0, PT, PT, PT, UP2, 0x80, 0x8 ;  /* 0x000000000008781c */ /* 0x000fc60003f0f028 */
[----:B------:R-:W-:Y:S01]  /*3410*/  @P5 FFMA.FTZ R68, R65, UR28, R52 ;  /* 0x0000001c41445c23 */ /* 0x000fe20008010034 */
[----:B------:R-:W-:Y:S09]  /*3420*/  BRA.U !UP3, `(.L_x_2470) ;  /* 0x000000010b407547 */ /* 0x000ff2000b800000 */
[----:B------:R-:W-:-:S13]  /*3430*/  LOP3.LUT P5, RZ, R88, 0xff, RZ, 0xc0, !PT ;  /* 0x000000ff58ff7812 */ /* 0x000fda00078ac0ff */
[----:B------:R-:W0:Y:S01]  /*3440*/  @P5 LDC.64 R64, c[0x0][0x408] ;  /* 0x00010200ff405b82 */ /* 0x000e220000000a00 */
[----:B------:R-:W-:-:S07]  /*3450*/  @P5 SHF.L.U32 R69, R99, 0x10, RZ ;  /* 0x0000001063455819 */ /* 0x000fce00000006ff */
[----:B------:R-:W1:Y:S01]  /*3460*/  @P5 LDC.64 R66, c[0x0][0x408] ;  /* 0x00010200ff425b82 */ /* 0x000e620000000a00 */
[----:B0-----:R-:W-:-:S04]  /*3470*/  @P5 FMUL.FTZ R65, R68, R65 ;  /* 0x0000004144415220 */ /* 0x001fc80000410000 */
[----:B------:R-:W-:Y:S01]  /*3480*/  @P5 FMUL.FTZ R64, R65, R64 ;  /* 0x0000004041405220 */ /* 0x000fe20000410000 */
[----:B------:R-:W-:Y:S02]  /*3490*/  HFMA2 R65, -RZ, RZ, 0, 0 ;  /* 0x00000000ff417431 */ /* 0x000fe400000001ff */
[----:B-1----:R-:W-:Y:S01]  /*34a0*/  @P5 FMUL.FTZ R67, R68, R67 ;  /* 0x0000004344435220 */ /* 0x002fe20000410000 */
[----:B------:R-:W-:Y:S01]  /*34b0*/  @P5 FMUL.FTZ R65, R69, R64 ;  /* 0x0000004045415220 */ /* 0x000fe20000410000 */
[----:B------:R-:W-:Y:S02]  /*34c0*/  MOV R64, RZ ;  /* 0x000000ff00407202 */ /* 0x000fe40000000f00 */
[----:B------:R-:W-:Y:S01]  /*34d0*/  @P5 FMUL.FTZ R67, R67, R66 ;  /* 0x0000004243435220 */ /* 0x000fe20000410000 */
[----:B------:R-:W-:Y:S01]  /*34e0*/  @P5 SHF.L.U32 R66, R76, 0x10, RZ ;  /* 0x000000104c425819 */ /* 0x000fe200000006ff */
[----:B------:R-:W-:-:S04]  /*34f0*/  FADD.FTZ R24, R24, R65 ;  /* 0x0000004118187221 */ /* 0x000fc80000010000 */
[----:B------:R-:W-:-:S05]  /*3500*/  @P5 FMUL.FTZ R64, R66, R67 ;  /* 0x0000004342405220 */ /* 0x000fca0000410000 */
[----:B------:R-:W-:-:S04]  /*3510*/  F2FP.BF16.F32.PACK_AB R64, RZ, R64 ;  /* 0x00000040ff40723e */ /* 0x000fc800000010ff */
[----:B------:R-:W-:-:S07]  /*3520*/  PRMT R121, R64, 0x7610, R121 ;  /* 0x0000761040797816 */ /* 0x000fce0000000079 */
.L_x_2470:
[----:B------:R-:W-:Y:S01]  /*3530*/  @P4 FFMA.FTZ R64, R96, UR5, R74 ;  /* 0x0000000560404c23 */ /* 0x000fe2000801004a */
[--C-:B------:R-:W-:Y:S01]  /*3540*/  IMAD.MOV.U32 R122, RZ, RZ, R53.reuse ;  /* 0x000000ffff7a7224 */ /* 0x100fe200078e0035 */
[----:B------:R-:W-:Y:S02]  /*3550*/  PLOP3.LUT P4, PT, PT, PT, UP2, 0x80, 0x8 ;  /* 0x000000000008781c */ /* 0x000fe40003f8f028 */
[----:B------:R-:W-:Y:S01]  /*3560*/  @P6 FADD.FTZ R64, R97, -R64 ;  /* 0x8000004061406221 */ /* 0x000fe20000010000 */
[----:B------:R-:W-:Y:S02]  /*3570*/  PLOP3.LUT P5, PT, PT, PT, UP2, 0x80, 0x8 ;  /* 0x000000000008781c */ /* 0x000fe40003faf028 */
[----:B------:R-:W-:Y:S01]  /*3580*/  PLOP3.LUT P6, PT, PT, PT, UP2, 0x80, 0x8 ;  /* 0x000000000008781c */ /* 0x000fe20003fcf028 */
[----:B------:R-:W-:Y:S01]  /*3590*/  @P0 FFMA.FTZ R122, R64, UR28, R53 ;  /* 0x0000001c407a0c23 */ /* 0x000fe20008010035 */
[----:B------:R-:W-:Y:S11]  /*35a0*/  BRA.U !UP3, `(.L_x_2471) ;  /* 0x000000010b407547 */ /* 0x000ff6000b800000 */
        /* <DEDUP_REMOVED lines=16> */
.L_x_2471:
[----:B------:R-:W-:Y:S01]  /*36b0*/  @P4 FFMA.FTZ R65, R95, UR5, R74 ;  /* 0x000000055f414c23 */ /* 0x000fe2000801004a */
[----:B------:R-:W-:Y:S02]  /*36c0*/  MOV R124, R54 ;  /* 0x00000036007c7202 */ /* 0x000fe40000000f00 */
[----:B------:R-:W-:Y:S01]  /*36d0*/  PLOP3.LUT P4, PT, PT, PT, UP2, 0x80, 0x8 ;  /* 0x000000000008781c */ /* 0x000fe20003f8f028 */
        /* <DEDUP_REMOVED lines=14> */
[----:B------:R-:W-:Y:S02]  /*37c0*/  IMAD.MOV.U32 R64, RZ, RZ, RZ ;  /* 0x000000ffff407224 */ /* 0x000fe400078e00ff */
[----:B------:R-:W-:Y:S01]  /*37d0*/  @P6 FMUL.FTZ R67, R67, R66 ;  /* 0x0000004243436220 */ /* 0x000fe20000410000 */
[----:B------:R-:W-:Y:S01]  /*37e0*/  @P6 SHF.L.U32 R66, R78, 0x10, RZ ;  /* 0x000000104e426819 */ /* 0x000fe200000006ff */
[----:B------:R-:W-:-:S04]  /*37f0*/  FADD.FTZ R26, R26, R65 ;  /* 0x000000411a1a7221 */ /* 0x000fc80000010000 */
[----:B------:R-:W-:-:S05]  /*3800*/  @P6 FMUL.FTZ R64, R66, R67 ;  /* 0x0000004342406220 */ /* 0x000fca0000410000 */
[----:B------:R-:W-:-:S04]  /*3810*/  F2FP.BF16.F32.PACK_AB R64, RZ, R64 ;  /* 0x00000040ff40723e */ /* 0x000fc800000010ff */
[----:B------:R-:W-:-:S07]  /*3820*/  PRMT R119, R64, 0x7610, R119 ;  /* 0x0000761040777816 */ /* 0x000fce0000000077 */
.L_x_2472:
[----:B------:R-:W-:Y:S01]  /*3830*/  @P4 FFMA.FTZ R65, R114, UR5, R74 ;  /* 0x0000000572414c23 */ /* 0x000fe2000801004a */
[----:B------:R-:W-:Y:S02]  /*3840*/  MOV R67, R55 ;  /* 0x0000003700437202 */ /* 0x000fe40000000f00 */
[----:B------:R-:W-:Y:S01]  /*3850*/  MOV R66, R124 ;  /* 0x0000007c00427202 */ /* 0x000fe20000000f00 */
[----:B------:R-:W-:Y:S01]  /*3860*/  @P0 FADD.FTZ R64, R112, -R65 ;  /* 0x8000004170400221 */ /* 0x000fe20000010000 */
[----:B------:R-:W-:-:S03]  /*3870*/  MOV R65, R122 ;  /* 0x0000007a00417202 */ /* 0x000fc60000000f00 */
[----:B------:R-:W-:Y:S01]  /*3880*/  @P5 FFMA.FTZ R67, R64, UR28, R55 ;  /* 0x0000001c40435c23 */ /* 0x000fe20008010037 */
[----:B------:R-:W-:Y:S01]  /*3890*/  MOV R64, R68 ;  /* 0x0000004400407202 */ /* 0x000fe20000000f00 */
[----:B------:R-:W-:Y:S06]  /*38a0*/  BRA.U !UP3, `(.L_x_2446) ;  /* 0x000000010b2c7547 */ /* 0x000fec000b800000 */
[----:B------:R-:W-:Y:S01]  /*38b0*/  ISETP.GE.U32.AND P0, PT, R88, 0x1000000, PT ;  /* 0x010000005800780c */ /* 0x000fe20003f06070 */
[----:B------:R-:W-:-:S04]  /*38c0*/  FMUL.FTZ R68, R67, UR21 ;  /* 0x0000001543447c20 */ /* 0x000fc80008410000 */
[----:B------:R-:W-:Y:S01]  /*38d0*/  FMUL.FTZ R75, R68, UR20 ;  /* 0x00000014444b7c20 */ /* 0x000fe20008410000 */
[----:B------:R-:W-:-:S07]  /*38e0*/  CS2R R68, SRZ ;  /* 0x0000000000447805 */ /* 0x000fce000001ff00 */
[----:B------:R-:W-:-:S05]  /*38f0*/  @P0 SHF.L.U32 R118, R113, 0x10, RZ ;  /* 0x0000001071760819 */ /* 0x000fca00000006ff */
[----:B------:R-:W-:Y:S01]  /*3900*/  @P0 FMUL.FTZ R68, R118, R75 ;  /* 0x0000004b76440220 */ /* 0x000fe20000410000 */
[----:B------:R-:W-:-:S03]  /*3910*/  @P0 SHF.L.U32 R118, R79, 0x10, RZ ;  /* 0x000000104f760819 */ /* 0x000fc600000006ff */
[----:B------:R-:W-:Y:S02]  /*3920*/  FADD.FTZ R27, R27, R68 ;  /* 0x000000441b1b7221 */ /* 0x000fe40000010000 */
[----:B------:R-:W-:-:S05]  /*3930*/  @P0 FMUL.FTZ R69, R118, R75 ;  /* 0x0000004b76450220 */ /* 0x000fca0000410000 */
[----:B------:R-:W-:-:S04]  /*3940*/  F2FP.BF16.F32.PACK_AB R69, RZ, R69 ;  /* 0x00000045ff45723e */ /* 0x000fc800000010ff */
[----:B------:R-:W-:-:S07]  /*3950*/  PRMT R118, R69, 0x7610, R118 ;  /* 0x0000761045767816 */ /* 0x000fce0000000076 */
.L_x_2446:
[----:B------:R-:W-:-:S04]  /*3960*/  ISETP.NE.U32.AND P0, PT, R71, RZ, PT ;  /* 0x000000ff4700720c */ /* 0x000fc80003f05070 */
[----:B------:R-:W-:-:S13]  /*3970*/  ISETP.NE.AND.EX P0, PT, R70, RZ, PT, P0 ;  /* 0x000000ff4600720c */ /* 0x000fda0003f05300 */
        /* <DEDUP_REMOVED lines=12> */
.L_x_2473:
[----:B------:R-:W-:Y:S01]  /*3a40*/  VIADD R73, R73, 0x80 ;  /* 0x0000008049497836 */ /* 0x000fe20000000000 */
[----:B------:R-:W-:-:S07]  /*3a50*/  IADD3 R72, PT, PT, R72, 0x80, RZ ;  /* 0x0000008048487810 */ /* 0x000fce0007ffe0ff */
.L_x_2427:
[----:B------:R-:W-:Y:S05]  /*3a60*/  BSYNC.RECONVERGENT B0 ;  /* 0x0000000000007941 */ /* 0x000fea0003800200 */
.L_x_2426:
        /* <DEDUP_REMOVED lines=8> */
[C---:B--2---:R-:W-:Y:S02]  /*3af0*/  SHF.R.U64 R117, R68.reuse, 0x10, R69 ;  /* 0x0000001044757819 */ /* 0x044fe40000001245 */
[----:B------:R-:W-:Y:S02]  /*3b00*/  PRMT R99, R68, 0x7610, R99 ;  /* 0x0000761044637816 */ /* 0x000fe40000000063 */
[----:B------:R-:W-:Y:S02]  /*3b10*/  SHF.R.U32.HI R113, RZ, 0x10, R69 ;  /* 0x00000010ff717819 */ /* 0x000fe40000011645 */
[----:B------:R-:W-:-:S07]  /*3b20*/  PRMT R115, R69, 0x7610, R115 ;  /* 0x0000761045737816 */ /* 0x000fce0000000073 */
.L_x_2476:
[----:B------:R-:W-:Y:S05]  /*3b30*/  BRA.U !UP0, `(.L_x_2477) ;  /* 0x0000000908cc7547 */ /* 0x000fea000b800000 */
[----:B------:R-:W-:-:S04]  /*3b40*/  UISETP.NE.U32.AND UP0, UPT, UR24, URZ, UPT ;  /* 0x000000ff1800728c */ /* 0x000fc8000bf05070 */
[----:B------:R-:W-:-:S06]  /*3b50*/  UISETP.NE.AND.EX UP0, UPT, UR25, URZ, UPT, UP0 ;  /* 0x000000ff1900728c */ /* 0x000fcc000bf05300 */
[----:B------:R-:W-:-:S13]  /*3b60*/  PLOP3.LUT P0, PT, PT, PT, UP0, 0x80, 0x8 ;  /* 0x000000000008781c */ /* 0x000fda0003f0f008 */
[----:B------:R-:W-:Y:S05]  /*3b70*/  @!P0 BRA `(.L_x_2478) ;  /* 0x0000000400808947 */ /* 0x000fea0003800000 */
[----:B------:R-:W-:Y:S02]  /*3b80*/  PLOP3.LUT P5, PT, PT, PT, UP2, 0x80, 0x8 ;  /* 0x000000000008781c */ /* 0x000fe40003faf028 */
[----:B------:R-:W-:Y:S02]  /*3b90*/  PLOP3.LUT P6, PT, PT, PT, UP2, 0x80, 0x8 ;  /* 0x000000000008781c */ /* 0x000fe40003fcf028 */
[----:B------:R-:W-:Y:S02]  /*3ba0*/  PLOP3.LUT P4, PT, PT, PT, UP2, 0x80, 0x8 ;  /* 0x000000000008781c */ /* 0x000fe40003f8f028 */
[----:B01---5:R-:W-:Y:S02]  /*3bb0*/  MOV R68, R56 ;  /* 0x0000003800447202 */ /* 0x023fe40000000f00 */
[----:B------:R-:W-:Y:S02]  /*3bc0*/  MOV R70, R57 ;  /* 0x0000003900467202 */ /* 0x000fe40000000f00 */
[----:B------:R-:W-:-:S03]  /*3bd0*/  MOV R122, R58 ;  /* 0x0000003a007a7202 */ /* 0x000fc60000000f00 */
[----:B------:R-:W-:Y:S01]  /*3be0*/  @P5 FFMA.FTZ R65, R91, UR5, R74 ;  /* 0x000000055b415c23 */ /* 0x000fe2000801004a */
[----:B------:R-:W-:-:S03]  /*3bf0*/  PLOP3.LUT P5, PT, PT, PT, UP2, 0x80, 0x8 ;  /* 0x000000000008781c */ /* 0x000fc60003faf028 */
[----:B------:R-:W-:Y:S01]  /*3c00*/  @P6 FADD.FTZ R65, R92, -R65 ;  /* 0x800000415c416221 */ /* 0x000fe20000010000 */
[----:B------:R-:W-:-:S03]  /*3c10*/  PLOP3.LUT P6, PT, PT, PT, UP2, 0x80, 0x8 ;  /* 0x000000000008781c */ /* 0x000fc60003fcf028 */
[----:B------:R-:W-:Y:S01]  /*3c20*/  @P4 FFMA.FTZ R68, R65, UR28, R56 ;  /* 0x0000001c41444c23 */ /* 0x000fe20008010038 */
[----:B------:R-:W-:-:S05]  /*3c30*/  PLOP3.LUT P4, PT, PT, PT, UP2, 0x80, 0x8 ;  /* 0x000000000008781c */ /* 0x000fca0003f8f028 */
        /* <DEDUP_REMOVED lines=23> */
[----:B------:R-:W-:Y:S02]  /*3db0*/  @P4 IMAD.U32 R66, R80, 0x10000, RZ ;  /* 0x0001000050424824 */ /* 0x000fe400078e00ff */
[----:B------:R-:W-:-:S02]  /*3dc0*/  FADD.FTZ R20, R20, R65 ;  /* 0x0000004114147221 */ /* 0x000fc40000010000 */
[----:B------:R-:W-:-:S05]  /*3dd0*/  @P4 FMUL.FTZ R64, R67, R66 ;  /* 0x0000004243404220 */ /* 0x000fca0000410000 */
[----:B------:R-:W-:-:S04]  /*3de0*/  F2FP.BF16.F32.PACK_AB R64, RZ, R64 ;  /* 0x00000040ff40723e */ /* 0x000fc800000010ff */
[----:B------:R-:W-:-:S07]  /*3df0*/  PRMT R121, R64, 0x7610, R121 ;  /* 0x0000761040797816 */ /* 0x000fce0000000079 */
.L_x_2479:
[----:B------:R-:W-:Y:S05]  /*3e00*/  BRA.U !UP3, `(.L_x_2480) ;  /* 0x000000010b407547 */ /* 0x000fea000b800000 */
        /* <DEDUP_REMOVED lines=16> */
.L_x_2480:
        /* <DEDUP_REMOVED lines=17> */
.L_x_2481:
[----:B------:R-:W-:Y:S01]  /*4020*/  PLOP3.LUT P4, PT, PT, PT, UP2, 0x80, 0x8 ;  /* 0x000000000008781c */ /* 0x000fe20003f8f028 */
[----:B------:R-:W-:Y:S01]  /*4030*/  @P5 FFMA.FTZ R64, R100, UR5, R74 ;  /* 0x0000000564405c23 */ /* 0x000fe2000801004a */
[----:B------:R-:W-:Y:S02]  /*4040*/  MOV R67, R59 ;  /* 0x0000003b00437202 */ /* 0x000fe40000000f00 */
[----:B------:R-:W-:Y:S01]  /*4050*/  MOV R66, R122 ;  /* 0x0000007a00427202 */ /* 0x000fe20000000f00 */
[----:B------:R-:W-:Y:S01]  /*4060*/  @P6 FADD.FTZ R64, R111, -R64 ;  /* 0x800000406f406221 */ /* 0x000fe20000010000 */
[----:B------:R-:W-:-:S07]  /*4070*/  MOV R65, R70 ;  /* 0x0000004600417202 */ /* 0x000fce0000000f00 */
[----:B------:R-:W-:Y:S01]  /*4080*/  @P4 FFMA.FTZ R67, R64, UR28, R59 ;  /* 0x0000001c40434c23 */ /* 0x000fe2000801003b */
[----:B------:R-:W-:Y:S01]  /*4090*/  MOV R64, R68 ;  /* 0x0000004400407202 */ /* 0x000fe20000000f00 */
[----:B------:R-:W-:Y:S06]  /*40a0*/  BRA.U !UP3, `(.L_x_2482) ;  /* 0x000000150b707547 */ /* 0x000fec000b800000 */
[----:B------:R-:W-:Y:S01]  /*40b0*/  ISETP.GE.U32.AND P4, PT, R89, 0x1000000, PT ;  /* 0x010000005900780c */ /* 0x000fe20003f86070 */
[----:B------:R-:W-:Y:S01]  /*40c0*/  FMUL.FTZ R68, R67, UR21 ;  /* 0x0000001543447c20 */ /* 0x000fe20008410000 */
[----:B------:R-:W-:-:S03]  /*40d0*/  HFMA2 R69, -RZ, RZ, 0, 0 ;  /* 0x00000000ff457431 */ /* 0x000fc600000001ff */
[----:B------:R-:W-:-:S08]  /*40e0*/  FMUL.FTZ R71, R68, UR20 ;  /* 0x0000001444477c20 */ /* 0x000fd00008410000 */
[----:B------:R-:W-:Y:S01]  /*40f0*/  @P4 SHF.L.U32 R68, R83, 0x10, RZ ;  /* 0x0000001053444819 */ /* 0x000fe200000006ff */
[----:B------:R-:W-:-:S04]  /*4100*/  @P4 IMAD.U32 R70, R113, 0x10000, RZ ;  /* 0x0001000071464824 */ /* 0x000fc800078e00ff */
[----:B------:R-:W-:Y:S01]  /*4110*/  @P4 FMUL.FTZ R69, R71, R68 ;  /* 0x0000004447454220 */ /* 0x000fe20000410000 */
[----:B------:R-:W-:Y:S01]  /*4120*/  MOV R68, RZ ;  /* 0x000000ff00447202 */ /* 0x000fe20000000f00 */
[----:B------:R-:W-:-:S03]  /*4130*/  @P4 FMUL.FTZ R68, R70, R71 ;  /* 0x0000004746444220 */ /* 0x000fc60000410000 */
[----:B------:R-:W-:Y:S01]  /*4140*/  F2FP.BF16.F32.PACK_AB R69, RZ, R69 ;  /* 0x00000045ff45723e */ /* 0x000fe200000010ff */
[----:B------:R-:W-:-:S03]  /*4150*/  FADD.FTZ R23, R23, R68 ;  /* 0x0000004417177221 */ /* 0x000fc60000010000 */
[----:B------:R-:W-:Y:S01]  /*4160*/  PRMT R118, R69, 0x7610, R118 ;  /* 0x0000761045767816 */ /* 0x000fe20000000076 */
[----:B------:R-:W-:Y:S06]  /*4170*/  BRA `(.L_x_2482) ;  /* 0x00000014003c7947 */ /* 0x000fec0003800000 */
.L_x_2478:
[----:B------:R-:W-:Y:S05]  /*4180*/  BRA.U !UP3, `(.L_x_2483) ;  /* 0x000000010b4c7547 */ /* 0x000fea000b800000 */
[----:B------:R-:W-:Y:S02]  /*4190*/  PLOP3.LUT P5, PT, PT, PT, UP2, 0x80, 0x8 ;  /* 0x000000000008781c */ /* 0x000fe40003faf028 */
[----:B------:R-:W-:Y:S02]  /*41a0*/  PLOP3.LUT P6, PT, PT, PT, UP2, 0x80, 0x8 ;  /* 0x000000000008781c */ /* 0x000fe40003fcf028 */
[----:B------:R-:W-:Y:S02]  /*41b0*/  PLOP3.LUT P4, PT, PT, PT, UP2, 0x80, 0x8 ;  /* 0x000000000008781c */ /* 0x000fe40003f8f028 */
[----:B01---5:R-:W-:-:S07]  /*41c0*/  MOV R68, R56 ;  /* 0x0000003800447202 */ /* 0x023fce0000000f00 */
[----:B------:R-:W-:Y:S01]  /*41d0*/  @P5 FFMA.FTZ R69, R91, UR5, R74 ;  /* 0x000000055b455c23 */ /* 0x000fe2000801004a */
[----:B------:R-:W-:-:S03]  /*41e0*/  LOP3.LUT P5, RZ, R89, 0xff, RZ, 0xc0, !PT ;  /* 0x000000ff59ff7812 */ /* 0x000fc600078ac0ff */
[----:B------:R-:W-:-:S04]  /*41f0*/  @P6 FADD.FTZ R69, R92, -R69 ;  /* 0x800000455c456221 */ /* 0x000fc80000010000 */
[----:B------:R-:W-:-:S04]  /*4200*/  @P4 FFMA.FTZ R68, R69, UR28, R56 ;  /* 0x0000001c45444c23 */ /* 0x000fc80008010038 */
[----:B------:R-:W-:Y:S02]  /*4210*/  FMUL.FTZ R68, R68, UR21 ;  /* 0x0000001544447c20 */ /* 0x000fe40008410000 */
[----:B------:R-:W-:Y:S02]  /*4220*/  @P5 SHF.L.U32 R69, R80, 0x10, RZ ;  /* 0x0000001050455819 */ /* 0x000fe400000006ff */
[----:B------:R-:W-:Y:S01]  /*4230*/  FMUL.FTZ R70, R68, UR20 ;  /* 0x0000001444467c20 */ /* 0x000fe20008410000 */
[----:B------:R-:W-:Y:S01]  /*4240*/  HFMA2 R68, -RZ, RZ, 0, 0 ;  /* 0x00000000ff447431 */ /* 0x000fe200000001ff */
[----:B------:R-:W-:Y:S02]  /*4250*/  @P5 SHF.L.U32 R71, R99, 0x10, RZ ;  /* 0x0000001063475819 */ /* 0x000fe400000006ff */
[-C--:B------:R-:W-:Y:S01]  /*4260*/  @P5 FMUL.FTZ R68, R69, R70.reuse ;  /* 0x0000004645445220 */ /* 0x080fe20000410000 */
[----:B------:R-:W-:Y:S02]  /*4270*/  MOV R69, RZ ;  /* 0x000000ff00457202 */ /* 0x000fe40000000f00 */
[----:B------:R-:W-:-:S02]  /*4280*/  @P5 FMUL.FTZ R69, R71, R70 ;  /* 0x0000004647455220 */ /* 0x000fc40000410000 */
[----:B------:R-:W-:Y:S02]  /*4290*/  F2FP.BF16.F32.PACK_AB R68, RZ, R68 ;  /* 0x00000044ff44723e */ /* 0x000fe400000010ff */
[----:B------:R-:W-:Y:S02]  /*42a0*/  FADD.FTZ R20, R20, R69 ;  /* 0x0000004514147221 */ /* 0x000fe40000010000 */
[----:B------:R-:W-:-:S07]  /*42b0*/  PRMT R121, R68, 0x7610, R121 ;  /* 0x0000761044797816 */ /* 0x000fce0000000079 */
.L_x_2483:
[----:B------:R-:W-:Y:S05]  /*42c0*/  BRA.U !UP3, `(.L_x_2484) ;  /* 0x000000010b487547 */ /* 0x000fea000b800000 */
[----:B------:R-:W-:Y:S02]  /*42d0*/  PLOP3.LUT P5, PT, PT, PT, UP2, 0x80, 0x8 ;  /* 0x000000000008781c */ /* 0x000fe40003faf028 */
[----:B------:R-:W-:Y:S02]  /*42e0*/  PLOP3.LUT P6, PT, PT, PT, UP2, 0x80, 0x8 ;  /* 0x000000000008781c */ /* 0x000fe40003fcf028 */
[----:B------:R-:W-:-:S09]  /*42f0*/  PLOP3.LUT P4, PT, PT, PT, UP2, 0x80, 0x8 ;  /* 0x000000000008781c */ /* 0x000fd20003f8f028 */
[----:B01----:R-:W-:Y:S01]  /*4300*/  @P5 FFMA.FTZ R68, R98, UR5, R74 ;  /* 0x0000000562445c23 */ /* 0x003fe2000801004a */
[----:B-----5:R-:W-:-:S03]  /*4310*/  LOP3.LUT P5, RZ, R89, 0xff00, RZ, 0xc0, !PT ;  /* 0x0000ff0059ff7812 */ /* 0x020fc600078ac0ff */
[----:B------:R-:W-:Y:S01]  /*4320*/  @P6 FADD.FTZ R70, R93, -R68 ;  /* 0x800000445d466221 */ /* 0x000fe20000010000 */
[----:B------:R-:W-:-:S03]  /*4330*/  MOV R68, R57 ;  /* 0x0000003900447202 */ /* 0x000fc60000000f00 */
[----:B------:R-:W-:-:S04]  /*4340*/  @P4 FFMA.FTZ R68, R70, UR28, R57 ;  /* 0x0000001c46444c23 */ /* 0x000fc80008010039 */
[----:B------:R-:W-:Y:S02]  /*4350*/  FMUL.FTZ R68, R68, UR21 ;  /* 0x0000001544447c20 */ /* 0x000fe40008410000 */
[----:B------:R-:W-:Y:S02]  /*4360*/  @P5 SHF.L.U32 R71, R81, 0x10, RZ ;  /* 0x0000001051475819 */ /* 0x000fe400000006ff */
[----:B------:R-:W-:Y:S01]  /*4370*/  FMUL.FTZ R70, R68, UR20 ;  /* 0x0000001444467c20 */ /* 0x000fe20008410000 */
[----:B------:R-:W-:-:S03]  /*4380*/  CS2R R68, SRZ ;  /* 0x0000000000447805 */ /* 0x000fc6000001ff00 */
[----:B------:R-:W-:Y:S01]  /*4390*/  @P5 FMUL.FTZ R69, R71, R70 ;  /* 0x0000004647455220 */ /* 0x000fe20000410000 */
[----:B------:R-:W-:-:S04]  /*43a0*/  @P5 IMAD.U32 R71, R117, 0x10000, RZ ;  /* 0x0001000075475824 */ /* 0x000fc800078e00ff */
[----:B------:R-:W-:Y:S01]  /*43b0*/  @P5 FMUL.FTZ R68, R71, R70 ;  /* 0x0000004647445220 */ /* 0x000fe20000410000 */
[----:B------:R-:W-:-:S03]  /*43c0*/  F2FP.BF16.F32.PACK_AB R69, RZ, R69 ;  /* 0x00000045ff45723e */ /* 0x000fc600000010ff */
[----:B------:R-:W-:Y:S01]  /*43d0*/  FADD.FTZ R21, R21, R68 ;  /* 0x0000004415157221 */ /* 0x000fe20000010000 */
[----:B------:R-:W-:-:S07]  /*43e0*/  PRMT R120, R69, 0x7610, R120 ;  /* 0x0000761045787816 */ /* 0x000fce0000000078 */
.L_x_2484:
        /* <DEDUP_REMOVED lines=20> */
.L_x_2485:
[----:B------:R-:W-:Y:S05]  /*4530*/  BRA.U !UP3, `(.L_x_2482) ;  /* 0x000000110b4c7547 */ /* 0x000fea000b800000 */
[----:B------:R-:W-:Y:S02]  /*4540*/  PLOP3.LUT P5, PT, PT, PT, UP2, 0x80, 0x8 ;  /* 0x000000000008781c */ /* 0x000fe40003faf028 */
[----:B------:R-:W-:Y:S02]  /*4550*/  PLOP3.LUT P6, PT, PT, PT, UP2, 0x80, 0x8 ;  /* 0x000000000008781c */ /* 0x000fe40003fcf028 */
[----:B------:R-:W-:-:S09]  /*4560*/  PLOP3.LUT P4, PT, PT, PT, UP2, 0x80, 0x8 ;  /* 0x000000000008781c */ /* 0x000fd20003f8f028 */
[----:B01----:R-:W-:Y:S01]  /*4570*/  @P5 FFMA.FTZ R68, R100, UR5, R74 ;  /* 0x0000000564445c23 */ /* 0x003fe2000801004a */
[----:B-----5:R-:W-:-:S03]  /*4580*/  ISETP.GE.U32.AND P5, PT, R89, 0x1000000, PT ;  /* 0x010000005900780c */ /* 0x020fc60003fa6070 */
        /* <DEDUP_REMOVED lines=12> */
[----:B------:R-:W-:Y:S01]  /*4650*/  PRMT R118, R69, 0x7610, R118 ;  /* 0x0000761045767816 */ /* 0x000fe20000000076 */
[----:B------:R-:W-:Y:S06]  /*4660*/  BRA `(.L_x_2482) ;  /* 0x0000001000007947 */ /* 0x000fec0003800000 */
.L_x_2477:
[----:B------:R-:W-:-:S04]  /*4670*/  UISETP.NE.U32.AND UP0, UPT, UR24, URZ, UPT ;  /* 0x000000ff1800728c */ /* 0x000fc8000bf05070 */
[----:B------:R-:W-:-:S06]  /*4680*/  UISETP.NE.AND.EX UP0, UPT, UR25, URZ, UPT, UP0 ;  /* 0x000000ff1900728c */ /* 0x000fcc000bf05300 */
[----:B------:R-:W-:-:S13]  /*4690*/  PLOP3.LUT P0, PT, PT, PT, UP0, 0x80, 0x8 ;  /* 0x000000000008781c */ /* 0x000fda0003f0f008 */
[----:B------:R-:W-:Y:S05]  /*46a0*/  @!P0 BRA `(.L_x_2486) ;  /* 0x0000000800008947 */ /* 0x000fea0003800000 */
[----:B------:R-:W-:Y:S05]  /*46b0*/  BRA.U !UP3, `(.L_x_2487) ;  /* 0x000000010b787547 */ /* 0x000fea000b800000 */
[----:B-----5:R-:W-:Y:S01]  /*46c0*/  LOP3.LUT P4, RZ, R89, 0xff, RZ, 0xc0, !PT ;  /* 0x000000ff59ff7812 */ /* 0x020fe2000788c0ff */
[----:B------:R-:W-:Y:S01]  /*46d0*/  BSSY.RECONVERGENT B1, `(.L_x_2488) ;  /* 0x000000c000017945 */ /* 0x000fe20003800200 */
[----:B0-----:R-:W-:-:S11]  /*46e0*/  HFMA2 R65, -RZ, RZ, 0, 0 ;  /* 0x00000000ff417431 */ /* 0x001fd600000001ff */
[----:B------:R-:W-:Y:S05]  /*46f0*/  @!P4 BRA `(.L_x_2489) ;  /* 0x000000000024c947 */ /* 0x000fea0003800000 */
[----:B------:R-:W-:Y:S01]  /*4700*/  FFMA.FTZ R65, R91, UR5, R74 ;  /* 0x000000055b417c23 */ /* 0x000fe2000801004a */
[----:B------:R-:W-:-:S03]  /*4710*/  ISETP.LT.AND P5, PT, RZ, UR29, PT ;  /* 0x0000001dff007c0c */ /* 0x000fc6000bfa1270 */
[----:B------:R-:W-:Y:S01]  /*4720*/  FADD.FTZ R64, R92, -R65 ;  /* 0x800000415c407221 */ /* 0x000fe20000010000 */
[----:B------:R-:W-:-:S03]  /*4730*/  SHF.L.U32 R65, R99, 0x10, RZ ;  /* 0x0000001063417819 */ /* 0x000fc600000006ff */
[----:B------:R-:W-:-:S05]  /*4740*/  FMUL.FTZ R64, R64, UR28 ;  /* 0x0000001c40407c20 */ /* 0x000fca0008410000 */
[----:B------:R-:W-:-:S05]  /*4750*/  FSEL R64, R64, RZ, P5 ;  /* 0x000000ff40407208 */ /* 0x000fca0002800000 */
[----:B------:R-:W-:-:S04]  /*4760*/  FMUL.FTZ R64, R64, UR21 ;  /* 0x0000001540407c20 */ /* 0x000fc80008410000 */
[----:B------:R-:W-:-:S04]  /*4770*/  FMUL.FTZ R64, R64, UR20 ;  /* 0x0000001440407c20 */ /* 0x000fc80008410000 */
[----:B------:R-:W-:-:S07]  /*4780*/  FMUL.FTZ R65, R65, R64 ;  /* 0x0000004041417220 */ /* 0x000fce0000410000 */
.L_x_2489:
[----:B------:R-:W-:Y:S05]  /*4790*/  BSYNC.RECONVERGENT B1 ;  /* 0x0000000000017941 */ /* 0x000fea0003800200 */
.L_x_2488:
        /* <DEDUP_REMOVED lines=13> */
.L_x_2491:
[----:B------:R-:W-:Y:S05]  /*4870*/  BSYNC.RECONVERGENT B1 ;  /* 0x0000000000017941 */ /* 0x000fea0003800200 */
.L_x_2490:
[----:B------:R-:W-:Y:S02]  /*4880*/  F2FP.BF16.F32.PACK_AB R121, RZ, R20 ;  /* 0x00000014ff79723e */ /* 0x000fe400000010ff */
[----:B------:R-:W-:-:S07]  /*4890*/  MOV R20, R65 ;  /* 0x0000004100147202 */ /* 0x000fce0000000f00 */
.L_x_2487:
[----:B------:R-:W-:Y:S05]  /*48a0*/  BRA.U !UP3, `(.L_x_2492) ;  /* 0x000000010b787547 */ /* 0x000fea000b800000 */
[----:B-----5:R-:W-:Y:S01]  /*48b0*/  LOP3.LUT P4, RZ, R89, 0xff00, RZ, 0xc0, !PT ;  /* 0x0000ff0059ff7812 */ /* 0x020fe2000788c0ff */
[----:B------:R-:W-:Y:S01]  /*48c0*/  BSSY.RECONVERGENT B1, `(.L_x_2493) ;  /* 0x000000c000017945 */ /* 0x000fe20003800200 */
[----:B0-----:R-:W-:-:S11]  /*48d0*/  HFMA2 R64, -RZ, RZ, 0, 0 ;  /* 0x00000000ff407431 */ /* 0x001fd600000001ff */
        /* <DEDUP_REMOVED lines=10> */
.L_x_2494:
[----:B------:R-:W-:Y:S05]  /*4980*/  BSYNC.RECONVERGENT B1 ;  /* 0x0000000000017941 */ /* 0x000fea0003800200 */
.L_x_2493:
        /* <DEDUP_REMOVED lines=13> */
.L_x_2496:
[----:B------:R-:W-:Y:S05]  /*4a60*/  BSYNC.RECONVERGENT B1 ;  /* 0x0000000000017941 */ /* 0x000fea0003800200 */
.L_x_2495:
[----:B------:R-:W-:Y:S02]  /*4a70*/  F2FP.BF16.F32.PACK_AB R120, RZ, R21 ;  /* 0x00000015ff78723e */ /* 0x000fe400000010ff */
[----:B------:R-:W-:-:S07]  /*4a80*/  MOV R21, R64 ;  /* 0x0000004000157202 */ /* 0x000fce0000000f00 */
.L_x_2492:
        /* <DEDUP_REMOVED lines=14> */
.L_x_2499:
[----:B------:R-:W-:Y:S05]  /*4b70*/  BSYNC.RECONVERGENT B1 ;  /* 0x0000000000017941 */ /* 0x000fea0003800200 */
.L_x_2498:
        /* <DEDUP_REMOVED lines=13> */
.L_x_2501:
[----:B------:R-:W-:Y:S05]  /*4c50*/  BSYNC.RECONVERGENT B1 ;  /* 0x0000000000017941 */ /* 0x000fea0003800200 */
.L_x_2500:
[----:B------:R-:W-:Y:S02]  /*4c60*/  F2FP.BF16.F32.PACK_AB R119, RZ, R22 ;  /* 0x00000016ff77723e */ /* 0x000fe400000010ff */
[----:B------:R-:W-:-:S07]  /*4c70*/  MOV R22, R65 ;  /* 0x0000004100167202 */ /* 0x000fce0000000f00 */
.L_x_2497:
[--C-:B0-----:R-:W-:Y:S01]  /*4c80*/  FFMA.FTZ R64, R100, UR5, R74.reuse ;  /* 0x0000000564407c23 */ /* 0x101fe2000801004a */
[--C-:B------:R-:W-:Y:S01]  /*4c90*/  FFMA.FTZ R65, R101, UR5, R74.reuse ;  /* 0x0000000565417c23 */ /* 0x100fe2000801004a */
[----:B------:R-:W-:Y:S01]  /*4ca0*/  FFMA.FTZ R67, R91, UR5, R74 ;  /* 0x000000055b437c23 */ /* 0x000fe2000801004a */
[----:B------:R-:W-:Y:S01]  /*4cb0*/  ISETP.LT.AND P4, PT, RZ, UR29, PT ;  /* 0x0000001dff007c0c */ /* 0x000fe2000bf81270 */
[----:B-1----:R-:W-:Y:S01]  /*4cc0*/  FADD.FTZ R68, R111, -R64 ;  /* 0x800000406f447221 */ /* 0x002fe20000010000 */
[----:B------:R-:W-:Y:S01]  /*4cd0*/  FFMA.FTZ R64, R98, UR5, R74 ;  /* 0x0000000562407c23 */ /* 0x000fe2000801004a */
[----:B------:R-:W-:Y:S01]  /*4ce0*/  FADD.FTZ R65, R110, -R65 ;  /* 0x800000416e417221 */ /* 0x000fe20000010000 */
[----:B------:R-:W-:Y:S02]  /*4cf0*/  FADD.FTZ R67, R92, -R67 ;  /* 0x800000435c437221 */ /* 0x000fe40000010000 */
[----:B------:R-:W-:Y:S01]  /*4d00*/  FADD.FTZ R66, R93, -R64 ;  /* 0x800000405d427221 */ /* 0x000fe20000010000 */
[----:B------:R-:W-:Y:S01]  /*4d10*/  FMUL.FTZ R64, R68, UR28 ;  /* 0x0000001c44407c20 */ /* 0x000fe20008410000 */
[----:B------:R-:W-:Y:S01]  /*4d20*/  FMUL.FTZ R65, R65, UR28 ;  /* 0x0000001c41417c20 */ /* 0x000fe20008410000 */
[----:B------:R-:W-:Y:S01]  /*4d30*/  FMUL.FTZ R69, R67, UR28 ;  /* 0x0000001c43457c20 */ /* 0x000fe20008410000 */
[----:B------:R-:W-:-:S02]  /*4d40*/  FMUL.FTZ R68, R66, UR28 ;  /* 0x0000001c42447c20 */ /* 0x000fc40008410000 */
[----:B------:R-:W-:Y:S02]  /*4d50*/  FSEL R67, R64, RZ, P4 ;  /* 0x000000ff40437208 */ /* 0x000fe40002000000 */
[----:B------:R-:W-:Y:S02]  /*4d60*/  FSEL R66, R65, RZ, P4 ;  /* 0x000000ff41427208 */ /* 0x000fe40002000000 */
[----:B------:R-:W-:Y:S02]  /*4d70*/  FSEL R65, R68, RZ, P4 ;  /* 0x000000ff44417208 */ /* 0x000fe40002000000 */
[----:B------:R-:W-:Y:S01]  /*4d80*/  FSEL R64, R69, RZ, P4 ;  /* 0x000000ff45407208 */ /* 0x000fe20002000000 */
[----:B------:R-:W-:Y:S06]  /*4d90*/  BRA.U !UP3, `(.L_x_2482) ;  /* 0x000000090b347547 */ /* 0x000fec000b800000 */
[----:B-----5:R-:W-:-:S13]  /*4da0*/  ISETP.GE.U32.AND P4, PT, R89, 0x1000000, PT ;  /* 0x010000005900780c */ /* 0x020fda0003f86070 */
[----:B------:R-:W0:Y:S08]  /*4db0*/  @P4 LDC.64 R68, c[0x0][0x408] ;  /* 0x00010200ff444b82 */ /* 0x000e300000000a00 */
[----:B------:R-:W1:Y:S01]  /*4dc0*/  @P4 LDC.64 R70, c[0x0][0x408] ;  /* 0x00010200ff464b82 */ /* 0x000e620000000a00 */
[----:B0-----:R-:W-:-:S04]  /*4dd0*/  @P4 FMUL.FTZ R69, R67, R69 ;  /* 0x0000004543454220 */ /* 0x001fc80000410000 */
[----:B------:R-:W-:Y:S01]  /*4de0*/  @P4 FMUL.FTZ R75, R69, R68 ;  /* 0x00000044454b4220 */ /* 0x000fe20000410000 */
[----:B------:R-:W-:Y:S01]  /*4df0*/  @P4 SHF.L.U32 R68, R83, 0x10, RZ ;  /* 0x0000001053444819 */ /* 0x000fe200000006ff */
[----:B------:R-:W-:Y:S02]  /*4e00*/  IMAD.MOV.U32 R69, RZ, RZ, RZ ;  /* 0x000000ffff457224 */ /* 0x000fe400078e00ff */
[----:B-1----:R-:W-:Y:S02]  /*4e10*/  @P4 FMUL.FTZ R71, R67, R71 ;  /* 0x0000004743474220 */ /* 0x002fe40000410000 */
[----:B------:R-:W-:Y:S01]  /*4e20*/  @P4 FMUL.FTZ R69, R68, R75 ;  /* 0x0000004b44454220 */ /* 0x000fe20000410000 */
[----:B------:R-:W-:Y:S02]  /*4e30*/  HFMA2 R68, -RZ, RZ, 0, 0 ;  /* 0x00000000ff447431 */ /* 0x000fe400000001ff */
[----:B------:R-:W-:Y:S01]  /*4e40*/  @P4 FMUL.FTZ R70, R71, R70 ;  /* 0x0000004647464220 */ /* 0x000fe20000410000 */
[----:B------:R-:W-:-:S02]  /*4e50*/  @P4 SHF.L.U32 R71, R113, 0x10, RZ ;  /* 0x0000001071474819 */ /* 0x000fc400000006ff */
[----:B------:R-:W-:-:S03]  /*4e60*/  F2FP.BF16.F32.PACK_AB R69, RZ, R69 ;  /* 0x00000045ff45723e */ /* 0x000fc600000010ff */
[----:B------:R-:W-:Y:S01]  /*4e70*/  @P4 FMUL.FTZ R68, R71, R70 ;  /* 0x0000004647444220 */ /* 0x000fe20000410000 */
[----:B------:R-:W-:-:S03]  /*4e80*/  PRMT R118, R69, 0x7610, R118 ;  /* 0x0000761045767816 */ /* 0x000fc60000000076 */
[----:B------:R-:W-:Y:S01]  /*4e90*/  FADD.FTZ R23, R23, R68 ;  /* 0x0000004417177221 */ /* 0x000fe20000010000 */
[----:B------:R-:W-:Y:S06]  /*4ea0*/  BRA `(.L_x_2482) ;  /* 0x0000000400f07947 */ /* 0x000fec0003800000 */
.L_x_2486:
[----:B------:R-:W-:Y:S05]  /*4eb0*/  BRA.U !UP3, `(.L_x_2502) ;  /* 0x000000010b787547 */ /* 0x000fea000b800000 */
[----:B-----5:R-:W-:Y:S01]  /*4ec0*/  LOP3.LUT P4, RZ, R89, 0xff, RZ, 0xc0, !PT ;  /* 0x000000ff59ff7812 */ /* 0x020fe2000788c0ff */
[----:B------:R-:W-:Y:S01]  /*4ed0*/  BSSY.RECONVERGENT B1, `(.L_x_2503) ;  /* 0x000000c000017945 */ /* 0x000fe20003800200 */
[----:B01----:R-:W-:-:S11]  /*4ee0*/  MOV R69, RZ ;  /* 0x000000ff00457202 */ /* 0x003fd60000000f00 */
        /* <DEDUP_REMOVED lines=10> */
.L_x_2504:
[----:B------:R-:W-:Y:S05]  /*4f90*/  BSYNC.RECONVERGENT B1 ;  /* 0x0000000000017941 */ /* 0x000fea0003800200 */
.L_x_2503:
        /* <DEDUP_REMOVED lines=13> */
.L_x_2506:
[----:B------:R-:W-:Y:S05]  /*5070*/  BSYNC.RECONVERGENT B1 ;  /* 0x0000000000017941 */ /* 0x000fea0003800200 */
.L_x_2505:
[----:B------:R-:W-:Y:S01]  /*5080*/  F2FP.BF16.F32.PACK_AB R121, RZ, R20 ;  /* 0x00000014ff79723e */ /* 0x000fe200000010ff */
[----:B------:R-:W-:-:S07]  /*5090*/  IMAD.MOV.U32 R20, RZ, RZ, R69 ;  /* 0x000000ffff147224 */ /* 0x000fce00078e0045 */
.L_x_2502:
        /* <DEDUP_REMOVED lines=14> */
.L_x_2509:
[----:B------:R-:W-:Y:S05]  /*5180*/  BSYNC.RECONVERGENT B1 ;  /* 0x0000000000017941 */ /* 0x000fea0003800200 */
.L_x_2508:
        /* <DEDUP_REMOVED lines=13> */
.L_x_2511:
[----:B------:R-:W-:Y:S05]  /*5260*/  BSYNC.RECONVERGENT B1 ;  /* 0x0000000000017941 */ /* 0x000fea0003800200 */
.L_x_2510:
[----:B------:R-:W-:Y:S02]  /*5270*/  F2FP.BF16.F32.PACK_AB R120, RZ, R21 ;  /* 0x00000015ff78723e */ /* 0x000fe400000010ff */
[----:B------:R-:W-:-:S07]  /*5280*/  MOV R21, R68 ;  /* 0x0000004400157202 */ /* 0x000fce0000000f00 */
.L_x_2507:
[----:B------:R-:W-:Y:S05]  /*5290*/  BRA.U !UP3, `(.L_x_2512) ;  /* 0x000000010b787547 */ /* 0x000fea000b800000 */
[----:B-----5:R-:W-:Y:S01]  /*52a0*/  LOP3.LUT P4, RZ, R89, 0xff0000, RZ, 0xc0, !PT ;  /* 0x00ff000059ff7812 */ /* 0x020fe2000788c0ff */
[----:B------:R-:W-:Y:S01]  /*52b0*/  BSSY.RECONVERGENT B1, `(.L_x_2513) ;  /* 0x000000c000017945 */ /* 0x000fe20003800200 */
[----:B01----:R-:W-:-:S11]  /*52c0*/  HFMA2 R69, -RZ, RZ, 0, 0 ;  /* 0x00000000ff457431 */ /* 0x003fd600000001ff */
        /* <DEDUP_REMOVED lines=10> */
.L_x_2514:
[----:B------:R-:W-:Y:S05]  /*5370*/  BSYNC.RECONVERGENT B1 ;  /* 0x0000000000017941 */ /* 0x000fea0003800200 */
.L_x_2513:
        /* <DEDUP_REMOVED lines=13> */
.L_x_2516:
[----:B------:R-:W-:Y:S05]  /*5450*/  BSYNC.RECONVERGENT B1 ;  /* 0x0000000000017941 */ /* 0x000fea0003800200 */
.L_x_2515:
[----:B------:R-:W-:Y:S02]  /*5460*/  F2FP.BF16.F32.PACK_AB R119, RZ, R22 ;  /* 0x00000016ff77723e */ /* 0x000fe400000010ff */
[----:B------:R-:W-:-:S07]  /*5470*/  MOV R22, R69 ;  /* 0x0000004500167202 */ /* 0x000fce0000000f00 */
.L_x_2512:
[----:B------:R-:W-:Y:S05]  /*5480*/  BRA.U !UP3, `(.L_x_2482) ;  /* 0x000000010b787547 */ /* 0x000fea000b800000 */
[----:B-----5:R-:W-:Y:S01]  /*5490*/  ISETP.GE.U32.AND P4, PT, R89, 0x1000000, PT ;  /* 0x010000005900780c */ /* 0x020fe20003f86070 */
[----:B------:R-:W-:Y:S01]  /*54a0*/  BSSY.RECONVERGENT B1, `(.L_x_2517) ;  /* 0x000000c000017945 */ /* 0x000fe20003800200 */
[----:B01----:R-:W-:-:S11]  /*54b0*/  HFMA2 R68, -RZ, RZ, 0, 0 ;  /* 0x00000000ff447431 */ /* 0x003fd600000001ff */
        /* <DEDUP_REMOVED lines=10> */
.L_x_2518:
[----:B------:R-:W-:Y:S05]  /*5560*/  BSYNC.RECONVERGENT B1 ;  /* 0x0000000000017941 */ /* 0x000fea0003800200 */
.L_x_2517:
        /* <DEDUP_REMOVED lines=13> */
.L_x_2520:
[----:B------:R-:W-:Y:S05]  /*5640*/  BSYNC.RECONVERGENT B1 ;  /* 0x0000000000017941 */ /* 0x000fea0003800200 */
.L_x_2519:
[----:B------:R-:W-:Y:S02]  /*5650*/  F2FP.BF16.F32.PACK_AB R118, RZ, R23 ;  /* 0x00000017ff76723e */ /* 0x000fe400000010ff */
[----:B------:R-:W-:-:S07]  /*5660*/  MOV R23, R68 ;  /* 0x0000004400177202 */ /* 0x000fce0000000f00 */
.L_x_2482:
        /* <DEDUP_REMOVED lines=12> */
.L_x_2521:
[----:B------:R-:W-:Y:S01]  /*5730*/  VIADD R73, R73, 0x80 ;  /* 0x0000008049497836 */ /* 0x000fe20000000000 */
[----:B------:R-:W-:-:S07]  /*5740*/  IADD3 R72, PT, PT, R72, 0x80, RZ ;  /* 0x0000008048487810 */ /* 0x000fce0007ffe0ff */
.L_x_2475:
[----:B------:R-:W-:Y:S05]  /*5750*/  BSYNC.RECONVERGENT B0 ;  /* 0x0000000000007941 */ /* 0x000fea0003800200 */
.L_x_2474:
        /* <DEDUP_REMOVED lines=12> */
.L_x_2524:
        /* <DEDUP_REMOVED lines=8> */
[----:B-1---5:R-:W-:Y:S02]  /*58a0*/  MOV R70, R61 ;  /* 0x0000003d00467202 */ /* 0x022fe40000000f00 */
[----:B------:R-:W-:Y:S02]  /*58b0*/  MOV R122, R62 ;  /* 0x0000003e007a7202 */ /* 0x000fe40000000f00 */
[----:B0-----:R-:W-:-:S03]  /*58c0*/  MOV R68, R63 ;  /* 0x0000003f00447202 */ /* 0x001fc60000000f00 */
[--C-:B------:R-:W-:Y:S01]  /*58d0*/  @P4 FFMA.FTZ R64, R109, UR5, R74.reuse ;  /* 0x000000056d404c23 */ /* 0x100fe2000801004a */
[----:B------:R-:W-:Y:S01]  /*58e0*/  PLOP3.LUT P4, PT, PT, PT, UP2, 0x80, 0x8 ;  /* 0x000000000008781c */ /* 0x000fe20003f8f028 */
[----:B------:R-:W-:Y:S01]  /*58f0*/  @P6 FFMA.FTZ R65, R108, UR5, R74 ;  /* 0x000000056c416c23 */ /* 0x000fe2000801004a */
[----:B------:R-:W-:-:S03]  /*5900*/  PLOP3.LUT P6, PT, PT, PT, UP2, 0x80, 0x8 ;  /* 0x000000000008781c */ /* 0x000fc60003fcf028 */
[----:B------:R-:W-:Y:S01]  /*5910*/  @P5 FADD.FTZ R66, R106, -R65 ;  /* 0x800000416a425221 */ /* 0x000fe20000010000 */
[----:B------:R-:W-:-:S07]  /*5920*/  PLOP3.LUT P5, PT, PT, PT, UP2, 0x80, 0x8 ;  /* 0x000000000008781c */ /* 0x000fce0003faf028 */
[----:B------:R-:W-:Y:S01]  /*5930*/  @P4 FFMA.FTZ R70, R66, UR28, R61 ;  /* 0x0000001c42464c23 */ /* 0x000fe2000801003d */
        /* <DEDUP_REMOVED lines=8> */
[----:B------:R-:W-:Y:S02]  /*59c0*/  PLOP3.LUT P6, PT, PT, PT, UP2, 0x80, 0x8 ;  /* 0x000000000008781c */ /* 0x000fe40003fcf028 */
[----:B------:R-:W-:Y:S01]  /*59d0*/  MOV R74, R60 ;  /* 0x0000003c004a7202 */ /* 0x000fe20000000f00 */
[----:B------:R-:W-:Y:S01]  /*59e0*/  @P5 FADD.FTZ R66, R102, -R65 ;  /* 0x8000004166425221 */ /* 0x000fe20000010000 */
[----:B------:R-:W-:-:S07]  /*59f0*/  PLOP3.LUT P5, PT, PT, PT, UP2, 0x80, 0x8 ;  /* 0x000000000008781c */ /* 0x000fce0003faf028 */
[----:B------:R-:W-:Y:S02]  /*5a00*/  @P4 FFMA.FTZ R68, R66, UR28, R63 ;  /* 0x0000001c42444c23 */ /* 0x000fe4000801003f */
[----:B------:R-:W-:-:S04]  /*5a10*/  @P6 FADD.FTZ R65, R107, -R64 ;  /* 0x800000406b416221 */ /* 0x000fc80000010000 */
[----:B------:R-:W-:Y:S01]  /*5a20*/  @P5 FFMA.FTZ R74, R65, UR28, R60 ;  /* 0x0000001c414a5c23 */ /* 0x000fe2000801003c */
[----:B------:R-:W-:Y:S06]  /*5a30*/  BRA.U !UP3, `(.L_x_2527) ;  /* 0x000000010b407547 */ /* 0x000fec000b800000 */
[----:B------:R-:W-:-:S13]  /*5a40*/  LOP3.LUT P4, RZ, R90, 0xff, RZ, 0xc0, !PT ;  /* 0x000000ff5aff7812 */ /* 0x000fda000788c0ff */
[----:B------:R-:W0:Y:S08]  /*5a50*/  @P4 LDC.64 R64, c[0x0][0x408] ;  /* 0x00010200ff404b82 */ /* 0x000e300000000a00 */
[----:B------:R-:W1:Y:S01]  /*5a60*/  @P4 LDC.64 R66, c[0x0][0x408] ;  /* 0x00010200ff424b82 */ /* 0x000e620000000a00 */
[----:B0-----:R-:W-:-:S04]  /*5a70*/  @P4 FMUL.FTZ R65, R74, R65 ;  /* 0x000000414a414220 */ /* 0x001fc80000410000 */
[----:B------:R-:W-:Y:S01]  /*5a80*/  @P4 FMUL.FTZ R124, R65, R64 ;  /* 0x00000040417c4220 */ /* 0x000fe20000410000 */
[----:B------:R-:W-:Y:S01]  /*5a90*/  @P4 SHF.L.U32 R65, R84, 0x10, RZ ;  /* 0x0000001054414819 */ /* 0x000fe200000006ff */
[----:B------:R-:W-:Y:S02]  /*5aa0*/  HFMA2 R64, -RZ, RZ, 0, 0 ;  /* 0x00000000ff407431 */ /* 0x000fe400000001ff */
[----:B-1----:R-:W-:Y:S02]  /*5ab0*/  @P4 FMUL.FTZ R67, R74, R67 ;  /* 0x000000434a434220 */ /* 0x002fe40000410000 */
[----:B------:R-:W-:Y:S01]  /*5ac0*/  @P4 FMUL.FTZ R64, R124, R65 ;  /* 0x000000417c404220 */ /* 0x000fe20000410000 */
[----:B------:R-:W-:Y:S02]  /*5ad0*/  IMAD.MOV.U32 R65, RZ, RZ, RZ ;  /* 0x000000ffff417224 */ /* 0x000fe400078e00ff */
[----:B------:R-:W-:Y:S01]  /*5ae0*/  @P4 FMUL.FTZ R66, R67, R66 ;  /* 0x0000004243424220 */ /* 0x000fe20000410000 */
[----:B------:R-:W-:-:S02]  /*5af0*/  @P4 SHF.L.U32 R67, R99, 0x10, RZ ;  /* 0x0000001063434819 */ /* 0x000fc400000006ff */
[----:B------:R-:W-:-:S03]  /*5b00*/  F2FP.BF16.F32.PACK_AB R64, RZ, R64 ;  /* 0x00000040ff40723e */ /* 0x000fc600000010ff */
[----:B------:R-:W-:Y:S01]  /*5b10*/  @P4 FMUL.FTZ R65, R67, R66 ;  /* 0x0000004243414220 */ /* 0x000fe20000410000 */
[----:B------:R-:W-:-:S03]  /*5b20*/  PRMT R121, R64, 0x7610, R121 ;  /* 0x0000761040797816 */ /* 0x000fc60000000079 */
[----:B------:R-:W-:-:S07]  /*5b30*/  FADD.FTZ R16, R16, R65 ;  /* 0x0000004110107221 */ /* 0x000fce0000010000 */
.L_x_2527:
[----:B------:R-:W-:Y:S05]  /*5b40*/  BRA.U !UP3, `(.L_x_2528) ;  /* 0x000000010b407547 */ /* 0x000fea000b800000 */
[----:B------:R-:W-:-:S13]  /*5b50*/  LOP3.LUT P4, RZ, R90, 0xff00, RZ, 0xc0, !PT ;  /* 0x0000ff005aff7812 */ /* 0x000fda000788c0ff */
[----:B------:R-:W0:Y:S08]  /*5b60*/  @P4 LDC.64 R64, c[0x0][0x408] ;  /* 0x00010200ff404b82 */ /* 0x000e300000000a00 */
[----:B------:R-:W1:Y:S01]  /*5b70*/  @P4 LDC.64 R66, c[0x0][0x408] ;  /* 0x00010200ff424b82 */ /* 0x000e620000000a00 */
[----:B0-----:R-:W-:-:S04]  /*5b80*/  @P4 FMUL.FTZ R65, R70, R65 ;  /* 0x0000004146414220 */ /* 0x001fc80000410000 */
[----:B------:R-:W-:Y:S01]  /*5b90*/  @P4 FMUL.FTZ R69, R65, R64 ;  /* 0x0000004041454220 */ /* 0x000fe20000410000 */
[----:B------:R-:W-:Y:S02]  /*5ba0*/  @P4 SHF.L.U32 R64, R85, 0x10, RZ ;  /* 0x0000001055404819 */ /* 0x000fe400000006ff */
[----:B------:R-:W-:Y:S01]  /*5bb0*/  MOV R65, RZ ;  /* 0x000000ff00417202 */ /* 0x000fe20000000f00 */
        /* <DEDUP_REMOVED lines=8> */
[----:B------:R-:W-:-:S07]  /*5c40*/  FADD.FTZ R17, R17, R64 ;  /* 0x0000004011117221 */ /* 0x000fce0000010000 */
.L_x_2528:
        /* <DEDUP_REMOVED lines=17> */
.L_x_2529:
[----:B------:R-:W-:Y:S02]  /*5d60*/  MOV R66, R122 ;  /* 0x0000007a00427202 */ /* 0x000fe40000000f00 */
[----:B------:R-:W-:Y:S02]  /*5d70*/  MOV R65, R70 ;  /* 0x0000004600417202 */ /* 0x000fe40000000f00 */
[----:B------:R-:W-:Y:S02]  /*5d80*/  MOV R64, R74 ;  /* 0x0000004a00407202 */ /* 0x000fe40000000f00 */
        /* <DEDUP_REMOVED lines=15> */
.L_x_2526:
        /* <DEDUP_REMOVED lines=20> */
.L_x_2531:
        /* <DEDUP_REMOVED lines=12> */
[----:B------:R-:W-:-:S03]  /*6080*/  CS2R R68, SRZ ;  /* 0x0000000000447805 */ /* 0x000fc6000001ff00 */
[----:B------:R-:W-:Y:S01]  /*6090*/  @P5 FMUL.FTZ R69, R71, R70 ;  /* 0x0000004647455220 */ /* 0x000fe20000410000 */
[----:B------:R-:W-:-:S04]  /*60a0*/  @P5 SHF.L.U32 R71, R117, 0x10, RZ ;  /* 0x0000001075475819 */ /* 0x000fc800000006ff */
[----:B------:R-:W-:Y:S01]  /*60b0*/  F2FP.BF16.F32.PACK_AB R69, RZ, R69 ;  /* 0x00000045ff45723e */ /* 0x000fe200000010ff */
[----:B------:R-:W-:-:S03]  /*60c0*/  @P5 FMUL.FTZ R68, R71, R70 ;  /* 0x0000004647445220 */ /* 0x000fc60000410000 */
[----:B------:R-:W-:Y:S01]  /*60d0*/  PRMT R120, R69, 0x7610, R120 ;  /* 0x0000761045787816 */ /* 0x000fe20000000078 */
[----:B------:R-:W-:-:S07]  /*60e0*/  FADD.FTZ R17, R17, R68 ;  /* 0x0000004411117221 */ /* 0x000fce0000010000 */
.L_x_2532:
[----:B------:R-:W-:Y:S05]  /*60f0*/  BRA.U !UP3, `(.L_x_2533) ;  /* 0x000000010b4c7547 */ /* 0x000fea000b800000 */
[----:B------:R-:W-:Y:S02]  /*6100*/  PLOP3.LUT P5, PT, PT, PT, UP2, 0x80, 0x8 ;  /* 0x000000000008781c */ /* 0x000fe40003faf028 */
[----:B------:R-:W-:Y:S02]  /*6110*/  PLOP3.LUT P6, PT, PT, PT, UP2, 0x80, 0x8 ;  /* 0x000000000008781c */ /* 0x000fe40003fcf028 */
[----:B------:R-:W-:-:S09]  /*6120*/  PLOP3.LUT P4, PT, PT, PT, UP2, 0x80, 0x8 ;  /* 0x000000000008781c */ /* 0x000fd20003f8f028 */
[----:B01----:R-:W-:Y:S01]  /*6130*/  @P5 FFMA.FTZ R68, R105, UR5, R74 ;  /* 0x0000000569445c23 */ /* 0x003fe2000801004a */
[----:B-----5:R-:W-:-:S03]  /*6140*/  LOP3.LUT P5, RZ, R90, 0xff0000, RZ, 0xc0, !PT ;  /* 0x00ff00005aff7812 */ /* 0x020fc600078ac0ff */
[----:B------:R-:W-:Y:S01]  /*6150*/  @P6 FADD.FTZ R69, R103, -R68 ;  /* 0x8000004467456221 */ /* 0x000fe20000010000 */
[----:B------:R-:W-:-:S03]  /*6160*/  IMAD.MOV.U32 R68, RZ, RZ, R62 ;  /* 0x000000ffff447224 */ /* 0x000fc600078e003e */
        /* <DEDUP_REMOVED lines=12> */
.L_x_2533:
[----:B------:R-:W-:Y:S05]  /*6230*/  BRA.U !UP3, `(.L_x_2530) ;  /* 0x000000110b007547 */ /* 0x000fea000b800000 */
[----:B------:R-:W-:Y:S02]  /*6240*/  PLOP3.LUT P5, PT, PT, PT, UP2, 0x80, 0x8 ;  /* 0x000000000008781c */ /* 0x000fe40003faf028 */
[----:B------:R-:W-:Y:S02]  /*6250*/  PLOP3.LUT P6, PT, PT, PT, UP2, 0x80, 0x8 ;  /* 0x000000000008781c */ /* 0x000fe40003fcf028 */
[----:B------:R-:W-:Y:S02]  /*6260*/  PLOP3.LUT P4, PT, PT, PT, UP2, 0x80, 0x8 ;  /* 0x000000000008781c */ /* 0x000fe40003f8f028 */
[----:B01---5:R-:W-:-:S07]  /*6270*/  MOV R68, R63 ;  /* 0x0000003f00447202 */ /* 0x023fce0000000f00 */
        /* <DEDUP_REMOVED lines=13> */
[----:B------:R-:W-:Y:S01]  /*6350*/  FADD.FTZ R19, R19, R68 ;  /* 0x0000004413137221 */ /* 0x000fe20000010000 */
[----:B------:R-:W-:Y:S06]  /*6360*/  BRA `(.L_x_2530) ;  /* 0x0000000c00b47947 */ /* 0x000fec0003800000 */
.L_x_2525:
        /* <DEDUP_REMOVED lines=10> */
[----:B------:R-:W-:Y:S01]  /*6410*/  ISETP.LT.AND P5, PT, RZ, UR29, PT ;  /* 0x0000001dff007c0c */ /* 0x000fe2000bfa1270 */
[----:B------:R-:W-:Y:S02]  /*6420*/  IMAD.U32 R65, R99, 0x10000, RZ ;  /* 0x0001000063417824 */ /* 0x000fe400078e00ff */
[----:B------:R-:W-:-:S04]  /*6430*/  FADD.FTZ R64, R107, -R64 ;  /* 0x800000406b407221 */ /* 0x000fc80000010000 */
[----:B------:R-:W-:-:S05]  /*6440*/  FMUL.FTZ R64, R64, UR28 ;  /* 0x0000001c40407c20 */ /* 0x000fca0008410000 */
[----:B------:R-:W-:-:S05]  /*6450*/  FSEL R64, R64, RZ, P5 ;  /* 0x000000ff40407208 */ /* 0x000fca0002800000 */
[----:B------:R-:W-:-:S04]  /*6460*/  FMUL.FTZ R64, R64, UR21 ;  /* 0x0000001540407c20 */ /* 0x000fc80008410000 */
[----:B------:R-:W-:-:S04]  /*6470*/  FMUL.FTZ R64, R64, UR20 ;  /* 0x0000001440407c20 */ /* 0x000fc80008410000 */
[----:B------:R-:W-:-:S07]  /*6480*/  FMUL.FTZ R65, R65, R64 ;  /* 0x0000004041417220 */ /* 0x000fce0000410000 */
.L_x_2537:
[----:B------:R-:W-:Y:S05]  /*6490*/  BSYNC.RECONVERGENT B1 ;  /* 0x0000000000017941 */ /* 0x000fea0003800200 */
.L_x_2536:
[----:B------:R-:W-:Y:S01]  /*64a0*/  BSSY.RECONVERGENT B1, `(.L_x_2538) ;  /* 0x000000d000017945 */ /* 0x000fe20003800200 */
[----:B------:R-:W-:Y:S01]  /*64b0*/  FADD.FTZ R65, R16, R65 ;  /* 0x0000004110417221 */ /* 0x000fe20000010000 */
[----:B------:R-:W-:Y:S02]  /*64c0*/  MOV R16, RZ ;  /* 0x000000ff00107202 */ /* 0x000fe40000000f00 */
[----:B------:R-:W-:Y:S05]  /*64d0*/  @!P4 BRA `(.L_x_2539) ;  /* 0x000000000024c947 */ /* 0x000fea0003800000 */
        /* <DEDUP_REMOVED lines=9> */
.L_x_2539:
[----:B------:R-:W-:Y:S05]  /*6570*/  BSYNC.RECONVERGENT B1 ;  /* 0x0000000000017941 */ /* 0x000fea0003800200 */
.L_x_2538:
[----:B------:R-:W-:Y:S02]  /*6580*/  F2FP.BF16.F32.PACK_AB R121, RZ, R16 ;  /* 0x00000010ff79723e */ /* 0x000fe400000010ff */
[----:B------:R-:W-:-:S07]  /*6590*/  MOV R16, R65 ;  /* 0x0000004100107202 */ /* 0x000fce0000000f00 */
.L_x_2535:
        /* <DEDUP_REMOVED lines=14> */
.L_x_2542:
[----:B------:R-:W-:Y:S05]  /*6680*/  BSYNC.RECONVERGENT B1 ;  /* 0x0000000000017941 */ /* 0x000fea0003800200 */
.L_x_2541:
        /* <DEDUP_REMOVED lines=13> */
.L_x_2544:
[----:B------:R-:W-:Y:S05]  /*6760*/  BSYNC.RECONVERGENT B1 ;  /* 0x0000000000017941 */ /* 0x000fea0003800200 */
.L_x_2543:
[----:B------:R-:W-:Y:S02]  /*6770*/  F2FP.BF16.F32.PACK_AB R120, RZ, R17 ;  /* 0x00000011ff78723e */ /* 0x000fe400000010ff */
[----:B------:R-:W-:-:S07]  /*6780*/  MOV R17, R64 ;  /* 0x0000004000117202 */ /* 0x000fce0000000f00 */
.L_x_2540:
[----:B------:R-:W-:Y:S05]  /*6790*/  BRA.U !UP3, `(.L_x_2545) ;  /* 0x000000010b787547 */ /* 0x000fea000b800000 */
[----:B-----5:R-:W-:Y:S01]  /*67a0*/  LOP3.LUT P4, RZ, R90, 0xff0000, RZ, 0xc0, !PT ;  /* 0x00ff00005aff7812 */ /* 0x020fe2000788c0ff */
[----:B------:R-:W-:Y:S01]  /*67b0*/  BSSY.RECONVERGENT B1, `(.L_x_2546) ;  /* 0x000000c000017945 */ /* 0x000fe20003800200 */
[----:B0-----:R-:W-:-:S11]  /*67c0*/  IMAD.MOV.U32 R65, RZ, RZ, RZ ;  /* 0x000000ffff417224 */ /* 0x001fd600078e00ff */
        /* <DEDUP_REMOVED lines=10> */
.L_x_2547:
[----:B------:R-:W-:Y:S05]  /*6870*/  BSYNC.RECONVERGENT B1 ;  /* 0x0000000000017941 */ /* 0x000fea0003800200 */
.L_x_2546:
        /* <DEDUP_REMOVED lines=13> */
.L_x_2549:
[----:B------:R-:W-:Y:S05]  /*6950*/  BSYNC.RECONVERGENT B1 ;  /* 0x0000000000017941 */ /* 0x000fea0003800200 */
.L_x_2548:
[----:B------:R-:W-:Y:S02]  /*6960*/  F2FP.BF16.F32.PACK_AB R119, RZ, R18 ;  /* 0x00000012ff77723e */ /* 0x000fe400000010ff */
[----:B------:R-:W-:-:S07]  /*6970*/  MOV R18, R65 ;  /* 0x0000004100127202 */ /* 0x000fce0000000f00 */
.L_x_2545:
        /* <DEDUP_REMOVED lines=10> */
[----:B------:R-:W-:Y:S01]  /*6a20*/  ISETP.LT.AND P4, PT, RZ, UR29, PT ;  /* 0x0000001dff007c0c */ /* 0x000fe2000bf81270 */
[----:B-1----:R-:W-:Y:S01]  /*6a30*/  FMUL.FTZ R68, R67, UR28 ;  /* 0x0000001c43447c20 */ /* 0x002fe20008410000 */
[----:B------:R-:W-:-:S02]  /*6a40*/  FMUL.FTZ R74, R74, UR28 ;  /* 0x0000001c4a4a7c20 */ /* 0x000fc40008410000 */
[----:B------:R-:W-:Y:S02]  /*6a50*/  FSEL R67, R64, RZ, P4 ;  /* 0x000000ff40437208 */ /* 0x000fe40002000000 */
[----:B------:R-:W-:Y:S02]  /*6a60*/  FSEL R66, R65, RZ, P4 ;  /* 0x000000ff41427208 */ /* 0x000fe40002000000 */
[----:B------:R-:W-:Y:S02]  /*6a70*/  FSEL R65, R68, RZ, P4 ;  /* 0x000000ff44417208 */ /* 0x000fe40002000000 */
[----:B------:R-:W-:Y:S01]  /*6a80*/  FSEL R64, R74, RZ, P4 ;  /* 0x000000ff4a407208 */ /* 0x000fe20002000000 */
[----:B------:R-:W-:Y:S06]  /*6a90*/  BRA.U !UP3, `(.L_x_2530) ;  /* 0x000000050be87547 */ /* 0x000fec000b800000 */
[----:B-----5:R-:W-:Y:S01]  /*6aa0*/  ISETP.GE.U32.AND P4, PT, R90, 0x1000000, PT ;  /* 0x010000005a00780c */ /* 0x020fe20003f86070 */
[----:B------:R-:W-:-:S04]  /*6ab0*/  FMUL.FTZ R68, R67, UR21 ;  /* 0x0000001543447c20 */ /* 0x000fc80008410000 */
[----:B------:R-:W-:Y:S01]  /*6ac0*/  FMUL.FTZ R70, R68, UR20 ;  /* 0x0000001444467c20 */ /* 0x000fe20008410000 */
[----:B------:R-:W-:-:S07]  /*6ad0*/  CS2R R68, SRZ ;  /* 0x0000000000447805 */ /* 0x000fce000001ff00 */
[----:B------:R-:W-:-:S05]  /*6ae0*/  @P4 SHF.L.U32 R71, R87, 0x10, RZ ;  /* 0x0000001057474819 */ /* 0x000fca00000006ff */
[----:B------:R-:W-:Y:S01]  /*6af0*/  @P4 FMUL.FTZ R69, R71, R70 ;  /* 0x0000004647454220 */ /* 0x000fe20000410000 */
[----:B------:R-:W-:-:S04]  /*6b00*/  @P4 SHF.L.U32 R71, R113, 0x10, RZ ;  /* 0x0000001071474819 */ /* 0x000fc800000006ff */
[----:B------:R-:W-:Y:S01]  /*6b10*/  F2FP.BF16.F32.PACK_AB R69, RZ, R69 ;  /* 0x00000045ff45723e */ /* 0x000fe200000010ff */
[----:B------:R-:W-:-:S03]  /*6b20*/  @P4 FMUL.FTZ R68, R71, R70 ;  /* 0x0000004647444220 */ /* 0x000fc60000410000 */
[----:B------:R-:W-:Y:S01]  /*6b30*/  PRMT R118, R69, 0x7610, R118 ;  /* 0x0000761045767816 */ /* 0x000fe20000000076 */
[----:B------:R-:W-:Y:S01]  /*6b40*/  FADD.FTZ R19, R19, R68 ;  /* 0x0000004413137221 */ /* 0x000fe20000010000 */
[----:B------:R-:W-:Y:S06]  /*6b50*/  BRA `(.L_x_2530) ;  /* 0x0000000400b87947 */ /* 0x000fec0003800000 */
.L_x_2534:
[----:B------:R-:W-:Y:S05]  /*6b60*/  BRA.U !UP3, `(.L_x_2550) ;  /* 0x000000010b787547 */ /* 0x000fea000b800000 */
[----:B-----5:R-:W-:Y:S01]  /*6b70*/  LOP3.LUT P4, RZ, R90, 0xff, RZ, 0xc0, !PT ;  /* 0x000000ff5aff7812 */ /* 0x020fe2000788c0ff */
        /* <DEDUP_REMOVED lines=12> */
.L_x_2552:
[----:B------:R-:W-:Y:S05]  /*6c40*/  BSYNC.RECONVERGENT B1 ;  /* 0x0000000000017941 */ /* 0x000fea0003800200 */
.L_x_2551:
[----:B------:R-:W-:Y:S01]  /*6c50*/  BSSY.RECONVERGENT B1, `(.L_x_2553) ;  /* 0x000000d000017945 */ /* 0x000fe20003800200 */
[----:B------:R-:W-:Y:S01]  /*6c60*/  FADD.FTZ R69, R16, R69 ;  /* 0x0000004510457221 */ /* 0x000fe20000010000 */
[----:B------:R-:W-:Y:S02]  /*6c70*/  IMAD.MOV.U32 R16, RZ, RZ, RZ ;  /* 0x000000ffff107224 */ /* 0x000fe400078e00ff */
        /* <DEDUP_REMOVED lines=10> */
.L_x_2554:
[----:B------:R-:W-:Y:S05]  /*6d20*/  BSYNC.RECONVERGENT B1 ;  /* 0x0000000000017941 */ /* 0x000fea0003800200 */
.L_x_2553:
[----:B------:R-:W-:Y:S02]  /*6d30*/  F2FP.BF16.F32.PACK_AB R121, RZ, R16 ;  /* 0x00000010ff79723e */ /* 0x000fe400000010ff */
[----:B------:R-:W-:-:S07]  /*6d40*/  MOV R16, R69 ;  /* 0x0000004500107202 */ /* 0x000fce0000000f00 */
.L_x_2550:
        /* <DEDUP_REMOVED lines=14> */
.L_x_2557:
[----:B------:R-:W-:Y:S05]  /*6e30*/  BSYNC.RECONVERGENT B1 ;  /* 0x0000000000017941 */ /* 0x000fea0003800200 */
.L_x_2556:
        /* <DEDUP_REMOVED lines=13> */
.L_x_2559:
[----:B------:R-:W-:Y:S05]  /*6f10*/  BSYNC.RECONVERGENT B1 ;  /* 0x0000000000017941 */ /* 0x000fea0003800200 */
.L_x_2558:
[----:B------:R-:W-:Y:S02]  /*6f20*/  F2FP.BF16.F32.PACK_AB R120, RZ, R17 ;  /* 0x00000011ff78723e */ /* 0x000fe400000010ff */
[----:B------:R-:W-:-:S07]  /*6f30*/  MOV R17, R68 ;  /* 0x0000004400117202 */ /* 0x000fce0000000f00 */
.L_x_2555:
[----:B------:R-:W-:Y:S05]  /*6f40*/  BRA.U !UP3, `(.L_x_2560) ;  /* 0x000000010b787547 */ /* 0x000fea000b800000 */
[----:B-----5:R-:W-:Y:S01]  /*6f50*/  LOP3.LUT P4, RZ, R90, 0xff0000, RZ, 0xc0, !PT ;  /* 0x00ff00005aff7812 */ /* 0x020fe2000788c0ff */
[----:B------:R-:W-:Y:S01]  /*6f60*/  BSSY.RECONVERGENT B1, `(.L_x_2561) ;  /* 0x000000c000017945 */ /* 0x000fe20003800200 */
[----:B01----:R-:W-:-:S11]  /*6f70*/  HFMA2 R69, -RZ, RZ, 0, 0 ;  /* 0x00000000ff457431 */ /* 0x003fd600000001ff */
        /* <DEDUP_REMOVED lines=10> */
.L_x_2562:
[----:B------:R-:W-:Y:S05]  /*7020*/  BSYNC.RECONVERGENT B1 ;  /* 0x0000000000017941 */ /* 0x000fea0003800200 */
.L_x_2561:
        /* <DEDUP_REMOVED lines=13> */
.L_x_2564:
[----:B------:R-:W-:Y:S05]  /*7100*/  BSYNC.RECONVERGENT B1 ;  /* 0x0000000000017941 */ /* 0x000fea0003800200 */
.L_x_2563:
[----:B------:R-:W-:Y:S02]  /*7110*/  F2FP.BF16.F32.PACK_AB R119, RZ, R18 ;  /* 0x00000012ff77723e */ /* 0x000fe400000010ff */
[----:B------:R-:W-:-:S07]  /*7120*/  MOV R18, R69 ;  /* 0x0000004500127202 */ /* 0x000fce0000000f00 */
.L_x_2560:
[----:B------:R-:W-:Y:S05]  /*7130*/  BRA.U !UP3, `(.L_x_2530) ;  /* 0x000000010b407547 */ /* 0x000fea000b800000 */
[----:B01----:R-:W-:Y:S01]  /*7140*/  FFMA.FTZ R69, R104, UR5, R74 ;  /* 0x0000000568457c23 */ /* 0x003fe2000801004a */
[----:B-----5:R-:W-:Y:S02]  /*7150*/  ISETP.GE.U32.AND P5, PT, R90, 0x1000000, PT ;  /* 0x010000005a00780c */ /* 0x020fe40003fa6070 */
[----:B------:R-:W-:Y:S01]  /*7160*/  ISETP.LT.AND P4, PT, RZ, UR29, PT ;  /* 0x0000001dff007c0c */ /* 0x000fe2000bf81270 */
[----:B------:R-:W-:-:S04]  /*7170*/  FADD.FTZ R69, R102, -R69 ;  /* 0x8000004566457221 */ /* 0x000fc80000010000 */
[----:B------:R-:W-:-:S05]  /*7180*/  FMUL.FTZ R69, R69, UR28 ;  /* 0x0000001c45457c20 */ /* 0x000fca0008410000 */
[----:B------:R-:W-:Y:S02]  /*7190*/  FSEL R68, R69, RZ, P4 ;  /* 0x000000ff45447208 */ /* 0x000fe40002000000 */
[----:B------:R-:W-:-:S03]  /*71a0*/  @P5 SHF.L.U32 R71, R87, 0x10, RZ ;  /* 0x0000001057475819 */ /* 0x000fc600000006ff */
[----:B------:R-:W-:-:S04]  /*71b0*/  FMUL.FTZ R68, R68, UR21 ;  /* 0x0000001544447c20 */ /* 0x000fc80008410000 */
        /* <DEDUP_REMOVED lines=8> */
.L_x_2530:
        /* <DEDUP_REMOVED lines=12> */
.L_x_2523:
[----:B------:R-:W-:Y:S05]  /*7300*/  BSYNC.RECONVERGENT B0 ;  /* 0x0000000000007941 */ /* 0x000fea0003800200 */
.L_x_2522:
[----:B------:R-:W-:Y:S02]  /*7310*/  UIADD3 UR9, UPT, UPT, UR9, UR26, URZ ;  /* 0x0000001a09097290 */ /* 0x000fe4000fffe0ff */
[----:B------:R-:W-:Y:S02]  /*7320*/  UPLOP3.LUT UP1, UPT, UPT, UPT, UP1, 0x40, 0x4 ;  /* 0x000000000004789c */ /* 0x000fe40003f2e810 */
[----:B------:R-:W-:-:S09]  /*7330*/  UISETP.GE.AND UP0, UPT, UR9, UR27, UPT ;  /* 0x0000001b0900728c */ /* 0x000fd2000bf06270 */
[----:B------:R-:W-:Y:S05]  /*7340*/  BRA.U !UP0, `(.L_x_2565) ;  /* 0xffffff9108f07547 */ /* 0x000fea000b83ffff */
.L_x_2415:
[----:B------:R-:W4:Y:S01]  /*7350*/  S2UR UR4, SR_CTAID.X ;  /* 0x00000000000479c3 */ /* 0x000f220000002500 */
[----:B------:R-:W-:Y:S01]  /*7360*/  BSSY.RECONVERGENT B0, `(.L_x_2566) ;  /* 0x000000f000007945 */ /* 0x000fe20003800200 */
[----:B----4-:R-:W-:-:S06]  /*7370*/  UIMAD UR4, UR4, UR7, URZ ;  /* 0x00000007040472a4 */ /* 0x010fcc000f8e02ff */
[----:B-----5:R-:W-:-:S04]  /*7380*/  MOV R9, UR4 ;  /* 0x0000000400097c02 */ /* 0x020fc80008000f00 */
[----:B------:R-:W-:Y:S01]  /*7390*/  LEA.HI R9, R9, R0, RZ, 0x1e ;  /* 0x0000000009097211 */ /* 0x000fe200078ff0ff */
[----:B------:R-:W-:Y:S06]  /*73a0*/  @!P1 BRA `(.L_x_2567) ;  /* 0x0000000000289947 */ /* 0x000fec0003800000 */
[----:B------:R-:W4:Y:S08]  /*73b0*/  LDC.64 R2, c[0x0][0x440] ;  /* 0x00011000ff027b82 */ /* 0x000f300000000a00 */
[----:B------:R-:W5:Y:S08]  /*73c0*/  LDC.64 R4, c[0x0][0x448] ;  /* 0x00011200ff047b82 */ /* 0x000f700000000a00 */
[----:B------:R-:W0:Y:S01]  /*73d0*/  LDC.64 R6, c[0x0][0x460] ;  /* 0x00011800ff067b82 */ /* 0x000e220000000a00 */
[----:B----4-:R-:W-:-:S05]  /*73e0*/  IMAD.WIDE.U32 R2, R9, 0x10, R2 ;  /* 0x0000001009027825 */ /* 0x010fca00078e0002 */
[----:B------:R4:W-:Y:S01]  /*73f0*/  STG.E.128 desc[UR10][R2.64], R36 ;  /* 0x0000002402007986 */ /* 0x0009e2000c101d0a */
[----:B-----5:R-:W-:-:S05]  /*7400*/  IMAD.WIDE.U32 R4, R9, 0x10, R4 ;  /* 0x0000001009047825 */ /* 0x020fca00078e0004 */
[----:B------:R4:W-:Y:S01]  /*7410*/  STG.E.128 desc[UR10][R4.64], R48 ;  /* 0x0000003004007986 */ /* 0x0009e2000c101d0a */
[C---:B0-----:R-:W-:Y:S01]  /*7420*/  IMAD.WIDE.U32 R6, R9.reuse, 0x10, R6 ;  /* 0x0000001009067825 */ /* 0x041fe200078e0006 */
[----:B------:R-:W-:-:S04]  /*7430*/  IADD3 R9, PT, PT, R9, 0x80, RZ ;  /* 0x0000008009097810 */ /* 0x000fc80007ffe0ff */
[----:B------:R4:W-:Y:S03]  /*7440*/  STG.E.128 desc[UR10][R6.64], R24 ;  /* 0x0000001806007986 */ /* 0x0009e6000c101d0a */
.L_x_2567:
[----:B------:R-:W-:Y:S05]  /*7450*/  BSYNC.RECONVERGENT B0 ;  /* 0x0000000000007941 */ /* 0x000fea0003800200 */
.L_x_2566:
[----:B------:R-:W-:Y:S04]  /*7460*/  BSSY.RECONVERGENT B0, `(.L_x_2568) ;  /* 0x000000c000007945 */ /* 0x000fe80003800200 */
[----:B------:R-:W-:Y:S05]  /*7470*/  @!P2 BRA `(.L_x_2569) ;  /* 0x000000000028a947 */ /* 0x000fea0003800000 */
[----:B----4-:R-:W4:Y:S08]  /*7480*/  LDC.64 R2, c[0x0][0x440] ;  /* 0x00011000ff027b82 */ /* 0x010f300000000a00 */
        /* <DEDUP_REMOVED lines=9> */
.L_x_2569:
[----:B------:R-:W-:Y:S05]  /*7520*/  BSYNC.RECONVERGENT B0 ;  /* 0x0000000000007941 */ /* 0x000fea0003800200 */
.L_x_2568:
[----:B------:R-:W-:Y:S05]  /*7530*/  @!P3 EXIT ;  /* 0x000000000000b94d */ /* 0x000fea0003800000 */
[----:B----4-:R-:W4:Y:S08]  /*7540*/  LDC.64 R2, c[0x0][0x440] ;  /* 0x00011000ff027b82 */ /* 0x010f300000000a00 */
[----:B------:R-:W5:Y:S08]  /*7550*/  LDC.64 R4, c[0x0][0x448] ;  /* 0x00011200ff047b82 */ /* 0x000f700000000a00 */
[----:B------:R-:W0:Y:S01]  /*7560*/  LDC.64 R6, c[0x0][0x460] ;  /* 0x00011800ff067b82 */ /* 0x000e220000000a00 */
[----:B----4-:R-:W-:-:S05]  /*7570*/  IMAD.WIDE.U32 R2, R9, 0x10, R2 ;  /* 0x0000001009027825 */ /* 0x010fca00078e0002 */
[----:B------:R-:W-:Y:S01]  /*7580*/  STG.E.128 desc[UR10][R2.64], R28 ;  /* 0x0000001c02007986 */ /* 0x000fe2000c101d0a */
[----:B-----5:R-:W-:-:S05]  /*7590*/  IMAD.WIDE.U32 R4, R9, 0x10, R4 ;  /* 0x0000001009047825 */ /* 0x020fca00078e0004 */
[----:B------:R-:W-:Y:S01]  /*75a0*/  STG.E.128 desc[UR10][R4.64], R40 ;  /* 0x0000002804007986 */ /* 0x000fe2000c101d0a */
[----:B0-----:R-:W-:-:S05]  /*75b0*/  IMAD.WIDE.U32 R6, R9, 0x10, R6 ;  /* 0x0000001009067825 */ /* 0x001fca00078e0006 */
[----:B------:R-:W-:Y:S01]  /*75c0*/  STG.E.128 desc[UR10][R6.64], R16 ;  /* 0x0000001006007986 */ /* 0x000fe2000c101d0a */
[----:B------:R-:W-:Y:S05]  /*75d0*/  EXIT ;  /* 0x000000000000794d */ /* 0x000fea0003800000 */
.L_x_2570:
        /* <DEDUP_REMOVED lines=10> */
.L_x_6729:


//--------------------- .text._ZN10layer_norm22ln_bwd_finalize_kernelINS_22Kernel_traits_finalizeILj1536E13__nv_bfloat16S2_fS2_fjLb1ELj1024ELj4ENS_18Kernel_traits_baseILj1536ES2_S2_fS2_fjLj1024EEEEELb1ELb1EEEvNS_9BwdParamsE --------------------------
	.section	.text._ZN10layer_norm22ln_bwd_finalize_kernelINS_22Kernel_traits_finalizeILj1536E13__nv_bfloat16S2_fS2_fjLb1ELj1024ELj4ENS_18Kernel_traits_baseILj1536ES2_S2_fS2_fjLj1024EEEEELb1ELb1EEEvNS_9BwdParamsE,"ax",@progbits
	.align	128
        .global         _ZN10layer_norm22ln_bwd_finalize_kernelINS_22Kernel_traits_finalizeILj1536E13__nv_bfloat16S2_fS2_fjLb1ELj1024ELj4ENS_18Kernel_traits_baseILj1536ES2_S2_fS2_fjLj1024EEEEELb1ELb1EEEvNS_9BwdParamsE
        .type           _ZN10layer_norm22ln_bwd_finalize_kernelINS_22Kernel_traits_finalizeILj1536E13__nv_bfloat16S2_fS2_fjLb1ELj1024ELj4ENS_18Kernel_traits_baseILj1536ES2_S2_fS2_fjLj1024EEEEELb1ELb1EEEvNS_9BwdParamsE,@function
        .size           _ZN10layer_norm22ln_bwd_finalize_kernelINS_22Kernel_traits_finalizeILj1536E13__nv_bfloat16S2_fS2_fjLb1ELj1024ELj4ENS_18Kernel_traits_baseILj1536ES2_S2_fS2_fjLj1024EEEEELb1ELb1EEEvNS_9BwdParamsE,(.L_x_6730 - _ZN10layer_norm22ln_bwd_finalize_kernelINS_22Kernel_traits_finalizeILj1536E13__nv_bfloat16S2_fS2_fjLb1ELj1024ELj4ENS_18Kernel_traits_baseILj1536ES2_S2_fS2_fjLj1024EEEEELb1ELb1EEEvNS_9BwdParamsE)
        .other          _ZN10layer_norm22ln_bwd_finalize_kernelINS_22Kernel_traits_finalizeILj1536E13__nv_bfloat16S2_fS2_fjLb1ELj1024ELj4ENS_18Kernel_traits_baseILj1536ES2_S2_fS2_fjLj1024EEEEELb1ELb1EEEvNS_9BwdParamsE,@"STO_CUDA_ENTRY STV_DEFAULT"
_ZN10layer_norm22ln_bwd_finalize_kernelINS_22Kernel_traits_finalizeILj1536E13__nv_bfloat16S2_fS2_fjLb1ELj1024ELj4ENS_18Kernel_traits_baseILj1536ES2_S2_fS2_fjLj1024EEEEELb1ELb1EEEvNS_9BwdParamsE:
.text._ZN10layer_norm22ln_bwd_finalize_kernelINS_22Kernel_traits_finalizeILj1536E13__nv_bfloat16S2_fS2_fjLb1ELj1024ELj4ENS_18Kernel_traits_baseILj1536ES2_S2_fS2_fjLj1024EEEEELb1ELb1EEEvNS_9BwdParamsE:
        /* <DEDUP_REMOVED lines=58> */
.L_x_2575:
        /* <DEDUP_REMOVED lines=87> */
.L_x_2574:
[----:B------:R-:W-:Y:S05]  /*0910*/  BSYNC.RECONVERGENT B1 ;  /* 0x0000000000017941 */ /* 0x000fea0003800200 */
.L_x_2573:
        /* <DEDUP_REMOVED lines=50> */
.L_x_2577:
[----:B------:R-:W-:Y:S05]  /*0c40*/  BSYNC.RECONVERGENT B1 ;  /* 0x0000000000017941 */ /* 0x000fea0003800200 */
.L_x_2576:
        /* <DEDUP_REMOVED lines=30> */
.L_x_2579:
[----:B------:R-:W-:Y:S05]  /*0e30*/  BSYNC.RECONVERGENT B1 ;  /* 0x0000000000017941 */ /* 0x000fea0003800200 */
.L_x_2578:
        /* <DEDUP_REMOVED lines=15> */
.L_x_2572:
[----:B------:R-:W-:Y:S05]  /*0f30*/  BSYNC.RECONVERGENT B0 ;  /* 0x0000000000007941 */ /* 0x000fea0003800200 */
.L_x_2571:
        /* <DEDUP_REMOVED lines=73> */
.L_x_2580:
        /* <DEDUP_REMOVED lines=11> */
.L_x_6730:


//--------------------- .text._ZN10layer_norm13ln_bwd_kernelINS_13Kernel_traitsI13__nv_bfloat16S2_fS2_fjLj1536ELj1ELj1ELj4ELj8ENS_18Kernel_traits_baseILj1536ES2_S2_fS2_fjLj128EEEEELb1ELb1ELb1ELb1EEEvNS_9BwdParamsE --------------------------
	.section	.text._ZN10layer_norm13ln_bwd_kernelINS_13Kernel_traitsI13__nv_bfloat16S2_fS2_fjLj1536ELj1ELj1ELj4ELj8ENS_18Kernel_traits_baseILj1536ES2_S2_fS2_fjLj128EEEEELb1ELb1ELb1ELb1EEEvNS_9BwdParamsE,"ax",@progbits
	.align	128
        .global         _ZN10layer_norm13ln_bwd_kernelINS_13Kernel_traitsI13__nv_bfloat16S2_fS2_fjLj1536ELj1ELj1ELj4ELj8ENS_18Kernel_traits_baseILj1536ES2_S2_fS2_fjLj128EEEEELb1ELb1ELb1ELb1EEEvNS_9BwdParamsE
        .type           _ZN10layer_norm13ln_bwd_kernelINS_13Kernel_traitsI13__nv_bfloat16S2_fS2_fjLj1536ELj1ELj1ELj4ELj8ENS_18Kernel_traits_baseILj1536ES2_S2_fS2_fjLj128EEEEELb1ELb1ELb1ELb1EEEvNS_9BwdParamsE,@function
        .size           _ZN10layer_norm13ln_bwd_kernelINS_13Kernel_traitsI13__nv_bfloat16S2_fS2_fjLj1536ELj1ELj1ELj4ELj8ENS_18Kernel_traits_baseILj1536ES2_S2_fS2_fjLj128EEEEELb1ELb1ELb1ELb1EEEvNS_9BwdParamsE,(.L_x_6731 - _ZN10layer_norm13ln_bwd_kernelINS_13Kernel_traitsI13__nv_bfloat16S2_fS2_fjLj1536ELj1ELj1ELj4ELj8ENS_18Kernel_traits_baseILj1536ES2_S2_fS2_fjLj128EEEEELb1ELb1ELb1ELb1EEEvNS_9BwdParamsE)
        .other          _ZN10layer_norm13ln_bwd_kernelINS_13Kernel_traitsI13__nv_bfloat16S2_fS2_fjLj1536ELj1ELj1ELj4ELj8ENS_18Kernel_traits_baseILj1536ES2_S2_fS2_fjLj128EEEEELb1ELb1ELb1ELb1EEEvNS_9BwdParamsE,@"STO_CUDA_ENTRY STV_DEFAULT"
_ZN10layer_norm13ln_bwd_kernelINS_13Kernel_traitsI13__nv_bfloat16S2_fS2_fjLj1536ELj1ELj1ELj4ELj8ENS_18Kernel_traits_baseILj1536ES2_S2_fS2_fjLj128EEEEELb1ELb1ELb1ELb1EEEvNS_9BwdParamsE:
.text._ZN10layer_norm13ln_bwd_kernelINS_13Kernel_traitsI13__nv_bfloat16S2_fS2_fjLj1536ELj1ELj1ELj4ELj8ENS_18Kernel_traits_baseILj1536ES2_S2_fS2_fjLj128EEEEELb1ELb1ELb1ELb1EEEvNS_9BwdParamsE:
        /* <DEDUP_REMOVED lines=36> */
[----:B------:R-:W0:Y:S03]  /*0240*/  LDCU.128 UR16, c[0x0][0x3f0] ;  /* 0x00007e00ff1077ac */ /* 0x000e260008000c00 */
[----:B------:R-:W3:Y:S01]  /*0250*/  LDG.E.64 R90, desc[UR22][R4.64] ;  /* 0x00000016045a7981 */ /* 0x000ee2000c1e1b00 */
[----:B----4-:R-:W-:-:S04]  /*0260*/  IMAD.WIDE.U32 R2, R107, 0x8, R2 ;  /* 0x000000086b027825 */ /* 0x010fc800078e0002 */
[----:B------:R-:W-:Y:S01]  /*0270*/  HFMA2 R62, -RZ, RZ, 0, 0 ;  /* 0x00000000ff3e7431 */ /* 0x000fe200000001ff */
[----:B------:R-:W4:Y:S01]  /*0280*/  LDCU.64 UR26, c[0x0][0x380] ;  /* 0x00007000ff1a77ac */ /* 0x000f220008000a00 */
[----:B------:R-:W5:Y:S04]  /*0290*/  LDG.E.64 R82, desc[UR22][R4.64+0x800] ;  /* 0x0008001604527981 */ /* 0x000f68000c1e1b00 */
[----:B------:R-:W5:Y:S04]  /*02a0*/  LDG.E.64 R88, desc[UR22][R2.64+0x800] ;  /* 0x0008001602587981 */ /* 0x000f68000c1e1b00 */
[----:B------:R-:W5:Y:S04]  /*02b0*/  LDG.E.64 R86, desc[UR22][R2.64+0x400] ;  /* 0x0004001602567981 */ /* 0x000f68000c1e1b00 */
[----:B------:R1:W5:Y:S01]  /*02c0*/  LDG.E.64 R84, desc[UR22][R2.64] ;  /* 0x0000001602547981 */ /* 0x000362000c1e1b00 */
[----:B------:R-:W-:Y:S01]  /*02d0*/  UPLOP3.LUT UP1, UPT, UPT, UPT, UPT, 0x40, 0x4 ;  /* 0x000000000004789c */ /* 0x000fe20003f2e870 */
[----:B--2---:R-:W-:-:S02]  /*02e0*/  SHF.R.U64 R0, R92, 0x10, R93 ;  /* 0x000000105c007819 */ /* 0x004fc4000000125d */
[----:B-1----:R-:W-:Y:S02]  /*02f0*/  SHF.R.U32.HI R2, RZ, 0x10, R93 ;  /* 0x00000010ff027819 */ /* 0x002fe4000001165d */
[--C-:B---3--:R-:W-:Y:S02]  /*0300*/  SHF.R.U64 R4, R90, 0x10, R91.reuse ;  /* 0x000000105a047819 */ /* 0x108fe4000000125b */
[----:B0---4-:R-:W-:-:S07]  /*0310*/  SHF.R.U32.HI R5, RZ, 0x10, R91 ;  /* 0x00000010ff057819 */ /* 0x011fce000001165b */
.L_x_2720:
        /* <DEDUP_REMOVED lines=26> */
[----:B------:R-:W-:Y:S02]  /*04c0*/  UIMAD.WIDE UR30, UR8, 0x4, UR12 ;  /* 0x00000004081e78a5 */ /* 0x000fe4000f8e020c */
[----:B------:R-:W-:Y:S01]  /*04d0*/  ULEA.HI UR9, UR9, UR11, URZ, 0x2 ;  /* 0x0000000b09097291 */ /* 0x000fe2000f8f10ff */
[----:B------:R-:W-:Y:S02]  /*04e0*/  MOV R105, UR10 ;  /* 0x0000000a00697c02 */ /* 0x000fe40008000f00 */
[----:B------:R-:W-:Y:S01]  /*04f0*/  ISETP.NE.U32.AND P0, PT, RZ, UR4, PT ;  /* 0x00000004ff007c0c */ /* 0x000fe2000bf05070 */
[----:B------:R-:W-:Y:S01]  /*0500*/  UISETP.GE.AND UP3, UPT, UR20, 0x1, UPT ;  /* 0x000000011400788c */ /* 0x000fe2000bf66270 */
[----:B------:R-:W-:Y:S01]  /*0510*/  MOV R14, UR30 ;  /* 0x0000001e000e7c02 */ /* 0x000fe20008000f00 */
[----:B------:R-:W3:Y:S01]  /*0520*/  LDC.64 R98, c[0x0][0x3b0] ;  /* 0x0000ec00ff627b82 */ /* 0x000ee20000000a00 */
[----:B------:R-:W-:Y:S02]  /*0530*/  MOV R73, UR9 ;  /* 0x0000000900497c02 */ /* 0x000fe40008000f00 */
[----:B------:R-:W-:-:S05]  /*0540*/  MOV R15, UR31 ;  /* 0x0000001f000f7c02 */ /* 0x000fca0008000f00 */
[----:B------:R-:W4:Y:S01]  /*0550*/  LDG.E R3, desc[UR22][R14.64] ;  /* 0x000000160e037981 */ /* 0x000f22000c1e1900 */
[-C--:B0-----:R-:W-:Y:S02]  /*0560*/  LEA.HI.SX32 R73, R73, R6.reuse, 0x1e ;  /* 0x0000000649497211 */ /* 0x081fe400078ff2ff */
[----:B------:R-:W-:Y:S02]  /*0570*/  LEA.HI.SX32 R105, R105, R6, 0x1e ;  /* 0x0000000669697211 */ /* 0x000fe400078ff2ff */
[C---:B------:R-:W-:Y:S01]  /*0580*/  IADD3 R79, PT, PT, R73.reuse, 0x80, RZ ;  /* 0x00000080494f7810 */ /* 0x040fe20007ffe0ff */
[C-C-:B-1----:R-:W-:Y:S01]  /*0590*/  IMAD.WIDE.U32 R76, R73.reuse, 0x8, R80.reuse ;  /* 0x00000008494c7825 */ /* 0x142fe200078e0050 */
[----:B------:R-:W-:Y:S02]  /*05a0*/  IADD3 R73, PT, PT, R73, 0x100, RZ ;  /* 0x0000010049497810 */ /* 0x000fe40007ffe0ff */
[C---:B------:R-:W-:Y:S02]  /*05b0*/  IADD3 R113, PT, PT, R105.reuse, 0x80, RZ ;  /* 0x0000008069717810 */ /* 0x040fe40007ffe0ff */
[----:B------:R-:W-:Y:S01]  /*05c0*/  IADD3 R107, PT, PT, R105, 0x100, RZ ;  /* 0x00000100696b7810 */ /* 0x000fe20007ffe0ff */
[----:B------:R-:W-:Y:S01]  /*05d0*/  IMAD.WIDE.U32 R78, R79, 0x8, R80 ;  /* 0x000000084f4e7825 */ /* 0x000fe200078e0050 */
[----:B------:R-:W4:Y:S03]  /*05e0*/  LDG.E.64 R76, desc[UR22][R76.64] ;  /* 0x000000164c4c7981 */ /* 0x000f26000c1e1b00 */
[----:B--2---:R-:W-:-:S02]  /*05f0*/  IMAD.WIDE.U32 R68, R105, 0x10, R12 ;  /* 0x0000001069447825 */ /* 0x004fc400078e000c */
[----:B------:R-:W2:Y:S02]  /*0600*/  LDG.E.64 R78, desc[UR22][R78.64] ;  /* 0x000000164e4e7981 */ /* 0x000ea4000c1e1b00 */
[----:B------:R-:W-:Y:S02]  /*0610*/  IMAD.WIDE.U32 R80, R73, 0x8, R80 ;  /* 0x0000000849507825 */ /* 0x000fe400078e0050 */
[----:B------:R-:W2:Y:S02]  /*0620*/  LDG.E.128 R68, desc[UR22][R68.64] ;  /* 0x0000001644447981 */ /* 0x000ea4000c1e1d00 */
[--C-:B------:R-:W-:Y:S02]  /*0630*/  IMAD.WIDE.U32 R72, R113, 0x10, R12.reuse ;  /* 0x0000001071487825 */ /* 0x100fe400078e000c */
[----:B------:R-:W2:Y:S02]  /*0640*/  LDG.E.64 R80, desc[UR22][R80.64] ;  /* 0x0000001650507981 */ /* 0x000ea4000c1e1b00 */
[----:B------:R-:W-:-:S02]  /*0650*/  IMAD.WIDE.U32 R12, R107, 0x10, R12 ;  /* 0x000000106b0c7825 */ /* 0x000fc400078e000c */
[----:B------:R-:W2:Y:S04]  /*0660*/  LDG.E.128 R72, desc[UR22][R72.64] ;  /* 0x0000001648487981 */ /* 0x000ea8000c1e1d00 */
[----:B------:R-:W2:Y:S01]  /*0670*/  LDG.E.128 R12, desc[UR22][R12.64] ;  /* 0x000000160c0c7981 */ /* 0x000ea2000c1e1d00 */
[----:B------:R-:W-:Y:S01]  /*0680*/  ISETP.NE.AND.EX P0, PT, RZ, UR5, PT, P0 ;  /* 0x00000005ff007c0c */ /* 0x000fe2000bf05300 */
[----:B------:R-:W-:-:S04]  /*0690*/  @UP3 UIADD3 UR9, UPT, UPT, UR20, -0x1, URZ ;  /* 0xffffffff14093890 */ /* 0x000fc8000fffe0ff */
[----:B------:R-:W-:-:S08]  /*06a0*/  @UP3 UIMAD UR9, UR9, UR29, URZ ;  /* 0x0000001d090932a4 */ /* 0x000fd0000f8e02ff */
[----:B------:R-:W0:Y:S08]  /*06b0*/  @P0 LDC.64 R100, c[0x0][0x438] ;  /* 0x00010e00ff640b82 */ /* 0x000e300000000a00 */
[----:B------:R-:W1:Y:S08]  /*06c0*/  @P0 LDC.64 R102, c[0x0][0x438] ;  /* 0x00010e00ff660b82 */ /* 0x000e700000000a00 */
[----:B------:R-:W3:Y:S01]  /*06d0*/  @P0 LDC.64 R94, c[0x0][0x438] ;  /* 0x00010e00ff5e0b82 */ /* 0x000ee20000000a00 */
[----:B------:R-:W-:Y:S01]  /*06e0*/  @UP3 USHF.R.S32.HI UR10, URZ, 0x1f, UR9 ;  /* 0x0000001fff0a3899 */ /* 0x000fe20008011409 */
[----:B------:R-:W-:-:S03]  /*06f0*/  PLOP3.LUT P1, PT, PT, PT, UP3, 0x80, 0x8 ;  /* 0x000000000008781c */ /* 0x000fc60003f2f038 */
[----:B------:R-:W-:Y:S01]  /*0700*/  @UP3 ULEA.HI UR10, UR10, UR9, URZ, 0x2 ;  /* 0x000000090a0a3291 */ /* 0x000fe2000f8f10ff */
[----:B------:R-:W-:-:S05]  /*0710*/  MOV R97, RZ ;  /* 0x000000ff00617202 */ /* 0x000fca0000000f00 */
[----:B------:R-:W-:Y:S01]  /*0720*/  MOV R115, UR10 ;  /* 0x0000000a00737c02 */ /* 0x000fe20008000f00 */
[----:B0-----:R-:W-:-:S03]  /*0730*/  @P0 IMAD.WIDE.U32 R100, R105, 0x10, R100 ;  /* 0x0000001069640825 */ /* 0x001fc600078e0064 */
[----:B------:R-:W-:Y:S01]  /*0740*/  @P1 LEA.HI.SX32 R97, R115, R6, 0x1e ;  /* 0x0000000673611211 */ /* 0x000fe200078ff2ff */
[----:B-1----:R-:W-:Y:S01]  /*0750*/  @P0 IMAD.WIDE.U32 R102, R113, 0x10, R102 ;  /* 0x0000001071660825 */ /* 0x002fe200078e0066 */
[----:B------:R-:W5:Y:S03]  /*0760*/  @P0 LDG.E.128 R24, desc[UR22][R100.64] ;  /* 0x0000001664180981 */ /* 0x000f66000c1e1d00 */
[----:B---3--:R-:W-:Y:S01]  /*0770*/  IMAD.WIDE.U32 R114, R97, 0x4, R98 ;  /* 0x0000000461727825 */ /* 0x008fe200078e0062 */
[----:B------:R-:W5:Y:S03]  /*0780*/  @P0 LDG.E.128 R20, desc[UR22][R102.64] ;  /* 0x0000001666140981 */ /* 0x000f66000c1e1d00 */
[----:B------:R-:W-:Y:S01]  /*0790*/  @P0 IMAD.WIDE.U32 R106, R107, 0x10, R94 ;  /* 0x000000106b6a0825 */ /* 0x000fe200078e005e */
[----:B------:R-:W-:Y:S01]  /*07a0*/  IADD3 R117, PT, PT, R97, 0x80, RZ ;  /* 0x0000008061757810 */ /* 0x000fe20007ffe0ff */
[----:B------:R-:W5:Y:S04]  /*07b0*/  LDG.E R115, desc[UR22][R114.64] ;  /* 0x0000001672737981 */ /* 0x000f68000c1e1900 */
[----:B------:R0:W5:Y:S01]  /*07c0*/  @P0 LDG.E.128 R16, desc[UR22][R106.64] ;  /* 0x000000166a100981 */ /* 0x000162000c1e1d00 */
[----:B------:R-:W-:-:S02]  /*07d0*/  ISETP.NE.AND P0, PT, RZ, UR28, PT ;  /* 0x0000001cff007c0c */ /* 0x000fc4000bf05270 */
[----:B------:R-:W-:Y:S01]  /*07e0*/  IADD3 R119, PT, PT, R97, 0x100, RZ ;  /* 0x0000010061777810 */ /* 0x000fe20007ffe0ff */
[----:B------:R-:W-:-:S04]  /*07f0*/  IMAD.WIDE.U32 R96, R117, 0x4, R98 ;  /* 0x0000000475607825 */ /* 0x000fc800078e0062 */
[----:B------:R-:W-:Y:S01]  /*0800*/  IMAD.WIDE.U32 R98, R119, 0x4, R98 ;  /* 0x0000000477627825 */ /* 0x000fe200078e0062 */
[----:B------:R-:W5:Y:S02]  /*0810*/  LDG.E R113, desc[UR22][R96.64] ;  /* 0x0000001660717981 */ /* 0x000f64000c1e1900 */
[C---:B-----5:R-:W-:Y:S02]  /*0820*/  SHF.L.U32 R110, R84.reuse, 0x10, RZ ;  /* 0x00000010546e7819 */ /* 0x060fe400000006ff */
[----:B------:R1:W5:Y:S01]  /*0830*/  LDG.E R6, desc[UR22][R98.64] ;  /* 0x0000001662067981 */ /* 0x000362000c1e1900 */
[----:B0-----:R-:W-:-:S04]  /*0840*/  SHF.R.U64 R106, R84, 0x10, R85 ;  /* 0x00000010546a7819 */ /* 0x001fc80000001255 */
[----:B------:R-:W-:Y:S02]  /*0850*/  SHF.L.U32 R106, R106, 0x10, RZ ;  /* 0x000000106a6a7819 */ /* 0x000fe400000006ff */
[----:B------:R-:W-:Y:S02]  /*0860*/  SHF.R.U32.HI R103, RZ, 0x10, R89 ;  /* 0x00000010ff677819 */ /* 0x000fe40000011659 */
[----:B------:R-:W-:Y:S02]  /*0870*/  SHF.L.U32 R100, R89, 0x10, RZ ;  /* 0x0000001059647819 */ /* 0x000fe400000006ff */
[----:B------:R-:W-:Y:S02]  /*0880*/  SHF.L.U32 R103, R103, 0x10, RZ ;  /* 0x0000001067677819 */ /* 0x000fe400000006ff */
[----:B----4-:R-:W-:Y:S02]  /*0890*/  FSEL R114, R3, RZ, !P0 ;  /* 0x000000ff03727208 */ /* 0x010fe40004000000 */
[----:B------:R-:W-:-:S02]  /*08a0*/  MOV R104, R76 ;  /* 0x0000004c00687202 */ /* 0x000fc40000000f00 */
[--C-:B-1----:R-:W-:Y:S02]  /*08b0*/  SHF.R.U64 R99, R76, 0x10, R77.reuse ;  /* 0x000000104c637819 */ /* 0x102fe4000000124d */
[----:B------:R-:W-:Y:S01]  /*08c0*/  MOV R98, R77 ;  /* 0x0000004d00627202 */ /* 0x000fe20000000f00 */
[C---:B--2---:R-:W-:Y:S01]  /*08d0*/  FADD.FTZ R3, -R114.reuse, R68 ;  /* 0x0000004472037221 */ /* 0x044fe20000010100 */
[----:B------:R-:W-:Y:S01]  /*08e0*/  FADD.FTZ R105, -R114, R70 ;  /* 0x0000004672697221 */ /* 0x000fe20000010100 */
[----:B------:R-:W-:Y:S02]  /*08f0*/  SHF.R.U32.HI R97, RZ, 0x10, R77 ;  /* 0x00000010ff617819 */ /* 0x000fe4000001164d */
[----:B------:R-:W-:Y:S01]  /*0900*/  FMUL.FTZ R3, R3, UR32 ;  /* 0x0000002003037c20 */ /* 0x000fe20008410000 */
[----:B------:R-:W-:Y:S02]  /*0910*/  MOV R95, R78 ;  /* 0x0000004e005f7202 */ /* 0x000fe40000000f00 */
[----:B------:R-:W-:Y:S01]  /*0920*/  SHF.R.U64 R76, R78, 0x10, R79 ;  /* 0x000000104e4c7819 */ /* 0x000fe2000000124f */
[----:B------:R-:W-:Y:S01]  /*0930*/  FADD.FTZ R96, -R114, R13 ;  /* 0x0000000d72607221 */ /* 0x000fe20000010100 */
[----:B------:R-:W-:Y:S01]  /*0940*/  SHF.L.U32 R13, R104, 0x10, RZ ;  /* 0x00000010680d7819 */ /* 0x000fe200000006ff */
[----:B------:R-:W-:Y:S01]  /*0950*/  FADD.FTZ R101, -R114, R14 ;  /* 0x0000000e72657221 */ /* 0x000fe20000010100 */
[----:B------:R-:W-:-:S02]  /*0960*/  SHF.R.U32.HI R14, RZ, 0x10, R85 ;  /* 0x00000010ff0e7819 */ /* 0x000fc40000011655 */
[----:B------:R-:W-:Y:S01]  /*0970*/  MOV R77, R79 ;  /* 0x0000004f004d7202 */ /* 0x000fe20000000f00 */
[-C--:B------:R-:W-:Y:S01]  /*0980*/  FMUL.FTZ R110, R110, R13.reuse ;  /* 0x0000000d6e6e7220 */ /* 0x080fe20000410000 */
[----:B------:R-:W-:Y:S01]  /*0990*/  SHF.R.U32.HI R78, RZ, 0x10, R79 ;  /* 0x00000010ff4e7819 */ /* 0x000fe2000001164f */
[----:B------:R-:W-:Y:S01]  /*09a0*/  FADD.FTZ R79, -R114, R72 ;  /* 0x00000048724f7221 */ /* 0x000fe20000010100 */
[----:B------:R-:W-:Y:S01]  /*09b0*/  FFMA.FTZ R28, R3, R13, R28 ;  /* 0x0000000d031c7223 */ /* 0x000fe2000001001c */
[----:B------:R-:W-:Y:S01]  /*09c0*/  FADD.FTZ R52, R52, R13 ;  /* 0x0000000d34347221 */ /* 0x000fe20000010000 */
[----:B------:R-:W-:Y:S01]  /*09d0*/  FADD.FTZ R94, -R114, R71 ;  /* 0x00000047725e7221 */ /* 0x000fe20000010100 */
[----:B------:R-:W-:Y:S01]  /*09e0*/  SHF.L.U32 R104, R85, 0x10, RZ ;  /* 0x0000001055687819 */ /* 0x000fe200000006ff */
[----:B------:R-:W-:Y:S01]  /*09f0*/  FMUL.FTZ R105, R105, UR32 ;  /* 0x0000002069697c20 */ /* 0x000fe20008410000 */
[----:B------:R-:W-:Y:S01]  /*0a00*/  SHF.L.U32 R13, R98, 0x10, RZ ;  /* 0x00000010620d7819 */ /* 0x000fe200000006ff */
[----:B------:R-:W-:Y:S01]  /*0a10*/  FADD.FTZ R102, -R114, R15 ;  /* 0x0000000f72667221 */ /* 0x000fe20000010100 */
[----:B------:R-:W-:-:S02]  /*0a20*/  MOV R71, R80 ;  /* 0x0000005000477202 */ /* 0x000fc40000000f00 */
[----:B------:R-:W-:Y:S02]  /*0a30*/  SHF.R.U64 R70, R80, 0x10, R81 ;  /* 0x0000001050467819 */ /* 0x000fe40000001251 */
[----:B------:R-:W-:Y:S02]  /*0a40*/  SHF.L.U32 R14, R14, 0x10, RZ ;  /* 0x000000100e0e7819 */ /* 0x000fe400000006ff */
[----:B------:R-:W-:Y:S01]  /*0a50*/  SHF.L.U32 R97, R97, 0x10, RZ ;  /* 0x0000001061617819 */ /* 0x000fe200000006ff */
[----:B------:R-:W-:Y:S01]  /*0a60*/  FMUL.FTZ R15, R79, UR32 ;  /* 0x000000204f0f7c20 */ /* 0x000fe20008410000 */
[----:B------:R-:W-:Y:S02]  /*0a70*/  SHF.L.U32 R80, R86, 0x10, RZ ;  /* 0x0000001056507819 */ /* 0x000fe400000006ff */
[----:B------:R-:W-:Y:S01]  /*0a80*/  SHF.L.U32 R95, R95, 0x10, RZ ;  /* 0x000000105f5f7819 */ /* 0x000fe200000006ff */
[----:B------:R-:W-:Y:S01]  /*0a90*/  FADD.FTZ R108, -R114, R69 ;  /* 0x00000045726c7221 */ /* 0x000fe20000010100 */
[----:B------:R-:W-:Y:S01]  /*0aa0*/  SHF.R.U64 R79, R86, 0x10, R87 ;  /* 0x00000010564f7819 */ /* 0x000fe20000001257 */
[-C--:B------:R-:W-:Y:S01]  /*0ab0*/  FMUL.FTZ R104, R104, R13.reuse ;  /* 0x0000000d68687220 */ /* 0x080fe20000410000 */
[----:B------:R-:W-:Y:S01]  /*0ac0*/  FFMA.FTZ R30, R105, R13, R30 ;  /* 0x0000000d691e7223 */ /* 0x000fe2000001001e */
[----:B------:R-:W-:Y:S01]  /*0ad0*/  FADD.FTZ R54, R54, R13 ;  /* 0x0000000d36367221 */ /* 0x000fe20000010000 */
[----:B------:R-:W-:Y:S01]  /*0ae0*/  FMUL.FTZ R13, R14, R97 ;  /* 0x000000610e0d7220 */ /* 0x000fe20000410000 */
[C---:B------:R-:W-:Y:S01]  /*0af0*/  FADD.FTZ R73, -R114.reuse, R73 ;  /* 0x0000004972497221 */ /* 0x040fe20000010100 */
[----:B------:R-:W-:Y:S01]  /*0b00*/  FADD.FTZ R72, -R114, R12 ;  /* 0x0000000c72487221 */ /* 0x000fe20000010100 */
[----:B------:R-:W-:Y:S01]  /*0b10*/  FMUL.FTZ R14, R80, R95 ;  /* 0x0000005f500e7220 */ /* 0x000fe20000410000 */
[----:B------:R-:W-:Y:S01]  /*0b20*/  SHF.L.U32 R12, R99, 0x10, RZ ;  /* 0x00000010630c7819 */ /* 0x000fe200000006ff */
[----:B------:R-:W-:Y:S01]  /*0b30*/  FMUL.FTZ R108, R108, UR32 ;  /* 0x000000206c6c7c20 */ /* 0x000fe20008410000 */
[----:B------:R-:W-:-:S02]  /*0b40*/  SHF.L.U32 R79, R79, 0x10, RZ ;  /* 0x000000104f4f7819 */ /* 0x000fc400000006ff */
[----:B------:R-:W-:Y:S01]  /*0b50*/  SHF.L.U32 R80, R76, 0x10, RZ ;  /* 0x000000104c507819 */ /* 0x000fe200000006ff */
[----:B------:R-:W-:Y:S01]  /*0b60*/  FADD.FTZ R74, -R114, R74 ;  /* 0x0000004a724a7221 */ /* 0x000fe20000010100 */
[----:B------:R-:W-:Y:S01]  /*0b70*/  FMUL.FTZ R76, R73, UR32 ;  /* 0x00000020494c7c20 */ /* 0x000fe20008410000 */
[----:B------:R-:W-:Y:S01]  /*0b80*/  MOV R68, R81 ;  /* 0x0000005100447202 */ /* 0x000fe20000000f00 */
[-C--:B------:R-:W-:Y:S01]  /*0b90*/  FMUL.FTZ R106, R106, R12.reuse ;  /* 0x0000000c6a6a7220 */ /* 0x080fe20000410000 */
[----:B------:R-:W-:Y:S01]  /*0ba0*/  SHF.R.U32.HI R69, RZ, 0x10, R81 ;  /* 0x00000010ff457819 */ /* 0x000fe20000011651 */
[----:B------:R-:W-:Y:S01]  /*0bb0*/  FFMA.FTZ R29, R108, R12, R29 ;  /* 0x0000000c6c1d7223 */ /* 0x000fe2000001001d */
[----:B------:R-:W-:Y:S01]  /*0bc0*/  SHF.L.U32 R73, R77, 0x10, RZ ;  /* 0x000000104d497819 */ /* 0x000fe200000006ff */
[----:B------:R-:W-:Y:S01]  /*0bd0*/  FADD.FTZ R53, R53, R12 ;  /* 0x0000000c35357221 */ /* 0x000fe20000010000 */
[----:B------:R-:W-:Y:S01]  /*0be0*/  SHF.L.U32 R81, R87, 0x10, RZ ;  /* 0x0000001057517819 */ /* 0x000fe200000006ff */
[-C--:B------:R-:W-:Y:S01]  /*0bf0*/  FMUL.FTZ R77, R79, R80.reuse ;  /* 0x000000504f4d7220 */ /* 0x080fe20000410000 */
[----:B------:R-:W-:Y:S01]  /*0c00*/  FMUL.FTZ R12, R94, UR32 ;  /* 0x000000205e0c7c20 */ /* 0x000fe20008410000 */
[----:B------:R-:W-:Y:S01]  /*0c10*/  FMUL.FTZ R79, R74, UR32 ;  /* 0x000000204a4f7c20 */ /* 0x000fe20008410000 */
[----:B------:R-:W-:Y:S01]  /*0c20*/  FADD.FTZ R75, -R114, R75 ;  /* 0x0000004b724b7221 */ /* 0x000fe20000010100 */
[----:B------:R-:W-:Y:S01]  /*0c30*/  SHF.R.U32.HI R94, RZ, 0x10, R87 ;  /* 0x00000010ff5e7819 */ /* 0x000fe20000011657 */
[----:B------:R-:W-:Y:S01]  /*0c40*/  FADD.FTZ R49, R49, R80 ;  /* 0x0000005031317221 */ /* 0x000fe20000010000 */
[----:B------:R-:W-:Y:S01]  /*0c50*/  SHF.L.U32 R74, R78, 0x10, RZ ;  /* 0x000000104e4a7819 */ /* 0x000fe200000006ff */
[----:B------:R-:W-:Y:S01]  /*0c60*/  FFMA.FTZ R61, R76, R80, R61 ;  /* 0x000000504c3d7223 */ /* 0x000fe2000001003d */
[-C--:B------:R-:W-:Y:S01]  /*0c70*/  FMUL.FTZ R78, R81, R73.reuse ;  /* 0x00000049514e7220 */ /* 0x080fe20000410000 */
[----:B------:R-:W-:Y:S01]  /*0c80*/  FADD.FTZ R50, R50, R73 ;  /* 0x0000004932327221 */ /* 0x000fe20000010000 */
[----:B------:R-:W-:Y:S01]  /*0c90*/  FFMA.FTZ R62, R79, R73, R62 ;  /* 0x000000494f3e7223 */ /* 0x000fe2000001003e */
[----:B------:R-:W-:Y:S01]  /*0ca0*/  SHF.L.U32 R94, R94, 0x10, RZ ;  /* 0x000000105e5e7819 */ /* 0x000fe200000006ff */
[----:B------:R-:W-:Y:S01]  /*0cb0*/  FMUL.FTZ R80, R75, UR32 ;  /* 0x000000204b507c20 */ /* 0x000fe20008410000 */
[----:B------:R-:W-:Y:S01]  /*0cc0*/  FADD.FTZ R73, RZ, R110 ;  /* 0x0000006eff497221 */ /* 0x000fe20000010000 */
[----:B------:R-:W-:Y:S01]  /*0cd0*/  FFMA.FTZ R75, R3, R110, RZ ;  /* 0x0000006e034b7223 */ /* 0x000fe200000100ff */
[----:B------:R-:W-:Y:S01]  /*0ce0*/  FADD.FTZ R48, R48, R95 ;  /* 0x0000005f30307221 */ /* 0x000fe20000010000 */
[----:B------:R-:W-:Y:S01]  /*0cf0*/  FFMA.FTZ R60, R15, R95, R60 ;  /* 0x0000005f0f3c7223 */ /* 0x000fe2000001003c */
[----:B------:R-:W-:Y:S01]  /*0d00*/  FMUL.FTZ R95, R72, UR32 ;  /* 0x00000020485f7c20 */ /* 0x000fe20008410000 */
[----:B------:R-:W-:Y:S01]  /*0d10*/  FADD.FTZ R73, R106, R73 ;  /* 0x000000496a497221 */ /* 0x000fe20000010000 */
[----:B------:R-:W-:Y:S01]  /*0d20*/  FMUL.FTZ R81, R94, R74 ;  /* 0x0000004a5e517220 */ /* 0x000fe20000410000 */
[----:B------:R-:W-:Y:S01]  /*0d30*/  FFMA.FTZ R72, R108, R106, R75 ;  /* 0x0000006a6c487223 */ /* 0x000fe2000001004b */
[----:B------:R-:W-:Y:S01]  /*0d40*/  FADD.FTZ R51, R51, R74 ;  /* 0x0000004a33337221 */ /* 0x000fe20000010000 */
[----:B------:R-:W-:Y:S01]  /*0d50*/  FFMA.FTZ R63, R80, R74, R63 ;  /* 0x0000004a503f7223 */ /* 0x000fe2000001003f */
[----:B------:R-:W-:-:S02]  /*0d60*/  SHF.L.U32 R94, R88, 0x10, RZ ;  /* 0x00000010585e7819 */ /* 0x000fc400000006ff */
[----:B------:R-:W-:Y:S02]  /*0d70*/  SHF.L.U32 R71, R71, 0x10, RZ ;  /* 0x0000001047477819 */ /* 0x000fe400000006ff */
[----:B------:R-:W-:Y:S01]  /*0d80*/  SHF.L.U32 R74, R70, 0x10, RZ ;  /* 0x00000010464a7819 */ /* 0x000fe200000006ff */
        /* <DEDUP_REMOVED lines=13> */
[----:B------:R-:W-:Y:S01]  /*0e60*/  SHF.R.U64 R97, R88, 0x10, R89 ;  /* 0x0000001058617819 */ /* 0x000fe20000001259 */
[----:B------:R-:W-:Y:S01]  /*0e70*/  FADD.FTZ R70, R78, R71 ;  /* 0x000000474e467221 */ /* 0x000fe20000010000 */
[----:B------:R-:W-:Y:S02]  /*0e80*/  FFMA.FTZ R73, R79, R78, R72 ;  /* 0x0000004e4f497223 */ /* 0x000fe40000010048 */
[----:B------:R-:W-:Y:S01]  /*0e90*/  SHF.L.U32 R97, R97, 0x10, RZ ;  /* 0x0000001061617819 */ /* 0x000fe200000006ff */
[----:B------:R-:W-:Y:S01]  /*0ea0*/  FADD.FTZ R71, R81, R70 ;  /* 0x0000004651477221 */ /* 0x000fe20000010000 */
[----:B------:R-:W-:Y:S01]  /*0eb0*/  FFMA.FTZ R70, R80, R81, R73 ;  /* 0x0000005150467223 */ /* 0x000fe20000010049 */
[----:B------:R-:W-:Y:S01]  /*0ec0*/  SHF.L.U32 R75, R68, 0x10, RZ ;  /* 0x00000010444b7819 */ /* 0x000fe200000006ff */
[----:B------:R-:W-:Y:S01]  /*0ed0*/  FMUL.FTZ R96, R96, UR32 ;  /* 0x0000002060607c20 */ /* 0x000fe20008410000 */
[----:B------:R-:W-:Y:S01]  /*0ee0*/  FMUL.FTZ R97, R97, R74 ;  /* 0x0000004a61617220 */ /* 0x000fe20000410000 */
[----:B------:R-:W-:Y:S01]  /*0ef0*/  SHF.L.U32 R72, R69, 0x10, RZ ;  /* 0x0000001045487819 */ /* 0x000fe200000006ff */
        /* <DEDUP_REMOVED lines=19> */
.L_x_2582:
        /* <DEDUP_REMOVED lines=13> */
.L_x_2584:
[C---:B------:R-:W-:Y:S01]  /*1100*/  @!P0 IADD3 R71, PT, PT, R99.reuse, 0x80, RZ ;  /* 0x0000008063478810 */ /* 0x040fe20007ffe0ff */
[C---:B0-----:R-:W-:Y:S01]  /*1110*/  @!P0 IMAD.WIDE.U32 R72, R99.reuse, 0x4, R68 ;  /* 0x0000000463488825 */ /* 0x041fe200078e0044 */
[----:B------:R-:W-:-:S03]  /*1120*/  @!P0 IADD3 R75, PT, PT, R99, 0x100, RZ ;  /* 0x00000100634b8810 */ /* 0x000fc60007ffe0ff */
[--C-:B------:R-:W-:Y:S01]  /*1130*/  @!P0 IMAD.WIDE.U32 R70, R71, 0x4, R68.reuse ;  /* 0x0000000447468825 */ /* 0x100fe200078e0044 */
[----:B------:R0:W5:Y:S03]  /*1140*/  @!P0 LDG.E R115, desc[UR22][R72.64] ;  /* 0x0000001648738981 */ /* 0x000166000c1e1900 */
[----:B------:R-:W-:Y:S01]  /*1150*/  @!P0 IMAD.WIDE.U32 R68, R75, 0x4, R68 ;  /* 0x000000044b448825 */ /* 0x000fe200078e0044 */
[----:B------:R0:W5:Y:S04]  /*1160*/  @!P0 LDG.E R113, desc[UR22][R70.64] ;  /* 0x0000001646718981 */ /* 0x000168000c1e1900 */
[----:B------:R0:W5:Y:S01]  /*1170*/  @!P0 LDG.E R6, desc[UR22][R68.64] ;  /* 0x0000001644068981 */ /* 0x000162000c1e1900 */
[----:B------:R-:W-:Y:S01]  /*1180*/  CS2R R74, SRZ ;  /* 0x00000000004a7805 */ /* 0x000fe2000001ff00 */
[----:B------:R-:W-:Y:S06]  /*1190*/  @!P0 BRA `(.L_x_2583) ;  /* 0x0000000000608947 */ /* 0x000fec0003800000 */
[----:B-----5:R-:W1:Y:S01]  /*11a0*/  S2R R6, SR_TID.X ;  /* 0x0000000000067919 */ /* 0x020e620000002100 */
[----:B------:R-:W-:Y:S01]  /*11b0*/  UIMAD UR9, UR8, UR29, URZ ;  /* 0x0000001d080972a4 */ /* 0x000fe2000f8e02ff */
[----:B------:R-:W2:Y:S01]  /*11c0*/  LDC.64 R16, c[0x0][0x438] ;  /* 0x00010e00ff107b82 */ /* 0x000ea20000000a00 */
[C---:B0-----:R-:W-:Y:S02]  /*11d0*/  IADD3 R73, PT, PT, R99.reuse, 0x80, RZ ;  /* 0x0000008063497810 */ /* 0x041fe40007ffe0ff */
[----:B------:R-:W-:Y:S01]  /*11e0*/  USHF.R.S32.HI UR10, URZ, 0x1f, UR9 ;  /* 0x0000001fff0a7899 */ /* 0x000fe20008011409 */
[----:B------:R-:W-:-:S03]  /*11f0*/  IADD3 R23, PT, PT, R99, 0x100, RZ ;  /* 0x0000010063177810 */ /* 0x000fc60007ffe0ff */
[----:B------:R-:W-:Y:S01]  /*1200*/  ULEA.HI UR10, UR10, UR9, URZ, 0x2 ;  /* 0x000000090a0a7291 */ /* 0x000fe2000f8f10ff */
[----:B------:R-:W0:Y:S05]  /*1210*/  LDC.64 R68, c[0x0][0x3b0] ;  /* 0x0000ec00ff447b82 */ /* 0x000e2a0000000a00 */
[----:B------:R-:W-:-:S04]  /*1220*/  MOV R25, UR10 ;  /* 0x0000000a00197c02 */ /* 0x000fc80008000f00 */
[----:B-1----:R-:W-:Y:S01]  /*1230*/  LEA.HI.SX32 R25, R25, R6, 0x1e ;  /* 0x0000000619197211 */ /* 0x002fe200078ff2ff */
[----:B0-----:R-:W-:-:S03]  /*1240*/  IMAD.WIDE.U32 R72, R73, 0x4, R68 ;  /* 0x0000000449487825 */ /* 0x001fc600078e0044 */
[C---:B------:R-:W-:Y:S02]  /*1250*/  IADD3 R21, PT, PT, R25.reuse, 0x80, RZ ;  /* 0x0000008019157810 */ /* 0x040fe40007ffe0ff */
[C---:B------:R-:W-:Y:S01]  /*1260*/  IADD3 R19, PT, PT, R25.reuse, 0x100, RZ ;  /* 0x0000010019137810 */ /* 0x040fe20007ffe0ff */
[--C-:B--2---:R-:W-:Y:S01]  /*1270*/  IMAD.WIDE.U32 R24, R25, 0x10, R16.reuse ;  /* 0x0000001019187825 */ /* 0x104fe200078e0010 */
[----:B------:R1:W5:Y:S03]  /*1280*/  LDG.E R113, desc[UR22][R72.64] ;  /* 0x0000001648717981 */ /* 0x000366000c1e1900 */
[----:B------:R-:W-:Y:S02]  /*1290*/  IMAD.WIDE.U32 R20, R21, 0x10, R16 ;  /* 0x0000001015147825 */ /* 0x000fe400078e0010 */
[----:B------:R-:W5:Y:S02]  /*12a0*/  LDG.E.128 R24, desc[UR22][R24.64] ;  /* 0x0000001618187981 */ /* 0x000f64000c1e1d00 */
[----:B------:R-:W-:-:S04]  /*12b0*/  IMAD.WIDE.U32 R70, R99, 0x4, R68 ;  /* 0x0000000463467825 */ /* 0x000fc800078e0044 */
[----:B------:R-:W-:Y:S01]  /*12c0*/  IMAD.WIDE.U32 R16, R19, 0x10, R16 ;  /* 0x0000001013107825 */ /* 0x000fe200078e0010 */
[----:B------:R1:W5:Y:S03]  /*12d0*/  LDG.E R115, desc[UR22][R70.64] ;  /* 0x0000001646737981 */ /* 0x000366000c1e1900 */
[----:B------:R-:W-:Y:S02]  /*12e0*/  IMAD.WIDE.U32 R68, R23, 0x4, R68 ;  /* 0x0000000417447825 */ /* 0x000fe400078e0044 */
[----:B------:R-:W5:Y:S04]  /*12f0*/  LDG.E.128 R20, desc[UR22][R20.64] ;  /* 0x0000001614147981 */ /* 0x000f68000c1e1d00 */
[----:B------:R1:W5:Y:S04]  /*1300*/  LDG.E R6, desc[UR22][R68.64] ;  /* 0x0000001644067981 */ /* 0x000368000c1e1900 */
[----:B------:R-:W5:Y:S02]  /*1310*/  LDG.E.128 R16, desc[UR22][R16.64] ;  /* 0x0000001610107981 */ /* 0x000f64000c1e1d00 */
.L_x_2583:
        /* <DEDUP_REMOVED lines=32> */
.L_x_2586:
[----:B------:R-:W-:Y:S05]  /*1520*/  BSYNC.RECONVERGENT B0 ;  /* 0x0000000000007941 */ /* 0x000fea0003800200 */
.L_x_2585:
[----:B------:R-:W-:Y:S01]  /*1530*/  @UP3 UIADD3 UR20, UPT, UPT, UR20, -0x1, URZ ;  /* 0xffffffff14143890 */ /* 0x000fe2000fffe0ff */
[----:B------:R-:W-:Y:S01]  /*1540*/  BAR.SYNC.DEFER_BLOCKING 0x0 ;  /* 0x0000000000007b1d */ /* 0x000fe20000010000 */
[----:B------:R-:W-:Y:S01]  /*1550*/  PLOP3.LUT P1, PT, PT, PT, UP3, 0x80, 0x8 ;  /* 0x000000000008781c */ /* 0x000fe20003f2f038 */
[----:B------:R-:W-:Y:S01]  /*1560*/  HFMA2 R99, -RZ, RZ, 0, 4.76837158203125e-07 ;  /* 0x00000008ff637431 */ /* 0x000fe200000001ff */
[----:B------:R-:W-:Y:S01]  /*1570*/  @UP3 UIMAD UR20, UR20, UR29, URZ ;  /* 0x0000001d141432a4 */ /* 0x000fe2000f8e02ff */
[----:B------:R-:W-:Y:S02]  /*1580*/  MOV R114, RZ ;  /* 0x000000ff00727202 */ /* 0x000fe40000000f00 */
[----:B------:R-:W1:Y:S01]  /*1590*/  @UP3 LDCU.64 UR10, c[0x0][0x390] ;  /* 0x00007200ff0a37ac */ /* 0x000e620008000a00 */
        /* <DEDUP_REMOVED lines=59> */
.L_x_2591:
[----:B------:R-:W-:Y:S05]  /*1950*/  BSYNC.RECONVERGENT B0 ;  /* 0x0000000000007941 */ /* 0x000fea0003800200 */
.L_x_2590:
        /* <DEDUP_REMOVED lines=13> */
.L_x_2593:
[----:B------:R-:W-:Y:S05]  /*1a30*/  BSYNC.RECONVERGENT B0 ;  /* 0x0000000000007941 */ /* 0x000fea0003800200 */
.L_x_2592:
[----:B------:R-:W-:Y:S02]  /*1a40*/  F2FP.BF16.F32.PACK_AB R111, RZ, R40 ;  /* 0x00000028ff6f723e */ /* 0x000fe400000010ff */
[----:B------:R-:W-:-:S07]  /*1a50*/  MOV R40, R69 ;  /* 0x0000004500287202 */ /* 0x000fce0000000f00 */
.L_x_2589:
[----:B------:R-:W-:Y:S05]  /*1a60*/  BRA.U !UP3, `(.L_x_2594) ;  /* 0x000000010b787547 */ /* 0x000fea000b800000 */
[----:B-----5:R-:W-:Y:S01]  /*1a70*/  LOP3.LUT P0, RZ, R115, 0xff00, RZ, 0xc0, !PT ;  /* 0x0000ff0073ff7812 */ /* 0x020fe2000780c0ff */
        /* <DEDUP_REMOVED lines=12> */
.L_x_2596:
[----:B------:R-:W-:Y:S05]  /*1b40*/  BSYNC.RECONVERGENT B0 ;  /* 0x0000000000007941 */ /* 0x000fea0003800200 */
.L_x_2595:
        /* <DEDUP_REMOVED lines=13> */
.L_x_2598:
[----:B------:R-:W-:Y:S05]  /*1c20*/  BSYNC.RECONVERGENT B0 ;  /* 0x0000000000007941 */ /* 0x000fea0003800200 */
.L_x_2597:
[----:B------:R-:W-:Y:S02]  /*1c30*/  F2FP.BF16.F32.PACK_AB R109, RZ, R41 ;  /* 0x00000029ff6d723e */ /* 0x000fe400000010ff */
[----:B------:R-:W-:-:S07]  /*1c40*/  MOV R41, R68 ;  /* 0x0000004400297202 */ /* 0x000fce0000000f00 */
.L_x_2594:
        /* <DEDUP_REMOVED lines=14> */
.L_x_2601:
[----:B------:R-:W-:Y:S05]  /*1d30*/  BSYNC.RECONVERGENT B0 ;  /* 0x0000000000007941 */ /* 0x000fea0003800200 */
.L_x_2600:
        /* <DEDUP_REMOVED lines=13> */
.L_x_2603:
[----:B------:R-:W-:Y:S05]  /*1e10*/  BSYNC.RECONVERGENT B0 ;  /* 0x0000000000007941 */ /* 0x000fea0003800200 */
.L_x_2602:
[----:B------:R-:W-:Y:S02]  /*1e20*/  F2FP.BF16.F32.PACK_AB R112, RZ, R42 ;  /* 0x0000002aff70723e */ /* 0x000fe400000010ff */
[----:B------:R-:W-:-:S07]  /*1e30*/  MOV R42, R69 ;  /* 0x00000045002a7202 */ /* 0x000fce0000000f00 */
.L_x_2599:
[----:B------:R-:W-:Y:S05]  /*1e40*/  BRA.U !UP3, `(.L_x_2604) ;  /* 0x000000110be47547 */ /* 0x000fea000b800000 */
[----:B-----5:R-:W-:Y:S01]  /*1e50*/  ISETP.GE.U32.AND P0, PT, R115, 0x1000000, PT ;  /* 0x010000007300780c */ /* 0x020fe20003f06070 */
        /* <DEDUP_REMOVED lines=12> */
.L_x_2606:
[----:B------:R-:W-:Y:S05]  /*1f20*/  BSYNC.RECONVERGENT B0 ;  /* 0x0000000000007941 */ /* 0x000fea0003800200 */
.L_x_2605:
        /* <DEDUP_REMOVED lines=13> */
.L_x_2608:
[----:B------:R-:W-:Y:S05]  /*2000*/  BSYNC.RECONVERGENT B0 ;  /* 0x0000000000007941 */ /* 0x000fea0003800200 */
.L_x_2607:
[----:B------:R-:W-:Y:S01]  /*2010*/  F2FP.BF16.F32.PACK_AB R11, RZ, R11 ;  /* 0x0000000bff0b723e */ /* 0x000fe200000010ff */
[----:B------:R-:W-:Y:S06]  /*2020*/  BRA `(.L_x_2604) ;  /* 0x00000010006c7947 */ /* 0x000fec0003800000 */
.L_x_2588:
        /* <DEDUP_REMOVED lines=14> */
.L_x_2611:
[----:B------:R-:W-:Y:S05]  /*2110*/  BSYNC.RECONVERGENT B0 ;  /* 0x0000000000007941 */ /* 0x000fea0003800200 */
.L_x_2610:
        /* <DEDUP_REMOVED lines=13> */
.L_x_2613:
[----:B------:R-:W-:Y:S05]  /*21f0*/  BSYNC.RECONVERGENT B0 ;  /* 0x0000000000007941 */ /* 0x000fea0003800200 */
.L_x_2612:
[----:B------:R-:W-:Y:S02]  /*2200*/  F2FP.BF16.F32.PACK_AB R111, RZ, R40 ;  /* 0x00000028ff6f723e */ /* 0x000fe400000010ff */
[----:B------:R-:W-:-:S07]  /*2210*/  MOV R40, R65 ;  /* 0x0000004100287202 */ /* 0x000fce0000000f00 */
.L_x_2609:
        /* <DEDUP_REMOVED lines=14> */
.L_x_2616:
[----:B------:R-:W-:Y:S05]  /*2300*/  BSYNC.RECONVERGENT B0 ;  /* 0x0000000000007941 */ /* 0x000fea0003800200 */
.L_x_2615:
        /* <DEDUP_REMOVED lines=13> */
.L_x_2618:
[----:B------:R-:W-:Y:S05]  /*23e0*/  BSYNC.RECONVERGENT B0 ;  /* 0x0000000000007941 */ /* 0x000fea0003800200 */
.L_x_2617:
[----:B------:R-:W-:Y:S02]  /*23f0*/  F2FP.BF16.F32.PACK_AB R109, RZ, R41 ;  /* 0x00000029ff6d723e */ /* 0x000fe400000010ff */
[----:B------:R-:W-:-:S07]  /*2400*/  MOV R41, R64 ;  /* 0x0000004000297202 */ /* 0x000fce0000000f00 */
.L_x_2614:
        /* <DEDUP_REMOVED lines=14> */
.L_x_2621:
[----:B------:R-:W-:Y:S05]  /*24f0*/  BSYNC.RECONVERGENT B0 ;  /* 0x0000000000007941 */ /* 0x000fea0003800200 */
.L_x_2620:
        /* <DEDUP_REMOVED lines=13> */
.L_x_2623:
[----:B------:R-:W-:Y:S05]  /*25d0*/  BSYNC.RECONVERGENT B0 ;  /* 0x0000000000007941 */ /* 0x000fea0003800200 */
.L_x_2622:
[----:B------:R-:W-:Y:S02]  /*25e0*/  F2FP.BF16.F32.PACK_AB R112, RZ, R42 ;  /* 0x0000002aff70723e */ /* 0x000fe400000010ff */
[----:B------:R-:W-:-:S07]  /*25f0*/  MOV R42, R65 ;  /* 0x00000041002a7202 */ /* 0x000fce0000000f00 */
.L_x_2619:
        /* <DEDUP_REMOVED lines=16> */
[----:B------:R-:W-:Y:S02]  /*2700*/  FSEL R64, R69, RZ, P0 ;  /* 0x000000ff45407208 */ /* 0x000fe40000000000 */
[----:B------:R-:W-:Y:S01]  /*2710*/  MOV R67, R98 ;  /* 0x0000006200437202 */ /* 0x000fe20000000f00 */
[----:B------:R-:W-:Y:S06]  /*2720*/  BRA.U !UP3, `(.L_x_2604) ;  /* 0x000000090bac7547 */ /* 0x000fec000b800000 */
[----:B-----5:R-:W-:Y:S01]  /*2730*/  ISETP.GE.U32.AND P0, PT, R115, 0x1000000, PT ;  /* 0x010000007300780c */ /* 0x020fe20003f06070 */
[----:B------:R-:W-:-:S12]  /*2740*/  HFMA2 R11, -RZ, RZ, 0, 0 ;  /* 0x00000000ff0b7431 */ /* 0x000fd800000001ff */
[----:B------:R-:W0:Y:S01]  /*2750*/  @P0 LDC.64 R68, c[0x0][0x408] ;  /* 0x00010200ff440b82 */ /* 0x000e220000000a00 */
[----:B------:R-:W-:-:S07]  /*2760*/  @P0 SHF.L.U32 R73, R5, 0x10, RZ ;  /* 0x0000001005490819 */ /* 0x000fce00000006ff */
[----:B------:R-:W1:Y:S01]  /*2770*/  @P0 LDC.64 R70, c[0x0][0x408] ;  /* 0x00010200ff460b82 */ /* 0x000e620000000a00 */
[C---:B0-----:R-:W-:Y:S01]  /*2780*/  @P0 FMUL.FTZ R69, R98.reuse, R69 ;  /* 0x0000004562450220 */ /* 0x041fe20000410000 */
[----:B-1----:R-:W-:-:S03]  /*2790*/  @P0 FMUL.FTZ R71, R98, R71 ;  /* 0x0000004762470220 */ /* 0x002fc60000410000 */
[----:B------:R-:W-:Y:S01]  /*27a0*/  @P0 FMUL.FTZ R98, R69, R68 ;  /* 0x0000004445620220 */ /* 0x000fe20000410000 */
[----:B------:R-:W-:Y:S01]  /*27b0*/  @P0 SHF.L.U32 R69, R10, 0x10, RZ ;  /* 0x000000100a450819 */ /* 0x000fe200000006ff */
[----:B------:R-:W-:Y:S01]  /*27c0*/  @P0 FMUL.FTZ R70, R71, R70 ;  /* 0x0000004647460220 */ /* 0x000fe20000410000 */
[----:B------:R-:W-:Y:S01]  /*27d0*/  MOV R68, RZ ;  /* 0x000000ff00447202 */ /* 0x000fe20000000f00 */
[----:B------:R-:W-:Y:S02]  /*27e0*/  @P0 FMUL.FTZ R11, R73, R98 ;  /* 0x00000062490b0220 */ /* 0x000fe40000410000 */
[----:B------:R-:W-:-:S03]  /*27f0*/  @P0 FMUL.FTZ R68, R69, R70 ;  /* 0x0000004645440220 */ /* 0x000fc60000410000 */
[----:B------:R-:W-:Y:S01]  /*2800*/  F2FP.BF16.F32.PACK_AB R11, RZ, R11 ;  /* 0x0000000bff0b723e */ /* 0x000fe200000010ff */
[----:B------:R-:W-:Y:S01]  /*2810*/  FADD.FTZ R43, R43, R68 ;  /* 0x000000442b2b7221 */ /* 0x000fe20000010000 */
[----:B------:R-:W-:Y:S06]  /*2820*/  BRA `(.L_x_2604) ;  /* 0x00000008006c7947 */ /* 0x000fec0003800000 */
.L_x_2587:
[----:B------:R-:W-:-:S04]  /*2830*/  UISETP.NE.U32.AND UP0, UPT, UR6, URZ, UPT ;  /* 0x000000ff0600728c */ /* 0x000fc8000bf05070 */
[----:B------:R-:W-:-:S09]  /*2840*/  UISETP.NE.AND.EX UP0, UPT, UR7, URZ, UPT, UP0 ;  /* 0x000000ff0700728c */ /* 0x000fd2000bf05300 */
[----:B------:R-:W-:Y:S05]  /*2850*/  BRA.U UP0, `(.L_x_2624) ;  /* 0x00000005001c7547 */ /* 0x000fea000b800000 */
[----:B------:R-:W-:Y:S05]  /*2860*/  BRA.U !UP3, `(.L_x_2625) ;  /* 0x000000010b447547 */ /* 0x000fea000b800000 */
[----:B------:R-:W-:Y:S01]  /*2870*/  PLOP3.LUT P1, PT, PT, PT, UP2, 0x80, 0x8 ;  /* 0x000000000008781c */ /* 0x000fe20003f2f028 */
[----:B------:R-:W-:Y:S01]  /*2880*/  HFMA2 R70, -RZ, RZ, 0, 0 ;  /* 0x00000000ff467431 */ /* 0x000fe200000001ff */
[----:B-----5:R-:W-:Y:S02]  /*2890*/  LOP3.LUT P0, RZ, R115, 0xff, RZ, 0xc0, !PT ;  /* 0x000000ff73ff7812 */ /* 0x020fe4000780c0ff */
[----:B------:R-:W-:-:S09]  /*28a0*/  MOV R68, R24 ;  /* 0x0000001800447202 */ /* 0x000fd20000000f00 */
[----:B------:R-:W-:Y:S02]  /*28b0*/  @P1 FFMA.FTZ R69, R3, UR11, R74 ;  /* 0x0000000b03451c23 */ /* 0x000fe4000801004a */
[----:B------:R-:W-:Y:S02]  /*28c0*/  @P0 SHF.L.U32 R73, R90, 0x10, RZ ;  /* 0x000000105a490819 */ /* 0x000fe400000006ff */
[----:B------:R-:W-:Y:S01]  /*28d0*/  @P1 FADD.FTZ R69, R110, -R69 ;  /* 0x800000456e451221 */ /* 0x000fe20000010000 */
[----:B------:R-:W-:-:S03]  /*28e0*/  @P0 SHF.L.U32 R71, R7, 0x10, RZ ;  /* 0x0000001007470819 */ /* 0x000fc600000006ff */
[----:B------:R-:W-:Y:S01]  /*28f0*/  @P1 FFMA.FTZ R68, R69, UR32, R24 ;  /* 0x0000002045441c23 */ /* 0x000fe20008010018 */
[----:B------:R-:W-:-:S03]  /*2900*/  MOV R69, RZ ;  /* 0x000000ff00457202 */ /* 0x000fc60000000f00 */
[----:B------:R-:W-:-:S04]  /*2910*/  FMUL.FTZ R68, R68, UR25 ;  /* 0x0000001944447c20 */ /* 0x000fc80008410000 */
[----:B------:R-:W-:-:S04]  /*2920*/  FMUL.FTZ R68, R68, UR24 ;  /* 0x0000001844447c20 */ /* 0x000fc80008410000 */
[-C--:B------:R-:W-:Y:S01]  /*2930*/  @P0 FMUL.FTZ R70, R73, R68.reuse ;  /* 0x0000004449460220 */ /* 0x080fe20000410000 */
[----:B------:R-:W-:-:S04]  /*2940*/  @P0 FMUL.FTZ R69, R71, R68 ;  /* 0x0000004447450220 */ /* 0x000fc80000410000 */
[----:B------:R-:W-:Y:S01]  /*2950*/  F2FP.BF16.F32.PACK_AB R70, RZ, R70 ;  /* 0x00000046ff46723e */ /* 0x000fe200000010ff */
[----:B------:R-:W-:-:S03]  /*2960*/  FADD.FTZ R40, R40, R69 ;  /* 0x0000004528287221 */ /* 0x000fc60000010000 */
[----:B------:R-:W-:-:S07]  /*2970*/  PRMT R111, R70, 0x7610, R111 ;  /* 0x00007610466f7816 */ /* 0x000fce000000006f */
.L_x_2625:
[----:B------:R-:W-:Y:S05]  /*2980*/  BRA.U !UP3, `(.L_x_2626) ;  /* 0x000000010b407547 */ /* 0x000fea000b800000 */
[----:B------:R-:W-:Y:S02]  /*2990*/  PLOP3.LUT P1, PT, PT, PT, UP2, 0x80, 0x8 ;  /* 0x000000000008781c */ /* 0x000fe40003f2f028 */
[----:B-----5:R-:W-:Y:S02]  /*29a0*/  LOP3.LUT P0, RZ, R115, 0xff00, RZ, 0xc0, !PT ;  /* 0x0000ff0073ff7812 */ /* 0x020fe4000780c0ff */
[----:B------:R-:W-:-:S09]  /*29b0*/  MOV R68, R25 ;  /* 0x0000001900447202 */ /* 0x000fd20000000f00 */
[----:B------:R-:W-:Y:S02]  /*29c0*/  @P1 FFMA.FTZ R69, R108, UR11, R74 ;  /* 0x0000000b6c451c23 */ /* 0x000fe4000801004a */
[----:B------:R-:W-:Y:S02]  /*29d0*/  @P0 SHF.L.U32 R73, R4, 0x10, RZ ;  /* 0x0000001004490819 */ /* 0x000fe400000006ff */
[----:B------:R-:W-:Y:S01]  /*29e0*/  @P1 FADD.FTZ R70, R106, -R69 ;  /* 0x800000456a461221 */ /* 0x000fe20000010000 */
[----:B------:R-:W-:-:S03]  /*29f0*/  @P0 SHF.L.U32 R71, R9, 0x10, RZ ;  /* 0x0000001009470819 */ /* 0x000fc600000006ff */
[----:B------:R-:W-:-:S04]  /*2a00*/  @P1 FFMA.FTZ R68, R70, UR32, R25 ;  /* 0x0000002046441c23 */ /* 0x000fc80008010019 */
        /* <DEDUP_REMOVED lines=8> */
.L_x_2626:
        /* <DEDUP_REMOVED lines=18> */
.L_x_2627:
[----:B------:R-:W-:Y:S05]  /*2bb0*/  BRA.U !UP3, `(.L_x_2604) ;  /* 0x000000050b887547 */ /* 0x000fea000b800000 */
[----:B------:R-:W-:Y:S02]  /*2bc0*/  PLOP3.LUT P1, PT, PT, PT, UP2, 0x80, 0x8 ;  /* 0x000000000008781c */ /* 0x000fe40003f2f028 */
[----:B-----5:R-:W-:Y:S02]  /*2bd0*/  ISETP.GE.U32.AND P0, PT, R115, 0x1000000, PT ;  /* 0x010000007300780c */ /* 0x020fe40003f06070 */
[----:B------:R-:W-:-:S09]  /*2be0*/  MOV R11, R27 ;  /* 0x0000001b000b7202 */ /* 0x000fd20000000f00 */
[----:B------:R-:W-:Y:S02]  /*2bf0*/  @P1 FFMA.FTZ R68, R12, UR11, R74 ;  /* 0x0000000b0c441c23 */ /* 0x000fe4000801004a */
[----:B------:R-:W-:Y:S02]  /*2c00*/  @P0 SHF.L.U32 R98, R5, 0x10, RZ ;  /* 0x0000001005620819 */ /* 0x000fe400000006ff */
[----:B------:R-:W-:Y:S01]  /*2c10*/  @P1 FADD.FTZ R68, R13, -R68 ;  /* 0x800000440d441221 */ /* 0x000fe20000010000 */
[----:B------:R-:W-:-:S03]  /*2c20*/  @P0 SHF.L.U32 R70, R10, 0x10, RZ ;  /* 0x000000100a460819 */ /* 0x000fc600000006ff */
[----:B------:R-:W-:Y:S01]  /*2c30*/  @P1 FFMA.FTZ R11, R68, UR32, R27 ;  /* 0x00000020440b1c23 */ /* 0x000fe2000801001b */
[----:B------:R-:W-:-:S03]  /*2c40*/  CS2R R68, SRZ ;  /* 0x0000000000447805 */ /* 0x000fc6000001ff00 */
[----:B------:R-:W-:-:S04]  /*2c50*/  FMUL.FTZ R11, R11, UR25 ;  /* 0x000000190b0b7c20 */ /* 0x000fc80008410000 */
[----:B------:R-:W-:-:S04]  /*2c60*/  FMUL.FTZ R11, R11, UR24 ;  /* 0x000000180b0b7c20 */ /* 0x000fc80008410000 */
[-C--:B------:R-:W-:Y:S01]  /*2c70*/  @P0 FMUL.FTZ R69, R98, R11.reuse ;  /* 0x0000000b62450220 */ /* 0x080fe20000410000 */
[----:B------:R-:W-:-:S04]  /*2c80*/  @P0 FMUL.FTZ R68, R70, R11 ;  /* 0x0000000b46440220 */ /* 0x000fc80000410000 */
[----:B------:R-:W-:Y:S01]  /*2c90*/  F2FP.BF16.F32.PACK_AB R69, RZ, R69 ;  /* 0x00000045ff45723e */ /* 0x000fe200000010ff */
[----:B------:R-:W-:-:S03]  /*2ca0*/  FADD.FTZ R43, R43, R68 ;  /* 0x000000442b2b7221 */ /* 0x000fc60000010000 */
[----:B------:R-:W-:Y:S01]  /*2cb0*/  PRMT R11, R69, 0x7610, R11 ;  /* 0x00007610450b7816 */ /* 0x000fe2000000000b */
[----:B------:R-:W-:Y:S06]  /*2cc0*/  BRA `(.L_x_2604) ;  /* 0x0000000400447947 */ /* 0x000fec0003800000 */
.L_x_2624:
[----:B------:R-:W-:Y:S02]  /*2cd0*/  PLOP3.LUT P0, PT, PT, PT, UP2, 0x80, 0x8 ;  /* 0x000000000008781c */ /* 0x000fe40003f0f028 */
[----:B-----5:R-:W-:Y:S02]  /*2ce0*/  MOV R66, R26 ;  /* 0x0000001a00427202 */ /* 0x020fe40000000f00 */
[----:B------:R-:W-:Y:S02]  /*2cf0*/  MOV R98, R25 ;  /* 0x0000001900627202 */ /* 0x000fe40000000f00 */
[----:B------:R-:W-:Y:S02]  /*2d00*/  MOV R67, R27 ;  /* 0x0000001b00437202 */ /* 0x000fe40000000f00 */
[----:B------:R-:W-:-:S05]  /*2d10*/  MOV R70, R24 ;  /* 0x0000001800467202 */ /* 0x000fca0000000f00 */
        /* <DEDUP_REMOVED lines=10> */
[----:B------:R-:W-:-:S04]  /*2dc0*/  @P0 FADD.FTZ R65, R110, -R65 ;  /* 0x800000416e410221 */ /* 0x000fc80000010000 */
[----:B------:R-:W-:Y:S01]  /*2dd0*/  @P0 FFMA.FTZ R70, R65, UR32, R24 ;  /* 0x0000002041460c23 */ /* 0x000fe20008010018 */
[----:B------:R-:W-:Y:S06]  /*2de0*/  BRA.U !UP3, `(.L_x_2628) ;  /* 0x000000010b407547 */ /* 0x000fec000b800000 */
[----:B------:R-:W-:Y:S01]  /*2df0*/  LOP3.LUT P0, RZ, R115, 0xff, RZ, 0xc0, !PT ;  /* 0x000000ff73ff7812 */ /* 0x000fe2000780c0ff */
[----:B------:R-:W-:-:S12]  /*2e00*/  HFMA2 R71, -RZ, RZ, 0, 0 ;  /* 0x00000000ff477431 */ /* 0x000fd800000001ff */
[----:B------:R-:W0:Y:S01]  /*2e10*/  @P0 LDC.64 R64, c[0x0][0x408] ;  /* 0x00010200ff400b82 */ /* 0x000e220000000a00 */
[----:B------:R-:W-:-:S07]  /*2e20*/  @P0 SHF.L.U32 R73, R90, 0x10, RZ ;  /* 0x000000105a490819 */ /* 0x000fce00000006ff */
[----:B------:R-:W1:Y:S01]  /*2e30*/  @P0 LDC.64 R68, c[0x0][0x408] ;  /* 0x00010200ff440b82 */ /* 0x000e620000000a00 */
[----:B0-----:R-:W-:-:S04]  /*2e40*/  @P0 FMUL.FTZ R65, R70, R65 ;  /* 0x0000004146410220 */ /* 0x001fc80000410000 */
[----:B------:R-:W-:Y:S01]  /*2e50*/  @P0 FMUL.FTZ R64, R65, R64 ;  /* 0x0000004041400220 */ /* 0x000fe20000410000 */
[----:B------:R-:W-:Y:S01]  /*2e60*/  MOV R65, RZ ;  /* 0x000000ff00417202 */ /* 0x000fe20000000f00 */
[----:B-1----:R-:W-:Y:S02]  /*2e70*/  @P0 FMUL.FTZ R69, R70, R69 ;  /* 0x0000004546450220 */ /* 0x002fe40000410000 */
[----:B------:R-:W-:Y:S02]  /*2e80*/  @P0 FMUL.FTZ R71, R73, R64 ;  /* 0x0000004049470220 */ /* 0x000fe40000410000 */
[----:B------:R-:W-:Y:S01]  /*2e90*/  @P0 FMUL.FTZ R68, R69, R68 ;  /* 0x0000004445440220 */ /* 0x000fe20000410000 */
[----:B------:R-:W-:Y:S02]  /*2ea0*/  @P0 SHF.L.U32 R69, R7, 0x10, RZ ;  /* 0x0000001007450819 */ /* 0x000fe400000006ff */
[----:B------:R-:W-:-:S03]  /*2eb0*/  F2FP.BF16.F32.PACK_AB R71, RZ, R71 ;  /* 0x00000047ff47723e */ /* 0x000fc600000010ff */
[----:B------:R-:W-:Y:S01]  /*2ec0*/  @P0 FMUL.FTZ R65, R69, R68 ;  /* 0x0000004445410220 */ /* 0x000fe20000410000 */
[----:B------:R-:W-:-:S03]  /*2ed0*/  PRMT R111, R71, 0x7610, R111 ;  /* 0x00007610476f7816 */ /* 0x000fc6000000006f */
[----:B------:R-:W-:-:S07]  /*2ee0*/  FADD.FTZ R40, R40, R65 ;  /* 0x0000004128287221 */ /* 0x000fce0000010000 */
.L_x_2628:
[----:B------:R-:W-:Y:S05]  /*2ef0*/  BRA.U !UP3, `(.L_x_2629) ;  /* 0x000000010b3c7547 */ /* 0x000fea000b800000 */
[----:B------:R-:W-:-:S13]  /*2f00*/  LOP3.LUT P0, RZ, R115, 0xff00, RZ, 0xc0, !PT ;  /* 0x0000ff0073ff7812 */ /* 0x000fda000780c0ff */
[----:B------:R-:W0:Y:S01]  /*2f10*/  @P0 LDC.64 R64, c[0x0][0x408] ;  /* 0x00010200ff400b82 */ /* 0x000e220000000a00 */
[----:B------:R-:W-:-:S07]  /*2f20*/  @P0 SHF.L.U32 R71, R4, 0x10, RZ ;  /* 0x0000001004470819 */ /* 0x000fce00000006ff */
[----:B------:R-:W1:Y:S01]  /*2f30*/  @P0 LDC.64 R68, c[0x0][0x408] ;  /* 0x00010200ff440b82 */ /* 0x000e620000000a00 */
[----:B0-----:R-:W-:-:S04]  /*2f40*/  @P0 FMUL.FTZ R73, R98, R65 ;  /* 0x0000004162490220 */ /* 0x001fc80000410000 */
[----:B------:R-:W-:Y:S01]  /*2f50*/  @P0 FMUL.FTZ R116, R73, R64 ;  /* 0x0000004049740220 */ /* 0x000fe20000410000 */
[----:B------:R-:W-:Y:S01]  /*2f60*/  CS2R R64, SRZ ;  /* 0x0000000000407805 */ /* 0x000fe2000001ff00 */
        /* <DEDUP_REMOVED lines=8> */
.L_x_2629:
[----:B------:R-:W-:Y:S05]  /*2ff0*/  BRA.U !UP3, `(.L_x_2630) ;  /* 0x000000010b407547 */ /* 0x000fea000b800000 */
        /* <DEDUP_REMOVED lines=16> */
.L_x_2630:
[----:B------:R-:W-:Y:S02]  /*3100*/  MOV R65, R98 ;  /* 0x0000006200417202 */ /* 0x000fe40000000f00 */
[----:B------:R-:W-:Y:S01]  /*3110*/  MOV R64, R70 ;  /* 0x0000004600407202 */ /* 0x000fe20000000f00 */
[----:B------:R-:W-:Y:S06]  /*3120*/  BRA.U !UP3, `(.L_x_2604) ;  /* 0x000000010b2c7547 */ /* 0x000fec000b800000 */
[----:B------:R-:W-:Y:S01]  /*3130*/  ISETP.GE.U32.AND P0, PT, R115, 0x1000000, PT ;  /* 0x010000007300780c */ /* 0x000fe20003f06070 */
        /* <DEDUP_REMOVED lines=10> */
.L_x_2604:
        /* <DEDUP_REMOVED lines=16> */
.L_x_2631:
[----:B------:R-:W-:Y:S05]  /*32e0*/  BRA.U !UP3, `(.L_x_2632) ;  /* 0x000000010b247547 */ /* 0x000fea000b800000 */
[----:B------:R-:W2:Y:S01]  /*32f0*/  LDC.64 R8, c[0x0][0x390] ;  /* 0x0000e400ff087b82 */ /* 0x000ea20000000a00 */
[----:B01----:R-:W-:-:S05]  /*3300*/  IADD3 R69, PT, PT, R114, 0x80, RZ ;  /* 0x0000008072457810 */ /* 0x003fca0007ffe0ff */
[----:B--2---:R-:W-:-:S05]  /*3310*/  IMAD.WIDE.U32 R68, R69, 0x8, R8 ;  /* 0x0000000845447825 */ /* 0x004fca00078e0008 */
[----:B------:R-:W2:Y:S02]  /*3320*/  LDG.E.64 R8, desc[UR22][R68.64] ;  /* 0x0000001644087981 */ /* 0x000ea4000c1e1b00 */
[C---:B--2---:R-:W-:Y:S02]  /*3330*/  SHF.R.U64 R70, R8.reuse, 0x10, R9 ;  /* 0x0000001008467819 */ /* 0x044fe40000001209 */
[----:B------:R-:W-:Y:S02]  /*3340*/  PRMT R7, R8, 0x7610, R7 ;  /* 0x0000761008077816 */ /* 0x000fe40000000007 */
[--C-:B------:R-:W-:Y:S02]  /*3350*/  SHF.R.U32.HI R10, RZ, 0x10, R9.reuse ;  /* 0x00000010ff0a7819 */ /* 0x100fe40000011609 */
[----:B------:R-:W-:Y:S02]  /*3360*/  PRMT R8, R9, 0x7610, R8 ;  /* 0x0000761009087816 */ /* 0x000fe40000000008 */
[----:B------:R-:W-:-:S07]  /*3370*/  PRMT R9, R70, 0x7610, R9 ;  /* 0x0000761046097816 */ /* 0x000fce0000000009 */
.L_x_2632:
[----:B------:R-:W-:Y:S05]  /*3380*/  BRA.U !UP0, `(.L_x_2633) ;  /* 0x0000000908687547 */ /* 0x000fea000b800000 */
[----:B------:R-:W-:Y:S05]  /*3390*/  @!P0 BRA `(.L_x_2634) ;  /* 0x0000000400488947 */ /* 0x000fea0003800000 */
[----:B------:R-:W-:Y:S02]  /*33a0*/  PLOP3.LUT P1, PT, PT, PT, UP2, 0x80, 0x8 ;  /* 0x000000000008781c */ /* 0x000fe40003f2f028 */
[----:B0----5:R-:W-:Y:S02]  /*33b0*/  MOV R66, R22 ;  /* 0x0000001600427202 */ /* 0x021fe40000000f00 */
[----:B------:R-:W-:Y:S02]  /*33c0*/  MOV R98, R21 ;  /* 0x0000001500627202 */ /* 0x000fe40000000f00 */
[----:B------:R-:W-:Y:S02]  /*33d0*/  MOV R67, R23 ;  /* 0x0000001700437202 */ /* 0x000fe40000000f00 */
[----:B-1----:R-:W-:-:S05]  /*33e0*/  MOV R70, R20 ;  /* 0x0000001400467202 */ /* 0x002fca0000000f00 */
        /* <DEDUP_REMOVED lines=29> */
.L_x_2635:
        /* <DEDUP_REMOVED lines=16> */
.L_x_2636:
        /* <DEDUP_REMOVED lines=17> */
.L_x_2637:
        /* <DEDUP_REMOVED lines=15> */
.L_x_2634:
[----:B------:R-:W-:Y:S05]  /*38c0*/  BRA.U !UP3, `(.L_x_2639) ;  /* 0x000000010b447547 */ /* 0x000fea000b800000 */
[----:B------:R-:W-:Y:S01]  /*38d0*/  PLOP3.LUT P2, PT, PT, PT, UP2, 0x80, 0x8 ;  /* 0x000000000008781c */ /* 0x000fe20003f4f028 */
[----:B-1----:R-:W-:Y:S01]  /*38e0*/  HFMA2 R70, -RZ, RZ, 0, 0 ;  /* 0x00000000ff467431 */ /* 0x002fe200000001ff */
[----:B-----5:R-:W-:Y:S02]  /*38f0*/  LOP3.LUT P1, RZ, R113, 0xff, RZ, 0xc0, !PT ;  /* 0x000000ff71ff7812 */ /* 0x020fe4000782c0ff */
[----:B0-----:R-:W-:-:S09]  /*3900*/  MOV R68, R20 ;  /* 0x0000001400447202 */ /* 0x001fd20000000f00 */
        /* <DEDUP_REMOVED lines=13> */
.L_x_2639:
[----:B------:R-:W-:Y:S05]  /*39e0*/  BRA.U !UP3, `(.L_x_2640) ;  /* 0x000000010b407547 */ /* 0x000fea000b800000 */
[----:B------:R-:W-:Y:S02]  /*39f0*/  PLOP3.LUT P2, PT, PT, PT, UP2, 0x80, 0x8 ;  /* 0x000000000008781c */ /* 0x000fe40003f4f028 */
[----:B-----5:R-:W-:Y:S02]  /*3a00*/  LOP3.LUT P1, RZ, R113, 0xff00, RZ, 0xc0, !PT ;  /* 0x0000ff0071ff7812 */ /* 0x020fe4000782c0ff */
[----:B01----:R-:W-:-:S09]  /*3a10*/  MOV R68, R21 ;  /* 0x0000001500447202 */ /* 0x003fd20000000f00 */
        /* <DEDUP_REMOVED lines=13> */
.L_x_2640:
        /* <DEDUP_REMOVED lines=18> */
.L_x_2641:
[----:B------:R-:W-:Y:S05]  /*3c10*/  BRA.U !UP3, `(.L_x_2638) ;  /* 0x000000110b307547 */ /* 0x000fea000b800000 */
[----:B------:R-:W-:Y:S02]  /*3c20*/  PLOP3.LUT P2, PT, PT, PT, UP2, 0x80, 0x8 ;  /* 0x000000000008781c */ /* 0x000fe40003f4f028 */
[----:B-----5:R-:W-:Y:S02]  /*3c30*/  ISETP.GE.U32.AND P1, PT, R113, 0x1000000, PT ;  /* 0x010000007100780c */ /* 0x020fe40003f26070 */
[----:B------:R-:W-:-:S09]  /*3c40*/  MOV R11, R23 ;  /* 0x00000017000b7202 */ /* 0x000fd20000000f00 */
[----:B01----:R-:W-:Y:S02]  /*3c50*/  @P2 FFMA.FTZ R68, R80, UR11, R74 ;  /* 0x0000000b50442c23 */ /* 0x003fe4000801004a */
        /* <DEDUP_REMOVED lines=13> */
.L_x_2633:
        /* <DEDUP_REMOVED lines=15> */
.L_x_2645:
[----:B------:R-:W-:Y:S05]  /*3e20*/  BSYNC.RECONVERGENT B0 ;  /* 0x0000000000007941 */ /* 0x000fea0003800200 */
.L_x_2644:
        /* <DEDUP_REMOVED lines=13> */
.L_x_2647:
[----:B------:R-:W-:Y:S05]  /*3f00*/  BSYNC.RECONVERGENT B0 ;  /* 0x0000000000007941 */ /* 0x000fea0003800200 */
.L_x_2646:
[----:B------:R-:W-:Y:S02]  /*3f10*/  F2FP.BF16.F32.PACK_AB R111, RZ, R36 ;  /* 0x00000024ff6f723e */ /* 0x000fe400000010ff */
[----:B------:R-:W-:-:S07]  /*3f20*/  MOV R36, R65 ;  /* 0x0000004100247202 */ /* 0x000fce0000000f00 */
.L_x_2643:
        /* <DEDUP_REMOVED lines=14> */
.L_x_2650:
[----:B------:R-:W-:Y:S05]  /*4010*/  BSYNC.RECONVERGENT B0 ;  /* 0x0000000000007941 */ /* 0x000fea0003800200 */
.L_x_2649:
        /* <DEDUP_REMOVED lines=13> */
.L_x_2652:
[----:B------:R-:W-:Y:S05]  /*40f0*/  BSYNC.RECONVERGENT B0 ;  /* 0x0000000000007941 */ /* 0x000fea0003800200 */
.L_x_2651:
[----:B------:R-:W-:Y:S02]  /*4100*/  F2FP.BF16.F32.PACK_AB R109, RZ, R37 ;  /* 0x00000025ff6d723e */ /* 0x000fe400000010ff */
[----:B------:R-:W-:-:S07]  /*4110*/  MOV R37, R64 ;  /* 0x0000004000257202 */ /* 0x000fce0000000f00 */
.L_x_2648:
        /* <DEDUP_REMOVED lines=14> */
.L_x_2655:
[----:B------:R-:W-:Y:S05]  /*4200*/  BSYNC.RECONVERGENT B0 ;  /* 0x0000000000007941 */ /* 0x000fea0003800200 */
.L_x_2654:
        /* <DEDUP_REMOVED lines=13> */
.L_x_2657:
[----:B------:R-:W-:Y:S05]  /*42e0*/  BSYNC.RECONVERGENT B0 ;  /* 0x0000000000007941 */ /* 0x000fea0003800200 */
.L_x_2656:
[----:B------:R-:W-:Y:S02]  /*42f0*/  F2FP.BF16.F32.PACK_AB R112, RZ, R38 ;  /* 0x00000026ff70723e */ /* 0x000fe400000010ff */
[----:B------:R-:W-:-:S07]  /*4300*/  MOV R38, R65 ;  /* 0x0000004100267202 */ /* 0x000fce0000000f00 */
.L_x_2653:
        /* <DEDUP_REMOVED lines=15> */
[----:B------:R-:W-:Y:S02]  /*4400*/  FSEL R65, R68, RZ, P1 ;  /* 0x000000ff44417208 */ /* 0x000fe40000800000 */
[----:B------:R-:W-:Y:S01]  /*4410*/  FSEL R64, R69, RZ, P1 ;  /* 0x000000ff45407208 */ /* 0x000fe20000800000 */
[----:B------:R-:W-:Y:S06]  /*4420*/  BRA.U !UP3, `(.L_x_2638) ;  /* 0x000000090b2c7547 */ /* 0x000fec000b800000 */
[----:B-----5:R-:W-:Y:S01]  /*4430*/  ISETP.GE.U32.AND P1, PT, R113, 0x1000000, PT ;  /* 0x010000007100780c */ /* 0x020fe20003f26070 */
[----:B------:R-:W-:-:S12]  /*4440*/  HFMA2 R11, -RZ, RZ, 0, 0 ;  /* 0x00000000ff0b7431 */ /* 0x000fd800000001ff */
[----:B------:R-:W0:Y:S01]  /*4450*/  @P1 LDC.64 R68, c[0x0][0x408] ;  /* 0x00010200ff441b82 */ /* 0x000e220000000a00 */
[----:B------:R-:W-:-:S07]  /*4460*/  @P1 SHF.L.U32 R73, R2, 0x10, RZ ;  /* 0x0000001002491819 */ /* 0x000fce00000006ff */
[----:B------:R-:W1:Y:S01]  /*4470*/  @P1 LDC.64 R70, c[0x0][0x408] ;  /* 0x00010200ff461b82 */ /* 0x000e620000000a00 */
[----:B0-----:R-:W-:-:S04]  /*4480*/  @P1 FMUL.FTZ R69, R67, R69 ;  /* 0x0000004543451220 */ /* 0x001fc80000410000 */
[----:B------:R-:W-:Y:S01]  /*4490*/  @P1 FMUL.FTZ R98, R69, R68 ;  /* 0x0000004445621220 */ /* 0x000fe20000410000 */
[----:B------:R-:W-:Y:S02]  /*44a0*/  @P1 SHF.L.U32 R69, R10, 0x10, RZ ;  /* 0x000000100a451819 */ /* 0x000fe400000006ff */
[----:B------:R-:W-:Y:S01]  /*44b0*/  MOV R68, RZ ;  /* 0x000000ff00447202 */ /* 0x000fe20000000f00 */
[----:B-1----:R-:W-:Y:S01]  /*44c0*/  @P1 FMUL.FTZ R71, R67, R71 ;  /* 0x0000004743471220 */ /* 0x002fe20000410000 */
[----:B------:R-:W-:-:S03]  /*44d0*/  @P1 FMUL.FTZ R11, R73, R98 ;  /* 0x00000062490b1220 */ /* 0x000fc60000410000 */
[----:B------:R-:W-:Y:S02]  /*44e0*/  @P1 FMUL.FTZ R70, R71, R70 ;  /* 0x0000004647461220 */ /* 0x000fe40000410000 */
[----:B------:R-:W-:Y:S02]  /*44f0*/  F2FP.BF16.F32.PACK_AB R11, RZ, R11 ;  /* 0x0000000bff0b723e */ /* 0x000fe400000010ff */
[----:B------:R-:W-:-:S04]  /*4500*/  @P1 FMUL.FTZ R68, R69, R70 ;  /* 0x0000004645441220 */ /* 0x000fc80000410000 */
[----:B------:R-:W-:Y:S01]  /*4510*/  FADD.FTZ R39, R39, R68 ;  /* 0x0000004427277221 */ /* 0x000fe20000010000 */
[----:B------:R-:W-:Y:S06]  /*4520*/  BRA `(.L_x_2638) ;  /* 0x0000000400ec7947 */ /* 0x000fec0003800000 */
.L_x_2642:
        /* <DEDUP_REMOVED lines=14> */
.L_x_2660:
[----:B------:R-:W-:Y:S05]  /*4610*/  BSYNC.RECONVERGENT B0 ;  /* 0x0000000000007941 */ /* 0x000fea0003800200 */
.L_x_2659:
        /* <DEDUP_REMOVED lines=13> */
.L_x_2662:
[----:B------:R-:W-:Y:S05]  /*46f0*/  BSYNC.RECONVERGENT B0 ;  /* 0x0000000000007941 */ /* 0x000fea0003800200 */
.L_x_2661:
[----:B------:R-:W-:Y:S02]  /*4700*/  F2FP.BF16.F32.PACK_AB R111, RZ, R36 ;  /* 0x00000024ff6f723e */ /* 0x000fe400000010ff */
[----:B------:R-:W-:-:S07]  /*4710*/  MOV R36, R69 ;  /* 0x0000004500247202 */ /* 0x000fce0000000f00 */
.L_x_2658:
        /* <DEDUP_REMOVED lines=14> */
.L_x_2665:
[----:B------:R-:W-:Y:S05]  /*4800*/  BSYNC.RECONVERGENT B0 ;  /* 0x0000000000007941 */ /* 0x000fea0003800200 */
.L_x_2664:
        /* <DEDUP_REMOVED lines=13> */
.L_x_2667:
[----:B------:R-:W-:Y:S05]  /*48e0*/  BSYNC.RECONVERGENT B0 ;  /* 0x0000000000007941 */ /* 0x000fea0003800200 */
.L_x_2666:
[----:B------:R-:W-:Y:S02]  /*48f0*/  F2FP.BF16.F32.PACK_AB R109, RZ, R37 ;  /* 0x00000025ff6d723e */ /* 0x000fe400000010ff */
[----:B------:R-:W-:-:S07]  /*4900*/  MOV R37, R68 ;  /* 0x0000004400257202 */ /* 0x000fce0000000f00 */
.L_x_2663:
        /* <DEDUP_REMOVED lines=14> */
.L_x_2670:
[----:B------:R-:W-:Y:S05]  /*49f0*/  BSYNC.RECONVERGENT B0 ;  /* 0x0000000000007941 */ /* 0x000fea0003800200 */
.L_x_2669:
        /* <DEDUP_REMOVED lines=13> */
.L_x_2672:
[----:B------:R-:W-:Y:S05]  /*4ad0*/  BSYNC.RECONVERGENT B0 ;  /* 0x0000000000007941 */ /* 0x000fea0003800200 */
.L_x_2671:
[----:B------:R-:W-:Y:S02]  /*4ae0*/  F2FP.BF16.F32.PACK_AB R112, RZ, R38 ;  /* 0x00000026ff70723e */ /* 0x000fe400000010ff */
[----:B------:R-:W-:-:S07]  /*4af0*/  MOV R38, R69 ;  /* 0x0000004500267202 */ /* 0x000fce0000000f00 */
.L_x_2668:
[----:B------:R-:W-:Y:S05]  /*4b00*/  BRA.U !UP3, `(.L_x_2638) ;  /* 0x000000010b747547 */ /* 0x000fea000b800000 */
[----:B-----5:R-:W-:Y:S01]  /*4b10*/  ISETP.GE.U32.AND P1, PT, R113, 0x1000000, PT ;  /* 0x010000007100780c */ /* 0x020fe20003f26070 */
[----:B------:R-:W-:Y:S01]  /*4b20*/  BSSY.RECONVERGENT B0, `(.L_x_2673) ;  /* 0x000000c000007945 */ /* 0x000fe20003800200 */
[----:B01----:R-:W-:-:S11]  /*4b30*/  HFMA2 R68, -RZ, RZ, 0, 0 ;  /* 0x00000000ff447431 */ /* 0x003fd600000001ff */
[----:B------:R-:W-:Y:S05]  /*4b40*/  @!P1 BRA `(.L_x_2674) ;  /* 0x0000000000249947 */ /* 0x000fea0003800000 */
[----:B------:R-:W-:Y:S01]  /*4b50*/  FFMA.FTZ R68, R80, UR11, R74 ;  /* 0x0000000b50447c23 */ /* 0x000fe2000801004a */
[----:B------:R-:W-:-:S03]  /*4b60*/  ISETP.LT.AND P2, PT, RZ, UR33, PT ;  /* 0x00000021ff007c0c */ /* 0x000fc6000bf41270 */
[----:B------:R-:W-:-:S04]  /*4b70*/  FADD.FTZ R68, R81, -R68 ;  /* 0x8000004451447221 */ /* 0x000fc80000010000 */
[----:B------:R-:W-:-:S05]  /*4b80*/  FMUL.FTZ R68, R68, UR32 ;  /* 0x0000002044447c20 */ /* 0x000fca0008410000 */
[----:B------:R-:W-:Y:S02]  /*4b90*/  FSEL R11, R68, RZ, P2 ;  /* 0x000000ff440b7208 */ /* 0x000fe40001000000 */
[----:B------:R-:W-:-:S03]  /*4ba0*/  SHF.L.U32 R68, R10, 0x10, RZ ;  /* 0x000000100a447819 */ /* 0x000fc600000006ff */
[----:B------:R-:W-:-:S04]  /*4bb0*/  FMUL.FTZ R11, R11, UR25 ;  /* 0x000000190b0b7c20 */ /* 0x000fc80008410000 */
[----:B------:R-:W-:-:S04]  /*4bc0*/  FMUL.FTZ R11, R11, UR24 ;  /* 0x000000180b0b7c20 */ /* 0x000fc80008410000 */
[----:B------:R-:W-:-:S07]  /*4bd0*/  FMUL.FTZ R68, R68, R11 ;  /* 0x0000000b44447220 */ /* 0x000fce0000410000 */
.L_x_2674:
[----:B------:R-:W-:Y:S05]  /*4be0*/  BSYNC.RECONVERGENT B0 ;  /* 0x0000000000007941 */ /* 0x000fea0003800200 */
.L_x_2673:
        /* <DEDUP_REMOVED lines=13> */
.L_x_2676:
[----:B------:R-:W-:Y:S05]  /*4cc0*/  BSYNC.RECONVERGENT B0 ;  /* 0x0000000000007941 */ /* 0x000fea0003800200 */
.L_x_2675:
[----:B------:R-:W-:-:S07]  /*4cd0*/  F2FP.BF16.F32.PACK_AB R11, RZ, R11 ;  /* 0x0000000bff0b723e */ /* 0x000fce00000010ff */
.L_x_2638:
[----:B01----:R-:W0:Y:S01]  /*4ce0*/  @P0 LDC.64 R68, c[0x0][0x478] ;  /* 0x00011e00ff440b82 */ /* 0x003e220000000a00 */
[----:B------:R-:W-:Y:S02]  /*4cf0*/  @P0 IADD3 R71, PT, PT, R72, 0x80, RZ ;  /* 0x0000008048470810 */ /* 0x000fe40007ffe0ff */
[--C-:B-----5:R-:W-:Y:S02]  /*4d00*/  SHF.R.U64 R75, R82, 0x10, R83.reuse ;  /* 0x00000010524b7819 */ /* 0x120fe40000001253 */
[----:B------:R-:W-:Y:S01]  /*4d10*/  SHF.R.U32.HI R98, RZ, 0x10, R83 ;  /* 0x00000010ff627819 */ /* 0x000fe20000011653 */
[----:B0-----:R-:W-:-:S05]  /*4d20*/  @P0 IMAD.WIDE.U32 R68, R71, 0x10, R68 ;  /* 0x0000001047440825 */ /* 0x001fca00078e0044 */
[----:B------:R0:W-:Y:S01]  /*4d30*/  @P0 STG.E.128 desc[UR22][R68.64], R64 ;  /* 0x0000004044000986 */ /* 0x0001e2000c101d16 */
[----:B------:R-:W-:Y:S05]  /*4d40*/  BRA.U !UP3, `(.L_x_2677) ;  /* 0x000000010b247547 */ /* 0x000fea000b800000 */
[----:B------:R-:W1:Y:S01]  /*4d50*/  LDC.64 R70, c[0x0][0x468] ;  /* 0x00011a00ff467b82 */ /* 0x000e620000000a00 */
[----:B0-----:R-:W-:Y:S02]  /*4d60*/  LOP3.LUT R68, R109, 0xffff, RZ, 0xc0, !PT ;  /* 0x0000ffff6d447812 */ /* 0x001fe400078ec0ff */
[----:B------:R-:W-:Y:S02]  /*4d70*/  IADD3 R73, PT, PT, R114, 0x80, RZ ;  /* 0x0000008072497810 */ /* 0x000fe40007ffe0ff */
[----:B------:R-:W-:Y:S01]  /*4d80*/  PRMT R99, R112, 0x5410, R11 ;  /* 0x0000541070637816 */ /* 0x000fe2000000000b */
[----:B------:R-:W-:-:S05]  /*4d90*/  IMAD.WIDE.U32 R68, R68, 0x10000, RZ ;  /* 0x0001000044447825 */ /* 0x000fca00078e00ff */
[----:B------:R-:W-:Y:S02]  /*4da0*/  LOP3.LUT R69, R99, R69, RZ, 0xfc, !PT ;  /* 0x0000004563457212 */ /* 0x000fe400078efcff */
[----:B------:R-:W-:Y:S01]  /*4db0*/  LOP3.LUT R68, R68, 0xffff, R111, 0xf8, !PT ;  /* 0x0000ffff44447812 */ /* 0x000fe200078ef86f */
[----:B-1----:R-:W-:-:S05]  /*4dc0*/  IMAD.WIDE.U32 R70, R73, 0x8, R70 ;  /* 0x0000000849467825 */ /* 0x002fca00078e0046 */
[----:B------:R1:W-:Y:S02]  /*4dd0*/  STG.E.64 desc[UR22][R70.64], R68 ;  /* 0x0000004446007986 */ /* 0x0003e4000c101b16 */
.L_x_2677:
[----:B------:R-:W-:Y:S01]  /*4de0*/  IADD3 R73, PT, PT, R114, 0x100, RZ ;  /* 0x0000010072497810 */ /* 0x000fe20007ffe0ff */
[----:B------:R-:W-:Y:S06]  /*4df0*/  BRA.U !UP3, `(.L_x_2678) ;  /* 0x000000010b207547 */ /* 0x000fec000b800000 */
[----:B------:R-:W0:Y:S02]  /*4e00*/  LDC.64 R8, c[0x0][0x390] ;  /* 0x0000e400ff087b82 */ /* 0x000e240000000a00 */
[----:B01----:R-:W-:-:S05]  /*4e10*/  IMAD.WIDE.U32 R68, R73, 0x8, R8 ;  /* 0x0000000849447825 */ /* 0x003fca00078e0008 */
[----:B------:R-:W2:Y:S02]  /*4e20*/  LDG.E.64 R8, desc[UR22][R68.64] ;  /* 0x0000001644087981 */ /* 0x000ea4000c1e1b00 */
[C---:B--2---:R-:W-:Y:S02]  /*4e30*/  SHF.R.U64 R70, R8.reuse, 0x10, R9 ;  /* 0x0000001008467819 */ /* 0x044fe40000001209 */
[----:B------:R-:W-:Y:S02]  /*4e40*/  PRMT R7, R8, 0x7610, R7 ;  /* 0x0000761008077816 */ /* 0x000fe40000000007 */
[--C-:B------:R-:W-:Y:S02]  /*4e50*/  SHF.R.U32.HI R10, RZ, 0x10, R9.reuse ;  /* 0x00000010ff0a7819 */ /* 0x100fe40000011609 */
[----:B------:R-:W-:Y:S02]  /*4e60*/  PRMT R8, R9, 0x7610, R8 ;  /* 0x0000761009087816 */ /* 0x000fe40000000008 */
[----:B------:R-:W-:-:S07]  /*4e70*/  PRMT R9, R70, 0x7610, R9 ;  /* 0x0000761046097816 */ /* 0x000fce0000000009 */
.L_x_2678:
[----:B-1----:R-:W-:Y:S02]  /*4e80*/  PRMT R71, R75, 0x7610, R71 ;  /* 0x000076104b477816 */ /* 0x002fe40000000047 */
[----:B------:R-:W-:Y:S01]  /*4e90*/  PRMT R70, R98, 0x7610, R70 ;  /* 0x0000761062467816 */ /* 0x000fe20000000046 */
[----:B------:R-:W-:Y:S06]  /*4ea0*/  BRA.U !UP0, `(.L_x_2679) ;  /* 0x0000000908687547 */ /* 0x000fec000b800000 */
[----:B------:R-:W-:Y:S05]  /*4eb0*/  @!P0 BRA `(.L_x_2680) ;  /* 0x0000000400488947 */ /* 0x000fea0003800000 */
[----:B------:R-:W-:Y:S02]  /*4ec0*/  PLOP3.LUT P1, PT, PT, PT, UP2, 0x80, 0x8 ;  /* 0x000000000008781c */ /* 0x000fe40003f2f028 */
[----:B0-----:R-:W-:Y:S02]  /*4ed0*/  MOV R66, R18 ;  /* 0x0000001200427202 */ /* 0x001fe40000000f00 */
[----:B------:R-:W-:Y:S02]  /*4ee0*/  MOV R98, R17 ;  /* 0x0000001100627202 */ /* 0x000fe40000000f00 */
[----:B------:R-:W-:-:S07]  /*4ef0*/  MOV R67, R19 ;  /* 0x0000001300437202 */ /* 0x000fce0000000f00 */
        /* <DEDUP_REMOVED lines=8> */
[----:B------:R-:W-:Y:S01]  /*4f80*/  MOV R74, R16 ;  /* 0x00000010004a7202 */ /* 0x000fe20000000f00 */
[----:B------:R-:W-:Y:S01]  /*4f90*/  @P1 FFMA.FTZ R98, R64, UR32, R17 ;  /* 0x0000002040621c23 */ /* 0x000fe20008010011 */
[----:B------:R-:W-:Y:S01]  /*4fa0*/  @P1 FFMA.FTZ R67, R68, UR32, R19 ;  /* 0x0000002044431c23 */ /* 0x000fe20008010013 */
        /* <DEDUP_REMOVED lines=19> */
.L_x_2681:
        /* <DEDUP_REMOVED lines=16> */
.L_x_2682:
        /* <DEDUP_REMOVED lines=17> */
.L_x_2683:
[----:B------:R-:W-:Y:S02]  /*52f0*/  MOV R65, R98 ;  /* 0x0000006200417202 */ /* 0x000fe40000000f00 */
[----:B------:R-:W-:Y:S01]  /*5300*/  MOV R64, R74 ;  /* 0x0000004a00407202 */ /* 0x000fe20000000f00 */
[----:B------:R-:W-:Y:S06]  /*5310*/  BRA.U !UP3, `(.L_x_2684) ;  /* 0x000000110bf47547 */ /* 0x000fec000b800000 */
[----:B------:R-:W-:Y:S01]  /*5320*/  ISETP.GE.U32.AND P1, PT, R6, 0x1000000, PT ;  /* 0x010000000600780c */ /* 0x000fe20003f26070 */
[----:B------:R-:W-:Y:S01]  /*5330*/  FMUL.FTZ R6, R67, UR25 ;  /* 0x0000001943067c20 */ /* 0x000fe20008410000 */
[----:B------:R-:W-:-:S03]  /*5340*/  HFMA2 R11, -RZ, RZ, 0, 0 ;  /* 0x00000000ff0b7431 */ /* 0x000fc600000001ff */
[----:B------:R-:W-:Y:S01]  /*5350*/  FMUL.FTZ R69, R6, UR24 ;  /* 0x0000001806457c20 */ /* 0x000fe20008410000 */
[----:B------:R-:W-:-:S07]  /*5360*/  MOV R6, RZ ;  /* 0x000000ff00067202 */ /* 0x000fce0000000f00 */
[----:B------:R-:W-:Y:S02]  /*5370*/  @P1 SHF.L.U32 R70, R70, 0x10, RZ ;  /* 0x0000001046461819 */ /* 0x000fe400000006ff */
[----:B------:R-:W-:-:S03]  /*5380*/  @P1 SHF.L.U32 R68, R10, 0x10, RZ ;  /* 0x000000100a441819 */ /* 0x000fc600000006ff */
[----:B------:R-:W-:Y:S02]  /*5390*/  @P1 FMUL.FTZ R11, R69, R70 ;  /* 0x00000046450b1220 */ /* 0x000fe40000410000 */
[----:B------:R-:W-:-:S03]  /*53a0*/  @P1 FMUL.FTZ R6, R68, R69 ;  /* 0x0000004544061220 */ /* 0x000fc60000410000 */
[----:B------:R-:W-:Y:S01]  /*53b0*/  F2FP.BF16.F32.PACK_AB R11, RZ, R11 ;  /* 0x0000000bff0b723e */ /* 0x000fe200000010ff */
[----:B------:R-:W-:Y:S01]  /*53c0*/  FADD.FTZ R35, R35, R6 ;  /* 0x0000000623237221 */ /* 0x000fe20000010000 */
[----:B------:R-:W-:Y:S06]  /*53d0*/  BRA `(.L_x_2684) ;  /* 0x0000001000c47947 */ /* 0x000fec0003800000 */
.L_x_2680:
[----:B------:R-:W-:Y:S05]  /*53e0*/  BRA.U !UP3, `(.L_x_2685) ;  /* 0x000000010b447547 */ /* 0x000fea000b800000 */
[----:B------:R-:W-:Y:S01]  /*53f0*/  PLOP3.LUT P2, PT, PT, PT, UP2, 0x80, 0x8 ;  /* 0x000000000008781c */ /* 0x000fe20003f4f028 */
[----:B------:R-:W-:Y:S01]  /*5400*/  HFMA2 R75, -RZ, RZ, 0, 0 ;  /* 0x00000000ff4b7431 */ /* 0x000fe200000001ff */
[----:B------:R-:W-:Y:S02]  /*5410*/  LOP3.LUT P1, RZ, R6, 0xff, RZ, 0xc0, !PT ;  /* 0x000000ff06ff7812 */ /* 0x000fe4000782c0ff */
        /* <DEDUP_REMOVED lines=14> */
.L_x_2685:
[----:B------:R-:W-:Y:S05]  /*5500*/  BRA.U !UP3, `(.L_x_2686) ;  /* 0x000000010b407547 */ /* 0x000fea000b800000 */
[----:B------:R-:W-:Y:S02]  /*5510*/  PLOP3.LUT P2, PT, PT, PT, UP2, 0x80, 0x8 ;  /* 0x000000000008781c */ /* 0x000fe40003f4f028 */
[----:B------:R-:W-:Y:S02]  /*5520*/  LOP3.LUT P1, RZ, R6, 0xff00, RZ, 0xc0, !PT ;  /* 0x0000ff0006ff7812 */ /* 0x000fe4000782c0ff */
[----:B0-----:R-:W-:-:S09]  /*5530*/  MOV R68, R17 ;  /* 0x0000001100447202 */ /* 0x001fd20000000f00 */
[----:B------:R-:W-:Y:S02]  /*5540*/  @P2 FFMA.FTZ R98, R96, UR11, R74 ;  /* 0x0000000b60622c23 */ /* 0x000fe4000801004a */
[----:B------:R-:W-:Y:S02]  /*5550*/  @P1 SHF.L.U32 R114, R71, 0x10, RZ ;  /* 0x0000001047721819 */ /* 0x000fe400000006ff */
[----:B------:R-:W-:-:S04]  /*5560*/  @P2 FADD.FTZ R98, R97, -R98 ;  /* 0x8000006261622221 */ /* 0x000fc80000010000 */
[----:B------:R-:W-:Y:S01]  /*5570*/  @P2 FFMA.FTZ R68, R98, UR32, R17 ;  /* 0x0000002062442c23 */ /* 0x000fe20008010011 */
        /* <DEDUP_REMOVED lines=9> */
.L_x_2686:
        /* <DEDUP_REMOVED lines=18> */
.L_x_2687:
[----:B------:R-:W-:Y:S05]  /*5730*/  BRA.U !UP3, `(.L_x_2684) ;  /* 0x0000000d0bec7547 */ /* 0x000fea000b800000 */
[----:B------:R-:W-:Y:S01]  /*5740*/  PLOP3.LUT P2, PT, PT, PT, UP2, 0x80, 0x8 ;  /* 0x000000000008781c */ /* 0x000fe20003f4f028 */
[----:B------:R-:W-:Y:S01]  /*5750*/  HFMA2 R11, -RZ, RZ, 0, 0 ;  /* 0x00000000ff0b7431 */ /* 0x000fe200000001ff */
[----:B------:R-:W-:Y:S02]  /*5760*/  ISETP.GE.U32.AND P1, PT, R6, 0x1000000, PT ;  /* 0x010000000600780c */ /* 0x000fe40003f26070 */
[----:B------:R-:W-:-:S09]  /*5770*/  MOV R6, R19 ;  /* 0x0000001300067202 */ /* 0x000fd20000000f00 */
[----:B------:R-:W-:Y:S02]  /*5780*/  @P2 FFMA.FTZ R74, R102, UR11, R74 ;  /* 0x0000000b664a2c23 */ /* 0x000fe4000801004a */
[----:B------:R-:W-:Y:S02]  /*5790*/  @P1 SHF.L.U32 R71, R70, 0x10, RZ ;  /* 0x0000001046471819 */ /* 0x000fe400000006ff */
[----:B------:R-:W-:Y:S01]  /*57a0*/  @P2 FADD.FTZ R74, R103, -R74 ;  /* 0x8000004a674a2221 */ /* 0x000fe20000010000 */
[----:B0-----:R-:W-:-:S03]  /*57b0*/  @P1 SHF.L.U32 R69, R10, 0x10, RZ ;  /* 0x000000100a451819 */ /* 0x001fc600000006ff */
[----:B------:R-:W-:-:S04]  /*57c0*/  @P2 FFMA.FTZ R6, R74, UR32, R19 ;  /* 0x000000204a062c23 */ /* 0x000fc80008010013 */
[----:B------:R-:W-:-:S04]  /*57d0*/  FMUL.FTZ R6, R6, UR25 ;  /* 0x0000001906067c20 */ /* 0x000fc80008410000 */
[----:B------:R-:W-:Y:S01]  /*57e0*/  FMUL.FTZ R68, R6, UR24 ;  /* 0x0000001806447c20 */ /* 0x000fe20008410000 */
[----:B------:R-:W-:-:S03]  /*57f0*/  MOV R6, RZ ;  /* 0x000000ff00067202 */ /* 0x000fc60000000f00 */
[-C--:B------:R-:W-:Y:S01]  /*5800*/  @P1 FMUL.FTZ R11, R71, R68.reuse ;  /* 0x00000044470b1220 */ /* 0x080fe20000410000 */
[----:B------:R-:W-:-:S04]  /*5810*/  @P1 FMUL.FTZ R6, R69, R68 ;  /* 0x0000004445061220 */ /* 0x000fc80000410000 */
[----:B------:R-:W-:Y:S01]  /*5820*/  F2FP.BF16.F32.PACK_AB R11, RZ, R11 ;  /* 0x0000000bff0b723e */ /* 0x000fe200000010ff */
[----:B------:R-:W-:Y:S01]  /*5830*/  FADD.FTZ R35, R35, R6 ;  /* 0x0000000623237221 */ /* 0x000fe20000010000 */
[----:B------:R-:W-:Y:S06]  /*5840*/  BRA `(.L_x_2684) ;  /* 0x0000000c00a87947 */ /* 0x000fec0003800000 */
.L_x_2679:
[----:B------:R-:W-:Y:S05]  /*5850*/  @!P0 BRA `(.L_x_2688) ;  /* 0x0000000400ec8947 */ /* 0x000fea0003800000 */
[----:B------:R-:W-:Y:S05]  /*5860*/  BRA.U !UP3, `(.L_x_2689) ;  /* 0x000000010b787547 */ /* 0x000fea000b800000 */
[----:B------:R-:W-:Y:S01]  /*5870*/  LOP3.LUT P1, RZ, R6, 0xff, RZ, 0xc0, !PT ;  /* 0x000000ff06ff7812 */ /* 0x000fe2000782c0ff */
        /* <DEDUP_REMOVED lines=12> */
.L_x_2691:
[----:B------:R-:W-:Y:S05]  /*5940*/  BSYNC.RECONVERGENT B0 ;  /* 0x0000000000007941 */ /* 0x000fea0003800200 */
.L_x_2690:
        /* <DEDUP_REMOVED lines=13> */
.L_x_2693:
[----:B------:R-:W-:Y:S05]  /*5a20*/  BSYNC.RECONVERGENT B0 ;  /* 0x0000000000007941 */ /* 0x000fea0003800200 */
.L_x_2692:
[----:B------:R-:W-:Y:S02]  /*5a30*/  F2FP.BF16.F32.PACK_AB R111, RZ, R32 ;  /* 0x00000020ff6f723e */ /* 0x000fe400000010ff */
[----:B------:R-:W-:-:S07]  /*5a40*/  MOV R32, R65 ;  /* 0x0000004100207202 */ /* 0x000fce0000000f00 */
.L_x_2689:
[----:B------:R-:W-:Y:S05]  /*5a50*/  BRA.U !UP3, `(.L_x_2694) ;  /* 0x000000010b787547 */ /* 0x000fea000b800000 */
[----:B------:R-:W-:Y:S01]  /*5a60*/  LOP3.LUT P1, RZ, R6, 0xff00, RZ, 0xc0, !PT ;  /* 0x0000ff0006ff7812 */ /* 0x000fe2000782c0ff */
        /* <DEDUP_REMOVED lines=12> */
.L_x_2696:
[----:B------:R-:W-:Y:S05]  /*5b30*/  BSYNC.RECONVERGENT B0 ;  /* 0x0000000000007941 */ /* 0x000fea0003800200 */
.L_x_2695:
        /* <DEDUP_REMOVED lines=13> */
.L_x_2698:
[----:B------:R-:W-:Y:S05]  /*5c10*/  BSYNC.RECONVERGENT B0 ;  /* 0x0000000000007941 */ /* 0x000fea0003800200 */
.L_x_2697:
[----:B------:R-:W-:Y:S02]  /*5c20*/  F2FP.BF16.F32.PACK_AB R109, RZ, R33 ;  /* 0x00000021ff6d723e */ /* 0x000fe400000010ff */
[----:B------:R-:W-:-:S07]  /*5c30*/  MOV R33, R64 ;  /* 0x0000004000217202 */ /* 0x000fce0000000f00 */
.L_x_2694:
        /* <DEDUP_REMOVED lines=14> */
.L_x_2701:
[----:B------:R-:W-:Y:S05]  /*5d20*/  BSYNC.RECONVERGENT B0 ;  /* 0x0000000000007941 */ /* 0x000fea0003800200 */
.L_x_2700:
        /* <DEDUP_REMOVED lines=13> */
.L_x_2703:
[----:B------:R-:W-:Y:S05]  /*5e00*/  BSYNC.RECONVERGENT B0 ;  /* 0x0000000000007941 */ /* 0x000fea0003800200 */
.L_x_2702:
[----:B------:R-:W-:Y:S02]  /*5e10*/  F2FP.BF16.F32.PACK_AB R112, RZ, R34 ;  /* 0x00000022ff70723e */ /* 0x000fe400000010ff */
[----:B------:R-:W-:-:S07]  /*5e20*/  MOV R34, R65 ;  /* 0x0000004100227202 */ /* 0x000fce0000000f00 */
.L_x_2699:
        /* <DEDUP_REMOVED lines=25> */
[-C--:B------:R-:W-:Y:S02]  /*5fc0*/  @P1 FMUL.FTZ R11, R71, R68.reuse ;  /* 0x00000044470b1220 */ /* 0x080fe40000410000 */
[----:B------:R-:W-:-:S03]  /*5fd0*/  @P1 FMUL.FTZ R6, R69, R68 ;  /* 0x0000004445061220 */ /* 0x000fc60000410000 */
[----:B------:R-:W-:Y:S01]  /*5fe0*/  F2FP.BF16.F32.PACK_AB R11, RZ, R11 ;  /* 0x0000000bff0b723e */ /* 0x000fe200000010ff */
[----:B------:R-:W-:Y:S01]  /*5ff0*/  FADD.FTZ R35, R35, R6 ;  /* 0x0000000623237221 */ /* 0x000fe20000010000 */
[----:B------:R-:W-:Y:S06]  /*6000*/  BRA `(.L_x_2684) ;  /* 0x0000000400b87947 */ /* 0x000fec0003800000 */
.L_x_2688:
[----:B------:R-:W-:Y:S05]  /*6010*/  BRA.U !UP3, `(.L_x_2704) ;  /* 0x000000010b787547 */ /* 0x000fea000b800000 */
[----:B------:R-:W-:Y:S01]  /*6020*/  LOP3.LUT P1, RZ, R6, 0xff, RZ, 0xc0, !PT ;  /* 0x000000ff06ff7812 */ /* 0x000fe2000782c0ff */
[----:B------:R-:W-:Y:S01]  /*6030*/  BSSY.RECONVERGENT B0, `(.L_x_2705) ;  /* 0x000000c000007945 */ /* 0x000fe20003800200 */
[----:B0-----:R-:W-:-:S11]  /*6040*/  HFMA2 R69, -RZ, RZ, 0, 0 ;  /* 0x00000000ff457431 */ /* 0x001fd600000001ff */
        /* <DEDUP_REMOVED lines=10> */
.L_x_2706:
[----:B------:R-:W-:Y:S05]  /*60f0*/  BSYNC.RECONVERGENT B0 ;  /* 0x0000000000007941 */ /* 0x000fea0003800200 */
.L_x_2705:
        /* <DEDUP_REMOVED lines=13> */
.L_x_2708:
[----:B------:R-:W-:Y:S05]  /*61d0*/  BSYNC.RECONVERGENT B0 ;  /* 0x0000000000007941 */ /* 0x000fea0003800200 */
.L_x_2707:
[----:B------:R-:W-:Y:S02]  /*61e0*/  F2FP.BF16.F32.PACK_AB R111, RZ, R32 ;  /* 0x00000020ff6f723e */ /* 0x000fe400000010ff */
[----:B------:R-:W-:-:S07]  /*61f0*/  MOV R32, R69 ;  /* 0x0000004500207202 */ /* 0x000fce0000000f00 */
.L_x_2704:
        /* <DEDUP_REMOVED lines=14> */
.L_x_2711:
[----:B------:R-:W-:Y:S05]  /*62e0*/  BSYNC.RECONVERGENT B0 ;  /* 0x0000000000007941 */ /* 0x000fea0003800200 */
.L_x_2710:
        /* <DEDUP_REMOVED lines=13> */
.L_x_2713:
[----:B------:R-:W-:Y:S05]  /*63c0*/  BSYNC.RECONVERGENT B0 ;  /* 0x0000000000007941 */ /* 0x000fea0003800200 */
.L_x_2712:
[----:B------:R-:W-:Y:S02]  /*63d0*/  F2FP.BF16.F32.PACK_AB R109, RZ, R33 ;  /* 0x00000021ff6d723e */ /* 0x000fe400000010ff */
[----:B------:R-:W-:-:S07]  /*63e0*/  MOV R33, R68 ;  /* 0x0000004400217202 */ /* 0x000fce0000000f00 */
.L_x_2709:
        /* <DEDUP_REMOVED lines=14> */
.L_x_2716:
[----:B------:R-:W-:Y:S05]  /*64d0*/  BSYNC.RECONVERGENT B0 ;  /* 0x0000000000007941 */ /* 0x000fea0003800200 */
.L_x_2715:
        /* <DEDUP_REMOVED lines=13> */
.L_x_2718:
[----:B------:R-:W-:Y:S05]  /*65b0*/  BSYNC.RECONVERGENT B0 ;  /* 0x0000000000007941 */ /* 0x000fea0003800200 */
.L_x_2717:
[----:B------:R-:W-:Y:S02]  /*65c0*/  F2FP.BF16.F32.PACK_AB R112, RZ, R34 ;  /* 0x00000022ff70723e */ /* 0x000fe400000010ff */
[----:B------:R-:W-:-:S07]  /*65d0*/  MOV R34, R69 ;  /* 0x0000004500227202 */ /* 0x000fce0000000f00 */
.L_x_2714:
[----:B------:R-:W-:Y:S05]  /*65e0*/  BRA.U !UP3, `(.L_x_2684) ;  /* 0x000000010b407547 */ /* 0x000fea000b800000 */
[----:B------:R-:W-:Y:S01]  /*65f0*/  FFMA.FTZ R74, R102, UR11, R74 ;  /* 0x0000000b664a7c23 */ /* 0x000fe2000801004a */
[----:B------:R-:W-:Y:S01]  /*6600*/  ISETP.GE.U32.AND P2, PT, R6, 0x1000000, PT ;  /* 0x010000000600780c */ /* 0x000fe20003f46070 */
[----:B------:R-:W-:Y:S01]  /*6610*/  HFMA2 R11, -RZ, RZ, 0, 0 ;  /* 0x00000000ff0b7431 */ /* 0x000fe200000001ff */
[----:B------:R-:W-:Y:S01]  /*6620*/  ISETP.LT.AND P1, PT, RZ, UR33, PT ;  /* 0x00000021ff007c0c */ /* 0x000fe2000bf21270 */
[----:B------:R-:W-:-:S04]  /*6630*/  FADD.FTZ R74, R103, -R74 ;  /* 0x8000004a674a7221 */ /* 0x000fc80000010000 */
[----:B------:R-:W-:-:S05]  /*6640*/  FMUL.FTZ R74, R74, UR32 ;  /* 0x000000204a4a7c20 */ /* 0x000fca0008410000 */
[----:B------:R-:W-:Y:S02]  /*6650*/  FSEL R6, R74, RZ, P1 ;  /* 0x000000ff4a067208 */ /* 0x000fe40000800000 */
[----:B------:R-:W-:Y:S02]  /*6660*/  @P2 SHF.L.U32 R71, R70, 0x10, RZ ;  /* 0x0000001046472819 */ /* 0x000fe400000006ff */
[----:B0-----:R-:W-:Y:S01]  /*6670*/  @P2 SHF.L.U32 R69, R10, 0x10, RZ ;  /* 0x000000100a452819 */ /* 0x001fe200000006ff */
[----:B------:R-:W-:-:S04]  /*6680*/  FMUL.FTZ R6, R6, UR25 ;  /* 0x0000001906067c20 */ /* 0x000fc80008410000 */
[----:B------:R-:W-:Y:S01]  /*6690*/  FMUL.FTZ R68, R6, UR24 ;  /* 0x0000001806447c20 */ /* 0x000fe20008410000 */
[----:B------:R-:W-:-:S03]  /*66a0*/  MOV R6, RZ ;  /* 0x000000ff00067202 */ /* 0x000fc60000000f00 */
[-C--:B------:R-:W-:Y:S01]  /*66b0*/  @P2 FMUL.FTZ R11, R71, R68.reuse ;  /* 0x00000044470b2220 */ /* 0x080fe20000410000 */
[----:B------:R-:W-:-:S04]  /*66c0*/  @P2 FMUL.FTZ R6, R69, R68 ;  /* 0x0000004445062220 */ /* 0x000fc80000410000 */
[----:B------:R-:W-:Y:S01]  /*66d0*/  F2FP.BF16.F32.PACK_AB R11, RZ, R11 ;  /* 0x0000000bff0b723e */ /* 0x000fe200000010ff */
[----:B------:R-:W-:-:S07]  /*66e0*/  FADD.FTZ R35, R35, R6 ;  /* 0x0000000623237221 */ /* 0x000fce0000010000 */
.L_x_2684:
[----:B0-----:R-:W0:Y:S01]  /*66f0*/  @P0 LDC.64 R68, c[0x0][0x478] ;  /* 0x00011e00ff440b82 */ /* 0x001e220000000a00 */
        /* <DEDUP_REMOVED lines=12> */
.L_x_2719:
[----:B------:R-:W-:Y:S02]  /*67c0*/  UIADD3 UR8, UPT, UPT, UR8, UR26, URZ ;  /* 0x0000001a08087290 */ /* 0x000fe4000fffe0ff */
[----:B------:R-:W-:Y:S02]  /*67d0*/  UPLOP3.LUT UP1, UPT, UPT, UPT, UP1, 0x40, 0x4 ;  /* 0x000000000004789c */ /* 0x000fe40003f2e810 */
[----:B------:R-:W-:-:S09]  /*67e0*/  UISETP.GE.AND UP0, UPT, UR8, UR27, UPT ;  /* 0x0000001b0800728c */ /* 0x000fd2000bf06270 */
[----:B------:R-:W-:Y:S05]  /*67f0*/  BRA.U !UP0, `(.L_x_2720) ;  /* 0xffffff9908c87547 */ /* 0x000fea000b83ffff */
.L_x_2581:
        /* <DEDUP_REMOVED lines=20> */
.L_x_2721:
        /* <DEDUP_REMOVED lines=12> */
.L_x_6731:


//--------------------- .text._ZN10layer_norm13ln_bwd_kernelINS_13Kernel_traitsIf13__nv_bfloat16fS2_fjLj1536ELj1ELj1ELj4ELj8ENS_18Kernel_traits_baseILj1536EfS2_fS2_fjLj128EEEEELb0ELb0ELb0ELb0EEEvNS_9BwdParamsE --------------------------
	.section	.text._ZN10layer_norm13ln_bwd_kernelINS_13Kernel_traitsIf13__nv_bfloat16fS2_fjLj1536ELj1ELj1ELj4ELj8ENS_18Kernel_traits_baseILj1536EfS2_fS2_fjLj128EEEEELb0ELb0ELb0ELb0EEEvNS_9BwdParamsE,"ax",@progbits
	.align	128
        .global         _ZN10layer_norm13ln_bwd_kernelINS_13Kernel_traitsIf13__nv_bfloat16fS2_fjLj1536ELj1ELj1ELj4ELj8ENS_18Kernel_traits_baseILj1536EfS2_fS2_fjLj128EEEEELb0ELb0ELb0ELb0EEEvNS_9BwdParamsE
        .type           _ZN10layer_norm13ln_bwd_kernelINS_13Kernel_traitsIf13__nv_bfloat16fS2_fjLj1536ELj1ELj1ELj4ELj8ENS_18Kernel_traits_baseILj1536EfS2_fS2_fjLj128EEEEELb0ELb0ELb0ELb0EEEvNS_9BwdParamsE,@function
        .size           _ZN10layer_norm13ln_bwd_kernelINS_13Kernel_traitsIf13__nv_bfloat16fS2_fjLj1536ELj1ELj1ELj4ELj8ENS_18Kernel_traits_baseILj1536EfS2_fS2_fjLj128EEEEELb0ELb0ELb0ELb0EEEvNS_9BwdParamsE,(.L_x_6732 - _ZN10layer_norm13ln_bwd_kernelINS_13Kernel_traitsIf13__nv_bfloat16fS2_fjLj1536ELj1ELj1ELj4ELj8ENS_18Kernel_traits_baseILj1536EfS2_fS2_fjLj128EEEEELb0ELb0ELb0ELb0EEEvNS_9BwdParamsE)
        .other          _ZN10layer_norm13ln_bwd_kernelINS_13Kernel_traitsIf13__nv_bfloat16fS2_fjLj1536ELj1ELj1ELj4ELj8ENS_18Kernel_traits_baseILj1536EfS2_fS2_fjLj128EEEEELb0ELb0ELb0ELb0EEEvNS_9BwdParamsE,@"STO_CUDA_ENTRY STV_DEFAULT"
_ZN10layer_norm13ln_bwd_kernelINS_13Kernel_traitsIf13__nv_bfloat16fS2_fjLj1536ELj1ELj1ELj4ELj8ENS_18Kernel_traits_baseILj1536EfS2_fS2_fjLj128EEEEELb0ELb0ELb0ELb0EEEvNS_9BwdParamsE:
.text._ZN10layer_norm13ln_bwd_kernelINS_13Kernel_traitsIf13__nv_bfloat16fS2_fjLj1536ELj1ELj1ELj4ELj8ENS_18Kernel_traits_baseILj1536EfS2_fS2_fjLj128EEEEELb0ELb0ELb0ELb0EEEvNS_9BwdParamsE:
        /* <DEDUP_REMOVED lines=63> */
.L_x_2752:
        /* <DEDUP_REMOVED lines=10> */
[----:B------:R0:W3:Y:S02]  /*0490*/  @P0 LDG.E.U16 R60, desc[UR14][R60.64] ;  /* 0x0000000e3c3c0981 */ /* 0x0000e4000c1e1500 */
[----:B------:R-:W-:Y:S02]  /*04a0*/  MOV R64, UR4 ;  /* 0x0000000400407c02 */ /* 0x000fe40008000f00 */
[----:B------:R-:W-:-:S05]  /*04b0*/  MOV R65, UR5 ;  /* 0x0000000500417c02 */ /* 0x000fca0008000f00 */
[----:B------:R1:W4:Y:S01]  /*04c0*/  LDG.E R64, desc[UR14][R64.64] ;  /* 0x0000000e40407981 */ /* 0x000322000c1e1900 */
[----:B------:R-:W1:Y:S01]  /*04d0*/  S2R R0, SR_TID.X ;  /* 0x0000000000007919 */ /* 0x000e620000002100 */
[----:B------:R-:W-:Y:S01]  /*04e0*/  UIMAD UR4, UR7, UR6, URZ ;  /* 0x00000006070472a4 */ /* 0x000fe2000f8e02ff */
[----:B------:R-:W-:-:S03]  /*04f0*/  ISETP.GE.U32.AND P1, PT, R11, 0x80, PT ;  /* 0x000000800b00780c */ /* 0x000fc60003f26070 */
[----:B------:R-:W-:-:S04]  /*0500*/  USHF.R.S32.HI UR5, URZ, 0x1f, UR4 ;  /* 0x0000001fff057899 */ /* 0x000fc80008011404 */
[----:B------:R-:W-:Y:S01]  /*0510*/  ULEA.HI UR5, UR5, UR4, URZ, 0x2 ;  /* 0x0000000405057291 */ /* 0x000fe2000f8f10ff */
[----:B------:R-:W-:Y:S01]  /*0520*/  ISETP.NE.AND P4, PT, RZ, UR16, PT ;  /* 0x00000010ff007c0c */ /* 0x000fe2000bf85270 */
[----:B------:R-:W-:-:S04]  /*0530*/  UMOV UR12, 0x3f800000 ;  /* 0x3f800000000c7882 */ /* 0x000fc80000000000 */
[----:B0-----:R-:W-:Y:S01]  /*0540*/  MOV R61, UR5 ;  /* 0x00000005003d7c02 */ /* 0x001fe20008000f00 */
[----:B------:R-:W-:Y:S01]  /*0550*/  BSSY.RECONVERGENT B0, `(.L_x_2723) ;  /* 0x000003c000007945 */ /* 0x000fe20003800200 */
[----:B------:R-:W-:Y:S01]  /*0560*/  HFMA2 R84, -RZ, RZ, 0, 0 ;  /* 0x00000000ff547431 */ /* 0x000fe200000001ff */
[C---:B------:R-:W-:Y:S02]  /*0570*/  ISETP.GE.U32.AND P2, PT, R11.reuse, 0x100, PT ;  /* 0x000001000b00780c */ /* 0x040fe40003f46070 */
[----:B------:R-:W-:Y:S02]  /*0580*/  ISETP.GE.U32.AND P3, PT, R11, 0x180, PT ;  /* 0x000001800b00780c */ /* 0x000fe40003f66070 */
[----:B------:R-:W-:Y:S02]  /*0590*/  MOV R86, RZ ;  /* 0x000000ff00567202 */ /* 0x000fe40000000f00 */
[----:B-1----:R-:W-:-:S04]  /*05a0*/  LEA.HI.SX32 R10, R61, R0, 0x1e ;  /* 0x000000003d0a7211 */ /* 0x002fc800078ff2ff */
[----:B------:R-:W-:Y:S02]  /*05b0*/  MOV R65, R10 ;  /* 0x0000000a00417202 */ /* 0x000fe40000000f00 */
[----:B--2---:R-:W-:Y:S02]  /*05c0*/  R2UR UR24, R62 ;  /* 0x000000003e1872ca */ /* 0x004fe400000e0000 */
[----:B---3--:R-:W-:Y:S02]  /*05d0*/  @P0 R2UR UR13, R60 ;  /* 0x000000003c0d02ca */ /* 0x008fe400000e0000 */
[----:B----4-:R-:W-:-:S11]  /*05e0*/  FSEL R64, R64, RZ, !P4 ;  /* 0x000000ff40407208 */ /* 0x010fd60006000000 */
[----:B------:R-:W-:Y:S01]  /*05f0*/  @UP0 USHF.L.U32 UR12, UR13, 0x10, URZ ;  /* 0x000000100d0c0899 */ /* 0x000fe200080006ff */
[----:B------:R-:W-:Y:S11]  /*0600*/  @!P1 BRA `(.L_x_2724) ;  /* 0x0000000000c09947 */ /* 0x000ff60003800000 */
        /* <DEDUP_REMOVED lines=8> */
[----:B------:R-:W0:Y:S02]  /*0690*/  @P0 LDC.64 R76, c[0x0][0x438] ;  /* 0x00010e00ff4c0b82 */ /* 0x000e240000000a00 */
[----:B0-----:R-:W-:-:S05]  /*06a0*/  @P0 IMAD.WIDE.U32 R76, R10, 0x10, R76 ;  /* 0x000000100a4c0825 */ /* 0x001fca00078e004c */
[----:B------:R0:W5:Y:S01]  /*06b0*/  @P0 LDG.E.128 R20, desc[UR14][R76.64] ;  /* 0x0000000e4c140981 */ /* 0x000162000c1e1d00 */
[----:B--2---:R-:W-:Y:S02]  /*06c0*/  MOV R65, R66 ;  /* 0x0000004200417202 */ /* 0x004fe40000000f00 */
[----:B------:R-:W-:Y:S02]  /*06d0*/  SHF.R.U64 R80, R66, 0x10, R67 ;  /* 0x0000001042507819 */ /* 0x000fe40000001243 */
[----:B------:R-:W-:Y:S01]  /*06e0*/  SHF.L.U32 R65, R65, 0x10, RZ ;  /* 0x0000001041417819 */ /* 0x000fe200000006ff */
[C---:B---3--:R-:W-:Y:S01]  /*06f0*/  FADD.FTZ R82, -R64.reuse, R61 ;  /* 0x0000003d40527221 */ /* 0x048fe20000010100 */
[C---:B------:R-:W-:Y:S01]  /*0700*/  FADD.FTZ R83, -R64.reuse, R60 ;  /* 0x0000003c40537221 */ /* 0x040fe20000010100 */
[----:B------:R-:W-:Y:S01]  /*0710*/  MOV R78, R67 ;  /* 0x00000043004e7202 */ /* 0x000fe20000000f00 */
[C---:B------:R-:W-:Y:S01]  /*0720*/  FADD.FTZ R62, -R64.reuse, R62 ;  /* 0x0000003e403e7221 */ /* 0x040fe20000010100 */
[----:B------:R-:W-:Y:S01]  /*0730*/  SHF.R.U32.HI R79, RZ, 0x10, R67 ;  /* 0x00000010ff4f7819 */ /* 0x000fe20000011643 */
[----:B------:R-:W-:Y:S01]  /*0740*/  FADD.FTZ R63, -R64, R63 ;  /* 0x0000003f403f7221 */ /* 0x000fe20000010100 */
[----:B------:R-:W-:Y:S01]  /*0750*/  SHF.L.U32 R80, R80, 0x10, RZ ;  /* 0x0000001050507819 */ /* 0x000fe200000006ff */
[----:B------:R-:W-:Y:S01]  /*0760*/  FMUL.FTZ R82, R82, UR24 ;  /* 0x0000001852527c20 */ /* 0x000fe20008410000 */
[----:B------:R-:W-:Y:S01]  /*0770*/  FMUL.FTZ R83, R83, UR24 ;  /* 0x0000001853537c20 */ /* 0x000fe20008410000 */
[----:B-----5:R-:W-:Y:S01]  /*0780*/  FMUL.FTZ R81, R56, R65 ;  /* 0x0000004138517220 */ /* 0x020fe20000410000 */
[----:B0-----:R-:W-:Y:S01]  /*0790*/  SHF.L.U32 R77, R78, 0x10, RZ ;  /* 0x000000104e4d7819 */ /* 0x001fe200000006ff */
[----:B------:R-:W-:Y:S01]  /*07a0*/  FMUL.FTZ R78, R63, UR24 ;  /* 0x000000183f4e7c20 */ /* 0x000fe20008410000 */
[----:B------:R-:W-:Y:S01]  /*07b0*/  SHF.L.U32 R66, R79, 0x10, RZ ;  /* 0x000000104f427819 */ /* 0x000fe200000006ff */
[----:B------:R-:W-:Y:S01]  /*07c0*/  FMUL.FTZ R79, R62, UR24 ;  /* 0x000000183e4f7c20 */ /* 0x000fe20008410000 */
        /* <DEDUP_REMOVED lines=17> */
[----:B------:R-:W-:Y:S01]  /*08e0*/  IADD3 R65, PT, PT, R10, 0x80, RZ ;  /* 0x000000800a417810 */ /* 0x000fe20007ffe0ff */
[----:B------:R-:W-:Y:S01]  /*08f0*/  FADD.FTZ R84, R61, R76 ;  /* 0x0000004c3d547221 */ /* 0x000fe20000010000 */
[----:B------:R-:W-:-:S07]  /*0900*/  FFMA.FTZ R86, R78, R76, R63 ;  /* 0x0000004c4e567223 */ /* 0x000fce000001003f */
.L_x_2724:
[----:B------:R-:W-:Y:S05]  /*0910*/  BSYNC.RECONVERGENT B0 ;  /* 0x0000000000007941 */ /* 0x000fea0003800200 */
.L_x_2723:
        /* <DEDUP_REMOVED lines=20> */
[----:B------:R-:W-:Y:S01]  /*0a60*/  MOV R71, R69 ;  /* 0x0000004500477202 */ /* 0x000fe20000000f00 */
[----:B------:R-:W-:Y:S01]  /*0a70*/  FADD.FTZ R62, -R64, R62 ;  /* 0x0000003e403e7221 */ /* 0x000fe20000010100 */
[----:B------:R-:W-:Y:S01]  /*0a80*/  SHF.L.U32 R72, R72, 0x10, RZ ;  /* 0x0000001048487819 */ /* 0x000fe200000006ff */
[----:B------:R-:W-:Y:S01]  /*0a90*/  FADD.FTZ R63, -R64, R63 ;  /* 0x0000003f403f7221 */ /* 0x000fe20000010100 */
[----:B------:R-:W-:Y:S01]  /*0aa0*/  FMUL.FTZ R74, R74, UR24 ;  /* 0x000000184a4a7c20 */ /* 0x000fe20008410000 */
[----:B------:R-:W-:Y:S01]  /*0ab0*/  FADD.FTZ R28, R28, R73 ;  /* 0x000000491c1c7221 */ /* 0x000fe20000010000 */
[-C--:B------:R-:W-:Y:S01]  /*0ac0*/  FFMA.FTZ R40, R75, R73.reuse, R40 ;  /* 0x000000494b287223 */ /* 0x080fe20000010028 */
[----:B-----5:R-:W-:Y:S01]  /*0ad0*/  FMUL.FTZ R73, R52, R73 ;  /* 0x0000004934497220 */ /* 0x020fe20000410000 */
[----:B------:R-:W-:Y:S01]  /*0ae0*/  SHF.R.U32.HI R85, RZ, 0x10, R69 ;  /* 0x00000010ff557819 */ /* 0x000fe20000011645 */
[----:B------:R-:W-:Y:S01]  /*0af0*/  FMUL.FTZ R70, R63, UR24 ;  /* 0x000000183f467c20 */ /* 0x000fe20008410000 */
[----:B------:R-:W-:Y:S01]  /*0b00*/  SHF.L.U32 R69, R71, 0x10, RZ ;  /* 0x0000001047457819 */ /* 0x000fe200000006ff */
[----:B------:R-:W-:Y:S01]  /*0b10*/  FMUL.FTZ R71, R62, UR24 ;  /* 0x000000183e477c20 */ /* 0x000fe20008410000 */
[----:B------:R-:W-:Y:S01]  /*0b20*/  FADD.FTZ R29, R29, R72 ;  /* 0x000000481d1d7221 */ /* 0x000fe20000010000 */
[-C--:B------:R-:W-:Y:S01]  /*0b30*/  FFMA.FTZ R41, R74, R72.reuse, R41 ;  /* 0x000000484a297223 */ /* 0x080fe20000010029 */
[----:B------:R-:W-:Y:S01]  /*0b40*/  FMUL.FTZ R72, R53, R72 ;  /* 0x0000004835487220 */ /* 0x000fe20000410000 */
[----:B------:R-:W-:Y:S01]  /*0b50*/  FADD.FTZ R61, R84, R73 ;  /* 0x00000049543d7221 */ /* 0x000fe20000010000 */
[----:B------:R-:W-:Y:S01]  /*0b60*/  FFMA.FTZ R63, R75, R73, R86 ;  /* 0x000000494b3f7223 */ /* 0x000fe20000010056 */
[----:B0-----:R-:W-:Y:S01]  /*0b70*/  SHF.L.U32 R66, R85, 0x10, RZ ;  /* 0x0000001055427819 */ /* 0x001fe200000006ff */
        /* <DEDUP_REMOVED lines=9> */
[C---:B------:R-:W-:Y:S01]  /*0c10*/  FFMA.FTZ R43, R70.reuse, R66, R43 ;  /* 0x00000042462b7223 */ /* 0x040fe2000001002b */
[----:B------:R-:W-:Y:S01]  /*0c20*/  FADD.FTZ R84, R61, R68 ;  /* 0x000000443d547221 */ /* 0x000fe20000010000 */
[----:B------:R-:W-:-:S07]  /*0c30*/  FFMA.FTZ R86, R70, R68, R63 ;  /* 0x0000004446567223 */ /* 0x000fce000001003f */
.L_x_2726:
[----:B------:R-:W-:Y:S05]  /*0c40*/  BSYNC.RECONVERGENT B0 ;  /* 0x0000000000007941 */ /* 0x000fea0003800200 */
.L_x_2725:
[----:B------:R-:W-:Y:S04]  /*0c50*/  BSSY.RECONVERGENT B0, `(.L_x_2727) ;  /* 0x0000031000007945 */ /* 0x000fe80003800200 */
[----:B------:R-:W-:Y:S05]  /*0c60*/  @!P3 BRA `(.L_x_2728) ;  /* 0x0000000000bcb947 */ /* 0x000fea0003800000 */
[----:B------:R-:W0:Y:S01]  /*0c70*/  LDC.64 R8, c[0x0][0x428] ;  /* 0x00010a00ff087b82 */ /* 0x000e220000000a00 */
[----:B------:R-:W-:-:S04]  /*0c80*/  ISETP.NE.U32.AND P0, PT, RZ, UR18, PT ;  /* 0x00000012ff007c0c */ /* 0x000fc8000bf05070 */
[----:B------:R-:W-:-:S03]  /*0c90*/  ISETP.NE.AND.EX P0, PT, RZ, UR19, PT, P0 ;  /* 0x00000013ff007c0c */ /* 0x000fc6000bf05300 */
[----:B------:R-:W1:Y:S10]  /*0ca0*/  LDC.64 R4, c[0x0][0x3a8] ;  /* 0x0000ea00ff047b82 */ /* 0x000e740000000a00 */
[----:B------:R-:W2:Y:S01]  /*0cb0*/  @P0 LDC.64 R2, c[0x0][0x438] ;  /* 0x00010e00ff020b82 */ /* 0x000ea20000000a00 */
[----:B0-----:R-:W-:-:S06]  /*0cc0*/  IMAD.WIDE.U32 R8, R65, 0x8, R8 ;  /* 0x0000000841087825 */ /* 0x001fcc00078e0008 */
[----:B------:R-:W3:Y:S01]  /*0cd0*/  LDG.E.64 R8, desc[UR14][R8.64] ;  /* 0x0000000e08087981 */ /* 0x000ee2000c1e1b00 */
[----:B-1----:R-:W-:-:S06]  /*0ce0*/  IMAD.WIDE.U32 R4, R65, 0x10, R4 ;  /* 0x0000001041047825 */ /* 0x002fcc00078e0004 */
[----:B------:R-:W4:Y:S01]  /*0cf0*/  LDG.E.128 R4, desc[UR14][R4.64] ;  /* 0x0000000e04047981 */ /* 0x000f22000c1e1d00 */
[----:B--2---:R-:W-:-:S05]  /*0d00*/  @P0 IMAD.WIDE.U32 R2, R65, 0x10, R2 ;  /* 0x0000001041020825 */ /* 0x004fca00078e0002 */
[----:B------:R0:W5:Y:S01]  /*0d10*/  @P0 LDG.E.128 R12, desc[UR14][R2.64] ;  /* 0x0000000e020c0981 */ /* 0x000162000c1e1d00 */
[----:B---3--:R-:W-:Y:S02]  /*0d20*/  MOV R61, R8 ;  /* 0x00000008003d7202 */ /* 0x008fe40000000f00 */
[----:B------:R-:W-:Y:S02]  /*0d30*/  SHF.R.U64 R65, R8, 0x10, R9 ;  /* 0x0000001008417819 */ /* 0x000fe40000001209 */
[----:B------:R-:W-:Y:S01]  /*0d40*/  SHF.L.U32 R61, R61, 0x10, RZ ;  /* 0x000000103d3d7819 */ /* 0x000fe200000006ff */
[C---:B----4-:R-:W-:Y:S01]  /*0d50*/  FADD.FTZ R60, -R64.reuse, R4 ;  /* 0x00000004403c7221 */ /* 0x050fe20000010100 */
[C---:B------:R-:W-:Y:S01]  /*0d60*/  FADD.FTZ R8, -R64.reuse, R6 ;  /* 0x0000000640087221 */ /* 0x040fe20000010100 */
[----:B------:R-:W-:Y:S01]  /*0d70*/  MOV R63, R9 ;  /* 0x00000009003f7202 */ /* 0x000fe20000000f00 */
[----:B------:R-:W-:Y:S01]  /*0d80*/  FADD.FTZ R62, -R64, R5 ;  /* 0x00000005403e7221 */ /* 0x000fe20000010100 */
[----:B------:R-:W-:Y:S01]  /*0d90*/  SHF.L.U32 R6, R65, 0x10, RZ ;  /* 0x0000001041067819 */ /* 0x000fe200000006ff */
[----:B0-----:R-:W-:Y:S01]  /*0da0*/  FMUL.FTZ R3, R60, UR24 ;  /* 0x000000183c037c20 */ /* 0x001fe20008410000 */
[-C--:B-----5:R-:W-:Y:S01]  /*0db0*/  FMUL.FTZ R4, R48, R61.reuse ;  /* 0x0000003d30047220 */ /* 0x0a0fe20000410000 */
[----:B------:R-:W-:Y:S01]  /*0dc0*/  SHF.R.U32.HI R66, RZ, 0x10, R9 ;  /* 0x00000010ff427819 */ /* 0x000fe20000011609 */
[----:B------:R-:W-:Y:S01]  /*0dd0*/  FADD.FTZ R64, -R64, R7 ;  /* 0x0000000740407221 */ /* 0x000fe20000010100 */
[----:B------:R-:W-:Y:S01]  /*0de0*/  SHF.L.U32 R63, R63, 0x10, RZ ;  /* 0x000000103f3f7819 */ /* 0x000fe200000006ff */
[----:B------:R-:W-:Y:S01]  /*0df0*/  FMUL.FTZ R2, R62, UR24 ;  /* 0x000000183e027c20 */ /* 0x000fe20008410000 */
[----:B------:R-:W-:Y:S01]  /*0e00*/  FMUL.FTZ R7, R49, R6 ;  /* 0x0000000631077220 */ /* 0x000fe20000410000 */
[----:B------:R-:W-:Y:S01]  /*0e10*/  FADD.FTZ R84, R84, R4 ;  /* 0x0000000454547221 */ /* 0x000fe20000010000 */
[C---:B------:R-:W-:Y:S01]  /*0e20*/  FFMA.FTZ R9, R3.reuse, R4, R86 ;  /* 0x0000000403097223 */ /* 0x040fe20000010056 */
[----:B------:R-:W-:Y:S01]  /*0e30*/  SHF.L.U32 R66, R66, 0x10, RZ ;  /* 0x0000001042427819 */ /* 0x000fe200000006ff */
        /* <DEDUP_REMOVED lines=18> */
.L_x_2728:
[----:B------:R-:W-:Y:S05]  /*0f60*/  BSYNC.RECONVERGENT B0 ;  /* 0x0000000000007941 */ /* 0x000fea0003800200 */
.L_x_2727:
        /* <DEDUP_REMOVED lines=31> */
.L_x_2730:
[----:B------:R-:W-:Y:S05]  /*1160*/  BSYNC.RECONVERGENT B0 ;  /* 0x0000000000007941 */ /* 0x000fea0003800200 */
.L_x_2729:
        /* <DEDUP_REMOVED lines=60> */
.L_x_2735:
[----:B------:R-:W-:Y:S05]  /*1530*/  BSYNC.RECONVERGENT B1 ;  /* 0x0000000000017941 */ /* 0x000fea0003800200 */
.L_x_2734:
        /* <DEDUP_REMOVED lines=30> */
.L_x_2737:
[----:B------:R-:W-:Y:S05]  /*1720*/  BSYNC.RECONVERGENT B1 ;  /* 0x0000000000017941 */ /* 0x000fea0003800200 */
.L_x_2736:
        /* <DEDUP_REMOVED lines=29> */
.L_x_2733:
        /* <DEDUP_REMOVED lines=34> */
.L_x_2740:
[----:B------:R-:W-:Y:S05]  /*1b20*/  BSYNC.RECONVERGENT B1 ;  /* 0x0000000000017941 */ /* 0x000fea0003800200 */
.L_x_2739:
        /* <DEDUP_REMOVED lines=33> */
.L_x_2742:
[----:B------:R-:W-:Y:S05]  /*1d40*/  BSYNC.RECONVERGENT B1 ;  /* 0x0000000000017941 */ /* 0x000fea0003800200 */
.L_x_2741:
[----:B------:R-:W-:Y:S05]  /*1d50*/  @!P3 BRA `(.L_x_2738) ;  /* 0x0000000c0084b947 */ /* 0x000fea0003800000 */
[--C-:B--23--:R-:W-:Y:S01]  /*1d60*/  FFMA.FTZ R60, R2, UR4, R64.reuse ;  /* 0x00000004023c7c23 */ /* 0x10cfe20008010040 */
[--C-:B------:R-:W-:Y:S01]  /*1d70*/  FFMA.FTZ R63, R5, UR4, R64.reuse ;  /* 0x00000004053f7c23 */ /* 0x100fe20008010040 */
[----:B------:R-:W-:Y:S01]  /*1d80*/  FFMA.FTZ R67, R3, UR4, R64 ;  /* 0x0000000403437c23 */ /* 0x000fe20008010040 */
[----:B------:R-:W0:Y:S01]  /*1d90*/  LDC.64 R84, c[0x0][0x478] ;  /* 0x00011e00ff547b82 */ /* 0x000e220000000a00 */
[----:B------:R-:W-:Y:S01]  /*1da0*/  FADD.FTZ R60, R7, -R60 ;  /* 0x8000003c073c7221 */ /* 0x000fe20000010000 */
[----:B------:R-:W-:-:S03]  /*1db0*/  FADD.FTZ R62, R6, -R63 ;  /* 0x8000003f063e7221 */ /* 0x000fc60000010000 */
[----:B------:R-:W-:Y:S01]  /*1dc0*/  FMUL.FTZ R61, R60, UR24 ;  /* 0x000000183c3d7c20 */ /* 0x000fe20008410000 */
[----:B------:R-:W-:Y:S01]  /*1dd0*/  FFMA.FTZ R60, R8, UR4, R64 ;  /* 0x00000004083c7c23 */ /* 0x000fe20008010040 */
[----:B------:R-:W-:Y:S02]  /*1de0*/  FMUL.FTZ R62, R62, UR24 ;  /* 0x000000183e3e7c20 */ /* 0x000fe40008410000 */
[----:B------:R-:W-:Y:S01]  /*1df0*/  FMUL.FTZ R65, R61, UR12 ;  /* 0x0000000c3d417c20 */ /* 0x000fe20008410000 */
[----:B------:R-:W-:Y:S01]  /*1e00*/  FADD.FTZ R60, R9, -R60 ;  /* 0x8000003c093c7221 */ /* 0x000fe20000010000 */
[----:B------:R-:W-:-:S03]  /*1e10*/  FMUL.FTZ R88, R62, UR12 ;  /* 0x0000000c3e587c20 */ /* 0x000fc60008410000 */
[----:B------:R-:W-:Y:S01]  /*1e20*/  FMUL.FTZ R63, R60, UR24 ;  /* 0x000000183c3f7c20 */ /* 0x000fe20008410000 */
[----:B------:R-:W-:Y:S01]  /*1e30*/  FADD.FTZ R60, R4, -R67 ;  /* 0x80000043043c7221 */ /* 0x000fe20000010000 */
[----:B------:R-:W1:Y:S01]  /*1e40*/  F2F.BF16.F32 R65, R65 ;  /* 0x0000004100417304 */ /* 0x000e620000202000 */
[----:B------:R-:W2:Y:S01]  /*1e50*/  LDC.64 R66, c[0x0][0x468] ;  /* 0x00011a00ff427b82 */ /* 0x000ea20000000a00 */
[----:B------:R-:W-:Y:S01]  /*1e60*/  FMUL.FTZ R89, R63, UR12 ;  /* 0x0000000c3f597c20 */ /* 0x000fe20008410000 */
[----:B------:R-:W-:-:S04]  /*1e70*/  FMUL.FTZ R60, R60, UR24 ;  /* 0x000000183c3c7c20 */ /* 0x000fc80008410000 */
[----:B------:R-:W-:Y:S01]  /*1e80*/  FMUL.FTZ R86, R60, UR12 ;  /* 0x0000000c3c567c20 */ /* 0x000fe20008410000 */
[----:B------:R-:W-:Y:S01]  /*1e90*/  F2F.BF16.F32 R88, R88 ;  /* 0x0000005800587304 */ /* 0x000fe20000202000 */
[----:B0-----:R-:W-:-:S05]  /*1ea0*/  IMAD.WIDE.U32 R84, R10, 0x10, R84 ;  /* 0x000000100a547825 */ /* 0x001fca00078e0054 */
[----:B------:R0:W-:Y:S01]  /*1eb0*/  STG.E.128 desc[UR14][R84.64], R60 ;  /* 0x0000003c54007986 */ /* 0x0001e2000c101d0e */
[----:B-1----:R-:W-:Y:S01]  /*1ec0*/  IMAD.WIDE.U32 R64, R65, 0x10000, RZ ;  /* 0x0001000041407825 */ /* 0x002fe200078e00ff */
[----:B------:R-:W1:Y:S08]  /*1ed0*/  F2F.BF16.F32 R89, R89 ;  /* 0x0000005900597304 */ /* 0x000e700000202000 */
[----:B------:R-:W3:Y:S01]  /*1ee0*/  F2F.BF16.F32 R87, R86 ;  /* 0x0000005600577304 */ /* 0x000ee20000202000 */
[----:B--2---:R-:W-:Y:S01]  /*1ef0*/  IMAD.WIDE.U32 R66, R10, 0x8, R66 ;  /* 0x000000080a427825 */ /* 0x004fe200078e0042 */
[----:B-1----:R-:W-:-:S04]  /*1f00*/  PRMT R91, R88, 0x5410, R89 ;  /* 0x00005410585b7816 */ /* 0x002fc80000000059 */
[----:B------:R-:W-:Y:S02]  /*1f10*/  LOP3.LUT R65, R91, R65, RZ, 0xfc, !PT ;  /* 0x000000415b417212 */ /* 0x000fe400078efcff */
[----:B---3--:R-:W-:-:S05]  /*1f20*/  LOP3.LUT R64, R64, R87, RZ, 0xfc, !PT ;  /* 0x0000005740407212 */ /* 0x008fca00078efcff */
[----:B------:R0:W-:Y:S01]  /*1f30*/  STG.E.64 desc[UR14][R66.64], R64 ;  /* 0x0000004042007986 */ /* 0x0001e2000c101b0e */
[----:B------:R-:W-:Y:S05]  /*1f40*/  BRA `(.L_x_2738) ;  /* 0x0000000c00087947 */ /* 0x000fea0003800000 */
.L_x_2732:
        /* <DEDUP_REMOVED lines=10> */
[----:B------:R-:W-:Y:S01]  /*1ff0*/  FFMA.FTZ R60, R61, UR24, R22 ;  /* 0x000000183d3c7c23 */ /* 0x000fe20008010016 */
        /* <DEDUP_REMOVED lines=23> */
.L_x_2745:
[----:B------:R-:W-:Y:S05]  /*2170*/  BSYNC.RECONVERGENT B1 ;  /* 0x0000000000017941 */ /* 0x000fea0003800200 */
.L_x_2744:
[----:B------:R-:W-:Y:S04]  /*2180*/  BSSY.RECONVERGENT B1, `(.L_x_2746) ;  /* 0x000001e000017945 */ /* 0x000fe80003800200 */
[----:B------:R-:W-:Y:S05]  /*2190*/  @!P2 BRA `(.L_x_2747) ;  /* 0x000000000070a947 */ /* 0x000fea0003800000 */
[--C-:B0-----:R-:W-:Y:S01]  /*21a0*/  FFMA.FTZ R60, R71, UR4, R64.reuse ;  /* 0x00000004473c7c23 */ /* 0x101fe20008010040 */
        /* <DEDUP_REMOVED lines=27> */
.L_x_2747:
[----:B------:R-:W-:Y:S05]  /*2360*/  BSYNC.RECONVERGENT B1 ;  /* 0x0000000000017941 */ /* 0x000fea0003800200 */
.L_x_2746:
[----:B------:R-:W-:Y:S05]  /*2370*/  @!P3 BRA `(.L_x_2738) ;  /* 0x0000000400fcb947 */ /* 0x000fea0003800000 */
[--C-:B01----:R-:W-:Y:S01]  /*2380*/  FFMA.FTZ R60, R2, UR4, R64.reuse ;  /* 0x00000004023c7c23 */ /* 0x103fe20008010040 */
[--C-:B------:R-:W-:Y:S01]  /*2390*/  FFMA.FTZ R61, R5, UR4, R64.reuse ;  /* 0x00000004053d7c23 */ /* 0x100fe20008010040 */
[----:B------:R-:W-:Y:S02]  /*23a0*/  FFMA.FTZ R62, R8, UR4, R64 ;  /* 0x00000004083e7c23 */ /* 0x000fe40008010040 */
[----:B------:R-:W-:Y:S01]  /*23b0*/  FADD.FTZ R60, R7, -R60 ;  /* 0x8000003c073c7221 */ /* 0x000fe20000010000 */
[----:B------:R-:W-:Y:S01]  /*23c0*/  FADD.FTZ R61, R6, -R61 ;  /* 0x8000003d063d7221 */ /* 0x000fe20000010000 */
[----:B------:R-:W-:Y:S02]  /*23d0*/  FADD.FTZ R62, R9, -R62 ;  /* 0x8000003e093e7221 */ /* 0x000fe40000010000 */
[----:B------:R-:W-:Y:S02]  /*23e0*/  FFMA.FTZ R60, R60, UR24, R13 ;  /* 0x000000183c3c7c23 */ /* 0x000fe4000801000d */
[----:B------:R-:W-:-:S02]  /*23f0*/  FFMA.FTZ R62, R62, UR24, R15 ;  /* 0x000000183e3e7c23 */ /* 0x000fc4000801000f */
[----:B------:R-:W-:Y:S01]  /*2400*/  FMUL.FTZ R63, R60, UR12 ;  /* 0x0000000c3c3f7c20 */ /* 0x000fe20008410000 */
[----:B------:R-:W-:Y:S01]  /*2410*/  FFMA.FTZ R60, R61, UR24, R14 ;  /* 0x000000183d3c7c23 */ /* 0x000fe2000801000e */
[----:B------:R-:W-:Y:S01]  /*2420*/  FFMA.FTZ R61, R3, UR4, R64 ;  /* 0x00000004033d7c23 */ /* 0x000fe20008010040 */
[----:B------:R-:W-:Y:S02]  /*2430*/  FMUL.FTZ R67, R62, UR12 ;  /* 0x0000000c3e437c20 */ /* 0x000fe40008410000 */
[----:B------:R-:W-:Y:S01]  /*2440*/  FMUL.FTZ R66, R60, UR12 ;  /* 0x0000000c3c427c20 */ /* 0x000fe20008410000 */
[----:B------:R-:W-:Y:S01]  /*2450*/  FADD.FTZ R65, R4, -R61 ;  /* 0x8000003d04417221 */ /* 0x000fe20000010000 */
[----:B------:R-:W0:Y:S01]  /*2460*/  F2F.BF16.F32 R63, R63 ;  /* 0x0000003f003f7304 */ /* 0x000e220000202000 */
[----:B------:R-:W1:Y:S02]  /*2470*/  LDC.64 R60, c[0x0][0x468] ;  /* 0x00011a00ff3c7b82 */ /* 0x000e640000000a00 */
[----:B------:R-:W-:-:S04]  /*2480*/  FFMA.FTZ R62, R65, UR24, R12 ;  /* 0x00000018413e7c23 */ /* 0x000fc8000801000c */
[----:B------:R-:W-:Y:S01]  /*2490*/  FMUL.FTZ R64, R62, UR12 ;  /* 0x0000000c3e407c20 */ /* 0x000fe20008410000 */
        /* <DEDUP_REMOVED lines=10> */
.L_x_2743:
        /* <DEDUP_REMOVED lines=9> */
[----:B------:R-:W-:Y:S01]  /*25d0*/  FFMA.FTZ R61, R60, UR24, R21 ;  /* 0x000000183c3d7c23 */ /* 0x000fe20008010015 */
        /* <DEDUP_REMOVED lines=23> */
.L_x_2749:
[----:B------:R-:W-:Y:S05]  /*2750*/  BSYNC.RECONVERGENT B1 ;  /* 0x0000000000017941 */ /* 0x000fea0003800200 */
.L_x_2748:
        /* <DEDUP_REMOVED lines=33> */
.L_x_2751:
[----:B------:R-:W-:Y:S05]  /*2970*/  BSYNC.RECONVERGENT B1 ;  /* 0x0000000000017941 */ /* 0x000fea0003800200 */
.L_x_2750:
[----:B------:R-:W-:Y:S05]  /*2980*/  @!P3 BRA `(.L_x_2738) ;  /* 0x000000000078b947 */ /* 0x000fea0003800000 */
[--C-:B0--3--:R-:W-:Y:S01]  /*2990*/  FFMA.FTZ R60, R2, UR4, R64.reuse ;  /* 0x00000004023c7c23 */ /* 0x109fe20008010040 */
        /* <DEDUP_REMOVED lines=24> */
[----:B--2---:R-:W-:Y:S01]  /*2b20*/  IMAD.WIDE.U32 R66, R10, 0x8, R66 ;  /* 0x000000080a427825 */ /* 0x004fe200078e0042 */
[----:B0-----:R-:W-:-:S04]  /*2b30*/  PRMT R91, R88, 0x5410, R89 ;  /* 0x00005410585b7816 */ /* 0x001fc80000000059 */
[----:B------:R-:W-:Y:S02]  /*2b40*/  LOP3.LUT R65, R91, R65, RZ, 0xfc, !PT ;  /* 0x000000415b417212 */ /* 0x000fe400078efcff */
[----:B-1----:R-:W-:-:S05]  /*2b50*/  LOP3.LUT R64, R64, R87, RZ, 0xfc, !PT ;  /* 0x0000005740407212 */ /* 0x002fca00078efcff */
[----:B------:R4:W-:Y:S02]  /*2b60*/  STG.E.64 desc[UR14][R66.64], R64 ;  /* 0x0000004042007986 */ /* 0x0009e4000c101b0e */
.L_x_2738:
[----:B------:R-:W-:Y:S05]  /*2b70*/  BSYNC.RECONVERGENT B0 ;  /* 0x0000000000007941 */ /* 0x000fea0003800200 */
.L_x_2731:
[----:B------:R-:W-:Y:S02]  /*2b80*/  UIADD3 UR7, UPT, UPT, UR7, UR22, URZ ;  /* 0x0000001607077290 */ /* 0x000fe4000fffe0ff */
[----:B------:R-:W-:Y:S02]  /*2b90*/  UPLOP3.LUT UP2, UPT, UPT, UPT, UP2, 0x40, 0x4 ;  /* 0x000000000004789c */ /* 0x000fe40003f4e820 */
[----:B------:R-:W-:-:S09]  /*2ba0*/  UISETP.GE.AND UP1, UPT, UR7, UR23, UPT ;  /* 0x000000170700728c */ /* 0x000fd2000bf26270 */
[----:B------:R-:W-:Y:S05]  /*2bb0*/  BRA.U !UP1, `(.L_x_2752) ;  /* 0xffffffd9090c7547 */ /* 0x000fea000b83ffff */
.L_x_2722:
        /* <DEDUP_REMOVED lines=26> */
.L_x_2753:
        /* <DEDUP_REMOVED lines=10> */
.L_x_6732:


//--------------------- .text._ZN10layer_norm13ln_bwd_kernelINS_13Kernel_traitsIf13__nv_bfloat16fS2_fjLj1536ELj1ELj1ELj4ELj8ENS_18Kernel_traits_baseILj1536EfS2_fS2_fjLj128EEEEELb0ELb0ELb0ELb1EEEvNS_9BwdParamsE --------------------------
	.section	.text._ZN10layer_norm13ln_bwd_kernelINS_13Kernel_traitsIf13__nv_bfloat16fS2_fjLj1536ELj1ELj1ELj4ELj8ENS_18Kernel_traits_baseILj1536EfS2_fS2_fjLj128EEEEELb0ELb0ELb0ELb1EEEvNS_9BwdParamsE,"ax",@progbits
	.align	128
        .global         _ZN10layer_norm13ln_bwd_kernelINS_13Kernel_traitsIf13__nv_bfloat16fS2_fjLj1536ELj1ELj1ELj4ELj8ENS_18Kernel_traits_baseILj1536EfS2_fS2_fjLj128EEEEELb0ELb0ELb0ELb1EEEvNS_9BwdParamsE
        .type           _ZN10layer_norm13ln_bwd_kernelINS_13Kernel_traitsIf13__nv_bfloat16fS2_fjLj1536ELj1ELj1ELj4ELj8ENS_18Kernel_traits_baseILj1536EfS2_fS2_fjLj128EEEEELb0ELb0ELb0ELb1EEEvNS_9BwdParamsE,@function
        .size           _ZN10layer_norm13ln_bwd_kernelINS_13Kernel_traitsIf13__nv_bfloat16fS2_fjLj1536ELj1ELj1ELj4ELj8ENS_18Kernel_traits_baseILj1536EfS2_fS2_fjLj128EEEEELb0ELb0ELb0ELb1EEEvNS_9BwdParamsE,(.L_x_6733 - _ZN10layer_norm13ln_bwd_kernelINS_13Kernel_traitsIf13__nv_bfloat16fS2_fjLj1536ELj1ELj1ELj4ELj8ENS_18Kernel_traits_baseILj1536EfS2_fS2_fjLj128EEEEELb0ELb0ELb0ELb1EEEvNS_9BwdParamsE)
        .other          _ZN10layer_norm13ln_bwd_kernelINS_13Kernel_traitsIf13__nv_bfloat16fS2_fjLj1536ELj1ELj1ELj4ELj8ENS_18Kernel_traits_baseILj1536EfS2_fS2_fjLj128EEEEELb0ELb0ELb0ELb1EEEvNS_9BwdParamsE,@"STO_CUDA_ENTRY STV_DEFAULT"
_ZN10layer_norm13ln_bwd_kernelINS_13Kernel_traitsIf13__nv_bfloat16fS2_fjLj1536ELj1ELj1ELj4ELj8ENS_18Kernel_traits_baseILj1536EfS2_fS2_fjLj128EEEEELb0ELb0ELb0ELb1EEEvNS_9BwdParamsE:
.text._ZN10layer_norm13ln_bwd_kernelINS_13Kernel_traitsIf13__nv_bfloat16fS2_fjLj1536ELj1ELj1ELj4ELj8ENS_18Kernel_traits_baseILj1536EfS2_fS2_fjLj128EEEEELb0ELb0ELb0ELb1EEEvNS_9BwdParamsE:
        /* <DEDUP_REMOVED lines=33> */
[----:B------:R-:W-:Y:S01]  /*0210*/  UPLOP3.LUT UP2, UPT, UPT, UPT, UPT, 0x40, 0x4 ;  /* 0x000000000004789c */ /* 0x000fe20003f4e870 */
[----:B------:R-:W3:Y:S01]  /*0220*/  LDCU UR21, c[0x0][0x388] ;  /* 0x00007100ff1577ac */ /* 0x000ee20008000800 */
[----:B--2---:R-:W-:Y:S01]  /*0230*/  UISETP.NE.U32.AND UP0, UPT, UR4, URZ, UPT ;  /* 0x000000ff0400728c */ /* 0x004fe2000bf05070 */
[----:B------:R-:W2:Y:S01]  /*0240*/  LDCU.U8 UR20, c[0x0][0x410] ;  /* 0x00008200ff1477ac */ /* 0x000ea20008000000 */
[----:B------:R-:W4:Y:S01]  /*0250*/  LDCU UR24, c[0x0][0x400] ;  /* 0x00008000ff1877ac */ /* 0x000f220008000800 */
[----:B------:R-:W0:Y:S02]  /*0260*/  LDCU.64 UR26, c[0x0][0x478] ;  /* 0x00008f00ff1a77ac */ /* 0x000e240008000a00 */
[C---:B0-----:R-:W-:Y:S01]  /*0270*/  IMAD.WIDE.U32 R4, R65.reuse, 0x10, R4 ;  /* 0x0000001041047825 */ /* 0x041fe200078e0004 */
[C---:B------:R-:W-:Y:S01]  /*0280*/  LOP3.LUT R64, R65.reuse, 0x60, RZ, 0xc0, !PT ;  /* 0x0000006041407812 */ /* 0x040fe200078ec0ff */
[----:B------:R-:W0:Y:S03]  /*0290*/  LDCU.128 UR12, c[0x0][0x3c0] ;  /* 0x00007800ff0c77ac */ /* 0x000e260008000c00 */
[----:B-1----:R-:W5:Y:S01]  /*02a0*/  LDG.E.128 R16, desc[UR18][R4.64] ;  /* 0x0000001204107981 */ /* 0x002f62000c1e1d00 */
[----:B------:R-:W-:Y:S01]  /*02b0*/  LOP3.LUT R64, R64, 0x1f, R65, 0xf8, !PT ;  /* 0x0000001f40407812 */ /* 0x000fe200078ef841 */
[----:B------:R-:W1:Y:S01]  /*02c0*/  LDCU.64 UR22, c[0x0][0x438] ;  /* 0x00008700ff1677ac */ /* 0x000e620008000a00 */
[----:B------:R-:W-:Y:S01]  /*02d0*/  LOP3.LUT R65, R65, 0x1f, RZ, 0xc0, !PT ;  /* 0x0000001f41417812 */ /* 0x000fe200078ec0ff */
[----:B------:R-:W5:Y:S01]  /*02e0*/  LDG.E.128 R20, desc[UR18][R4.64+0x800] ;  /* 0x0008001204147981 */ /* 0x000f62000c1e1d00 */
[----:B------:R-:W0:Y:S03]  /*02f0*/  LDCU.64 UR28, c[0x0][0x380] ;  /* 0x00007000ff1c77ac */ /* 0x000e260008000a00 */
[----:B------:R3:W5:Y:S01]  /*0300*/  LDG.E.128 R24, desc[UR18][R4.64+0x1000] ;  /* 0x0010001204187981 */ /* 0x000762000c1e1d00 */
[----:B------:R-:W-:Y:S01]  /*0310*/  UISETP.NE.AND.EX UP0, UPT, UR5, URZ, UPT, UP0 ;  /* 0x000000ff0500728c */ /* 0x000fe2000bf05300 */
[----:B------:R-:W-:Y:S01]  /*0320*/  UMOV UR6, UR9 ;  /* 0x0000000900067c82 */ /* 0x000fe20008000000 */
[----:B--234-:R-:W-:-:S09]  /*0330*/  CS2R R4, SRZ ;  /* 0x0000000000047805 */ /* 0x01cfd2000001ff00 */
.L_x_2761:
[----:B0123--:R-:W2:Y:S01]  /*0340*/  LDC.64 R48, c[0x0][0x3a8] ;  /* 0x0000ea00ff307b82 */ /* 0x00fea20000000a00 */
[----:B------:R-:W-:Y:S01]  /*0350*/  UIMAD UR7, UR6, UR21, URZ ;  /* 0x00000015060772a4 */ /* 0x000fe2000f8e02ff */
[----:B------:R-:W-:Y:S01]  /*0360*/  PLOP3.LUT P1, PT, PT, PT, UP0, 0x80, 0x8 ;  /* 0x000000000008781c */ /* 0x000fe20003f2f008 */
[----:B0-----:R-:W-:Y:S02]  /*0370*/  UIMAD.WIDE UR10, UR6, 0x4, UR12 ;  /* 0x00000004060a78a5 */ /* 0x001fe4000f8e020c */
[----:B------:R-:W-:Y:S02]  /*0380*/  USHF.R.S32.HI UR8, URZ, 0x1f, UR7 ;  /* 0x0000001fff087899 */ /* 0x000fe40008011407 */
[----:B------:R-:W-:Y:S01]  /*0390*/  UIMAD.WIDE UR16, UR6, 0x4, UR14 ;  /* 0x00000004061078a5 */ /* 0x000fe2000f8e020e */
[----:B------:R-:W0:Y:S01]  /*03a0*/  LDC.64 R80, c[0x0][0x428] ;  /* 0x00010a00ff507b82 */ /* 0x000e220000000a00 */
[----:B------:R-:W-:Y:S01]  /*03b0*/  ULEA.HI UR8, UR8, UR7, URZ, 0x2 ;  /* 0x0000000708087291 */ /* 0x000fe2000f8f10ff */
[----:B------:R-:W-:Y:S01]  /*03c0*/  MOV R44, UR10 ;  /* 0x0000000a002c7c02 */ /* 0x000fe20008000f00 */
[----:B------:R-:W3:Y:S01]  /*03d0*/  @UP0 LDCU.64 UR4, c[0x0][0x3e0] ;  /* 0x00007c00ff0407ac */ /* 0x000ee20008000a00 */
[----:B------:R-:W-:-:S02]  /*03e0*/  MOV R45, UR11 ;  /* 0x0000000b002d7c02 */ /* 0x000fc40008000f00 */
[----:B------:R-:W-:Y:S02]  /*03f0*/  MOV R46, UR16 ;  /* 0x00000010002e7c02 */ /* 0x000fe40008000f00 */
[----:B------:R-:W-:Y:S01]  /*0400*/  MOV R41, UR8 ;  /* 0x0000000800297c02 */ /* 0x000fe20008000f00 */
[----:B------:R4:W4:Y:S01]  /*0410*/  LDG.E R70, desc[UR18][R44.64] ;  /* 0x000000122c467981 */ /* 0x000922000c1e1900 */
[----:B------:R-:W-:Y:S02]  /*0420*/  MOV R47, UR17 ;  /* 0x00000011002f7c02 */ /* 0x000fe40008000f00 */
[----:B------:R-:W-:-:S03]  /*0430*/  LEA.HI.SX32 R62, R41, R64, 0x1e ;  /* 0x00000040293e7211 */ /* 0x000fc600078ff2ff */
[----:B------:R-:W4:Y:S02]  /*0440*/  LDG.E R71, desc[UR18][R46.64] ;  /* 0x000000122e477981 */ /* 0x000f24000c1e1900 */
[C---:B--2---:R-:W-:Y:S01]  /*0450*/  IMAD.WIDE.U32 R40, R62.reuse, 0x10, R48 ;  /* 0x000000103e287825 */ /* 0x044fe200078e0030 */
[----:B------:R-:W-:Y:S01]  /*0460*/  IADD3 R60, PT, PT, R62, 0x80, RZ ;  /* 0x000000803e3c7810 */ /* 0x000fe20007ffe0ff */
[----:B---3--:R-:W-:-:S04]  /*0470*/  @UP0 UIMAD.WIDE UR4, UR6, 0x2, UR4 ;  /* 0x00000002060408a5 */ /* 0x008fc8000f8e0204 */
[----:B------:R-:W2:Y:S01]  /*0480*/  LDG.E.128 R40, desc[UR18][R40.64] ;  /* 0x0000001228287981 */ /* 0x000ea2000c1e1d00 */
[C-C-:B0-----:R-:W-:Y:S01]  /*0490*/  IMAD.WIDE.U32 R78, R62.reuse, 0x8, R80.reuse ;  /* 0x000000083e4e7825 */ /* 0x141fe200078e0050 */
[----:B------:R-:W-:Y:S02]  /*04a0*/  IADD3 R61, PT, PT, R62, 0x100, RZ ;  /* 0x000001003e3d7810 */ /* 0x000fe40007ffe0ff */
[----:B------:R-:W-:Y:S01]  /*04b0*/  MOV R74, UR4 ;  /* 0x00000004004a7c02 */ /* 0x000fe20008000f00 */
[C-C-:B------:R-:W-:Y:S01]  /*04c0*/  IMAD.WIDE.U32 R84, R60.reuse, 0x8, R80.reuse ;  /* 0x000000083c547825 */ /* 0x140fe200078e0050 */
[----:B------:R-:W-:Y:S01]  /*04d0*/  MOV R75, UR5 ;  /* 0x00000005004b7c02 */ /* 0x000fe20008000f00 */
[----:B------:R-:W3:Y:S02]  /*04e0*/  LDG.E.64 R78, desc[UR18][R78.64] ;  /* 0x000000124e4e7981 */ /* 0x000ee4000c1e1b00 */
[----:B------:R-:W-:Y:S02]  /*04f0*/  IMAD.WIDE.U32 R80, R61, 0x8, R80 ;  /* 0x000000083d507825 */ /* 0x000fe400078e0050 */
[----:B------:R-:W3:Y:S02]  /*0500*/  LDG.E.64 R84, desc[UR18][R84.64] ;  /* 0x0000001254547981 */ /* 0x000ee4000c1e1b00 */
[----:B----4-:R-:W-:-:S02]  /*0510*/  IMAD.WIDE.U32 R44, R60, 0x10, R48 ;  /* 0x000000103c2c7825 */ /* 0x010fc400078e0030 */
[----:B------:R-:W4:Y:S04]  /*0520*/  LDG.E.64 R80, desc[UR18][R80.64] ;  /* 0x0000001250507981 */ /* 0x000f28000c1e1b00 */
[----:B------:R-:W4:Y:S04]  /*0530*/  LDG.E.128 R44, desc[UR18][R44.64] ;  /* 0x000000122c2c7981 */ /* 0x000f28000c1e1d00 */
[----:B------:R2:W4:Y:S01]  /*0540*/  @P1 LDG.E.U16 R74, desc[UR18][R74.64] ;  /* 0x000000124a4a1981 */ /* 0x000522000c1e1500 */
[----:B------:R-:W-:-:S06]  /*0550*/  IMAD.WIDE.U32 R48, R61, 0x10, R48 ;  /* 0x000000103d307825 */ /* 0x000fcc00078e0030 */
[----:B------:R-:W4:Y:S01]  /*0560*/  LDG.E.128 R48, desc[UR18][R48.64] ;  /* 0x0000001230307981 */ /* 0x000f22000c1e1d00 */
[----:B-1----:R-:W-:-:S04]  /*0570*/  ISETP.NE.U32.AND P0, PT, RZ, UR22, PT ;  /* 0x00000016ff007c0c */ /* 0x002fc8000bf05070 */
[----:B------:R-:W-:-:S13]  /*0580*/  ISETP.NE.AND.EX P0, PT, RZ, UR23, PT, P0 ;  /* 0x00000017ff007c0c */ /* 0x000fda000bf05300 */
[----:B------:R-:W0:Y:S08]  /*0590*/  @P0 LDC.64 R72, c[0x0][0x438] ;  /* 0x00010e00ff480b82 */ /* 0x000e300000000a00 */
[----:B------:R-:W1:Y:S01]  /*05a0*/  @P0 LDC.64 R66, c[0x0][0x438] ;  /* 0x00010e00ff420b82 */ /* 0x000e620000000a00 */
[----:B------:R-:W-:-:S07]  /*05b0*/  ISETP.NE.AND P2, PT, RZ, UR20, PT ;  /* 0x00000014ff007c0c */ /* 0x000fce000bf45270 */
[----:B------:R-:W0:Y:S02]  /*05c0*/  @P0 LDC.64 R68, c[0x0][0x438] ;  /* 0x00010e00ff440b82 */ /* 0x000e240000000a00 */
[----:B0-----:R-:W-:-:S05]  /*05d0*/  @P0 IMAD.WIDE.U32 R68, R60, 0x10, R68 ;  /* 0x000000103c440825 */ /* 0x001fca00078e0044 */
[----:B-----5:R-:W5:Y:S01]  /*05e0*/  @P0 LDG.E.128 R32, desc[UR18][R68.64] ;  /* 0x0000001244200981 */ /* 0x020f62000c1e1d00 */
[----:B------:R-:W-:Y:S02]  /*05f0*/  FSEL R70, R70, RZ, !P2 ;  /* 0x000000ff46467208 */ /* 0x000fe40005000000 */
[----:B------:R-:W-:-:S03]  /*0600*/  R2UR UR8, R71 ;  /* 0x00000000470872ca */ /* 0x000fc600000e0000 */
[C---:B--2---:R-:W-:Y:S01]  /*0610*/  FADD.FTZ R75, -R70.reuse, R40 ;  /* 0x00000028464b7221 */ /* 0x044fe20000010100 */
[----:B------:R-:W-:Y:S01]  /*0620*/  FADD.FTZ R88, -R70, R41 ;  /* 0x0000002946587221 */ /* 0x000fe20000010100 */
[----:B------:R-:W-:Y:S01]  /*0630*/  @P0 IMAD.WIDE.U32 R40, R62, 0x10, R72 ;  /* 0x000000103e280825 */ /* 0x000fe200078e0048 */
[----:B---3--:R-:W-:-:S04]  /*0640*/  MOV R82, R78 ;  /* 0x0000004e00527202 */ /* 0x008fc80000000f00 */
[----:B------:R1:W5:Y:S01]  /*0650*/  @P0 LDG.E.128 R28, desc[UR18][R40.64] ;  /* 0x00000012281c0981 */ /* 0x000362000c1e1d00 */
[----:B------:R-:W-:Y:S02]  /*0660*/  SHF.R.U64 R76, R78, 0x10, R79 ;  /* 0x000000104e4c7819 */ /* 0x000fe4000000124f */
[----:B------:R-:W-:Y:S02]  /*0670*/  SHF.L.U32 R83, R82, 0x10, RZ ;  /* 0x0000001052537819 */ /* 0x000fe400000006ff */
[----:B------:R-:W-:Y:S01]  /*0680*/  MOV R77, R79 ;  /* 0x0000004f004d7202 */ /* 0x000fe20000000f00 */
[----:B-1----:R-:W-:-:S04]  /*0690*/  @P0 IMAD.WIDE.U32 R40, R61, 0x10, R66 ;  /* 0x000000103d280825 */ /* 0x002fc800078e0042 */
[----:B------:R-:W-:Y:S01]  /*06a0*/  FMUL.FTZ R66, R75, UR8 ;  /* 0x000000084b427c20 */ /* 0x000fe20008410000 */
[----:B------:R-:W-:Y:S01]  /*06b0*/  SHF.L.U32 R76, R76, 0x10, RZ ;  /* 0x000000104c4c7819 */ /* 0x000fe200000006ff */
[----:B------:R-:W-:Y:S02]  /*06c0*/  FADD.FTZ R59, R83, R59 ;  /* 0x0000003b533b7221 */ /* 0x000fe40000010000 */
[-C--:B------:R-:W-:Y:S01]  /*06d0*/  FFMA.FTZ R63, R66, R83.reuse, R63 ;  /* 0x00000053423f7223 */ /* 0x080fe2000001003f */
[----:B------:R-:W-:Y:S01]  /*06e0*/  FMUL.FTZ R83, R16, R83 ;  /* 0x0000005310537220 */ /* 0x000fe20000410000 */
[----:B------:R-:W-:Y:S01]  /*06f0*/  FADD.FTZ R42, -R70, R42 ;  /* 0x0000002a462a7221 */ /* 0x000fe20000010100 */
[--C-:B------:R-:W-:Y:S01]  /*0700*/  SHF.R.U64 R71, R84, 0x10, R85.reuse ;  /* 0x0000001054477819 */ /* 0x100fe20000001255 */
[----:B------:R0:W5:Y:S01]  /*0710*/  @P0 LDG.E.128 R36, desc[UR18][R40.64] ;  /* 0x0000001228240981 */ /* 0x000162000c1e1d00 */
[----:B------:R-:W-:Y:S02]  /*0720*/  MOV R73, R85 ;  /* 0x0000005500497202 */ /* 0x000fe40000000f00 */
[----:B------:R-:W-:-:S02]  /*0730*/  SHF.R.U32.HI R90, RZ, 0x10, R85 ;  /* 0x00000010ff5a7819 */ /* 0x000fc40000011655 */
[----:B------:R-:W-:Y:S02]  /*0740*/  SHF.R.U32.HI R78, RZ, 0x10, R79 ;  /* 0x00000010ff4e7819 */ /* 0x000fe4000001164f */
[----:B----4-:R-:W-:Y:S02]  /*0750*/  SHF.R.U64 R92, R80, 0x10, R81 ;  /* 0x00000010505c7819 */ /* 0x010fe40000001251 */
[----:B------:R-:W-:Y:S01]  /*0760*/  MOV R85, R81 ;  /* 0x0000005100557202 */ /* 0x000fe20000000f00 */
[----:B0-----:R-:W-:Y:S01]  /*0770*/  FADD.FTZ R40, RZ, R83 ;  /* 0x00000053ff287221 */ /* 0x001fe20000010000 */
[----:B------:R-:W-:Y:S01]  /*0780*/  SHF.R.U32.HI R87, RZ, 0x10, R81 ;  /* 0x00000010ff577819 */ /* 0x000fe20000011651 */
[----:B------:R-:W-:Y:S01]  /*0790*/  FMUL.FTZ R81, R17, R76 ;  /* 0x0000004c11517220 */ /* 0x000fe20000410000 */
[----:B------:R-:W-:Y:S01]  /*07a0*/  SHF.L.U32 R77, R77, 0x10, RZ ;  /* 0x000000104d4d7819 */ /* 0x000fe200000006ff */
[----:B------:R-:W-:Y:S01]  /*07b0*/  FMUL.FTZ R82, R42, UR8 ;  /* 0x000000082a527c20 */ /* 0x000fe20008410000 */
[----:B------:R-:W-:Y:S01]  /*07c0*/  MOV R72, R84 ;  /* 0x0000005400487202 */ /* 0x000fe20000000f00 */
[----:B------:R-:W-:Y:S01]  /*07d0*/  FMUL.FTZ R88, R88, UR8 ;  /* 0x0000000858587c20 */ /* 0x000fe20008410000 */
[----:B------:R-:W-:Y:S01]  /*07e0*/  SHF.L.U32 R42, R78, 0x10, RZ ;  /* 0x000000104e2a7819 */ /* 0x000fe200000006ff */
[----:B------:R-:W-:Y:S01]  /*07f0*/  FMUL.FTZ R78, R18, R77 ;  /* 0x0000004d124e7220 */ /* 0x000fe20000410000 */
[----:B------:R-:W-:Y:S01]  /*0800*/  FADD.FTZ R41, R81, R40 ;  /* 0x0000002851297221 */ /* 0x000fe20000010000 */
[----:B------:R-:W-:Y:S01]  /*0810*/  MOV R79, R80 ;  /* 0x00000050004f7202 */ /* 0x000fe20000000f00 */
[----:B------:R-:W-:Y:S01]  /*0820*/  FADD.FTZ R80, -R70, R45 ;  /* 0x0000002d46507221 */ /* 0x000fe20000010100 */
        /* <DEDUP_REMOVED lines=9> */
[----:B------:R-:W-:Y:S01]  /*08c0*/  @P1 R2UR UR4, R74 ;  /* 0x000000004a0412ca */ /* 0x000fe200000e0000 */
[----:B------:R-:W-:Y:S01]  /*08d0*/  FADD.FTZ R74, -R70, R47 ;  /* 0x0000002f464a7221 */ /* 0x000fe20000010100 */
[----:B------:R-:W-:Y:S01]  /*08e0*/  SHF.L.U32 R47, R73, 0x10, RZ ;  /* 0x00000010492f7819 */ /* 0x000fe200000006ff */
[----:B------:R-:W-:Y:S01]  /*08f0*/  FMUL.FTZ R73, R21, R44 ;  /* 0x0000002c15497220 */ /* 0x000fe20000410000 */
[----:B------:R-:W-:Y:S01]  /*0900*/  FADD.FTZ R40, R75, R40 ;  /* 0x000000284b287221 */ /* 0x000fe20000010000 */
[----:B------:R-:W-:Y:S01]  /*0910*/  SHF.L.U32 R90, R90, 0x10, RZ ;  /* 0x000000105a5a7819 */ /* 0x000fe200000006ff */
[----:B------:R-:W-:Y:S01]  /*0920*/  FADD.FTZ R43, -R70, R43 ;  /* 0x0000002b462b7221 */ /* 0x000fe20000010100 */
[----:B------:R-:W-:Y:S01]  /*0930*/  FMUL.FTZ R72, R22, R47 ;  /* 0x0000002f16487220 */ /* 0x000fe20000410000 */
[----:B------:R-:W-:Y:S01]  /*0940*/  FADD.FTZ R41, R73, R40 ;  /* 0x0000002849297221 */ /* 0x000fe20000010000 */
[----:B------:R-:W-:Y:S01]  /*0950*/  SHF.L.U32 R79, R79, 0x10, RZ ;  /* 0x000000104f4f7819 */ /* 0x000fe200000006ff */
[----:B------:R-:W-:Y:S01]  /*0960*/  FMUL.FTZ R86, R43, UR8 ;  /* 0x000000082b567c20 */ /* 0x000fe20008410000 */
[----:B------:R-:W-:Y:S01]  /*0970*/  FMUL.FTZ R69, R23, R90 ;  /* 0x0000005a17457220 */ /* 0x000fe20000410000 */
[----:B------:R-:W-:Y:S01]  /*0980*/  FADD.FTZ R40, R72, R41 ;  /* 0x0000002948287221 */ /* 0x000fe20000010000 */
[----:B------:R-:W-:Y:S01]  /*0990*/  FFMA.FTZ R43, R66, R83, RZ ;  /* 0x00000053422b7223 */ /* 0x000fe200000100ff */
[----:B------:R-:W-:Y:S01]  /*09a0*/  FADD.FTZ R67, -R70, R48 ;  /* 0x0000003046437221 */ /* 0x000fe20000010100 */
[----:B------:R-:W-:Y:S01]  /*09b0*/  SHF.L.U32 R92, R92, 0x10, RZ ;  /* 0x000000105c5c7819 */ /* 0x000fe200000006ff */
[----:B------:R-:W-:Y:S01]  /*09c0*/  FADD.FTZ R41, R69, R40 ;  /* 0x0000002845297221 */ /* 0x000fe20000010000 */
[----:B------:R-:W-:Y:S01]  /*09d0*/  FMUL.FTZ R48, R24, R79 ;  /* 0x0000004f18307220 */ /* 0x000fe20000410000 */
[----:B------:R-:W-:Y:S01]  /*09e0*/  FFMA.FTZ R43, R88, R81, R43 ;  /* 0x00000051582b7223 */ /* 0x000fe2000001002b */
        /* <DEDUP_REMOVED lines=9> */
[----:B------:R-:W-:Y:S01]  /*0a80*/  FMUL.FTZ R84, R84, UR8 ;  /* 0x0000000854547c20 */ /* 0x000fe20008410000 */
[----:B------:R-:W-:Y:S01]  /*0a90*/  FFMA.FTZ R43, R86, R76, R43 ;  /* 0x0000004c562b7223 */ /* 0x000fe2000001002b */
[C---:B------:R-:W-:Y:S01]  /*0aa0*/  FADD.FTZ R46, -R70.reuse, R46 ;  /* 0x0000002e462e7221 */ /* 0x040fe20000010100 */
[----:B------:R-:W-:Y:S01]  /*0ab0*/  FADD.FTZ R70, -R70, R51 ;  /* 0x0000003346467221 */ /* 0x000fe20000010100 */
[----:B------:R-:W-:Y:S01]  /*0ac0*/  FADD.FTZ R40, R41, R50 ;  /* 0x0000003229287221 */ /* 0x000fe20000010000 */
[----:B------:R-:W-:Y:S01]  /*0ad0*/  FMUL.FTZ R51, R27, R87 ;  /* 0x000000571b337220 */ /* 0x000fe20000410000 */
[----:B------:R-:W-:Y:S01]  /*0ae0*/  FMUL.FTZ R80, R80, UR8 ;  /* 0x0000000850507c20 */ /* 0x000fe20008410000 */
[----:B------:R-:W-:Y:S01]  /*0af0*/  FFMA.FTZ R43, R84, R75, R43 ;  /* 0x0000004b542b7223 */ /* 0x000fe2000001002b */
[----:B------:R-:W-:Y:S01]  /*0b00*/  FFMA.FTZ R56, R82, R77, R56 ;  /* 0x0000004d52387223 */ /* 0x000fe20000010038 */
[----:B------:R-:W-:Y:S01]  /*0b10*/  FADD.FTZ R55, R77, R55 ;  /* 0x000000374d377221 */ /* 0x000fe20000010000 */
[----:B------:R-:W-:Y:S01]  /*0b20*/  FMUL.FTZ R77, R46, UR8 ;  /* 0x000000082e4d7c20 */ /* 0x000fe20008410000 */
[----:B------:R-:W-:Y:S01]  /*0b30*/  FADD.FTZ R40, R40, R51 ;  /* 0x0000003328287221 */ /* 0x000fe20000010000 */
[----:B------:R-:W-:Y:S01]  /*0b40*/  FFMA.FTZ R46, R80, R73, R43 ;  /* 0x00000049502e7223 */ /* 0x000fe2000001002b */
[----:B------:R-:W-:-:S03]  /*0b50*/  FMUL.FTZ R74, R74, UR8 ;  /* 0x000000084a4a7c20 */ /* 0x000fc60008410000 */
[----:B------:R-:W-:Y:S01]  /*0b60*/  FFMA.FTZ R43, R77, R72, R46 ;  /* 0x000000484d2b7223 */ /* 0x000fe2000001002e */
[----:B------:R-:W0:Y:S01]  /*0b70*/  SHFL.DOWN PT, R41, R40, 0x10, 0x1f ;  /* 0x0a001f0028297f89 */ /* 0x000e2200000e0000 */
[----:B------:R-:W-:Y:S02]  /*0b80*/  FMUL.FTZ R67, R67, UR8 ;  /* 0x0000000843437c20 */ /* 0x000fe40008410000 */
        /* <DEDUP_REMOVED lines=26> */
[----:B------:R-:W0:Y:S01]  /*0d30*/  SHFL.DOWN PT, R41, R43, 0x1, 0x1f ;  /* 0x08201f002b297f89 */ /* 0x000e2200000e0000 */
[----:B------:R-:W-:Y:S01]  /*0d40*/  UMOV UR7, 0x3f800000 ;  /* 0x3f80000000077882 */ /* 0x000fe20000000000 */
[----:B------:R-:W-:Y:S01]  /*0d50*/  @UP0 USHF.L.U32 UR7, UR4, 0x10, URZ ;  /* 0x0000001004070899 */ /* 0x000fe200080006ff */
[----:B------:R-:W-:Y:S01]  /*0d60*/  BSSY.RECONVERGENT B0, `(.L_x_2755) ;  /* 0x000000c000007945 */ /* 0x000fe20003800200 */
[----:B0-----:R-:W-:-:S03]  /*0d70*/  FADD.FTZ R41, R43, R41 ;  /* 0x000000292b297221 */ /* 0x001fc60000010000 */
        /* <DEDUP_REMOVED lines=10> */
.L_x_2756:
[----:B------:R-:W-:Y:S05]  /*0e20*/  BSYNC.RECONVERGENT B0 ;  /* 0x0000000000007941 */ /* 0x000fea0003800200 */
.L_x_2755:
        /* <DEDUP_REMOVED lines=49> */
[--C-:B------:R-:W-:Y:S01]  /*1140*/  FFMA.FTZ R80, R80, UR4, R79.reuse ;  /* 0x0000000450507c23 */ /* 0x100fe2000801004f */
[----:B------:R-:W-:Y:S01]  /*1150*/  FFMA.FTZ R88, R88, UR4, R79 ;  /* 0x0000000458587c23 */ /* 0x000fe2000801004f */
[----:B------:R-:W-:Y:S01]  /*1160*/  FADD.FTZ R41, R78, -R41 ;  /* 0x800000294e297221 */ /* 0x000fe20000010000 */
[----:B------:R-:W-:Y:S01]  /*1170*/  FFMA.FTZ R43, R86, UR4, R79 ;  /* 0x00000004562b7c23 */ /* 0x000fe2000801004f */
[----:B------:R-:W-:Y:S01]  /*1180*/  FADD.FTZ R77, R72, -R77 ;  /* 0x8000004d484d7221 */ /* 0x000fe20000010000 */
[----:B------:R-:W-:Y:S01]  /*1190*/  FADD.FTZ R74, R69, -R74 ;  /* 0x8000004a454a7221 */ /* 0x000fe20000010000 */
[--C-:B------:R-:W-:Y:S01]  /*11a0*/  FFMA.FTZ R68, R68, UR4, R79.reuse ;  /* 0x0000000444447c23 */ /* 0x100fe2000801004f */
[----:B------:R-:W-:Y:S01]  /*11b0*/  FADD.FTZ R80, R73, -R80 ;  /* 0x8000005049507221 */ /* 0x000fe20000010000 */
[--C-:B------:R-:W-:Y:S01]  /*11c0*/  FFMA.FTZ R71, R71, UR4, R79.reuse ;  /* 0x0000000447477c23 */ /* 0x100fe2000801004f */
[----:B------:R-:W-:Y:S01]  /*11d0*/  FFMA.FTZ R70, R70, UR4, R79 ;  /* 0x0000000446467c23 */ /* 0x000fe2000801004f */
[----:B------:R-:W-:Y:S01]  /*11e0*/  FADD.FTZ R88, R81, -R88 ;  /* 0x8000005851587221 */ /* 0x000fe20000010000 */
[----:B------:R-:W-:Y:S01]  /*11f0*/  FMUL.FTZ R41, R41, UR8 ;  /* 0x0000000829297c20 */ /* 0x000fe20008410000 */
[----:B------:R-:W-:Y:S01]  /*1200*/  FADD.FTZ R43, R76, -R43 ;  /* 0x8000002b4c2b7221 */ /* 0x000fe20000010000 */
[--C-:B------:R-:W-:Y:S01]  /*1210*/  FFMA.FTZ R84, R84, UR4, R79.reuse ;  /* 0x0000000454547c23 */ /* 0x100fe2000801004f */
[----:B------:R-:W-:Y:S01]  /*1220*/  FMUL.FTZ R77, R77, UR8 ;  /* 0x000000084d4d7c20 */ /* 0x000fe20008410000 */
[----:B------:R-:W-:Y:S01]  /*1230*/  FMUL.FTZ R74, R74, UR8 ;  /* 0x000000084a4a7c20 */ /* 0x000fe20008410000 */
[----:B------:R-:W-:Y:S01]  /*1240*/  FADD.FTZ R68, R49, -R68 ;  /* 0x8000004431447221 */ /* 0x000fe20000010000 */
[----:B------:R-:W-:Y:S01]  /*1250*/  FFMA.FTZ R66, R66, UR4, R79 ;  /* 0x0000000442427c23 */ /* 0x000fe2000801004f */
[----:B------:R-:W-:Y:S01]  /*1260*/  FMUL.FTZ R80, R80, UR8 ;  /* 0x0000000850507c20 */ /* 0x000fe20008410000 */
[----:B------:R-:W-:Y:S01]  /*1270*/  FADD.FTZ R71, R50, -R71 ;  /* 0x8000004732477221 */ /* 0x000fe20000010000 */
[----:B------:R-:W-:Y:S01]  /*1280*/  FADD.FTZ R70, R51, -R70 ;  /* 0x8000004633467221 */ /* 0x000fe20000010000 */
        /* <DEDUP_REMOVED lines=14> */
[----:B------:R0:W-:Y:S01]  /*1370*/  F2F.BF16.F32 R42, R41 ;  /* 0x00000029002a7304 */ /* 0x0001e20000202000 */
[----:B------:R-:W-:Y:S01]  /*1380*/  FMUL.FTZ R43, R43, UR7 ;  /* 0x000000072b2b7c20 */ /* 0x000fe20008410000 */
[----:B------:R-:W-:Y:S01]  /*1390*/  FMUL.FTZ R84, R84, UR8 ;  /* 0x0000000854547c20 */ /* 0x000fe20008410000 */
[----:B------:R-:W-:Y:S01]  /*13a0*/  FMUL.FTZ R68, R68, UR7 ;  /* 0x0000000744447c20 */ /* 0x000fe20008410000 */
[----:B------:R-:W-:Y:S01]  /*13b0*/  FMUL.FTZ R66, R66, UR8 ;  /* 0x0000000842427c20 */ /* 0x000fe20008410000 */
[----:B------:R-:W-:Y:S01]  /*13c0*/  FMUL.FTZ R71, R71, UR7 ;  /* 0x0000000747477c20 */ /* 0x000fe20008410000 */
[----:B------:R-:W-:Y:S01]  /*13d0*/  FMUL.FTZ R70, R70, UR7 ;  /* 0x0000000746467c20 */ /* 0x000fe20008410000 */
[----:B------:R-:W-:Y:S01]  /*13e0*/  FMUL.FTZ R67, R67, UR8 ;  /* 0x0000000843437c20 */ /* 0x000fe20008410000 */
[----:B------:R-:W-:Y:S01]  /*13f0*/  F2F.BF16.F32 R47, R47 ;  /* 0x0000002f002f7304 */ /* 0x000fe20000202000 */
[----:B0-----:R-:W0:Y:S01]  /*1400*/  LDC.64 R40, c[0x0][0x468] ;  /* 0x00011a00ff287b82 */ /* 0x001e220000000a00 */
[----:B------:R-:W-:Y:S01]  /*1410*/  FMUL.FTZ R73, R84, UR7 ;  /* 0x0000000754497c20 */ /* 0x000fe20008410000 */
[----:B------:R-:W-:Y:S01]  /*1420*/  FMUL.FTZ R66, R66, UR7 ;  /* 0x0000000742427c20 */ /* 0x000fe20008410000 */
[----:B------:R-:W-:-:S04]  /*1430*/  FMUL.FTZ R67, R67, UR7 ;  /* 0x0000000743437c20 */ /* 0x000fc80008410000 */
[----:B------:R-:W1:Y:S08]  /*1440*/  F2F.BF16.F32 R74, R74 ;  /* 0x0000004a004a7304 */ /* 0x000e700000202000 */
[----:B------:R-:W2:Y:S01]  /*1450*/  F2F.BF16.F32 R46, R46 ;  /* 0x0000002e002e7304 */ /* 0x000ea20000202000 */
[----:B-1----:R-:W-:-:S07]  /*1460*/  PRMT R49, R47, 0x5410, R74 ;  /* 0x000054102f317816 */ /* 0x002fce000000004a */
[----:B------:R-:W1:Y:S01]  /*1470*/  F2F.BF16.F32 R44, R44 ;  /* 0x0000002c002c7304 */ /* 0x000e620000202000 */
[----:B--2---:R-:W-:-:S07]  /*1480*/  IMAD.WIDE.U32 R46, R46, 0x10000, RZ ;  /* 0x000100002e2e7825 */ /* 0x004fce00078e00ff */
[----:B------:R-:W2:Y:S01]  /*1490*/  F2F.BF16.F32 R43, R43 ;  /* 0x0000002b002b7304 */ /* 0x000ea20000202000 */
[----:B------:R-:W-:Y:S01]  /*14a0*/  LOP3.LUT R47, R49, R47, RZ, 0xfc, !PT ;  /* 0x0000002f312f7212 */ /* 0x000fe200078efcff */
[----:B0-----:R-:W-:-:S06]  /*14b0*/  IMAD.WIDE.U32 R48, R62, 0x8, R40 ;  /* 0x000000083e307825 */ /* 0x001fcc00078e0028 */
[----:B------:R-:W0:Y:S01]  /*14c0*/  F2F.BF16.F32 R68, R68 ;  /* 0x0000004400447304 */ /* 0x000e220000202000 */
[----:B-1----:R-:W-:Y:S01]  /*14d0*/  IMAD.WIDE.U32 R44, R44, 0x10000, RZ ;  /* 0x000100002c2c7825 */ /* 0x002fe200078e00ff */
[----:B--2---:R-:W-:-:S06]  /*14e0*/  PRMT R51, R42, 0x5410, R43 ;  /* 0x000054102a337816 */ /* 0x004fcc000000002b */
[----:B------:R-:W-:Y:S01]  /*14f0*/  F2F.BF16.F32 R71, R71 ;  /* 0x0000004700477304 */ /* 0x000fe20000202000 */
[----:B------:R-:W-:Y:S01]  /*1500*/  LOP3.LUT R45, R51, R45, RZ, 0xfc, !PT ;  /* 0x0000002d332d7212 */ /* 0x000fe200078efcff */
[----:B------:R-:W-:-:S06]  /*1510*/  IMAD.WIDE.U32 R50, R60, 0x8, R40 ;  /* 0x000000083c327825 */ /* 0x000fcc00078e0028 */
[----:B------:R-:W1:Y:S01]  /*1520*/  F2F.BF16.F32 R70, R70 ;  /* 0x0000004600467304 */ /* 0x000e620000202000 */
[----:B0-----:R-:W-:-:S04]  /*1530*/  IMAD.WIDE.U32 R42, R68, 0x10000, RZ ;  /* 0x00010000442a7825 */ /* 0x001fc800078e00ff */
[----:B------:R-:W-:-:S03]  /*1540*/  IMAD.WIDE.U32 R40, R61, 0x8, R40 ;  /* 0x000000083d287825 */ /* 0x000fc600078e0028 */
[----:B------:R-:W0:Y:S01]  /*1550*/  F2F.BF16.F32 R81, R66 ;  /* 0x0000004200517304 */ /* 0x000e220000202000 */
[----:B-1----:R-:W-:-:S07]  /*1560*/  PRMT R71, R71, 0x5410, R70 ;  /* 0x0000541047477816 */ /* 0x002fce0000000046 */
[----:B------:R-:W1:Y:S01]  /*1570*/  F2F.BF16.F32 R73, R73 ;  /* 0x0000004900497304 */ /* 0x000e620000202000 */
[----:B------:R-:W-:Y:S02]  /*1580*/  LOP3.LUT R43, R71, R43, RZ, 0xfc, !PT ;  /* 0x0000002b472b7212 */ /* 0x000fe400078efcff */
[----:B0-----:R-:W-:-:S05]  /*1590*/  LOP3.LUT R44, R44, R81, RZ, 0xfc, !PT ;  /* 0x000000512c2c7212 */ /* 0x001fca00078efcff */
[----:B------:R-:W0:Y:S01]  /*15a0*/  F2F.BF16.F32 R67, R67 ;  /* 0x0000004300437304 */ /* 0x000e220000202000 */
[----:B------:R3:W-:Y:S01]  /*15b0*/  STG.E.64 desc[UR18][R48.64], R44 ;  /* 0x0000002c30007986 */ /* 0x0007e2000c101b12 */
[----:B-1----:R-:W-:-:S05]  /*15c0*/  LOP3.LUT R46, R46, R73, RZ, 0xfc, !PT ;  /* 0x000000492e2e7212 */ /* 0x002fca00078efcff */
[----:B------:R3:W-:Y:S01]  /*15d0*/  STG.E.64 desc[UR18][R50.64], R46 ;  /* 0x0000002e32007986 */ /* 0x0007e2000c101b12 */
[----:B0-----:R-:W-:-:S05]  /*15e0*/  LOP3.LUT R42, R42, R67, RZ, 0xfc, !PT ;  /* 0x000000432a2a7212 */ /* 0x001fca00078efcff */
[----:B------:R3:W-:Y:S01]  /*15f0*/  STG.E.64 desc[UR18][R40.64], R42 ;  /* 0x0000002a28007986 */ /* 0x0007e2000c101b12 */
[----:B------:R-:W-:Y:S05]  /*1600*/  BRA `(.L_x_2759) ;  /* 0x0000001000007947 */ /* 0x000fea0003800000 */
.L_x_2758:
        /* <DEDUP_REMOVED lines=11> */
[--C-:B------:R-:W-:Y:S01]  /*16c0*/  FFMA.FTZ R80, R80, UR4, R79.reuse ;  /* 0x0000000450507c23 */ /* 0x100fe2000801004f */
[--C-:B------:R-:W-:Y:S01]  /*16d0*/  FFMA.FTZ R71, R71, UR4, R79.reuse ;  /* 0x0000000447477c23 */ /* 0x100fe2000801004f */
[--C-:B------:R-:W-:Y:S01]  /*16e0*/  FFMA.FTZ R66, R66, UR4, R79.reuse ;  /* 0x0000000442427c23 */ /* 0x100fe2000801004f */
[----:B------:R-:W-:Y:S01]  /*16f0*/  FADD.FTZ R41, R81, -R88 ;  /* 0x8000005851297221 */ /* 0x000fe20000010000 */
[----:B------:R-:W-:Y:S01]  /*1700*/  FMUL.FTZ R47, R47, UR8 ;  /* 0x000000082f2f7c20 */ /* 0x000fe20008410000 */
[----:B------:R-:W-:Y:S01]  /*1710*/  FFMA.FTZ R84, R84, UR4, R79 ;  /* 0x0000000454547c23 */ /* 0x000fe2000801004f */
[----:B------:R-:W-:Y:S01]  /*1720*/  FADD.FTZ R49, R49, -R72 ;  /* 0x8000004831317221 */ /* 0x000fe20000010000 */
[----:B------:R-:W-:Y:S01]  /*1730*/  FADD.FTZ R43, R76, -R43 ;  /* 0x8000002b4c2b7221 */ /* 0x000fe20000010000 */
[----:B------:R-:W-:Y:S01]  /*1740*/  FADD.FTZ R45, R73, -R80 ;  /* 0x80000050492d7221 */ /* 0x000fe20000010000 */
[----:B------:R-:W-:Y:S01]  /*1750*/  FADD.FTZ R50, R50, -R71 ;  /* 0x8000004732327221 */ /* 0x000fe20000010000 */
        /* <DEDUP_REMOVED lines=25> */
[----:B0-----:R-:W0:Y:S01]  /*18f0*/  LDC.64 R66, c[0x0][0x478] ;  /* 0x00011e00ff427b82 */ /* 0x001e220000000a00 */
[----:B------:R-:W-:Y:S01]  /*1900*/  FMUL.FTZ R81, R40, UR7 ;  /* 0x0000000728517c20 */ /* 0x000fe20008410000 */
[----:B------:R-:W1:Y:S01]  /*1910*/  F2F.BF16.F32 R78, R78 ;  /* 0x0000004e004e7304 */ /* 0x000e620000202000 */
[----:B------:R-:W-:Y:S01]  /*1920*/  FMUL.FTZ R79, R48, UR7 ;  /* 0x00000007304f7c20 */ /* 0x000fe20008410000 */
[----:B------:R-:W-:-:S04]  /*1930*/  FMUL.FTZ R83, R44, UR7 ;  /* 0x000000072c537c20 */ /* 0x000fc80008410000 */
[----:B------:R-:W2:Y:S02]  /*1940*/  LDC.64 R74, c[0x0][0x468] ;  /* 0x00011a00ff4a7b82 */ /* 0x000ea40000000a00 */
[----:B------:R-:W3:Y:S01]  /*1950*/  F2F.BF16.F32 R69, R69 ;  /* 0x0000004500457304 */ /* 0x000ee20000202000 */
[----:B-1----:R-:W-:-:S07]  /*1960*/  IMAD.WIDE.U32 R72, R78, 0x10000, RZ ;  /* 0x000100004e487825 */ /* 0x002fce00078e00ff */
[----:B------:R-:W-:Y:S01]  /*1970*/  F2F.BF16.F32 R68, R71 ;  /* 0x0000004700447304 */ /* 0x000fe20000202000 */
[----:B---3--:R-:W-:-:S07]  /*1980*/  PRMT R87, R69, 0x5410, R70 ;  /* 0x0000541045577816 */ /* 0x008fce0000000046 */
[----:B------:R-:W1:Y:S08]  /*1990*/  F2F.BF16.F32 R89, R82 ;  /* 0x0000005200597304 */ /* 0x000e700000202000 */
[----:B------:R-:W3:Y:S01]  /*19a0*/  F2F.BF16.F32 R80, R80 ;  /* 0x0000005000507304 */ /* 0x000ee20000202000 */
[----:B-1----:R-:W-:-:S07]  /*19b0*/  PRMT R89, R68, 0x5410, R89 ;  /* 0x0000541044597816 */ /* 0x002fce0000000059 */
[----:B------:R-:W-:Y:S01]  /*19c0*/  F2F.BF16.F32 R76, R76 ;  /* 0x0000004c004c7304 */ /* 0x000fe20000202000 */
[----:B---3--:R-:W-:-:S07]  /*19d0*/  IMAD.WIDE.U32 R68, R80, 0x10000, RZ ;  /* 0x0001000050447825 */ /* 0x008fce00078e00ff */
[----:B------:R-:W1:Y:S01]  /*19e0*/  F2F.BF16.F32 R85, R85 ;  /* 0x0000005500557304 */ /* 0x000e620000202000 */
[----:B------:R-:W-:-:S07]  /*19f0*/  LOP3.LUT R69, R89, R69, RZ, 0xfc, !PT ;  /* 0x0000004559457212 */ /* 0x000fce00078efcff */
[----:B------:R-:W3:Y:S01]  /*1a00*/  F2F.BF16.F32 R77, R77 ;  /* 0x0000004d004d7304 */ /* 0x000ee20000202000 */
[----:B-1----:R-:W-:-:S07]  /*1a10*/  PRMT R85, R76, 0x5410, R85 ;  /* 0x000054104c557816 */ /* 0x002fce0000000055 */
[----:B------:R-:W1:Y:S01]  /*1a20*/  F2F.BF16.F32 R81, R81 ;  /* 0x0000005100517304 */ /* 0x000e620000202000 */
[----:B------:R-:W-:Y:S01]  /*1a30*/  LOP3.LUT R73, R85, R73, RZ, 0xfc, !PT ;  /* 0x0000004955497212 */ /* 0x000fe200078efcff */
[----:B---3--:R-:W-:-:S06]  /*1a40*/  IMAD.WIDE.U32 R70, R77, 0x10000, RZ ;  /* 0x000100004d467825 */ /* 0x008fcc00078e00ff */
[----:B------:R-:W3:Y:S01]  /*1a50*/  F2F.BF16.F32 R79, R79 ;  /* 0x0000004f004f7304 */ /* 0x000ee20000202000 */
[----:B0-----:R-:W-:Y:S01]  /*1a60*/  IMAD.WIDE.U32 R76, R62, 0x10, R66 ;  /* 0x000000103e4c7825 */ /* 0x001fe200078e0042 */
[----:B------:R-:W-:Y:S02]  /*1a70*/  LOP3.LUT R71, R87, R71, RZ, 0xfc, !PT ;  /* 0x0000004757477212 */ /* 0x000fe400078efcff */
[----:B-1----:R-:W-:-:S04]  /*1a80*/  LOP3.LUT R72, R72, R81, RZ, 0xfc, !PT ;  /* 0x0000005148487212 */ /* 0x002fc800078efcff */
[----:B------:R-:W0:Y:S01]  /*1a90*/  F2F.BF16.F32 R83, R83 ;  /* 0x0000005300537304 */ /* 0x000e220000202000 */
[----:B--2---:R-:W-:Y:S01]  /*1aa0*/  IMAD.WIDE.U32 R80, R62, 0x8, R74 ;  /* 0x000000083e507825 */ /* 0x004fe200078e004a */
[----:B------:R2:W-:Y:S04]  /*1ab0*/  STG.E.128 desc[UR18][R76.64], R40 ;  /* 0x000000284c007986 */ /* 0x0005e8000c101d12 */
[----:B------:R2:W-:Y:S01]  /*1ac0*/  STG.E.64 desc[UR18][R80.64], R72 ;  /* 0x0000004850007986 */ /* 0x0005e2000c101b12 */
[----:B---3--:R-:W-:Y:S01]  /*1ad0*/  LOP3.LUT R68, R68, R79, RZ, 0xfc, !PT ;  /* 0x0000004f44447212 */ /* 0x008fe200078efcff */
        /* <DEDUP_REMOVED lines=10> */
.L_x_2757:
        /* <DEDUP_REMOVED lines=11> */
[----:B-----5:R-:W-:Y:S01]  /*1c30*/  FFMA.FTZ R40, R83, UR8, R28 ;  /* 0x0000000853287c23 */ /* 0x020fe2000801001c */
[----:B------:R-:W-:Y:S01]  /*1c40*/  FADD.FTZ R80, R73, -R80 ;  /* 0x8000005049507221 */ /* 0x000fe20000010000 */
[--C-:B------:R-:W-:Y:S01]  /*1c50*/  FFMA.FTZ R45, R86, UR4, R79.reuse ;  /* 0x00000004562d7c23 */ /* 0x100fe2000801004f */
[----:B------:R-:W-:Y:S01]  /*1c60*/  FFMA.FTZ R77, R77, UR4, R79 ;  /* 0x000000044d4d7c23 */ /* 0x000fe2000801004f */
[----:B------:R-:W-:Y:S01]  /*1c70*/  FMUL.FTZ R40, R40, UR7 ;  /* 0x0000000728287c20 */ /* 0x000fe20008410000 */
[----:B------:R-:W-:Y:S01]  /*1c80*/  FFMA.FTZ R41, R88, UR8, R29 ;  /* 0x0000000858297c23 */ /* 0x000fe2000801001d */
[----:B------:R-:W-:Y:S01]  /*1c90*/  FFMA.FTZ R71, R71, UR4, R79 ;  /* 0x0000000447477c23 */ /* 0x000fe2000801004f */
[----:B------:R-:W-:Y:S01]  /*1ca0*/  FADD.FTZ R76, R76, -R45 ;  /* 0x8000002d4c4c7221 */ /* 0x000fe20000010000 */
[----:B------:R0:W-:Y:S01]  /*1cb0*/  F2F.BF16.F32 R81, R40 ;  /* 0x0000002800517304 */ /* 0x0001e20000202000 */
[----:B------:R-:W-:Y:S01]  /*1cc0*/  FFMA.FTZ R43, R82, UR4, R79 ;  /* 0x00000004522b7c23 */ /* 0x000fe2000801004f */
[----:B------:R-:W-:Y:S01]  /*1cd0*/  FADD.FTZ R45, R72, -R77 ;  /* 0x8000004d482d7221 */ /* 0x000fe20000010000 */
[----:B------:R-:W-:Y:S01]  /*1ce0*/  FMUL.FTZ R41, R41, UR7 ;  /* 0x0000000729297c20 */ /* 0x000fe20008410000 */
[----:B------:R-:W-:Y:S01]  /*1cf0*/  FADD.FTZ R71, R50, -R71 ;  /* 0x8000004732477221 */ /* 0x000fe20000010000 */
[--C-:B------:R-:W-:Y:S01]  /*1d00*/  FFMA.FTZ R74, R74, UR4, R79.reuse ;  /* 0x000000044a4a7c23 */ /* 0x100fe2000801004f */
[----:B------:R-:W-:Y:S01]  /*1d10*/  FFMA.FTZ R70, R70, UR4, R79 ;  /* 0x0000000446467c23 */ /* 0x000fe2000801004f */
[----:B------:R-:W-:Y:S01]  /*1d20*/  FADD.FTZ R43, R78, -R43 ;  /* 0x8000002b4e2b7221 */ /* 0x000fe20000010000 */
[----:B------:R-:W-:Y:S01]  /*1d30*/  FFMA.FTZ R45, R45, UR8, R34 ;  /* 0x000000082d2d7c23 */ /* 0x000fe20008010022 */
[----:B0-----:R-:W-:Y:S01]  /*1d40*/  FFMA.FTZ R40, R75, UR8, R32 ;  /* 0x000000084b287c23 */ /* 0x001fe20008010020 */
[----:B------:R0:W1:Y:S01]  /*1d50*/  F2F.BF16.F32 R44, R41 ;  /* 0x00000029002c7304 */ /* 0x0000620000202000 */
[----:B------:R-:W-:Y:S01]  /*1d60*/  FADD.FTZ R66, R69, -R74 ;  /* 0x8000004a45427221 */ /* 0x000fe20000010000 */
[----:B------:R-:W-:Y:S01]  /*1d70*/  FADD.FTZ R70, R51, -R70 ;  /* 0x8000004633467221 */ /* 0x000fe20000010000 */
[----:B------:R-:W-:Y:S01]  /*1d80*/  FMUL.FTZ R40, R40, UR7 ;  /* 0x0000000728287c20 */ /* 0x000fe20008410000 */
[----:B------:R-:W-:Y:S01]  /*1d90*/  FFMA.FTZ R42, R43, UR8, R30 ;  /* 0x000000082b2a7c23 */ /* 0x000fe2000801001e */
[----:B------:R-:W-:Y:S01]  /*1da0*/  FMUL.FTZ R45, R45, UR7 ;  /* 0x000000072d2d7c20 */ /* 0x000fe20008410000 */
[----:B------:R-:W-:Y:S01]  /*1db0*/  FFMA.FTZ R43, R76, UR8, R31 ;  /* 0x000000084c2b7c23 */ /* 0x000fe2000801001f */
[----:B------:R-:W-:Y:S01]  /*1dc0*/  FFMA.FTZ R67, R67, UR4, R79 ;  /* 0x0000000443437c23 */ /* 0x000fe2000801004f */
[----:B------:R2:W-:Y:S01]  /*1dd0*/  F2F.BF16.F32 R73, R40 ;  /* 0x0000002800497304 */ /* 0x0005e20000202000 */
[----:B0-----:R-:W-:Y:S01]  /*1de0*/  FFMA.FTZ R41, R80, UR8, R33 ;  /* 0x0000000850297c23 */ /* 0x001fe20008010021 */
[----:B------:R-:W-:Y:S01]  /*1df0*/  FFMA.FTZ R66, R66, UR8, R35 ;  /* 0x0000000842427c23 */ /* 0x000fe20008010023 */
[----:B------:R-:W-:Y:S01]  /*1e00*/  FMUL.FTZ R42, R42, UR7 ;  /* 0x000000072a2a7c20 */ /* 0x000fe20008410000 */
[----:B------:R-:W-:Y:S01]  /*1e10*/  FMUL.FTZ R43, R43, UR7 ;  /* 0x000000072b2b7c20 */ /* 0x000fe20008410000 */
[----:B------:R-:W-:Y:S01]  /*1e20*/  FMUL.FTZ R41, R41, UR7 ;  /* 0x0000000729297c20 */ /* 0x000fe20008410000 */
[----:B------:R-:W-:-:S02]  /*1e30*/  FMUL.FTZ R66, R66, UR7 ;  /* 0x0000000742427c20 */ /* 0x000fc40008410000 */
[----:B------:R0:W-:Y:S01]  /*1e40*/  F2F.BF16.F32 R47, R45 ;  /* 0x0000002d002f7304 */ /* 0x0001e20000202000 */
[----:B--2---:R-:W-:-:S04]  /*1e50*/  FADD.FTZ R40, R49, -R68 ;  /* 0x8000004431287221 */ /* 0x004fc80000010000 */
[----:B------:R-:W-:-:S03]  /*1e60*/  FFMA.FTZ R40, R40, UR8, R37 ;  /* 0x0000000828287c23 */ /* 0x000fc60008010025 */
[----:B------:R2:W-:Y:S01]  /*1e70*/  F2F.BF16.F32 R46, R41 ;  /* 0x00000029002e7304 */ /* 0x0005e20000202000 */
[----:B------:R-:W-:Y:S01]  /*1e80*/  FMUL.FTZ R49, R40, UR7 ;  /* 0x0000000728317c20 */ /* 0x000fe20008410000 */
[----:B------:R-:W-:Y:S01]  /*1e90*/  FFMA.FTZ R40, R71, UR8, R38 ;  /* 0x0000000847287c23 */ /* 0x000fe20008010026 */
[----:B0-----:R-:W-:-:S03]  /*1ea0*/  FADD.FTZ R45, R48, -R67 ;  /* 0x80000043302d7221 */ /* 0x001fc60000010000 */
[----:B------:R-:W-:Y:S01]  /*1eb0*/  FMUL.FTZ R50, R40, UR7 ;  /* 0x0000000728327c20 */ /* 0x000fe20008410000 */
[----:B------:R-:W-:Y:S01]  /*1ec0*/  FFMA.FTZ R40, R70, UR8, R39 ;  /* 0x0000000846287c23 */ /* 0x000fe20008010027 */
[----:B------:R-:W-:Y:S01]  /*1ed0*/  FFMA.FTZ R45, R45, UR8, R36 ;  /* 0x000000082d2d7c23 */ /* 0x000fe20008010024 */
[----:B------:R-:W-:Y:S02]  /*1ee0*/  F2F.BF16.F32 R42, R42 ;  /* 0x0000002a002a7304 */ /* 0x000fe40000202000 */
[----:B------:R-:W-:Y:S01]  /*1ef0*/  FMUL.FTZ R67, R40, UR7 ;  /* 0x0000000728437c20 */ /* 0x000fe20008410000 */
[----:B------:R-:W-:Y:S01]  /*1f00*/  FMUL.FTZ R48, R45, UR7 ;  /* 0x000000072d307c20 */ /* 0x000fe20008410000 */
[----:B--2---:R-:W0:Y:S01]  /*1f10*/  LDC.64 R40, c[0x0][0x468] ;  /* 0x00011a00ff287b82 */ /* 0x004e220000000a00 */
[----:B-1----:R-:W-:-:S03]  /*1f20*/  IMAD.WIDE.U32 R44, R44, 0x10000, RZ ;  /* 0x000100002c2c7825 */ /* 0x002fc600078e00ff */
[----:B------:R-:W1:Y:S01]  /*1f30*/  F2F.BF16.F32 R43, R43 ;  /* 0x0000002b002b7304 */ /* 0x000e620000202000 */
[----:B------:R-:W-:-:S07]  /*1f40*/  LOP3.LUT R44, R44, R81, RZ, 0xfc, !PT ;  /* 0x000000512c2c7212 */ /* 0x000fce00078efcff */
[----:B------:R-:W2:Y:S01]  /*1f50*/  F2F.BF16.F32 R66, R66 ;  /* 0x0000004200427304 */ /* 0x000ea20000202000 */
[----:B-1----:R-:W-:-:S07]  /*1f60*/  PRMT R75, R42, 0x5410, R43 ;  /* 0x000054102a4b7816 */ /* 0x002fce000000002b */
[----:B------:R-:W1:Y:S01]  /*1f70*/  F2F.BF16.F32 R49, R49 ;  /* 0x0000003100317304 */ /* 0x000e620000202000 */
[----:B------:R-:W-:Y:S02]  /*1f80*/  LOP3.LUT R45, R75, R45, RZ, 0xfc, !PT ;  /* 0x0000002d4b2d7212 */ /* 0x000fe400078efcff */
[----:B--2---:R-:W-:-:S05]  /*1f90*/  PRMT R71, R47, 0x5410, R66 ;  /* 0x000054102f477816 */ /* 0x004fca0000000042 */
[----:B------:R-:W-:Y:S01]  /*1fa0*/  F2F.BF16.F32 R50, R50 ;  /* 0x0000003200327304 */ /* 0x000fe20000202000 */
[----:B------:R-:W-:-:S05]  /*1fb0*/  IMAD.WIDE.U32 R46, R46, 0x10000, RZ ;  /* 0x000100002e2e7825 */ /* 0x000fca00078e00ff */
[----:B------:R-:W-:Y:S01]  /*1fc0*/  LOP3.LUT R47, R71, R47, RZ, 0xfc, !PT ;  /* 0x0000002f472f7212 */ /* 0x000fe200078efcff */
[----:B-1----:R-:W-:Y:S01]  /*1fd0*/  IMAD.WIDE.U32 R42, R49, 0x10000, RZ ;  /* 0x00010000312a7825 */ /* 0x002fe200078e00ff */
[----:B------:R-:W1:Y:S01]  /*1fe0*/  F2F.BF16.F32 R67, R67 ;  /* 0x0000004300437304 */ /* 0x000e620000202000 */
[----:B------:R-:W-:-:S07]  /*1ff0*/  LOP3.LUT R46, R46, R73, RZ, 0xfc, !PT ;  /* 0x000000492e2e7212 */ /* 0x000fce00078efcff */
[----:B------:R0:W2:Y:S01]  /*2000*/  F2F.BF16.F32 R51, R48 ;  /* 0x0000003000337304 */ /* 0x0000a20000202000 */
[----:B-1----:R-:W-:Y:S01]  /*2010*/  PRMT R69, R50, 0x5410, R67 ;  /* 0x0000541032457816 */ /* 0x002fe20000000043 */
[----:B0-----:R-:W-:-:S03]  /*2020*/  IMAD.WIDE.U32 R48, R62, 0x8, R40 ;  /* 0x000000083e307825 */ /* 0x001fc600078e0028 */
        /* <DEDUP_REMOVED lines=8> */
.L_x_2760:
[--C-:B------:R-:W-:Y:S01]  /*20b0*/  FFMA.FTZ R77, R77, UR4, R79.reuse ;  /* 0x000000044d4d7c23 */ /* 0x100fe2000801004f */
[--C-:B------:R-:W-:Y:S01]  /*20c0*/  FFMA.FTZ R74, R74, UR4, R79.reuse ;  /* 0x000000044a4a7c23 */ /* 0x100fe2000801004f */
[--C-:B------:R-:W-:Y:S01]  /*20d0*/  FFMA.FTZ R88, R88, UR4, R79.reuse ;  /* 0x0000000458587c23 */ /* 0x100fe2000801004f */
[----:B------:R-:W-:Y:S01]  /*20e0*/  FFMA.FTZ R43, R82, UR4, R79 ;  /* 0x00000004522b7c23 */ /* 0x000fe2000801004f */
[----:B------:R-:W-:Y:S01]  /*20f0*/  FADD.FTZ R47, R72, -R77 ;  /* 0x8000004d482f7221 */ /* 0x000fe20000010000 */
[----:B------:R-:W-:Y:S01]  /*2100*/  FADD.FTZ R74, R69, -R74 ;  /* 0x8000004a454a7221 */ /* 0x000fe20000010000 */
[--C-:B------:R-:W-:Y:S01]  /*2110*/  FFMA.FTZ R72, R70, UR4, R79.reuse ;  /* 0x0000000446487c23 */ /* 0x100fe2000801004f */
[----:B------:R-:W-:Y:S01]  /*2120*/  FFMA.FTZ R45, R86, UR4, R79 ;  /* 0x00000004562d7c23 */ /* 0x000fe2000801004f */
[----:B-----5:R-:W-:Y:S01]  /*2130*/  FFMA.FTZ R46, R47, UR8, R34 ;  /* 0x000000082f2e7c23 */ /* 0x020fe20008010022 */
[----:B------:R-:W-:Y:S01]  /*2140*/  FFMA.FTZ R47, R74, UR8, R35 ;  /* 0x000000084a2f7c23 */ /* 0x000fe20008010023 */
[----:B------:R-:W-:Y:S01]  /*2150*/  FADD.FTZ R74, R51, -R72 ;  /* 0x80000048334a7221 */ /* 0x000fe20000010000 */
[--C-:B------:R-:W-:Y:S01]  /*2160*/  FFMA.FTZ R72, R68, UR4, R79.reuse ;  /* 0x0000000444487c23 */ /* 0x100fe2000801004f */
[--C-:B------:R-:W-:Y:S01]  /*2170*/  FFMA.FTZ R80, R80, UR4, R79.reuse ;  /* 0x0000000450507c23 */ /* 0x100fe2000801004f */
[--C-:B------:R-:W-:Y:S01]  /*2180*/  FFMA.FTZ R71, R71, UR4, R79.reuse ;  /* 0x0000000447477c23 */ /* 0x100fe2000801004f */
[----:B------:R-:W-:Y:S01]  /*2190*/  FFMA.FTZ R66, R66, UR4, R79 ;  /* 0x0000000442427c23 */ /* 0x000fe2000801004f */
[----:B------:R-:W-:Y:S01]  /*21a0*/  FADD.FTZ R88, R81, -R88 ;  /* 0x8000005851587221 */ /* 0x000fe20000010000 */
[----:B------:R-:W-:Y:S01]  /*21b0*/  FADD.FTZ R43, R78, -R43 ;  /* 0x8000002b4e2b7221 */ /* 0x000fe20000010000 */
[----:B------:R-:W-:Y:S01]  /*21c0*/  FFMA.FTZ R84, R84, UR4, R79 ;  /* 0x0000000454547c23 */ /* 0x000fe2000801004f */
[----:B------:R-:W-:Y:S01]  /*21d0*/  FADD.FTZ R72, R49, -R72 ;  /* 0x8000004831487221 */ /* 0x000fe20000010000 */
[----:B------:R-:W-:Y:S01]  /*21e0*/  FADD.FTZ R44, R76, -R45 ;  /* 0x8000002d4c2c7221 */ /* 0x000fe20000010000 */
[----:B------:R-:W-:Y:S01]  /*21f0*/  FADD.FTZ R80, R73, -R80 ;  /* 0x8000005049507221 */ /* 0x000fe20000010000 */
[----:B------:R-:W-:Y:S01]  /*2200*/  FADD.FTZ R71, R50, -R71 ;  /* 0x8000004732477221 */ /* 0x000fe20000010000 */
[----:B------:R-:W-:Y:S01]  /*2210*/  FFMA.FTZ R79, R67, UR4, R79 ;  /* 0x00000004434f7c23 */ /* 0x000fe2000801004f */
[----:B------:R-:W-:Y:S01]  /*2220*/  FADD.FTZ R83, R83, -R66 ;  /* 0x8000004253537221 */ /* 0x000fe20000010000 */
[----:B------:R-:W-:Y:S01]  /*2230*/  FFMA.FTZ R41, R88, UR8, R29 ;  /* 0x0000000858297c23 */ /* 0x000fe2000801001d */
[----:B------:R-:W-:Y:S01]  /*2240*/  FMUL.FTZ R66, R47, UR7 ;  /* 0x000000072f427c20 */ /* 0x000fe20008410000 */
[----:B------:R-:W-:Y:S01]  /*2250*/  FFMA.FTZ R42, R43, UR8, R30 ;  /* 0x000000082b2a7c23 */ /* 0x000fe2000801001e */
[----:B------:R-:W-:Y:S01]  /*2260*/  FADD.FTZ R75, R75, -R84 ;  /* 0x800000544b4b7221 */ /* 0x000fe20000010000 */
[----:B------:R-:W-:Y:S01]  /*2270*/  FFMA.FTZ R49, R72, UR8, R37 ;  /* 0x0000000848317c23 */ /* 0x000fe20008010025 */
[----:B------:R-:W-:Y:S01]  /*2280*/  FFMA.FTZ R43, R44, UR8, R31 ;  /* 0x000000082c2b7c23 */ /* 0x000fe2000801001f */
[----:B------:R-:W-:Y:S01]  /*2290*/  FFMA.FTZ R45, R80, UR8, R33 ;  /* 0x00000008502d7c23 */ /* 0x000fe20008010021 */
[----:B------:R-:W-:Y:S01]  /*22a0*/  FFMA.FTZ R50, R71, UR8, R38 ;  /* 0x0000000847327c23 */ /* 0x000fe20008010026 */
[----:B------:R-:W-:Y:S01]  /*22b0*/  FFMA.FTZ R51, R74, UR8, R39 ;  /* 0x000000084a337c23 */ /* 0x000fe20008010027 */
[----:B------:R-:W-:Y:S01]  /*22c0*/  FADD.FTZ R79, R48, -R79 ;  /* 0x8000004f304f7221 */ /* 0x000fe20000010000 */
[----:B------:R-:W-:Y:S01]  /*22d0*/  FMUL.FTZ R78, R41, UR7 ;  /* 0x00000007294e7c20 */ /* 0x000fe20008410000 */
[----:B------:R-:W-:Y:S01]  /*22e0*/  FMUL.FTZ R69, R46, UR7 ;  /* 0x000000072e457c20 */ /* 0x000fe20008410000 */
[----:B------:R-:W-:Y:S01]  /*22f0*/  FFMA.FTZ R40, R83, UR8, R28 ;  /* 0x0000000853287c23 */ /* 0x000fe2000801001c */
[----:B------:R0:W-:Y:S01]  /*2300*/  F2F.BF16.F32 R70, R66 ;  /* 0x0000004200467304 */ /* 0x0001e20000202000 */
[----:B------:R-:W-:Y:S01]  /*2310*/  FMUL.FTZ R80, R49, UR7 ;  /* 0x0000000731507c20 */ /* 0x000fe20008410000 */
[----:B------:R-:W-:Y:S01]  /*2320*/  FMUL.FTZ R76, R42, UR7 ;  /* 0x000000072a4c7c20 */ /* 0x000fe20008410000 */
[----:B------:R-:W-:Y:S01]  /*2330*/  FMUL.FTZ R85, R43, UR7 ;  /* 0x000000072b557c20 */ /* 0x000fe20008410000 */
[----:B------:R-:W-:Y:S01]  /*2340*/  FFMA.FTZ R44, R75, UR8, R32 ;  /* 0x000000084b2c7c23 */ /* 0x000fe20008010020 */
[----:B------:R-:W-:Y:S01]  /*2350*/  FMUL.FTZ R77, R45, UR7 ;  /* 0x000000072d4d7c20 */ /* 0x000fe20008410000 */
[----:B------:R-:W-:Y:S01]  /*2360*/  FMUL.FTZ R71, R50, UR7 ;  /* 0x0000000732477c20 */ /* 0x000fe20008410000 */
[----:B------:R-:W-:Y:S01]  /*2370*/  FMUL.FTZ R82, R51, UR7 ;  /* 0x0000000733527c20 */ /* 0x000fe20008410000 */
[----:B------:R-:W-:Y:S01]  /*2380*/  FFMA.FTZ R48, R79, UR8, R36 ;  /* 0x000000084f307c23 */ /* 0x000fe20008010024 */
        /* <DEDUP_REMOVED lines=40> */
.L_x_2759:
[----:B------:R-:W-:Y:S02]  /*2610*/  UIADD3 UR6, UPT, UPT, UR6, UR28, URZ ;  /* 0x0000001c06067290 */ /* 0x000fe4000fffe0ff */
[----:B------:R-:W-:Y:S02]  /*2620*/  UPLOP3.LUT UP2, UPT, UPT, UPT, UP2, 0x40, 0x4 ;  /* 0x000000000004789c */ /* 0x000fe40003f4e820 */
[----:B------:R-:W-:-:S09]  /*2630*/  UISETP.GE.AND UP1, UPT, UR6, UR29, UPT ;  /* 0x0000001d0600728c */ /* 0x000fd2000bf26270 */
[----:B------:R-:W-:Y:S05]  /*2640*/  BRA.U !UP1, `(.L_x_2761) ;  /* 0xffffffdd093c7547 */ /* 0x000fea000b83ffff */
        /* <DEDUP_REMOVED lines=23> */
.L_x_2754:
[----:B------:R-:W4:Y:S01]  /*27c0*/  S2R R7, SR_TID.X ;  /* 0x0000000000077919 */ /* 0x000f220000002100 */
[----:B------:R-:W5:Y:S08]  /*27d0*/  LDC R0, c[0x0][0x388] ;  /* 0x0000e200ff007b82 */ /* 0x000f700000000800 */
[----:B------:R-:W0:Y:S08]  /*27e0*/  LDC.64 R2, c[0x0][0x440] ;  /* 0x00011000ff027b82 */ /* 0x000e300000000a00 */
[----:B------:R-:W2:Y:S01]  /*27f0*/  LDC.64 R4, c[0x0][0x448] ;  /* 0x00011200ff047b82 */ /* 0x000ea20000000a00 */
[----:B-----5:R-:W-:-:S05]  /*2800*/  IMAD R0, R0, UR9, RZ ;  /* 0x0000000900007c24 */ /* 0x020fca000f8e02ff */
[----:B----4-:R-:W-:-:S05]  /*2810*/  LEA.HI R7, R0, R7, RZ, 0x1e ;  /* 0x0000000700077211 */ /* 0x010fca00078ff0ff */
[----:B0-----:R-:W-:-:S04]  /*2820*/  IMAD.WIDE.U32 R2, R7, 0x10, R2 ;  /* 0x0000001007027825 */ /* 0x001fc800078e0002 */
[----:B--2---:R-:W-:Y:S01]  /*2830*/  IMAD.WIDE.U32 R4, R7, 0x10, R4 ;  /* 0x0000001007047825 */ /* 0x004fe200078e0004 */
[----:B-1----:R-:W-:Y:S04]  /*2840*/  STG.E.128 desc[UR18][R2.64], R20 ;  /* 0x0000001402007986 */ /* 0x002fe8000c101d12 */
[----:B------:R-:W-:Y:S04]  /*2850*/  STG.E.128 desc[UR18][R4.64], R16 ;  /* 0x0000001004007986 */ /* 0x000fe8000c101d12 */
[----:B------:R-:W-:Y:S04]  /*2860*/  STG.E.128 desc[UR18][R2.64+0x800], R24 ;  /* 0x0008001802007986 */ /* 0x000fe8000c101d12 */
[----:B------:R-:W-:Y:S04]  /*2870*/  STG.E.128 desc[UR18][R4.64+0x800], R52 ;  /* 0x0008003404007986 */ /* 0x000fe8000c101d12 */
[----:B------:R-:W-:Y:S04]  /*2880*/  STG.E.128 desc[UR18][R2.64+0x1000], R12 ;  /* 0x0010000c02007986 */ /* 0x000fe8000c101d12 */
[----:B------:R-:W-:Y:S01]  /*2890*/  STG.E.128 desc[UR18][R4.64+0x1000], R28 ;  /* 0x0010001c04007986 */ /* 0x000fe2000c101d12 */
[----:B------:R-:W-:Y:S05]  /*28a0*/  EXIT ;  /* 0x000000000000794d */ /* 0x000fea0003800000 */
.L_x_2762:
        /* <DEDUP_REMOVED lines=13> */
.L_x_6733:


//--------------------- .text._ZN10layer_norm13ln_bwd_kernelINS_13Kernel_traitsIf13__nv_bfloat16fS2_fjLj1536ELj1ELj1ELj4ELj8ENS_18Kernel_traits_baseILj1536EfS2_fS2_fjLj128EEEEELb0ELb0ELb1ELb0EEEvNS_9BwdParamsE --------------------------
	.section	.text._ZN10layer_norm13ln_bwd_kernelINS_13Kernel_traitsIf13__nv_bfloat16fS2_fjLj1536ELj1ELj1ELj4ELj8ENS_18Kernel_traits_baseILj1536EfS2_fS2_fjLj128EEEEELb0ELb0ELb1ELb0EEEvNS_9BwdParamsE,"ax",@progbits
	.align	128
        .global         _ZN10layer_norm13ln_bwd_kernelINS_13Kernel_traitsIf13__nv_bfloat16fS2_fjLj1536ELj1ELj1ELj4ELj8ENS_18Kernel_traits_baseILj1536EfS2_fS2_fjLj128EEEEELb0ELb0ELb1ELb0EEEvNS_9BwdParamsE
        .type           _ZN10layer_norm13ln_bwd_kernelINS_13Kernel_traitsIf13__nv_bfloat16fS2_fjLj1536ELj1ELj1ELj4ELj8ENS_18Kernel_traits_baseILj1536EfS2_fS2_fjLj128EEEEELb0ELb0ELb1ELb0EEEvNS_9BwdParamsE,@function
        .size           _ZN10layer_norm13ln_bwd_kernelINS_13Kernel_traitsIf13__nv_bfloat16fS2_fjLj1536ELj1ELj1ELj4ELj8ENS_18Kernel_traits_baseILj1536EfS2_fS2_fjLj128EEEEELb0ELb0ELb1ELb0EEEvNS_9BwdParamsE,(.L_x_6734 - _ZN10layer_norm13ln_bwd_kernelINS_13Kernel_traitsIf13__nv_bfloat16fS2_fjLj1536ELj1ELj1ELj4ELj8ENS_18Kernel_traits_baseILj1536EfS2_fS2_fjLj128EEEEELb0ELb0ELb1ELb0EEEvNS_9BwdParamsE)
        .other          _ZN10layer_norm13ln_bwd_kernelINS_13Kernel_traitsIf13__nv_bfloat16fS2_fjLj1536ELj1ELj1ELj4ELj8ENS_18Kernel_traits_baseILj1536EfS2_fS2_fjLj128EEEEELb0ELb0ELb1ELb0EEEvNS_9BwdParamsE,@"STO_CUDA_ENTRY STV_DEFAULT"
_ZN10layer_norm13ln_bwd_kernelINS_13Kernel_traitsIf13__nv_bfloat16fS2_fjLj1536ELj1ELj1ELj4ELj8ENS_18Kernel_traits_baseILj1536EfS2_fS2_fjLj128EEEEELb0ELb0ELb1ELb0EEEvNS_9BwdParamsE:
.text._ZN10layer_norm13ln_bwd_kernelINS_13Kernel_traitsIf13__nv_bfloat16fS2_fjLj1536ELj1ELj1ELj4ELj8ENS_18Kernel_traits_baseILj1536EfS2_fS2_fjLj128EEEEELb0ELb0ELb1ELb0EEEvNS_9BwdParamsE:
        /* <DEDUP_REMOVED lines=64> */
.L_x_2802:
        /* <DEDUP_REMOVED lines=10> */
[----:B------:R-:W2:Y:S04]  /*04a0*/  LDG.E R88, desc[UR14][R88.64] ;  /* 0x0000000e58587981 */ /* 0x000ea8000c1e1900 */
[----:B------:R-:W4:Y:S01]  /*04b0*/  LDG.E R64, desc[UR14][R64.64] ;  /* 0x0000000e40407981 */ /* 0x000f22000c1e1900 */
[----:B------:R-:W-:Y:S01]  /*04c0*/  HFMA2 R91, -RZ, RZ, 0, 0 ;  /* 0x00000000ff5b7431 */ /* 0x000fe200000001ff */
[----:B------:R-:W-:Y:S01]  /*04d0*/  BSSY.RECONVERGENT B0, `(.L_x_2764) ;  /* 0x00000d0000007945 */ /* 0x000fe20003800200 */
[----:B------:R-:W-:-:S02]  /*04e0*/  MOV R92, RZ ;  /* 0x000000ff005c7202 */ /* 0x000fc40000000f00 */
        /* <DEDUP_REMOVED lines=10> */
[----:B------:R0:W2:Y:S01]  /*0590*/  LDG.E R64, desc[UR14][R64.64] ;  /* 0x0000000e40407981 */ /* 0x0000a2000c1e1900 */
        /* <DEDUP_REMOVED lines=14> */
[----:B0-----:R-:W-:Y:S02]  /*0680*/  MOV R65, UR10 ;  /* 0x0000000a00417c02 */ /* 0x001fe40008000f00 */
[----:B------:R-:W-:Y:S02]  /*0690*/  MOV R67, UR12 ;  /* 0x0000000c00437c02 */ /* 0x000fe40008000f00 */
[-C--:B------:R-:W-:Y:S02]  /*06a0*/  LEA.HI.SX32 R86, R65, R0.reuse, 0x1e ;  /* 0x0000000041567211 */ /* 0x080fe400078ff2ff */
[----:B------:R-:W-:Y:S02]  /*06b0*/  LEA.HI.SX32 R90, R67, R0, 0x1e ;  /* 0x00000000435a7211 */ /* 0x000fe400078ff2ff */
[----:B------:R-:W-:Y:S02]  /*06c0*/  MOV R89, R86 ;  /* 0x0000005600597202 */ /* 0x000fe40000000f00 */
[----:B--2---:R-:W-:Y:S01]  /*06d0*/  FSEL R88, R64, RZ, !P0 ;  /* 0x000000ff40587208 */ /* 0x004fe20004000000 */
[----:B------:R-:W-:Y:S06]  /*06e0*/  @!P2 BRA `(.L_x_2767) ;  /* 0x0000000000c4a947 */ /* 0x000fec0003800000 */
[----:B------:R-:W0:Y:S01]  /*06f0*/  LDC.64 R80, c[0x0][0x428] ;  /* 0x00010a00ff507b82 */ /* 0x000e220000000a00 */
[----:B------:R-:W-:-:S07]  /*0700*/  ISETP.NE.U32.AND P0, PT, RZ, UR22, PT ;  /* 0x00000016ff007c0c */ /* 0x000fce000bf05070 */
[----:B------:R-:W2:Y:S01]  /*0710*/  LDC.64 R64, c[0x0][0x3a8] ;  /* 0x0000ea00ff407b82 */ /* 0x000ea20000000a00 */
[----:B0-----:R-:W-:-:S06]  /*0720*/  IMAD.WIDE.U32 R80, R90, 0x8, R80 ;  /* 0x000000085a507825 */ /* 0x001fcc00078e0050 */
[----:B------:R-:W3:Y:S01]  /*0730*/  LDG.E.64 R80, desc[UR14][R80.64] ;  /* 0x0000000e50507981 */ /* 0x000ee2000c1e1b00 */
[----:B--2---:R-:W-:-:S06]  /*0740*/  IMAD.WIDE.U32 R64, R89, 0x10, R64 ;  /* 0x0000001059407825 */ /* 0x004fcc00078e0040 */
[----:B------:R-:W2:Y:S01]  /*0750*/  LDG.E.128 R64, desc[UR14][R64.64] ;  /* 0x0000000e40407981 */ /* 0x000ea2000c1e1d00 */
[----:B------:R-:W-:-:S13]  /*0760*/  ISETP.NE.AND.EX P0, PT, RZ, UR23, PT, P0 ;  /* 0x00000017ff007c0c */ /* 0x000fda000bf05300 */
[----:B------:R-:W0:Y:S01]  /*0770*/  @P0 LDC.64 R82, c[0x0][0x438] ;  /* 0x00010e00ff520b82 */ /* 0x000e220000000a00 */
[----:B------:R-:W-:Y:S01]  /*0780*/  IADD3 R90, PT, PT, R90, 0x80, RZ ;  /* 0x000000805a5a7810 */ /* 0x000fe20007ffe0ff */
[----:B0-----:R-:W-:-:S05]  /*0790*/  @P0 IMAD.WIDE.U32 R82, R89, 0x10, R82 ;  /* 0x0000001059520825 */ /* 0x001fca00078e0052 */
[----:B------:R0:W5:Y:S01]  /*07a0*/  @P0 LDG.E.128 R48, desc[UR14][R82.64] ;  /* 0x0000000e52300981 */ /* 0x000162000c1e1d00 */
[----:B------:R-:W-:Y:S02]  /*07b0*/  IADD3 R89, PT, PT, R89, 0x80, RZ ;  /* 0x0000008059597810 */ /* 0x000fe40007ffe0ff */
[----:B---3--:R-:W-:Y:S02]  /*07c0*/  MOV R84, R80 ;  /* 0x0000005000547202 */ /* 0x008fe40000000f00 */
[----:B------:R-:W-:Y:S02]  /*07d0*/  SHF.R.U64 R92, R80, 0x10, R81 ;  /* 0x00000010505c7819 */ /* 0x000fe40000001251 */
[----:B------:R-:W-:Y:S01]  /*07e0*/  SHF.L.U32 R85, R84, 0x10, RZ ;  /* 0x0000001054557819 */ /* 0x000fe200000006ff */
[----:B--2---:R-:W-:Y:S01]  /*07f0*/  FADD.FTZ R87, -R88, R64 ;  /* 0x0000004058577221 */ /* 0x004fe20000010100 */
[----:B------:R-:W-:-:S03]  /*0800*/  MOV R79, R81 ;  /* 0x00000051004f7202 */ /* 0x000fc60000000f00 */
[----:B------:R-:W-:Y:S01]  /*0810*/  FMUL.FTZ R87, R87, UR32 ;  /* 0x0000002057577c20 */ /* 0x000fe20008410000 */
[----:B------:R-:W-:Y:S01]  /*0820*/  SHF.R.U32.HI R91, RZ, 0x10, R81 ;  /* 0x00000010ff5b7819 */ /* 0x000fe20000011651 */
[C---:B------:R-:W-:Y:S01]  /*0830*/  FADD.FTZ R80, -R88.reuse, R65 ;  /* 0x0000004158507221 */ /* 0x040fe20000010100 */
[C---:B------:R-:W-:Y:S01]  /*0840*/  FADD.FTZ R81, -R88.reuse, R66 ;  /* 0x0000004258517221 */ /* 0x040fe20000010100 */
[----:B------:R-:W-:Y:S01]  /*0850*/  FADD.FTZ R67, -R88, R67 ;  /* 0x0000004358437221 */ /* 0x000fe20000010100 */
[----:B------:R-:W-:Y:S01]  /*0860*/  SHF.L.U32 R66, R92, 0x10, RZ ;  /* 0x000000105c427819 */ /* 0x000fe200000006ff */
[----:B------:R-:W-:Y:S01]  /*0870*/  FADD.FTZ R36, R36, R85 ;  /* 0x0000005524247221 */ /* 0x000fe20000010000 */
[-C--:B------:R-:W-:Y:S01]  /*0880*/  FFMA.FTZ R28, R87, R85.reuse, R28 ;  /* 0x00000055571c7223 */ /* 0x080fe2000001001c */
[----:B-----5:R-:W-:Y:S01]  /*0890*/  FMUL.FTZ R85, R20, R85 ;  /* 0x0000005514557220 */ /* 0x020fe20000410000 */
[----:B------:R-:W-:Y:S01]  /*08a0*/  FMUL.FTZ R84, R80, UR32 ;  /* 0x0000002050547c20 */ /* 0x000fe20008410000 */
[----:B------:R-:W-:Y:S01]  /*08b0*/  SHF.L.U32 R79, R79, 0x10, RZ ;  /* 0x000000104f4f7819 */ /* 0x000fe200000006ff */
[----:B------:R-:W-:Y:S01]  /*08c0*/  FMUL.FTZ R80, R67, UR32 ;  /* 0x0000002043507c20 */ /* 0x000fe20008410000 */
[-C--:B0-----:R-:W-:Y:S01]  /*08d0*/  FMUL.FTZ R82, R21, R66.reuse ;  /* 0x0000004215527220 */ /* 0x081fe20000410000 */
[----:B------:R-:W-:Y:S01]  /*08e0*/  FADD.FTZ R65, RZ, R85 ;  /* 0x00000055ff417221 */ /* 0x000fe20000010000 */
[----:B------:R-:W-:Y:S01]  /*08f0*/  FFMA.FTZ R67, R87, R85, RZ ;  /* 0x0000005557437223 */ /* 0x000fe200000100ff */
        /* <DEDUP_REMOVED lines=12> */
[----:B------:R-:W-:Y:S01]  /*09c0*/  FADD.FTZ R39, R39, R64 ;  /* 0x0000004027277221 */ /* 0x000fe20000010000 */
[----:B------:R-:W-:Y:S01]  /*09d0*/  FFMA.FTZ R31, R80, R64, R31 ;  /* 0x00000040501f7223 */ /* 0x000fe2000001001f */
[----:B------:R-:W-:Y:S01]  /*09e0*/  FADD.FTZ R91, R66, R79 ;  /* 0x0000004f425b7221 */ /* 0x000fe20000010000 */
[----:B------:R-:W-:-:S07]  /*09f0*/  FFMA.FTZ R92, R80, R79, R65 ;  /* 0x0000004f505c7223 */ /* 0x000fce0000010041 */
.L_x_2767:
[----:B-1----:R-:W-:Y:S05]  /*0a00*/  BSYNC.RECONVERGENT B1 ;  /* 0x0000000000017941 */ /* 0x002fea0003800200 */
.L_x_2766:
        /* <DEDUP_REMOVED lines=14> */
[----:B------:R-:W-:Y:S02]  /*0af0*/  IADD3 R89, PT, PT, R89, 0x80, RZ ;  /* 0x0000008059597810 */ /* 0x000fe40007ffe0ff */
[----:B--2---:R-:W-:Y:S02]  /*0b00*/  MOV R78, R64 ;  /* 0x00000040004e7202 */ /* 0x004fe40000000f00 */
[--C-:B------:R-:W-:Y:S02]  /*0b10*/  SHF.R.U64 R66, R64, 0x10, R65.reuse ;  /* 0x0000001040427819 */ /* 0x100fe40000001241 */
[----:B0-----:R-:W-:Y:S02]  /*0b20*/  MOV R77, R65 ;  /* 0x00000041004d7202 */ /* 0x001fe40000000f00 */
[----:B------:R-:W-:Y:S01]  /*0b30*/  SHF.R.U32.HI R64, RZ, 0x10, R65 ;  /* 0x00000010ff407819 */ /* 0x000fe20000011641 */
[----:B---3--:R-:W-:Y:S01]  /*0b40*/  FADD.FTZ R7, -R88, R9 ;  /* 0x0000000958077221 */ /* 0x008fe20000010100 */
[----:B------:R-:W-:Y:S01]  /*0b50*/  SHF.L.U32 R65, R78, 0x10, RZ ;  /* 0x000000104e417819 */ /* 0x000fe200000006ff */
[C---:B------:R-:W-:Y:S01]  /*0b60*/  FADD.FTZ R8, -R88.reuse, R8 ;  /* 0x0000000858087221 */ /* 0x040fe20000010100 */
[----:B------:R-:W-:Y:S01]  /*0b70*/  FADD.FTZ R67, -R88, R10 ;  /* 0x0000000a58437221 */ /* 0x000fe20000010100 */
[----:B------:R-:W-:Y:S01]  /*0b80*/  SHF.L.U32 R66, R66, 0x10, RZ ;  /* 0x0000001042427819 */ /* 0x000fe200000006ff */
[----:B------:R-:W-:Y:S01]  /*0b90*/  FMUL.FTZ R10, R7, UR32 ;  /* 0x00000020070a7c20 */ /* 0x000fe20008410000 */
[----:B------:R-:W-:Y:S01]  /*0ba0*/  FMUL.FTZ R9, R8, UR32 ;  /* 0x0000002008097c20 */ /* 0x000fe20008410000 */
[-C--:B-----5:R-:W-:Y:S01]  /*0bb0*/  FMUL.FTZ R78, R16, R65.reuse ;  /* 0x00000041104e7220 */ /* 0x0a0fe20000410000 */
[----:B------:R-:W-:Y:S01]  /*0bc0*/  FADD.FTZ R76, -R88, R11 ;  /* 0x0000000b584c7221 */ /* 0x000fe20000010100 */
[----:B------:R-:W-:Y:S01]  /*0bd0*/  SHF.L.U32 R11, R77, 0x10, RZ ;  /* 0x000000104d0b7819 */ /* 0x000fe200000006ff */
[----:B------:R-:W-:Y:S01]  /*0be0*/  FADD.FTZ R41, R41, R66 ;  /* 0x0000004229297221 */ /* 0x000fe20000010000 */
[-C--:B------:R-:W-:Y:S01]  /*0bf0*/  FFMA.FTZ R33, R10, R66.reuse, R33 ;  /* 0x000000420a217223 */ /* 0x080fe20000010021 */
[----:B------:R-:W-:Y:S01]  /*0c00*/  FMUL.FTZ R77, R17, R66 ;  /* 0x00000042114d7220 */ /* 0x000fe20000410000 */
[----:B------:R-:W-:Y:S01]  /*0c10*/  FADD.FTZ R40, R40, R65 ;  /* 0x0000004128287221 */ /* 0x000fe20000010000 */
[----:B------:R-:W-:Y:S01]  /*0c20*/  FFMA.FTZ R32, R9, R65, R32 ;  /* 0x0000004109207223 */ /* 0x000fe20000010020 */
[----:B------:R-:W-:Y:S01]  /*0c30*/  FADD.FTZ R66, R91, R78 ;  /* 0x0000004e5b427221 */ /* 0x000fe20000010000 */
[----:B------:R-:W-:Y:S01]  /*0c40*/  FFMA.FTZ R65, R9, R78, R92 ;  /* 0x0000004e09417223 */ /* 0x000fe2000001005c */
[----:B------:R-:W-:Y:S01]  /*0c50*/  SHF.L.U32 R64, R64, 0x10, RZ ;  /* 0x0000001040407819 */ /* 0x000fe200000006ff */
        /* <DEDUP_REMOVED lines=14> */
.L_x_2769:
[----:B------:R-:W-:Y:S05]  /*0d40*/  BSYNC.RECONVERGENT B1 ;  /* 0x0000000000017941 */ /* 0x000fea0003800200 */
.L_x_2768:
        /* <DEDUP_REMOVED lines=13> */
[--C-:B------:R-:W-:Y:S02]  /*0e20*/  SHF.R.U64 R89, R70, 0x10, R71.reuse ;  /* 0x0000001046597819 */ /* 0x100fe40000001247 */
[----:B------:R-:W-:Y:S02]  /*0e30*/  MOV R72, R71 ;  /* 0x0000004700487202 */ /* 0x000fe40000000f00 */
[----:B------:R-:W-:Y:S01]  /*0e40*/  SHF.R.U32.HI R75, RZ, 0x10, R71 ;  /* 0x00000010ff4b7819 */ /* 0x000fe20000011647 */
[C---:B---3--:R-:W-:Y:S01]  /*0e50*/  FADD.FTZ R73, -R88.reuse, R64 ;  /* 0x0000004058497221 */ /* 0x048fe20000010100 */
[C---:B------:R-:W-:Y:S01]  /*0e60*/  FADD.FTZ R70, -R88.reuse, R65 ;  /* 0x0000004158467221 */ /* 0x040fe20000010100 */
[C---:B------:R-:W-:Y:S01]  /*0e70*/  FADD.FTZ R71, -R88.reuse, R66 ;  /* 0x0000004258477221 */ /* 0x040fe20000010100 */
[----:B------:R-:W-:Y:S01]  /*0e80*/  FADD.FTZ R88, -R88, R67 ;  /* 0x0000004358587221 */ /* 0x000fe20000010100 */
[----:B------:R-:W-:Y:S01]  /*0e90*/  SHF.L.U32 R67, R74, 0x10, RZ ;  /* 0x000000104a437819 */ /* 0x000fe200000006ff */
[----:B0-----:R-:W-:Y:S01]  /*0ea0*/  FMUL.FTZ R68, R70, UR32 ;  /* 0x0000002046447c20 */ /* 0x001fe20008410000 */
        /* <DEDUP_REMOVED lines=26> */
[----:B------:R-:W-:Y:S06]  /*1050*/  BRA `(.L_x_2770) ;  /* 0x00000000005c7947 */ /* 0x000fec0003800000 */
.L_x_2765:
        /* <DEDUP_REMOVED lines=23> */
.L_x_2770:
[----:B-1----:R-:W-:Y:S05]  /*11d0*/  BSYNC.RECONVERGENT B0 ;  /* 0x0000000000007941 */ /* 0x002fea0003800200 */
.L_x_2764:
        /* <DEDUP_REMOVED lines=32> */
.L_x_2772:
[----:B------:R-:W-:Y:S05]  /*13e0*/  BSYNC.RECONVERGENT B0 ;  /* 0x0000000000007941 */ /* 0x000fea0003800200 */
.L_x_2771:
        /* <DEDUP_REMOVED lines=49> */
.L_x_2777:
        /* <DEDUP_REMOVED lines=8> */
.L_x_2778:
        /* <DEDUP_REMOVED lines=8> */
.L_x_2779:
        /* <DEDUP_REMOVED lines=9> */
.L_x_2776:
[----:B------:R-:W0:Y:S01]  /*1890*/  @UP3 LDCU UR9, c[0x0][0x40c] ;  /* 0x00008180ff0937ac */ /* 0x000e220008000800 */
[--C-:B------:R-:W-:Y:S01]  /*18a0*/  FFMA.FTZ R60, R87, UR11, R89.reuse ;  /* 0x0000000b573c7c23 */ /* 0x100fe20008010059 */
[----:B------:R-:W-:Y:S01]  /*18b0*/  ISETP.LT.AND P0, PT, RZ, UR31, PT ;  /* 0x0000001fff007c0c */ /* 0x000fe2000bf01270 */
[--C-:B------:R-:W-:Y:S01]  /*18c0*/  FFMA.FTZ R62, R83, UR11, R89.reuse ;  /* 0x0000000b533e7c23 */ /* 0x100fe20008010059 */
        /* <DEDUP_REMOVED lines=27> */
[----:B------:R-:W-:Y:S01]  /*1a80*/  F2FP.BF16.F32.PACK_AB R6, RZ, R6 ;  /* 0x00000006ff06723e */ /* 0x000fe200000010ff */
[----:B------:R-:W-:Y:S06]  /*1a90*/  BRA `(.L_x_2780) ;  /* 0x0000000400147947 */ /* 0x000fec0003800000 */
.L_x_2775:
[----:B------:R-:W-:-:S04]  /*1aa0*/  UISETP.NE.U32.AND UP0, UPT, UR4, URZ, UPT ;  /* 0x000000ff0400728c */ /* 0x000fc8000bf05070 */
[----:B------:R-:W-:-:S09]  /*1ab0*/  UISETP.NE.AND.EX UP0, UPT, UR5, URZ, UPT, UP0 ;  /* 0x000000ff0500728c */ /* 0x000fd2000bf05300 */
[----:B------:R-:W-:Y:S05]  /*1ac0*/  BRA.U UP0, `(.L_x_2781) ;  /* 0x0000000100847547 */ /* 0x000fea000b800000 */
[----:B------:R-:W-:Y:S01]  /*1ad0*/  PLOP3.LUT P0, PT, PT, PT, UP2, 0x80, 0x8 ;  /* 0x000000000008781c */ /* 0x000fe20003f0f028 */
[----:B------:R-:W0:Y:S01]  /*1ae0*/  @UP3 LDCU UR9, c[0x0][0x40c] ;  /* 0x00008180ff0937ac */ /* 0x000e220008000800 */
[----:B------:R-:W1:Y:S01]  /*1af0*/  @UP3 LDCU UR10, c[0x0][0x40c] ;  /* 0x00008180ff0a37ac */ /* 0x000e620008000800 */
[----:B------:R-:W2:Y:S10]  /*1b00*/  @UP3 LDCU UR12, c[0x0][0x40c] ;  /* 0x00008180ff0c37ac */ /* 0x000eb40008000800 */
[----:B------:R-:W-:-:S04]  /*1b10*/  @P0 FFMA.FTZ R64, R87, UR11, R89 ;  /* 0x0000000b57400c23 */ /* 0x000fc80008010059 */
[----:B------:R-:W-:Y:S01]  /*1b20*/  @P0 FADD.FTZ R65, R85, -R64 ;  /* 0x8000004055410221 */ /* 0x000fe20000010000 */
[----:B-----5:R-:W-:-:S03]  /*1b30*/  MOV R64, R48 ;  /* 0x0000003000407202 */ /* 0x020fc60000000f00 */
[----:B------:R-:W-:Y:S01]  /*1b40*/  @P0 FFMA.FTZ R64, R65, UR32, R48 ;  /* 0x0000002041400c23 */ /* 0x000fe20008010030 */
[----:B------:R-:W-:-:S03]  /*1b50*/  @P0 FFMA.FTZ R65, R84, UR11, R89 ;  /* 0x0000000b54410c23 */ /* 0x000fc60008010059 */
[----:B0-----:R-:W-:Y:S01]  /*1b60*/  @P2 FMUL.FTZ R64, R64, UR9 ;  /* 0x0000000940402c20 */ /* 0x001fe20008410000 */
[----:B------:R-:W-:Y:S01]  /*1b70*/  @P0 FADD.FTZ R66, R82, -R65 ;  /* 0x8000004152420221 */ /* 0x000fe20000010000 */
[----:B------:R-:W-:-:S03]  /*1b80*/  MOV R65, R49 ;  /* 0x0000003100417202 */ /* 0x000fc60000000f00 */
[----:B------:R-:W-:Y:S01]  /*1b90*/  @P0 FFMA.FTZ R65, R66, UR32, R49 ;  /* 0x0000002042410c23 */ /* 0x000fe20008010031 */
[----:B------:R-:W-:Y:S01]  /*1ba0*/  @P0 FFMA.FTZ R66, R83, UR11, R89 ;  /* 0x0000000b53420c23 */ /* 0x000fe20008010059 */
[----:B------:R-:W-:Y:S02]  /*1bb0*/  @P2 F2FP.BF16.F32.PACK_AB R64, RZ, R64 ;  /* 0x00000040ff40223e */ /* 0x000fe400000010ff */
[----:B-1----:R-:W-:Y:S01]  /*1bc0*/  @P2 FMUL.FTZ R65, R65, UR10 ;  /* 0x0000000a41412c20 */ /* 0x002fe20008410000 */
[----:B------:R-:W-:Y:S01]  /*1bd0*/  @P0 FADD.FTZ R67, R81, -R66 ;  /* 0x8000004251430221 */ /* 0x000fe20000010000 */
[----:B------:R-:W-:Y:S02]  /*1be0*/  MOV R66, R50 ;  /* 0x0000003200427202 */ /* 0x000fe40000000f00 */
[----:B------:R-:W-:Y:S01]  /*1bf0*/  @P2 PRMT R3, R64, 0x7610, R3 ;  /* 0x0000761040032816 */ /* 0x000fe20000000003 */
[----:B------:R-:W-:Y:S01]  /*1c00*/  @P0 FFMA.FTZ R66, R67, UR32, R50 ;  /* 0x0000002043420c23 */ /* 0x000fe20008010032 */
[----:B------:R-:W-:-:S03]  /*1c10*/  @P2 F2FP.BF16.F32.PACK_AB R65, RZ, R65 ;  /* 0x00000041ff41223e */ /* 0x000fc600000010ff */
[----:B--2---:R-:W-:Y:S01]  /*1c20*/  @P2 FMUL.FTZ R66, R66, UR12 ;  /* 0x0000000c42422c20 */ /* 0x004fe20008410000 */
        /* <DEDUP_REMOVED lines=9> */
[----:B------:R-:W-:Y:S01]  /*1cc0*/  F2FP.BF16.F32.PACK_AB R6, RZ, R6 ;  /* 0x00000006ff06723e */ /* 0x000fe200000010ff */
[----:B------:R-:W-:Y:S06]  /*1cd0*/  BRA `(.L_x_2780) ;  /* 0x0000000000847947 */ /* 0x000fec0003800000 */
.L_x_2781:
        /* <DEDUP_REMOVED lines=13> */
[----:B------:R-:W-:Y:S02]  /*1db0*/  @P0 FFMA.FTZ R63, R62, UR32, R51 ;  /* 0x000000203e3f0c23 */ /* 0x000fe40008010033 */
[----:B0-----:R-:W-:Y:S01]  /*1dc0*/  @P2 FMUL.FTZ R64, R60, UR9 ;  /* 0x000000093c402c20 */ /* 0x001fe20008410000 */
[----:B------:R-:W-:Y:S01]  /*1dd0*/  @P0 FADD.FTZ R62, R82, -R61 ;  /* 0x8000003d523e0221 */ /* 0x000fe20000010000 */
[----:B------:R-:W-:-:S03]  /*1de0*/  MOV R61, R49 ;  /* 0x00000031003d7202 */ /* 0x000fc60000000f00 */
        /* <DEDUP_REMOVED lines=16> */
.L_x_2780:
        /* <DEDUP_REMOVED lines=14> */
.L_x_2782:
[----:B------:R-:W-:Y:S02]  /*1fd0*/  IADD3 R86, PT, PT, R86, 0x80, RZ ;  /* 0x0000008056567810 */ /* 0x000fe40007ffe0ff */
[----:B------:R-:W-:-:S07]  /*1fe0*/  IADD3 R88, PT, PT, R88, 0x80, RZ ;  /* 0x0000008058587810 */ /* 0x000fce0007ffe0ff */
.L_x_2774:
[----:B------:R-:W-:Y:S05]  /*1ff0*/  BSYNC.RECONVERGENT B0 ;  /* 0x0000000000007941 */ /* 0x000fea0003800200 */
.L_x_2773:
        /* <DEDUP_REMOVED lines=42> */
[----:B------:R-:W-:Y:S01]  /*22a0*/  F2FP.BF16.F32.PACK_AB R6, RZ, R6 ;  /* 0x00000006ff06723e */ /* 0x000fe200000010ff */
[----:B------:R-:W-:Y:S06]  /*22b0*/  BRA `(.L_x_2787) ;  /* 0x0000000400987947 */ /* 0x000fec0003800000 */
.L_x_2786:
        /* <DEDUP_REMOVED lines=10> */
[----:B------:R-:W-:Y:S02]  /*2360*/  @P4 FADD.FTZ R67, R76, -R67 ;  /* 0x800000434c434221 */ /* 0x000fe40000010000 */
[----:B------:R-:W-:Y:S01]  /*2370*/  @P4 FFMA.FTZ R64, R65, UR32, R52 ;  /* 0x0000002041404c23 */ /* 0x000fe20008010034 */
[----:B------:R-:W-:Y:S01]  /*2380*/  MOV R65, R53 ;  /* 0x0000003500417202 */ /* 0x000fe20000000f00 */
[----:B------:R-:W-:Y:S01]  /*2390*/  @P4 FFMA.FTZ R65, R66, UR32, R53 ;  /* 0x0000002042414c23 */ /* 0x000fe20008010035 */
[----:B------:R-:W-:Y:S01]  /*23a0*/  MOV R66, R54 ;  /* 0x0000003600427202 */ /* 0x000fe20000000f00 */
[----:B------:R-:W-:Y:S01]  /*23b0*/  @P4 FFMA.FTZ R66, R67, UR32, R54 ;  /* 0x0000002043424c23 */ /* 0x000fe20008010036 */
[----:B--2---:R-:W-:Y:S01]  /*23c0*/  @P2 FMUL.FTZ R64, R64, UR9 ;  /* 0x0000000940402c20 */ /* 0x004fe20008410000 */
[----:B0-----:R-:W-:-:S02]  /*23d0*/  @P2 FMUL.FTZ R65, R65, UR10 ;  /* 0x0000000a41412c20 */ /* 0x001fc40008410000 */
[----:B-1----:R-:W-:Y:S02]  /*23e0*/  @P2 FMUL.FTZ R66, R66, UR12 ;  /* 0x0000000c42422c20 */ /* 0x002fe40008410000 */
[----:B------:R-:W-:Y:S02]  /*23f0*/  @P2 F2FP.BF16.F32.PACK_AB R64, RZ, R64 ;  /* 0x00000040ff40223e */ /* 0x000fe400000010ff */
[----:B------:R-:W-:Y:S02]  /*2400*/  @P2 F2FP.BF16.F32.PACK_AB R65, RZ, R65 ;  /* 0x00000041ff41223e */ /* 0x000fe400000010ff */
[----:B------:R-:W-:Y:S02]  /*2410*/  @P2 F2FP.BF16.F32.PACK_AB R66, RZ, R66 ;  /* 0x00000042ff42223e */ /* 0x000fe400000010ff */
[----:B------:R-:W-:Y:S02]  /*2420*/  @P2 PRMT R3, R64, 0x7610, R3 ;  /* 0x0000761040032816 */ /* 0x000fe40000000003 */
[----:B------:R-:W-:-:S02]  /*2430*/  @P2 PRMT R4, R65, 0x7610, R4 ;  /* 0x0000761041042816 */ /* 0x000fc40000000004 */
        /* <DEDUP_REMOVED lines=9> */
.L_x_2785:
        /* <DEDUP_REMOVED lines=35> */
[----:B------:R-:W-:Y:S01]  /*2700*/  F2FP.BF16.F32.PACK_AB R6, RZ, R6 ;  /* 0x00000006ff06723e */ /* 0x000fe200000010ff */
[----:B------:R-:W-:Y:S06]  /*2710*/  BRA `(.L_x_2787) ;  /* 0x0000000000807947 */ /* 0x000fec0003800000 */
.L_x_2788:
        /* <DEDUP_REMOVED lines=8> */
.L_x_2789:
        /* <DEDUP_REMOVED lines=8> */
.L_x_2790:
        /* <DEDUP_REMOVED lines=8> */
.L_x_2791:
        /* <DEDUP_REMOVED lines=8> */
.L_x_2787:
        /* <DEDUP_REMOVED lines=12> */
.L_x_2792:
[----:B------:R-:W-:Y:S02]  /*29e0*/  IADD3 R86, PT, PT, R86, 0x80, RZ ;  /* 0x0000008056567810 */ /* 0x000fe40007ffe0ff */
[----:B------:R-:W-:-:S07]  /*29f0*/  IADD3 R88, PT, PT, R88, 0x80, RZ ;  /* 0x0000008058587810 */ /* 0x000fce0007ffe0ff */
.L_x_2784:
[----:B------:R-:W-:Y:S05]  /*2a00*/  BSYNC.RECONVERGENT B0 ;  /* 0x0000000000007941 */ /* 0x000fea0003800200 */
.L_x_2783:
        /* <DEDUP_REMOVED lines=44> */
.L_x_2796:
        /* <DEDUP_REMOVED lines=33> */
.L_x_2795:
        /* <DEDUP_REMOVED lines=10> */
[--C-:B------:R-:W-:Y:S01]  /*2f80*/  FFMA.FTZ R63, R71, UR11, R89.reuse ;  /* 0x0000000b473f7c23 */ /* 0x100fe20008010059 */
        /* <DEDUP_REMOVED lines=26> */
.L_x_2798:
        /* <DEDUP_REMOVED lines=16> */
.L_x_2799:
        /* <DEDUP_REMOVED lines=8> */
.L_x_2800:
        /* <DEDUP_REMOVED lines=8> */
.L_x_2801:
[----:B------:R-:W-:-:S07]  /*3330*/  @P2 PRMT R6, R64, 0x7610, R6 ;  /* 0x0000761040062816 */ /* 0x000fce0000000006 */
.L_x_2797:
        /* <DEDUP_REMOVED lines=12> */
.L_x_2794:
[----:B------:R-:W-:Y:S05]  /*3400*/  BSYNC.RECONVERGENT B0 ;  /* 0x0000000000007941 */ /* 0x000fea0003800200 */
.L_x_2793:
[----:B------:R-:W-:Y:S02]  /*3410*/  UIADD3 UR7, UPT, UPT, UR7, UR26, URZ ;  /* 0x0000001a07077290 */ /* 0x000fe4000fffe0ff */
[----:B------:R-:W-:Y:S02]  /*3420*/  UPLOP3.LUT UP1, UPT, UPT, UPT, UP1, 0x40, 0x4 ;  /* 0x000000000004789c */ /* 0x000fe40003f2e810 */
[----:B------:R-:W-:-:S09]  /*3430*/  UISETP.GE.AND UP0, UPT, UR7, UR27, UPT ;  /* 0x0000001b0700728c */ /* 0x000fd2000bf06270 */
[----:B------:R-:W-:Y:S05]  /*3440*/  BRA.U !UP0, `(.L_x_2802) ;  /* 0xffffffcd08ec7547 */ /* 0x000fea000b83ffff */
.L_x_2763:
[----:B------:R-:W4:Y:S01]  /*3450*/  LDC.64 R2, c[0x0][0x440] ;  /* 0x00011000ff027b82 */ /* 0x000f220000000a00 */
[----:B------:R-:W-:-:S06]  /*3460*/  UIMAD UR9, UR6, UR8, URZ ;  /* 0x00000008060972a4 */ /* 0x000fcc000f8e02ff */
[----:B------:R-:W-:Y:S01]  /*3470*/  MOV R11, UR9 ;  /* 0x00000009000b7c02 */ /* 0x000fe20008000f00 */
[----:B------:R-:W0:Y:S03]  /*3480*/  LDC.64 R4, c[0x0][0x448] ;  /* 0x00011200ff047b82 */ /* 0x000e260000000a00 */
[----:B------:R-:W-:-:S05]  /*3490*/  LEA.HI R11, R11, R0, RZ, 0x1e ;  /* 0x000000000b0b7211 */ /* 0x000fca00078ff0ff */
[----:B------:R-:W1:Y:S08]  /*34a0*/  LDC.64 R6, c[0x0][0x440] ;  /* 0x00011000ff067b82 */ /* 0x000e700000000a00 */
        /* <DEDUP_REMOVED lines=19> */
.L_x_2803:
        /* <DEDUP_REMOVED lines=10> */
.L_x_6734:


//--------------------- .text._ZN10layer_norm13ln_bwd_kernelINS_13Kernel_traitsIf13__nv_bfloat16fS2_fjLj1536ELj1ELj1ELj4ELj8ENS_18Kernel_traits_baseILj1536EfS2_fS2_fjLj128EEEEELb0ELb0ELb1ELb1EEEvNS_9BwdParamsE --------------------------
	.section	.text._ZN10layer_norm13ln_bwd_kernelINS_13Kernel_traitsIf13__nv_bfloat16fS2_fjLj1536ELj1ELj1ELj4ELj8ENS_18Kernel_traits_baseILj1536EfS2_fS2_fjLj128EEEEELb0ELb0ELb1ELb1EEEvNS_9BwdParamsE,"ax",@progbits
	.align	128
        .global         _ZN10layer_norm13ln_bwd_kernelINS_13Kernel_traitsIf13__nv_bfloat16fS2_fjLj1536ELj1ELj1ELj4ELj8ENS_18Kernel_traits_baseILj1536EfS2_fS2_fjLj128EEEEELb0ELb0ELb1ELb1EEEvNS_9BwdParamsE
        .type           _ZN10layer_norm13ln_bwd_kernelINS_13Kernel_traitsIf13__nv_bfloat16fS2_fjLj1536ELj1ELj1ELj4ELj8ENS_18Kernel_traits_baseILj1536EfS2_fS2_fjLj128EEEEELb0ELb0ELb1ELb1EEEvNS_9BwdParamsE,@function
        .size           _ZN10layer_norm13ln_bwd_kernelINS_13Kernel_traitsIf13__nv_bfloat16fS2_fjLj1536ELj1ELj1ELj4ELj8ENS_18Kernel_traits_baseILj1536EfS2_fS2_fjLj128EEEEELb0ELb0ELb1ELb1EEEvNS_9BwdParamsE,(.L_x_6735 - _ZN10layer_norm13ln_bwd_kernelINS_13Kernel_traitsIf13__nv_bfloat16fS2_fjLj1536ELj1ELj1ELj4ELj8ENS_18Kernel_traits_baseILj1536EfS2_fS2_fjLj128EEEEELb0ELb0ELb1ELb1EEEvNS_9BwdParamsE)
        .other          _ZN10layer_norm13ln_bwd_kernelINS_13Kernel_traitsIf13__nv_bfloat16fS2_fjLj1536ELj1ELj1ELj4ELj8ENS_18Kernel_traits_baseILj1536EfS2_fS2_fjLj128EEEEELb0ELb0ELb1ELb1EEEvNS_9BwdParamsE,@"STO_CUDA_ENTRY STV_DEFAULT"
_ZN10layer_norm13ln_bwd_kernelINS_13Kernel_traitsIf13__nv_bfloat16fS2_fjLj1536ELj1ELj1ELj4ELj8ENS_18Kernel_traits_baseILj1536EfS2_fS2_fjLj128EEEEELb0ELb0ELb1ELb1EEEvNS_9BwdParamsE:
.text._ZN10layer_norm13ln_bwd_kernelINS_13Kernel_traitsIf13__nv_bfloat16fS2_fjLj1536ELj1ELj1ELj4ELj8ENS_18Kernel_traits_baseILj1536EfS2_fS2_fjLj128EEEEELb0ELb0ELb1ELb1EEEvNS_9BwdParamsE:
        /* <DEDUP_REMOVED lines=34> */
[----:B------:R-:W-:Y:S01]  /*0220*/  SHF.R.U32.HI R0, RZ, 0x5, R2 ;  /* 0x00000005ff007819 */ /* 0x000fe20000011602 */
[----:B------:R-:W0:Y:S01]  /*0230*/  LDCU.64 UR24, c[0x0][0x380] ;  /* 0x00007000ff1877ac */ /* 0x000e220008000a00 */
[----:B------:R-:W-:Y:S01]  /*0240*/  UPLOP3.LUT UP1, UPT, UPT, UPT, UPT, 0x40, 0x4 ;  /* 0x000000000004789c */ /* 0x000fe20003f2e870 */
[----:B-1-34-:R-:W-:-:S10]  /*0250*/  UMOV UR9, UR8 ;  /* 0x0000000800097c82 */ /* 0x01afd40008000000 */
.L_x_2831:
[----:B0-----:R-:W-:-:S06]  /*0260*/  UIMAD.WIDE UR10, UR9, 0x4, UR14 ;  /* 0x00000004090a78a5 */ /* 0x001fcc000f8e020e */
[----:B-1----:R-:W-:Y:S02]  /*0270*/  MOV R62, UR10 ;  /* 0x0000000a003e7c02 */ /* 0x002fe40008000f00 */
[----:B------:R-:W-:Y:S01]  /*0280*/  MOV R63, UR11 ;  /* 0x0000000b003f7c02 */ /* 0x000fe20008000f00 */
[----:B------:R-:W-:-:S04]  /*0290*/  UIMAD.WIDE UR10, UR9, 0x4, UR20 ;  /* 0x00000004090a78a5 */ /* 0x000fc8000f8e0214 */
[----:B------:R-:W3:Y:S01]  /*02a0*/  LDG.E R62, desc[UR18][R62.64] ;  /* 0x000000123e3e7981 */ /* 0x000ee2000c1e1900 */
[----:B------:R-:W-:Y:S01]  /*02b0*/  UIMAD.WIDE UR16, UR9, 0x4, UR12 ;  /* 0x00000004091078a5 */ /* 0x000fe2000f8e020c */
[----:B------:R-:W-:Y:S02]  /*02c0*/  MOV R64, UR10 ;  /* 0x0000000a00407c02 */ /* 0x000fe40008000f00 */
[----:B------:R-:W-:-:S03]  /*02d0*/  MOV R65, UR11 ;  /* 0x0000000b00417c02 */ /* 0x000fc60008000f00 */
[----:B------:R-:W-:Y:S02]  /*02e0*/  MOV R60, UR16 ;  /* 0x00000010003c7c02 */ /* 0x000fe40008000f00 */
[----:B------:R-:W-:Y:S01]  /*02f0*/  MOV R61, UR17 ;  /* 0x00000011003d7c02 */ /* 0x000fe20008000f00 */
[----:B------:R-:W4:Y:S04]  /*0300*/  LDG.E R64, desc[UR18][R64.64] ;  /* 0x0000001240407981 */ /* 0x000f28000c1e1900 */
[----:B------:R-:W2:Y:S01]  /*0310*/  LDG.E R60, desc[UR18][R60.64] ;  /* 0x000000123c3c7981 */ /* 0x000ea2000c1e1900 */
[----:B------:R-:W-:Y:S02]  /*0320*/  MOV R66, RZ ;  /* 0x000000ff00427202 */ /* 0x000fe40000000f00 */
[----:B---3--:R-:W-:-:S02]  /*0330*/  R2UR UR31, R62 ;  /* 0x000000003e1f72ca */ /* 0x008fc400000e0000 */
[----:B------:R-:W-:Y:S02]  /*0340*/  MOV R62, RZ ;  /* 0x000000ff003e7202 */ /* 0x000fe40000000f00 */
[----:B----4-:R-:W-:-:S09]  /*0350*/  R2UR UR30, R64 ;  /* 0x00000000401e72ca */ /* 0x010fd200000e0000 */
[----:B------:R-:W-:Y:S01]  /*0360*/  UISETP.GE.AND UP2, UPT, UR31, 0x1, UPT ;  /* 0x000000011f00788c */ /* 0x000fe2000bf46270 */
[----:B--2---:R-:W-:-:S08]  /*0370*/  R2UR UR17, R60 ;  /* 0x000000003c1172ca */ /* 0x004fd000000e0000 */
[----:B-----5:R-:W-:Y:S07]  /*0380*/  BRA.U !UP2, `(.L_x_2805) ;  /* 0x000000090a787547 */ /* 0x020fee000b800000 */
[----:B------:R-:W-:Y:S01]  /*0390*/  UIADD3 UR10, UPT, UPT, UR31, -0x1, URZ ;  /* 0xffffffff1f0a7890 */ /* 0x000fe2000fffe0ff */
[----:B------:R-:W0:Y:S01]  /*03a0*/  LDC.64 R80, c[0x0][0x428] ;  /* 0x00010a00ff507b82 */ /* 0x000e220000000a00 */
[----:B------:R-:W-:Y:S02]  /*03b0*/  USHF.R.S32.HI UR16, URZ, 0x1f, UR9 ;  /* 0x0000001fff107899 */ /* 0x000fe40008011409 */
[----:B------:R-:W-:Y:S02]  /*03c0*/  UIMAD UR10, UR10, UR28, URZ ;  /* 0x0000001c0a0a72a4 */ /* 0x000fe4000f8e02ff */
[----:B------:R-:W-:Y:S02]  /*03d0*/  ULEA UR32, UP0, UR9, UR22, 0x2 ;  /* 0x0000001609207291 */ /* 0x000fe4000f8010ff */
[----:B------:R-:W-:Y:S01]  /*03e0*/  USHF.R.S32.HI UR11, URZ, 0x1f, UR10 ;  /* 0x0000001fff0b7899 */ /* 0x000fe2000801140a */
[----:B------:R-:W1:Y:S03]  /*03f0*/  LDC.64 R60, c[0x0][0x3a8] ;  /* 0x0000ea00ff3c7b82 */ /* 0x000e660000000a00 */
[----:B------:R-:W-:Y:S01]  /*0400*/  ULEA.HI UR11, UR11, UR10, URZ, 0x2 ;  /* 0x0000000a0b0b7291 */ /* 0x000fe2000f8f10ff */
[----:B------:R-:W-:Y:S01]  /*0410*/  MOV R74, UR32 ;  /* 0x00000020004a7c02 */ /* 0x000fe20008000f00 */
[----:B------:R-:W-:-:S04]  /*0420*/  UIMAD UR10, UR9, UR28, URZ ;  /* 0x0000001c090a72a4 */ /* 0x000fc8000f8e02ff */
[----:B------:R-:W-:Y:S01]  /*0430*/  MOV R3, UR11 ;  /* 0x0000000b00037c02 */ /* 0x000fe20008000f00 */
[----:B------:R-:W-:-:S03]  /*0440*/  USHF.R.S32.HI UR11, URZ, 0x1f, UR10 ;  /* 0x0000001fff0b7899 */ /* 0x000fc6000801140a */
[-C--:B------:R-:W-:Y:S01]  /*0450*/  LEA.HI.SX32 R3, R3, R2.reuse, 0x1e ;  /* 0x0000000203037211 */ /* 0x080fe200078ff2ff */
[----:B------:R-:W-:Y:S02]  /*0460*/  ULEA.HI UR11, UR11, UR10, URZ, 0x2 ;  /* 0x0000000a0b0b7291 */ /* 0x000fe4000f8f10ff */
[----:B------:R-:W-:Y:S01]  /*0470*/  ULEA.HI.X UR10, UR9, UR23, UR16, 0x2, UP0 ;  /* 0x00000017090a7291 */ /* 0x000fe200080f1410 */
[C---:B------:R-:W-:Y:S01]  /*0480*/  IADD3 R77, PT, PT, R3.reuse, 0x80, RZ ;  /* 0x00000080034d7810 */ /* 0x040fe20007ffe0ff */
[C-C-:B0-----:R-:W-:Y:S01]  /*0490*/  IMAD.WIDE.U32 R72, R3.reuse, 0x8, R80.reuse ;  /* 0x0000000803487825 */ /* 0x141fe200078e0050 */
[----:B------:R-:W-:Y:S02]  /*04a0*/  IADD3 R3, PT, PT, R3, 0x100, RZ ;  /* 0x0000010003037810 */ /* 0x000fe40007ffe0ff */
[----:B------:R-:W-:Y:S02]  /*04b0*/  MOV R87, UR11 ;  /* 0x0000000b00577c02 */ /* 0x000fe40008000f00 */
[----:B------:R-:W-:Y:S01]  /*04c0*/  MOV R75, UR10 ;  /* 0x0000000a004b7c02 */ /* 0x000fe20008000f00 */
[--C-:B------:R-:W-:Y:S01]  /*04d0*/  IMAD.WIDE.U32 R76, R77, 0x8, R80.reuse ;  /* 0x000000084d4c7825 */ /* 0x100fe200078e0050 */
[----:B------:R-:W-:Y:S01]  /*04e0*/  LEA.HI.SX32 R87, R87, R2, 0x1e ;  /* 0x0000000257577211 */ /* 0x000fe200078ff2ff */
[----:B------:R-:W2:Y:S02]  /*04f0*/  LDG.E.64 R72, desc[UR18][R72.64] ;  /* 0x0000001248487981 */ /* 0x000ea4000c1e1b00 */
[----:B------:R-:W-:Y:S01]  /*0500*/  IMAD.WIDE.U32 R80, R3, 0x8, R80 ;  /* 0x0000000803507825 */ /* 0x000fe200078e0050 */
[C---:B------:R-:W-:Y:S01]  /*0510*/  IADD3 R85, PT, PT, R87.reuse, 0x100, RZ ;  /* 0x0000010057557810 */ /* 0x040fe20007ffe0ff */
[----:B------:R0:W3:Y:S01]  /*0520*/  LDG.E R3, desc[UR18][R74.64] ;  /* 0x000000124a037981 */ /* 0x0000e2000c1e1900 */
[C---:B------:R-:W-:Y:S01]  /*0530*/  IADD3 R89, PT, PT, R87.reuse, 0x80, RZ ;  /* 0x0000008057597810 */ /* 0x040fe20007ffe0ff */
[----:B-1----:R-:W-:-:S02]  /*0540*/  IMAD.WIDE.U32 R68, R87, 0x10, R60 ;  /* 0x0000001057447825 */ /* 0x002fc400078e003c */
[----:B------:R-:W4:Y:S02]  /*0550*/  LDG.E.64 R76, desc[UR18][R76.64] ;  /* 0x000000124c4c7981 */ /* 0x000f24000c1e1b00 */
[--C-:B------:R-:W-:Y:S02]  /*0560*/  IMAD.WIDE.U32 R64, R85, 0x10, R60.reuse ;  /* 0x0000001055407825 */ /* 0x100fe400078e003c */
[----:B------:R-:W4:Y:S02]  /*0570*/  LDG.E.128 R68, desc[UR18][R68.64] ;  /* 0x0000001244447981 */ /* 0x000f24000c1e1d00 */
[----:B------:R-:W-:Y:S02]  /*0580*/  IMAD.WIDE.U32 R62, R89, 0x10, R60 ;  /* 0x00000010593e7825 */ /* 0x000fe400078e003c */
[----:B------:R-:W4:Y:S04]  /*0590*/  LDG.E.128 R64, desc[UR18][R64.64] ;  /* 0x0000001240407981 */ /* 0x000f28000c1e1d00 */
[----:B------:R-:W4:Y:S04]  /*05a0*/  LDG.E.128 R60, desc[UR18][R62.64] ;  /* 0x000000123e3c7981 */ /* 0x000f28000c1e1d00 */
[----:B------:R-:W4:Y:S01]  /*05b0*/  LDG.E.64 R80, desc[UR18][R80.64] ;  /* 0x0000001250507981 */ /* 0x000f22000c1e1b00 */
[----:B------:R-:W-:-:S04]  /*05c0*/  UISETP.NE.U32.AND UP0, UPT, UR4, URZ, UPT ;  /* 0x000000ff0400728c */ /* 0x000fc8000bf05070 */
[----:B------:R-:W-:-:S06]  /*05d0*/  UISETP.NE.AND.EX UP0, UPT, UR5, URZ, UPT, UP0 ;  /* 0x000000ff0500728c */ /* 0x000fcc000bf05300 */
[----:B------:R-:W-:-:S13]  /*05e0*/  PLOP3.LUT P1, PT, PT, PT, UP0, 0x80, 0x8 ;  /* 0x000000000008781c */ /* 0x000fda0003f2f008 */
[----:B------:R-:W1:Y:S08]  /*05f0*/  @P1 LDC.64 R82, c[0x0][0x438] ;  /* 0x00010e00ff521b82 */ /* 0x000e700000000a00 */
[----:B0-----:R-:W0:Y:S08]  /*0600*/  @P1 LDC.64 R74, c[0x0][0x438] ;  /* 0x00010e00ff4a1b82 */ /* 0x001e300000000a00 */
[----:B------:R-:W0:Y:S01]  /*0610*/  @P1 LDC.64 R78, c[0x0][0x438] ;  /* 0x00010e00ff4e1b82 */ /* 0x000e220000000a00 */
[----:B------:R-:W-:Y:S01]  /*0620*/  ISETP.NE.AND P0, PT, RZ, UR26, PT ;  /* 0x0000001aff007c0c */ /* 0x000fe2000bf05270 */
[----:B-1----:R-:W-:-:S05]  /*0630*/  @P1 IMAD.WIDE.U32 R86, R87, 0x10, R82 ;  /* 0x0000001057561825 */ /* 0x002fca00078e0052 */
[----:B------:R1:W5:Y:S01]  /*0640*/  @P1 LDG.E.128 R16, desc[UR18][R86.64] ;  /* 0x0000001256101981 */ /* 0x000362000c1e1d00 */
[----:B0-----:R-:W-:-:S05]  /*0650*/  @P1 IMAD.WIDE.U32 R88, R89, 0x10, R74 ;  /* 0x0000001059581825 */ /* 0x001fca00078e004a */
[----:B------:R0:W5:Y:S01]  /*0660*/  @P1 LDG.E.128 R12, desc[UR18][R88.64] ;  /* 0x00000012580c1981 */ /* 0x000162000c1e1d00 */
[----:B------:R-:W-:-:S05]  /*0670*/  @P1 IMAD.WIDE.U32 R78, R85, 0x10, R78 ;  /* 0x00000010554e1825 */ /* 0x000fca00078e004e */
[----:B------:R0:W5:Y:S01]  /*0680*/  @P1 LDG.E.128 R8, desc[UR18][R78.64] ;  /* 0x000000124e081981 */ /* 0x000162000c1e1d00 */
[----:B---3--:R-:W-:Y:S02]  /*0690*/  FSEL R3, R3, RZ, !P0 ;  /* 0x000000ff03037208 */ /* 0x008fe40004000000 */
[----:B--2---:R-:W-:Y:S02]  /*06a0*/  MOV R82, R72 ;  /* 0x0000004800527202 */ /* 0x004fe40000000f00 */
[----:B------:R-:W-:Y:S01]  /*06b0*/  SHF.R.U64 R83, R72, 0x10, R73 ;  /* 0x0000001048537819 */ /* 0x000fe20000001249 */
[C---:B----4-:R-:W-:Y:S01]  /*06c0*/  FADD.FTZ R69, -R3.reuse, R69 ;  /* 0x0000004503457221 */ /* 0x050fe20000010100 */
[C---:B------:R-:W-:Y:S01]  /*06d0*/  FADD.FTZ R70, -R3.reuse, R70 ;  /* 0x0000004603467221 */ /* 0x040fe20000010100 */
[----:B------:R-:W-:Y:S01]  /*06e0*/  MOV R85, R73 ;  /* 0x0000004900557202 */ /* 0x000fe20000000f00 */
[----:B------:R-:W-:Y:S01]  /*06f0*/  FADD.FTZ R67, -R3, R67 ;  /* 0x0000004303437221 */ /* 0x000fe20000010100 */
[----:B------:R-:W-:Y:S01]  /*0700*/  FMUL.FTZ R92, R69, UR30 ;  /* 0x0000001e455c7c20 */ /* 0x000fe20008410000 */
[----:B------:R-:W-:Y:S01]  /*0710*/  MOV R72, R76 ;  /* 0x0000004c00487202 */ /* 0x000fe20000000f00 */
[C---:B------:R-:W-:Y:S01]  /*0720*/  FADD.FTZ R71, -R3.reuse, R71 ;  /* 0x0000004703477221 */ /* 0x040fe20000010100 */
[----:B------:R-:W-:Y:S01]  /*0730*/  SHF.L.U32 R69, R82, 0x10, RZ ;  /* 0x0000001052457819 */ /* 0x000fe200000006ff */
[C---:B------:R-:W-:Y:S01]  /*0740*/  FADD.FTZ R60, -R3.reuse, R60 ;  /* 0x0000003c033c7221 */ /* 0x040fe20000010100 */
[----:B------:R-:W-:Y:S01]  /*0750*/  SHF.R.U32.HI R84, RZ, 0x10, R73 ;  /* 0x00000010ff547819 */ /* 0x000fe20000011649 */
[C---:B------:R-:W-:Y:S01]  /*0760*/  FADD.FTZ R68, -R3.reuse, R68 ;  /* 0x0000004403447221 */ /* 0x040fe20000010100 */
[----:B------:R-:W-:Y:S01]  /*0770*/  FADD.FTZ R66, -R3, R66 ;  /* 0x0000004203427221 */ /* 0x000fe20000010100 */
[----:B-1----:R-:W-:Y:S01]  /*0780*/  FMUL.FTZ R87, R70, UR30 ;  /* 0x0000001e46577c20 */ /* 0x002fe20008410000 */
[----:B------:R-:W-:Y:S01]  /*0790*/  SHF.R.U64 R73, R76, 0x10, R77 ;  /* 0x000000104c497819 */ /* 0x000fe2000000124d */
[----:B------:R-:W-:Y:S01]  /*07a0*/  FMUL.FTZ R82, R67, UR30 ;  /* 0x0000001e43527c20 */ /* 0x000fe20008410000 */
[----:B------:R-:W-:Y:S01]  /*07b0*/  MOV R75, R77 ;  /* 0x0000004d004b7202 */ /* 0x000fe20000000f00 */
[C---:B------:R-:W-:Y:S01]  /*07c0*/  FADD.FTZ R61, -R3.reuse, R61 ;  /* 0x0000003d033d7221 */ /* 0x040fe20000010100 */
[----:B------:R-:W-:Y:S01]  /*07d0*/  SHF.R.U32.HI R74, RZ, 0x10, R77 ;  /* 0x00000010ff4a7819 */ /* 0x000fe2000001164d */
[----:B------:R-:W-:Y:S01]  /*07e0*/  FADD.FTZ R65, -R3, R65 ;  /* 0x0000004103417221 */ /* 0x000fe20000010100 */
[----:B------:R-:W-:Y:S01]  /*07f0*/  SHF.L.U32 R70, R83, 0x10, RZ ;  /* 0x0000001053467819 */ /* 0x000fe200000006ff */
[C---:B------:R-:W-:Y:S01]  /*0800*/  FADD.FTZ R62, -R3.reuse, R62 ;  /* 0x0000003e033e7221 */ /* 0x040fe20000010100 */
[----:B------:R-:W-:Y:S01]  /*0810*/  MOV R76, R80 ;  /* 0x00000050004c7202 */ /* 0x000fe20000000f00 */
[C---:B------:R-:W-:Y:S01]  /*0820*/  FADD.FTZ R63, -R3.reuse, R63 ;  /* 0x0000003f033f7221 */ /* 0x040fe20000010100 */
[----:B------:R-:W-:Y:S01]  /*0830*/  SHF.R.U64 R77, R80, 0x10, R81 ;  /* 0x00000010504d7819 */ /* 0x000fe20000001251 */
[----:B------:R-:W-:Y:S01]  /*0840*/  FADD.FTZ R64, -R3, R64 ;  /* 0x0000004003407221 */ /* 0x000fe20000010100 */
[----:B0-----:R-:W-:Y:S01]  /*0850*/  SHF.L.U32 R89, R85, 0x10, RZ ;  /* 0x0000001055597819 */ /* 0x001fe200000006ff */
[----:B------:R-:W-:Y:S01]  /*0860*/  FMUL.FTZ R90, R71, UR30 ;  /* 0x0000001e475a7c20 */ /* 0x000fe20008410000 */
[----:B------:R-:W-:Y:S01]  /*0870*/  SHF.L.U32 R67, R72, 0x10, RZ ;  /* 0x0000001048437819 */ /* 0x000fe200000006ff */
[----:B------:R-:W-:Y:S01]  /*0880*/  FMUL.FTZ R85, R60, UR30 ;  /* 0x0000001e3c557c20 */ /* 0x000fe20008410000 */
[----:B-----5:R-:W-:Y:S01]  /*0890*/  FMUL.FTZ R80, R40, R69 ;  /* 0x0000004528507220 */ /* 0x020fe20000410000 */
[----:B------:R-:W-:Y:S01]  /*08a0*/  FMUL.FTZ R3, R68, UR30 ;  /* 0x0000001e44037c20 */ /* 0x000fe20008410000 */
[----:B------:R-:W-:Y:S01]  /*08b0*/  FMUL.FTZ R71, R66, UR30 ;  /* 0x0000001e42477c20 */ /* 0x000fe20008410000 */
[----:B------:R-:W-:Y:S01]  /*08c0*/  SHF.L.U32 R68, R84, 0x10, RZ ;  /* 0x0000001054447819 */ /* 0x000fe200000006ff */
[----:B------:R-:W-:Y:S01]  /*08d0*/  FMUL.FTZ R88, R61, UR30 ;  /* 0x0000001e3d587c20 */ /* 0x000fe20008410000 */
[----:B------:R-:W-:Y:S01]  /*08e0*/  SHF.L.U32 R66, R73, 0x10, RZ ;  /* 0x0000001049427819 */ /* 0x000fe200000006ff */
[----:B------:R-:W-:Y:S01]  /*08f0*/  FMUL.FTZ R84, R65, UR30 ;  /* 0x0000001e41547c20 */ /* 0x000fe20008410000 */
[-C--:B------:R-:W-:Y:S01]  /*0900*/  FFMA.FTZ R53, R92, R70.reuse, R53 ;  /* 0x000000465c357223 */ /* 0x080fe20000010035 */
[----:B------:R-:W-:Y:S01]  /*0910*/  FADD.FTZ R37, R37, R70 ;  /* 0x0000004625257221 */ /* 0x000fe20000010000 */
[----:B------:R-:W-:Y:S01]  /*0920*/  SHF.L.U32 R60, R74, 0x10, RZ ;  /* 0x000000104a3c7819 */ /* 0x000fe200000006ff */
[----:B------:R-:W-:Y:S01]  /*0930*/  FMUL.FTZ R70, R41, R70 ;  /* 0x0000004629467220 */ /* 0x000fe20000410000 */
[----:B------:R-:W-:Y:S01]  /*0940*/  FADD.FTZ R65, RZ, R80 ;  /* 0x00000050ff417221 */ /* 0x000fe20000010000 */
[----:B------:R-:W-:Y:S01]  /*0950*/  FADD.FTZ R56, R56, R67 ;  /* 0x0000004338387221 */ /* 0x000fe20000010000 */
[-C--:B------:R-:W-:Y:S01]  /*0960*/  FFMA.FTZ R20, R85, R67.reuse, R20 ;  /* 0x0000004355147223 */ /* 0x080fe20000010014 */
[----:B------:R-:W-:Y:S01]  /*0970*/  FMUL.FTZ R74, R44, R67 ;  /* 0x000000432c4a7220 */ /* 0x000fe20000410000 */
[----:B------:R-:W-:Y:S01]  /*0980*/  FFMA.FTZ R67, R3, R80, RZ ;  /* 0x0000005003437223 */ /* 0x000fe200000100ff */
[----:B------:R-:W-:Y:S01]  /*0990*/  SHF.L.U32 R61, R75, 0x10, RZ ;  /* 0x000000104b3d7819 */ /* 0x000fe200000006ff */
[----:B------:R-:W-:Y:S01]  /*09a0*/  FFMA.FTZ R52, R3, R69, R52 ;  /* 0x0000004503347223 */ /* 0x000fe20000010034 */
[----:B------:R-:W-:Y:S01]  /*09b0*/  FADD.FTZ R36, R36, R69 ;  /* 0x0000004524247221 */ /* 0x000fe20000010000 */
[----:B------:R-:W-:Y:S01]  /*09c0*/  FADD.FTZ R57, R57, R66 ;  /* 0x0000004239397221 */ /* 0x000fe20000010000 */
[-C--:B------:R-:W-:Y:S01]  /*09d0*/  FFMA.FTZ R21, R88, R66.reuse, R21 ;  /* 0x0000004258157223 */ /* 0x080fe20000010015 */
[----:B------:R-:W-:Y:S01]  /*09e0*/  FMUL.FTZ R75, R45, R66 ;  /* 0x000000422d4b7220 */ /* 0x000fe20000410000 */
[----:B------:R-:W-:Y:S01]  /*09f0*/  FMUL.FTZ R69, R42, R89 ;  /* 0x000000592a457220 */ /* 0x000fe20000410000 */
[----:B------:R-:W-:Y:S01]  /*0a00*/  FADD.FTZ R66, R65, R70 ;  /* 0x0000004641427221 */ /* 0x000fe20000010000 */
[----:B------:R-:W-:Y:S01]  /*0a10*/  FFMA.FTZ R72, R92, R70, R67 ;  /* 0x000000465c487223 */ /* 0x000fe20000010043 */
[-C--:B------:R-:W-:Y:S01]  /*0a20*/  FFMA.FTZ R55, R90, R68.reuse, R55 ;  /* 0x000000445a377223 */ /* 0x080fe20000010037 */
[----:B------:R-:W-:Y:S01]  /*0a30*/  FADD.FTZ R39, R39, R68 ;  /* 0x0000004427277221 */ /* 0x000fe20000010000 */
[----:B------:R-:W-:Y:S01]  /*0a40*/  FMUL.FTZ R68, R43, R68 ;  /* 0x000000442b447220 */ /* 0x000fe20000410000 */
[----:B------:R-:W-:Y:S01]  /*0a50*/  FADD.FTZ R65, R66, R69 ;  /* 0x0000004542417221 */ /* 0x000fe20000010000 */
[----:B------:R-:W-:Y:S01]  /*0a60*/  FFMA.FTZ R67, R87, R69, R72 ;  /* 0x0000004557437223 */ /* 0x000fe20000010048 */
[----:B------:R-:W-:Y:S01]  /*0a70*/  FMUL.FTZ R86, R63, UR30 ;  /* 0x0000001e3f567c20 */ /* 0x000fe20008410000 */
[----:B------:R-:W-:Y:S01]  /*0a80*/  FMUL.FTZ R83, R62, UR30 ;  /* 0x0000001e3e537c20 */ /* 0x000fe20008410000 */
[----:B------:R-:W-:Y:S01]  /*0a90*/  FADD.FTZ R65, R65, R68 ;  /* 0x0000004441417221 */ /* 0x000fe20000010000 */
[----:B------:R-:W-:Y:S01]  /*0aa0*/  FFMA.FTZ R66, R90, R68, R67 ;  /* 0x000000445a427223 */ /* 0x000fe20000010043 */
[----:B------:R-:W-:Y:S01]  /*0ab0*/  SHF.L.U32 R62, R77, 0x10, RZ ;  /* 0x000000104d3e7819 */ /* 0x000fe200000006ff */
[----:B------:R-:W-:Y:S01]  /*0ac0*/  FADD.FTZ R59, R59, R60 ;  /* 0x0000003c3b3b7221 */ /* 0x000fe20000010000 */
[----:B------:R-:W-:Y:S01]  /*0ad0*/  SHF.L.U32 R63, R76, 0x10, RZ ;  /* 0x000000104c3f7819 */ /* 0x000fe200000006ff */
        /* <DEDUP_REMOVED lines=8> */
[----:B------:R-:W-:Y:S01]  /*0b60*/  FFMA.FTZ R60, R88, R75, R61 ;  /* 0x0000004b583c7223 */ /* 0x000fe2000001003d */
[----:B------:R-:W-:Y:S02]  /*0b70*/  MOV R79, R81 ;  /* 0x00000051004f7202 */ /* 0x000fe40000000f00 */
[----:B------:R-:W-:Y:S01]  /*0b80*/  SHF.R.U32.HI R78, RZ, 0x10, R81 ;  /* 0x00000010ff4e7819 */ /* 0x000fe20000011651 */
[----:B------:R-:W-:Y:S01]  /*0b90*/  FMUL.FTZ R81, R64, UR30 ;  /* 0x0000001e40517c20 */ /* 0x000fe20008410000 */
[----:B------:R-:W-:Y:S01]  /*0ba0*/  FADD.FTZ R66, R65, R76 ;  /* 0x0000004c41427221 */ /* 0x000fe20000010000 */
[----:B------:R-:W-:Y:S01]  /*0bb0*/  FFMA.FTZ R61, R83, R76, R60 ;  /* 0x0000004c533d7223 */ /* 0x000fe2000001003c */
[----:B------:R-:W-:Y:S01]  /*0bc0*/  FFMA.FTZ R54, R87, R89, R54 ;  /* 0x0000005957367223 */ /* 0x000fe20000010036 */
[----:B------:R-:W-:Y:S01]  /*0bd0*/  FADD.FTZ R38, R38, R89 ;  /* 0x0000005926267221 */ /* 0x000fe20000010000 */
        /* <DEDUP_REMOVED lines=13> */
[-C--:B------:R-:W-:Y:S01]  /*0cb0*/  FFMA.FTZ R26, R71, R89.reuse, R26 ;  /* 0x00000059471a7223 */ /* 0x080fe2000001001a */
[----:B------:R-:W-:Y:S01]  /*0cc0*/  FMUL.FTZ R89, R50, R89 ;  /* 0x0000005932597220 */ /* 0x000fe20000410000 */
[----:B------:R-:W-:Y:S01]  /*0cd0*/  FADD.FTZ R60, R60, R79 ;  /* 0x0000004f3c3c7221 */ /* 0x000fe20000010000 */
[----:B------:R-:W-:Y:S01]  /*0ce0*/  FFMA.FTZ R62, R84, R79, R61 ;  /* 0x0000004f543e7223 */ /* 0x000fe2000001003d */
[-C--:B------:R-:W-:Y:S02]  /*0cf0*/  FMUL.FTZ R91, R51, R64.reuse ;  /* 0x00000040335b7220 */ /* 0x080fe40000410000 */
[----:B------:R-:W-:Y:S01]  /*0d00*/  FADD.FTZ R60, R60, R89 ;  /* 0x000000593c3c7221 */ /* 0x000fe20000010000 */
[----:B------:R-:W-:Y:S01]  /*0d10*/  FFMA.FTZ R61, R71, R89, R62 ;  /* 0x00000059473d7223 */ /* 0x000fe2000001003e */
[----:B------:R-:W-:Y:S01]  /*0d20*/  FADD.FTZ R31, R31, R64 ;  /* 0x000000401f1f7221 */ /* 0x000fe20000010000 */
[----:B------:R-:W-:Y:S01]  /*0d30*/  FFMA.FTZ R27, R82, R64, R27 ;  /* 0x00000040521b7223 */ /* 0x000fe2000001001b */
[----:B------:R-:W-:Y:S01]  /*0d40*/  FADD.FTZ R66, R60, R91 ;  /* 0x0000005b3c427221 */ /* 0x000fe20000010000 */
[----:B------:R-:W-:Y:S01]  /*0d50*/  FFMA.FTZ R62, R82, R91, R61 ;  /* 0x0000005b523e7223 */ /* 0x000fe2000001003d */
[----:B------:R-:W-:Y:S06]  /*0d60*/  BRA `(.L_x_2806) ;  /* 0x0000000000447947 */ /* 0x000fec0003800000 */
.L_x_2805:
        /* <DEDUP_REMOVED lines=13> */
[----:B------:R-:W5:Y:S02]  /*0e40*/  LDG.E.128 R16, desc[UR18][R16.64] ;  /* 0x0000001210107981 */ /* 0x000f64000c1e1d00 */
[----:B------:R-:W-:Y:S02]  /*0e50*/  IMAD.WIDE.U32 R8, R11, 0x10, R8 ;  /* 0x000000100b087825 */ /* 0x000fe400078e0008 */
[----:B------:R-:W5:Y:S04]  /*0e60*/  LDG.E.128 R12, desc[UR18][R12.64] ;  /* 0x000000120c0c7981 */ /* 0x000f68000c1e1d00 */
[----:B------:R-:W5:Y:S02]  /*0e70*/  LDG.E.128 R8, desc[UR18][R8.64] ;  /* 0x0000001208087981 */ /* 0x000f64000c1e1d00 */
.L_x_2806:
[----:B------:R-:W0:Y:S01]  /*0e80*/  SHFL.DOWN PT, R61, R66, 0x10, 0x1f ;  /* 0x0a001f00423d7f89 */ /* 0x000e2200000e0000 */
[----:B------:R-:W1:Y:S01]  /*0e90*/  S2UR UR11, SR_CgaCtaId ;  /* 0x00000000000b79c3 */ /* 0x000e620000008800 */
[----:B------:R-:W-:Y:S01]  /*0ea0*/  LOP3.LUT P2, RZ, R2, 0x1f, RZ, 0xc0, !PT ;  /* 0x0000001f02ff7812 */ /* 0x000fe2000784c0ff */
[----:B------:R-:W-:Y:S01]  /*0eb0*/  UMOV UR10, 0x400 ;  /* 0x00000400000a7882 */ /* 0x000fe20000000000 */
[----:B------:R-:W2:Y:S01]  /*0ec0*/  SHFL.DOWN PT, R63, R62, 0x10, 0x1f ;  /* 0x0a001f003e3f7f89 */ /* 0x000ea200000e0000 */
[----:B------:R-:W-:Y:S01]  /*0ed0*/  PLOP3.LUT P3, PT, PT, PT, UP1, 0x80, 0x8 ;  /* 0x000000000008781c */ /* 0x000fe20003f6f018 */
[----:B------:R-:W-:Y:S01]  /*0ee0*/  UISETP.GE.AND UP3, UPT, UR17, 0x1, UPT ;  /* 0x000000011100788c */ /* 0x000fe2000bf66270 */
[----:B------:R-:W-:Y:S01]  /*0ef0*/  PLOP3.LUT P0, PT, PT, PT, PT, 0x80, 0x8 ;  /* 0x000000000008781c */ /* 0x000fe20003f0f070 */
[----:B------:R-:W-:Y:S02]  /*0f00*/  UIMAD UR16, UR9, UR28, URZ ;  /* 0x0000001c091072a4 */ /* 0x000fe4000f8e02ff */
[----:B------:R-:W-:-:S04]  /*0f10*/  UISETP.NE.U32.AND UP0, UPT, UR4, URZ, UPT ;  /* 0x000000ff0400728c */ /* 0x000fc8000bf05070 */
[----:B------:R-:W-:Y:S01]  /*0f20*/  UISETP.NE.AND.EX UP0, UPT, UR5, URZ, UPT, UP0 ;  /* 0x000000ff0500728c */ /* 0x000fe2000bf05300 */
[----:B------:R-:W-:Y:S01]  /*0f30*/  @!P2 PLOP3.LUT P0, PT, P3, PT, PT, 0x80, 0x8 ;  /* 0x000000000008a81c */ /* 0x000fe20001f0f070 */
[----:B0-----:R-:W-:Y:S01]  /*0f40*/  FADD.FTZ R61, R61, R66 ;  /* 0x000000423d3d7221 */ /* 0x001fe20000010000 */
[----:B-1----:R-:W-:Y:S01]  /*0f50*/  ULEA UR10, UR11, UR10, 0x18 ;  /* 0x0000000a0b0a7291 */ /* 0x002fe2000f8ec0ff */
[----:B--2---:R-:W-:-:S03]  /*0f60*/  FADD.FTZ R63, R63, R62 ;  /* 0x0000003e3f3f7221 */ /* 0x004fc60000010000 */
[----:B------:R-:W0:Y:S01]  /*0f70*/  SHFL.DOWN PT, R60, R61, 0x8, 0x1f ;  /* 0x09001f003d3c7f89 */ /* 0x000e2200000e0000 */
[----:B------:R-:W-:-:S03]  /*0f80*/  UIADD3 UR11, UPT, UPT, UR10, 0x1820, URZ ;  /* 0x000018200a0b7890 */ /* 0x000fc6000fffe0ff */
[----:B------:R-:W1:Y:S01]  /*0f90*/  SHFL.DOWN PT, R64, R63, 0x8, 0x1f ;  /* 0x09001f003f407f89 */ /* 0x000e6200000e0000 */
[----:B0-----:R-:W-:Y:S01]  /*0fa0*/  FADD.FTZ R60, R61, R60 ;  /* 0x0000003c3d3c7221 */ /* 0x001fe20000010000 */
[----:B-1----:R-:W-:-:S04]  /*0fb0*/  FADD.FTZ R64, R63, R64 ;  /* 0x000000403f407221 */ /* 0x002fc80000010000 */
[----:B------:R-:W0:Y:S01]  /*0fc0*/  SHFL.DOWN PT, R65, R60, 0x4, 0x1f ;  /* 0x08801f003c417f89 */ /* 0x000e2200000e0000 */
[----:B------:R-:W-:-:S03]  /*0fd0*/  MOV R63, UR10 ;  /* 0x0000000a003f7c02 */ /* 0x000fc60008000f00 */
[----:B------:R-:W1:Y:S01]  /*0fe0*/  SHFL.DOWN PT, R67, R64, 0x4, 0x1f ;  /* 0x08801f0040437f89 */ /* 0x000e6200000e0000 */
[----:B0-----:R-:W-:Y:S01]  /*0ff0*/  FADD.FTZ R65, R60, R65 ;  /* 0x000000413c417221 */ /* 0x001fe20000010000 */
[----:B------:R-:W-:Y:S01]  /*1000*/  @!P2 MOV R60, UR11 ;  /* 0x0000000b003cac02 */ /* 0x000fe20008000f00 */
[----:B------:R-:W-:Y:S01]  /*1010*/  @!UP1 UIADD3 UR11, UPT, UPT, UR10, 0x1800, URZ ;  /* 0x000018000a0b9890 */ /* 0x000fe2000fffe0ff */
[----:B------:R-:W-:Y:S01]  /*1020*/  @!P0 IADD3 R60, PT, PT, R63, 0x1800, RZ ;  /* 0x000018003f3c8810 */ /* 0x000fe20007ffe0ff */
[----:B-1----:R-:W-:Y:S01]  /*1030*/  FADD.FTZ R67, R64, R67 ;  /* 0x0000004340437221 */ /* 0x002fe20000010000 */
[----:B------:R-:W0:Y:S01]  /*1040*/  SHFL.DOWN PT, R62, R65, 0x2, 0x1f ;  /* 0x08401f00413e7f89 */ /* 0x000e2200000e0000 */
[----:B------:R-:W-:Y:S02]  /*1050*/  ISETP.NE.AND P0, PT, RZ, UR26, PT ;  /* 0x0000001aff007c0c */ /* 0x000fe4000bf05270 */
[----:B------:R-:W-:Y:S01]  /*1060*/  @!P2 LEA R93, R0, R60, 0x3 ;  /* 0x0000003c005da211 */ /* 0x000fe200078e18ff */
        /* <DEDUP_REMOVED lines=8> */
[----:B------:R-:W-:Y:S01]  /*10f0*/  BAR.SYNC.DEFER_BLOCKING 0x0 ;  /* 0x0000000000007b1d */ /* 0x000fe20000010000 */
[----:B------:R-:W-:-:S05]  /*1100*/  PLOP3.LUT P2, PT, PT, PT, UP3, 0x80, 0x8 ;  /* 0x000000000008781c */ /* 0x000fca0003f4f038 */
[----:B------:R-:W0:Y:S01]  /*1110*/  LDS.128 R60, [UR11] ;  /* 0x0000000bff3c7984 */ /* 0x000e220008000c00 */
[----:B------:R-:W-:Y:S02]  /*1120*/  UIADD3 UR11, UPT, UPT, UR10, 0x1830, URZ ;  /* 0x000018300a0b7890 */ /* 0x000fe4000fffe0ff */
[----:B------:R-:W-:Y:S02]  /*1130*/  @!UP1 UIADD3 UR11, UPT, UPT, UR10, 0x1810, URZ ;  /* 0x000018100a0b9890 */ /* 0x000fe4000fffe0ff */
[----:B------:R-:W-:-:S04]  /*1140*/  @UP3 UIADD3 UR10, UPT, UPT, UR17, -0x1, URZ ;  /* 0xffffffff110a3890 */ /* 0x000fc8000fffe0ff */
[----:B------:R-:W-:Y:S01]  /*1150*/  @UP3 UIMAD UR10, UR10, UR28, URZ ;  /* 0x0000001c0a0a32a4 */ /* 0x000fe2000f8e02ff */
[----:B0-----:R-:W-:Y:S01]  /*1160*/  FADD.FTZ R65, RZ, R60 ;  /* 0x0000003cff417221 */ /* 0x001fe20000010000 */
[----:B------:R-:W-:-:S03]  /*1170*/  FADD.FTZ R60, RZ, R61 ;  /* 0x0000003dff3c7221 */ /* 0x000fc60000010000 */
[----:B------:R-:W-:Y:S01]  /*1180*/  FADD.FTZ R62, R62, R65 ;  /* 0x000000413e3e7221 */ /* 0x000fe20000010000 */
[----:B------:R-:W-:Y:S01]  /*1190*/  FADD.FTZ R60, R63, R60 ;  /* 0x0000003c3f3c7221 */ /* 0x000fe20000010000 */
[----:B------:R-:W0:Y:S01]  /*11a0*/  LDS.128 R64, [UR11] ;  /* 0x0000000bff407984 */ /* 0x000e220008000c00 */
[----:B------:R-:W-:-:S04]  /*11b0*/  @UP3 USHF.R.S32.HI UR11, URZ, 0x1f, UR10 ;  /* 0x0000001fff0b3899 */ /* 0x000fc8000801140a */
[----:B------:R-:W-:Y:S02]  /*11c0*/  @UP3 ULEA.HI UR11, UR11, UR10, URZ, 0x2 ;  /* 0x0000000a0b0b3291 */ /* 0x000fe4000f8f10ff */
[----:B------:R-:W-:-:S04]  /*11d0*/  USHF.R.S32.HI UR10, URZ, 0x1f, UR16 ;  /* 0x0000001fff0a7899 */ /* 0x000fc80008011410 */
[----:B------:R-:W-:Y:S01]  /*11e0*/  ULEA.HI UR10, UR10, UR16, URZ, 0x2 ;  /* 0x000000100a0a7291 */ /* 0x000fe2000f8f10ff */
[----:B0-----:R-:W-:Y:S01]  /*11f0*/  FADD.FTZ R60, R60, R65 ;  /* 0x000000413c3c7221 */ /* 0x001fe20000010000 */
[----:B------:R-:W-:Y:S01]  /*1200*/  FADD.FTZ R61, R62, R64 ;  /* 0x000000403e3d7221 */ /* 0x000fe20000010000 */
[----:B------:R-:W-:Y:S02]  /*1210*/  HFMA2 R65, -RZ, RZ, 0, 0 ;  /* 0x00000000ff417431 */ /* 0x000fe400000001ff */
[----:B------:R-:W-:Y:S01]  /*1220*/  FADD.FTZ R60, R67, R60 ;  /* 0x0000003c433c7221 */ /* 0x000fe20000010000 */
[----:B------:R-:W-:Y:S01]  /*1230*/  FADD.FTZ R66, R66, R61 ;  /* 0x0000003d42427221 */ /* 0x000fe20000010000 */
[----:B------:R-:W-:Y:S02]  /*1240*/  MOV R61, UR11 ;  /* 0x0000000b003d7c02 */ /* 0x000fe40008000f00 */
[----:B------:R-:W-:Y:S01]  /*1250*/  FMUL.FTZ R60, R60, UR29 ;  /* 0x0000001d3c3c7c20 */ /* 0x000fe20008410000 */
[----:B------:R-:W-:Y:S01]  /*1260*/  FMUL.FTZ R66, R66, UR29 ;  /* 0x0000001d42427c20 */ /* 0x000fe20008410000 */
[----:B------:R-:W-:-:S02]  /*1270*/  @P2 LEA.HI.SX32 R65, R61, R2, 0x1e ;  /* 0x000000023d412211 */ /* 0x000fc400078ff2ff */
[----:B------:R-:W-:Y:S02]  /*1280*/  MOV R61, UR10 ;  /* 0x0000000a003d7c02 */ /* 0x000fe40008000f00 */
        /* <DEDUP_REMOVED lines=15> */
.L_x_2809:
        /* <DEDUP_REMOVED lines=8> */
.L_x_2810:
        /* <DEDUP_REMOVED lines=8> */
.L_x_2811:
        /* <DEDUP_REMOVED lines=9> */
.L_x_2808:
        /* <DEDUP_REMOVED lines=33> */
.L_x_2807:
        /* <DEDUP_REMOVED lines=8> */
[----:B------:R-:W-:-:S04]  /*17a0*/  @P0 FFMA.FTZ R61, R3, UR17, R66 ;  /* 0x00000011033d0c23 */ /* 0x000fc80008010042 */
[----:B------:R-:W-:-:S04]  /*17b0*/  @P0 FADD.FTZ R61, R80, -R61 ;  /* 0x8000003d503d0221 */ /* 0x000fc80000010000 */
        /* <DEDUP_REMOVED lines=26> */
.L_x_2813:
        /* <DEDUP_REMOVED lines=9> */
[----:B------:R-:W-:Y:S01]  /*19f0*/  @P0 FADD.FTZ R34, R68, -R35 ;  /* 0x8000002344220221 */ /* 0x000fe20000010000 */
[----:B------:R-:W-:-:S02]  /*1a00*/  MOV R35, R19 ;  /* 0x0000001300237202 */ /* 0x000fc40000000f00 */
        /* <DEDUP_REMOVED lines=22> */
.L_x_2812:
        /* <DEDUP_REMOVED lines=14> */
.L_x_2814:
[----:B------:R-:W-:Y:S05]  /*1c50*/  @!P1 BRA `(.L_x_2815) ;  /* 0x0000000400109947 */ /* 0x000fea0003800000 */
        /* <DEDUP_REMOVED lines=35> */
.L_x_2816:
        /* <DEDUP_REMOVED lines=26> */
[----:B------:R-:W-:Y:S01]  /*2030*/  @P3 FFMA.FTZ R60, R86, UR17, R66 ;  /* 0x00000011563c3c23 */ /* 0x000fe20008010042 */
[----:B------:R-:W-:-:S03]  /*2040*/  MOV R7, R15 ;  /* 0x0000000f00077202 */ /* 0x000fc60000000f00 */
[----:B------:R-:W-:-:S04]  /*2050*/  @P3 FADD.FTZ R60, R77, -R60 ;  /* 0x8000003c4d3c3221 */ /* 0x000fc80000010000 */
[----:B------:R-:W-:-:S04]  /*2060*/  @P3 FFMA.FTZ R7, R60, UR30, R15 ;  /* 0x0000001e3c073c23 */ /* 0x000fc8000801000f */
[----:B------:R-:W-:-:S05]  /*2070*/  FMUL.FTZ R7, R7, UR27 ;  /* 0x0000001b07077c20 */ /* 0x000fca0008410000 */
[----:B------:R-:W-:Y:S01]  /*2080*/  F2FP.BF16.F32.PACK_AB R7, RZ, R7 ;  /* 0x00000007ff07723e */ /* 0x000fe200000010ff */
[----:B------:R-:W-:Y:S06]  /*2090*/  BRA `(.L_x_2817) ;  /* 0x0000000400087947 */ /* 0x000fec0003800000 */
.L_x_2815:
[----:B------:R-:W-:Y:S05]  /*20a0*/  @!P0 BRA `(.L_x_2818) ;  /* 0x0000000000848947 */ /* 0x000fea0003800000 */
[----:B------:R-:W2:Y:S01]  /*20b0*/  @UP3 LDCU UR10, c[0x0][0x40c] ;  /* 0x00008180ff0a37ac */ /* 0x000ea20008000800 */
[--C-:B0-----:R-:W-:Y:S01]  /*20c0*/  FFMA.FTZ R33, R85, UR17, R66.reuse ;  /* 0x0000001155217c23 */ /* 0x101fe20008010042 */
[----:B------:R-:W-:Y:S01]  /*20d0*/  ISETP.LT.AND P3, PT, RZ, UR31, PT ;  /* 0x0000001fff007c0c */ /* 0x000fe2000bf61270 */
[--C-:B------:R-:W-:Y:S01]  /*20e0*/  FFMA.FTZ R34, R88, UR17, R66.reuse ;  /* 0x0000001158227c23 */ /* 0x100fe20008010042 */
[--C-:B------:R-:W-:Y:S01]  /*20f0*/  FFMA.FTZ R35, R83, UR17, R66.reuse ;  /* 0x0000001153237c23 */ /* 0x100fe20008010042 */
[----:B------:R-:W-:Y:S01]  /*2100*/  FADD.FTZ R32, R74, -R33 ;  /* 0x800000214a207221 */ /* 0x000fe20000010000 */
[----:B------:R-:W0:Y:S01]  /*2110*/  @UP3 LDCU UR11, c[0x0][0x40c] ;  /* 0x00008180ff0b37ac */ /* 0x000e220008000800 */
[----:B-1----:R-:W-:Y:S02]  /*2120*/  FFMA.FTZ R60, R86, UR17, R66 ;  /* 0x00000011563c7c23 */ /* 0x002fe40008010042 */
[----:B------:R-:W-:Y:S02]  /*2130*/  FMUL.FTZ R32, R32, UR30 ;  /* 0x0000001e20207c20 */ /* 0x000fe40008410000 */
[----:B------:R-:W-:-:S03]  /*2140*/  FADD.FTZ R60, R77, -R60 ;  /* 0x8000003c4d3c7221 */ /* 0x000fc60000010000 */
[----:B------:R-:W-:Y:S01]  /*2150*/  FSEL R32, R32, RZ, P3 ;  /* 0x000000ff20207208 */ /* 0x000fe20001800000 */
[----:B------:R-:W-:-:S04]  /*2160*/  FMUL.FTZ R61, R60, UR30 ;  /* 0x0000001e3c3d7c20 */ /* 0x000fc80008410000 */
[----:B--2---:R-:W-:Y:S01]  /*2170*/  @P2 FMUL.FTZ R33, R32, UR10 ;  /* 0x0000000a20212c20 */ /* 0x004fe20008410000 */
[----:B------:R-:W1:Y:S04]  /*2180*/  @UP3 LDCU UR10, c[0x0][0x40c] ;  /* 0x00008180ff0a37ac */ /* 0x000e680008000800 */
        /* <DEDUP_REMOVED lines=8> */
[----:B-1----:R-:W-:Y:S02]  /*2210*/  @P2 FMUL.FTZ R35, R33, UR10 ;  /* 0x0000000a21232c20 */ /* 0x002fe40008410000 */
[----:B0-----:R-:W-:-:S03]  /*2220*/  @P2 FMUL.FTZ R60, R34, UR11 ;  /* 0x0000000b223c2c20 */ /* 0x001fc60008410000 */
        /* <DEDUP_REMOVED lines=9> */
.L_x_2818:
[----:B------:R-:W-:Y:S05]  /*22c0*/  BRA.U !UP3, `(.L_x_2819) ;  /* 0x000000010b1c7547 */ /* 0x000fea000b800000 */
[----:B01----:R-:W-:Y:S01]  /*22d0*/  FFMA.FTZ R61, R85, UR17, R66 ;  /* 0x00000011553d7c23 */ /* 0x003fe20008010042 */
[----:B------:R-:W-:-:S03]  /*22e0*/  ISETP.LT.AND P3, PT, RZ, UR31, PT ;  /* 0x0000001fff007c0c */ /* 0x000fc6000bf61270 */
[----:B------:R-:W-:-:S04]  /*22f0*/  FADD.FTZ R4, R74, -R61 ;  /* 0x8000003d4a047221 */ /* 0x000fc80000010000 */
[----:B------:R-:W-:-:S05]  /*2300*/  FMUL.FTZ R4, R4, UR30 ;  /* 0x0000001e04047c20 */ /* 0x000fca0008410000 */
[----:B------:R-:W-:-:S05]  /*2310*/  FSEL R4, R4, RZ, P3 ;  /* 0x000000ff04047208 */ /* 0x000fca0001800000 */
[----:B------:R-:W-:-:S05]  /*2320*/  FMUL.FTZ R4, R4, UR27 ;  /* 0x0000001b04047c20 */ /* 0x000fca0008410000 */
[----:B------:R-:W-:-:S07]  /*2330*/  F2FP.BF16.F32.PACK_AB R4, RZ, R4 ;  /* 0x00000004ff04723e */ /* 0x000fce00000010ff */
.L_x_2819:
        /* <DEDUP_REMOVED lines=8> */
.L_x_2820:
        /* <DEDUP_REMOVED lines=8> */
.L_x_2821:
        /* <DEDUP_REMOVED lines=8> */
.L_x_2817:
[----:B01----:R-:W0:Y:S01]  /*24c0*/  @P0 LDC.64 R60, c[0x0][0x478] ;  /* 0x00011e00ff3c0b82 */ /* 0x003e220000000a00 */
[----:B------:R-:W-:-:S05]  /*24d0*/  @P0 IADD3 R63, PT, PT, R64, 0x80, RZ ;  /* 0x00000080403f0810 */ /* 0x000fca0007ffe0ff */
[----:B0-----:R-:W-:-:S05]  /*24e0*/  @P0 IMAD.WIDE.U32 R60, R63, 0x10, R60 ;  /* 0x000000103f3c0825 */ /* 0x001fca00078e003c */
[----:B------:R0:W-:Y:S01]  /*24f0*/  @P0 STG.E.128 desc[UR18][R60.64], R32 ;  /* 0x000000203c000986 */ /* 0x0001e2000c101d12 */
[----:B------:R-:W-:Y:S05]  /*2500*/  BRA.U !UP3, `(.L_x_2822) ;  /* 0x000000010b247547 */ /* 0x000fea000b800000 */
[----:B0-----:R-:W-:Y:S02]  /*2510*/  LOP3.LUT R60, R5, 0xffff, RZ, 0xc0, !PT ;  /* 0x0000ffff053c7812 */ /* 0x001fe400078ec0ff */
[----:B------:R-:W-:Y:S02]  /*2520*/  PRMT R63, R6, 0x5410, R7 ;  /* 0x00005410063f7816 */ /* 0x000fe40000000007 */
[----:B------:R-:W-:Y:S01]  /*2530*/  IADD3 R67, PT, PT, R65, 0x80, RZ ;  /* 0x0000008041437810 */ /* 0x000fe20007ffe0ff */
[----:B------:R-:W-:-:S05]  /*2540*/  IMAD.WIDE.U32 R60, R60, 0x10000, RZ ;  /* 0x000100003c3c7825 */ /* 0x000fca00078e00ff */
[----:B------:R-:W-:Y:S02]  /*2550*/  LOP3.LUT R61, R63, R61, RZ, 0xfc, !PT ;  /* 0x0000003d3f3d7212 */ /* 0x000fe400078efcff */
[----:B------:R-:W0:Y:S01]  /*2560*/  LDC.64 R62, c[0x0][0x468] ;  /* 0x00011a00ff3e7b82 */ /* 0x000e220000000a00 */
[----:B------:R-:W-:Y:S01]  /*2570*/  LOP3.LUT R60, R60, 0xffff, R4, 0xf8, !PT ;  /* 0x0000ffff3c3c7812 */ /* 0x000fe200078ef804 */
[----:B0-----:R-:W-:-:S05]  /*2580*/  IMAD.WIDE.U32 R62, R67, 0x8, R62 ;  /* 0x00000008433e7825 */ /* 0x001fca00078e003e */
[----:B------:R1:W-:Y:S02]  /*2590*/  STG.E.64 desc[UR18][R62.64], R60 ;  /* 0x0000003c3e007986 */ /* 0x0003e4000c101b12 */
.L_x_2822:
        /* <DEDUP_REMOVED lines=11> */
[----:B------:R-:W-:-:S03]  /*2650*/  @P1 FADD.FTZ R34, R79, -R34 ;  /* 0x800000224f221221 */ /* 0x000fc60000010000 */
[----:B------:R-:W-:Y:S01]  /*2660*/  @P1 FFMA.FTZ R32, R33, UR30, R8 ;  /* 0x0000001e21201c23 */ /* 0x000fe20008010008 */
[----:B------:R-:W-:Y:S01]  /*2670*/  MOV R33, R9 ;  /* 0x0000000900217202 */ /* 0x000fe20000000f00 */
[----:B------:R-:W-:Y:S01]  /*2680*/  @P1 FFMA.FTZ R33, R34, UR30, R9 ;  /* 0x0000001e22211c23 */ /* 0x000fe20008010009 */
[--C-:B------:R-:W-:Y:S01]  /*2690*/  @P1 FFMA.FTZ R34, R71, UR17, R66.reuse ;  /* 0x0000001147221c23 */ /* 0x100fe20008010042 */
[----:B------:R-:W-:Y:S02]  /*26a0*/  @P1 FFMA.FTZ R66, R82, UR17, R66 ;  /* 0x0000001152421c23 */ /* 0x000fe40008010042 */
[----:B0-----:R-:W-:Y:S01]  /*26b0*/  @P2 FMUL.FTZ R60, R33, UR11 ;  /* 0x0000000b213c2c20 */ /* 0x001fe20008410000 */
[----:B------:R-:W-:Y:S01]  /*26c0*/  @P1 FADD.FTZ R35, R89, -R34 ;  /* 0x8000002259231221 */ /* 0x000fe20000010000 */
[----:B------:R-:W-:Y:S01]  /*26d0*/  MOV R34, R10 ;  /* 0x0000000a00227202 */ /* 0x000fe20000000f00 */
[----:B------:R-:W-:Y:S02]  /*26e0*/  @P1 FADD.FTZ R66, R91, -R66 ;  /* 0x800000425b421221 */ /* 0x000fe40000010000 */
[----:B------:R-:W-:Y:S01]  /*26f0*/  @P1 FFMA.FTZ R34, R35, UR30, R10 ;  /* 0x0000001e23221c23 */ /* 0x000fe2000801000a */
[----:B--2---:R-:W-:Y:S01]  /*2700*/  @P2 FMUL.FTZ R35, R32, UR10 ;  /* 0x0000000a20232c20 */ /* 0x004fe20008410000 */
[----:B------:R-:W-:Y:S01]  /*2710*/  @P1 FFMA.FTZ R62, R66, UR30, R11 ;  /* 0x0000001e423e1c23 */ /* 0x000fe2000801000b */
[----:B------:R-:W-:Y:S01]  /*2720*/  @P2 F2FP.BF16.F32.PACK_AB R60, RZ, R60 ;  /* 0x0000003cff3c223e */ /* 0x000fe200000010ff */
[----:B-1----:R-:W-:-:S02]  /*2730*/  @P2 FMUL.FTZ R61, R34, UR16 ;  /* 0x00000010223d2c20 */ /* 0x002fc40008410000 */
[----:B------:R-:W-:Y:S02]  /*2740*/  @P2 F2FP.BF16.F32.PACK_AB R35, RZ, R35 ;  /* 0x00000023ff23223e */ /* 0x000fe400000010ff */
[----:B------:R-:W-:Y:S02]  /*2750*/  @P2 PRMT R5, R60, 0x7610, R5 ;  /* 0x000076103c052816 */ /* 0x000fe40000000005 */
[----:B------:R-:W-:Y:S02]  /*2760*/  @P2 F2FP.BF16.F32.PACK_AB R61, RZ, R61 ;  /* 0x0000003dff3d223e */ /* 0x000fe400000010ff */
[----:B------:R-:W-:Y:S02]  /*2770*/  @P2 PRMT R4, R35, 0x7610, R4 ;  /* 0x0000761023042816 */ /* 0x000fe40000000004 */
[----:B------:R-:W-:Y:S02]  /*2780*/  @P2 PRMT R6, R61, 0x7610, R6 ;  /* 0x000076103d062816 */ /* 0x000fe40000000006 */
[----:B------:R-:W-:Y:S01]  /*2790*/  MOV R35, R62 ;  /* 0x0000003e00237202 */ /* 0x000fe20000000f00 */
[----:B------:R-:W-:Y:S06]  /*27a0*/  BRA.U !UP3, `(.L_x_2825) ;  /* 0x000000050b9c7547 */ /* 0x000fec000b800000 */
[----:B------:R-:W-:-:S05]  /*27b0*/  FMUL.FTZ R7, R62, UR27 ;  /* 0x0000001b3e077c20 */ /* 0x000fca0008410000 */
[----:B------:R-:W-:Y:S01]  /*27c0*/  F2FP.BF16.F32.PACK_AB R7, RZ, R7 ;  /* 0x00000007ff07723e */ /* 0x000fe200000010ff */
[----:B------:R-:W-:Y:S06]  /*27d0*/  BRA `(.L_x_2825) ;  /* 0x0000000400907947 */ /* 0x000fec0003800000 */
.L_x_2824:
        /* <DEDUP_REMOVED lines=13> */
[----:B--2---:R-:W-:Y:S02]  /*28b0*/  @P2 FMUL.FTZ R60, R60, UR10 ;  /* 0x0000000a3c3c2c20 */ /* 0x004fe40008410000 */
[----:B0-----:R-:W-:Y:S01]  /*28c0*/  @P2 FMUL.FTZ R61, R61, UR11 ;  /* 0x0000000b3d3d2c20 */ /* 0x001fe20008410000 */
[----:B------:R-:W-:Y:S01]  /*28d0*/  @P1 FADD.FTZ R63, R89, -R62 ;  /* 0x8000003e593f1221 */ /* 0x000fe20000010000 */
[----:B------:R-:W-:Y:S02]  /*28e0*/  MOV R62, R10 ;  /* 0x0000000a003e7202 */ /* 0x000fe40000000f00 */
[----:B------:R-:W-:Y:S01]  /*28f0*/  @P2 F2FP.BF16.F32.PACK_AB R60, RZ, R60 ;  /* 0x0000003cff3c223e */ /* 0x000fe200000010ff */
[----:B------:R-:W-:Y:S01]  /*2900*/  @P1 FFMA.FTZ R62, R63, UR30, R10 ;  /* 0x0000001e3f3e1c23 */ /* 0x000fe2000801000a */
[----:B------:R-:W-:-:S02]  /*2910*/  @P2 F2FP.BF16.F32.PACK_AB R61, RZ, R61 ;  /* 0x0000003dff3d223e */ /* 0x000fc400000010ff */
[----:B------:R-:W-:Y:S01]  /*2920*/  @P2 PRMT R4, R60, 0x7610, R4 ;  /* 0x000076103c042816 */ /* 0x000fe20000000004 */
[----:B-1----:R-:W-:Y:S01]  /*2930*/  @P2 FMUL.FTZ R62, R62, UR16 ;  /* 0x000000103e3e2c20 */ /* 0x002fe20008410000 */
        /* <DEDUP_REMOVED lines=11> */
.L_x_2823:
[----:B------:R-:W-:Y:S05]  /*29f0*/  @!P0 BRA `(.L_x_2826) ;  /* 0x0000000000848947 */ /* 0x000fea0003800000 */
[----:B------:R-:W2:Y:S01]  /*2a00*/  @UP3 LDCU UR10, c[0x0][0x40c] ;  /* 0x00008180ff0a37ac */ /* 0x000ea20008000800 */
[--C-:B0-----:R-:W-:Y:S01]  /*2a10*/  FFMA.FTZ R33, R81, UR17, R66.reuse ;  /* 0x0000001151217c23 */ /* 0x101fe20008010042 */
[----:B------:R-:W-:Y:S01]  /*2a20*/  ISETP.LT.AND P1, PT, RZ, UR31, PT ;  /* 0x0000001fff007c0c */ /* 0x000fe2000bf21270 */
[--C-:B------:R-:W-:Y:S01]  /*2a30*/  FFMA.FTZ R34, R84, UR17, R66.reuse ;  /* 0x0000001154227c23 */ /* 0x100fe20008010042 */
[----:B------:R-:W0:Y:S01]  /*2a40*/  @UP3 LDCU UR11, c[0x0][0x40c] ;  /* 0x00008180ff0b37ac */ /* 0x000e220008000800 */
[----:B------:R-:W-:Y:S01]  /*2a50*/  FADD.FTZ R32, R78, -R33 ;  /* 0x800000214e207221 */ /* 0x000fe20000010000 */
[--C-:B-1----:R-:W-:Y:S01]  /*2a60*/  FFMA.FTZ R60, R71, UR17, R66.reuse ;  /* 0x00000011473c7c23 */ /* 0x102fe20008010042 */
[----:B------:R-:W-:Y:S02]  /*2a70*/  FFMA.FTZ R66, R82, UR17, R66 ;  /* 0x0000001152427c23 */ /* 0x000fe40008010042 */
        /* <DEDUP_REMOVED lines=25> */
.L_x_2826:
        /* <DEDUP_REMOVED lines=16> */
.L_x_2827:
        /* <DEDUP_REMOVED lines=8> */
.L_x_2828:
        /* <DEDUP_REMOVED lines=8> */
.L_x_2829:
[----:B------:R-:W-:-:S07]  /*2e10*/  @P2 PRMT R7, R60, 0x7610, R7 ;  /* 0x000076103c072816 */ /* 0x000fce0000000007 */
.L_x_2825:
        /* <DEDUP_REMOVED lines=14> */
.L_x_2830:
[----:B------:R-:W-:Y:S02]  /*2f00*/  UIADD3 UR9, UPT, UPT, UR9, UR24, URZ ;  /* 0x0000001809097290 */ /* 0x000fe4000fffe0ff */
[----:B------:R-:W-:Y:S02]  /*2f10*/  UPLOP3.LUT UP1, UPT, UPT, UPT, UP1, 0x40, 0x4 ;  /* 0x000000000004789c */ /* 0x000fe40003f2e810 */
[----:B------:R-:W-:-:S09]  /*2f20*/  UISETP.GE.AND UP0, UPT, UR9, UR25, UPT ;  /* 0x000000190900728c */ /* 0x000fd2000bf06270 */
[----:B------:R-:W-:Y:S05]  /*2f30*/  BRA.U !UP0, `(.L_x_2831) ;  /* 0xffffffd108c87547 */ /* 0x000fea000b83ffff */
.L_x_2804:
[----:B------:R-:W3:Y:S08]  /*2f40*/  LDC R3, c[0x0][0x388] ;  /* 0x0000e200ff037b82 */ /* 0x000ef00000000800 */
[----:B------:R-:W4:Y:S08]  /*2f50*/  LDC.64 R4, c[0x0][0x440] ;  /* 0x00011000ff047b82 */ /* 0x000f300000000a00 */
[----:B------:R-:W0:Y:S01]  /*2f60*/  LDC.64 R6, c[0x0][0x448] ;  /* 0x00011200ff067b82 */ /* 0x000e220000000a00 */
[----:B---3--:R-:W-:-:S05]  /*2f70*/  IMAD R3, R3, UR8, RZ ;  /* 0x0000000803037c24 */ /* 0x008fca000f8e02ff */
[----:B-----5:R-:W-:-:S05]  /*2f80*/  LEA.HI R9, R3, R2, RZ, 0x1e ;  /* 0x0000000203097211 */ /* 0x020fca00078ff0ff */
        /* <DEDUP_REMOVED lines=9> */
.L_x_2832:
        /* <DEDUP_REMOVED lines=14> */
.L_x_6735:


//--------------------- .text._ZN10layer_norm13ln_bwd_kernelINS_13Kernel_traitsIf13__nv_bfloat16fS2_fjLj1536ELj1ELj1ELj4ELj8ENS_18Kernel_traits_baseILj1536EfS2_fS2_fjLj128EEEEELb0ELb1ELb0ELb0EEEvNS_9BwdParamsE --------------------------
	.section	.text._ZN10layer_norm13ln_bwd_kernelINS_13Kernel_traitsIf13__nv_bfloat16fS2_fjLj1536ELj1ELj1ELj4ELj8ENS_18Kernel_traits_baseILj1536EfS2_fS2_fjLj128EEEEELb0ELb1ELb0ELb0EEEvNS_9BwdParamsE,"ax",@progbits
	.align	128
        .global         _ZN10layer_norm13ln_bwd_kernelINS_13Kernel_traitsIf13__nv_bfloat16fS2_fjLj1536ELj1ELj1ELj4ELj8ENS_18Kernel_traits_baseILj1536EfS2_fS2_fjLj128EEEEELb0ELb1ELb0ELb0EEEvNS_9BwdParamsE
        .type           _ZN10layer_norm13ln_bwd_kernelINS_13Kernel_traitsIf13__nv_bfloat16fS2_fjLj1536ELj1ELj1ELj4ELj8ENS_18Kernel_traits_baseILj1536EfS2_fS2_fjLj128EEEEELb0ELb1ELb0ELb0EEEvNS_9BwdParamsE,@function
        .size           _ZN10layer_norm13ln_bwd_kernelINS_13Kernel_traitsIf13__nv_bfloat16fS2_fjLj1536ELj1ELj1ELj4ELj8ENS_18Kernel_traits_baseILj1536EfS2_fS2_fjLj128EEEEELb0ELb1ELb0ELb0EEEvNS_9BwdParamsE,(.L_x_6736 - _ZN10layer_norm13ln_bwd_kernelINS_13Kernel_traitsIf13__nv_bfloat16fS2_fjLj1536ELj1ELj1ELj4ELj8ENS_18Kernel_traits_baseILj1536EfS2_fS2_fjLj128EEEEELb0ELb1ELb0ELb0EEEvNS_9BwdParamsE)
        .other          _ZN10layer_norm13ln_bwd_kernelINS_13Kernel_traitsIf13__nv_bfloat16fS2_fjLj1536ELj1ELj1ELj4ELj8ENS_18Kernel_traits_baseILj1536EfS2_fS2_fjLj128EEEEELb0ELb1ELb0ELb0EEEvNS_9BwdParamsE,@"STO_CUDA_ENTRY STV_DEFAULT"
_ZN10layer_norm13ln_bwd_kernelINS_13Kernel_traitsIf13__nv_bfloat16fS2_fjLj1536ELj1ELj1ELj4ELj8ENS_18Kernel_traits_baseILj1536EfS2_fS2_fjLj128EEEEELb0ELb1ELb0ELb0EEEvNS_9BwdParamsE:
.text._ZN10layer_norm13ln_bwd_kernelINS_13Kernel_traitsIf13__nv_bfloat16fS2_fjLj1536ELj1ELj1ELj4ELj8ENS_18Kernel_traits_baseILj1536EfS2_fS2_fjLj128EEEEELb0ELb1ELb0ELb0EEEvNS_9BwdParamsE:
        /* <DEDUP_REMOVED lines=73> */
[----:B0-----:R-:W-:Y:S01]  /*0490*/  UISETP.NE.U32.AND UP0, UPT, UR4, URZ, UPT ;  /* 0x000000ff0400728c */ /* 0x001fe2000bf05070 */
        /* <DEDUP_REMOVED lines=10> */
.L_x_2864:
[----:B------:R-:W1:Y:S01]  /*0540*/  @UP0 LDCU.64 UR4, c[0x0][0x3e0] ;  /* 0x00007c00ff0407ac */ /* 0x000e620008000a00 */
[----:B------:R-:W-:Y:S01]  /*0550*/  PLOP3.LUT P0, PT, PT, PT, UP0, 0x80, 0x8 ;  /* 0x000000000008781c */ /* 0x000fe20003f0f008 */
[----:B0-----:R-:W-:-:S06]  /*0560*/  UIMAD.WIDE UR12, UR7, 0x4, UR10 ;  /* 0x00000004070c78a5 */ /* 0x001fcc000f8e020a */
[----:B--23--:R-:W-:Y:S02]  /*0570*/  MOV R90, UR12 ;  /* 0x0000000c005a7c02 */ /* 0x00cfe40008000f00 */
        /* <DEDUP_REMOVED lines=9> */
[----:B------:R0:W4:Y:S01]  /*0610*/  LDG.E R92, desc[UR14][R92.64] ;  /* 0x0000000e5c5c7981 */ /* 0x000122000c1e1900 */
[----:B------:R-:W-:-:S04]  /*0620*/  UIMAD UR4, UR7, UR6, URZ ;  /* 0x00000006070472a4 */ /* 0x000fc8000f8e02ff */
[----:B------:R-:W-:Y:S01]  /*0630*/  USHF.R.S32.HI UR5, URZ, 0x1f, UR4 ;  /* 0x0000001fff057899 */ /* 0x000fe20008011404 */
[----:B------:R-:W-:-:S03]  /*0640*/  ISETP.GE.U32.AND P1, PT, R2, 0x80, PT ;  /* 0x000000800200780c */ /* 0x000fc60003f26070 */
        /* <DEDUP_REMOVED lines=25> */
[C---:B------:R-:W-:Y:S01]  /*07e0*/  IADD3 R113, PT, PT, R0.reuse, 0x80, RZ ;  /* 0x0000008000717810 */ /* 0x040fe20007ffe0ff */
[----:B0-----:R-:W-:-:S05]  /*07f0*/  @P0 IMAD.WIDE.U32 R90, R0, 0x10, R90 ;  /* 0x00000010005a0825 */ /* 0x001fca00078e005a */
[----:B------:R0:W5:Y:S01]  /*0800*/  @P0 LDG.E.128 R16, desc[UR14][R90.64] ;  /* 0x0000000e5a100981 */ /* 0x000162000c1e1d00 */
[----:B--2---:R-:W-:Y:S02]  /*0810*/  MOV R3, R88 ;  /* 0x0000005800037202 */ /* 0x004fe40000000f00 */
[----:B------:R-:W-:Y:S02]  /*0820*/  SHF.R.U64 R95, R88, 0x10, R89 ;  /* 0x00000010585f7819 */ /* 0x000fe40000001259 */
[----:B------:R-:W-:Y:S01]  /*0830*/  SHF.L.U32 R109, R3, 0x10, RZ ;  /* 0x00000010036d7819 */ /* 0x000fe200000006ff */
[C---:B---3--:R-:W-:Y:S01]  /*0840*/  FADD.FTZ R111, -R92.reuse, R4 ;  /* 0x000000045c6f7221 */ /* 0x048fe20000010100 */
[----:B------:R-:W-:-:S03]  /*0850*/  FADD.FTZ R88, -R92, R6 ;  /* 0x000000065c587221 */ /* 0x000fc60000010100 */
[----:B------:R-:W-:Y:S01]  /*0860*/  FMUL.FTZ R111, R111, UR24 ;  /* 0x000000186f6f7c20 */ /* 0x000fe20008410000 */
[----:B------:R-:W-:Y:S01]  /*0870*/  SHF.L.U32 R6, R95, 0x10, RZ ;  /* 0x000000105f067819 */ /* 0x000fe200000006ff */
[----:B------:R-:W-:Y:S01]  /*0880*/  FADD.FTZ R40, R40, R109 ;  /* 0x0000006d28287221 */ /* 0x000fe20000010000 */
[----:B------:R-:W-:Y:S01]  /*0890*/  MOV R93, R89 ;  /* 0x00000059005d7202 */ /* 0x000fe20000000f00 */
[-C--:B------:R-:W-:Y:S01]  /*08a0*/  FFMA.FTZ R52, R111, R109.reuse, R52 ;  /* 0x0000006d6f347223 */ /* 0x080fe20000010034 */
[----:B------:R-:W-:Y:S01]  /*08b0*/  FADD.FTZ R108, -R92, R5 ;  /* 0x000000055c6c7221 */ /* 0x000fe20000010100 */
[----:B-----5:R-:W-:Y:S01]  /*08c0*/  FMUL.FTZ R109, R60, R109 ;  /* 0x0000006d3c6d7220 */ /* 0x020fe20000410000 */
[----:B------:R-:W-:Y:S01]  /*08d0*/  FMUL.FTZ R3, R88, UR24 ;  /* 0x0000001858037c20 */ /* 0x000fe20008410000 */
[----:B------:R-:W-:Y:S01]  /*08e0*/  SHF.R.U32.HI R94, RZ, 0x10, R89 ;  /* 0x00000010ff5e7819 */ /* 0x000fe20000011659 */
[----:B------:R-:W-:Y:S01]  /*08f0*/  FADD.FTZ R4, -R92, R7 ;  /* 0x000000075c047221 */ /* 0x000fe20000010100 */
[----:B------:R-:W-:Y:S01]  /*0900*/  SHF.L.U32 R93, R93, 0x10, RZ ;  /* 0x000000105d5d7819 */ /* 0x000fe200000006ff */
[----:B------:R-:W-:Y:S01]  /*0910*/  FMUL.FTZ R108, R108, UR24 ;  /* 0x000000186c6c7c20 */ /* 0x000fe20008410000 */
[-C--:B------:R-:W-:Y:S01]  /*0920*/  FMUL.FTZ R5, R61, R6.reuse ;  /* 0x000000063d057220 */ /* 0x080fe20000410000 */
[----:B------:R-:W-:Y:S01]  /*0930*/  FADD.FTZ R88, RZ, R109 ;  /* 0x0000006dff587221 */ /* 0x000fe20000010000 */
[----:B------:R-:W-:Y:S01]  /*0940*/  FFMA.FTZ R7, R111, R109, RZ ;  /* 0x0000006d6f077223 */ /* 0x000fe200000100ff */
[----:B------:R-:W-:Y:S01]  /*0950*/  SHF.L.U32 R94, R94, 0x10, RZ ;  /* 0x000000105e5e7819 */ /* 0x000fe200000006ff */
[----:B------:R-:W-:Y:S01]  /*0960*/  FADD.FTZ R41, R41, R6 ;  /* 0x0000000629297221 */ /* 0x000fe20000010000 */
[----:B------:R-:W-:Y:S01]  /*0970*/  FFMA.FTZ R53, R108, R6, R53 ;  /* 0x000000066c357223 */ /* 0x000fe20000010035 */
[----:B------:R-:W-:Y:S01]  /*0980*/  FADD.FTZ R89, R88, R5 ;  /* 0x0000000558597221 */ /* 0x000fe20000010000 */
[----:B------:R-:W-:Y:S01]  /*0990*/  FMUL.FTZ R6, R62, R93 ;  /* 0x0000005d3e067220 */ /* 0x000fe20000410000 */
[----:B------:R-:W-:Y:S01]  /*09a0*/  FFMA.FTZ R88, R108, R5, R7 ;  /* 0x000000056c587223 */ /* 0x000fe20000010007 */
[----:B------:R-:W-:Y:S01]  /*09b0*/  FMUL.FTZ R4, R4, UR24 ;  /* 0x0000001804047c20 */ /* 0x000fe20008410000 */
[----:B------:R-:W-:Y:S01]  /*09c0*/  FMUL.FTZ R7, R63, R94 ;  /* 0x0000005e3f077220 */ /* 0x000fe20000410000 */
[----:B0-----:R-:W-:Y:S01]  /*09d0*/  FADD.FTZ R90, R89, R6 ;  /* 0x00000006595a7221 */ /* 0x001fe20000010000 */
[C---:B------:R-:W-:Y:S01]  /*09e0*/  FFMA.FTZ R88, R3.reuse, R6, R88 ;  /* 0x0000000603587223 */ /* 0x040fe20000010058 */
[----:B------:R-:W-:Y:S01]  /*09f0*/  FADD.FTZ R42, R42, R93 ;  /* 0x0000005d2a2a7221 */ /* 0x000fe20000010000 */
[----:B------:R-:W-:Y:S01]  /*0a00*/  FFMA.FTZ R54, R3, R93, R54 ;  /* 0x0000005d03367223 */ /* 0x000fe20000010036 */
[----:B------:R-:W-:Y:S01]  /*0a10*/  FADD.FTZ R43, R43, R94 ;  /* 0x0000005e2b2b7221 */ /* 0x000fe20000010000 */
[----:B------:R-:W-:Y:S01]  /*0a20*/  FFMA.FTZ R55, R4, R94, R55 ;  /* 0x0000005e04377223 */ /* 0x000fe20000010037 */
[----:B------:R-:W-:Y:S01]  /*0a30*/  FADD.FTZ R93, R90, R7 ;  /* 0x000000075a5d7221 */ /* 0x000fe20000010000 */
[----:B------:R-:W-:-:S07]  /*0a40*/  FFMA.FTZ R110, R4, R7, R88 ;  /* 0x00000007046e7223 */ /* 0x000fce0000010058 */
.L_x_2835:
[----:B------:R-:W-:Y:S05]  /*0a50*/  BSYNC.RECONVERGENT B0 ;  /* 0x0000000000007941 */ /* 0x000fea0003800200 */
.L_x_2834:
        /* <DEDUP_REMOVED lines=16> */
[----:B------:R-:W-:Y:S02]  /*0b60*/  MOV R96, R89 ;  /* 0x0000005900607202 */ /* 0x000fe40000000f00 */
[----:B------:R-:W-:Y:S01]  /*0b70*/  SHF.L.U32 R95, R95, 0x10, RZ ;  /* 0x000000105f5f7819 */ /* 0x000fe200000006ff */
[C---:B---3--:R-:W-:Y:S01]  /*0b80*/  FADD.FTZ R94, -R92.reuse, R8 ;  /* 0x000000085c5e7221 */ /* 0x048fe20000010100 */
[C---:B------:R-:W-:Y:S01]  /*0b90*/  FADD.FTZ R88, -R92.reuse, R9 ;  /* 0x000000095c587221 */ /* 0x040fe20000010100 */
[----:B------:R-:W-:Y:S01]  /*0ba0*/  SHF.R.U32.HI R112, RZ, 0x10, R89 ;  /* 0x00000010ff707819 */ /* 0x000fe20000011659 */
[----:B------:R-:W-:Y:S01]  /*0bb0*/  FADD.FTZ R10, -R92, R10 ;  /* 0x0000000a5c0a7221 */ /* 0x000fe20000010100 */
[----:B------:R-:W-:Y:S01]  /*0bc0*/  SHF.L.U32 R98, R98, 0x10, RZ ;  /* 0x0000001062627819 */ /* 0x000fe200000006ff */
[----:B------:R-:W-:Y:S01]  /*0bd0*/  FADD.FTZ R89, -R92, R11 ;  /* 0x0000000b5c597221 */ /* 0x000fe20000010100 */
[----:B0-----:R-:W-:Y:S01]  /*0be0*/  SHF.L.U32 R91, R96, 0x10, RZ ;  /* 0x00000010605b7819 */ /* 0x001fe200000006ff */
[----:B-----5:R-:W-:Y:S01]  /*0bf0*/  FMUL.FTZ R96, R76, R95 ;  /* 0x0000005f4c607220 */ /* 0x020fe20000410000 */
[----:B------:R-:W-:Y:S01]  /*0c00*/  FMUL.FTZ R9, R94, UR24 ;  /* 0x000000185e097c20 */ /* 0x000fe20008410000 */
[----:B------:R-:W-:Y:S01]  /*0c10*/  FMUL.FTZ R8, R88, UR24 ;  /* 0x0000001858087c20 */ /* 0x000fe20008410000 */
[----:B------:R-:W-:Y:S01]  /*0c20*/  FMUL.FTZ R11, R10, UR24 ;  /* 0x000000180a0b7c20 */ /* 0x000fe20008410000 */
[----:B------:R-:W-:Y:S01]  /*0c30*/  FMUL.FTZ R10, R89, UR24 ;  /* 0x00000018590a7c20 */ /* 0x000fe20008410000 */
        /* <DEDUP_REMOVED lines=10> */
[----:B------:R-:W-:-:S03]  /*0ce0*/  FFMA.FTZ R88, R8, R97, R89 ;  /* 0x0000006108587223 */ /* 0x000fc60000010059 */
        /* <DEDUP_REMOVED lines=9> */
.L_x_2837:
[----:B------:R-:W-:Y:S05]  /*0d80*/  BSYNC.RECONVERGENT B0 ;  /* 0x0000000000007941 */ /* 0x000fea0003800200 */
.L_x_2836:
        /* <DEDUP_REMOVED lines=15> */
[----:B------:R-:W-:Y:S01]  /*0e80*/  MOV R105, R95 ;  /* 0x0000005f00697202 */ /* 0x000fe20000000f00 */
[C---:B----4-:R-:W-:Y:S01]  /*0e90*/  FADD.FTZ R104, -R92.reuse, R89 ;  /* 0x000000595c687221 */ /* 0x050fe20000010100 */
[C---:B------:R-:W-:Y:S01]  /*0ea0*/  FADD.FTZ R102, -R92.reuse, R88 ;  /* 0x000000585c667221 */ /* 0x040fe20000010100 */
[----:B------:R-:W-:Y:S01]  /*0eb0*/  SHF.L.U32 R89, R103, 0x10, RZ ;  /* 0x0000001067597819 */ /* 0x000fe200000006ff */
[----:B------:R-:W-:Y:S01]  /*0ec0*/  FADD.FTZ R90, -R92, R90 ;  /* 0x0000005a5c5a7221 */ /* 0x000fe20000010100 */
[----:B------:R-:W-:Y:S01]  /*0ed0*/  SHF.L.U32 R88, R112, 0x10, RZ ;  /* 0x0000001070587819 */ /* 0x000fe200000006ff */
[----:B0-----:R-:W-:Y:S01]  /*0ee0*/  FMUL.FTZ R101, R102, UR24 ;  /* 0x0000001866657c20 */ /* 0x001fe20008410000 */
[----:B------:R-:W-:Y:S01]  /*0ef0*/  FMUL.FTZ R100, R104, UR24 ;  /* 0x0000001868647c20 */ /* 0x000fe20008410000 */
[-C--:B-----5:R-:W-:Y:S01]  /*0f00*/  FMUL.FTZ R102, R68, R89.reuse ;  /* 0x0000005944667220 */ /* 0x0a0fe20000410000 */
[----:B------:R-:W-:Y:S01]  /*0f10*/  FADD.FTZ R106, -R92, R91 ;  /* 0x0000005b5c6a7221 */ /* 0x000fe20000010100 */
[----:B------:R-:W-:Y:S01]  /*0f20*/  SHF.L.U32 R91, R105, 0x10, RZ ;  /* 0x00000010695b7819 */ /* 0x000fe200000006ff */
[----:B------:R-:W-:Y:S01]  /*0f30*/  FMUL.FTZ R103, R90, UR24 ;  /* 0x000000185a677c20 */ /* 0x000fe20008410000 */
        /* <DEDUP_REMOVED lines=22> */
.L_x_2839:
[----:B------:R-:W-:Y:S05]  /*10a0*/  BSYNC.RECONVERGENT B0 ;  /* 0x0000000000007941 */ /* 0x000fea0003800200 */
.L_x_2838:
        /* <DEDUP_REMOVED lines=32> */
.L_x_2841:
[----:B------:R-:W-:Y:S05]  /*12b0*/  BSYNC.RECONVERGENT B0 ;  /* 0x0000000000007941 */ /* 0x000fea0003800200 */
.L_x_2840:
        /* <DEDUP_REMOVED lines=47> */
[----:B------:R-:W-:Y:S01]  /*15b0*/  FMUL.FTZ R114, R114, UR24 ;  /* 0x0000001872727c20 */ /* 0x000fe20008410000 */
[----:B------:R-:W-:Y:S01]  /*15c0*/  SHF.L.U32 R88, R88, 0x10, RZ ;  /* 0x0000001058587819 */ /* 0x000fe200000006ff */
[----:B------:R-:W-:Y:S01]  /*15d0*/  FMUL.FTZ R91, R94, UR12 ;  /* 0x0000000c5e5b7c20 */ /* 0x000fe20008410000 */
[----:B------:R-:W-:Y:S01]  /*15e0*/  SHF.L.U32 R93, R93, 0x10, RZ ;  /* 0x000000105d5d7819 */ /* 0x000fe200000006ff */
[----:B------:R-:W-:Y:S01]  /*15f0*/  FMUL.FTZ R94, R112, UR12 ;  /* 0x0000000c705e7c20 */ /* 0x000fe20008410000 */
[----:B------:R-:W-:Y:S01]  /*1600*/  FMUL.FTZ R95, R95, UR12 ;  /* 0x0000000c5f5f7c20 */ /* 0x000fe20008410000 */
[----:B------:R-:W-:Y:S01]  /*1610*/  FMUL.FTZ R114, R114, UR12 ;  /* 0x0000000c72727c20 */ /* 0x000fe20008410000 */
[----:B------:R-:W-:Y:S01]  /*1620*/  FFMA.FTZ R112, R91, R88, R28 ;  /* 0x000000585b707223 */ /* 0x000fe2000001001c */
[----:B------:R-:W-:Y:S01]  /*1630*/  FFMA.FTZ R93, R94, R93, R29 ;  /* 0x0000005d5e5d7223 */ /* 0x000fe2000001001d */
[----:B-----5:R-:W-:Y:S01]  /*1640*/  FMUL.FTZ R91, R56, R91 ;  /* 0x0000005b385b7220 */ /* 0x020fe20000410000 */
[----:B------:R-:W-:Y:S01]  /*1650*/  FMUL.FTZ R94, R57, R94 ;  /* 0x0000005e395e7220 */ /* 0x000fe20000410000 */
[----:B------:R-:W-:Y:S01]  /*1660*/  FMUL.FTZ R28, R58, R95 ;  /* 0x0000005f3a1c7220 */ /* 0x000fe20000410000 */
[----:B------:R-:W-:Y:S01]  /*1670*/  FMUL.FTZ R29, R59, R114 ;  /* 0x000000723b1d7220 */ /* 0x000fe20000410000 */
[----:B------:R-:W-:-:S02]  /*1680*/  SHF.L.U32 R89, R89, 0x10, RZ ;  /* 0x0000001059597819 */ /* 0x000fc400000006ff */
[----:B------:R-:W-:Y:S02]  /*1690*/  SHF.L.U32 R90, R90, 0x10, RZ ;  /* 0x000000105a5a7819 */ /* 0x000fe400000006ff */
[----:B------:R-:W-:Y:S01]  /*16a0*/  F2FP.BF16.F32.PACK_AB R91, R94, R91 ;  /* 0x0000005b5e5b723e */ /* 0x000fe200000010ff */
[----:B------:R-:W-:Y:S01]  /*16b0*/  FFMA.FTZ R113, R95, R89, R30 ;  /* 0x000000595f717223 */ /* 0x000fe2000001001e */
[----:B------:R-:W-:Y:S01]  /*16c0*/  F2FP.BF16.F32.PACK_AB R28, R29, R28 ;  /* 0x0000001c1d1c723e */ /* 0x000fe200000010ff */
[----:B------:R-:W-:Y:S01]  /*16d0*/  FFMA.FTZ R114, R114, R90, R31 ;  /* 0x0000005a72727223 */ /* 0x000fe2000001001f */
[C---:B------:R-:W-:Y:S02]  /*16e0*/  PRMT R88, R91.reuse, 0x7632, R88 ;  /* 0x000076325b587816 */ /* 0x040fe40000000058 */
[----:B------:R-:W-:Y:S02]  /*16f0*/  PRMT R95, R91, 0x7610, R95 ;  /* 0x000076105b5f7816 */ /* 0x000fe4000000005f */
[----:B------:R-:W-:-:S02]  /*1700*/  PRMT R91, R28, 0x7632, R91 ;  /* 0x000076321c5b7816 */ /* 0x000fc4000000005b */
[----:B------:R-:W-:Y:S01]  /*1710*/  PRMT R90, R28, 0x7610, R90 ;  /* 0x000076101c5a7816 */ /* 0x000fe2000000005a */
[----:B------:R-:W-:Y:S06]  /*1720*/  BRA `(.L_x_2847) ;  /* 0x0000000000887947 */ /* 0x000fec0003800000 */
.L_x_2846:
        /* <DEDUP_REMOVED lines=33> */
[----:B------:R-:W-:-:S07]  /*1940*/  PRMT R90, R28, 0x7610, R90 ;  /* 0x000076101c5a7816 */ /* 0x000fce000000005a */
.L_x_2847:
        /* <DEDUP_REMOVED lines=16> */
.L_x_2845:
[----:B------:R-:W-:Y:S05]  /*1a50*/  BSYNC.RECONVERGENT B1 ;  /* 0x0000000000017941 */ /* 0x000fea0003800200 */
.L_x_2844:
        /* <DEDUP_REMOVED lines=26> */
[----:B------:R-:W-:Y:S01]  /*1c00*/  SHF.L.U32 R89, R89, 0x10, RZ ;  /* 0x0000001059597819 */ /* 0x000fe200000006ff */
[----:B------:R-:W-:Y:S01]  /*1c10*/  FFMA.FTZ R93, R91, R88, R24 ;  /* 0x000000585b5d7223 */ /* 0x000fe20000010018 */
[----:B------:R-:W-:Y:S01]  /*1c20*/  FFMA.FTZ R112, R94, R112, R25 ;  /* 0x000000705e707223 */ /* 0x000fe20000010019 */
[----:B------:R-:W-:Y:S01]  /*1c30*/  FMUL.FTZ R25, R86, UR12 ;  /* 0x0000000c56197c20 */ /* 0x000fe20008410000 */
[----:B------:R-:W-:Y:S01]  /*1c40*/  FMUL.FTZ R88, R87, UR12 ;  /* 0x0000000c57587c20 */ /* 0x000fe20008410000 */
[----:B-----5:R-:W-:Y:S01]  /*1c50*/  FMUL.FTZ R91, R72, R91 ;  /* 0x0000005b485b7220 */ /* 0x020fe20000410000 */
[----:B------:R-:W-:Y:S01]  /*1c60*/  FMUL.FTZ R94, R73, R94 ;  /* 0x0000005e495e7220 */ /* 0x000fe20000410000 */
[----:B------:R-:W-:Y:S01]  /*1c70*/  FMUL.FTZ R24, R74, R25 ;  /* 0x000000194a187220 */ /* 0x000fe20000410000 */
[----:B------:R-:W-:Y:S01]  /*1c80*/  FMUL.FTZ R95, R75, R88 ;  /* 0x000000584b5f7220 */ /* 0x000fe20000410000 */
[----:B------:R-:W-:Y:S01]  /*1c90*/  SHF.L.U32 R90, R90, 0x10, RZ ;  /* 0x000000105a5a7819 */ /* 0x000fe200000006ff */
[----:B------:R-:W-:Y:S01]  /*1ca0*/  FFMA.FTZ R26, R25, R89, R26 ;  /* 0x00000059191a7223 */ /* 0x000fe2000001001a */
[----:B------:R-:W-:-:S02]  /*1cb0*/  F2FP.BF16.F32.PACK_AB R91, R94, R91 ;  /* 0x0000005b5e5b723e */ /* 0x000fc400000010ff */
[----:B------:R-:W-:Y:S01]  /*1cc0*/  F2FP.BF16.F32.PACK_AB R94, R95, R24 ;  /* 0x000000185f5e723e */ /* 0x000fe200000010ff */
[----:B------:R-:W-:Y:S01]  /*1cd0*/  FFMA.FTZ R27, R88, R90, R27 ;  /* 0x0000005a581b7223 */ /* 0x000fe2000001001b */
[C---:B------:R-:W-:Y:S02]  /*1ce0*/  PRMT R24, R91.reuse, 0x7632, R24 ;  /* 0x000076325b187816 */ /* 0x040fe40000000018 */
[----:B------:R-:W-:Y:S02]  /*1cf0*/  PRMT R113, R91, 0x7610, R113 ;  /* 0x000076105b717816 */ /* 0x000fe40000000071 */
[----:B------:R-:W-:Y:S01]  /*1d00*/  PRMT R95, R94, 0x7632, R95 ;  /* 0x000076325e5f7816 */ /* 0x000fe2000000005f */
[----:B------:R-:W-:Y:S06]  /*1d10*/  BRA `(.L_x_2851) ;  /* 0x0000000000887947 */ /* 0x000fec0003800000 */
.L_x_2850:
        /* <DEDUP_REMOVED lines=34> */
.L_x_2851:
        /* <DEDUP_REMOVED lines=14> */
.L_x_2849:
[----:B------:R-:W-:Y:S05]  /*2020*/  BSYNC.RECONVERGENT B1 ;  /* 0x0000000000017941 */ /* 0x000fea0003800200 */
.L_x_2848:
        /* <DEDUP_REMOVED lines=18> */
[--C-:B------:R-:W-:Y:S01]  /*2150*/  FFMA.FTZ R85, R103, UR4, R92.reuse ;  /* 0x0000000467557c23 */ /* 0x100fe2000801005c */
[----:B------:R-:W-:-:S02]  /*2160*/  FFMA.FTZ R92, R106, UR4, R92 ;  /* 0x000000046a5c7c23 */ /* 0x000fc4000801005c */
[----:B------:R-:W-:Y:S02]  /*2170*/  FMUL.FTZ R93, R84, UR12 ;  /* 0x0000000c545d7c20 */ /* 0x000fe40008410000 */
[----:B------:R-:W-:Y:S02]  /*2180*/  FADD.FTZ R92, R107, -R92 ;  /* 0x8000005c6b5c7221 */ /* 0x000fe40000010000 */
[----:B------:R-:W-:Y:S01]  /*2190*/  FFMA.FTZ R94, R93, R88, R20 ;  /* 0x000000585d5e7223 */ /* 0x000fe20000010014 */
[----:B------:R-:W-:Y:S01]  /*21a0*/  FADD.FTZ R20, R104, -R85 ;  /* 0x8000005568147221 */ /* 0x000fe20000010000 */
[----:B------:R-:W-:Y:S01]  /*21b0*/  FMUL.FTZ R85, R86, UR24 ;  /* 0x0000001856557c20 */ /* 0x000fe20008410000 */
[----:B------:R-:W-:Y:S01]  /*21c0*/  FMUL.FTZ R87, R92, UR24 ;  /* 0x000000185c577c20 */ /* 0x000fe20008410000 */
[----:B-----5:R-:W-:Y:S01]  /*21d0*/  FMUL.FTZ R93, R64, R93 ;  /* 0x0000005d405d7220 */ /* 0x020fe20000410000 */
[----:B------:R-:W-:Y:S01]  /*21e0*/  FMUL.FTZ R86, R20, UR24 ;  /* 0x0000001814567c20 */ /* 0x000fe20008410000 */
[----:B------:R-:W-:Y:S01]  /*21f0*/  FMUL.FTZ R20, R85, UR12 ;  /* 0x0000000c55147c20 */ /* 0x000fe20008410000 */
[----:B------:R-:W-:-:S02]  /*2200*/  FMUL.FTZ R114, R87, UR12 ;  /* 0x0000000c57727c20 */ /* 0x000fc40008410000 */
[----:B------:R-:W-:Y:S01]  /*2210*/  FMUL.FTZ R89, R86, UR12 ;  /* 0x0000000c56597c20 */ /* 0x000fe20008410000 */
[----:B------:R-:W-:Y:S01]  /*2220*/  FMUL.FTZ R88, R65, R20 ;  /* 0x0000001441587220 */ /* 0x000fe20000410000 */
[----:B------:R-:W-:Y:S01]  /*2230*/  FMUL.FTZ R113, R67, R114 ;  /* 0x0000007243717220 */ /* 0x000fe20000410000 */
[----:B------:R-:W-:Y:S01]  /*2240*/  FFMA.FTZ R95, R20, R91, R21 ;  /* 0x0000005b145f7223 */ /* 0x000fe20000010015 */
[----:B------:R-:W-:Y:S01]  /*2250*/  FMUL.FTZ R92, R66, R89 ;  /* 0x00000059425c7220 */ /* 0x000fe20000410000 */
[----:B------:R-:W-:Y:S01]  /*2260*/  FFMA.FTZ R112, R89, R112, R22 ;  /* 0x0000007059707223 */ /* 0x000fe20000010016 */
[----:B------:R-:W-:-:S03]  /*2270*/  F2FP.BF16.F32.PACK_AB R93, R88, R93 ;  /* 0x0000005d585d723e */ /* 0x000fc600000010ff */
[----:B------:R-:W-:Y:S01]  /*2280*/  F2FP.BF16.F32.PACK_AB R92, R113, R92 ;  /* 0x0000005c715c723e */ /* 0x000fe200000010ff */
[----:B------:R-:W-:Y:S01]  /*2290*/  FFMA.FTZ R113, R114, R90, R23 ;  /* 0x0000005a72717223 */ /* 0x000fe20000010017 */
[----:B------:R-:W-:Y:S02]  /*22a0*/  PRMT R88, R93, 0x7632, R88 ;  /* 0x000076325d587816 */ /* 0x000fe40000000058 */
[C---:B------:R-:W-:Y:S02]  /*22b0*/  PRMT R91, R92.reuse, 0x7632, R91 ;  /* 0x000076325c5b7816 */ /* 0x040fe4000000005b */
[----:B------:R-:W-:Y:S01]  /*22c0*/  PRMT R90, R92, 0x7610, R90 ;  /* 0x000076105c5a7816 */ /* 0x000fe2000000005a */
[----:B------:R-:W-:Y:S06]  /*22d0*/  BRA `(.L_x_2854) ;  /* 0x0000000000847947 */ /* 0x000fec0003800000 */
.L_x_2853:
        /* <DEDUP_REMOVED lines=9> */
[----:B------:R-:W-:Y:S01]  /*2370*/  SHF.L.U32 R88, R88, 0x10, RZ ;  /* 0x0000001058587819 */ /* 0x000fe200000006ff */
[----:B------:R-:W-:Y:S01]  /*2380*/  FMUL.FTZ R112, R112, UR24 ;  /* 0x0000001870707c20 */ /* 0x000fe20008410000 */
[----:B------:R-:W-:Y:S01]  /*2390*/  FMUL.FTZ R95, R95, UR24 ;  /* 0x000000185f5f7c20 */ /* 0x000fe20008410000 */
[----:B------:R-:W-:Y:S01]  /*23a0*/  FMUL.FTZ R93, R93, UR12 ;  /* 0x0000000c5d5d7c20 */ /* 0x000fe20008410000 */
[----:B------:R-:W-:Y:S01]  /*23b0*/  FMUL.FTZ R92, R92, UR24 ;  /* 0x000000185c5c7c20 */ /* 0x000fe20008410000 */
[----:B------:R-:W-:Y:S01]  /*23c0*/  FMUL.FTZ R112, R112, UR12 ;  /* 0x0000000c70707c20 */ /* 0x000fe20008410000 */
[----:B------:R-:W-:Y:S01]  /*23d0*/  SHF.L.U32 R91, R91, 0x10, RZ ;  /* 0x000000105b5b7819 */ /* 0x000fe200000006ff */
[----:B------:R-:W-:Y:S01]  /*23e0*/  FFMA.FTZ R94, R93, R88, R20 ;  /* 0x000000585d5e7223 */ /* 0x000fe20000010014 */
[----:B------:R-:W-:Y:S01]  /*23f0*/  SHF.L.U32 R88, R89, 0x10, RZ ;  /* 0x0000001059587819 */ /* 0x000fe200000006ff */
        /* <DEDUP_REMOVED lines=8> */
[----:B------:R-:W-:Y:S01]  /*2480*/  F2FP.BF16.F32.PACK_AB R93, R20, R93 ;  /* 0x0000005d145d723e */ /* 0x000fe200000010ff */
[----:B------:R-:W-:Y:S01]  /*2490*/  FFMA.FTZ R112, R89, R88, R22 ;  /* 0x0000005859707223 */ /* 0x000fe20000010016 */
[----:B------:R-:W-:Y:S01]  /*24a0*/  F2FP.BF16.F32.PACK_AB R92, R113, R92 ;  /* 0x0000005c715c723e */ /* 0x000fe200000010ff */
[----:B------:R-:W-:Y:S01]  /*24b0*/  FFMA.FTZ R113, R114, R90, R23 ;  /* 0x0000005a72717223 */ /* 0x000fe20000010017 */
[----:B------:R-:W-:-:S02]  /*24c0*/  PRMT R88, R93, 0x7632, R88 ;  /* 0x000076325d587816 */ /* 0x000fc40000000058 */
[C---:B------:R-:W-:Y:S02]  /*24d0*/  PRMT R91, R92.reuse, 0x7632, R91 ;  /* 0x000076325c5b7816 */ /* 0x040fe4000000005b */
[----:B------:R-:W-:-:S07]  /*24e0*/  PRMT R90, R92, 0x7610, R90 ;  /* 0x000076105c5a7816 */ /* 0x000fce000000005a */
.L_x_2854:
        /* <DEDUP_REMOVED lines=16> */
.L_x_2843:
        /* <DEDUP_REMOVED lines=10> */
[----:B------:R-:W-:Y:S02]  /*2690*/  FFMA.FTZ R90, R4, UR4, R92 ;  /* 0x00000004045a7c23 */ /* 0x000fe4000801005c */
        /* <DEDUP_REMOVED lines=10> */
[----:B------:R-:W-:Y:S01]  /*2740*/  FMUL.FTZ R112, R112, UR12 ;  /* 0x0000000c70707c20 */ /* 0x000fe20008410000 */
[----:B------:R-:W-:Y:S01]  /*2750*/  FFMA.FTZ R113, R113, UR24, R16 ;  /* 0x0000001871717c23 */ /* 0x000fe20008010010 */
[----:B-----5:R-:W-:Y:S01]  /*2760*/  FMUL.FTZ R90, R58, R93 ;  /* 0x0000005d3a5a7220 */ /* 0x020fe20000410000 */
[----:B------:R-:W-:Y:S01]  /*2770*/  FMUL.FTZ R116, R57, R114 ;  /* 0x0000007239747220 */ /* 0x000fe20000410000 */
[----:B------:R-:W-:Y:S01]  /*2780*/  FMUL.FTZ R117, R59, R112 ;  /* 0x000000703b757220 */ /* 0x000fe20000410000 */
[----:B------:R-:W-:Y:S01]  /*2790*/  FMUL.FTZ R113, R113, UR12 ;  /* 0x0000000c71717c20 */ /* 0x000fe20008410000 */
[----:B------:R0:W-:Y:S03]  /*27a0*/  F2F.BF16.F32 R95, R90 ;  /* 0x0000005a005f7304 */ /* 0x0001e60000202000 */
[----:B------:R-:W-:-:S05]  /*27b0*/  FMUL.FTZ R115, R56, R113 ;  /* 0x0000007138737220 */ /* 0x000fca0000410000 */
[----:B------:R-:W1:Y:S01]  /*27c0*/  F2F.BF16.F32 R118, R117 ;  /* 0x0000007500767304 */ /* 0x000e620000202000 */
[----:B0-----:R-:W0:Y:S07]  /*27d0*/  LDC.64 R90, c[0x0][0x468] ;  /* 0x00011a00ff5a7b82 */ /* 0x001e2e0000000a00 */
[----:B------:R-:W3:Y:S01]  /*27e0*/  F2F.BF16.F32 R94, R116 ;  /* 0x00000074005e7304 */ /* 0x000ee20000202000 */
[----:B-1----:R-:W-:-:S07]  /*27f0*/  PRMT R119, R95, 0x5410, R118 ;  /* 0x000054105f777816 */ /* 0x002fce0000000076 */
[----:B------:R-:W1:Y:S01]  /*2800*/  F2F.BF16.F32 R115, R115 ;  /* 0x0000007300737304 */ /* 0x000e620000202000 */
[----:B---3--:R-:W-:-:S04]  /*2810*/  IMAD.WIDE.U32 R94, R94, 0x10000, RZ ;  /* 0x000100005e5e7825 */ /* 0x008fc800078e00ff */
[C---:B0-----:R-:W-:Y:S01]  /*2820*/  IMAD.WIDE.U32 R90, R0.reuse, 0x8, R90 ;  /* 0x00000008005a7825 */ /* 0x041fe200078e005a */
        /* <DEDUP_REMOVED lines=14> */
.L_x_2857:
[----:B------:R-:W-:Y:S05]  /*2910*/  BSYNC.RECONVERGENT B1 ;  /* 0x0000000000017941 */ /* 0x000fea0003800200 */
.L_x_2856:
        /* <DEDUP_REMOVED lines=10> */
[----:B------:R-:W-:Y:S02]  /*29c0*/  FADD.FTZ R94, R97, -R94 ;  /* 0x8000005e615e7221 */ /* 0x000fe40000010000 */
[----:B------:R-:W-:Y:S01]  /*29d0*/  FFMA.FTZ R93, R91, UR24, R14 ;  /* 0x000000185b5d7c23 */ /* 0x000fe2000801000e */
[----:B------:R-:W-:Y:S01]  /*29e0*/  FFMA.FTZ R91, R9, UR4, R92 ;  /* 0x00000004095b7c23 */ /* 0x000fe2000801005c */
[----:B------:R-:W-:Y:S01]  /*29f0*/  FFMA.FTZ R112, R90, UR24, R15 ;  /* 0x000000185a707c23 */ /* 0x000fe2000801000f */
[----:B------:R-:W-:Y:S01]  /*2a00*/  FFMA.FTZ R114, R94, UR24, R13 ;  /* 0x000000185e727c23 */ /* 0x000fe2000801000d */
[----:B------:R-:W-:Y:S01]  /*2a10*/  FMUL.FTZ R93, R93, UR12 ;  /* 0x0000000c5d5d7c20 */ /* 0x000fe20008410000 */
[----:B------:R-:W-:Y:S01]  /*2a20*/  FADD.FTZ R91, R96, -R91 ;  /* 0x8000005b605b7221 */ /* 0x000fe20000010000 */
[----:B------:R-:W-:Y:S01]  /*2a30*/  FMUL.FTZ R112, R112, UR12 ;  /* 0x0000000c70707c20 */ /* 0x000fe20008410000 */
[----:B------:R-:W-:Y:S01]  /*2a40*/  FMUL.FTZ R114, R114, UR12 ;  /* 0x0000000c72727c20 */ /* 0x000fe20008410000 */
[----:B-----5:R-:W-:Y:S01]  /*2a50*/  FMUL.FTZ R90, R74, R93 ;  /* 0x0000005d4a5a7220 */ /* 0x020fe20000410000 */
[----:B------:R-:W-:Y:S01]  /*2a60*/  FFMA.FTZ R113, R91, UR24, R12 ;  /* 0x000000185b717c23 */ /* 0x000fe2000801000c */
[----:B------:R-:W-:Y:S01]  /*2a70*/  FMUL.FTZ R117, R75, R112 ;  /* 0x000000704b757220 */ /* 0x000fe20000410000 */
[----:B------:R-:W-:Y:S01]  /*2a80*/  FMUL.FTZ R116, R73, R114 ;  /* 0x0000007249747220 */ /* 0x000fe20000410000 */
[----:B------:R0:W-:Y:S01]  /*2a90*/  F2F.BF16.F32 R95, R90 ;  /* 0x0000005a005f7304 */ /* 0x0001e20000202000 */
[----:B------:R-:W-:-:S04]  /*2aa0*/  FMUL.FTZ R113, R113, UR12 ;  /* 0x0000000c71717c20 */ /* 0x000fc80008410000 */
[----:B------:R-:W-:-:S03]  /*2ab0*/  FMUL.FTZ R115, R72, R113 ;  /* 0x0000007148737220 */ /* 0x000fc60000410000 */
        /* <DEDUP_REMOVED lines=21> */
.L_x_2859:
[----:B------:R-:W-:Y:S05]  /*2c10*/  BSYNC.RECONVERGENT B1 ;  /* 0x0000000000017941 */ /* 0x000fea0003800200 */
.L_x_2858:
        /* <DEDUP_REMOVED lines=15> */
[----:B------:R-:W-:Y:S01]  /*2d10*/  FMUL.FTZ R95, R95, UR12 ;  /* 0x0000000c5f5f7c20 */ /* 0x000fe20008410000 */
[----:B------:R-:W-:Y:S01]  /*2d20*/  FADD.FTZ R91, R102, -R91 ;  /* 0x8000005b665b7221 */ /* 0x000fe20000010000 */
[----:B------:R-:W-:Y:S01]  /*2d30*/  FMUL.FTZ R112, R112, UR12 ;  /* 0x0000000c70707c20 */ /* 0x000fe20008410000 */
[----:B-----5:R-:W-:Y:S01]  /*2d40*/  FMUL.FTZ R90, R65, R94 ;  /* 0x0000005e415a7220 */ /* 0x020fe20000410000 */
[----:B------:R-:W-:Y:S01]  /*2d50*/  FMUL.FTZ R116, R66, R95 ;  /* 0x0000005f42747220 */ /* 0x000fe20000410000 */
[----:B------:R-:W-:Y:S01]  /*2d60*/  FFMA.FTZ R113, R91, UR24, R80 ;  /* 0x000000185b717c23 */ /* 0x000fe20008010050 */
[----:B------:R-:W-:Y:S01]  /*2d70*/  FMUL.FTZ R117, R67, R112 ;  /* 0x0000007043757220 */ /* 0x000fe20000410000 */
[----:B------:R0:W1:Y:S02]  /*2d80*/  F2F.BF16.F32 R93, R90 ;  /* 0x0000005a005d7304 */ /* 0x0000640000202000 */
[----:B------:R-:W-:-:S04]  /*2d90*/  FMUL.FTZ R113, R113, UR12 ;  /* 0x0000000c71717c20 */ /* 0x000fc80008410000 */
[----:B------:R-:W-:Y:S02]  /*2da0*/  FMUL.FTZ R114, R64, R113 ;  /* 0x0000007140727220 */ /* 0x000fe40000410000 */
[----:B------:R-:W-:Y:S01]  /*2db0*/  F2F.BF16.F32 R116, R116 ;  /* 0x0000007400747304 */ /* 0x000fe20000202000 */
[----:B0-----:R-:W0:Y:S01]  /*2dc0*/  LDC.64 R90, c[0x0][0x468] ;  /* 0x00011a00ff5a7b82 */ /* 0x001e220000000a00 */
[----:B-1----:R-:W-:-:S06]  /*2dd0*/  IMAD.WIDE.U32 R92, R93, 0x10000, RZ ;  /* 0x000100005d5c7825 */ /* 0x002fcc00078e00ff */
[----:B------:R-:W1:Y:S08]  /*2de0*/  F2F.BF16.F32 R117, R117 ;  /* 0x0000007500757304 */ /* 0x000e700000202000 */
[----:B------:R-:W3:Y:S01]  /*2df0*/  F2F.BF16.F32 R115, R114 ;  /* 0x0000007200737304 */ /* 0x000ee20000202000 */
[----:B-1----:R-:W-:Y:S01]  /*2e00*/  PRMT R119, R116, 0x5410, R117 ;  /* 0x0000541074777816 */ /* 0x002fe20000000075 */
[----:B0-----:R-:W-:-:S03]  /*2e10*/  IMAD.WIDE.U32 R90, R0, 0x8, R90 ;  /* 0x00000008005a7825 */ /* 0x001fc600078e005a */
        /* <DEDUP_REMOVED lines=14> */
.L_x_2855:
[----:B------:R-:W-:Y:S04]  /*2f00*/  BSSY.RECONVERGENT B1, `(.L_x_2860) ;  /* 0x0000032000017945 */ /* 0x000fe80003800200 */
[----:B------:R-:W-:Y:S05]  /*2f10*/  @!P1 BRA `(.L_x_2861) ;  /* 0x0000000000c09947 */ /* 0x000fea0003800000 */
[----:B------:R-:W0:Y:S01]  /*2f20*/  LDC.64 R88, c[0x0][0x390] ;  /* 0x0000e400ff587b82 */ /* 0x000e220000000a00 */
[--C-:B------:R-:W-:Y:S01]  /*2f30*/  FFMA.FTZ R84, R4, UR4, R92.reuse ;  /* 0x0000000404547c23 */ /* 0x100fe2000801005c */
[----:B------:R-:W-:-:S06]  /*2f40*/  FFMA.FTZ R85, R3, UR4, R92 ;  /* 0x0000000403557c23 */ /* 0x000fcc000801005c */
[----:B------:R-:W1:Y:S01]  /*2f50*/  LDC.64 R112, c[0x0][0x478] ;  /* 0x00011e00ff707b82 */ /* 0x000e620000000a00 */
[----:B0-----:R-:W-:-:S06]  /*2f60*/  IMAD.WIDE.U32 R88, R0, 0x8, R88 ;  /* 0x0000000800587825 */ /* 0x001fcc00078e0058 */
[----:B------:R-:W2:Y:S01]  /*2f70*/  LDG.E.64 R88, desc[UR14][R88.64] ;  /* 0x0000000e58587981 */ /* 0x000ea2000c1e1b00 */
[----:B------:R-:W-:Y:S01]  /*2f80*/  FADD.FTZ R90, R7, -R84 ;  /* 0x80000054075a7221 */ /* 0x000fe20000010000 */
[----:B------:R-:W-:Y:S01]  /*2f90*/  FADD.FTZ R85, R6, -R85 ;  /* 0x8000005506557221 */ /* 0x000fe20000010000 */
[----:B------:R-:W-:Y:S01]  /*2fa0*/  FFMA.FTZ R84, R108, UR4, R92 ;  /* 0x000000046c547c23 */ /* 0x000fe2000801005c */
[----:B-1----:R-:W-:-:S04]  /*2fb0*/  IMAD.WIDE.U32 R112, R0, 0x10, R112 ;  /* 0x0000001000707825 */ /* 0x002fc800078e0070 */
[----:B------:R-:W-:Y:S01]  /*2fc0*/  FFMA.FTZ R87, R90, UR24, R19 ;  /* 0x000000185a577c23 */ /* 0x000fe20008010013 */
[----:B------:R-:W-:Y:S01]  /*2fd0*/  FFMA.FTZ R86, R85, UR24, R18 ;  /* 0x0000001855567c23 */ /* 0x000fe20008010012 */
[----:B------:R-:W-:Y:S01]  /*2fe0*/  FADD.FTZ R90, R5, -R84 ;  /* 0x80000054055a7221 */ /* 0x000fe20000010000 */
[----:B------:R-:W-:Y:S01]  /*2ff0*/  FFMA.FTZ R84, R111, UR4, R92 ;  /* 0x000000046f547c23 */ /* 0x000fe2000801005c */
[----:B------:R-:W-:Y:S01]  /*3000*/  FMUL.FTZ R116, R87, UR12 ;  /* 0x0000000c57747c20 */ /* 0x000fe20008410000 */
[----:B------:R-:W-:Y:S01]  /*3010*/  FMUL.FTZ R115, R86, UR12 ;  /* 0x0000000c56737c20 */ /* 0x000fe20008410000 */
[----:B------:R-:W-:Y:S01]  /*3020*/  FFMA.FTZ R85, R90, UR24, R17 ;  /* 0x000000185a557c23 */ /* 0x000fe20008010011 */
[----:B------:R-:W-:Y:S01]  /*3030*/  FADD.FTZ R91, R109, -R84 ;  /* 0x800000546d5b7221 */ /* 0x000fe20000010000 */
[----:B-----5:R-:W-:Y:S01]  /*3040*/  FMUL.FTZ R120, R59, R116 ;  /* 0x000000743b787220 */ /* 0x020fe20000410000 */
[----:B------:R-:W-:Y:S01]  /*3050*/  FMUL.FTZ R94, R58, R115 ;  /* 0x000000733a5e7220 */ /* 0x000fe20000410000 */
[----:B------:R-:W-:Y:S01]  /*3060*/  FMUL.FTZ R114, R85, UR12 ;  /* 0x0000000c55727c20 */ /* 0x000fe20008410000 */
[----:B------:R-:W-:-:S02]  /*3070*/  FFMA.FTZ R84, R91, UR24, R16 ;  /* 0x000000185b547c23 */ /* 0x000fc40008010010 */
[----:B------:R0:W-:Y:S01]  /*3080*/  F2F.BF16.F32 R119, R94 ;  /* 0x0000005e00777304 */ /* 0x0001e20000202000 */
[----:B------:R-:W-:Y:S01]  /*3090*/  FMUL.FTZ R118, R57, R114 ;  /* 0x0000007239767220 */ /* 0x000fe20000410000 */
[----:B------:R-:W-:Y:S01]  /*30a0*/  FMUL.FTZ R93, R84, UR12 ;  /* 0x0000000c545d7c20 */ /* 0x000fe20008410000 */
[----:B------:R1:W-:Y:S03]  /*30b0*/  STG.E.128 desc[UR14][R112.64], R84 ;  /* 0x0000005470007986 */ /* 0x0003e6000c101d0e */
[----:B------:R-:W-:Y:S02]  /*30c0*/  FMUL.FTZ R117, R56, R93 ;  /* 0x0000005d38757220 */ /* 0x000fe40000410000 */
[----:B------:R-:W3:Y:S01]  /*30d0*/  F2F.BF16.F32 R90, R118 ;  /* 0x00000076005a7304 */ /* 0x000ee20000202000 */
[----:B0-----:R-:W0:Y:S07]  /*30e0*/  LDC.64 R94, c[0x0][0x468] ;  /* 0x00011a00ff5e7b82 */ /* 0x001e2e0000000a00 */
[----:B------:R-:W4:Y:S01]  /*30f0*/  F2F.BF16.F32 R120, R120 ;  /* 0x0000007800787304 */ /* 0x000f220000202000 */
[----:B---3--:R-:W-:-:S07]  /*3100*/  IMAD.WIDE.U32 R90, R90, 0x10000, RZ ;  /* 0x000100005a5a7825 */ /* 0x008fce00078e00ff */
[----:B------:R-:W3:Y:S01]  /*3110*/  F2F.BF16.F32 R117, R117 ;  /* 0x0000007500757304 */ /* 0x000ee20000202000 */
[----:B----4-:R-:W-:Y:S01]  /*3120*/  PRMT R119, R119, 0x5410, R120 ;  /* 0x0000541077777816 */ /* 0x010fe20000000078 */
[C---:B0-----:R-:W-:Y:S01]  /*3130*/  IMAD.WIDE.U32 R94, R0.reuse, 0x8, R94 ;  /* 0x00000008005e7825 */ /* 0x041fe200078e005e */
[----:B------:R-:W-:Y:S02]  /*3140*/  IADD3 R0, PT, PT, R0, 0x80, RZ ;  /* 0x0000008000007810 */ /* 0x000fe40007ffe0ff */
        /* <DEDUP_REMOVED lines=13> */
.L_x_2861:
[----:B------:R-:W-:Y:S05]  /*3220*/  BSYNC.RECONVERGENT B1 ;  /* 0x0000000000017941 */ /* 0x000fea0003800200 */
.L_x_2860:
[----:B------:R-:W-:Y:S04]  /*3230*/  BSSY.RECONVERGENT B1, `(.L_x_2862) ;  /* 0x0000032000017945 */ /* 0x000fe80003800200 */
[----:B------:R-:W-:Y:S05]  /*3240*/  @!P3 BRA `(.L_x_2863) ;  /* 0x0000000000c0b947 */ /* 0x000fea0003800000 */
[----:B------:R-:W0:Y:S01]  /*3250*/  LDC.64 R88, c[0x0][0x390] ;  /* 0x0000e400ff587b82 */ /* 0x000e220000000a00 */
[--C-:B------:R-:W-:Y:S01]  /*3260*/  FFMA.FTZ R85, R11, UR4, R92.reuse ;  /* 0x000000040b557c23 */ /* 0x100fe2000801005c */
[--C-:B------:R-:W-:Y:S01]  /*3270*/  FFMA.FTZ R84, R10, UR4, R92.reuse ;  /* 0x000000040a547c23 */ /* 0x100fe2000801005c */
[----:B------:R-:W-:-:S05]  /*3280*/  FFMA.FTZ R91, R9, UR4, R92 ;  /* 0x00000004095b7c23 */ /* 0x000fca000801005c */
[----:B------:R-:W1:Y:S01]  /*3290*/  LDC.64 R112, c[0x0][0x478] ;  /* 0x00011e00ff707b82 */ /* 0x000e620000000a00 */
[----:B0-----:R-:W-:-:S06]  /*32a0*/  IMAD.WIDE.U32 R88, R0, 0x8, R88 ;  /* 0x0000000800587825 */ /* 0x001fcc00078e0058 */
[----:B------:R-:W2:Y:S01]  /*32b0*/  LDG.E.64 R88, desc[UR14][R88.64] ;  /* 0x0000000e58587981 */ /* 0x000ea2000c1e1b00 */
[----:B------:R-:W-:Y:S01]  /*32c0*/  FADD.FTZ R85, R98, -R85 ;  /* 0x8000005562557221 */ /* 0x000fe20000010000 */
[----:B------:R-:W-:Y:S01]  /*32d0*/  FADD.FTZ R90, R99, -R84 ;  /* 0x80000054635a7221 */ /* 0x000fe20000010000 */
[----:B------:R-:W-:Y:S01]  /*32e0*/  FFMA.FTZ R84, R8, UR4, R92 ;  /* 0x0000000408547c23 */ /* 0x000fe2000801005c */
[----:B------:R-:W-:Y:S01]  /*32f0*/  FADD.FTZ R91, R96, -R91 ;  /* 0x8000005b605b7221 */ /* 0x000fe20000010000 */
[----:B------:R-:W-:Y:S01]  /*3300*/  FFMA.FTZ R86, R85, UR24, R14 ;  /* 0x0000001855567c23 */ /* 0x000fe2000801000e */
[----:B------:R-:W-:Y:S01]  /*3310*/  FFMA.FTZ R87, R90, UR24, R15 ;  /* 0x000000185a577c23 */ /* 0x000fe2000801000f */
[----:B------:R-:W-:Y:S01]  /*3320*/  FADD.FTZ R84, R97, -R84 ;  /* 0x8000005461547221 */ /* 0x000fe20000010000 */
[----:B-1----:R-:W-:-:S04]  /*3330*/  IMAD.WIDE.U32 R112, R0, 0x10, R112 ;  /* 0x0000001000707825 */ /* 0x002fc800078e0070 */
[----:B------:R-:W-:Y:S01]  /*3340*/  FMUL.FTZ R115, R86, UR12 ;  /* 0x0000000c56737c20 */ /* 0x000fe20008410000 */
[----:B------:R-:W-:Y:S01]  /*3350*/  FMUL.FTZ R116, R87, UR12 ;  /* 0x0000000c57747c20 */ /* 0x000fe20008410000 */
[----:B------:R-:W-:Y:S01]  /*3360*/  FFMA.FTZ R85, R84, UR24, R13 ;  /* 0x0000001854557c23 */ /* 0x000fe2000801000d */
[----:B------:R-:W-:Y:S01]  /*3370*/  FFMA.FTZ R84, R91, UR24, R12 ;  /* 0x000000185b547c23 */ /* 0x000fe2000801000c */
[----:B-----5:R-:W-:Y:S01]  /*3380*/  FMUL.FTZ R94, R74, R115 ;  /* 0x000000734a5e7220 */ /* 0x020fe20000410000 */
[----:B------:R-:W-:Y:S01]  /*3390*/  FMUL.FTZ R120, R75, R116 ;  /* 0x000000744b787220 */ /* 0x000fe20000410000 */
[----:B------:R-:W-:Y:S01]  /*33a0*/  FMUL.FTZ R114, R85, UR12 ;  /* 0x0000000c55727c20 */ /* 0x000fe20008410000 */
[----:B------:R-:W-:Y:S01]  /*33b0*/  FMUL.FTZ R93, R84, UR12 ;  /* 0x0000000c545d7c20 */ /* 0x000fe20008410000 */
[----:B------:R0:W-:Y:S01]  /*33c0*/  F2F.BF16.F32 R119, R94 ;  /* 0x0000005e00777304 */ /* 0x0001e20000202000 */
[----:B------:R1:W-:Y:S01]  /*33d0*/  STG.E.128 desc[UR14][R112.64], R84 ;  /* 0x0000005470007986 */ /* 0x0003e2000c101d0e */
[----:B------:R-:W-:Y:S01]  /*33e0*/  FMUL.FTZ R118, R73, R114 ;  /* 0x0000007249767220 */ /* 0x000fe20000410000 */
[----:B------:R-:W-:-:S05]  /*33f0*/  FMUL.FTZ R117, R72, R93 ;  /* 0x0000005d48757220 */ /* 0x000fca0000410000 */
        /* <DEDUP_REMOVED lines=21> */
.L_x_2863:
[----:B------:R-:W-:Y:S05]  /*3550*/  BSYNC.RECONVERGENT B1 ;  /* 0x0000000000017941 */ /* 0x000fea0003800200 */
.L_x_2862:
[----:B------:R-:W-:Y:S05]  /*3560*/  @!P2 BRA `(.L_x_2852) ;  /* 0x0000000000bca947 */ /* 0x000fea0003800000 */
[----:B------:R-:W0:Y:S02]  /*3570*/  LDC.64 R84, c[0x0][0x390] ;  /* 0x0000e400ff547b82 */ /* 0x000e240000000a00 */
[----:B0-----:R-:W-:-:S05]  /*3580*/  IMAD.WIDE.U32 R84, R0, 0x8, R84 ;  /* 0x0000000800547825 */ /* 0x001fca00078e0054 */
[----:B------:R0:W2:Y:S01]  /*3590*/  LDG.E.64 R88, desc[UR14][R84.64] ;  /* 0x0000000e54587981 */ /* 0x0000a2000c1e1b00 */
[--C-:B------:R-:W-:Y:S01]  /*35a0*/  FFMA.FTZ R87, R103, UR4, R92.reuse ;  /* 0x0000000467577c23 */ /* 0x100fe2000801005c */
[--C-:B------:R-:W-:Y:S01]  /*35b0*/  FFMA.FTZ R90, R106, UR4, R92.reuse ;  /* 0x000000046a5a7c23 */ /* 0x100fe2000801005c */
[----:B------:R-:W-:Y:S02]  /*35c0*/  FFMA.FTZ R91, R101, UR4, R92 ;  /* 0x00000004655b7c23 */ /* 0x000fe4000801005c */
[----:B------:R-:W-:Y:S01]  /*35d0*/  FADD.FTZ R87, R104, -R87 ;  /* 0x8000005768577221 */ /* 0x000fe20000010000 */
[----:B------:R-:W-:Y:S01]  /*35e0*/  FADD.FTZ R94, R107, -R90 ;  /* 0x8000005a6b5e7221 */ /* 0x000fe20000010000 */
[----:B------:R-:W-:Y:S01]  /*35f0*/  FFMA.FTZ R90, R100, UR4, R92 ;  /* 0x00000004645a7c23 */ /* 0x000fe2000801005c */
[----:B------:R-:W-:Y:S01]  /*3600*/  FADD.FTZ R91, R102, -R91 ;  /* 0x8000005b665b7221 */ /* 0x000fe20000010000 */
[----:B------:R-:W-:Y:S01]  /*3610*/  FFMA.FTZ R86, R87, UR24, R82 ;  /* 0x0000001857567c23 */ /* 0x000fe20008010052 */
[----:B------:R-:W-:Y:S01]  /*3620*/  FFMA.FTZ R87, R94, UR24, R83 ;  /* 0x000000185e577c23 */ /* 0x000fe20008010053 */
[----:B------:R-:W-:Y:S01]  /*3630*/  FADD.FTZ R90, R105, -R90 ;  /* 0x8000005a695a7221 */ /* 0x000fe20000010000 */
[----:B0-----:R-:W-:Y:S01]  /*3640*/  FFMA.FTZ R84, R91, UR24, R80 ;  /* 0x000000185b547c23 */ /* 0x001fe20008010050 */
[----:B------:R-:W-:Y:S01]  /*3650*/  FMUL.FTZ R113, R86, UR12 ;  /* 0x0000000c56717c20 */ /* 0x000fe20008410000 */
[----:B------:R-:W-:Y:S01]  /*3660*/  FMUL.FTZ R112, R87, UR12 ;  /* 0x0000000c57707c20 */ /* 0x000fe20008410000 */
[----:B------:R-:W-:Y:S01]  /*3670*/  FFMA.FTZ R85, R90, UR24, R81 ;  /* 0x000000185a557c23 */ /* 0x000fe20008010051 */
[----:B------:R-:W0:Y:S01]  /*3680*/  LDC.64 R94, c[0x0][0x478] ;  /* 0x00011e00ff5e7b82 */ /* 0x000e220000000a00 */
[----:B-----5:R-:W-:Y:S01]  /*3690*/  FMUL.FTZ R93, R66, R113 ;  /* 0x00000071425d7220 */ /* 0x020fe20000410000 */
[----:B------:R-:W-:Y:S01]  /*36a0*/  FMUL.FTZ R119, R67, R112 ;  /* 0x0000007043777220 */ /* 0x000fe20000410000 */
[----:B------:R-:W-:Y:S01]  /*36b0*/  FMUL.FTZ R114, R85, UR12 ;  /* 0x0000000c55727c20 */ /* 0x000fe20008410000 */
[----:B------:R-:W-:Y:S01]  /*36c0*/  FMUL.FTZ R115, R84, UR12 ;  /* 0x0000000c54737c20 */ /* 0x000fe20008410000 */
[----:B------:R1:W-:Y:S02]  /*36d0*/  F2F.BF16.F32 R118, R93 ;  /* 0x0000005d00767304 */ /* 0x0003e40000202000 */
[----:B------:R-:W-:Y:S01]  /*36e0*/  FMUL.FTZ R116, R65, R114 ;  /* 0x0000007241747220 */ /* 0x000fe20000410000 */
[----:B------:R-:W-:-:S05]  /*36f0*/  FMUL.FTZ R117, R64, R115 ;  /* 0x0000007340757220 */ /* 0x000fca0000410000 */
[----:B------:R-:W3:Y:S01]  /*3700*/  F2F.BF16.F32 R90, R116 ;  /* 0x00000074005a7304 */ /* 0x000ee20000202000 */
[----:B-1----:R-:W1:Y:S07]  /*3710*/  LDC.64 R92, c[0x0][0x468] ;  /* 0x00011a00ff5c7b82 */ /* 0x002e6e0000000a00 */
[----:B------:R-:W4:Y:S01]  /*3720*/  F2F.BF16.F32 R119, R119 ;  /* 0x0000007700777304 */ /* 0x000f220000202000 */
[----:B0-----:R-:W-:-:S04]  /*3730*/  IMAD.WIDE.U32 R94, R0, 0x10, R94 ;  /* 0x00000010005e7825 */ /* 0x001fc800078e005e */
[----:B---3--:R-:W-:-:S03]  /*3740*/  IMAD.WIDE.U32 R90, R90, 0x10000, RZ ;  /* 0x000100005a5a7825 */ /* 0x008fc600078e00ff */
[----:B------:R-:W0:Y:S01]  /*3750*/  F2F.BF16.F32 R117, R117 ;  /* 0x0000007500757304 */ /* 0x000e220000202000 */
[----:B------:R3:W-:Y:S01]  /*3760*/  STG.E.128 desc[UR14][R94.64], R84 ;  /* 0x000000545e007986 */ /* 0x0007e2000c101d0e */
[----:B----4-:R-:W-:Y:S01]  /*3770*/  PRMT R121, R118, 0x5410, R119 ;  /* 0x0000541076797816 */ /* 0x010fe20000000077 */
[----:B-1----:R-:W-:-:S03]  /*3780*/  IMAD.WIDE.U32 R92, R0, 0x8, R92 ;  /* 0x00000008005c7825 */ /* 0x002fc600078e005c */
        /* <DEDUP_REMOVED lines=13> */
.L_x_2852:
[----:B------:R-:W-:Y:S05]  /*3860*/  BSYNC.RECONVERGENT B0 ;  /* 0x0000000000007941 */ /* 0x000fea0003800200 */
.L_x_2842:
[----:B------:R-:W-:Y:S02]  /*3870*/  UIADD3 UR7, UPT, UPT, UR7, UR22, URZ ;  /* 0x0000001607077290 */ /* 0x000fe4000fffe0ff */
[----:B------:R-:W-:Y:S02]  /*3880*/  UPLOP3.LUT UP2, UPT, UPT, UPT, UP2, 0x40, 0x4 ;  /* 0x000000000004789c */ /* 0x000fe40003f4e820 */
[----:B------:R-:W-:-:S09]  /*3890*/  UISETP.GE.AND UP1, UPT, UR7, UR23, UPT ;  /* 0x000000170700728c */ /* 0x000fd2000bf26270 */
[----:B------:R-:W-:Y:S05]  /*38a0*/  BRA.U !UP1, `(.L_x_2864) ;  /* 0xffffffcd09247547 */ /* 0x000fea000b83ffff */
.L_x_2833:
[----:B------:R-:W1:Y:S01]  /*38b0*/  S2UR UR4, SR_CTAID.X ;  /* 0x00000000000479c3 */ /* 0x000e620000002500 */
[----:B------:R-:W-:Y:S01]  /*38c0*/  BSSY.RECONVERGENT B0, `(.L_x_2865) ;  /* 0x000000f000007945 */ /* 0x000fe20003800200 */
[----:B-1----:R-:W-:-:S06]  /*38d0*/  UIMAD UR4, UR4, UR6, URZ ;  /* 0x00000006040472a4 */ /* 0x002fcc000f8e02ff */
[----:B------:R-:W-:-:S04]  /*38e0*/  MOV R9, UR4 ;  /* 0x0000000400097c02 */ /* 0x000fc80008000f00 */
[----:B------:R-:W-:Y:S01]  /*38f0*/  LEA.HI R9, R9, R110, RZ, 0x1e ;  /* 0x0000006e09097211 */ /* 0x000fe200078ff0ff */
[----:B------:R-:W-:Y:S06]  /*3900*/  @!P1 BRA `(.L_x_2866) ;  /* 0x0000000000289947 */ /* 0x000fec0003800000 */
[----:B------:R-:W1:Y:S08]  /*3910*/  LDC.64 R2, c[0x0][0x440] ;  /* 0x00011000ff027b82 */ /* 0x000e700000000a00 */
        /* <DEDUP_REMOVED lines=9> */
.L_x_2866:
[----:B------:R-:W-:Y:S05]  /*39b0*/  BSYNC.RECONVERGENT B0 ;  /* 0x0000000000007941 */ /* 0x000fea0003800200 */
.L_x_2865:
[----:B------:R-:W-:Y:S04]  /*39c0*/  BSSY.RECONVERGENT B0, `(.L_x_2867) ;  /* 0x000000c000007945 */ /* 0x000fe80003800200 */
[----:B------:R-:W-:Y:S05]  /*39d0*/  @!P3 BRA `(.L_x_2868) ;  /* 0x000000000028b947 */ /* 0x000fea0003800000 */
[----:B-1----:R-:W1:Y:S08]  /*39e0*/  LDC.64 R2, c[0x0][0x440] ;  /* 0x00011000ff027b82 */ /* 0x002e700000000a00 */
        /* <DEDUP_REMOVED lines=9> */
.L_x_2868:
[----:B------:R-:W-:Y:S05]  /*3a80*/  BSYNC.RECONVERGENT B0 ;  /* 0x0000000000007941 */ /* 0x000fea0003800200 */
.L_x_2867:
[----:B------:R-:W-:Y:S05]  /*3a90*/  @!P2 EXIT ;  /* 0x000000000000a94d */ /* 0x000fea0003800000 */
[----:B-1----:R-:W1:Y:S08]  /*3aa0*/  LDC.64 R2, c[0x0][0x440] ;  /* 0x00011000ff027b82 */ /* 0x002e700000000a00 */
        /* <DEDUP_REMOVED lines=9> */
.L_x_2869:
        /* <DEDUP_REMOVED lines=12> */
.L_x_6736:


//--------------------- .text._ZN10layer_norm13ln_bwd_kernelINS_13Kernel_traitsIf13__nv_bfloat16fS2_fjLj1536ELj1ELj1ELj4ELj8ENS_18Kernel_traits_baseILj1536EfS2_fS2_fjLj128EEEEELb0ELb1ELb0ELb1EEEvNS_9BwdParamsE --------------------------
	.section	.text._ZN10layer_norm13ln_bwd_kernelINS_13Kernel_traitsIf13__nv_bfloat16fS2_fjLj1536ELj1ELj1ELj4ELj8ENS_18Kernel_traits_baseILj1536EfS2_fS2_fjLj128EEEEELb0ELb1ELb0ELb1EEEvNS_9BwdParamsE,"ax",@progbits
	.align	128
        .global         _ZN10layer_norm13ln_bwd_kernelINS_13Kernel_traitsIf13__nv_bfloat16fS2_fjLj1536ELj1ELj1ELj4ELj8ENS_18Kernel_traits_baseILj1536EfS2_fS2_fjLj128EEEEELb0ELb1ELb0ELb1EEEvNS_9BwdParamsE
        .type           _ZN10layer_norm13ln_bwd_kernelINS_13Kernel_traitsIf13__nv_bfloat16fS2_fjLj1536ELj1ELj1ELj4ELj8ENS_18Kernel_traits_baseILj1536EfS2_fS2_fjLj128EEEEELb0ELb1ELb0ELb1EEEvNS_9BwdParamsE,@function
        .size           _ZN10layer_norm13ln_bwd_kernelINS_13Kernel_traitsIf13__nv_bfloat16fS2_fjLj1536ELj1ELj1ELj4ELj8ENS_18Kernel_traits_baseILj1536EfS2_fS2_fjLj128EEEEELb0ELb1ELb0ELb1EEEvNS_9BwdParamsE,(.L_x_6737 - _ZN10layer_norm13ln_bwd_kernelINS_13Kernel_traitsIf13__nv_bfloat16fS2_fjLj1536ELj1ELj1ELj4ELj8ENS_18Kernel_traits_baseILj1536EfS2_fS2_fjLj128EEEEELb0ELb1ELb0ELb1EEEvNS_9BwdParamsE)
        .other          _ZN10layer_norm13ln_bwd_kernelINS_13Kernel_traitsIf13__nv_bfloat16fS2_fjLj1536ELj1ELj1ELj4ELj8ENS_18Kernel_traits_baseILj1536EfS2_fS2_fjLj128EEEEELb0ELb1ELb0ELb1EEEvNS_9BwdParamsE,@"STO_CUDA_ENTRY STV_DEFAULT"
_ZN10layer_norm13ln_bwd_kernelINS_13Kernel_traitsIf13__nv_bfloat16fS2_fjLj1536ELj1ELj1ELj4ELj8ENS_18Kernel_traits_baseILj1536EfS2_fS2_fjLj128EEEEELb0ELb1ELb0ELb1EEEvNS_9BwdParamsE:
.text._ZN10layer_norm13ln_bwd_kernelINS_13Kernel_traitsIf13__nv_bfloat16fS2_fjLj1536ELj1ELj1ELj4ELj8ENS_18Kernel_traits_baseILj1536EfS2_fS2_fjLj128EEEEELb0ELb1ELb0ELb1EEEvNS_9BwdParamsE:
        /* <DEDUP_REMOVED lines=33> */
[----:B------:R-:W-:Y:S02]  /*0210*/  MOV R0, RZ ;  /* 0x000000ff00007202 */ /* 0x000fe40000000f00 */
[----:B------:R-:W-:Y:S02]  /*0220*/  CS2R R6, SRZ ;  /* 0x0000000000067805 */ /* 0x000fe4000001ff00 */
[----:B------:R-:W-:-:S02]  /*0230*/  CS2R R8, SRZ ;  /* 0x0000000000087805 */ /* 0x000fc4000001ff00 */
[----:B------:R-:W-:Y:S02]  /*0240*/  CS2R R10, SRZ ;  /* 0x00000000000a7805 */ /* 0x000fe4000001ff00 */
[----:B------:R-:W-:Y:S01]  /*0250*/  CS2R R12, SRZ ;  /* 0x00000000000c7805 */ /* 0x000fe2000001ff00 */
[----:B--2---:R-:W-:Y:S01]  /*0260*/  UISETP.NE.U32.AND UP0, UPT, UR4, URZ, UPT ;  /* 0x000000ff0400728c */ /* 0x004fe2000bf05070 */
[----:B------:R-:W-:Y:S02]  /*0270*/  CS2R R14, SRZ ;  /* 0x00000000000e7805 */ /* 0x000fe4000001ff00 */
[----:B------:R-:W-:Y:S02]  /*0280*/  CS2R R16, SRZ ;  /* 0x0000000000107805 */ /* 0x000fe4000001ff00 */
[----:B------:R-:W-:Y:S02]  /*0290*/  CS2R R18, SRZ ;  /* 0x0000000000127805 */ /* 0x000fe4000001ff00 */
[----:B------:R-:W-:-:S02]  /*02a0*/  CS2R R68, SRZ ;  /* 0x0000000000447805 */ /* 0x000fc4000001ff00 */
[----:B------:R-:W-:Y:S02]  /*02b0*/  CS2R R70, SRZ ;  /* 0x0000000000467805 */ /* 0x000fe4000001ff00 */
[----:B------:R-:W-:Y:S01]  /*02c0*/  CS2R R72, SRZ ;  /* 0x0000000000487805 */ /* 0x000fe2000001ff00 */
[----:B------:R-:W-:Y:S01]  /*02d0*/  UPLOP3.LUT UP2, UPT, UPT, UPT, UPT, 0x40, 0x4 ;  /* 0x000000000004789c */ /* 0x000fe20003f4e870 */
[----:B------:R-:W2:Y:S01]  /*02e0*/  LDCU UR19, c[0x0][0x388] ;  /* 0x00007100ff1377ac */ /* 0x000ea20008000800 */
[C---:B0-----:R-:W-:Y:S01]  /*02f0*/  IMAD.WIDE.U32 R2, R87.reuse, 0x10, R2 ;  /* 0x0000001057027825 */ /* 0x041fe200078e0002 */
[C---:B------:R-:W-:Y:S01]  /*0300*/  LOP3.LUT R85, R87.reuse, 0x60, RZ, 0xc0, !PT ;  /* 0x0000006057557812 */ /* 0x040fe200078ec0ff */
[----:B------:R-:W0:Y:S02]  /*0310*/  LDCU.U8 UR18, c[0x0][0x410] ;  /* 0x00008200ff1277ac */ /* 0x000e240008000000 */
[----:B---3--:R-:W-:Y:S01]  /*0320*/  IMAD.WIDE.U32 R4, R87, 0x10, R4 ;  /* 0x0000001057047825 */ /* 0x008fe200078e0004 */
[----:B-1----:R-:W5:Y:S01]  /*0330*/  LDG.E.128 R40, desc[UR16][R2.64] ;  /* 0x0000001002287981 */ /* 0x002f62000c1e1d00 */
[----:B------:R-:W-:-:S02]  /*0340*/  LOP3.LUT R85, R85, 0x1f, R87, 0xf8, !PT ;  /* 0x0000001f55557812 */ /* 0x000fc400078ef857 */
[----:B------:R-:W-:Y:S02]  /*0350*/  CS2R R74, SRZ ;  /* 0x00000000004a7805 */ /* 0x000fe4000001ff00 */
[----:B------:R-:W-:Y:S01]  /*0360*/  LOP3.LUT R87, R87, 0x1f, RZ, 0xc0, !PT ;  /* 0x0000001f57577812 */ /* 0x000fe200078ec0ff */
[----:B------:R-:W5:Y:S01]  /*0370*/  LDG.E.128 R36, desc[UR16][R2.64+0x800] ;  /* 0x0008001002247981 */ /* 0x000f62000c1e1d00 */
[----:B------:R-:W1:Y:S03]  /*0380*/  LDCU UR22, c[0x0][0x400] ;  /* 0x00008000ff1677ac */ /* 0x000e660008000800 */
[----:B------:R3:W5:Y:S01]  /*0390*/  LDG.E.128 R32, desc[UR16][R2.64+0x1000] ;  /* 0x0010001002207981 */ /* 0x000762000c1e1d00 */
[----:B------:R-:W4:Y:S03]  /*03a0*/  LDCU.64 UR24, c[0x0][0x478] ;  /* 0x00008f00ff1877ac */ /* 0x000f260008000a00 */
[----:B------:R-:W5:Y:S01]  /*03b0*/  LDG.E.128 R28, desc[UR16][R4.64+0x1000] ;  /* 0x00100010041c7981 */ /* 0x000f62000c1e1d00 */
[----:B------:R-:W0:Y:S03]  /*03c0*/  LDCU.128 UR8, c[0x0][0x3c0] ;  /* 0x00007800ff0877ac */ /* 0x000e260008000c00 */
[----:B------:R-:W5:Y:S01]  /*03d0*/  LDG.E.128 R24, desc[UR16][R4.64+0x800] ;  /* 0x0008001004187981 */ /* 0x000f62000c1e1d00 */
[----:B------:R-:W0:Y:S01]  /*03e0*/  LDCU.64 UR20, c[0x0][0x438] ;  /* 0x00008700ff1477ac */ /* 0x000e220008000a00 */
[----:B---3--:R-:W-:-:S02]  /*03f0*/  CS2R R2, SRZ ;  /* 0x0000000000027805 */ /* 0x008fc4000001ff00 */
[----:B------:R3:W5:Y:S01]  /*0400*/  LDG.E.128 R20, desc[UR16][R4.64] ;  /* 0x0000001004147981 */ /* 0x000762000c1e1d00 */
[----:B------:R-:W-:Y:S01]  /*0410*/  UISETP.NE.AND.EX UP0, UPT, UR5, URZ, UPT, UP0 ;  /* 0x000000ff0500728c */ /* 0x000fe2000bf05300 */
[----:B------:R-:W0:Y:S01]  /*0420*/  LDCU.64 UR26, c[0x0][0x380] ;  /* 0x00007000ff1a77ac */ /* 0x000e220008000a00 */
[----:B------:R-:W-:Y:S01]  /*0430*/  UMOV UR6, UR7 ;  /* 0x0000000700067c82 */ /* 0x000fe20008000000 */
[----:B-1234-:R-:W-:-:S08]  /*0440*/  CS2R R4, SRZ ;  /* 0x0000000000047805 */ /* 0x01efd0000001ff00 */
.L_x_2877:
[----:B------:R-:W1:Y:S01]  /*0450*/  LDC.64 R96, c[0x0][0x428] ;  /* 0x00010a00ff607b82 */ /* 0x000e620000000a00 */
[----:B------:R-:W-:Y:S02]  /*0460*/  UIMAD UR4, UR6, UR19, URZ ;  /* 0x00000013060472a4 */ /* 0x000fe4000f8e02ff */
[----:B0-----:R-:W-:Y:S02]  /*0470*/  UIMAD.WIDE UR14, UR6, 0x4, UR10 ;  /* 0x00000004060e78a5 */ /* 0x001fe4000f8e020a */
[----:B------:R-:W-:Y:S02]  /*0480*/  USHF.R.S32.HI UR5, URZ, 0x1f, UR4 ;  /* 0x0000001fff057899 */ /* 0x000fe40008011404 */
[----:B------:R-:W-:Y:S01]  /*0490*/  UIMAD.WIDE UR12, UR6, 0x4, UR8 ;  /* 0x00000004060c78a5 */ /* 0x000fe2000f8e0208 */
[----:B------:R-:W0:Y:S01]  /*04a0*/  LDC.64 R64, c[0x0][0x3a8] ;  /* 0x0000ea00ff407b82 */ /* 0x000e220000000a00 */
        /* <DEDUP_REMOVED lines=10> */
[C---:B-1----:R-:W-:Y:S01]  /*0550*/  IMAD.WIDE.U32 R100, R89.reuse, 0x8, R96 ;  /* 0x0000000859647825 */ /* 0x042fe200078e0060 */
[----:B------:R-:W-:-:S05]  /*0560*/  IADD3 R88, PT, PT, R89, 0x80, RZ ;  /* 0x0000008059587810 */ /* 0x000fca0007ffe0ff */
[----:B------:R-:W2:Y:S01]  /*0570*/  LDG.E.64 R100, desc[UR16][R100.64] ;  /* 0x0000001064647981 */ /* 0x000ea2000c1e1b00 */
[C---:B0-----:R-:W-:Y:S01]  /*0580*/  IMAD.WIDE.U32 R56, R89.reuse, 0x10, R64 ;  /* 0x0000001059387825 */ /* 0x041fe200078e0040 */
[----:B------:R-:W-:-:S03]  /*0590*/  IADD3 R86, PT, PT, R89, 0x100, RZ ;  /* 0x0000010059567810 */ /* 0x000fc60007ffe0ff */
[C---:B------:R-:W-:Y:S02]  /*05a0*/  IMAD.WIDE.U32 R98, R88.reuse, 0x8, R96 ;  /* 0x0000000858627825 */ /* 0x040fe400078e0060 */
[----:B------:R-:W2:Y:S02]  /*05b0*/  LDG.E.128 R56, desc[UR16][R56.64] ;  /* 0x0000001038387981 */ /* 0x000ea4000c1e1d00 */
[--C-:B----4-:R-:W-:Y:S02]  /*05c0*/  IMAD.WIDE.U32 R60, R88, 0x10, R64.reuse ;  /* 0x00000010583c7825 */ /* 0x110fe400078e0040 */
[----:B------:R-:W4:Y:S02]  /*05d0*/  LDG.E.64 R98, desc[UR16][R98.64] ;  /* 0x0000001062627981 */ /* 0x000f24000c1e1b00 */
[C---:B------:R-:W-:Y:S02]  /*05e0*/  IMAD.WIDE.U32 R64, R86.reuse, 0x10, R64 ;  /* 0x0000001056407825 */ /* 0x040fe400078e0040 */
[----:B------:R-:W4:Y:S02]  /*05f0*/  LDG.E.128 R60, desc[UR16][R60.64] ;  /* 0x000000103c3c7981 */ /* 0x000f24000c1e1d00 */
[----:B------:R-:W-:-:S02]  /*0600*/  IMAD.WIDE.U32 R96, R86, 0x8, R96 ;  /* 0x0000000856607825 */ /* 0x000fc400078e0060 */
[----:B------:R-:W4:Y:S04]  /*0610*/  LDG.E.128 R64, desc[UR16][R64.64] ;  /* 0x0000001040407981 */ /* 0x000f28000c1e1d00 */
[----:B------:R-:W4:Y:S01]  /*0620*/  LDG.E.64 R96, desc[UR16][R96.64] ;  /* 0x0000001060607981 */ /* 0x000f22000c1e1b00 */
        /* <DEDUP_REMOVED lines=26> */
[----:B------:R-:W-:Y:S01]  /*07d0*/  SHF.R.U32.HI R122, RZ, 0x10, R101 ;  /* 0x00000010ff7a7819 */ /* 0x000fe20000011665 */
[----:B------:R-:W-:Y:S01]  /*07e0*/  FMUL.FTZ R101, R40, R117 ;  /* 0x0000007528657220 */ /* 0x000fe20000410000 */
[----:B------:R-:W-:Y:S01]  /*07f0*/  SHF.L.U32 R124, R124, 0x10, RZ ;  /* 0x000000107c7c7819 */ /* 0x000fe200000006ff */
[----:B------:R-:W-:Y:S01]  /*0800*/  FMUL.FTZ R100, R106, UR14 ;  /* 0x0000000e6a647c20 */ /* 0x000fe20008410000 */
[--C-:B----4-:R-:W-:Y:S01]  /*0810*/  SHF.R.U64 R120, R98, 0x10, R99.reuse ;  /* 0x0000001062787819 */ /* 0x110fe20000001263 */
[----:B------:R-:W-:Y:S01]  /*0820*/  FMUL.FTZ R110, R58, UR14 ;  /* 0x0000000e3a6e7c20 */ /* 0x000fe20008410000 */
[----:B------:R-:W-:Y:S01]  /*0830*/  MOV R111, R99 ;  /* 0x00000063006f7202 */ /* 0x000fe20000000f00 */
[----:B------:R-:W-:Y:S01]  /*0840*/  FMUL.FTZ R114, R57, UR14 ;  /* 0x0000000e39727c20 */ /* 0x000fe20008410000 */
[----:B------:R-:W-:Y:S01]  /*0850*/  SHF.R.U32.HI R118, RZ, 0x10, R99 ;  /* 0x00000010ff767819 */ /* 0x000fe20000011663 */
[----:B------:R-:W-:Y:S01]  /*0860*/  FMUL.FTZ R99, R41, R124 ;  /* 0x0000007c29637220 */ /* 0x000fe20000410000 */
[----:B------:R-:W-:Y:S01]  /*0870*/  SHF.L.U32 R115, R115, 0x10, RZ ;  /* 0x0000001073737819 */ /* 0x000fe200000006ff */
[----:B------:R-:W-:Y:S01]  /*0880*/  FADD.FTZ R58, RZ, R101 ;  /* 0x00000065ff3a7221 */ /* 0x000fe20000010000 */
[----:B------:R-:W-:Y:S01]  /*0890*/  FFMA.FTZ R57, R100, R101, RZ ;  /* 0x0000006564397223 */ /* 0x000fe200000100ff */
[----:B------:R-:W-:Y:S01]  /*08a0*/  MOV R113, R98 ;  /* 0x0000006200717202 */ /* 0x000fe20000000f00 */
[C---:B------:R-:W-:Y:S01]  /*08b0*/  FADD.FTZ R59, -R107.reuse, R59 ;  /* 0x0000003b6b3b7221 */ /* 0x040fe20000010100 */
[C---:B------:R-:W-:Y:S01]  /*08c0*/  FADD.FTZ R60, -R107.reuse, R60 ;  /* 0x0000003c6b3c7221 */ /* 0x040fe20000010100 */
[C---:B------:R-:W-:Y:S01]  /*08d0*/  FADD.FTZ R61, -R107.reuse, R61 ;  /* 0x0000003d6b3d7221 */ /* 0x040fe20000010100 */
[C---:B------:R-:W-:Y:S01]  /*08e0*/  FADD.FTZ R62, -R107.reuse, R62 ;  /* 0x0000003e6b3e7221 */ /* 0x040fe20000010100 */
[C---:B------:R-:W-:Y:S01]  /*08f0*/  FADD.FTZ R63, -R107.reuse, R63 ;  /* 0x0000003f6b3f7221 */ /* 0x040fe20000010100 */
[C---:B0-----:R-:W-:Y:S01]  /*0900*/  FADD.FTZ R93, -R107.reuse, R64 ;  /* 0x000000406b5d7221 */ /* 0x041fe20000010100 */
[C---:B------:R-:W-:Y:S01]  /*0910*/  FADD.FTZ R98, -R107.reuse, R65 ;  /* 0x000000416b627221 */ /* 0x040fe20000010100 */
[C---:B------:R-:W-:Y:S01]  /*0920*/  FADD.FTZ R95, -R107.reuse, R66 ;  /* 0x000000426b5f7221 */ /* 0x040fe20000010100 */
[----:B------:R-:W-:Y:S01]  /*0930*/  FADD.FTZ R92, -R107, R67 ;  /* 0x000000436b5c7221 */ /* 0x000fe20000010100 */
[----:B------:R-:W-:Y:S01]  /*0940*/  SHF.L.U32 R122, R122, 0x10, RZ ;  /* 0x000000107a7a7819 */ /* 0x000fe200000006ff */
        /* <DEDUP_REMOVED lines=8> */
[----:B------:R-:W-:Y:S01]  /*09d0*/  MOV R56, R97 ;  /* 0x0000006100387202 */ /* 0x000fe20000000f00 */
[----:B------:R-:W-:Y:S01]  /*09e0*/  FMUL.FTZ R66, R36, R113 ;  /* 0x0000007124427220 */ /* 0x000fe20000410000 */
[----:B------:R-:W-:Y:S01]  /*09f0*/  SHF.L.U32 R120, R120, 0x10, RZ ;  /* 0x0000001078787819 */ /* 0x000fe200000006ff */
[----:B------:R-:W-:Y:S01]  /*0a00*/  FADD.FTZ R57, R109, R58 ;  /* 0x0000003a6d397221 */ /* 0x000fe20000010000 */
[----:B------:R-:W-:Y:S01]  /*0a10*/  FMUL.FTZ R106, R60, UR14 ;  /* 0x0000000e3c6a7c20 */ /* 0x000fe20008410000 */
[----:B------:R-:W-:Y:S01]  /*0a20*/  FFMA.FTZ R59, R112, R109, R59 ;  /* 0x0000006d703b7223 */ /* 0x000fe2000001003b */
[----:B------:R-:W-:-:S02]  /*0a30*/  SHF.R.U64 R116, R96, 0x10, R97 ;  /* 0x0000001060747819 */ /* 0x000fc40000001261 */
[----:B------:R-:W-:Y:S01]  /*0a40*/  SHF.R.U32.HI R119, RZ, 0x10, R97 ;  /* 0x00000010ff777819 */ /* 0x000fe20000011661 */
[----:B------:R-:W-:Y:S01]  /*0a50*/  FMUL.FTZ R103, R37, R120 ;  /* 0x0000007825677220 */ /* 0x000fe20000410000 */
[----:B------:R-:W-:Y:S02]  /*0a60*/  SHF.L.U32 R111, R111, 0x10, RZ ;  /* 0x000000106f6f7819 */ /* 0x000fe400000006ff */
[----:B------:R-:W-:Y:S01]  /*0a70*/  SHF.L.U32 R97, R56, 0x10, RZ ;  /* 0x0000001038617819 */ /* 0x000fe200000006ff */
        /* <DEDUP_REMOVED lines=69> */
.L_x_2872:
[----:B------:R-:W-:Y:S05]  /*0ed0*/  BSYNC.RECONVERGENT B0 ;  /* 0x0000000000007941 */ /* 0x000fea0003800200 */
.L_x_2871:
        /* <DEDUP_REMOVED lines=57> */
[--C-:B------:R-:W-:Y:S01]  /*1270*/  FFMA.FTZ R62, R102, UR4, R97.reuse ;  /* 0x00000004663e7c23 */ /* 0x100fe20008010061 */
[----:B------:R-:W-:Y:S01]  /*1280*/  FADD.FTZ R110, R107, -R110 ;  /* 0x8000006e6b6e7221 */ /* 0x000fe20000010000 */
[--C-:B------:R-:W-:Y:S01]  /*1290*/  FFMA.FTZ R64, R64, UR4, R97.reuse ;  /* 0x0000000440407c23 */ /* 0x100fe20008010061 */
[----:B------:R-:W-:Y:S01]  /*12a0*/  FMUL.FTZ R104, R114, UR14 ;  /* 0x0000000e72687c20 */ /* 0x000fe20008410000 */
[----:B------:R-:W-:Y:S01]  /*12b0*/  FADD.FTZ R112, R109, -R112 ;  /* 0x800000706d707221 */ /* 0x000fe20000010000 */
[----:B------:R-:W-:Y:S01]  /*12c0*/  FADD.FTZ R100, R101, -R100 ;  /* 0x8000006465647221 */ /* 0x000fe20000010000 */
[----:B------:R-:W0:Y:S01]  /*12d0*/  LDC.64 R60, c[0x0][0x390] ;  /* 0x0000e400ff3c7b82 */ /* 0x000e220000000a00 */
[----:B------:R-:W-:Y:S01]  /*12e0*/  FADD.FTZ R62, R65, -R62 ;  /* 0x8000003e413e7221 */ /* 0x000fe20000010000 */
[----:B------:R-:W-:Y:S01]  /*12f0*/  FMUL.FTZ R110, R110, UR14 ;  /* 0x0000000e6e6e7c20 */ /* 0x000fe20008410000 */
[--C-:B------:R-:W-:Y:S01]  /*1300*/  FFMA.FTZ R56, R108, UR4, R97.reuse ;  /* 0x000000046c387c23 */ /* 0x100fe20008010061 */
[----:B------:R-:W-:Y:S01]  /*1310*/  FADD.FTZ R64, R67, -R64 ;  /* 0x8000004043407221 */ /* 0x000fe20000010000 */
[----:B------:R-:W-:Y:S01]  /*1320*/  FMUL.FTZ R104, R104, UR12 ;  /* 0x0000000c68687c20 */ /* 0x000fe20008410000 */
[----:B------:R-:W-:Y:S01]  /*1330*/  FMUL.FTZ R108, R112, UR14 ;  /* 0x0000000e706c7c20 */ /* 0x000fe20008410000 */
[----:B------:R-:W-:Y:S01]  /*1340*/  FMUL.FTZ R100, R100, UR14 ;  /* 0x0000000e64647c20 */ /* 0x000fe20008410000 */
[----:B------:R-:W-:Y:S01]  /*1350*/  FMUL.FTZ R62, R62, UR14 ;  /* 0x0000000e3e3e7c20 */ /* 0x000fe20008410000 */
[----:B------:R-:W-:Y:S01]  /*1360*/  FMUL.FTZ R111, R110, UR12 ;  /* 0x0000000c6e6f7c20 */ /* 0x000fe20008410000 */
[----:B------:R-:W-:Y:S01]  /*1370*/  FADD.FTZ R56, R103, -R56 ;  /* 0x8000003867387221 */ /* 0x000fe20000010000 */
[----:B------:R-:W-:Y:S01]  /*1380*/  FFMA.FTZ R57, R106, UR4, R97 ;  /* 0x000000046a397c23 */ /* 0x000fe20008010061 */
[----:B------:R-:W-:Y:S01]  /*1390*/  FMUL.FTZ R106, R64, UR14 ;  /* 0x0000000e406a7c20 */ /* 0x000fe20008410000 */
[----:B------:R-:W-:Y:S01]  /*13a0*/  FMUL.FTZ R58, R21, R104 ;  /* 0x00000068153a7220 */ /* 0x000fe20000410000 */
[----:B------:R-:W-:Y:S01]  /*13b0*/  FMUL.FTZ R108, R108, UR12 ;  /* 0x0000000c6c6c7c20 */ /* 0x000fe20008410000 */
[----:B------:R-:W-:Y:S01]  /*13c0*/  FMUL.FTZ R99, R100, UR12 ;  /* 0x0000000c64637c20 */ /* 0x000fe20008410000 */
[----:B------:R-:W-:Y:S01]  /*13d0*/  FMUL.FTZ R100, R22, R111 ;  /* 0x0000006f16647220 */ /* 0x000fe20000410000 */
[----:B------:R-:W-:Y:S01]  /*13e0*/  FMUL.FTZ R102, R56, UR14 ;  /* 0x0000000e38667c20 */ /* 0x000fe20008410000 */
[----:B------:R-:W-:Y:S01]  /*13f0*/  FMUL.FTZ R103, R62, UR12 ;  /* 0x0000000c3e677c20 */ /* 0x000fe20008410000 */
[----:B------:R-:W-:Y:S01]  /*1400*/  FADD.FTZ R57, R66, -R57 ;  /* 0x8000003942397221 */ /* 0x000fe20000010000 */
[----:B------:R-:W1:Y:S01]  /*1410*/  LDC.64 R62, c[0x0][0x468] ;  /* 0x00011a00ff3e7b82 */ /* 0x000e620000000a00 */
[----:B------:R-:W-:Y:S01]  /*1420*/  FMUL.FTZ R106, R106, UR12 ;  /* 0x0000000c6a6a7c20 */ /* 0x000fe20008410000 */
[----:B------:R-:W-:Y:S01]  /*1430*/  FMUL.FTZ R56, R23, R108 ;  /* 0x0000006c17387220 */ /* 0x000fe20000410000 */
[----:B------:R-:W-:Y:S01]  /*1440*/  FMUL.FTZ R101, R20, R99 ;  /* 0x0000006314657220 */ /* 0x000fe20000410000 */
[----:B------:R-:W-:Y:S01]  /*1450*/  F2F.BF16.F32 R58, R58 ;  /* 0x0000003a003a7304 */ /* 0x000fe20000202000 */
[----:B------:R-:W-:Y:S01]  /*1460*/  FMUL.FTZ R102, R102, UR12 ;  /* 0x0000000c66667c20 */ /* 0x000fe20008410000 */
[----:B------:R-:W-:Y:S01]  /*1470*/  FMUL.FTZ R105, R57, UR14 ;  /* 0x0000000e39697c20 */ /* 0x000fe20008410000 */
[----:B------:R-:W-:Y:S01]  /*1480*/  FMUL.FTZ R109, R27, R106 ;  /* 0x0000006a1b6d7220 */ /* 0x000fe20000410000 */
[----:B------:R-:W-:Y:S01]  /*1490*/  FMUL.FTZ R64, R26, R103 ;  /* 0x000000671a407220 */ /* 0x000fe20000410000 */
[----:B------:R-:W-:Y:S01]  /*14a0*/  FMUL.FTZ R59, R25, R102 ;  /* 0x00000066193b7220 */ /* 0x000fe20000410000 */
[----:B------:R-:W-:-:S02]  /*14b0*/  FMUL.FTZ R105, R105, UR12 ;  /* 0x0000000c69697c20 */ /* 0x000fc40008410000 */
[----:B------:R-:W-:Y:S02]  /*14c0*/  F2F.BF16.F32 R100, R100 ;  /* 0x0000006400647304 */ /* 0x000fe40000202000 */
[----:B------:R-:W-:-:S06]  /*14d0*/  FMUL.FTZ R107, R24, R105 ;  /* 0x00000069186b7220 */ /* 0x000fcc0000410000 */
[----:B------:R0:W2:Y:S08]  /*14e0*/  F2F.BF16.F32 R65, R56 ;  /* 0x0000003800417304 */ /* 0x0000b00000202000 */
[----:B------:R-:W3:Y:S01]  /*14f0*/  F2F.BF16.F32 R101, R101 ;  /* 0x0000006500657304 */ /* 0x000ee20000202000 */
[----:B0-----:R-:W-:-:S06]  /*1500*/  IMAD.WIDE.U32 R56, R89, 0x8, R60 ;  /* 0x0000000859387825 */ /* 0x001fcc00078e003c */
[----:B------:R-:W4:Y:S01]  /*1510*/  LDG.E.64 R56, desc[UR16][R56.64] ;  /* 0x0000001038387981 */ /* 0x000f22000c1e1b00 */
[----:B------:R-:W-:Y:S08]  /*1520*/  F2F.BF16.F32 R66, R64 ;  /* 0x0000004000427304 */ /* 0x000ff00000202000 */
[----:B------:R-:W0:Y:S08]  /*1530*/  F2F.BF16.F32 R109, R109 ;  /* 0x0000006d006d7304 */ /* 0x000e300000202000 */
[----:B------:R3:W0:Y:S01]  /*1540*/  F2F.BF16.F32 R67, R59 ;  /* 0x0000003b00437304 */ /* 0x0006220000202000 */
[----:B--2---:R-:W-:-:S07]  /*1550*/  PRMT R65, R100, 0x5410, R65 ;  /* 0x0000541064417816 */ /* 0x004fce0000000041 */
[----:B------:R-:W2:Y:S01]  /*1560*/  F2F.BF16.F32 R107, R107 ;  /* 0x0000006b006b7304 */ /* 0x000ea20000202000 */
[----:B---3--:R-:W-:-:S03]  /*1570*/  IMAD.WIDE.U32 R58, R58, 0x10000, RZ ;  /* 0x000100003a3a7825 */ /* 0x008fc600078e00ff */
[----:B------:R-:W-:Y:S01]  /*1580*/  LOP3.LUT R64, R58, R101, RZ, 0xfc, !PT ;  /* 0x000000653a407212 */ /* 0x000fe200078efcff */
[----:B-1----:R-:W-:Y:S01]  /*1590*/  IMAD.WIDE.U32 R100, R89, 0x8, R62 ;  /* 0x0000000859647825 */ /* 0x002fe200078e003e */
[----:B------:R-:W-:Y:S02]  /*15a0*/  LOP3.LUT R65, R65, R59, RZ, 0xfc, !PT ;  /* 0x0000003b41417212 */ /* 0x000fe400078efcff */
[----:B0-----:R-:W-:Y:S01]  /*15b0*/  PRMT R89, R66, 0x5410, R109 ;  /* 0x0000541042597816 */ /* 0x001fe2000000006d */
[----:B------:R-:W-:-:S04]  /*15c0*/  IMAD.WIDE.U32 R58, R88, 0x8, R60 ;  /* 0x00000008583a7825 */ /* 0x000fc800078e003c */
[----:B------:R-:W-:Y:S01]  /*15d0*/  IMAD.WIDE.U32 R66, R67, 0x10000, RZ ;  /* 0x0001000043427825 */ /* 0x000fe200078e00ff */
[----:B------:R-:W-:Y:S03]  /*15e0*/  STG.E.64 desc[UR16][R100.64], R64 ;  /* 0x0000004064007986 */ /* 0x000fe6000c101b10 */
[----:B------:R-:W-:Y:S01]  /*15f0*/  IMAD.WIDE.U32 R60, R86, 0x8, R60 ;  /* 0x00000008563c7825 */ /* 0x000fe200078e003c */
[----:B------:R-:W3:Y:S01]  /*1600*/  LDG.E.64 R58, desc[UR16][R58.64] ;  /* 0x000000103a3a7981 */ /* 0x000ee2000c1e1b00 */
[----:B------:R-:W-:Y:S02]  /*1610*/  LOP3.LUT R67, R89, R67, RZ, 0xfc, !PT ;  /* 0x0000004359437212 */ /* 0x000fe400078efcff */
[----:B--2---:R-:W-:Y:S01]  /*1620*/  LOP3.LUT R66, R66, R107, RZ, 0xfc, !PT ;  /* 0x0000006b42427212 */ /* 0x004fe200078efcff */
[----:B------:R-:W-:-:S05]  /*1630*/  IMAD.WIDE.U32 R88, R88, 0x8, R62 ;  /* 0x0000000858587825 */ /* 0x000fca00078e003e */
[----:B------:R0:W-:Y:S04]  /*1640*/  STG.E.64 desc[UR16][R88.64], R66 ;  /* 0x0000004258007986 */ /* 0x0001e8000c101b10 */
[----:B------:R-:W2:Y:S01]  /*1650*/  LDG.E.64 R60, desc[UR16][R60.64] ;  /* 0x000000103c3c7981 */ /* 0x000ea2000c1e1b00 */
[--C-:B------:R-:W-:Y:S01]  /*1660*/  FFMA.FTZ R107, R98, UR4, R97.reuse ;  /* 0x00000004626b7c23 */ /* 0x100fe20008010061 */
[----:B------:R-:W-:-:S03]  /*1670*/  FFMA.FTZ R95, R95, UR4, R97 ;  /* 0x000000045f5f7c23 */ /* 0x000fc60008010061 */
[----:B------:R-:W-:Y:S01]  /*1680*/  FADD.FTZ R107, R96, -R107 ;  /* 0x8000006b606b7221 */ /* 0x000fe20000010000 */
[--C-:B------:R-:W-:Y:S01]  /*1690*/  FFMA.FTZ R93, R93, UR4, R97.reuse ;  /* 0x000000045d5d7c23 */ /* 0x100fe20008010061 */
[----:B------:R-:W-:Y:S02]  /*16a0*/  FFMA.FTZ R92, R92, UR4, R97 ;  /* 0x000000045c5c7c23 */ /* 0x000fe40008010061 */
[----:B------:R-:W-:Y:S01]  /*16b0*/  FMUL.FTZ R107, R107, UR14 ;  /* 0x0000000e6b6b7c20 */ /* 0x000fe20008410000 */
[----:B------:R-:W-:Y:S01]  /*16c0*/  FADD.FTZ R95, R94, -R95 ;  /* 0x8000005f5e5f7221 */ /* 0x000fe20000010000 */
[----:B------:R-:W-:Y:S01]  /*16d0*/  FADD.FTZ R93, R90, -R93 ;  /* 0x8000005d5a5d7221 */ /* 0x000fe20000010000 */
[----:B------:R-:W-:Y:S01]  /*16e0*/  FADD.FTZ R92, R91, -R92 ;  /* 0x8000005c5b5c7221 */ /* 0x000fe20000010000 */
[----:B------:R-:W-:Y:S01]  /*16f0*/  FMUL.FTZ R94, R107, UR12 ;  /* 0x0000000c6b5e7c20 */ /* 0x000fe20008410000 */
[----:B------:R-:W-:Y:S01]  /*1700*/  FMUL.FTZ R95, R95, UR14 ;  /* 0x0000000e5f5f7c20 */ /* 0x000fe20008410000 */
[----:B0-----:R-:W-:Y:S01]  /*1710*/  FMUL.FTZ R89, R93, UR14 ;  /* 0x0000000e5d597c20 */ /* 0x001fe20008410000 */
[----:B------:R-:W-:Y:S01]  /*1720*/  FMUL.FTZ R66, R92, UR14 ;  /* 0x0000000e5c427c20 */ /* 0x000fe20008410000 */
[----:B------:R-:W-:Y:S01]  /*1730*/  FMUL.FTZ R64, R29, R94 ;  /* 0x0000005e1d407220 */ /* 0x000fe20000410000 */
[----:B------:R-:W-:Y:S01]  /*1740*/  FMUL.FTZ R67, R95, UR12 ;  /* 0x0000000c5f437c20 */ /* 0x000fe20008410000 */
[----:B------:R-:W-:Y:S01]  /*1750*/  FMUL.FTZ R89, R89, UR12 ;  /* 0x0000000c59597c20 */ /* 0x000fe20008410000 */
[----:B------:R-:W-:-:S02]  /*1760*/  FMUL.FTZ R66, R66, UR12 ;  /* 0x0000000c42427c20 */ /* 0x000fc40008410000 */
[----:B------:R-:W-:Y:S01]  /*1770*/  FMUL.FTZ R88, R30, R67 ;  /* 0x000000431e587220 */ /* 0x000fe20000410000 */
[----:B------:R-:W0:Y:S01]  /*1780*/  F2F.BF16.F32 R64, R64 ;  /* 0x0000004000407304 */ /* 0x000e220000202000 */
[----:B------:R-:W-:Y:S01]  /*1790*/  FMUL.FTZ R90, R28, R89 ;  /* 0x000000591c5a7220 */ /* 0x000fe20000410000 */
[----:B------:R-:W-:-:S06]  /*17a0*/  FMUL.FTZ R92, R31, R66 ;  /* 0x000000421f5c7220 */ /* 0x000fcc0000410000 */
[----:B------:R-:W1:Y:S08]  /*17b0*/  F2F.BF16.F32 R91, R90 ;  /* 0x0000005a005b7304 */ /* 0x000e700000202000 */
[----:B------:R-:W-:Y:S08]  /*17c0*/  F2F.BF16.F32 R88, R88 ;  /* 0x0000005800587304 */ /* 0x000ff00000202000 */
[----:B------:R-:W1:Y:S01]  /*17d0*/  F2F.BF16.F32 R93, R92 ;  /* 0x0000005c005d7304 */ /* 0x000e620000202000 */
[----:B0-----:R-:W-:-:S03]  /*17e0*/  IMAD.WIDE.U32 R64, R64, 0x10000, RZ ;  /* 0x0001000040407825 */ /* 0x001fc600078e00ff */
[----:B-1----:R-:W-:Y:S01]  /*17f0*/  LOP3.LUT R64, R64, R91, RZ, 0xfc, !PT ;  /* 0x0000005b40407212 */ /* 0x002fe200078efcff */
[----:B------:R-:W-:Y:S01]  /*1800*/  IMAD.WIDE.U32 R62, R86, 0x8, R62 ;  /* 0x00000008563e7825 */ /* 0x000fe200078e003e */
[----:B------:R-:W-:-:S04]  /*1810*/  PRMT R93, R88, 0x5410, R93 ;  /* 0x00005410585d7816 */ /* 0x000fc8000000005d */
[----:B------:R-:W-:-:S05]  /*1820*/  LOP3.LUT R65, R93, R65, RZ, 0xfc, !PT ;  /* 0x000000415d417212 */ /* 0x000fca00078efcff */
[----:B------:R0:W-:Y:S01]  /*1830*/  STG.E.64 desc[UR16][R62.64], R64 ;  /* 0x000000403e007986 */ /* 0x0001e2000c101b10 */
[--C-:B----4-:R-:W-:Y:S02]  /*1840*/  SHF.R.U64 R95, R56, 0x10, R57.reuse ;  /* 0x00000010385f7819 */ /* 0x110fe40000001239 */
[----:B------:R-:W-:Y:S02]  /*1850*/  SHF.L.U32 R88, R57, 0x10, RZ ;  /* 0x0000001039587819 */ /* 0x000fe400000006ff */
[----:B------:R-:W-:Y:S02]  /*1860*/  SHF.L.U32 R91, R95, 0x10, RZ ;  /* 0x000000105f5b7819 */ /* 0x000fe400000006ff */
[----:B------:R-:W-:-:S03]  /*1870*/  SHF.R.U32.HI R57, RZ, 0x10, R57 ;  /* 0x00000010ff397819 */ /* 0x000fc60000011639 */
[----:B------:R-:W-:Y:S01]  /*1880*/  FMUL.FTZ R104, R104, R91 ;  /* 0x0000005b68687220 */ /* 0x000fe20000410000 */
[----:B------:R-:W-:Y:S02]  /*1890*/  SHF.L.U32 R91, R57, 0x10, RZ ;  /* 0x00000010395b7819 */ /* 0x000fe400000006ff */
[----:B------:R-:W-:-:S05]  /*18a0*/  SHF.L.U32 R56, R56, 0x10, RZ ;  /* 0x0000001038387819 */ /* 0x000fca00000006ff */
[----:B------:R-:W-:Y:S01]  /*18b0*/  FMUL.FTZ R99, R99, R56 ;  /* 0x0000003863637220 */ /* 0x000fe20000410000 */
[----:B------:R-:W-:Y:S01]  /*18c0*/  FMUL.FTZ R111, R111, R88 ;  /* 0x000000586f6f7220 */ /* 0x000fe20000410000 */
[----:B------:R-:W-:Y:S01]  /*18d0*/  FMUL.FTZ R91, R108, R91 ;  /* 0x0000005b6c5b7220 */ /* 0x000fe20000410000 */
[C-C-:B---3--:R-:W-:Y:S02]  /*18e0*/  SHF.R.U64 R57, R58.reuse, 0x10, R59.reuse ;  /* 0x000000103a397819 */ /* 0x148fe4000000123b */
[----:B------:R-:W-:Y:S02]  /*18f0*/  SHF.L.U32 R58, R58, 0x10, RZ ;  /* 0x000000103a3a7819 */ /* 0x000fe400000006ff */
[----:B------:R-:W-:Y:S02]  /*1900*/  SHF.L.U32 R90, R59, 0x10, RZ ;  /* 0x000000103b5a7819 */ /* 0x000fe400000006ff */
[----:B------:R-:W-:Y:S01]  /*1910*/  SHF.R.U32.HI R59, RZ, 0x10, R59 ;  /* 0x00000010ff3b7819 */ /* 0x000fe2000001163b */
[----:B------:R-:W-:Y:S01]  /*1920*/  FMUL.FTZ R86, R105, R58 ;  /* 0x0000003a69567220 */ /* 0x000fe20000410000 */
[----:B------:R-:W-:-:S02]  /*1930*/  SHF.L.U32 R57, R57, 0x10, RZ ;  /* 0x0000001039397819 */ /* 0x000fc400000006ff */
[C-C-:B--2---:R-:W-:Y:S02]  /*1940*/  SHF.R.U64 R58, R60.reuse, 0x10, R61.reuse ;  /* 0x000000103c3a7819 */ /* 0x144fe4000000123d */
[----:B0-----:R-:W-:Y:S02]  /*1950*/  SHF.R.U32.HI R63, RZ, 0x10, R61 ;  /* 0x00000010ff3f7819 */ /* 0x001fe4000001163d */
[----:B------:R-:W-:Y:S02]  /*1960*/  SHF.L.U32 R56, R61, 0x10, RZ ;  /* 0x000000103d387819 */ /* 0x000fe400000006ff */
[----:B------:R-:W-:Y:S02]  /*1970*/  SHF.L.U32 R59, R59, 0x10, RZ ;  /* 0x000000103b3b7819 */ /* 0x000fe400000006ff */
[----:B------:R-:W-:Y:S02]  /*1980*/  SHF.L.U32 R60, R60, 0x10, RZ ;  /* 0x000000103c3c7819 */ /* 0x000fe400000006ff */
[----:B------:R-:W-:-:S02]  /*1990*/  SHF.L.U32 R61, R58, 0x10, RZ ;  /* 0x000000103a3d7819 */ /* 0x000fc400000006ff */
        /* <DEDUP_REMOVED lines=9> */
.L_x_2874:
[--C-:B------:R-:W-:Y:S01]  /*1a30*/  FFMA.FTZ R100, R100, UR4, R97.reuse ;  /* 0x0000000464647c23 */ /* 0x100fe20008010061 */
[--C-:B------:R-:W-:Y:S01]  /*1a40*/  FFMA.FTZ R110, R110, UR4, R97.reuse ;  /* 0x000000046e6e7c23 */ /* 0x100fe20008010061 */
[--C-:B------:R-:W-:Y:S01]  /*1a50*/  FFMA.FTZ R112, R112, UR4, R97.reuse ;  /* 0x0000000470707c23 */ /* 0x100fe20008010061 */
[----:B------:R-:W0:Y:S01]  /*1a60*/  LDC.64 R104, c[0x0][0x390] ;  /* 0x0000e400ff687b82 */ /* 0x000e220000000a00 */
[----:B------:R-:W-:Y:S01]  /*1a70*/  FADD.FTZ R56, R101, -R100 ;  /* 0x8000006465387221 */ /* 0x000fe20000010000 */
[----:B------:R-:W-:Y:S01]  /*1a80*/  FADD.FTZ R58, R107, -R110 ;  /* 0x8000006e6b3a7221 */ /* 0x000fe20000010000 */
[----:B------:R-:W-:Y:S01]  /*1a90*/  FADD.FTZ R59, R109, -R112 ;  /* 0x800000706d3b7221 */ /* 0x000fe20000010000 */
[--C-:B------:R-:W-:Y:S01]  /*1aa0*/  FFMA.FTZ R114, R114, UR4, R97.reuse ;  /* 0x0000000472727c23 */ /* 0x100fe20008010061 */
[----:B------:R-:W-:Y:S01]  /*1ab0*/  FMUL.FTZ R56, R56, UR14 ;  /* 0x0000000e38387c20 */ /* 0x000fe20008410000 */
[----:B------:R-:W-:Y:S01]  /*1ac0*/  FMUL.FTZ R58, R58, UR14 ;  /* 0x0000000e3a3a7c20 */ /* 0x000fe20008410000 */
[----:B------:R-:W-:Y:S01]  /*1ad0*/  FMUL.FTZ R59, R59, UR14 ;  /* 0x0000000e3b3b7c20 */ /* 0x000fe20008410000 */
[----:B------:R-:W1:Y:S01]  /*1ae0*/  LDC.64 R100, c[0x0][0x478] ;  /* 0x00011e00ff647b82 */ /* 0x000e620000000a00 */
[----:B------:R-:W-:Y:S01]  /*1af0*/  FADD.FTZ R57, R99, -R114 ;  /* 0x8000007263397221 */ /* 0x000fe20000010000 */
[----:B------:R-:W-:Y:S01]  /*1b00*/  FMUL.FTZ R99, R56, UR12 ;  /* 0x0000000c38637c20 */ /* 0x000fe20008410000 */
[----:B------:R-:W-:Y:S01]  /*1b10*/  FMUL.FTZ R111, R58, UR12 ;  /* 0x0000000c3a6f7c20 */ /* 0x000fe20008410000 */
[----:B------:R-:W-:Y:S01]  /*1b20*/  FMUL.FTZ R112, R59, UR12 ;  /* 0x0000000c3b707c20 */ /* 0x000fe20008410000 */
[----:B------:R-:W-:Y:S01]  /*1b30*/  FMUL.FTZ R57, R57, UR14 ;  /* 0x0000000e39397c20 */ /* 0x000fe20008410000 */
[----:B------:R-:W-:Y:S01]  /*1b40*/  FMUL.FTZ R60, R20, R99 ;  /* 0x00000063143c7220 */ /* 0x000fe20000410000 */
[----:B------:R-:W-:Y:S01]  /*1b50*/  FMUL.FTZ R115, R22, R111 ;  /* 0x0000006f16737220 */ /* 0x000fe20000410000 */
[----:B------:R-:W-:Y:S01]  /*1b60*/  FMUL.FTZ R120, R23, R112 ;  /* 0x0000007017787220 */ /* 0x000fe20000410000 */
[--C-:B------:R-:W-:Y:S01]  /*1b70*/  FFMA.FTZ R108, R108, UR4, R97.reuse ;  /* 0x000000046c6c7c23 */ /* 0x100fe20008010061 */
[----:B------:R2:W-:Y:S01]  /*1b80*/  F2F.BF16.F32 R107, R60 ;  /* 0x0000003c006b7304 */ /* 0x0005e20000202000 */
[----:B------:R-:W-:Y:S01]  /*1b90*/  FFMA.FTZ R102, R102, UR4, R97 ;  /* 0x0000000466667c23 */ /* 0x000fe20008010061 */
[----:B------:R-:W-:Y:S01]  /*1ba0*/  FMUL.FTZ R110, R57, UR12 ;  /* 0x0000000c396e7c20 */ /* 0x000fe20008410000 */
[----:B------:R-:W-:-:S02]  /*1bb0*/  FADD.FTZ R61, R103, -R108 ;  /* 0x8000006c673d7221 */ /* 0x000fc40000010000 */
[----:B------:R-:W-:Y:S01]  /*1bc0*/  FADD.FTZ R62, R65, -R102 ;  /* 0x80000066413e7221 */ /* 0x000fe20000010000 */
[----:B------:R-:W-:Y:S01]  /*1bd0*/  FMUL.FTZ R116, R21, R110 ;  /* 0x0000006e15747220 */ /* 0x000fe20000410000 */
[----:B------:R-:W-:Y:S01]  /*1be0*/  FMUL.FTZ R61, R61, UR14 ;  /* 0x0000000e3d3d7c20 */ /* 0x000fe20008410000 */
[----:B------:R-:W-:Y:S01]  /*1bf0*/  F2F.BF16.F32 R115, R115 ;  /* 0x0000007300737304 */ /* 0x000fe20000202000 */
[----:B--2---:R-:W-:Y:S01]  /*1c00*/  FFMA.FTZ R60, R64, UR4, R97 ;  /* 0x00000004403c7c23 */ /* 0x004fe20008010061 */
[----:B0-----:R-:W-:Y:S01]  /*1c10*/  IMAD.WIDE.U32 R64, R89, 0x8, R104 ;  /* 0x0000000859407825 */ /* 0x001fe200078e0068 */
[----:B------:R-:W0:Y:S05]  /*1c20*/  LDC.64 R102, c[0x0][0x468] ;  /* 0x00011a00ff667b82 */ /* 0x000e2a0000000a00 */
[----:B------:R-:W2:Y:S01]  /*1c30*/  F2F.BF16.F32 R120, R120 ;  /* 0x0000007800787304 */ /* 0x000ea20000202000 */
[----:B------:R-:W-:Y:S01]  /*1c40*/  FADD.FTZ R60, R67, -R60 ;  /* 0x8000003c433c7221 */ /* 0x000fe20000010000 */
[----:B------:R-:W-:Y:S01]  /*1c50*/  FFMA.FTZ R67, R106, UR4, R97 ;  /* 0x000000046a437c23 */ /* 0x000fe20008010061 */
[----:B------:R-:W-:Y:S01]  /*1c60*/  FMUL.FTZ R62, R62, UR14 ;  /* 0x0000000e3e3e7c20 */ /* 0x000fe20008410000 */
[----:B-1----:R-:W-:-:S04]  /*1c70*/  IMAD.WIDE.U32 R108, R89, 0x10, R100 ;  /* 0x00000010596c7825 */ /* 0x002fc800078e0064 */
[----:B------:R-:W-:Y:S01]  /*1c80*/  FMUL.FTZ R63, R60, UR14 ;  /* 0x0000000e3c3f7c20 */ /* 0x000fe20008410000 */
[----:B------:R-:W-:Y:S01]  /*1c90*/  FADD.FTZ R60, R66, -R67 ;  /* 0x80000043423c7221 */ /* 0x000fe20000010000 */
[----:B------:R-:W-:Y:S01]  /*1ca0*/  FMUL.FTZ R114, R61, UR12 ;  /* 0x0000000c3d727c20 */ /* 0x000fe20008410000 */
[----:B------:R-:W1:Y:S01]  /*1cb0*/  F2F.BF16.F32 R116, R116 ;  /* 0x0000007400747304 */ /* 0x000e620000202000 */
[----:B------:R-:W-:Y:S01]  /*1cc0*/  FMUL.FTZ R113, R62, UR12 ;  /* 0x0000000c3e717c20 */ /* 0x000fe20008410000 */
[----:B------:R-:W-:Y:S01]  /*1cd0*/  FMUL.FTZ R60, R60, UR14 ;  /* 0x0000000e3c3c7c20 */ /* 0x000fe20008410000 */
[----:B------:R-:W3:Y:S01]  /*1ce0*/  LDG.E.64 R64, desc[UR16][R64.64] ;  /* 0x0000001040407981 */ /* 0x000ee2000c1e1b00 */
[----:B------:R-:W-:Y:S01]  /*1cf0*/  FMUL.FTZ R118, R63, UR12 ;  /* 0x0000000c3f767c20 */ /* 0x000fe20008410000 */
[----:B------:R-:W-:Y:S01]  /*1d00*/  FMUL.FTZ R117, R25, R114 ;  /* 0x0000007219757220 */ /* 0x000fe20000410000 */
[----:B------:R-:W-:Y:S01]  /*1d10*/  FMUL.FTZ R106, R26, R113 ;  /* 0x000000711a6a7220 */ /* 0x000fe20000410000 */
[----:B------:R2:W-:Y:S01]  /*1d20*/  STG.E.128 desc[UR16][R108.64], R56 ;  /* 0x000000386c007986 */ /* 0x0005e2000c101d10 */
[----:B------:R-:W-:-:S03]  /*1d30*/  IMAD.WIDE.U32 R66, R88, 0x8, R104 ;  /* 0x0000000858427825 */ /* 0x000fc600078e0068 */
[----:B------:R-:W4:Y:S08]  /*1d40*/  F2F.BF16.F32 R117, R117 ;  /* 0x0000007500757304 */ /* 0x000f300000202000 */
[----:B------:R-:W-:Y:S01]  /*1d50*/  F2F.BF16.F32 R106, R106 ;  /* 0x0000006a006a7304 */ /* 0x000fe20000202000 */
[----:B--2---:R-:W-:Y:S01]  /*1d60*/  PRMT R59, R115, 0x5410, R120 ;  /* 0x00005410733b7816 */ /* 0x004fe20000000078 */
[----:B------:R-:W-:Y:S01]  /*1d70*/  FMUL.FTZ R115, R60, UR12 ;  /* 0x0000000c3c737c20 */ /* 0x000fe20008410000 */
[----:B------:R-:W-:Y:S01]  /*1d80*/  FMUL.FTZ R108, R27, R118 ;  /* 0x000000761b6c7220 */ /* 0x000fe20000410000 */
[----:B-1----:R-:W-:-:S04]  /*1d90*/  IMAD.WIDE.U32 R56, R116, 0x10000, RZ ;  /* 0x0001000074387825 */ /* 0x002fc800078e00ff */
[----:B------:R-:W-:Y:S01]  /*1da0*/  FMUL.FTZ R119, R24, R115 ;  /* 0x0000007318777220 */ /* 0x000fe20000410000 */
[----:B------:R-:W1:Y:S01]  /*1db0*/  F2F.BF16.F32 R109, R108 ;  /* 0x0000006c006d7304 */ /* 0x000e620000202000 */
[----:B0-----:R-:W-:Y:S01]  /*1dc0*/  IMAD.WIDE.U32 R120, R89, 0x8, R102 ;  /* 0x0000000859787825 */ /* 0x001fe200078e0066 */
[----:B------:R-:W-:Y:S02]  /*1dd0*/  LOP3.LUT R59, R59, R57, RZ, 0xfc, !PT ;  /* 0x000000393b3b7212 */ /* 0x000fe400078efcff */
[----:B------:R-:W-:Y:S01]  /*1de0*/  LOP3.LUT R58, R56, R107, RZ, 0xfc, !PT ;  /* 0x0000006b383a7212 */ /* 0x000fe200078efcff */
[----:B----4-:R-:W-:-:S03]  /*1df0*/  IMAD.WIDE.U32 R56, R117, 0x10000, RZ ;  /* 0x0001000075387825 */ /* 0x010fc600078e00ff */
[----:B------:R-:W0:Y:S01]  /*1e00*/  F2F.BF16.F32 R119, R119 ;  /* 0x0000007700777304 */ /* 0x000e220000202000 */
[----:B------:R2:W-:Y:S01]  /*1e10*/  STG.E.64 desc[UR16][R120.64], R58 ;  /* 0x0000003a78007986 */ /* 0x0005e2000c101b10 */
[----:B------:R-:W-:-:S03]  /*1e20*/  IMAD.WIDE.U32 R116, R88, 0x8, R102 ;  /* 0x0000000858747825 */ /* 0x000fc600078e0066 */
[----:B------:R-:W4:Y:S01]  /*1e30*/  LDG.E.64 R66, desc[UR16][R66.64] ;  /* 0x0000001042427981 */ /* 0x000f22000c1e1b00 */
[----:B-1----:R-:W-:Y:S01]  /*1e40*/  PRMT R107, R106, 0x5410, R109 ;  /* 0x000054106a6b7816 */ /* 0x002fe2000000006d */
[----:B------:R-:W-:-:S03]  /*1e50*/  IMAD.WIDE.U32 R108, R88, 0x10, R100 ;  /* 0x00000010586c7825 */ /* 0x000fc600078e0064 */
[----:B------:R-:W-:Y:S01]  /*1e60*/  LOP3.LUT R107, R107, R57, RZ, 0xfc, !PT ;  /* 0x000000396b6b7212 */ /* 0x000fe200078efcff */
[----:B------:R-:W-:Y:S01]  /*1e70*/  IMAD.WIDE.U32 R88, R86, 0x8, R104 ;  /* 0x0000000856587825 */ /* 0x000fe200078e0068 */
[----:B0-----:R-:W-:Y:S01]  /*1e80*/  LOP3.LUT R106, R56, R119, RZ, 0xfc, !PT ;  /* 0x00000077386a7212 */ /* 0x001fe200078efcff */
[----:B------:R0:W-:Y:S04]  /*1e90*/  STG.E.128 desc[UR16][R108.64], R60 ;  /* 0x0000003c6c007986 */ /* 0x0001e8000c101d10 */
[----:B------:R-:W-:Y:S04]  /*1ea0*/  STG.E.64 desc[UR16][R116.64], R106 ;  /* 0x0000006a74007986 */ /* 0x000fe8000c101b10 */
[----:B------:R-:W4:Y:S01]  /*1eb0*/  LDG.E.64 R88, desc[UR16][R88.64] ;  /* 0x0000001058587981 */ /* 0x000f22000c1e1b00 */
[--C-:B------:R-:W-:Y:S01]  /*1ec0*/  FFMA.FTZ R57, R98, UR4, R97.reuse ;  /* 0x0000000462397c23 */ /* 0x100fe20008010061 */
[--C-:B------:R-:W-:Y:S01]  /*1ed0*/  FFMA.FTZ R95, R95, UR4, R97.reuse ;  /* 0x000000045f5f7c23 */ /* 0x100fe20008010061 */
[----:B------:R-:W-:-:S02]  /*1ee0*/  FFMA.FTZ R92, R92, UR4, R97 ;  /* 0x000000045c5c7c23 */ /* 0x000fc40008010061 */
[----:B------:R-:W-:Y:S01]  /*1ef0*/  FADD.FTZ R57, R96, -R57 ;  /* 0x8000003960397221 */ /* 0x000fe20000010000 */
[----:B--2---:R-:W-:Y:S01]  /*1f00*/  FADD.FTZ R58, R94, -R95 ;  /* 0x8000005f5e3a7221 */ /* 0x004fe20000010000 */
[----:B------:R-:W-:Y:S01]  /*1f10*/  FADD.FTZ R59, R91, -R92 ;  /* 0x8000005c5b3b7221 */ /* 0x000fe20000010000 */
[----:B------:R-:W-:Y:S01]  /*1f20*/  FFMA.FTZ R93, R93, UR4, R97 ;  /* 0x000000045d5d7c23 */ /* 0x000fe20008010061 */
[----:B------:R-:W-:Y:S01]  /*1f30*/  FMUL.FTZ R57, R57, UR14 ;  /* 0x0000000e39397c20 */ /* 0x000fe20008410000 */
[----:B------:R-:W-:Y:S01]  /*1f40*/  FMUL.FTZ R58, R58, UR14 ;  /* 0x0000000e3a3a7c20 */ /* 0x000fe20008410000 */
[----:B------:R-:W-:Y:S01]  /*1f50*/  FMUL.FTZ R59, R59, UR14 ;  /* 0x0000000e3b3b7c20 */ /* 0x000fe20008410000 */
[----:B------:R-:W-:Y:S01]  /*1f60*/  FADD.FTZ R56, R90, -R93 ;  /* 0x8000005d5a387221 */ /* 0x000fe20000010000 */
[----:B------:R-:W-:Y:S01]  /*1f70*/  FMUL.FTZ R94, R57, UR12 ;  /* 0x0000000c395e7c20 */ /* 0x000fe20008410000 */
[----:B0-----:R-:W-:Y:S01]  /*1f80*/  FMUL.FTZ R63, R58, UR12 ;  /* 0x0000000c3a3f7c20 */ /* 0x001fe20008410000 */
[----:B------:R-:W-:Y:S01]  /*1f90*/  FMUL.FTZ R62, R59, UR12 ;  /* 0x0000000c3b3e7c20 */ /* 0x000fe20008410000 */
[----:B------:R-:W-:Y:S01]  /*1fa0*/  FMUL.FTZ R56, R56, UR14 ;  /* 0x0000000e38387c20 */ /* 0x000fe20008410000 */
[----:B------:R-:W-:Y:S01]  /*1fb0*/  FMUL.FTZ R60, R29, R94 ;  /* 0x0000005e1d3c7220 */ /* 0x000fe20000410000 */
[----:B------:R-:W-:Y:S01]  /*1fc0*/  FMUL.FTZ R96, R30, R63 ;  /* 0x0000003f1e607220 */ /* 0x000fe20000410000 */
[----:B------:R-:W-:Y:S01]  /*1fd0*/  FMUL.FTZ R97, R31, R62 ;  /* 0x0000003e1f617220 */ /* 0x000fe20000410000 */
[----:B------:R-:W-:-:S03]  /*1fe0*/  FMUL.FTZ R93, R56, UR12 ;  /* 0x0000000c385d7c20 */ /* 0x000fc60008410000 */
[----:B------:R-:W0:Y:S01]  /*1ff0*/  F2F.BF16.F32 R60, R60 ;  /* 0x0000003c003c7304 */ /* 0x000e220000202000 */
[----:B------:R-:W-:-:S07]  /*2000*/  FMUL.FTZ R92, R28, R93 ;  /* 0x0000005d1c5c7220 */ /* 0x000fce0000410000 */
[----:B------:R-:W-:Y:S08]  /*2010*/  F2F.BF16.F32 R96, R96 ;  /* 0x0000006000607304 */ /* 0x000ff00000202000 */
[----:B------:R-:W1:Y:S08]  /*2020*/  F2F.BF16.F32 R97, R97 ;  /* 0x0000006100617304 */ /* 0x000e700000202000 */
[----:B------:R-:W2:Y:S01]  /*2030*/  F2F.BF16.F32 R95, R92 ;  /* 0x0000005c005f7304 */ /* 0x000ea20000202000 */
[----:B0-----:R-:W-:-:S04]  /*2040*/  IMAD.WIDE.U32 R60, R60, 0x10000, RZ ;  /* 0x000100003c3c7825 */ /* 0x001fc800078e00ff */
[----:B------:R-:W-:Y:S01]  /*2050*/  IMAD.WIDE.U32 R100, R86, 0x10, R100 ;  /* 0x0000001056647825 */ /* 0x000fe200078e0064 */
[----:B-1----:R-:W-:-:S03]  /*2060*/  PRMT R105, R96, 0x5410, R97 ;  /* 0x0000541060697816 */ /* 0x002fc60000000061 */
[----:B------:R-:W-:Y:S01]  /*2070*/  IMAD.WIDE.U32 R102, R86, 0x8, R102 ;  /* 0x0000000856667825 */ /* 0x000fe200078e0066 */
[----:B------:R0:W-:Y:S01]  /*2080*/  STG.E.128 desc[UR16][R100.64], R56 ;  /* 0x0000003864007986 */ /* 0x0001e2000c101d10 */
[----:B------:R-:W-:Y:S02]  /*2090*/  LOP3.LUT R61, R105, R61, RZ, 0xfc, !PT ;  /* 0x0000003d693d7212 */ /* 0x000fe400078efcff */
[----:B--2---:R-:W-:-:S05]  /*20a0*/  LOP3.LUT R60, R60, R95, RZ, 0xfc, !PT ;  /* 0x0000005f3c3c7212 */ /* 0x004fca00078efcff */
[----:B------:R1:W-:Y:S01]  /*20b0*/  STG.E.64 desc[UR16][R102.64], R60 ;  /* 0x0000003c66007986 */ /* 0x0003e2000c101b10 */
[--C-:B---3--:R-:W-:Y:S02]  /*20c0*/  SHF.R.U64 R91, R64, 0x10, R65.reuse ;  /* 0x00000010405b7819 */ /* 0x108fe40000001241 */
[----:B------:R-:W-:Y:S02]  /*20d0*/  SHF.L.U32 R90, R65, 0x10, RZ ;  /* 0x00000010415a7819 */ /* 0x000fe400000006ff */
[----:B------:R-:W-:Y:S02]  /*20e0*/  SHF.L.U32 R91, R91, 0x10, RZ ;  /* 0x000000105b5b7819 */ /* 0x000fe400000006ff */
[----:B------:R-:W-:-:S03]  /*20f0*/  SHF.R.U32.HI R65, RZ, 0x10, R65 ;  /* 0x00000010ff417819 */ /* 0x000fc60000011641 */
[----:B------:R-:W-:Y:S01]  /*2100*/  FMUL.FTZ R104, R110, R91 ;  /* 0x0000005b6e687220 */ /* 0x000fe20000410000 */
[----:B------:R-:W-:Y:S01]  /*2110*/  SHF.L.U32 R91, R65, 0x10, RZ ;  /* 0x00000010415b7819 */ /* 0x000fe200000006ff */
[----:B------:R-:W-:Y:S01]  /*2120*/  FMUL.FTZ R111, R111, R90 ;  /* 0x0000005a6f6f7220 */ /* 0x000fe20000410000 */
[----:B------:R-:W-:-:S03]  /*2130*/  SHF.L.U32 R64, R64, 0x10, RZ ;  /* 0x0000001040407819 */ /* 0x000fc600000006ff */
[----:B------:R-:W-:Y:S02]  /*2140*/  FMUL.FTZ R91, R112, R91 ;  /* 0x0000005b705b7220 */ /* 0x000fe40000410000 */
[----:B------:R-:W-:Y:S01]  /*2150*/  FMUL.FTZ R99, R99, R64 ;  /* 0x0000004063637220 */ /* 0x000fe20000410000 */
[----:B----4-:R-:W-:-:S04]  /*2160*/  SHF.R.U64 R65, R66, 0x10, R67 ;  /* 0x0000001042417819 */ /* 0x010fc80000001243 */
[----:B------:R-:W-:Y:S02]  /*2170*/  SHF.L.U32 R65, R65, 0x10, RZ ;  /* 0x0000001041417819 */ /* 0x000fe400000006ff */
[----:B------:R-:W-:Y:S02]  /*2180*/  SHF.L.U32 R90, R67, 0x10, RZ ;  /* 0x00000010435a7819 */ /* 0x000fe400000006ff */
[----:B------:R-:W-:Y:S01]  /*2190*/  SHF.R.U32.HI R67, RZ, 0x10, R67 ;  /* 0x00000010ff437819 */ /* 0x000fe20000011643 */
[----:B0-----:R-:W-:Y:S01]  /*21a0*/  FMUL.FTZ R57, R114, R65 ;  /* 0x0000004172397220 */ /* 0x001fe20000410000 */
[----:B------:R-:W-:Y:S02]  /*21b0*/  SHF.L.U32 R66, R66, 0x10, RZ ;  /* 0x0000001042427819 */ /* 0x000fe400000006ff */
[----:B------:R-:W-:Y:S02]  /*21c0*/  SHF.L.U32 R59, R67, 0x10, RZ ;  /* 0x00000010433b7819 */ /* 0x000fe400000006ff */
[----:B------:R-:W-:-:S02]  /*21d0*/  SHF.R.U64 R58, R88, 0x10, R89 ;  /* 0x00000010583a7819 */ /* 0x000fc40000001259 */
[----:B------:R-:W-:Y:S02]  /*21e0*/  SHF.R.U32.HI R65, RZ, 0x10, R89 ;  /* 0x00000010ff417819 */ /* 0x000fe40000011659 */
[----:B------:R-:W-:Y:S02]  /*21f0*/  SHF.L.U32 R56, R89, 0x10, RZ ;  /* 0x0000001059387819 */ /* 0x000fe400000006ff */
[----:B-1----:R-:W-:Y:S02]  /*2200*/  SHF.L.U32 R60, R88, 0x10, RZ ;  /* 0x00000010583c7819 */ /* 0x002fe400000006ff */
        /* <DEDUP_REMOVED lines=10> */
.L_x_2873:
        /* <DEDUP_REMOVED lines=13> */
[----:B------:R-:W-:Y:S01]  /*2380*/  FADD.FTZ R112, R109, -R112 ;  /* 0x800000706d707221 */ /* 0x000fe20000010000 */
[--C-:B------:R-:W-:Y:S01]  /*2390*/  FFMA.FTZ R62, R102, UR4, R97.reuse ;  /* 0x00000004663e7c23 */ /* 0x100fe20008010061 */
[----:B------:R-:W-:Y:S01]  /*23a0*/  FMUL.FTZ R99, R56, UR12 ;  /* 0x0000000c38637c20 */ /* 0x000fe20008410000 */
[----:B------:R-:W-:Y:S01]  /*23b0*/  FFMA.FTZ R56, R108, UR4, R97 ;  /* 0x000000046c387c23 */ /* 0x000fe20008010061 */
[----:B------:R-:W0:Y:S01]  /*23c0*/  LDC.64 R60, c[0x0][0x390] ;  /* 0x0000e400ff3c7b82 */ /* 0x000e220000000a00 */
[----:B------:R-:W-:Y:S01]  /*23d0*/  FFMA.FTZ R111, R111, UR14, R46 ;  /* 0x0000000e6f6f7c23 */ /* 0x000fe2000801002e */
[----:B------:R-:W-:Y:S01]  /*23e0*/  FADD.FTZ R64, R67, -R64 ;  /* 0x8000004043407221 */ /* 0x000fe20000010000 */
[----:B------:R-:W-:Y:S01]  /*23f0*/  FMUL.FTZ R104, R104, UR12 ;  /* 0x0000000c68687c20 */ /* 0x000fe20008410000 */
[----:B------:R-:W-:Y:S01]  /*2400*/  FFMA.FTZ R108, R112, UR14, R47 ;  /* 0x0000000e706c7c23 */ /* 0x000fe2000801002f */
[----:B------:R-:W-:Y:S01]  /*2410*/  FADD.FTZ R56, R103, -R56 ;  /* 0x8000003867387221 */ /* 0x000fe20000010000 */
[----:B------:R-:W-:Y:S01]  /*2420*/  FADD.FTZ R103, R65, -R62 ;  /* 0x8000003e41677221 */ /* 0x000fe20000010000 */
[----:B------:R-:W-:Y:S01]  /*2430*/  FMUL.FTZ R111, R111, UR12 ;  /* 0x0000000c6f6f7c20 */ /* 0x000fe20008410000 */
[----:B------:R-:W-:Y:S01]  /*2440*/  FFMA.FTZ R57, R106, UR4, R97 ;  /* 0x000000046a397c23 */ /* 0x000fe20008010061 */
[----:B------:R-:W-:Y:S01]  /*2450*/  FFMA.FTZ R106, R64, UR14, R51 ;  /* 0x0000000e406a7c23 */ /* 0x000fe20008010033 */
[----:B------:R-:W-:Y:S01]  /*2460*/  FMUL.FTZ R58, R21, R104 ;  /* 0x00000068153a7220 */ /* 0x000fe20000410000 */
[----:B------:R-:W-:Y:S01]  /*2470*/  FMUL.FTZ R108, R108, UR12 ;  /* 0x0000000c6c6c7c20 */ /* 0x000fe20008410000 */
[----:B------:R-:W-:Y:S01]  /*2480*/  FFMA.FTZ R103, R103, UR14, R50 ;  /* 0x0000000e67677c23 */ /* 0x000fe20008010032 */
[----:B------:R-:W-:Y:S01]  /*2490*/  FMUL.FTZ R100, R22, R111 ;  /* 0x0000006f16647220 */ /* 0x000fe20000410000 */
[----:B------:R-:W-:Y:S01]  /*24a0*/  FFMA.FTZ R102, R56, UR14, R49 ;  /* 0x0000000e38667c23 */ /* 0x000fe20008010031 */
[----:B------:R-:W-:Y:S01]  /*24b0*/  FADD.FTZ R57, R66, -R57 ;  /* 0x8000003942397221 */ /* 0x000fe20000010000 */
[----:B------:R-:W1:Y:S01]  /*24c0*/  LDC.64 R62, c[0x0][0x468] ;  /* 0x00011a00ff3e7b82 */ /* 0x000e620000000a00 */
[----:B------:R-:W-:Y:S01]  /*24d0*/  FMUL.FTZ R106, R106, UR12 ;  /* 0x0000000c6a6a7c20 */ /* 0x000fe20008410000 */
[----:B------:R-:W-:Y:S01]  /*24e0*/  FMUL.FTZ R56, R23, R108 ;  /* 0x0000006c17387220 */ /* 0x000fe20000410000 */
[----:B------:R-:W-:Y:S01]  /*24f0*/  FMUL.FTZ R101, R20, R99 ;  /* 0x0000006314657220 */ /* 0x000fe20000410000 */
[----:B------:R-:W-:Y:S01]  /*2500*/  FMUL.FTZ R103, R103, UR12 ;  /* 0x0000000c67677c20 */ /* 0x000fe20008410000 */
[----:B------:R-:W-:Y:S01]  /*2510*/  F2F.BF16.F32 R58, R58 ;  /* 0x0000003a003a7304 */ /* 0x000fe20000202000 */
[----:B------:R-:W-:Y:S01]  /*2520*/  FMUL.FTZ R102, R102, UR12 ;  /* 0x0000000c66667c20 */ /* 0x000fe20008410000 */
[----:B------:R-:W-:Y:S01]  /*2530*/  FFMA.FTZ R105, R57, UR14, R48 ;  /* 0x0000000e39697c23 */ /* 0x000fe20008010030 */
        /* <DEDUP_REMOVED lines=22> */
[----:B------:R0:W-:Y:S03]  /*26a0*/  STG.E.64 desc[UR16][R100.64], R64 ;  /* 0x0000004064007986 */ /* 0x0001e6000c101b10 */
        /* <DEDUP_REMOVED lines=12> */
[----:B0-----:R-:W-:Y:S01]  /*2770*/  FFMA.FTZ R64, R96, UR14, R53 ;  /* 0x0000000e60407c23 */ /* 0x001fe20008010035 */
[----:B------:R-:W-:Y:S01]  /*2780*/  FADD.FTZ R65, R94, -R95 ;  /* 0x8000005f5e417221 */ /* 0x000fe20000010000 */
[----:B-1----:R-:W-:Y:S01]  /*2790*/  FADD.FTZ R89, R90, -R93 ;  /* 0x8000005d5a597221 */ /* 0x002fe20000010000 */
[----:B------:R-:W-:Y:S01]  /*27a0*/  FADD.FTZ R66, R91, -R92 ;  /* 0x8000005c5b427221 */ /* 0x000fe20000010000 */
[----:B------:R-:W-:Y:S01]  /*27b0*/  FMUL.FTZ R94, R64, UR12 ;  /* 0x0000000c405e7c20 */ /* 0x000fe20008410000 */
[----:B------:R-:W-:Y:S01]  /*27c0*/  FFMA.FTZ R65, R65, UR14, R54 ;  /* 0x0000000e41417c23 */ /* 0x000fe20008010036 */
[----:B------:R-:W-:Y:S01]  /*27d0*/  FFMA.FTZ R89, R89, UR14, R52 ;  /* 0x0000000e59597c23 */ /* 0x000fe20008010034 */
[----:B------:R-:W-:Y:S01]  /*27e0*/  FFMA.FTZ R66, R66, UR14, R55 ;  /* 0x0000000e42427c23 */ /* 0x000fe20008010037 */
        /* <DEDUP_REMOVED lines=48> */
.L_x_2876:
[--C-:B------:R-:W-:Y:S01]  /*2af0*/  FFMA.FTZ R100, R100, UR4, R97.reuse ;  /* 0x0000000464647c23 */ /* 0x100fe20008010061 */
[--C-:B------:R-:W-:Y:S01]  /*2b00*/  FFMA.FTZ R110, R110, UR4, R97.reuse ;  /* 0x000000046e6e7c23 */ /* 0x100fe20008010061 */
[--C-:B------:R-:W-:Y:S01]  /*2b10*/  FFMA.FTZ R114, R114, UR4, R97.reuse ;  /* 0x0000000472727c23 */ /* 0x100fe20008010061 */
[----:B------:R-:W0:Y:S01]  /*2b20*/  LDC.64 R104, c[0x0][0x390] ;  /* 0x0000e400ff687b82 */ /* 0x000e220000000a00 */
[----:B------:R-:W-:Y:S01]  /*2b30*/  FADD.FTZ R101, R101, -R100 ;  /* 0x8000006465657221 */ /* 0x000fe20000010000 */
[----:B------:R-:W-:Y:S01]  /*2b40*/  FFMA.FTZ R112, R112, UR4, R97 ;  /* 0x0000000470707c23 */ /* 0x000fe20008010061 */
[----:B------:R-:W-:Y:S01]  /*2b50*/  FADD.FTZ R59, R107, -R110 ;  /* 0x8000006e6b3b7221 */ /* 0x000fe20000010000 */
[----:B------:R-:W-:Y:S01]  /*2b60*/  FADD.FTZ R114, R99, -R114 ;  /* 0x8000007263727221 */ /* 0x000fe20000010000 */
[----:B-----5:R-:W-:Y:S01]  /*2b70*/  FFMA.FTZ R56, R101, UR14, R44 ;  /* 0x0000000e65387c23 */ /* 0x020fe2000801002c */
[----:B------:R-:W-:Y:S01]  /*2b80*/  FADD.FTZ R112, R109, -R112 ;  /* 0x800000706d707221 */ /* 0x000fe20000010000 */
[----:B------:R-:W-:Y:S01]  /*2b90*/  FFMA.FTZ R58, R59, UR14, R46 ;  /* 0x0000000e3b3a7c23 */ /* 0x000fe2000801002e */
[----:B------:R-:W1:Y:S01]  /*2ba0*/  LDC.64 R100, c[0x0][0x478] ;  /* 0x00011e00ff647b82 */ /* 0x000e620000000a00 */
[----:B------:R-:W-:Y:S01]  /*2bb0*/  FMUL.FTZ R99, R56, UR12 ;  /* 0x0000000c38637c20 */ /* 0x000fe20008410000 */
[----:B------:R-:W-:Y:S01]  /*2bc0*/  FFMA.FTZ R59, R112, UR14, R47 ;  /* 0x0000000e703b7c23 */ /* 0x000fe2000801002f */
[--C-:B------:R-:W-:Y:S01]  /*2bd0*/  FFMA.FTZ R102, R102, UR4, R97.reuse ;  /* 0x0000000466667c23 */ /* 0x100fe20008010061 */
[----:B------:R-:W-:Y:S01]  /*2be0*/  FFMA.FTZ R108, R108, UR4, R97 ;  /* 0x000000046c6c7c23 */ /* 0x000fe20008010061 */
[----:B------:R-:W-:Y:S01]  /*2bf0*/  FMUL.FTZ R60, R20, R99 ;  /* 0x00000063143c7220 */ /* 0x000fe20000410000 */
[----:B------:R-:W-:Y:S01]  /*2c00*/  FFMA.FTZ R57, R114, UR14, R45 ;  /* 0x0000000e72397c23 */ /* 0x000fe2000801002d */
[----:B------:R-:W-:Y:S01]  /*2c10*/  FMUL.FTZ R113, R58, UR12 ;  /* 0x0000000c3a717c20 */ /* 0x000fe20008410000 */
[----:B------:R-:W-:Y:S01]  /*2c20*/  FMUL.FTZ R112, R59, UR12 ;  /* 0x0000000c3b707c20 */ /* 0x000fe20008410000 */
[----:B------:R2:W-:Y:S01]  /*2c30*/  F2F.BF16.F32 R107, R60 ;  /* 0x0000003c006b7304 */ /* 0x0005e20000202000 */
[----:B------:R-:W-:Y:S01]  /*2c40*/  FADD.FTZ R108, R103, -R108 ;  /* 0x8000006c676c7221 */ /* 0x000fe20000010000 */
[----:B------:R-:W-:Y:S01]  /*2c50*/  FADD.FTZ R63, R65, -R102 ;  /* 0x80000066413f7221 */ /* 0x000fe20000010000 */
[----:B------:R-:W-:Y:S01]  /*2c60*/  FMUL.FTZ R116, R57, UR12 ;  /* 0x0000000c39747c20 */ /* 0x000fe20008410000 */
[----:B------:R-:W3:Y:S01]  /*2c70*/  LDC.64 R102, c[0x0][0x468] ;  /* 0x00011a00ff667b82 */ /* 0x000ee20000000a00 */
[----:B------:R-:W-:Y:S01]  /*2c80*/  FMUL.FTZ R111, R22, R113 ;  /* 0x00000071166f7220 */ /* 0x000fe20000410000 */
[----:B------:R-:W-:Y:S01]  /*2c90*/  FMUL.FTZ R120, R23, R112 ;  /* 0x0000007017787220 */ /* 0x000fe20000410000 */
[----:B------:R-:W-:Y:S01]  /*2ca0*/  FMUL.FTZ R110, R21, R116 ;  /* 0x00000074156e7220 */ /* 0x000fe20000410000 */
[----:B------:R-:W-:Y:S01]  /*2cb0*/  FFMA.FTZ R61, R108, UR14, R49 ;  /* 0x0000000e6c3d7c23 */ /* 0x000fe20008010031 */
[----:B--2---:R-:W-:Y:S01]  /*2cc0*/  FFMA.FTZ R60, R64, UR4, R97 ;  /* 0x00000004403c7c23 */ /* 0x004fe20008010061 */
[----:B------:R-:W-:Y:S01]  /*2cd0*/  FFMA.FTZ R62, R63, UR14, R50 ;  /* 0x0000000e3f3e7c23 */ /* 0x000fe20008010032 */
[----:B------:R-:W-:Y:S01]  /*2ce0*/  F2F.BF16.F32 R111, R111 ;  /* 0x0000006f006f7304 */ /* 0x000fe20000202000 */
[----:B0-----:R-:W-:-:S04]  /*2cf0*/  IMAD.WIDE.U32 R64, R89, 0x8, R104 ;  /* 0x0000000859407825 */ /* 0x001fc800078e0068 */
[----:B------:R-:W-:Y:S01]  /*2d00*/  FADD.FTZ R60, R67, -R60 ;  /* 0x8000003c433c7221 */ /* 0x000fe20000010000 */
[----:B------:R-:W-:Y:S01]  /*2d10*/  FFMA.FTZ R67, R106, UR4, R97 ;  /* 0x000000046a437c23 */ /* 0x000fe20008010061 */
[----:B------:R-:W-:Y:S01]  /*2d20*/  FMUL.FTZ R114, R61, UR12 ;  /* 0x0000000c3d727c20 */ /* 0x000fe20008410000 */
[----:B-1----:R-:W-:-:S04]  /*2d30*/  IMAD.WIDE.U32 R108, R89, 0x10, R100 ;  /* 0x00000010596c7825 */ /* 0x002fc800078e0064 */
[----:B------:R-:W-:Y:S01]  /*2d40*/  FFMA.FTZ R63, R60, UR14, R51 ;  /* 0x0000000e3c3f7c23 */ /* 0x000fe20008010033 */
[----:B------:R-:W-:Y:S01]  /*2d50*/  FADD.FTZ R67, R66, -R67 ;  /* 0x8000004342437221 */ /* 0x000fe20000010000 */
[----:B------:R-:W0:Y:S01]  /*2d60*/  F2F.BF16.F32 R120, R120 ;  /* 0x0000007800787304 */ /* 0x000e220000202000 */
[----:B------:R-:W-:Y:S01]  /*2d70*/  FMUL.FTZ R115, R62, UR12 ;  /* 0x0000000c3e737c20 */ /* 0x000fe20008410000 */
[----:B------:R-:W-:Y:S01]  /*2d80*/  FMUL.FTZ R119, R25, R114 ;  /* 0x0000007219777220 */ /* 0x000fe20000410000 */
[----:B------:R-:W-:Y:S01]  /*2d90*/  FFMA.FTZ R60, R67, UR14, R48 ;  /* 0x0000000e433c7c23 */ /* 0x000fe20008010030 */
[----:B------:R-:W-:Y:S01]  /*2da0*/  FMUL.FTZ R118, R63, UR12 ;  /* 0x0000000c3f767c20 */ /* 0x000fe20008410000 */
[----:B------:R-:W2:Y:S03]  /*2db0*/  LDG.E.64 R64, desc[UR16][R64.64] ;  /* 0x0000001040407981 */ /* 0x000ea6000c1e1b00 */
[----:B------:R-:W1:Y:S01]  /*2dc0*/  F2F.BF16.F32 R110, R110 ;  /* 0x0000006e006e7304 */ /* 0x000e620000202000 */
[----:B------:R-:W-:Y:S01]  /*2dd0*/  FMUL.FTZ R106, R26, R115 ;  /* 0x000000731a6a7220 */ /* 0x000fe20000410000 */
[----:B------:R4:W-:Y:S01]  /*2de0*/  STG.E.128 desc[UR16][R108.64], R56 ;  /* 0x000000386c007986 */ /* 0x0009e2000c101d10 */
[----:B------:R-:W-:-:S04]  /*2df0*/  FMUL.FTZ R117, R60, UR12 ;  /* 0x0000000c3c757c20 */ /* 0x000fc80008410000 */
[----:B------:R-:W-:Y:S01]  /*2e00*/  FMUL.FTZ R122, R24, R117 ;  /* 0x00000075187a7220 */ /* 0x000fe20000410000 */
[----:B------:R-:W1:Y:S01]  /*2e10*/  F2F.BF16.F32 R119, R119 ;  /* 0x0000007700777304 */ /* 0x000e620000202000 */
[----:B0-----:R-:W-:Y:S01]  /*2e20*/  PRMT R111, R111, 0x5410, R120 ;  /* 0x000054106f6f7816 */ /* 0x001fe20000000078 */
[----:B---3--:R-:W-:-:S06]  /*2e30*/  IMAD.WIDE.U32 R120, R89, 0x8, R102 ;  /* 0x0000000859787825 */ /* 0x008fcc00078e0066 */
[----:B------:R-:W-:Y:S01]  /*2e40*/  F2F.BF16.F32 R106, R106 ;  /* 0x0000006a006a7304 */ /* 0x000fe20000202000 */
[----:B----4-:R-:W-:-:S07]  /*2e50*/  FMUL.FTZ R108, R27, R118 ;  /* 0x000000761b6c7220 */ /* 0x010fce0000410000 */
[----:B------:R-:W0:Y:S01]  /*2e60*/  F2F.BF16.F32 R109, R108 ;  /* 0x0000006c006d7304 */ /* 0x000e220000202000 */
[----:B-1----:R-:W-:-:S07]  /*2e70*/  IMAD.WIDE.U32 R56, R110, 0x10000, RZ ;  /* 0x000100006e387825 */ /* 0x002fce00078e00ff */
[----:B------:R-:W1:Y:S01]  /*2e80*/  F2F.BF16.F32 R89, R122 ;  /* 0x0000007a00597304 */ /* 0x000e620000202000 */
[----:B------:R-:W-:Y:S01]  /*2e90*/  LOP3.LUT R59, R111, R57, RZ, 0xfc, !PT ;  /* 0x000000396f3b7212 */ /* 0x000fe200078efcff */
[----:B------:R-:W-:Y:S01]  /*2ea0*/  IMAD.WIDE.U32 R66, R88, 0x8, R104 ;  /* 0x0000000858427825 */ /* 0x000fe200078e0068 */
[----:B------:R-:W-:-:S03]  /*2eb0*/  LOP3.LUT R58, R56, R107, RZ, 0xfc, !PT ;  /* 0x0000006b383a7212 */ /* 0x000fc600078efcff */
[----:B------:R-:W-:Y:S01]  /*2ec0*/  IMAD.WIDE.U32 R56, R119, 0x10000, RZ ;  /* 0x0001000077387825 */ /* 0x000fe200078e00ff */
[----:B0-----:R-:W-:Y:S01]  /*2ed0*/  PRMT R107, R106, 0x5410, R109 ;  /* 0x000054106a6b7816 */ /* 0x001fe2000000006d */
[----:B------:R0:W-:Y:S04]  /*2ee0*/  STG.E.64 desc[UR16][R120.64], R58 ;  /* 0x0000003a78007986 */ /* 0x0001e8000c101b10 */
[----:B------:R-:W3:Y:S01]  /*2ef0*/  LDG.E.64 R66, desc[UR16][R66.64] ;  /* 0x0000001042427981 */ /* 0x000ee2000c1e1b00 */
[----:B------:R-:W-:Y:S01]  /*2f00*/  IMAD.WIDE.U32 R108, R88, 0x10, R100 ;  /* 0x00000010586c7825 */ /* 0x000fe200078e0064 */
[----:B------:R-:W-:Y:S02]  /*2f10*/  LOP3.LUT R107, R107, R57, RZ, 0xfc, !PT ;  /* 0x000000396b6b7212 */ /* 0x000fe400078efcff */
[----:B-1----:R-:W-:Y:S01]  /*2f20*/  LOP3.LUT R106, R56, R89, RZ, 0xfc, !PT ;  /* 0x00000059386a7212 */ /* 0x002fe200078efcff */
[----:B------:R-:W-:-:S04]  /*2f30*/  IMAD.WIDE.U32 R110, R88, 0x8, R102 ;  /* 0x00000008586e7825 */ /* 0x000fc800078e0066 */
[----:B------:R-:W-:Y:S01]  /*2f40*/  IMAD.WIDE.U32 R88, R86, 0x8, R104 ;  /* 0x0000000856587825 */ /* 0x000fe200078e0068 */
[----:B------:R1:W-:Y:S04]  /*2f50*/  STG.E.128 desc[UR16][R108.64], R60 ;  /* 0x0000003c6c007986 */ /* 0x0003e8000c101d10 */
[----:B------:R4:W-:Y:S04]  /*2f60*/  STG.E.64 desc[UR16][R110.64], R106 ;  /* 0x0000006a6e007986 */ /* 0x0009e8000c101b10 */
[----:B------:R-:W3:Y:S01]  /*2f70*/  LDG.E.64 R88, desc[UR16][R88.64] ;  /* 0x0000001058587981 */ /* 0x000ee2000c1e1b00 */
[--C-:B------:R-:W-:Y:S01]  /*2f80*/  FFMA.FTZ R57, R98, UR4, R97.reuse ;  /* 0x0000000462397c23 */ /* 0x100fe20008010061 */
[--C-:B------:R-:W-:Y:S01]  /*2f90*/  FFMA.FTZ R95, R95, UR4, R97.reuse ;  /* 0x000000045f5f7c23 */ /* 0x100fe20008010061 */
[----:B------:R-:W-:-:S02]  /*2fa0*/  FFMA.FTZ R92, R92, UR4, R97 ;  /* 0x000000045c5c7c23 */ /* 0x000fc40008010061 */
[----:B------:R-:W-:Y:S01]  /*2fb0*/  FADD.FTZ R96, R96, -R57 ;  /* 0x8000003960607221 */ /* 0x000fe20000010000 */
[----:B------:R-:W-:Y:S01]  /*2fc0*/  FADD.FTZ R95, R94, -R95 ;  /* 0x8000005f5e5f7221 */ /* 0x000fe20000010000 */
[----:B------:R-:W-:Y:S01]  /*2fd0*/  FADD.FTZ R92, R91, -R92 ;  /* 0x8000005c5b5c7221 */ /* 0x000fe20000010000 */
[----:B------:R-:W-:Y:S01]  /*2fe0*/  FFMA.FTZ R93, R93, UR4, R97 ;  /* 0x000000045d5d7c23 */ /* 0x000fe20008010061 */
[----:B------:R-:W-:Y:S01]  /*2ff0*/  FFMA.FTZ R57, R96, UR14, R53 ;  /* 0x0000000e60397c23 */ /* 0x000fe20008010035 */
[----:B0-----:R-:W-:Y:S01]  /*3000*/  FFMA.FTZ R58, R95, UR14, R54 ;  /* 0x0000000e5f3a7c23 */ /* 0x001fe20008010036 */
[----:B------:R-:W-:Y:S01]  /*3010*/  FFMA.FTZ R59, R92, UR14, R55 ;  /* 0x0000000e5c3b7c23 */ /* 0x000fe20008010037 */
[----:B------:R-:W-:Y:S01]  /*3020*/  FADD.FTZ R93, R90, -R93 ;  /* 0x8000005d5a5d7221 */ /* 0x000fe20000010000 */
[----:B------:R-:W-:Y:S01]  /*3030*/  FMUL.FTZ R94, R57, UR12 ;  /* 0x0000000c395e7c20 */ /* 0x000fe20008410000 */
[----:B-1----:R-:W-:Y:S01]  /*3040*/  FMUL.FTZ R63, R58, UR12 ;  /* 0x0000000c3a3f7c20 */ /* 0x002fe20008410000 */
[----:B------:R-:W-:Y:S01]  /*3050*/  FMUL.FTZ R62, R59, UR12 ;  /* 0x0000000c3b3e7c20 */ /* 0x000fe20008410000 */
[----:B------:R-:W-:Y:S01]  /*3060*/  FFMA.FTZ R56, R93, UR14, R52 ;  /* 0x0000000e5d387c23 */ /* 0x000fe20008010034 */
        /* <DEDUP_REMOVED lines=8> */
[----:B------:R-:W4:Y:S01]  /*30f0*/  F2F.BF16.F32 R95, R92 ;  /* 0x0000005c005f7304 */ /* 0x000f220000202000 */
[----:B0-----:R-:W-:-:S04]  /*3100*/  IMAD.WIDE.U32 R60, R60, 0x10000, RZ ;  /* 0x000100003c3c7825 */ /* 0x001fc800078e00ff */
[----:B------:R-:W-:Y:S01]  /*3110*/  IMAD.WIDE.U32 R100, R86, 0x10, R100 ;  /* 0x0000001056647825 */ /* 0x000fe200078e0064 */
[----:B-1----:R-:W-:-:S03]  /*3120*/  PRMT R105, R96, 0x5410, R97 ;  /* 0x0000541060697816 */ /* 0x002fc60000000061 */
[----:B------:R-:W-:Y:S01]  /*3130*/  IMAD.WIDE.U32 R102, R86, 0x8, R102 ;  /* 0x0000000856667825 */ /* 0x000fe200078e0066 */
[----:B------:R0:W-:Y:S01]  /*3140*/  STG.E.128 desc[UR16][R100.64], R56 ;  /* 0x0000003864007986 */ /* 0x0001e2000c101d10 */
[----:B------:R-:W-:Y:S02]  /*3150*/  LOP3.LUT R61, R105, R61, RZ, 0xfc, !PT ;  /* 0x0000003d693d7212 */ /* 0x000fe400078efcff */
[----:B----4-:R-:W-:-:S05]  /*3160*/  LOP3.LUT R60, R60, R95, RZ, 0xfc, !PT ;  /* 0x0000005f3c3c7212 */ /* 0x010fca00078efcff */
[----:B------:R1:W-:Y:S01]  /*3170*/  STG.E.64 desc[UR16][R102.64], R60 ;  /* 0x0000003c66007986 */ /* 0x0003e2000c101b10 */
[--C-:B--2---:R-:W-:Y:S02]  /*3180*/  SHF.R.U64 R91, R64, 0x10, R65.reuse ;  /* 0x00000010405b7819 */ /* 0x104fe40000001241 */
        /* <DEDUP_REMOVED lines=9> */
[----:B---3--:R-:W-:-:S04]  /*3220*/  SHF.R.U64 R65, R66, 0x10, R67 ;  /* 0x0000001042417819 */ /* 0x008fc80000001243 */
        /* <DEDUP_REMOVED lines=19> */
.L_x_2875:
        /* <DEDUP_REMOVED lines=46> */
[----:B------:R-:W-:-:S07]  /*3640*/  MOV R11, R5 ;  /* 0x00000005000b7202 */ /* 0x000fce0000000f00 */
.L_x_2870:
[----:B------:R-:W0:Y:S01]  /*3650*/  S2R R17, SR_TID.X ;  /* 0x0000000000117919 */ /* 0x000e220000002100 */
[----:B------:R-:W2:Y:S08]  /*3660*/  LDC R0, c[0x0][0x388] ;  /* 0x0000e200ff007b82 */ /* 0x000eb00000000800 */
[----:B------:R-:W3:Y:S08]  /*3670*/  LDC.64 R2, c[0x0][0x440] ;  /* 0x00011000ff027b82 */ /* 0x000ef00000000a00 */
[----:B------:R-:W4:Y:S08]  /*3680*/  LDC.64 R4, c[0x0][0x448] ;  /* 0x00011200ff047b82 */ /* 0x000f300000000a00 */
[----:B------:R-:W1:Y:S01]  /*3690*/  LDC.64 R6, c[0x0][0x460] ;  /* 0x00011800ff067b82 */ /* 0x000e620000000a00 */
[----:B--2---:R-:W-:-:S05]  /*36a0*/  IMAD R0, R0, UR7, RZ ;  /* 0x0000000700007c24 */ /* 0x004fca000f8e02ff */
[----:B0-----:R-:W-:-:S05]  /*36b0*/  LEA.HI R17, R0, R17, RZ, 0x1e ;  /* 0x0000001100117211 */ /* 0x001fca00078ff0ff */
[----:B---3--:R-:W-:-:S04]  /*36c0*/  IMAD.WIDE.U32 R2, R17, 0x10, R2 ;  /* 0x0000001011027825 */ /* 0x008fc800078e0002 */
[C---:B----4-:R-:W-:Y:S01]  /*36d0*/  IMAD.WIDE.U32 R4, R17.reuse, 0x10, R4 ;  /* 0x0000001011047825 */ /* 0x050fe200078e0004 */
[----:B-1----:R-:W-:Y:S04]  /*36e0*/  STG.E.128 desc[UR16][R2.64], R32 ;  /* 0x0000002002007986 */ /* 0x002fe8000c101d10 */
[----:B------:R-:W-:Y:S01]  /*36f0*/  STG.E.128 desc[UR16][R4.64], R76 ;  /* 0x0000004c04007986 */ /* 0x000fe2000c101d10 */
[----:B------:R-:W-:-:S05]  /*3700*/  IMAD.WIDE.U32 R6, R17, 0x10, R6 ;  /* 0x0000001011067825 */ /* 0x000fca00078e0006 */
        /* <DEDUP_REMOVED lines=8> */
.L_x_2878:
        /* <DEDUP_REMOVED lines=15> */
.L_x_6737:


//--------------------- .text._ZN10layer_norm13ln_bwd_kernelINS_13Kernel_traitsIf13__nv_bfloat16fS2_fjLj1536ELj1ELj1ELj4ELj8ENS_18Kernel_traits_baseILj1536EfS2_fS2_fjLj128EEEEELb0ELb1ELb1ELb0EEEvNS_9BwdParamsE --------------------------
	.section	.text._ZN10layer_norm13ln_bwd_kernelINS_13Kernel_traitsIf13__nv_bfloat16fS2_fjLj1536ELj1ELj1ELj4ELj8ENS_18Kernel_traits_baseILj1536EfS2_fS2_fjLj128EEEEELb0ELb1ELb1ELb0EEEvNS_9BwdParamsE,"ax",@progbits
	.align	128
        .global         _ZN10layer_norm13ln_bwd_kernelINS_13Kernel_traitsIf13__nv_bfloat16fS2_fjLj1536ELj1ELj1ELj4ELj8ENS_18Kernel_traits_baseILj1536EfS2_fS2_fjLj128EEEEELb0ELb1ELb1ELb0EEEvNS_9BwdParamsE
        .type           _ZN10layer_norm13ln_bwd_kernelINS_13Kernel_traitsIf13__nv_bfloat16fS2_fjLj1536ELj1ELj1ELj4ELj8ENS_18Kernel_traits_baseILj1536EfS2_fS2_fjLj128EEEEELb0ELb1ELb1ELb0EEEvNS_9BwdParamsE,@function
        .size           _ZN10layer_norm13ln_bwd_kernelINS_13Kernel_traitsIf13__nv_bfloat16fS2_fjLj1536ELj1ELj1ELj4ELj8ENS_18Kernel_traits_baseILj1536EfS2_fS2_fjLj128EEEEELb0ELb1ELb1ELb0EEEvNS_9BwdParamsE,(.L_x_6738 - _ZN10layer_norm13ln_bwd_kernelINS_13Kernel_traitsIf13__nv_bfloat16fS2_fjLj1536ELj1ELj1ELj4ELj8ENS_18Kernel_traits_baseILj1536EfS2_fS2_fjLj128EEEEELb0ELb1ELb1ELb0EEEvNS_9BwdParamsE)
        .other          _ZN10layer_norm13ln_bwd_kernelINS_13Kernel_traitsIf13__nv_bfloat16fS2_fjLj1536ELj1ELj1ELj4ELj8ENS_18Kernel_traits_baseILj1536EfS2_fS2_fjLj128EEEEELb0ELb1ELb1ELb0EEEvNS_9BwdParamsE,@"STO_CUDA_ENTRY STV_DEFAULT"
_ZN10layer_norm13ln_bwd_kernelINS_13Kernel_traitsIf13__nv_bfloat16fS2_fjLj1536ELj1ELj1ELj4ELj8ENS_18Kernel_traits_baseILj1536EfS2_fS2_fjLj128EEEEELb0ELb1ELb1ELb0EEEvNS_9BwdParamsE:
.text._ZN10layer_norm13ln_bwd_kernelINS_13Kernel_traitsIf13__nv_bfloat16fS2_fjLj1536ELj1ELj1ELj4ELj8ENS_18Kernel_traits_baseILj1536EfS2_fS2_fjLj128EEEEELb0ELb1ELb1ELb0EEEvNS_9BwdParamsE:
        /* <DEDUP_REMOVED lines=17> */
[----:B------:R-:W4:Y:S08]  /*0110*/  @P3 LDC.64 R8, c[0x0][0x3d0] ;  /* 0x0000f400ff083b82 */ /* 0x000f300000000a00 */
[----:B------:R-:W0:Y:S01]  /*0120*/  @P3 LDC.64 R10, c[0x0][0x3e8] ;  /* 0x0000fa00ff0a3b82 */ /* 0x000e220000000a00 */
[----:B-1----:R-:W-:-:S05]  /*0130*/  @P1 IMAD.WIDE.U32 R4, R3, 0x10, R4 ;  /* 0x0000001003041825 */ /* 0x002fca00078e0004 */
[----:B--2---:R1:W5:Y:S02]  /*0140*/  @P1 LDG.E.128 R76, desc[UR16][R4.64] ;  /* 0x00000010044c1981 */ /* 0x004364000c1e1d00 */
[----:B------:R-:W2:Y:S01]  /*0150*/  @P4 LDC.64 R16, c[0x0][0x3d0] ;  /* 0x0000f400ff104b82 */ /* 0x000ea20000000a00 */
[C---:B---3--:R-:W-:Y:S01]  /*0160*/  @P1 IMAD.WIDE.U32 R6, R3.reuse, 0x10, R6 ;  /* 0x0000001003061825 */ /* 0x048fe200078e0006 */
[----:B------:R-:W-:-:S04]  /*0170*/  @P1 LOP3.LUT R3, R3, 0x80, RZ, 0xfc, !PT ;  /* 0x0000008003031812 */ /* 0x000fc800078efcff */
[----:B------:R1:W5:Y:S02]  /*0180*/  @P1 LDG.E.128 R72, desc[UR16][R6.64] ;  /* 0x0000001006481981 */ /* 0x000364000c1e1d00 */
[----:B------:R-:W3:Y:S01]  /*0190*/  @P4 LDC.64 R18, c[0x0][0x3e8] ;  /* 0x0000fa00ff124b82 */ /* 0x000ee20000000a00 */
[----:B----4-:R-:W-:-:S05]  /*01a0*/  @P3 IMAD.WIDE.U32 R12, R3, 0x10, R8 ;  /* 0x00000010030c3825 */ /* 0x010fca00078e0008 */
[----:B------:R1:W5:Y:S01]  /*01b0*/  @P3 LDG.E.128 R68, desc[UR16][R12.64] ;  /* 0x000000100c443981 */ /* 0x000362000c1e1d00 */
[C---:B0-----:R-:W-:Y:S01]  /*01c0*/  @P3 IMAD.WIDE.U32 R14, R3.reuse, 0x10, R10 ;  /* 0x00000010030e3825 */ /* 0x041fe200078e000a */
[----:B------:R-:W-:-:S04]  /*01d0*/  @P3 IADD3 R3, PT, PT, R3, 0x80, RZ ;  /* 0x0000008003033810 */ /* 0x000fc80007ffe0ff */
        /* <DEDUP_REMOVED lines=54> */
.L_x_2930:
[----:B0-----:R-:W-:Y:S02]  /*0540*/  UIMAD.WIDE UR8, UR26, 0x4, UR14 ;  /* 0x000000041a0878a5 */ /* 0x001fe4000f8e020e */
[----:B------:R-:W-:-:S04]  /*0550*/  UIMAD.WIDE UR10, UR26, 0x4, UR12 ;  /* 0x000000041a0a78a5 */ /* 0x000fc8000f8e020c */
[----:B---3--:R-:W-:Y:S02]  /*0560*/  MOV R92, UR8 ;  /* 0x00000008005c7c02 */ /* 0x008fe40008000f00 */
[----:B------:R-:W-:Y:S01]  /*0570*/  MOV R93, UR9 ;  /* 0x00000009005d7c02 */ /* 0x000fe20008000f00 */
[----:B---3--:R-:W-:-:S04]  /*0580*/  UIMAD.WIDE UR8, UR26, 0x4, UR18 ;  /* 0x000000041a0878a5 */ /* 0x008fc8000f8e0212 */
[----:B------:R-:W3:Y:S01]  /*0590*/  LDG.E R92, desc[UR16][R92.64] ;  /* 0x000000105c5c7981 */ /* 0x000ee2000c1e1900 */
[----:B-12---:R-:W-:Y:S02]  /*05a0*/  MOV R88, UR10 ;  /* 0x0000000a00587c02 */ /* 0x006fe40008000f00 */
        /* <DEDUP_REMOVED lines=31> */
[----:B0-----:R-:W-:Y:S02]  /*07a0*/  MOV R89, UR10 ;  /* 0x0000000a00597c02 */ /* 0x001fe40008000f00 */
[-C--:B-1----:R-:W-:Y:S02]  /*07b0*/  LEA.HI.SX32 R119, R119, R0.reuse, 0x1e ;  /* 0x0000000077777211 */ /* 0x082fe400078ff2ff */
[----:B------:R-:W-:Y:S02]  /*07c0*/  LEA.HI.SX32 R120, R89, R0, 0x1e ;  /* 0x0000000059787211 */ /* 0x000fe400078ff2ff */
[----:B------:R-:W-:Y:S02]  /*07d0*/  MOV R93, R119 ;  /* 0x00000077005d7202 */ /* 0x000fe40000000f00 */
[----:B--2---:R-:W-:Y:S01]  /*07e0*/  FSEL R92, R88, RZ, !P0 ;  /* 0x000000ff585c7208 */ /* 0x004fe20004000000 */
[----:B------:R-:W-:Y:S06]  /*07f0*/  @!P2 BRA `(.L_x_2883) ;  /* 0x0000000000c4a947 */ /* 0x000fec0003800000 */
        /* <DEDUP_REMOVED lines=29> */
[----:B0-----:R-:W-:Y:S01]  /*09d0*/  SHF.L.U32 R109, R111, 0x10, RZ ;  /* 0x000000106f6d7819 */ /* 0x001fe200000006ff */
[----:B------:R-:W-:Y:S01]  /*09e0*/  FMUL.FTZ R111, R90, UR30 ;  /* 0x0000001e5a6f7c20 */ /* 0x000fe20008410000 */
[----:B------:R-:W-:Y:S01]  /*09f0*/  FADD.FTZ R41, R41, R112 ;  /* 0x0000007029297221 */ /* 0x000fe20000010000 */
[-C--:B------:R-:W-:Y:S01]  /*0a00*/  FFMA.FTZ R53, R114, R112.reuse, R53 ;  /* 0x0000007072357223 */ /* 0x080fe20000010035 */
[----:B------:R-:W-:Y:S01]  /*0a10*/  FMUL.FTZ R112, R77, R112 ;  /* 0x000000704d707220 */ /* 0x000fe20000410000 */
[----:B------:R-:W-:Y:S01]  /*0a20*/  FADD.FTZ R89, RZ, R113 ;  /* 0x00000071ff597221 */ /* 0x000fe20000010000 */
[----:B------:R-:W-:Y:S01]  /*0a30*/  FFMA.FTZ R91, R115, R113, RZ ;  /* 0x00000071735b7223 */ /* 0x000fe200000100ff */
[----:B------:R-:W-:Y:S01]  /*0a40*/  SHF.L.U32 R108, R121, 0x10, RZ ;  /* 0x00000010796c7819 */ /* 0x000fe200000006ff */
        /* <DEDUP_REMOVED lines=12> */
.L_x_2883:
[----:B------:R-:W-:Y:S05]  /*0b10*/  BSYNC.RECONVERGENT B1 ;  /* 0x0000000000017941 */ /* 0x000fea0003800200 */
.L_x_2882:
        /* <DEDUP_REMOVED lines=16> */
[--C-:B------:R-:W-:Y:S02]  /*0c20*/  SHF.R.U64 R99, R90, 0x10, R91.reuse ;  /* 0x000000105a637819 */ /* 0x100fe4000000125b */
[----:B------:R-:W-:Y:S02]  /*0c30*/  MOV R97, R91 ;  /* 0x0000005b00617202 */ /* 0x000fe40000000f00 */
[----:B------:R-:W-:Y:S01]  /*0c40*/  SHF.R.U32.HI R98, RZ, 0x10, R91 ;  /* 0x00000010ff627819 */ /* 0x000fe2000001165b */
[----:B---3--:R-:W-:Y:S01]  /*0c50*/  FADD.FTZ R122, -R92, R9 ;  /* 0x000000095c7a7221 */ /* 0x008fe20000010100 */
[----:B------:R-:W-:Y:S01]  /*0c60*/  SHF.L.U32 R91, R96, 0x10, RZ ;  /* 0x00000010605b7819 */ /* 0x000fe200000006ff */
[----:B------:R-:W-:Y:S01]  /*0c70*/  FADD.FTZ R121, -R92, R8 ;  /* 0x000000085c797221 */ /* 0x000fe20000010100 */
[----:B------:R-:W-:Y:S01]  /*0c80*/  SHF.L.U32 R90, R99, 0x10, RZ ;  /* 0x00000010635a7819 */ /* 0x000fe200000006ff */
[----:B------:R-:W-:-:S02]  /*0c90*/  FMUL.FTZ R8, R122, UR30 ;  /* 0x0000001e7a087c20 */ /* 0x000fc40008410000 */
[-C--:B-----5:R-:W-:Y:S01]  /*0ca0*/  FMUL.FTZ R96, R68, R91.reuse ;  /* 0x0000005b44607220 */ /* 0x0a0fe20000410000 */
[----:B------:R-:W-:Y:S01]  /*0cb0*/  FMUL.FTZ R9, R121, UR30 ;  /* 0x0000001e79097c20 */ /* 0x000fe20008410000 */
[----:B------:R-:W-:Y:S01]  /*0cc0*/  SHF.L.U32 R99, R97, 0x10, RZ ;  /* 0x0000001061637819 */ /* 0x000fe200000006ff */
[----:B------:R-:W-:Y:S01]  /*0cd0*/  FADD.FTZ R10, -R92, R10 ;  /* 0x0000000a5c0a7221 */ /* 0x000fe20000010100 */
[----:B------:R-:W-:Y:S01]  /*0ce0*/  FADD.FTZ R37, R37, R90 ;  /* 0x0000005a25257221 */ /* 0x000fe20000010000 */
[-C--:B------:R-:W-:Y:S01]  /*0cf0*/  FFMA.FTZ R49, R8, R90.reuse, R49 ;  /* 0x0000005a08317223 */ /* 0x080fe20000010031 */
[----:B------:R-:W-:Y:S01]  /*0d00*/  FMUL.FTZ R97, R69, R90 ;  /* 0x0000005a45617220 */ /* 0x000fe20000410000 */
[----:B------:R-:W-:Y:S01]  /*0d10*/  FADD.FTZ R123, -R92, R11 ;  /* 0x0000000b5c7b7221 */ /* 0x000fe20000010100 */
[----:B------:R-:W-:Y:S01]  /*0d20*/  FADD.FTZ R90, R95, R96 ;  /* 0x000000605f5a7221 */ /* 0x000fe20000010000 */
[C---:B0-----:R-:W-:Y:S01]  /*0d30*/  FFMA.FTZ R89, R9.reuse, R96, R94 ;  /* 0x0000006009597223 */ /* 0x041fe2000001005e */
[----:B------:R-:W-:Y:S01]  /*0d40*/  SHF.L.U32 R88, R98, 0x10, RZ ;  /* 0x0000001062587819 */ /* 0x000fe200000006ff */
[----:B------:R-:W-:Y:S01]  /*0d50*/  FMUL.FTZ R11, R10, UR30 ;  /* 0x0000001e0a0b7c20 */ /* 0x000fe20008410000 */
        /* <DEDUP_REMOVED lines=15> */
.L_x_2885:
[----:B------:R-:W-:Y:S05]  /*0e50*/  BSYNC.RECONVERGENT B1 ;  /* 0x0000000000017941 */ /* 0x000fea0003800200 */
.L_x_2884:
        /* <DEDUP_REMOVED lines=16> */
[----:B---3--:R-:W-:Y:S01]  /*0f60*/  FADD.FTZ R102, -R92, R89 ;  /* 0x000000595c667221 */ /* 0x008fe20000010100 */
[----:B------:R-:W-:Y:S01]  /*0f70*/  SHF.L.U32 R89, R104, 0x10, RZ ;  /* 0x0000001068597819 */ /* 0x000fe200000006ff */
[C---:B------:R-:W-:Y:S01]  /*0f80*/  FADD.FTZ R93, -R92.reuse, R88 ;  /* 0x000000585c5d7221 */ /* 0x040fe20000010100 */
[----:B------:R-:W-:Y:S01]  /*0f90*/  FADD.FTZ R103, -R92, R90 ;  /* 0x0000005a5c677221 */ /* 0x000fe20000010100 */
[----:B------:R-:W-:Y:S01]  /*0fa0*/  SHF.L.U32 R90, R107, 0x10, RZ ;  /* 0x000000106b5a7819 */ /* 0x000fe200000006ff */
[----:B0-----:R-:W-:Y:S01]  /*0fb0*/  FMUL.FTZ R100, R102, UR30 ;  /* 0x0000001e66647c20 */ /* 0x001fe20008410000 */
[----:B------:R-:W-:Y:S01]  /*0fc0*/  FMUL.FTZ R101, R93, UR30 ;  /* 0x0000001e5d657c20 */ /* 0x000fe20008410000 */
[-C--:B-----5:R-:W-:Y:S01]  /*0fd0*/  FMUL.FTZ R102, R60, R89.reuse ;  /* 0x000000593c667220 */ /* 0x0a0fe20000410000 */
        /* <DEDUP_REMOVED lines=11> */
[----:B------:R-:W-:Y:S01]  /*1090*/  FADD.FTZ R91, -R92, R91 ;  /* 0x0000005b5c5b7221 */ /* 0x000fe20000010100 */
[----:B------:R-:W-:Y:S01]  /*10a0*/  FMUL.FTZ R104, R62, R107 ;  /* 0x0000006b3e687220 */ /* 0x000fe20000410000 */
[----:B------:R-:W-:Y:S01]  /*10b0*/  FFMA.FTZ R90, R100, R105, R89 ;  /* 0x00000069645a7223 */ /* 0x000fe20000010059 */
        /* <DEDUP_REMOVED lines=10> */
[----:B------:R-:W-:Y:S06]  /*1160*/  BRA `(.L_x_2886) ;  /* 0x0000000000607947 */ /* 0x000fec0003800000 */
.L_x_2881:
        /* <DEDUP_REMOVED lines=19> */
[C---:B-1----:R-:W-:Y:S01]  /*12a0*/  @P1 IMAD.WIDE.U32 R90, R121.reuse, 0x10, R90 ;  /* 0x00000010795a1825 */ /* 0x042fe200078e005a */
[----:B------:R-:W-:-:S04]  /*12b0*/  @P1 IADD3 R121, PT, PT, R121, 0x80, RZ ;  /* 0x0000008079791810 */ /* 0x000fc80007ffe0ff */
[----:B------:R0:W5:Y:S01]  /*12c0*/  @P1 LDG.E.128 R12, desc[UR16][R90.64] ;  /* 0x000000105a0c1981 */ /* 0x000162000c1e1d00 */
[----:B--2---:R-:W-:-:S05]  /*12d0*/  @P2 IMAD.WIDE.U32 R88, R121, 0x10, R88 ;  /* 0x0000001079582825 */ /* 0x004fca00078e0058 */
[----:B------:R0:W5:Y:S02]  /*12e0*/  @P2 LDG.E.128 R80, desc[UR16][R88.64] ;  /* 0x0000001058502981 */ /* 0x000164000c1e1d00 */
.L_x_2886:
[----:B------:R-:W-:Y:S05]  /*12f0*/  BSYNC.RECONVERGENT B0 ;  /* 0x0000000000007941 */ /* 0x000fea0003800200 */
.L_x_2880:
        /* <DEDUP_REMOVED lines=31> */
.L_x_2888:
[----:B------:R-:W-:Y:S05]  /*14f0*/  BSYNC.RECONVERGENT B0 ;  /* 0x0000000000007941 */ /* 0x000fea0003800200 */
.L_x_2887:
        /* <DEDUP_REMOVED lines=23> */
[----:B------:R-:W-:Y:S01]  /*1670*/  FADD.FTZ R88, R91, R88 ;  /* 0x000000585b587221 */ /* 0x000fe20000010000 */
[----:B------:R-:W-:Y:S01]  /*1680*/  HFMA2 R90, -RZ, RZ, 0, 0 ;  /* 0x00000000ff5a7431 */ /* 0x000fe200000001ff */
[----:B------:R-:W-:Y:S01]  /*1690*/  @P2 LEA.HI.SX32 R90, R89, R0, 0x1e ;  /* 0x00000000595a2211 */ /* 0x000fe200078ff2ff */
[----:B-1----:R-:W-:Y:S01]  /*16a0*/  FADD.FTZ R121, R121, R92 ;  /* 0x0000005c79797221 */ /* 0x002fe20000010000 */
[----:B------:R-:W-:-:S03]  /*16b0*/  FADD.FTZ R88, R88, R93 ;  /* 0x0000005d58587221 */ /* 0x000fc60000010000 */
[----:B------:R-:W-:Y:S01]  /*16c0*/  FADD.FTZ R92, R94, R121 ;  /* 0x000000795e5c7221 */ /* 0x000fe20000010000 */
[----:B------:R-:W-:-:S03]  /*16d0*/  FADD.FTZ R88, R95, R88 ;  /* 0x000000585f587221 */ /* 0x000fc60000010000 */
        /* <DEDUP_REMOVED lines=15> */
.L_x_2891:
        /* <DEDUP_REMOVED lines=16> */
.L_x_2894:
        /* <DEDUP_REMOVED lines=12> */
.L_x_2895:
        /* <DEDUP_REMOVED lines=12> */
.L_x_2896:
        /* <DEDUP_REMOVED lines=13> */
.L_x_2893:
        /* <DEDUP_REMOVED lines=28> */
.L_x_2898:
        /* <DEDUP_REMOVED lines=12> */
.L_x_2899:
        /* <DEDUP_REMOVED lines=12> */
.L_x_2900:
[----:B------:R-:W-:Y:S01]  /*1e60*/  FSEL R84, R84, RZ, P3 ;  /* 0x000000ff54547208 */ /* 0x000fe20001800000 */
[----:B------:R-:W-:Y:S06]  /*1e70*/  BRA.U !UP3, `(.L_x_2897) ;  /* 0x000000050b947547 */ /* 0x000fec000b800000 */
[----:B------:R-:W-:Y:S01]  /*1e80*/  FMUL.FTZ R6, R87, UR27 ;  /* 0x0000001b57067c20 */ /* 0x000fe20008410000 */
[----:B------:R-:W-:-:S03]  /*1e90*/  SHF.L.U32 R94, R116, 0x10, RZ ;  /* 0x00000010745e7819 */ /* 0x000fc600000006ff */
[-C--:B-----5:R-:W-:Y:S02]  /*1ea0*/  FMUL.FTZ R88, R75, R6.reuse ;  /* 0x000000064b587220 */ /* 0x0a0fe40000410000 */
[----:B------:R-:W-:-:S03]  /*1eb0*/  FFMA.FTZ R31, R94, R6, R31 ;  /* 0x000000065e1f7223 */ /* 0x000fc6000001001f */
[----:B------:R-:W-:-:S04]  /*1ec0*/  F2FP.BF16.F32.PACK_AB R88, RZ, R88 ;  /* 0x00000058ff58723e */ /* 0x000fc800000010ff */
[----:B------:R-:W-:Y:S01]  /*1ed0*/  PRMT R6, R88, 0x7610, R6 ;  /* 0x0000761058067816 */ /* 0x000fe20000000006 */
[----:B------:R-:W-:Y:S06]  /*1ee0*/  BRA `(.L_x_2897) ;  /* 0x0000000400787947 */ /* 0x000fec0003800000 */
.L_x_2892:
[----:B------:R-:W-:-:S04]  /*1ef0*/  UISETP.NE.U32.AND UP0, UPT, UR4, URZ, UPT ;  /* 0x000000ff0400728c */ /* 0x000fc8000bf05070 */
[----:B------:R-:W-:-:S09]  /*1f00*/  UISETP.NE.AND.EX UP0, UPT, UR5, URZ, UPT, UP0 ;  /* 0x000000ff0500728c */ /* 0x000fd2000bf05300 */
[----:B------:R-:W-:Y:S05]  /*1f10*/  BRA.U UP0, `(.L_x_2901) ;  /* 0x0000000100b87547 */ /* 0x000fea000b800000 */
[----:B------:R-:W-:Y:S01]  /*1f20*/  PLOP3.LUT P0, PT, PT, PT, UP2, 0x80, 0x8 ;  /* 0x000000000008781c */ /* 0x000fe20003f0f028 */
[----:B------:R-:W0:Y:S01]  /*1f30*/  @UP3 LDCU UR8, c[0x0][0x40c] ;  /* 0x00008180ff0837ac */ /* 0x000e220008000800 */
[----:B-----5:R-:W-:Y:S02]  /*1f40*/  MOV R91, R17 ;  /* 0x00000011005b7202 */ /* 0x020fe40000000f00 */
[----:B------:R-:W-:Y:S01]  /*1f50*/  MOV R93, R18 ;  /* 0x00000012005d7202 */ /* 0x000fe20000000f00 */
[----:B------:R-:W1:Y:S01]  /*1f60*/  @UP3 LDCU UR9, c[0x0][0x40c] ;  /* 0x00008180ff0937ac */ /* 0x000e620008000800 */
[----:B------:R-:W-:Y:S01]  /*1f70*/  @P2 SHF.L.U32 R95, R7, 0x10, RZ ;  /* 0x00000010075f2819 */ /* 0x000fe200000006ff */
[----:B------:R-:W2:Y:S06]  /*1f80*/  @UP3 LDCU UR10, c[0x0][0x40c] ;  /* 0x00008180ff0a37ac */ /* 0x000eac0008000800 */
[----:B------:R-:W-:-:S04]  /*1f90*/  @P0 FFMA.FTZ R88, R115, UR7, R92 ;  /* 0x0000000773580c23 */ /* 0x000fc8000801005c */
[----:B------:R-:W-:Y:S01]  /*1fa0*/  @P0 FADD.FTZ R89, R113, -R88 ;  /* 0x8000005871590221 */ /* 0x000fe20000010000 */
[----:B------:R-:W-:-:S03]  /*1fb0*/  MOV R88, R16 ;  /* 0x0000001000587202 */ /* 0x000fc60000000f00 */
[----:B------:R-:W-:Y:S01]  /*1fc0*/  @P0 FFMA.FTZ R88, R89, UR30, R16 ;  /* 0x0000001e59580c23 */ /* 0x000fe20008010010 */
[----:B------:R-:W-:-:S04]  /*1fd0*/  @P0 FFMA.FTZ R89, R114, UR7, R92 ;  /* 0x0000000772590c23 */ /* 0x000fc8000801005c */
[----:B------:R-:W-:-:S04]  /*1fe0*/  @P0 FADD.FTZ R94, R112, -R89 ;  /* 0x80000059705e0221 */ /* 0x000fc80000010000 */
[----:B------:R-:W-:Y:S01]  /*1ff0*/  @P0 FFMA.FTZ R91, R94, UR30, R17 ;  /* 0x0000001e5e5b0c23 */ /* 0x000fe20008010011 */
[----:B------:R-:W-:-:S04]  /*2000*/  @P0 FFMA.FTZ R94, R111, UR7, R92 ;  /* 0x000000076f5e0c23 */ /* 0x000fc8000801005c */
[----:B------:R-:W-:Y:S01]  /*2010*/  @P0 FADD.FTZ R89, R109, -R94 ;  /* 0x8000005e6d590221 */ /* 0x000fe20000010000 */
[----:B------:R-:W-:-:S03]  /*2020*/  @P2 SHF.L.U32 R94, R118, 0x10, RZ ;  /* 0x00000010765e2819 */ /* 0x000fc600000006ff */
[----:B------:R-:W-:Y:S01]  /*2030*/  @P0 FFMA.FTZ R93, R89, UR30, R18 ;  /* 0x0000001e595d0c23 */ /* 0x000fe20008010012 */
[----:B0-----:R-:W-:Y:S01]  /*2040*/  @P2 FMUL.FTZ R89, R88, UR8 ;  /* 0x0000000858592c20 */ /* 0x001fe20008410000 */
[----:B-1----:R-:W-:Y:S02]  /*2050*/  @P2 FMUL.FTZ R88, R91, UR9 ;  /* 0x000000095b582c20 */ /* 0x002fe40008410000 */
[----:B--2---:R-:W-:Y:S01]  /*2060*/  @P2 FMUL.FTZ R91, R93, UR10 ;  /* 0x0000000a5d5b2c20 */ /* 0x004fe20008410000 */
[----:B------:R-:W-:Y:S01]  /*2070*/  @P2 SHF.L.U32 R93, R117, 0x10, RZ ;  /* 0x00000010755d2819 */ /* 0x000fe200000006ff */
[-C--:B------:R-:W-:Y:S01]  /*2080*/  @P2 FFMA.FTZ R28, R95, R89.reuse, R28 ;  /* 0x000000595f1c2223 */ /* 0x080fe2000001001c */
[-C--:B------:R-:W-:Y:S01]  /*2090*/  @P2 FFMA.FTZ R29, R94, R88.reuse, R29 ;  /* 0x000000585e1d2223 */ /* 0x080fe2000001001d */
[----:B------:R-:W-:Y:S01]  /*20a0*/  @P2 FMUL.FTZ R89, R72, R89 ;  /* 0x0000005948592220 */ /* 0x000fe20000410000 */
[----:B------:R-:W-:Y:S01]  /*20b0*/  @P2 FMUL.FTZ R88, R73, R88 ;  /* 0x0000005849582220 */ /* 0x000fe20000410000 */
[-C--:B------:R-:W-:Y:S01]  /*20c0*/  @P2 FFMA.FTZ R30, R93, R91.reuse, R30 ;  /* 0x0000005b5d1e2223 */ /* 0x080fe2000001001e */
[----:B------:R-:W-:-:S02]  /*20d0*/  @P2 FMUL.FTZ R91, R74, R91 ;  /* 0x0000005b4a5b2220 */ /* 0x000fc40000410000 */
        /* <DEDUP_REMOVED lines=8> */
[----:B------:R-:W-:Y:S02]  /*2160*/  MOV R6, R19 ;  /* 0x0000001300067202 */ /* 0x000fe40000000f00 */
        /* <DEDUP_REMOVED lines=9> */
.L_x_2901:
[----:B------:R-:W-:Y:S01]  /*2200*/  PLOP3.LUT P0, PT, PT, PT, UP2, 0x80, 0x8 ;  /* 0x000000000008781c */ /* 0x000fe20003f0f028 */
[----:B------:R-:W0:Y:S01]  /*2210*/  @UP3 LDCU UR8, c[0x0][0x40c] ;  /* 0x00008180ff0837ac */ /* 0x000e220008000800 */
[----:B-----5:R-:W-:Y:S02]  /*2220*/  MOV R87, R19 ;  /* 0x0000001300577202 */ /* 0x020fe40000000f00 */
[----:B------:R-:W-:Y:S01]  /*2230*/  MOV R84, R16 ;  /* 0x0000001000547202 */ /* 0x000fe20000000f00 */
[----:B------:R-:W1:Y:S01]  /*2240*/  @UP3 LDCU UR9, c[0x0][0x40c] ;  /* 0x00008180ff0937ac */ /* 0x000e620008000800 */
[----:B------:R-:W-:Y:S02]  /*2250*/  @P2 SHF.L.U32 R91, R7, 0x10, RZ ;  /* 0x00000010075b2819 */ /* 0x000fe400000006ff */
[----:B------:R-:W-:Y:S01]  /*2260*/  @P2 SHF.L.U32 R94, R118, 0x10, RZ ;  /* 0x00000010765e2819 */ /* 0x000fe200000006ff */
[----:B------:R-:W2:Y:S01]  /*2270*/  @UP3 LDCU UR10, c[0x0][0x40c] ;  /* 0x00008180ff0a37ac */ /* 0x000ea20008000800 */
[----:B------:R-:W-:-:S02]  /*2280*/  @P2 SHF.L.U32 R93, R117, 0x10, RZ ;  /* 0x00000010755d2819 */ /* 0x000fc400000006ff */
[----:B------:R-:W-:Y:S01]  /*2290*/  @P2 SHF.L.U32 R120, R116, 0x10, RZ ;  /* 0x0000001074782819 */ /* 0x000fe200000006ff */
[--C-:B------:R-:W-:Y:S01]  /*22a0*/  @P0 FFMA.FTZ R85, R110, UR7, R92.reuse ;  /* 0x000000076e550c23 */ /* 0x100fe2000801005c */
[--C-:B------:R-:W-:Y:S01]  /*22b0*/  @P0 FFMA.FTZ R86, R115, UR7, R92.reuse ;  /* 0x0000000773560c23 */ /* 0x100fe2000801005c */
[----:B------:R-:W3:Y:S01]  /*22c0*/  @UP3 LDCU UR11, c[0x0][0x40c] ;  /* 0x00008180ff0b37ac */ /* 0x000ee20008000800 */
[----:B------:R-:W-:Y:S01]  /*22d0*/  @P0 FFMA.FTZ R89, R114, UR7, R92 ;  /* 0x0000000772590c23 */ /* 0x000fe2000801005c */
[----:B------:R-:W-:Y:S01]  /*22e0*/  @P0 FADD.FTZ R88, R108, -R85 ;  /* 0x800000556c580221 */ /* 0x000fe20000010000 */
[----:B------:R-:W-:Y:S02]  /*22f0*/  @P0 FADD.FTZ R85, R113, -R86 ;  /* 0x8000005671550221 */ /* 0x000fe40000010000 */
[----:B------:R-:W-:Y:S01]  /*2300*/  @P0 FADD.FTZ R86, R112, -R89 ;  /* 0x8000005970560221 */ /* 0x000fe20000010000 */
[----:B------:R-:W-:Y:S01]  /*2310*/  @P0 FFMA.FTZ R87, R88, UR30, R19 ;  /* 0x0000001e58570c23 */ /* 0x000fe20008010013 */
[----:B------:R-:W-:Y:S01]  /*2320*/  @P0 FFMA.FTZ R88, R111, UR7, R92 ;  /* 0x000000076f580c23 */ /* 0x000fe2000801005c */
[----:B------:R-:W-:Y:S01]  /*2330*/  @P0 FFMA.FTZ R84, R85, UR30, R16 ;  /* 0x0000001e55540c23 */ /* 0x000fe20008010010 */
[----:B------:R-:W-:Y:S01]  /*2340*/  MOV R85, R17 ;  /* 0x0000001100557202 */ /* 0x000fe20000000f00 */
[----:B------:R-:W-:Y:S01]  /*2350*/  @P0 FFMA.FTZ R85, R86, UR30, R17 ;  /* 0x0000001e56550c23 */ /* 0x000fe20008010011 */
[----:B------:R-:W-:Y:S01]  /*2360*/  @P0 FADD.FTZ R89, R109, -R88 ;  /* 0x800000586d590221 */ /* 0x000fe20000010000 */
[----:B------:R-:W-:-:S02]  /*2370*/  MOV R86, R18 ;  /* 0x0000001200567202 */ /* 0x000fc40000000f00 */
[----:B-1----:R-:W-:Y:S01]  /*2380*/  @P2 FMUL.FTZ R88, R85, UR9 ;  /* 0x0000000955582c20 */ /* 0x002fe20008410000 */
[----:B------:R-:W-:Y:S01]  /*2390*/  @P0 FFMA.FTZ R86, R89, UR30, R18 ;  /* 0x0000001e59560c23 */ /* 0x000fe20008010012 */
[----:B0-----:R-:W-:Y:S02]  /*23a0*/  @P2 FMUL.FTZ R89, R84, UR8 ;  /* 0x0000000854592c20 */ /* 0x001fe40008410000 */
[----:B------:R-:W-:Y:S01]  /*23b0*/  @P2 FFMA.FTZ R29, R94, R88, R29 ;  /* 0x000000585e1d2223 */ /* 0x000fe2000001001d */
[----:B---3--:R-:W-:Y:S01]  /*23c0*/  @P2 FMUL.FTZ R94, R87, UR11 ;  /* 0x0000000b575e2c20 */ /* 0x008fe20008410000 */
[-C--:B------:R-:W-:Y:S01]  /*23d0*/  @P2 FFMA.FTZ R28, R91, R89.reuse, R28 ;  /* 0x000000595b1c2223 */ /* 0x080fe2000001001c */
[----:B--2---:R-:W-:Y:S01]  /*23e0*/  @P2 FMUL.FTZ R91, R86, UR10 ;  /* 0x0000000a565b2c20 */ /* 0x004fe20008410000 */
[----:B------:R-:W-:Y:S01]  /*23f0*/  @P2 FMUL.FTZ R89, R72, R89 ;  /* 0x0000005948592220 */ /* 0x000fe20000410000 */
[----:B------:R-:W-:Y:S01]  /*2400*/  @P2 FFMA.FTZ R31, R120, R94, R31 ;  /* 0x0000005e781f2223 */ /* 0x000fe2000001001f */
[----:B------:R-:W-:Y:S01]  /*2410*/  @P2 FMUL.FTZ R88, R73, R88 ;  /* 0x0000005849582220 */ /* 0x000fe20000410000 */
[-C--:B------:R-:W-:Y:S01]  /*2420*/  @P2 FFMA.FTZ R30, R93, R91.reuse, R30 ;  /* 0x0000005b5d1e2223 */ /* 0x080fe2000001001e */
[----:B------:R-:W-:Y:S01]  /*2430*/  @P2 FMUL.FTZ R91, R74, R91 ;  /* 0x0000005b4a5b2220 */ /* 0x000fe20000410000 */
[----:B------:R-:W-:Y:S01]  /*2440*/  @P2 FMUL.FTZ R94, R75, R94 ;  /* 0x0000005e4b5e2220 */ /* 0x000fe20000410000 */
[----:B------:R-:W-:-:S02]  /*2450*/  @P2 F2FP.BF16.F32.PACK_AB R89, RZ, R89 ;  /* 0x00000059ff59223e */ /* 0x000fc400000010ff */
[----:B------:R-:W-:Y:S02]  /*2460*/  @P2 F2FP.BF16.F32.PACK_AB R88, RZ, R88 ;  /* 0x00000058ff58223e */ /* 0x000fe400000010ff */
[----:B------:R-:W-:Y:S02]  /*2470*/  @P2 F2FP.BF16.F32.PACK_AB R91, RZ, R91 ;  /* 0x0000005bff5b223e */ /* 0x000fe400000010ff */
[----:B------:R-:W-:Y:S02]  /*2480*/  @P2 F2FP.BF16.F32.PACK_AB R94, RZ, R94 ;  /* 0x0000005eff5e223e */ /* 0x000fe400000010ff */
[----:B------:R-:W-:Y:S02]  /*2490*/  @P2 PRMT R3, R89, 0x7610, R3 ;  /* 0x0000761059032816 */ /* 0x000fe40000000003 */
[----:B------:R-:W-:Y:S02]  /*24a0*/  @P2 PRMT R4, R88, 0x7610, R4 ;  /* 0x0000761058042816 */ /* 0x000fe40000000004 */
[----:B------:R-:W-:-:S02]  /*24b0*/  @P2 PRMT R5, R91, 0x7610, R5 ;  /* 0x000076105b052816 */ /* 0x000fc40000000005 */
[----:B------:R-:W-:-:S07]  /*24c0*/  @P2 PRMT R6, R94, 0x7610, R6 ;  /* 0x000076105e062816 */ /* 0x000fce0000000006 */
.L_x_2897:
        /* <DEDUP_REMOVED lines=14> */
.L_x_2902:
[----:B------:R-:W-:Y:S02]  /*25b0*/  IADD3 R119, PT, PT, R119, 0x80, RZ ;  /* 0x0000008077777810 */ /* 0x000fe40007ffe0ff */
[----:B------:R-:W-:-:S07]  /*25c0*/  IADD3 R90, PT, PT, R90, 0x80, RZ ;  /* 0x000000805a5a7810 */ /* 0x000fce0007ffe0ff */
.L_x_2890:
[----:B------:R-:W-:Y:S05]  /*25d0*/  BSYNC.RECONVERGENT B0 ;  /* 0x0000000000007941 */ /* 0x000fea0003800200 */
.L_x_2889:
        /* <DEDUP_REMOVED lines=13> */
.L_x_2905:
        /* <DEDUP_REMOVED lines=8> */
[----:B------:R-:W-:Y:S01]  /*2730*/  MOV R87, R15 ;  /* 0x0000000f00577202 */ /* 0x000fe20000000f00 */
[----:B------:R-:W0:Y:S01]  /*2740*/  @UP3 LDCU UR9, c[0x0][0x40c] ;  /* 0x00008180ff0937ac */ /* 0x000e220008000800 */
[----:B------:R-:W-:Y:S02]  /*2750*/  @P2 SHF.L.U32 R91, R7, 0x10, RZ ;  /* 0x00000010075b2819 */ /* 0x000fe400000006ff */
[----:B-1----:R-:W-:Y:S01]  /*2760*/  @P2 SHF.L.U32 R94, R118, 0x10, RZ ;  /* 0x00000010765e2819 */ /* 0x002fe200000006ff */
[----:B------:R-:W1:Y:S01]  /*2770*/  @UP3 LDCU UR10, c[0x0][0x40c] ;  /* 0x00008180ff0a37ac */ /* 0x000e620008000800 */
[----:B------:R-:W-:-:S03]  /*2780*/  @P2 SHF.L.U32 R93, R117, 0x10, RZ ;  /* 0x00000010755d2819 */ /* 0x000fc600000006ff */
        /* <DEDUP_REMOVED lines=9> */
[----:B------:R-:W-:Y:S01]  /*2820*/  MOV R85, R13 ;  /* 0x0000000d00557202 */ /* 0x000fe20000000f00 */
[----:B------:R-:W-:Y:S01]  /*2830*/  @P4 FADD.FTZ R88, R97, -R86 ;  /* 0x8000005661584221 */ /* 0x000fe20000010000 */
[----:B------:R-:W-:Y:S01]  /*2840*/  MOV R86, R14 ;  /* 0x0000000e00567202 */ /* 0x000fe20000000f00 */
[----:B------:R-:W-:Y:S01]  /*2850*/  @P4 FFMA.FTZ R86, R89, UR30, R14 ;  /* 0x0000001e59564c23 */ /* 0x000fe2000801000e */
[----:B--2---:R-:W-:Y:S01]  /*2860*/  @P2 FMUL.FTZ R89, R84, UR8 ;  /* 0x0000000854592c20 */ /* 0x004fe20008410000 */
[----:B------:R-:W-:-:S03]  /*2870*/  @P4 FFMA.FTZ R85, R88, UR30, R13 ;  /* 0x0000001e58554c23 */ /* 0x000fc6000801000d */
[-C--:B------:R-:W-:Y:S01]  /*2880*/  @P2 FFMA.FTZ R24, R91, R89.reuse, R24 ;  /* 0x000000595b182223 */ /* 0x080fe20000010018 */
[----:B0-----:R-:W-:Y:S01]  /*2890*/  @P2 FMUL.FTZ R88, R85, UR9 ;  /* 0x0000000955582c20 */ /* 0x001fe20008410000 */
[----:B-1----:R-:W-:Y:S01]  /*28a0*/  @P2 FMUL.FTZ R91, R86, UR10 ;  /* 0x0000000a565b2c20 */ /* 0x002fe20008410000 */
[----:B------:R-:W-:Y:S02]  /*28b0*/  @P2 FMUL.FTZ R89, R64, R89 ;  /* 0x0000005940592220 */ /* 0x000fe40000410000 */
[-C--:B------:R-:W-:Y:S01]  /*28c0*/  @P2 FFMA.FTZ R25, R94, R88.reuse, R25 ;  /* 0x000000585e192223 */ /* 0x080fe20000010019 */
[-C--:B------:R-:W-:Y:S01]  /*28d0*/  @P2 FFMA.FTZ R26, R93, R91.reuse, R26 ;  /* 0x0000005b5d1a2223 */ /* 0x080fe2000001001a */
[----:B------:R-:W-:Y:S01]  /*28e0*/  @P2 FMUL.FTZ R88, R65, R88 ;  /* 0x0000005841582220 */ /* 0x000fe20000410000 */
[----:B------:R-:W-:Y:S01]  /*28f0*/  @P2 FMUL.FTZ R91, R66, R91 ;  /* 0x0000005b425b2220 */ /* 0x000fe20000410000 */
[----:B------:R-:W-:-:S03]  /*2900*/  @P2 F2FP.BF16.F32.PACK_AB R89, RZ, R89 ;  /* 0x00000059ff59223e */ /* 0x000fc600000010ff */
[----:B------:R-:W-:Y:S02]  /*2910*/  @P2 F2FP.BF16.F32.PACK_AB R88, RZ, R88 ;  /* 0x00000058ff58223e */ /* 0x000fe400000010ff */
[----:B------:R-:W-:Y:S02]  /*2920*/  @P2 F2FP.BF16.F32.PACK_AB R91, RZ, R91 ;  /* 0x0000005bff5b223e */ /* 0x000fe400000010ff */
[----:B------:R-:W-:Y:S02]  /*2930*/  @P2 PRMT R3, R89, 0x7610, R3 ;  /* 0x0000761059032816 */ /* 0x000fe40000000003 */
[----:B------:R-:W-:Y:S02]  /*2940*/  @P2 PRMT R4, R88, 0x7610, R4 ;  /* 0x0000761058042816 */ /* 0x000fe40000000004 */
[----:B------:R-:W-:Y:S01]  /*2950*/  @P2 PRMT R5, R91, 0x7610, R5 ;  /* 0x000076105b052816 */ /* 0x000fe20000000005 */
        /* <DEDUP_REMOVED lines=8> */
.L_x_2907:
[----:B------:R-:W-:Y:S01]  /*29e0*/  PLOP3.LUT P4, PT, PT, PT, UP2, 0x80, 0x8 ;  /* 0x000000000008781c */ /* 0x000fe20003f8f028 */
[----:B------:R-:W2:Y:S01]  /*29f0*/  @UP3 LDCU UR8, c[0x0][0x40c] ;  /* 0x00008180ff0837ac */ /* 0x000ea20008000800 */
[----:B01---5:R-:W-:Y:S02]  /*2a00*/  MOV R88, R12 ;  /* 0x0000000c00587202 */ /* 0x023fe40000000f00 */
[----:B------:R-:W-:Y:S01]  /*2a10*/  MOV R91, R13 ;  /* 0x0000000d005b7202 */ /* 0x000fe20000000f00 */
[----:B------:R-:W0:Y:S01]  /*2a20*/  @UP3 LDCU UR9, c[0x0][0x40c] ;  /* 0x00008180ff0937ac */ /* 0x000e220008000800 */
[----:B------:R-:W-:Y:S02]  /*2a30*/  MOV R93, R14 ;  /* 0x0000000e005d7202 */ /* 0x000fe40000000f00 */
[----:B------:R-:W-:Y:S01]  /*2a40*/  @P2 SHF.L.U32 R95, R7, 0x10, RZ ;  /* 0x00000010075f2819 */ /* 0x000fe200000006ff */
[----:B------:R-:W1:Y:S04]  /*2a50*/  @UP3 LDCU UR10, c[0x0][0x40c] ;  /* 0x00008180ff0a37ac */ /* 0x000e680008000800 */
[--C-:B------:R-:W-:Y:S01]  /*2a60*/  @P4 FFMA.FTZ R89, R9, UR7, R92.reuse ;  /* 0x0000000709594c23 */ /* 0x100fe2000801005c */
[----:B------:R-:W-:-:S03]  /*2a70*/  @P4 FFMA.FTZ R94, R8, UR7, R92 ;  /* 0x00000007085e4c23 */ /* 0x000fc6000801005c */
[----:B------:R-:W-:Y:S01]  /*2a80*/  @P4 FADD.FTZ R89, R96, -R89 ;  /* 0x8000005960594221 */ /* 0x000fe20000010000 */
[----:B------:R-:W-:-:S03]  /*2a90*/  @P4 FADD.FTZ R94, R97, -R94 ;  /* 0x8000005e615e4221 */ /* 0x000fc60000010000 */
[----:B------:R-:W-:Y:S01]  /*2aa0*/  @P4 FFMA.FTZ R88, R89, UR30, R12 ;  /* 0x0000001e59584c23 */ /* 0x000fe2000801000c */
[----:B------:R-:W-:Y:S01]  /*2ab0*/  @P4 FFMA.FTZ R89, R11, UR7, R92 ;  /* 0x000000070b594c23 */ /* 0x000fe2000801005c */
[----:B------:R-:W-:Y:S01]  /*2ac0*/  @P4 FFMA.FTZ R91, R94, UR30, R13 ;  /* 0x0000001e5e5b4c23 */ /* 0x000fe2000801000d */
[----:B------:R-:W-:Y:S02]  /*2ad0*/  @P2 SHF.L.U32 R94, R118, 0x10, RZ ;  /* 0x00000010765e2819 */ /* 0x000fe400000006ff */
[----:B------:R-:W-:-:S04]  /*2ae0*/  @P4 FADD.FTZ R89, R98, -R89 ;  /* 0x8000005962594221 */ /* 0x000fc80000010000 */
[----:B------:R-:W-:Y:S01]  /*2af0*/  @P4 FFMA.FTZ R93, R89, UR30, R14 ;  /* 0x0000001e595d4c23 */ /* 0x000fe2000801000e */
[----:B--2---:R-:W-:Y:S01]  /*2b00*/  @P2 FMUL.FTZ R89, R88, UR8 ;  /* 0x0000000858592c20 */ /* 0x004fe20008410000 */
[----:B0-----:R-:W-:Y:S02]  /*2b10*/  @P2 FMUL.FTZ R88, R91, UR9 ;  /* 0x000000095b582c20 */ /* 0x001fe40008410000 */
[----:B-1----:R-:W-:Y:S01]  /*2b20*/  @P2 FMUL.FTZ R91, R93, UR10 ;  /* 0x0000000a5d5b2c20 */ /* 0x002fe20008410000 */
        /* <DEDUP_REMOVED lines=25> */
.L_x_2906:
        /* <DEDUP_REMOVED lines=32> */
.L_x_2910:
        /* <DEDUP_REMOVED lines=12> */
.L_x_2911:
        /* <DEDUP_REMOVED lines=12> */
.L_x_2912:
        /* <DEDUP_REMOVED lines=9> */
.L_x_2909:
        /* <DEDUP_REMOVED lines=12> */
.L_x_2913:
        /* <DEDUP_REMOVED lines=12> */
.L_x_2914:
        /* <DEDUP_REMOVED lines=12> */
.L_x_2915:
        /* <DEDUP_REMOVED lines=12> */
.L_x_2908:
[----:B------:R-:W0:Y:S02]  /*33d0*/  @P0 LDC.64 R88, c[0x0][0x478] ;  /* 0x00011e00ff580b82 */ /* 0x000e240000000a00 */
        /* <DEDUP_REMOVED lines=11> */
.L_x_2916:
[----:B------:R-:W-:Y:S02]  /*3490*/  IADD3 R119, PT, PT, R119, 0x80, RZ ;  /* 0x0000008077777810 */ /* 0x000fe40007ffe0ff */
[----:B------:R-:W-:-:S07]  /*34a0*/  IADD3 R90, PT, PT, R90, 0x80, RZ ;  /* 0x000000805a5a7810 */ /* 0x000fce0007ffe0ff */
.L_x_2904:
[----:B------:R-:W-:Y:S05]  /*34b0*/  BSYNC.RECONVERGENT B0 ;  /* 0x0000000000007941 */ /* 0x000fea0003800200 */
.L_x_2903:
        /* <DEDUP_REMOVED lines=13> */
.L_x_2919:
        /* <DEDUP_REMOVED lines=11> */
[----:B------:R-:W-:Y:S01]  /*3640*/  @P2 SHF.L.U32 R93, R117, 0x10, RZ ;  /* 0x00000010755d2819 */ /* 0x000fe200000006ff */
[----:B------:R-:W3:Y:S04]  /*3650*/  @UP3 LDCU UR10, c[0x0][0x40c] ;  /* 0x00008180ff0a37ac */ /* 0x000ee80008000800 */
[--C-:B------:R-:W-:Y:S01]  /*3660*/  @P5 FFMA.FTZ R86, R106, UR7, R92.reuse ;  /* 0x000000076a565c23 */ /* 0x100fe2000801005c */
[--C-:B------:R-:W-:Y:S01]  /*3670*/  @P5 FFMA.FTZ R85, R101, UR7, R92.reuse ;  /* 0x0000000765555c23 */ /* 0x100fe2000801005c */
[----:B-1----:R-:W-:-:S02]  /*3680*/  @P5 FFMA.FTZ R89, R103, UR7, R92 ;  /* 0x0000000767595c23 */ /* 0x002fc4000801005c */
[----:B------:R-:W-:Y:S01]  /*3690*/  @P5 FADD.FTZ R86, R107, -R86 ;  /* 0x800000566b565221 */ /* 0x000fe20000010000 */
[----:B------:R-:W-:Y:S01]  /*36a0*/  @P5 FADD.FTZ R85, R102, -R85 ;  /* 0x8000005566555221 */ /* 0x000fe20000010000 */
[----:B------:R-:W-:Y:S02]  /*36b0*/  @P5 FADD.FTZ R89, R104, -R89 ;  /* 0x8000005968595221 */ /* 0x000fe40000010000 */
[----:B------:R-:W-:Y:S01]  /*36c0*/  @P5 FFMA.FTZ R87, R86, UR30, R83 ;  /* 0x0000001e56575c23 */ /* 0x000fe20008010053 */
[----:B------:R-:W-:Y:S01]  /*36d0*/  @P5 FFMA.FTZ R86, R100, UR7, R92 ;  /* 0x0000000764565c23 */ /* 0x000fe2000801005c */
[----:B------:R-:W-:Y:S01]  /*36e0*/  @P5 FFMA.FTZ R84, R85, UR30, R80 ;  /* 0x0000001e55545c23 */ /* 0x000fe20008010050 */
[----:B------:R-:W-:Y:S02]  /*36f0*/  MOV R85, R81 ;  /* 0x0000005100557202 */ /* 0x000fe40000000f00 */
[----:B------:R-:W-:Y:S01]  /*3700*/  @P5 FADD.FTZ R88, R105, -R86 ;  /* 0x8000005669585221 */ /* 0x000fe20000010000 */
[----:B------:R-:W-:Y:S01]  /*3710*/  MOV R86, R82 ;  /* 0x0000005200567202 */ /* 0x000fe20000000f00 */
[----:B------:R-:W-:Y:S01]  /*3720*/  @P5 FFMA.FTZ R86, R89, UR30, R82 ;  /* 0x0000001e59565c23 */ /* 0x000fe20008010052 */
[----:B--2---:R-:W-:Y:S01]  /*3730*/  @P2 FMUL.FTZ R89, R84, UR8 ;  /* 0x0000000854592c20 */ /* 0x004fe20008410000 */
[----:B------:R-:W-:Y:S01]  /*3740*/  @P5 FFMA.FTZ R85, R88, UR30, R81 ;  /* 0x0000001e58555c23 */ /* 0x000fe20008010051 */
[----:B------:R-:W-:-:S02]  /*3750*/  @P2 SHF.L.U32 R92, R118, 0x10, RZ ;  /* 0x00000010765c2819 */ /* 0x000fc400000006ff */
[-C--:B------:R-:W-:Y:S01]  /*3760*/  @P2 FFMA.FTZ R20, R91, R89.reuse, R20 ;  /* 0x000000595b142223 */ /* 0x080fe20000010014 */
[----:B0-----:R-:W-:Y:S01]  /*3770*/  @P2 FMUL.FTZ R88, R85, UR9 ;  /* 0x0000000955582c20 */ /* 0x001fe20008410000 */
[----:B---3--:R-:W-:Y:S01]  /*3780*/  @P2 FMUL.FTZ R91, R86, UR10 ;  /* 0x0000000a565b2c20 */ /* 0x008fe20008410000 */
        /* <DEDUP_REMOVED lines=19> */
.L_x_2921:
        /* <DEDUP_REMOVED lines=46> */
.L_x_2920:
        /* <DEDUP_REMOVED lines=29> */
.L_x_2924:
        /* <DEDUP_REMOVED lines=12> */
.L_x_2925:
        /* <DEDUP_REMOVED lines=12> */
.L_x_2926:
[----:B------:R-:W-:Y:S02]  /*3ef0*/  FSEL R87, R87, RZ, P2 ;  /* 0x000000ff57577208 */ /* 0x000fe40001000000 */
[----:B------:R-:W-:Y:S02]  /*3f00*/  FSEL R86, R86, RZ, P2 ;  /* 0x000000ff56567208 */ /* 0x000fe40001000000 */
[----:B------:R-:W-:Y:S02]  /*3f10*/  FSEL R85, R85, RZ, P2 ;  /* 0x000000ff55557208 */ /* 0x000fe40001000000 */
        /* <DEDUP_REMOVED lines=9> */
.L_x_2923:
[----:B------:R-:W0:Y:S01]  /*3fb0*/  @UP3 LDCU UR8, c[0x0][0x40c] ;  /* 0x00008180ff0837ac */ /* 0x000e220008000800 */
[----:B------:R-:W-:Y:S01]  /*3fc0*/  FFMA.FTZ R88, R106, UR7, R92 ;  /* 0x000000076a587c23 */ /* 0x000fe2000801005c */
[----:B------:R-:W-:Y:S02]  /*3fd0*/  ISETP.LT.AND P5, PT, RZ, UR31, PT ;  /* 0x0000001fff007c0c */ /* 0x000fe4000bfa1270 */
[----:B------:R-:W-:Y:S01]  /*3fe0*/  @P2 SHF.L.U32 R94, R116, 0x10, RZ ;  /* 0x00000010745e2819 */ /* 0x000fe200000006ff */
[----:B------:R-:W-:-:S04]  /*3ff0*/  FADD.FTZ R88, R107, -R88 ;  /* 0x800000586b587221 */ /* 0x000fc80000010000 */
[----:B------:R-:W-:-:S05]  /*4000*/  FMUL.FTZ R88, R88, UR30 ;  /* 0x0000001e58587c20 */ /* 0x000fca0008410000 */
[----:B------:R-:W-:-:S05]  /*4010*/  FSEL R88, R88, RZ, P5 ;  /* 0x000000ff58587208 */ /* 0x000fca0002800000 */
[----:B0-----:R-:W-:-:S04]  /*4020*/  @P2 FMUL.FTZ R88, R88, UR8 ;  /* 0x0000000858582c20 */ /* 0x001fc80008410000 */
[-C--:B------:R-:W-:Y:S01]  /*4030*/  @P2 FFMA.FTZ R23, R94, R88.reuse, R23 ;  /* 0x000000585e172223 */ /* 0x080fe20000010017 */
[----:B-----5:R-:W-:-:S05]  /*4040*/  @P2 FMUL.FTZ R88, R59, R88 ;  /* 0x000000583b582220 */ /* 0x020fca0000410000 */
[----:B------:R-:W-:Y:S01]  /*4050*/  @P2 F2FP.BF16.F32.PACK_AB R88, RZ, R88 ;  /* 0x00000058ff58223e */ /* 0x000fe200000010ff */
[----:B------:R-:W-:Y:S06]  /*4060*/  BRA.U !UP3, `(.L_x_2927) ;  /* 0x000000010b2c7547 */ /* 0x000fec000b800000 */
[----:B------:R-:W-:Y:S01]  /*4070*/  FFMA.FTZ R3, R101, UR7, R92 ;  /* 0x0000000765037c23 */ /* 0x000fe2000801005c */
[----:B------:R-:W-:-:S03]  /*4080*/  ISETP.LT.AND P5, PT, RZ, UR31, PT ;  /* 0x0000001fff007c0c */ /* 0x000fc6000bfa1270 */
[----:B------:R-:W-:-:S04]  /*4090*/  FADD.FTZ R3, R102, -R3 ;  /* 0x8000000366037221 */ /* 0x000fc80000010000 */
[----:B------:R-:W-:-:S05]  /*40a0*/  FMUL.FTZ R3, R3, UR30 ;  /* 0x0000001e03037c20 */ /* 0x000fca0008410000 */
[----:B------:R-:W-:-:S05]  /*40b0*/  FSEL R3, R3, RZ, P5 ;  /* 0x000000ff03037208 */ /* 0x000fca0002800000 */
[----:B------:R-:W-:-:S04]  /*40c0*/  FMUL.FTZ R3, R3, UR27 ;  /* 0x0000001b03037c20 */ /* 0x000fc80008410000 */
[----:B------:R-:W-:-:S05]  /*40d0*/  FMUL.FTZ R89, R56, R3 ;  /* 0x0000000338597220 */ /* 0x000fca0000410000 */
[----:B------:R-:W-:Y:S02]  /*40e0*/  F2FP.BF16.F32.PACK_AB R91, RZ, R89 ;  /* 0x00000059ff5b723e */ /* 0x000fe400000010ff */
[----:B------:R-:W-:-:S05]  /*40f0*/  SHF.L.U32 R89, R7, 0x10, RZ ;  /* 0x0000001007597819 */ /* 0x000fca00000006ff */
[----:B------:R-:W-:Y:S01]  /*4100*/  FFMA.FTZ R20, R89, R3, R20 ;  /* 0x0000000359147223 */ /* 0x000fe20000010014 */
[----:B------:R-:W-:-:S07]  /*4110*/  PRMT R3, R91, 0x7610, R3 ;  /* 0x000076105b037816 */ /* 0x000fce0000000003 */
.L_x_2927:
        /* <DEDUP_REMOVED lines=12> */
.L_x_2928:
[----:B------:R-:W-:Y:S05]  /*41e0*/  BRA.U !UP3, `(.L_x_2929) ;  /* 0x000000010b2c7547 */ /* 0x000fea000b800000 */
        /* <DEDUP_REMOVED lines=11> */
.L_x_2929:
[----:B------:R-:W-:-:S07]  /*42a0*/  @P2 PRMT R6, R88, 0x7610, R6 ;  /* 0x0000761058062816 */ /* 0x000fce0000000006 */
.L_x_2922:
        /* <DEDUP_REMOVED lines=12> */
.L_x_2918:
[----:B------:R-:W-:Y:S05]  /*4370*/  BSYNC.RECONVERGENT B0 ;  /* 0x0000000000007941 */ /* 0x000fea0003800200 */
.L_x_2917:
[----:B------:R-:W-:Y:S02]  /*4380*/  UIADD3 UR26, UPT, UPT, UR26, UR24, URZ ;  /* 0x000000181a1a7290 */ /* 0x000fe4000fffe0ff */
[----:B------:R-:W-:Y:S02]  /*4390*/  UPLOP3.LUT UP1, UPT, UPT, UPT, UP1, 0x40, 0x4 ;  /* 0x000000000004789c */ /* 0x000fe40003f2e810 */
[----:B------:R-:W-:-:S09]  /*43a0*/  UISETP.GE.AND UP0, UPT, UR26, UR25, UPT ;  /* 0x000000191a00728c */ /* 0x000fd2000bf06270 */
[----:B------:R-:W-:Y:S05]  /*43b0*/  BRA.U !UP0, `(.L_x_2930) ;  /* 0xffffffc108607547 */ /* 0x000fea000b83ffff */
.L_x_2879:
[----:B------:R-:W4:Y:S01]  /*43c0*/  S2UR UR4, SR_CTAID.X ;  /* 0x00000000000479c3 */ /* 0x000f220000002500 */
[----:B------:R-:W-:Y:S01]  /*43d0*/  BSSY.RECONVERGENT B0, `(.L_x_2931) ;  /* 0x000000f000007945 */ /* 0x000fe20003800200 */
[----:B----4-:R-:W-:-:S06]  /*43e0*/  UIMAD UR4, UR4, UR6, URZ ;  /* 0x00000006040472a4 */ /* 0x010fcc000f8e02ff */
[----:B------:R-:W-:-:S04]  /*43f0*/  MOV R9, UR4 ;  /* 0x0000000400097c02 */ /* 0x000fc80008000f00 */
[----:B------:R-:W-:Y:S01]  /*4400*/  LEA.HI R9, R9, R0, RZ, 0x1e ;  /* 0x0000000009097211 */ /* 0x000fe200078ff0ff */
[----:B------:R-:W-:Y:S06]  /*4410*/  @!P1 BRA `(.L_x_2932) ;  /* 0x0000000000289947 */ /* 0x000fec0003800000 */
[----:B------:R-:W4:Y:S08]  /*4420*/  LDC.64 R2, c[0x0][0x440] ;  /* 0x00011000ff027b82 */ /* 0x000f300000000a00 */
        /* <DEDUP_REMOVED lines=9> */
.L_x_2932:
[----:B------:R-:W-:Y:S05]  /*44c0*/  BSYNC.RECONVERGENT B0 ;  /* 0x0000000000007941 */ /* 0x000fea0003800200 */
.L_x_2931:
[----:B------:R-:W-:Y:S04]  /*44d0*/  BSSY.RECONVERGENT B0, `(.L_x_2933) ;  /* 0x000000c000007945 */ /* 0x000fe80003800200 */
[----:B------:R-:W-:Y:S05]  /*44e0*/  @!P3 BRA `(.L_x_2934) ;  /* 0x000000000028b947 */ /* 0x000fea0003800000 */
[----:B----4-:R-:W4:Y:S08]  /*44f0*/  LDC.64 R2, c[0x0][0x440] ;  /* 0x00011000ff027b82 */ /* 0x010f300000000a00 */
        /* <DEDUP_REMOVED lines=9> */
.L_x_2934:
[----:B------:R-:W-:Y:S05]  /*4590*/  BSYNC.RECONVERGENT B0 ;  /* 0x0000000000007941 */ /* 0x000fea0003800200 */
.L_x_2933:
[----:B------:R-:W-:Y:S05]  /*45a0*/  @!P4 EXIT ;  /* 0x000000000000c94d */ /* 0x000fea0003800000 */
[----:B----4-:R-:W4:Y:S08]  /*45b0*/  LDC.64 R2, c[0x0][0x440] ;  /* 0x00011000ff027b82 */ /* 0x010f300000000a00 */
        /* <DEDUP_REMOVED lines=9> */
.L_x_2935:
        /* <DEDUP_REMOVED lines=11> */
.L_x_6738:


//--------------------- .text._ZN10layer_norm13ln_bwd_kernelINS_13Kernel_traitsIf13__nv_bfloat16fS2_fjLj1536ELj1ELj1ELj4ELj8ENS_18Kernel_traits_baseILj1536EfS2_fS2_fjLj128EEEEELb0ELb1ELb1ELb1EEEvNS_9BwdParamsE --------------------------
	.section	.text._ZN10layer_norm13ln_bwd_kernelINS_13Kernel_traitsIf13__nv_bfloat16fS2_fjLj1536ELj1ELj1ELj4ELj8ENS_18Kernel_traits_baseILj1536EfS2_fS2_fjLj128EEEEELb0ELb1ELb1ELb1EEEvNS_9BwdParamsE,"ax",@progbits
	.align	128
        .global         _ZN10layer_norm13ln_bwd_kernelINS_13Kernel_traitsIf13__nv_bfloat16fS2_fjLj1536ELj1ELj1ELj4ELj8ENS_18Kernel_traits_baseILj1536EfS2_fS2_fjLj128EEEEELb0ELb1ELb1ELb1EEEvNS_9BwdParamsE
        .type           _ZN10layer_norm13ln_bwd_kernelINS_13Kernel_traitsIf13__nv_bfloat16fS2_fjLj1536ELj1ELj1ELj4ELj8ENS_18Kernel_traits_baseILj1536EfS2_fS2_fjLj128EEEEELb0ELb1ELb1ELb1EEEvNS_9BwdParamsE,@function
        .size           _ZN10layer_norm13ln_bwd_kernelINS_13Kernel_traitsIf13__nv_bfloat16fS2_fjLj1536ELj1ELj1ELj4ELj8ENS_18Kernel_traits_baseILj1536EfS2_fS2_fjLj128EEEEELb0ELb1ELb1ELb1EEEvNS_9BwdParamsE,(.L_x_6739 - _ZN10layer_norm13ln_bwd_kernelINS_13Kernel_traitsIf13__nv_bfloat16fS2_fjLj1536ELj1ELj1ELj4ELj8ENS_18Kernel_traits_baseILj1536EfS2_fS2_fjLj128EEEEELb0ELb1ELb1ELb1EEEvNS_9BwdParamsE)
        .other          _ZN10layer_norm13ln_bwd_kernelINS_13Kernel_traitsIf13__nv_bfloat16fS2_fjLj1536ELj1ELj1ELj4ELj8ENS_18Kernel_traits_baseILj1536EfS2_fS2_fjLj128EEEEELb0ELb1ELb1ELb1EEEvNS_9BwdParamsE,@"STO_CUDA_ENTRY STV_DEFAULT"
_ZN10layer_norm13ln_bwd_kernelINS_13Kernel_traitsIf13__nv_bfloat16fS2_fjLj1536ELj1ELj1ELj4ELj8ENS_18Kernel_traits_baseILj1536EfS2_fS2_fjLj128EEEEELb0ELb1ELb1ELb1EEEvNS_9BwdParamsE:
.text._ZN10layer_norm13ln_bwd_kernelINS_13Kernel_traitsIf13__nv_bfloat16fS2_fjLj1536ELj1ELj1ELj4ELj8ENS_18Kernel_traits_baseILj1536EfS2_fS2_fjLj128EEEEELb0ELb1ELb1ELb1EEEvNS_9BwdParamsE:
        /* <DEDUP_REMOVED lines=47> */
.L_x_2976:
        /* <DEDUP_REMOVED lines=17> */
[----:B-----5:R-:W-:Y:S07]  /*0400*/  BRA.U !UP2, `(.L_x_2937) ;  /* 0x000000090a7c7547 */ /* 0x020fee000b800000 */
        /* <DEDUP_REMOVED lines=12> */
[----:B------:R-:W-:-:S04]  /*04d0*/  ULEA UR31, UP0, UR8, UR22, 0x2 ;  /* 0x00000016081f7291 */ /* 0x000fc8000f8010ff */
[----:B------:R-:W-:Y:S01]  /*04e0*/  MOV R4, UR9 ;  /* 0x0000000900047c02 */ /* 0x000fe20008000f00 */
[----:B------:R-:W-:Y:S01]  /*04f0*/  ULEA.HI.X UR16, UR8, UR23, UR16, 0x2, UP0 ;  /* 0x0000001708107291 */ /* 0x000fe200080f1410 */
[----:B------:R-:W-:-:S05]  /*0500*/  MOV R10, UR31 ;  /* 0x0000001f000a7c02 */ /* 0x000fca0008000f00 */
[----:B------:R-:W-:Y:S02]  /*0510*/  MOV R11, UR16 ;  /* 0x00000010000b7c02 */ /* 0x000fe40008000f00 */
[----:B0-----:R-:W-:-:S03]  /*0520*/  LEA.HI.SX32 R96, R96, R89, 0x1e ;  /* 0x0000005960607211 */ /* 0x001fc600078ff2ff */
[----:B------:R0:W3:Y:S01]  /*0530*/  LDG.E R0, desc[UR18][R10.64] ;  /* 0x000000120a007981 */ /* 0x0000e2000c1e1900 */
[----:B------:R-:W-:Y:S02]  /*0540*/  LEA.HI.SX32 R89, R4, R89, 0x1e ;  /* 0x0000005904597211 */ /* 0x000fe400078ff2ff */
[C---:B------:R-:W-:Y:S01]  /*0550*/  IADD3 R97, PT, PT, R96.reuse, 0x80, RZ ;  /* 0x0000008060617810 */ /* 0x040fe20007ffe0ff */
[----:B--2---:R-:W-:Y:S01]  /*0560*/  IMAD.WIDE.U32 R4, R96, 0x10, R8 ;  /* 0x0000001060047825 */ /* 0x004fe200078e0008 */
[----:B------:R-:W-:-:S03]  /*0570*/  IADD3 R93, PT, PT, R89, 0x80, RZ ;  /* 0x00000080595d7810 */ /* 0x000fc60007ffe0ff */
[C-C-:B-1----:R-:W-:Y:S01]  /*0580*/  IMAD.WIDE.U32 R94, R89.reuse, 0x8, R2.reuse ;  /* 0x00000008595e7825 */ /* 0x142fe200078e0002 */
[----:B------:R-:W-:Y:S01]  /*0590*/  IADD3 R89, PT, PT, R89, 0x100, RZ ;  /* 0x0000010059597810 */ /* 0x000fe20007ffe0ff */
[----:B------:R-:W2:Y:S01]  /*05a0*/  LDG.E.128 R4, desc[UR18][R4.64] ;  /* 0x0000001204047981 */ /* 0x000ea2000c1e1d00 */
[----:B------:R-:W-:Y:S01]  /*05b0*/  IADD3 R107, PT, PT, R96, 0x100, RZ ;  /* 0x00000100606b7810 */ /* 0x000fe20007ffe0ff */
[----:B------:R-:W-:Y:S02]  /*05c0*/  IMAD.WIDE.U32 R92, R93, 0x8, R2 ;  /* 0x000000085d5c7825 */ /* 0x000fe400078e0002 */
[----:B------:R-:W4:Y:S02]  /*05d0*/  LDG.E.64 R94, desc[UR18][R94.64] ;  /* 0x000000125e5e7981 */ /* 0x000f24000c1e1b00 */
[----:B0-----:R-:W-:Y:S02]  /*05e0*/  IMAD.WIDE.U32 R10, R97, 0x10, R8 ;  /* 0x00000010610a7825 */ /* 0x001fe400078e0008 */
[----:B------:R-:W4:Y:S02]  /*05f0*/  LDG.E.64 R92, desc[UR18][R92.64] ;  /* 0x000000125c5c7981 */ /* 0x000f24000c1e1b00 */
[----:B------:R-:W-:-:S04]  /*0600*/  IMAD.WIDE.U32 R2, R89, 0x8, R2 ;  /* 0x0000000859027825 */ /* 0x000fc800078e0002 */
[----:B------:R-:W-:Y:S02]  /*0610*/  IMAD.WIDE.U32 R88, R107, 0x10, R8 ;  /* 0x000000106b587825 */ /* 0x000fe400078e0008 */
[----:B------:R-:W4:Y:S04]  /*0620*/  LDG.E.128 R8, desc[UR18][R10.64] ;  /* 0x000000120a087981 */ /* 0x000f28000c1e1d00 */
[----:B------:R-:W4:Y:S01]  /*0630*/  LDG.E.64 R2, desc[UR18][R2.64] ;  /* 0x0000001202027981 */ /* 0x000f22000c1e1b00 */
[----:B------:R-:W-:-:S03]  /*0640*/  UISETP.NE.U32.AND UP0, UPT, UR4, URZ, UPT ;  /* 0x000000ff0400728c */ /* 0x000fc6000bf05070 */
[----:B------:R-:W4:Y:S01]  /*0650*/  LDG.E.128 R88, desc[UR18][R88.64] ;  /* 0x0000001258587981 */ /* 0x000f22000c1e1d00 */
[----:B------:R-:W-:-:S06]  /*0660*/  UISETP.NE.AND.EX UP0, UPT, UR5, URZ, UPT, UP0 ;  /* 0x000000ff0500728c */ /* 0x000fcc000bf05300 */
[----:B------:R-:W-:-:S13]  /*0670*/  PLOP3.LUT P0, PT, PT, PT, UP0, 0x80, 0x8 ;  /* 0x000000000008781c */ /* 0x000fda0003f0f008 */
[----:B------:R-:W0:Y:S08]  /*0680*/  @P0 LDC.64 R100, c[0x0][0x438] ;  /* 0x00010e00ff640b82 */ /* 0x000e300000000a00 */
[----:B------:R-:W1:Y:S08]  /*0690*/  @P0 LDC.64 R98, c[0x0][0x438] ;  /* 0x00010e00ff620b82 */ /* 0x000e700000000a00 */
[----:B------:R-:W1:Y:S01]  /*06a0*/  @P0 LDC.64 R102, c[0x0][0x438] ;  /* 0x00010e00ff660b82 */ /* 0x000e620000000a00 */
[----:B0-----:R-:W-:-:S05]  /*06b0*/  @P0 IMAD.WIDE.U32 R104, R97, 0x10, R100 ;  /* 0x0000001061680825 */ /* 0x001fca00078e0064 */
[----:B------:R-:W5:Y:S01]  /*06c0*/  @P0 LDG.E.128 R16, desc[UR18][R104.64] ;  /* 0x0000001268100981 */ /* 0x000f62000c1e1d00 */
[----:B------:R-:W-:Y:S01]  /*06d0*/  ISETP.NE.AND P1, PT, RZ, UR28, PT ;  /* 0x0000001cff007c0c */ /* 0x000fe2000bf25270 */
[----:B-1----:R-:W-:-:S05]  /*06e0*/  @P0 IMAD.WIDE.U32 R106, R107, 0x10, R98 ;  /* 0x000000106b6a0825 */ /* 0x002fca00078e0062 */
[----:B------:R0:W5:Y:S01]  /*06f0*/  @P0 LDG.E.128 R12, desc[UR18][R106.64] ;  /* 0x000000126a0c0981 */ /* 0x000162000c1e1d00 */
[----:B------:R-:W-:-:S05]  /*0700*/  @P0 IMAD.WIDE.U32 R102, R96, 0x10, R102 ;  /* 0x0000001060660825 */ /* 0x000fca00078e0066 */
[----:B------:R1:W5:Y:S01]  /*0710*/  @P0 LDG.E.128 R20, desc[UR18][R102.64] ;  /* 0x0000001266140981 */ /* 0x000362000c1e1d00 */
[----:B---3--:R-:W-:-:S05]  /*0720*/  FSEL R100, R0, RZ, !P1 ;  /* 0x000000ff00647208 */ /* 0x008fca0004800000 */
[C---:B--2---:R-:W-:Y:S01]  /*0730*/  FADD.FTZ R99, -R100.reuse, R4 ;  /* 0x0000000464637221 */ /* 0x044fe20000010100 */
[C---:B------:R-:W-:Y:S01]  /*0740*/  FADD.FTZ R110, -R100.reuse, R5 ;  /* 0x00000005646e7221 */ /* 0x040fe20000010100 */
[----:B----4-:R-:W-:Y:S01]  /*0750*/  MOV R98, R94 ;  /* 0x0000005e00627202 */ /* 0x010fe20000000f00 */
[----:B------:R-:W-:Y:S01]  /*0760*/  FADD.FTZ R109, -R100, R6 ;  /* 0x00000006646d7221 */ /* 0x000fe20000010100 */
[----:B------:R-:W-:Y:S02]  /*0770*/  SHF.R.U64 R97, R94, 0x10, R95 ;  /* 0x000000105e617819 */ /* 0x000fe4000000125f */
[----:B------:R-:W-:Y:S02]  /*0780*/  MOV R0, R92 ;  /* 0x0000005c00007202 */ /* 0x000fe40000000f00 */
[----:B------:R-:W-:Y:S01]  /*0790*/  SHF.R.U64 R4, R92, 0x10, R93 ;  /* 0x000000105c047819 */ /* 0x000fe2000000125d */
[----:B------:R-:W-:Y:S01]  /*07a0*/  FADD.FTZ R108, -R100, R7 ;  /* 0x00000007646c7221 */ /* 0x000fe20000010100 */
[----:B------:R-:W-:-:S02]  /*07b0*/  MOV R5, R93 ;  /* 0x0000005d00057202 */ /* 0x000fc40000000f00 */
[----:B------:R-:W-:Y:S01]  /*07c0*/  SHF.R.U32.HI R92, RZ, 0x10, R93 ;  /* 0x00000010ff5c7819 */ /* 0x000fe2000001165d */
[----:B0-----:R-:W-:Y:S01]  /*07d0*/  FADD.FTZ R106, -R100, R9 ;  /* 0x00000009646a7221 */ /* 0x001fe20000010100 */
[----:B------:R-:W-:Y:S01]  /*07e0*/  SHF.L.U32 R9, R98, 0x10, RZ ;  /* 0x0000001062097819 */ /* 0x000fe200000006ff */
[----:B------:R-:W-:Y:S01]  /*07f0*/  FADD.FTZ R107, -R100, R8 ;  /* 0x00000008646b7221 */ /* 0x000fe20000010100 */
[----:B------:R-:W-:Y:S02]  /*0800*/  MOV R93, R2 ;  /* 0x00000002005d7202 */ /* 0x000fe40000000f00 */
[--C-:B------:R-:W-:Y:S02]  /*0810*/  SHF.R.U64 R2, R2, 0x10, R3.reuse ;  /* 0x0000001002027819 */ /* 0x100fe40000001203 */
[----:B------:R-:W-:Y:S02]  /*0820*/  MOV R6, R3 ;  /* 0x0000000300067202 */ /* 0x000fe40000000f00 */
[----:B------:R-:W-:Y:S01]  /*0830*/  SHF.R.U32.HI R7, RZ, 0x10, R3 ;  /* 0x00000010ff077819 */ /* 0x000fe20000011603 */
[----:B------:R-:W-:Y:S01]  /*0840*/  FMUL.FTZ R3, R99, UR30 ;  /* 0x0000001e63037c20 */ /* 0x000fe20008410000 */
[----:B------:R-:W-:Y:S01]  /*0850*/  MOV R96, R95 ;  /* 0x0000005f00607202 */ /* 0x000fe20000000f00 */
[-C--:B-----5:R-:W-:Y:S01]  /*0860*/  FMUL.FTZ R98, R44, R9.reuse ;  /* 0x000000092c627220 */ /* 0x0a0fe20000410000 */
[----:B------:R-:W-:Y:S01]  /*0870*/  SHF.L.U32 R8, R97, 0x10, RZ ;  /* 0x0000001061087819 */ /* 0x000fe200000006ff */
[C---:B-1----:R-:W-:Y:S01]  /*0880*/  FADD.FTZ R102, -R100.reuse, R11 ;  /* 0x0000000b64667221 */ /* 0x042fe20000010100 */
[----:B------:R-:W-:Y:S01]  /*0890*/  FADD.FTZ R88, -R100, R88 ;  /* 0x0000005864587221 */ /* 0x000fe20000010100 */
[----:B------:R-:W-:Y:S01]  /*08a0*/  FFMA.FTZ R48, R3, R9, R48 ;  /* 0x0000000903307223 */ /* 0x000fe20000010030 */
[----:B------:R-:W-:Y:S01]  /*08b0*/  FADD.FTZ R60, R60, R9 ;  /* 0x000000093c3c7221 */ /* 0x000fe20000010000 */
[----:B------:R-:W-:Y:S01]  /*08c0*/  SHF.R.U32.HI R94, RZ, 0x10, R95 ;  /* 0x00000010ff5e7819 */ /* 0x000fe2000001165f */
[----:B------:R-:W-:Y:S01]  /*08d0*/  FADD.FTZ R89, -R100, R89 ;  /* 0x0000005964597221 */ /* 0x000fe20000010100 */
[----:B------:R-:W-:Y:S01]  /*08e0*/  SHF.L.U32 R11, R96, 0x10, RZ ;  /* 0x00000010600b7819 */ /* 0x000fe200000006ff */
[----:B------:R-:W-:Y:S01]  /*08f0*/  FMUL.FTZ R97, R45, R8 ;  /* 0x000000082d617220 */ /* 0x000fe20000410000 */
[----:B------:R-:W-:Y:S01]  /*0900*/  SHF.L.U32 R9, R0, 0x10, RZ ;  /* 0x0000001000097819 */ /* 0x000fe200000006ff */
[----:B------:R-:W-:Y:S01]  /*0910*/  FADD.FTZ R0, RZ, R98 ;  /* 0x00000062ff007221 */ /* 0x000fe20000010000 */
[----:B------:R-:W-:Y:S01]  /*0920*/  FMUL.FTZ R110, R110, UR30 ;  /* 0x0000001e6e6e7c20 */ /* 0x000fe20008410000 */
[----:B------:R-:W-:Y:S01]  /*0930*/  FFMA.FTZ R95, R3, R98, RZ ;  /* 0x00000062035f7223 */ /* 0x000fe200000100ff */
        /* <DEDUP_REMOVED lines=8> */
[----:B------:R-:W-:Y:S01]  /*09c0*/  FMUL.FTZ R96, R46, R11 ;  /* 0x0000000b2e607220 */ /* 0x000fe20000410000 */
[----:B------:R-:W-:Y:S01]  /*09d0*/  SHF.L.U32 R89, R6, 0x10, RZ ;  /* 0x0000001006597819 */ /* 0x000fe200000006ff */
[----:B------:R-:W-:Y:S01]  /*09e0*/  FADD.FTZ R7, R97, R0 ;  /* 0x0000000061077221 */ /* 0x000fe20000010000 */
[----:B------:R-:W-:Y:S01]  /*09f0*/  FFMA.FTZ R6, R110, R97, R95 ;  /* 0x000000616e067223 */ /* 0x000fe2000001005f */
[----:B------:R-:W-:Y:S01]  /*0a00*/  SHF.L.U32 R5, R5, 0x10, RZ ;  /* 0x0000001005057819 */ /* 0x000fe200000006ff */
[----:B------:R-:W-:Y:S01]  /*0a10*/  FMUL.FTZ R107, R107, UR30 ;  /* 0x0000001e6b6b7c20 */ /* 0x000fe20008410000 */
[----:B------:R-:W-:Y:S01]  /*0a20*/  FMUL.FTZ R103, R10, UR30 ;  /* 0x0000001e0a677c20 */ /* 0x000fe20008410000 */
[----:B------:R-:W-:Y:S01]  /*0a30*/  FFMA.FTZ R50, R109, R11, R50 ;  /* 0x0000000b6d327223 */ /* 0x000fe20000010032 */
[----:B------:R-:W-:Y:S01]  /*0a40*/  FADD.FTZ R62, R62, R11 ;  /* 0x0000000b3e3e7221 */ /* 0x000fe20000010000 */
[----:B------:R-:W-:Y:S01]  /*0a50*/  SHF.L.U32 R4, R4, 0x10, RZ ;  /* 0x0000001004047819 */ /* 0x000fe200000006ff */
[----:B------:R-:W-:Y:S01]  /*0a60*/  FMUL.FTZ R106, R106, UR30 ;  /* 0x0000001e6a6a7c20 */ /* 0x000fe20008410000 */
[----:B------:R-:W-:Y:S01]  /*0a70*/  FMUL.FTZ R11, R47, R94 ;  /* 0x0000005e2f0b7220 */ /* 0x000fe20000410000 */
[----:B------:R-:W-:Y:S01]  /*0a80*/  FADD.FTZ R0, R96, R7 ;  /* 0x0000000760007221 */ /* 0x000fe20000010000 */
[----:B------:R-:W-:Y:S01]  /*0a90*/  FMUL.FTZ R108, R108, UR30 ;  /* 0x0000001e6c6c7c20 */ /* 0x000fe20008410000 */
[----:B------:R-:W-:Y:S01]  /*0aa0*/  FFMA.FTZ R7, R109, R96, R6 ;  /* 0x000000606d077223 */ /* 0x000fe20000010006 */
[----:B------:R-:W-:Y:S01]  /*0ab0*/  FFMA.FTZ R49, R110, R8, R49 ;  /* 0x000000086e317223 */ /* 0x000fe20000010031 */
[----:B------:R-:W-:Y:S01]  /*0ac0*/  FADD.FTZ R61, R61, R8 ;  /* 0x000000083d3d7221 */ /* 0x000fe20000010000 */
[----:B------:R-:W-:Y:S01]  /*0ad0*/  FADD.FTZ R64, R64, R9 ;  /* 0x0000000940407221 */ /* 0x000fe20000010000 */
[-C--:B------:R-:W-:Y:S01]  /*0ae0*/  FFMA.FTZ R52, R107, R9.reuse, R52 ;  /* 0x000000096b347223 */ /* 0x080fe20000010034 */
[----:B------:R-:W-:Y:S01]  /*0af0*/  FMUL.FTZ R10, R40, R9 ;  /* 0x00000009280a7220 */ /* 0x000fe20000410000 */
        /* <DEDUP_REMOVED lines=10> */
[----:B------:R-:W-:Y:S02]  /*0ba0*/  SHF.L.U32 R92, R92, 0x10, RZ ;  /* 0x000000105c5c7819 */ /* 0x000fe400000006ff */
[----:B------:R-:W-:Y:S01]  /*0bb0*/  FADD.FTZ R5, R9, R0 ;  /* 0x0000000009057221 */ /* 0x000fe20000010000 */
[----:B------:R-:W-:Y:S01]  /*0bc0*/  FFMA.FTZ R4, R106, R9, R95 ;  /* 0x000000096a047223 */ /* 0x000fe2000001005f */
        /* <DEDUP_REMOVED lines=25> */
[----:B------:R-:W-:Y:S01]  /*0d60*/  FFMA.FTZ R95, R99, R4, R90 ;  /* 0x00000004635f7223 */ /* 0x000fe2000001005a */
[----:B------:R-:W-:Y:S01]  /*0d70*/  FFMA.FTZ R51, R108, R94, R51 ;  /* 0x0000005e6c337223 */ /* 0x000fe20000010033 */
[----:B------:R-:W-:Y:S01]  /*0d80*/  FADD.FTZ R63, R63, R94 ;  /* 0x0000005e3f3f7221 */ /* 0x000fe20000010000 */
[----:B------:R-:W-:Y:S01]  /*0d90*/  FADD.FTZ R67, R67, R92 ;  /* 0x0000005c43437221 */ /* 0x000fe20000010000 */
[----:B------:R-:W-:Y:S01]  /*0da0*/  FFMA.FTZ R55, R102, R92, R55 ;  /* 0x0000005c66377223 */ /* 0x000fe20000010037 */
[----:B------:R-:W-:Y:S01]  /*0db0*/  FADD.FTZ R71, R71, R88 ;  /* 0x0000005847477221 */ /* 0x000fe20000010000 */
[C---:B------:R-:W-:Y:S01]  /*0dc0*/  FFMA.FTZ R59, R2.reuse, R88, R59 ;  /* 0x00000058023b7223 */ /* 0x040fe2000001003b */
[----:B------:R-:W-:Y:S01]  /*0dd0*/  FADD.FTZ R94, R89, R0 ;  /* 0x00000000595e7221 */ /* 0x000fe20000010000 */
[----:B------:R-:W-:Y:S01]  /*0de0*/  FFMA.FTZ R95, R2, R0, R95 ;  /* 0x00000000025f7223 */ /* 0x000fe2000001005f */
[----:B------:R-:W-:Y:S06]  /*0df0*/  BRA `(.L_x_2938) ;  /* 0x0000000000487947 */ /* 0x000fec0003800000 */
.L_x_2937:
        /* <DEDUP_REMOVED lines=18> */
.L_x_2938:
        /* <DEDUP_REMOVED lines=32> */
.L_x_2940:
[----:B------:R-:W-:Y:S05]  /*1120*/  BSYNC.RECONVERGENT B0 ;  /* 0x0000000000007941 */ /* 0x000fea0003800200 */
.L_x_2939:
        /* <DEDUP_REMOVED lines=43> */
[C---:B--2---:R-:W-:Y:S02]  /*13e0*/  @P2 SHF.R.U64 R88, R104.reuse, 0x10, R105 ;  /* 0x0000001068582819 */ /* 0x044fe40000001269 */
[----:B------:R-:W-:Y:S02]  /*13f0*/  @P2 PRMT R119, R105, 0x7610, R119 ;  /* 0x0000761069772816 */ /* 0x000fe40000000077 */
[----:B------:R-:W-:Y:S02]  /*1400*/  @P2 SHF.R.U32.HI R105, RZ, 0x10, R105 ;  /* 0x00000010ff692819 */ /* 0x000fe40000011669 */
[----:B------:R-:W-:-:S02]  /*1410*/  @P2 PRMT R116, R104, 0x7610, R116 ;  /* 0x0000761068742816 */ /* 0x000fc40000000074 */
        /* <DEDUP_REMOVED lines=18> */
.L_x_2943:
        /* <DEDUP_REMOVED lines=12> */
.L_x_2944:
        /* <DEDUP_REMOVED lines=12> */
.L_x_2945:
        /* <DEDUP_REMOVED lines=13> */
.L_x_2942:
        /* <DEDUP_REMOVED lines=28> */
.L_x_2947:
        /* <DEDUP_REMOVED lines=12> */
.L_x_2948:
        /* <DEDUP_REMOVED lines=12> */
.L_x_2949:
        /* <DEDUP_REMOVED lines=9> */
.L_x_2941:
        /* <DEDUP_REMOVED lines=10> */
[--C-:B------:R-:W-:Y:S01]  /*1c00*/  @P1 FFMA.FTZ R89, R3, UR11, R94.reuse ;  /* 0x0000000b03591c23 */ /* 0x100fe2000801005e */
[----:B------:R-:W-:-:S03]  /*1c10*/  @P1 FFMA.FTZ R90, R110, UR11, R94 ;  /* 0x0000000b6e5a1c23 */ /* 0x000fc6000801005e */
[----:B------:R-:W-:Y:S01]  /*1c20*/  @P1 FADD.FTZ R89, R98, -R89 ;  /* 0x8000005962591221 */ /* 0x000fe20000010000 */
[----:B------:R-:W-:Y:S01]  /*1c30*/  @P1 FADD.FTZ R104, R97, -R90 ;  /* 0x8000005a61681221 */ /* 0x000fe20000010000 */
[----:B------:R-:W-:Y:S02]  /*1c40*/  MOV R90, R21 ;  /* 0x00000015005a7202 */ /* 0x000fe40000000f00 */
[----:B------:R-:W-:Y:S01]  /*1c50*/  @P1 FFMA.FTZ R88, R89, UR30, R20 ;  /* 0x0000001e59581c23 */ /* 0x000fe20008010014 */
[----:B------:R-:W-:Y:S01]  /*1c60*/  @P1 FFMA.FTZ R89, R109, UR11, R94 ;  /* 0x0000000b6d591c23 */ /* 0x000fe2000801005e */
[----:B------:R-:W-:-:S03]  /*1c70*/  @P1 FFMA.FTZ R90, R104, UR30, R21 ;  /* 0x0000001e685a1c23 */ /* 0x000fc60008010015 */
[----:B------:R-:W-:-:S04]  /*1c80*/  @P1 FADD.FTZ R89, R96, -R89 ;  /* 0x8000005960591221 */ /* 0x000fc80000010000 */
[----:B------:R-:W-:Y:S01]  /*1c90*/  @P1 FFMA.FTZ R91, R89, UR30, R22 ;  /* 0x0000001e595b1c23 */ /* 0x000fe20008010016 */
[----:B0-----:R-:W-:Y:S01]  /*1ca0*/  @P2 FMUL.FTZ R89, R88, UR9 ;  /* 0x0000000958592c20 */ /* 0x001fe20008410000 */
[----:B-1----:R-:W-:Y:S01]  /*1cb0*/  @P2 FMUL.FTZ R88, R90, UR10 ;  /* 0x0000000a5a582c20 */ /* 0x002fe20008410000 */
[----:B------:R-:W-:Y:S01]  /*1cc0*/  @P2 SHF.L.U32 R90, R118, 0x10, RZ ;  /* 0x00000010765a2819 */ /* 0x000fe200000006ff */
[----:B--2---:R-:W-:Y:S01]  /*1cd0*/  @P2 FMUL.FTZ R91, R91, UR16 ;  /* 0x000000105b5b2c20 */ /* 0x004fe20008410000 */
[-C--:B------:R-:W-:Y:S01]  /*1ce0*/  @P2 FFMA.FTZ R80, R93, R89.reuse, R80 ;  /* 0x000000595d502223 */ /* 0x080fe20000010050 */
[----:B------:R-:W-:Y:S01]  /*1cf0*/  @P2 SHF.L.U32 R93, R119, 0x10, RZ ;  /* 0x00000010775d2819 */ /* 0x000fe200000006ff */
[----:B------:R-:W-:Y:S01]  /*1d00*/  @P2 FMUL.FTZ R89, R24, R89 ;  /* 0x0000005918592220 */ /* 0x000fe20000410000 */
[-C--:B------:R-:W-:Y:S01]  /*1d10*/  @P2 FFMA.FTZ R81, R90, R88.reuse, R81 ;  /* 0x000000585a512223 */ /* 0x080fe20000010051 */
[----:B------:R-:W-:Y:S02]  /*1d20*/  @P2 FMUL.FTZ R88, R25, R88 ;  /* 0x0000005819582220 */ /* 0x000fe40000410000 */
[-C--:B------:R-:W-:Y:S01]  /*1d30*/  @P2 FFMA.FTZ R82, R93, R91.reuse, R82 ;  /* 0x0000005b5d522223 */ /* 0x080fe20000010052 */
[----:B------:R-:W-:Y:S01]  /*1d40*/  @P2 FMUL.FTZ R91, R26, R91 ;  /* 0x0000005b1a5b2220 */ /* 0x000fe20000410000 */
[----:B------:R-:W-:-:S02]  /*1d50*/  @P2 F2FP.BF16.F32.PACK_AB R89, RZ, R89 ;  /* 0x00000059ff59223e */ /* 0x000fc400000010ff */
        /* <DEDUP_REMOVED lines=17> */
.L_x_2950:
        /* <DEDUP_REMOVED lines=20> */
[----:B------:R-:W-:-:S02]  /*1fb0*/  MOV R85, R21 ;  /* 0x0000001500557202 */ /* 0x000fc40000000f00 */
[----:B------:R-:W-:Y:S01]  /*1fc0*/  @P1 FADD.FTZ R88, R97, -R86 ;  /* 0x8000005661581221 */ /* 0x000fe20000010000 */
[----:B------:R-:W-:Y:S01]  /*1fd0*/  MOV R86, R22 ;  /* 0x0000001600567202 */ /* 0x000fe20000000f00 */
[----:B------:R-:W-:Y:S01]  /*1fe0*/  @P1 FFMA.FTZ R86, R89, UR30, R22 ;  /* 0x0000001e59561c23 */ /* 0x000fe20008010016 */
[----:B0-----:R-:W-:Y:S01]  /*1ff0*/  @P2 FMUL.FTZ R89, R84, UR9 ;  /* 0x0000000954592c20 */ /* 0x001fe20008410000 */
[----:B------:R-:W-:-:S03]  /*2000*/  @P1 FFMA.FTZ R85, R88, UR30, R21 ;  /* 0x0000001e58551c23 */ /* 0x000fc60008010015 */
[-C--:B------:R-:W-:Y:S01]  /*2010*/  @P2 FFMA.FTZ R80, R91, R89.reuse, R80 ;  /* 0x000000595b502223 */ /* 0x080fe20000010050 */
[----:B-1----:R-:W-:Y:S01]  /*2020*/  @P2 FMUL.FTZ R88, R85, UR10 ;  /* 0x0000000a55582c20 */ /* 0x002fe20008410000 */
[----:B--2---:R-:W-:Y:S01]  /*2030*/  @P2 FMUL.FTZ R91, R86, UR16 ;  /* 0x00000010565b2c20 */ /* 0x004fe20008410000 */
[----:B------:R-:W-:Y:S02]  /*2040*/  @P2 FMUL.FTZ R89, R24, R89 ;  /* 0x0000005918592220 */ /* 0x000fe40000410000 */
[-C--:B------:R-:W-:Y:S01]  /*2050*/  @P2 FFMA.FTZ R81, R90, R88.reuse, R81 ;  /* 0x000000585a512223 */ /* 0x080fe20000010051 */
[----:B---3--:R-:W-:Y:S01]  /*2060*/  @P2 FMUL.FTZ R90, R87, UR17 ;  /* 0x00000011575a2c20 */ /* 0x008fe20008410000 */
[-C--:B------:R-:W-:Y:S01]  /*2070*/  @P2 FFMA.FTZ R82, R93, R91.reuse, R82 ;  /* 0x0000005b5d522223 */ /* 0x080fe20000010052 */
[----:B------:R-:W-:Y:S01]  /*2080*/  @P2 FMUL.FTZ R88, R25, R88 ;  /* 0x0000005819582220 */ /* 0x000fe20000410000 */
[----:B------:R-:W-:Y:S01]  /*2090*/  @P2 FMUL.FTZ R91, R26, R91 ;  /* 0x0000005b1a5b2220 */ /* 0x000fe20000410000 */
[-C--:B------:R-:W-:Y:S01]  /*20a0*/  @P2 FFMA.FTZ R83, R104, R90.reuse, R83 ;  /* 0x0000005a68532223 */ /* 0x080fe20000010053 */
        /* <DEDUP_REMOVED lines=9> */
.L_x_2946:
        /* <DEDUP_REMOVED lines=14> */
.L_x_2951:
        /* <DEDUP_REMOVED lines=9> */
.L_x_2952:
[----:B------:R-:W-:Y:S05]  /*22b0*/  @!P0 BRA `(.L_x_2953) ;  /* 0x0000000400748947 */ /* 0x000fea0003800000 */
[----:B------:R-:W-:Y:S05]  /*22c0*/  @!P1 BRA `(.L_x_2954) ;  /* 0x0000000000b89947 */ /* 0x000fea0003800000 */
[----:B------:R-:W-:Y:S01]  /*22d0*/  PLOP3.LUT P3, PT, PT, PT, UP2, 0x80, 0x8 ;  /* 0x000000000008781c */ /* 0x000fe20003f6f028 */
[----:B------:R-:W2:Y:S01]  /*22e0*/  @UP3 LDCU UR9, c[0x0][0x40c] ;  /* 0x00008180ff0937ac */ /* 0x000ea20008000800 */
[----:B0----5:R-:W-:Y:S02]  /*22f0*/  MOV R87, R19 ;  /* 0x0000001300577202 */ /* 0x021fe40000000f00 */
[----:B------:R-:W-:Y:S01]  /*2300*/  MOV R84, R16 ;  /* 0x0000001000547202 */ /* 0x000fe20000000f00 */
[----:B------:R-:W0:Y:S01]  /*2310*/  @UP3 LDCU UR10, c[0x0][0x40c] ;  /* 0x00008180ff0a37ac */ /* 0x000e220008000800 */
[----:B-1----:R-:W-:Y:S02]  /*2320*/  @P2 SHF.L.U32 R91, R116, 0x10, RZ ;  /* 0x00000010745b2819 */ /* 0x002fe400000006ff */
[----:B------:R-:W-:Y:S01]  /*2330*/  @P2 SHF.L.U32 R90, R118, 0x10, RZ ;  /* 0x00000010765a2819 */ /* 0x000fe200000006ff */
        /* <DEDUP_REMOVED lines=11> */
[----:B------:R-:W-:-:S02]  /*23f0*/  MOV R85, R17 ;  /* 0x0000001100557202 */ /* 0x000fc40000000f00 */
        /* <DEDUP_REMOVED lines=27> */
.L_x_2954:
[----:B------:R-:W-:Y:S01]  /*25b0*/  PLOP3.LUT P3, PT, PT, PT, UP2, 0x80, 0x8 ;  /* 0x000000000008781c */ /* 0x000fe20003f6f028 */
[----:B------:R-:W2:Y:S01]  /*25c0*/  @UP3 LDCU UR9, c[0x0][0x40c] ;  /* 0x00008180ff0937ac */ /* 0x000ea20008000800 */
[----:B01---5:R-:W-:Y:S02]  /*25d0*/  MOV R88, R16 ;  /* 0x0000001000587202 */ /* 0x023fe40000000f00 */
[----:B------:R-:W-:Y:S01]  /*25e0*/  MOV R91, R18 ;  /* 0x00000012005b7202 */ /* 0x000fe20000000f00 */
[----:B------:R-:W0:Y:S01]  /*25f0*/  @UP3 LDCU UR10, c[0x0][0x40c] ;  /* 0x00008180ff0a37ac */ /* 0x000e220008000800 */
[----:B------:R-:W-:Y:S01]  /*2600*/  @P2 SHF.L.U32 R93, R116, 0x10, RZ ;  /* 0x00000010745d2819 */ /* 0x000fe200000006ff */
[----:B------:R-:W1:Y:S06]  /*2610*/  @UP3 LDCU UR16, c[0x0][0x40c] ;  /* 0x00008180ff1037ac */ /* 0x000e6c0008000800 */
        /* <DEDUP_REMOVED lines=10> */
[----:B--2---:R-:W-:Y:S01]  /*26c0*/  @P2 FMUL.FTZ R89, R88, UR9 ;  /* 0x0000000958592c20 */ /* 0x004fe20008410000 */
[----:B0-----:R-:W-:Y:S01]  /*26d0*/  @P2 FMUL.FTZ R88, R90, UR10 ;  /* 0x0000000a5a582c20 */ /* 0x001fe20008410000 */
[----:B------:R-:W-:Y:S01]  /*26e0*/  @P2 SHF.L.U32 R90, R118, 0x10, RZ ;  /* 0x00000010765a2819 */ /* 0x000fe200000006ff */
[----:B-1----:R-:W-:Y:S01]  /*26f0*/  @P2 FMUL.FTZ R91, R91, UR16 ;  /* 0x000000105b5b2c20 */ /* 0x002fe20008410000 */
        /* <DEDUP_REMOVED lines=25> */
.L_x_2953:
        /* <DEDUP_REMOVED lines=29> */
.L_x_2957:
        /* <DEDUP_REMOVED lines=12> */
.L_x_2958:
        /* <DEDUP_REMOVED lines=12> */
.L_x_2959:
        /* <DEDUP_REMOVED lines=9> */
.L_x_2956:
        /* <DEDUP_REMOVED lines=12> */
.L_x_2960:
        /* <DEDUP_REMOVED lines=12> */
.L_x_2961:
        /* <DEDUP_REMOVED lines=12> */
.L_x_2962:
        /* <DEDUP_REMOVED lines=12> */
.L_x_2955:
        /* <DEDUP_REMOVED lines=15> */
.L_x_2963:
[----:B------:R-:W-:Y:S05]  /*3060*/  BRA.U !UP3, `(.L_x_2964) ;  /* 0x000000010b1c7547 */ /* 0x000fea000b800000 */
[----:B01----:R-:W0:Y:S02]  /*3070*/  LDC.64 R88, c[0x0][0x390] ;  /* 0x0000e400ff587b82 */ /* 0x003e240000000a00 */
[----:B0-----:R-:W-:-:S06]  /*3080*/  IMAD.WIDE.U32 R88, R93, 0x8, R88 ;  /* 0x000000085d587825 */ /* 0x001fcc00078e0058 */
[----:B------:R-:W2:Y:S02]  /*3090*/  LDG.E.64 R88, desc[UR18][R88.64] ;  /* 0x0000001258587981 */ /* 0x000ea4000c1e1b00 */
[C-C-:B--2---:R-:W-:Y:S02]  /*30a0*/  SHF.R.U64 R118, R88.reuse, 0x10, R89.reuse ;  /* 0x0000001058767819 */ /* 0x144fe40000001259 */
[----:B------:R-:W-:Y:S02]  /*30b0*/  SHF.R.U32.HI R120, RZ, 0x10, R89 ;  /* 0x00000010ff787819 */ /* 0x000fe40000011659 */
[----:B------:R-:W-:Y:S02]  /*30c0*/  PRMT R116, R88, 0x7610, R116 ;  /* 0x0000761058747816 */ /* 0x000fe40000000074 */
[----:B------:R-:W-:-:S07]  /*30d0*/  PRMT R119, R89, 0x7610, R119 ;  /* 0x0000761059777816 */ /* 0x000fce0000000077 */
.L_x_2964:
[----:B------:R-:W-:Y:S05]  /*30e0*/  @!P0 BRA `(.L_x_2965) ;  /* 0x0000000400748947 */ /* 0x000fea0003800000 */
[----:B------:R-:W-:Y:S05]  /*30f0*/  @!P1 BRA `(.L_x_2966) ;  /* 0x0000000000b89947 */ /* 0x000fea0003800000 */
[----:B------:R-:W-:Y:S01]  /*3100*/  PLOP3.LUT P0, PT, PT, PT, UP2, 0x80, 0x8 ;  /* 0x000000000008781c */ /* 0x000fe20003f0f028 */
[----:B------:R-:W2:Y:S01]  /*3110*/  @UP3 LDCU UR9, c[0x0][0x40c] ;  /* 0x00008180ff0937ac */ /* 0x000ea20008000800 */
[----:B0----5:R-:W-:Y:S02]  /*3120*/  MOV R84, R12 ;  /* 0x0000000c00547202 */ /* 0x021fe40000000f00 */
[----:B------:R-:W-:Y:S01]  /*3130*/  MOV R87, R15 ;  /* 0x0000000f00577202 */ /* 0x000fe20000000f00 */
[----:B------:R-:W0:Y:S01]  /*3140*/  @UP3 LDCU UR10, c[0x0][0x40c] ;  /* 0x00008180ff0a37ac */ /* 0x000e220008000800 */
[----:B------:R-:W-:Y:S02]  /*3150*/  @P2 SHF.L.U32 R95, R116, 0x10, RZ ;  /* 0x00000010745f2819 */ /* 0x000fe400000006ff */
[----:B-1----:R-:W-:-:S05]  /*3160*/  @P2 SHF.L.U32 R90, R118, 0x10, RZ ;  /* 0x00000010765a2819 */ /* 0x002fca00000006ff */
[--C-:B------:R-:W-:Y:S01]  /*3170*/  @P0 FFMA.FTZ R85, R101, UR11, R94.reuse ;  /* 0x0000000b65550c23 */ /* 0x100fe2000801005e */
[----:B------:R-:W-:-:S03]  /*3180*/  @P0 FFMA.FTZ R91, R2, UR11, R94 ;  /* 0x0000000b025b0c23 */ /* 0x000fc6000801005e */
[----:B------:R-:W-:Y:S01]  /*3190*/  @P0 FADD.FTZ R85, R6, -R85 ;  /* 0x8000005506550221 */ /* 0x000fe20000010000 */
[----:B------:R-:W-:Y:S01]  /*31a0*/  @P0 FADD.FTZ R86, R0, -R91 ;  /* 0x8000005b00560221 */ /* 0x000fe20000010000 */
[----:B------:R-:W-:Y:S02]  /*31b0*/  @P0 FFMA.FTZ R91, R99, UR11, R94 ;  /* 0x0000000b635b0c23 */ /* 0x000fe4000801005e */
[----:B------:R-:W-:Y:S01]  /*31c0*/  @P0 FFMA.FTZ R84, R85, UR30, R12 ;  /* 0x0000001e55540c23 */ /* 0x000fe2000801000c */
[----:B------:R-:W-:Y:S01]  /*31d0*/  @P0 FFMA.FTZ R87, R86, UR30, R15 ;  /* 0x0000001e56570c23 */ /* 0x000fe2000801000f */
[----:B------:R-:W-:Y:S01]  /*31e0*/  @P0 FFMA.FTZ R86, R100, UR11, R94 ;  /* 0x0000000b64560c23 */ /* 0x000fe2000801005e */
[----:B------:R-:W-:Y:S01]  /*31f0*/  @P0 FADD.FTZ R91, R4, -R91 ;  /* 0x8000005b045b0221 */ /* 0x000fe20000010000 */
[----:B--2---:R-:W-:Y:S01]  /*3200*/  @P2 FMUL.FTZ R89, R84, UR9 ;  /* 0x0000000954592c20 */ /* 0x004fe20008410000 */
[----:B------:R-:W1:Y:S01]  /*3210*/  @UP3 LDCU UR9, c[0x0][0x40c] ;  /* 0x00008180ff0937ac */ /* 0x000e620008000800 */
[----:B------:R-:W-:-:S02]  /*3220*/  @P0 FADD.FTZ R86, R5, -R86 ;  /* 0x8000005605560221 */ /* 0x000fc40000010000 */
[-C--:B------:R-:W-:Y:S01]  /*3230*/  @P2 FMUL.FTZ R85, R32, R89.reuse ;  /* 0x0000005920552220 */ /* 0x080fe20000410000 */
[----:B------:R-:W-:-:S04]  /*3240*/  @P2 FFMA.FTZ R72, R95, R89, R72 ;  /* 0x000000595f482223 */ /* 0x000fc80000010048 */
[----:B------:R-:W-:-:S04]  /*3250*/  @P2 F2FP.BF16.F32.PACK_AB R85, RZ, R85 ;  /* 0x00000055ff55223e */ /* 0x000fc800000010ff */
[----:B------:R-:W-:Y:S02]  /*3260*/  @P2 PRMT R112, R85, 0x7610, R112 ;  /* 0x0000761055702816 */ /* 0x000fe40000000070 */
[----:B------:R-:W-:Y:S01]  /*3270*/  MOV R85, R13 ;  /* 0x0000000d00557202 */ /* 0x000fe20000000f00 */
[----:B------:R-:W-:Y:S01]  /*3280*/  @P0 FFMA.FTZ R85, R86, UR30, R13 ;  /* 0x0000001e56550c23 */ /* 0x000fe2000801000d */
[----:B------:R-:W-:Y:S01]  /*3290*/  MOV R86, R14 ;  /* 0x0000000e00567202 */ /* 0x000fe20000000f00 */
[----:B------:R-:W-:Y:S01]  /*32a0*/  @P0 FFMA.FTZ R86, R91, UR30, R14 ;  /* 0x0000001e5b560c23 */ /* 0x000fe2000801000e */
[----:B------:R-:W-:Y:S01]  /*32b0*/  @P2 SHF.L.U32 R91, R119, 0x10, RZ ;  /* 0x00000010775b2819 */ /* 0x000fe200000006ff */
[----:B-1----:R-:W-:Y:S02]  /*32c0*/  @P2 FMUL.FTZ R88, R85, UR9 ;  /* 0x0000000955582c20 */ /* 0x002fe40008410000 */
[----:B0-----:R-:W-:Y:S02]  /*32d0*/  @P2 FMUL.FTZ R89, R86, UR10 ;  /* 0x0000000a56592c20 */ /* 0x001fe40008410000 */
[-C--:B------:R-:W-:Y:S01]  /*32e0*/  @P2 FFMA.FTZ R73, R90, R88.reuse, R73 ;  /* 0x000000585a492223 */ /* 0x080fe20000010049 */
[----:B------:R-:W-:Y:S01]  /*32f0*/  @P2 FMUL.FTZ R88, R33, R88 ;  /* 0x0000005821582220 */ /* 0x000fe20000410000 */
[-C--:B------:R-:W-:Y:S01]  /*3300*/  @P2 FMUL.FTZ R90, R34, R89.reuse ;  /* 0x00000059225a2220 */ /* 0x080fe20000410000 */
[----:B------:R-:W-:-:S03]  /*3310*/  @P2 FFMA.FTZ R74, R91, R89, R74 ;  /* 0x000000595b4a2223 */ /* 0x000fc6000001004a */
[----:B------:R-:W-:Y:S02]  /*3320*/  @P2 F2FP.BF16.F32.PACK_AB R88, RZ, R88 ;  /* 0x00000058ff58223e */ /* 0x000fe400000010ff */
[----:B------:R-:W-:Y:S02]  /*3330*/  @P2 F2FP.BF16.F32.PACK_AB R90, RZ, R90 ;  /* 0x0000005aff5a223e */ /* 0x000fe400000010ff */
        /* <DEDUP_REMOVED lines=10> */
.L_x_2966:
        /* <DEDUP_REMOVED lines=46> */
.L_x_2965:
[----:B------:R-:W-:Y:S05]  /*36c0*/  @!P1 BRA `(.L_x_2968) ;  /* 0x0000000000f49947 */ /* 0x000fea0003800000 */
[--C-:B0-----:R-:W-:Y:S01]  /*36d0*/  FFMA.FTZ R85, R99, UR11, R94.reuse ;  /* 0x0000000b63557c23 */ /* 0x101fe2000801005e */
[--C-:B------:R-:W-:Y:S01]  /*36e0*/  FFMA.FTZ R84, R100, UR11, R94.reuse ;  /* 0x0000000b64547c23 */ /* 0x100fe2000801005e */
[--C-:B------:R-:W-:Y:S01]  /*36f0*/  FFMA.FTZ R87, R101, UR11, R94.reuse ;  /* 0x0000000b65577c23 */ /* 0x100fe2000801005e */
[----:B-1----:R-:W-:Y:S01]  /*3700*/  FFMA.FTZ R89, R2, UR11, R94 ;  /* 0x0000000b02597c23 */ /* 0x002fe2000801005e */
        /* <DEDUP_REMOVED lines=21> */
.L_x_2969:
        /* <DEDUP_REMOVED lines=12> */
.L_x_2970:
        /* <DEDUP_REMOVED lines=12> */
.L_x_2971:
        /* <DEDUP_REMOVED lines=12> */
.L_x_2968:
[----:B------:R-:W2:Y:S01]  /*3aa0*/  @UP3 LDCU UR9, c[0x0][0x40c] ;  /* 0x00008180ff0937ac */ /* 0x000ea20008000800 */
[----:B01----:R-:W-:Y:S01]  /*3ab0*/  FFMA.FTZ R89, R2, UR11, R94 ;  /* 0x0000000b02597c23 */ /* 0x003fe2000801005e */
[----:B------:R-:W-:Y:S02]  /*3ac0*/  ISETP.LT.AND P0, PT, RZ, UR32, PT ;  /* 0x00000020ff007c0c */ /* 0x000fe4000bf01270 */
[----:B------:R-:W-:Y:S01]  /*3ad0*/  @P2 SHF.L.U32 R90, R120, 0x10, RZ ;  /* 0x00000010785a2819 */ /* 0x000fe200000006ff */
[----:B------:R-:W-:-:S04]  /*3ae0*/  FADD.FTZ R89, R0, -R89 ;  /* 0x8000005900597221 */ /* 0x000fc80000010000 */
[----:B------:R-:W-:-:S05]  /*3af0*/  FMUL.FTZ R89, R89, UR30 ;  /* 0x0000001e59597c20 */ /* 0x000fca0008410000 */
[----:B------:R-:W-:-:S05]  /*3b00*/  FSEL R88, R89, RZ, P0 ;  /* 0x000000ff59587208 */ /* 0x000fca0000000000 */
[----:B--2---:R-:W-:-:S04]  /*3b10*/  @P2 FMUL.FTZ R88, R88, UR9 ;  /* 0x0000000958582c20 */ /* 0x004fc80008410000 */
[-C--:B-----5:R-:W-:Y:S01]  /*3b20*/  @P2 FMUL.FTZ R89, R35, R88.reuse ;  /* 0x0000005823592220 */ /* 0x0a0fe20000410000 */
[----:B------:R-:W-:-:S04]  /*3b30*/  @P2 FFMA.FTZ R75, R90, R88, R75 ;  /* 0x000000585a4b2223 */ /* 0x000fc8000001004b */
        /* <DEDUP_REMOVED lines=13> */
.L_x_2972:
        /* <DEDUP_REMOVED lines=12> */
.L_x_2973:
        /* <DEDUP_REMOVED lines=12> */
.L_x_2974:
[----:B------:R-:W-:-:S07]  /*3d90*/  @P2 PRMT R115, R88, 0x7610, R115 ;  /* 0x0000761058732816 */ /* 0x000fce0000000073 */
.L_x_2967:
[----:B------:R-:W0:Y:S01]  /*3da0*/  @P1 LDC.64 R88, c[0x0][0x478] ;  /* 0x00011e00ff581b82 */ /* 0x000e220000000a00 */
        /* <DEDUP_REMOVED lines=12> */
.L_x_2975:
[----:B------:R-:W-:Y:S02]  /*3e70*/  UIADD3 UR8, UPT, UPT, UR8, UR24, URZ ;  /* 0x0000001808087290 */ /* 0x000fe4000fffe0ff */
[----:B------:R-:W-:Y:S02]  /*3e80*/  UPLOP3.LUT UP1, UPT, UPT, UPT, UP1, 0x40, 0x4 ;  /* 0x000000000004789c */ /* 0x000fe40003f2e810 */
[----:B------:R-:W-:-:S09]  /*3e90*/  UISETP.GE.AND UP0, UPT, UR8, UR25, UPT ;  /* 0x000000190800728c */ /* 0x000fd2000bf06270 */
[----:B------:R-:W-:Y:S05]  /*3ea0*/  BRA.U !UP0, `(.L_x_2976) ;  /* 0xffffffc508107547 */ /* 0x000fea000b83ffff */
.L_x_2936:
        /* <DEDUP_REMOVED lines=20> */
.L_x_2977:
        /* <DEDUP_REMOVED lines=9> */
.L_x_6739:


//--------------------- .text._ZN10layer_norm13ln_bwd_kernelINS_13Kernel_traitsIf13__nv_bfloat16fS2_fjLj1536ELj1ELj1ELj4ELj8ENS_18Kernel_traits_baseILj1536EfS2_fS2_fjLj128EEEEELb1ELb0ELb0ELb0EEEvNS_9BwdParamsE --------------------------
	.section	.text._ZN10layer_norm13ln_bwd_kernelINS_13Kernel_traitsIf13__nv_bfloat16fS2_fjLj1536ELj1ELj1ELj4ELj8ENS_18Kernel_traits_baseILj1536EfS2_fS2_fjLj128EEEEELb1ELb0ELb0ELb0EEEvNS_9BwdParamsE,"ax",@progbits
	.align	128
        .global         _ZN10layer_norm13ln_bwd_kernelINS_13Kernel_traitsIf13__nv_bfloat16fS2_fjLj1536ELj1ELj1ELj4ELj8ENS_18Kernel_traits_baseILj1536EfS2_fS2_fjLj128EEEEELb1ELb0ELb0ELb0EEEvNS_9BwdParamsE
        .type           _ZN10layer_norm13ln_bwd_kernelINS_13Kernel_traitsIf13__nv_bfloat16fS2_fjLj1536ELj1ELj1ELj4ELj8ENS_18Kernel_traits_baseILj1536EfS2_fS2_fjLj128EEEEELb1ELb0ELb0ELb0EEEvNS_9BwdParamsE,@function
        .size           _ZN10layer_norm13ln_bwd_kernelINS_13Kernel_traitsIf13__nv_bfloat16fS2_fjLj1536ELj1ELj1ELj4ELj8ENS_18Kernel_traits_baseILj1536EfS2_fS2_fjLj128EEEEELb1ELb0ELb0ELb0EEEvNS_9BwdParamsE,(.L_x_6740 - _ZN10layer_norm13ln_bwd_kernelINS_13Kernel_traitsIf13__nv_bfloat16fS2_fjLj1536ELj1ELj1ELj4ELj8ENS_18Kernel_traits_baseILj1536EfS2_fS2_fjLj128EEEEELb1ELb0ELb0ELb0EEEvNS_9BwdParamsE)
        .other          _ZN10layer_norm13ln_bwd_kernelINS_13Kernel_traitsIf13__nv_bfloat16fS2_fjLj1536ELj1ELj1ELj4ELj8ENS_18Kernel_traits_baseILj1536EfS2_fS2_fjLj128EEEEELb1ELb0ELb0ELb0EEEvNS_9BwdParamsE,@"STO_CUDA_ENTRY STV_DEFAULT"
_ZN10layer_norm13ln_bwd_kernelINS_13Kernel_traitsIf13__nv_bfloat16fS2_fjLj1536ELj1ELj1ELj4ELj8ENS_18Kernel_traits_baseILj1536EfS2_fS2_fjLj128EEEEELb1ELb0ELb0ELb0EEEvNS_9BwdParamsE:
.text._ZN10layer_norm13ln_bwd_kernelINS_13Kernel_traitsIf13__nv_bfloat16fS2_fjLj1536ELj1ELj1ELj4ELj8ENS_18Kernel_traits_baseILj1536EfS2_fS2_fjLj128EEEEELb1ELb0ELb0ELb0EEEvNS_9BwdParamsE:
        /* <DEDUP_REMOVED lines=41> */
[----:B------:R-:W-:Y:S02]  /*0290*/  SHF.R.U32.HI R70, RZ, 0x5, R68 ;  /* 0x00000005ff467819 */ /* 0x000fe40000011644 */
        /* <DEDUP_REMOVED lines=12> */
[----:B------:R-:W1:Y:S01]  /*0360*/  LDCU.U8 UR18, c[0x0][0x410] ;  /* 0x00008200ff1277ac */ /* 0x000e620008000000 */
[----:B0-----:R-:W-:Y:S02]  /*0370*/  UISETP.NE.U32.AND UP0, UPT, UR4, URZ, UPT ;  /* 0x000000ff0400728c */ /* 0x001fe4000bf05070 */
[----:B------:R-:W-:Y:S02]  /*0380*/  UPLOP3.LUT UP2, UPT, UPT, UPT, UPT, 0x40, 0x4 ;  /* 0x000000000004789c */ /* 0x000fe40003f4e870 */
[----:B------:R-:W-:Y:S01]  /*0390*/  UISETP.NE.AND.EX UP0, UPT, UR5, URZ, UPT, UP0 ;  /* 0x000000ff0500728c */ /* 0x000fe2000bf05300 */
[----:B------:R-:W0:Y:S01]  /*03a0*/  LDCU UR24, c[0x0][0x408] ;  /* 0x00008100ff1877ac */ /* 0x000e220008000800 */
[----:B------:R-:W2:Y:S01]  /*03b0*/  LDCU UR8, c[0x0][0x388] ;  /* 0x00007100ff0877ac */ /* 0x000ea20008000800 */
[----:B------:R-:W3:Y:S01]  /*03c0*/  LDCU UR19, c[0x0][0x400] ;  /* 0x00008000ff1377ac */ /* 0x000ee20008000800 */
[----:B------:R-:W4:Y:S01]  /*03d0*/  LDCU.64 UR20, c[0x0][0x438] ;  /* 0x00008700ff1477ac */ /* 0x000f220008000a00 */
[----:B------:R-:W0:Y:S01]  /*03e0*/  LDCU.64 UR22, c[0x0][0x478] ;  /* 0x00008f00ff1677ac */ /* 0x000e220008000a00 */
[----:B------:R-:W0:Y:S01]  /*03f0*/  LDCU.128 UR12, c[0x0][0x3c0] ;  /* 0x00007800ff0c77ac */ /* 0x000e220008000c00 */
[----:B------:R-:W0:Y:S01]  /*0400*/  LDCU.64 UR26, c[0x0][0x380] ;  /* 0x00007000ff1a77ac */ /* 0x000e220008000a00 */
[----:B------:R-:W-:-:S05]  /*0410*/  UMOV UR6, UR7 ;  /* 0x0000000700067c82 */ /* 0x000fca0008000000 */
.L_x_3006:
        /* <DEDUP_REMOVED lines=30> */
[----:B----4-:R-:W-:Y:S02]  /*0600*/  @P0 R2UR UR10, R60 ;  /* 0x000000003c0a02ca */ /* 0x010fe400000e0000 */
[----:B------:R-:W-:-:S11]  /*0610*/  FSEL R64, R64, RZ, !P4 ;  /* 0x000000ff40407208 */ /* 0x000fd60006000000 */
[----:B------:R-:W-:Y:S01]  /*0620*/  @UP0 USHF.L.U32 UR9, UR10, 0x10, URZ ;  /* 0x000000100a090899 */ /* 0x000fe200080006ff */
[----:B------:R-:W-:Y:S11]  /*0630*/  @!P2 BRA `(.L_x_2980) ;  /* 0x0000000000cca947 */ /* 0x000ff60003800000 */
        /* <DEDUP_REMOVED lines=12> */
[----:B--2---:R-:W-:-:S05]  /*0700*/  IMAD.WIDE.U32 R82, R69, 0x4, R82 ;  /* 0x0000000445527825 */ /* 0x004fca00078e0052 */
[----:B------:R0:W5:Y:S01]  /*0710*/  LDG.E R11, desc[UR16][R82.64] ;  /* 0x00000010520b7981 */ /* 0x000162000c1e1900 */
        /* <DEDUP_REMOVED lines=8> */
[----:B------:R-:W-:Y:S01]  /*07a0*/  FADD.FTZ R63, -R64, R63 ;  /* 0x0000003f403f7221 */ /* 0x000fe20000010100 */
[----:B------:R-:W-:Y:S01]  /*07b0*/  FMUL.FTZ R88, R61, UR11 ;  /* 0x0000000b3d587c20 */ /* 0x000fe20008410000 */
[----:B------:R-:W-:Y:S01]  /*07c0*/  FMUL.FTZ R89, R89, UR11 ;  /* 0x0000000b59597c20 */ /* 0x000fe20008410000 */
[----:B-----5:R-:W-:Y:S01]  /*07d0*/  FMUL.FTZ R87, R52, R65 ;  /* 0x0000004134577220 */ /* 0x020fe20000410000 */
[----:B0-----:R-:W-:Y:S01]  /*07e0*/  SHF.L.U32 R83, R84, 0x10, RZ ;  /* 0x0000001054537819 */ /* 0x001fe200000006ff */
[----:B------:R-:W-:Y:S01]  /*07f0*/  FMUL.FTZ R85, R62, UR11 ;  /* 0x0000000b3e557c20 */ /* 0x000fe20008410000 */
[----:B------:R-:W-:Y:S01]  /*0800*/  SHF.R.U32.HI R66, RZ, 0x10, R67 ;  /* 0x00000010ff427819 */ /* 0x000fe20000011643 */
        /* <DEDUP_REMOVED lines=18> */
[C---:B------:R-:W-:Y:S01]  /*0930*/  FFMA.FTZ R47, R84.reuse, R60, R47 ;  /* 0x0000003c542f7223 */ /* 0x040fe2000001002f */
[----:B------:R-:W-:Y:S01]  /*0940*/  IADD3 R67, PT, PT, R69, 0x80, RZ ;  /* 0x0000008045437810 */ /* 0x000fe20007ffe0ff */
[----:B------:R-:W-:Y:S01]  /*0950*/  FADD.FTZ R65, R65, R82 ;  /* 0x0000005241417221 */ /* 0x000fe20000010000 */
[----:B------:R-:W-:-:S07]  /*0960*/  FFMA.FTZ R66, R84, R82, R61 ;  /* 0x0000005254427223 */ /* 0x000fce000001003d */
.L_x_2980:
[----:B------:R-:W-:Y:S05]  /*0970*/  BSYNC.RECONVERGENT B0 ;  /* 0x0000000000007941 */ /* 0x000fea0003800200 */
.L_x_2979:
        /* <DEDUP_REMOVED lines=13> */
[----:B------:R1:W5:Y:S01]  /*0a50*/  LDG.E R10, desc[UR16][R76.64] ;  /* 0x000000104c0a7981 */ /* 0x000362000c1e1900 */
[----:B0-----:R-:W-:-:S05]  /*0a60*/  @P0 IMAD.WIDE.U32 R74, R67, 0x10, R74 ;  /* 0x00000010434a0825 */ /* 0x001fca00078e004a */
[----:B------:R0:W5:Y:S01]  /*0a70*/  @P0 LDG.E.128 R16, desc[UR16][R74.64] ;  /* 0x000000104a100981 */ /* 0x000162000c1e1d00 */
[----:B------:R-:W-:Y:S02]  /*0a80*/  IADD3 R67, PT, PT, R67, 0x80, RZ ;  /* 0x0000008043437810 */ /* 0x000fe40007ffe0ff */
[----:B---3--:R-:W-:Y:S02]  /*0a90*/  MOV R78, R72 ;  /* 0x00000048004e7202 */ /* 0x008fe40000000f00 */
[--C-:B------:R-:W-:Y:S02]  /*0aa0*/  SHF.R.U64 R81, R72, 0x10, R73.reuse ;  /* 0x0000001048517819 */ /* 0x100fe40000001249 */
[----:B------:R-:W-:Y:S02]  /*0ab0*/  MOV R79, R73 ;  /* 0x00000049004f7202 */ /* 0x000fe40000000f00 */
[----:B------:R-:W-:Y:S01]  /*0ac0*/  SHF.R.U32.HI R72, RZ, 0x10, R73 ;  /* 0x00000010ff487819 */ /* 0x000fe20000011649 */
[C---:B----4-:R-:W-:Y:S01]  /*0ad0*/  FADD.FTZ R73, -R64.reuse, R61 ;  /* 0x0000003d40497221 */ /* 0x050fe20000010100 */
[----:B------:R-:W-:Y:S01]  /*0ae0*/  FADD.FTZ R60, -R64, R60 ;  /* 0x0000003c403c7221 */ /* 0x000fe20000010100 */
[----:B------:R-:W-:Y:S01]  /*0af0*/  SHF.L.U32 R61, R78, 0x10, RZ ;  /* 0x000000104e3d7819 */ /* 0x000fe200000006ff */
[----:B------:R-:W-:Y:S01]  /*0b00*/  FADD.FTZ R80, -R64, R63 ;  /* 0x0000003f40507221 */ /* 0x000fe20000010100 */
[----:B-1----:R-:W-:Y:S01]  /*0b10*/  SHF.L.U32 R76, R81, 0x10, RZ ;  /* 0x00000010514c7819 */ /* 0x002fe200000006ff */
[----:B------:R-:W-:Y:S01]  /*0b20*/  FMUL.FTZ R78, R73, UR11 ;  /* 0x0000000b494e7c20 */ /* 0x000fe20008410000 */
[----:B------:R-:W-:Y:S01]  /*0b30*/  SHF.L.U32 R63, R79, 0x10, RZ ;  /* 0x000000104f3f7819 */ /* 0x000fe200000006ff */
[----:B------:R-:W-:Y:S01]  /*0b40*/  FMUL.FTZ R79, R60, UR11 ;  /* 0x0000000b3c4f7c20 */ /* 0x000fe20008410000 */
[-C--:B-----5:R-:W-:Y:S01]  /*0b50*/  FMUL.FTZ R77, R56, R61.reuse ;  /* 0x0000003d384d7220 */ /* 0x0a0fe20000410000 */
[----:B------:R-:W-:Y:S01]  /*0b60*/  FADD.FTZ R62, -R64, R62 ;  /* 0x0000003e403e7221 */ /* 0x000fe20000010100 */
        /* <DEDUP_REMOVED lines=8> */
[----:B0-----:R-:W-:Y:S01]  /*0bf0*/  FMUL.FTZ R75, R62, UR11 ;  /* 0x0000000b3e4b7c20 */ /* 0x001fe20008410000 */
[----:B------:R-:W-:Y:S01]  /*0c00*/  FMUL.FTZ R74, R80, UR11 ;  /* 0x0000000b504a7c20 */ /* 0x000fe20008410000 */
[----:B------:R-:W-:Y:S01]  /*0c10*/  FMUL.FTZ R73, R58, R63 ;  /* 0x0000003f3a497220 */ /* 0x000fe20000410000 */
[----:B------:R-:W-:Y:S01]  /*0c20*/  FADD.FTZ R60, R65, R76 ;  /* 0x0000004c413c7221 */ /* 0x000fe20000010000 */
        /* <DEDUP_REMOVED lines=10> */
.L_x_2982:
[----:B------:R-:W-:Y:S05]  /*0cd0*/  BSYNC.RECONVERGENT B0 ;  /* 0x0000000000007941 */ /* 0x000fea0003800200 */
.L_x_2981:
[----:B------:R-:W-:Y:S04]  /*0ce0*/  BSSY.RECONVERGENT B0, `(.L_x_2983) ;  /* 0x0000034000007945 */ /* 0x000fe80003800200 */
[----:B------:R-:W-:Y:S05]  /*0cf0*/  @!P3 BRA `(.L_x_2984) ;  /* 0x0000000000c8b947 */ /* 0x000fea0003800000 */
[----:B------:R-:W0:Y:S01]  /*0d00*/  LDC.64 R2, c[0x0][0x428] ;  /* 0x00010a00ff027b82 */ /* 0x000e220000000a00 */
[----:B------:R-:W-:-:S04]  /*0d10*/  ISETP.NE.U32.AND P0, PT, RZ, UR20, PT ;  /* 0x00000014ff007c0c */ /* 0x000fc8000bf05070 */
[----:B------:R-:W-:-:S03]  /*0d20*/  ISETP.NE.AND.EX P0, PT, RZ, UR21, PT, P0 ;  /* 0x00000015ff007c0c */ /* 0x000fc6000bf05300 */
[----:B------:R-:W1:Y:S08]  /*0d30*/  LDC.64 R4, c[0x0][0x3a8] ;  /* 0x0000ea00ff047b82 */ /* 0x000e700000000a00 */
[----:B------:R-:W2:Y:S01]  /*0d40*/  LDC.64 R8, c[0x0][0x3b0] ;  /* 0x0000ec00ff087b82 */ /* 0x000ea20000000a00 */
[----:B0-----:R-:W-:-:S07]  /*0d50*/  IMAD.WIDE.U32 R2, R67, 0x8, R2 ;  /* 0x0000000843027825 */ /* 0x001fce00078e0002 */
[----:B------:R-:W0:Y:S01]  /*0d60*/  @P0 LDC.64 R60, c[0x0][0x438] ;  /* 0x00010e00ff3c0b82 */ /* 0x000e220000000a00 */
[----:B------:R-:W3:Y:S01]  /*0d70*/  LDG.E.64 R2, desc[UR16][R2.64] ;  /* 0x0000001002027981 */ /* 0x000ee2000c1e1b00 */
[----:B-1----:R-:W-:-:S06]  /*0d80*/  IMAD.WIDE.U32 R4, R67, 0x10, R4 ;  /* 0x0000001043047825 */ /* 0x002fcc00078e0004 */
[----:B------:R-:W4:Y:S01]  /*0d90*/  LDG.E.128 R4, desc[UR16][R4.64] ;  /* 0x0000001004047981 */ /* 0x000f22000c1e1d00 */
[----:B--2---:R-:W-:-:S05]  /*0da0*/  IMAD.WIDE.U32 R8, R67, 0x4, R8 ;  /* 0x0000000443087825 */ /* 0x004fca00078e0008 */
[----:B------:R1:W5:Y:S01]  /*0db0*/  LDG.E R0, desc[UR16][R8.64] ;  /* 0x0000001008007981 */ /* 0x000362000c1e1900 */
[----:B0-----:R-:W-:-:S05]  /*0dc0*/  @P0 IMAD.WIDE.U32 R60, R67, 0x10, R60 ;  /* 0x00000010433c0825 */ /* 0x001fca00078e003c */
[----:B------:R0:W5:Y:S01]  /*0dd0*/  @P0 LDG.E.128 R12, desc[UR16][R60.64] ;  /* 0x000000103c0c0981 */ /* 0x000162000c1e1d00 */
[----:B---3--:R-:W-:Y:S02]  /*0de0*/  MOV R62, R2 ;  /* 0x00000002003e7202 */ /* 0x008fe40000000f00 */
[--C-:B------:R-:W-:Y:S02]  /*0df0*/  SHF.R.U64 R80, R2, 0x10, R3.reuse ;  /* 0x0000001002507819 */ /* 0x100fe40000001203 */
[----:B------:R-:W-:Y:S02]  /*0e00*/  MOV R63, R3 ;  /* 0x00000003003f7202 */ /* 0x000fe40000000f00 */
[----:B------:R-:W-:Y:S01]  /*0e10*/  SHF.R.U32.HI R67, RZ, 0x10, R3 ;  /* 0x00000010ff437819 */ /* 0x000fe20000011603 */
[C---:B----4-:R-:W-:Y:S01]  /*0e20*/  FADD.FTZ R2, -R64.reuse, R5 ;  /* 0x0000000540027221 */ /* 0x050fe20000010100 */
[C---:B------:R-:W-:Y:S01]  /*0e30*/  FADD.FTZ R3, -R64.reuse, R4 ;  /* 0x0000000440037221 */ /* 0x040fe20000010100 */
[C---:B------:R-:W-:Y:S01]  /*0e40*/  FADD.FTZ R5, -R64.reuse, R6 ;  /* 0x0000000640057221 */ /* 0x040fe20000010100 */
[----:B------:R-:W-:Y:S01]  /*0e50*/  FADD.FTZ R64, -R64, R7 ;  /* 0x0000000740407221 */ /* 0x000fe20000010100 */
[----:B------:R-:W-:Y:S01]  /*0e60*/  SHF.L.U32 R7, R62, 0x10, RZ ;  /* 0x000000103e077819 */ /* 0x000fe200000006ff */
[----:B------:R-:W-:Y:S01]  /*0e70*/  FMUL.FTZ R3, R3, UR11 ;  /* 0x0000000b03037c20 */ /* 0x000fe20008410000 */
[----:B------:R-:W-:-:S03]  /*0e80*/  SHF.L.U32 R6, R80, 0x10, RZ ;  /* 0x0000001050067819 */ /* 0x000fc600000006ff */
[-C--:B-----5:R-:W-:Y:S01]  /*0e90*/  FMUL.FTZ R4, R48, R7.reuse ;  /* 0x0000000730047220 */ /* 0x0a0fe20000410000 */
[----:B------:R-:W-:Y:S01]  /*0ea0*/  SHF.L.U32 R63, R63, 0x10, RZ ;  /* 0x000000103f3f7819 */ /* 0x000fe200000006ff */
[----:B------:R-:W-:Y:S01]  /*0eb0*/  FMUL.FTZ R2, R2, UR11 ;  /* 0x0000000b02027c20 */ /* 0x000fe20008410000 */
[----:B------:R-:W-:Y:S01]  /*0ec0*/  FADD.FTZ R24, R24, R7 ;  /* 0x0000000718187221 */ /* 0x000fe20000010000 */
[----:B------:R-:W-:Y:S01]  /*0ed0*/  FFMA.FTZ R36, R3, R7, R36 ;  /* 0x0000000703247223 */ /* 0x000fe20000010024 */
[----:B------:R-:W-:Y:S01]  /*0ee0*/  FMUL.FTZ R7, R49, R6 ;  /* 0x0000000631077220 */ /* 0x000fe20000410000 */
[----:B-1----:R-:W-:Y:S01]  /*0ef0*/  FADD.FTZ R8, R65, R4 ;  /* 0x0000000441087221 */ /* 0x002fe20000010000 */
[----:B------:R-:W-:Y:S01]  /*0f00*/  FFMA.FTZ R9, R3, R4, R66 ;  /* 0x0000000403097223 */ /* 0x000fe20000010042 */
[----:B0-----:R-:W-:Y:S01]  /*0f10*/  SHF.L.U32 R60, R67, 0x10, RZ ;  /* 0x00000010433c7819 */ /* 0x001fe200000006ff */
        /* <DEDUP_REMOVED lines=16> */
.L_x_2984:
[----:B------:R-:W-:Y:S05]  /*1020*/  BSYNC.RECONVERGENT B0 ;  /* 0x0000000000007941 */ /* 0x000fea0003800200 */
.L_x_2983:
        /* <DEDUP_REMOVED lines=79> */
[----:B------:R-:W-:Y:S01]  /*1520*/  FSEL R62, R62, RZ, P0 ;  /* 0x000000ff3e3e7208 */ /* 0x000fe20000000000 */
[----:B------:R-:W-:Y:S01]  /*1530*/  FMUL.FTZ R61, R61, UR24 ;  /* 0x000000183d3d7c20 */ /* 0x000fe20008410000 */
[----:B------:R-:W-:Y:S01]  /*1540*/  LOP3.LUT P0, RZ, R11, 0xff00, RZ, 0xc0, !PT ;  /* 0x0000ff000bff7812 */ /* 0x000fe2000780c0ff */
[----:B------:R-:W-:Y:S01]  /*1550*/  FMUL.FTZ R60, R60, UR11 ;  /* 0x0000000b3c3c7c20 */ /* 0x000fe20008410000 */
[----:B------:R-:W-:-:S02]  /*1560*/  FSEL R67, R63, RZ, P4 ;  /* 0x000000ff3f437208 */ /* 0x000fc40002000000 */
        /* <DEDUP_REMOVED lines=17> */
.L_x_2989:
[----:B------:R-:W-:Y:S05]  /*1680*/  BSYNC.RECONVERGENT B1 ;  /* 0x0000000000017941 */ /* 0x000fea0003800200 */
.L_x_2988:
        /* <DEDUP_REMOVED lines=42> */
.L_x_2991:
[----:B------:R-:W-:Y:S05]  /*1930*/  BSYNC.RECONVERGENT B1 ;  /* 0x0000000000017941 */ /* 0x000fea0003800200 */
.L_x_2990:
[----:B------:R-:W-:Y:S05]  /*1940*/  @!P3 BRA `(.L_x_2992) ;  /* 0x0000001800ecb947 */ /* 0x000fea0003800000 */
[--C-:B01----:R-:W-:Y:S01]  /*1950*/  FFMA.FTZ R60, R2, UR4, R64.reuse ;  /* 0x00000004023c7c23 */ /* 0x103fe20008010040 */
[--C-:B------:R-:W-:Y:S01]  /*1960*/  FFMA.FTZ R61, R5, UR4, R64.reuse ;  /* 0x00000004053d7c23 */ /* 0x100fe20008010040 */
[----:B------:R-:W-:Y:S01]  /*1970*/  FFMA.FTZ R66, R8, UR4, R64 ;  /* 0x0000000408427c23 */ /* 0x000fe20008010040 */
[----:B------:R-:W-:Y:S01]  /*1980*/  LOP3.LUT P0, RZ, R0, 0xff00, RZ, 0xc0, !PT ;  /* 0x0000ff0000ff7812 */ /* 0x000fe2000780c0ff */
[----:B------:R-:W-:Y:S01]  /*1990*/  FADD.FTZ R60, R7, -R60 ;  /* 0x8000003c073c7221 */ /* 0x000fe20000010000 */
[----:B------:R-:W-:Y:S01]  /*19a0*/  FADD.FTZ R61, R6, -R61 ;  /* 0x8000003d063d7221 */ /* 0x000fe20000010000 */
[----:B------:R-:W-:Y:S01]  /*19b0*/  FADD.FTZ R66, R9, -R66 ;  /* 0x8000004209427221 */ /* 0x000fe20000010000 */
[----:B------:R-:W-:Y:S01]  /*19c0*/  LOP3.LUT P4, RZ, R0, 0xff0000, RZ, 0xc0, !PT ;  /* 0x00ff000000ff7812 */ /* 0x000fe2000788c0ff */
[----:B------:R-:W-:Y:S01]  /*19d0*/  FMUL.FTZ R60, R60, UR11 ;  /* 0x0000000b3c3c7c20 */ /* 0x000fe20008410000 */
        /* <DEDUP_REMOVED lines=10> */
[----:B------:R-:W-:-:S02]  /*1a80*/  FMUL.FTZ R64, R64, UR24 ;  /* 0x0000001840407c20 */ /* 0x000fc40008410000 */
[----:B------:R-:W-:Y:S01]  /*1a90*/  FSEL R60, R60, RZ, P0 ;  /* 0x000000ff3c3c7208 */ /* 0x000fe20000000000 */
[----:B------:R-:W-:Y:S01]  /*1aa0*/  FMUL.FTZ R61, R61, UR9 ;  /* 0x000000093d3d7c20 */ /* 0x000fe20008410000 */
[----:B------:R-:W-:Y:S02]  /*1ab0*/  ISETP.GE.U32.AND P0, PT, R0, 0x1000000, PT ;  /* 0x010000000000780c */ /* 0x000fe40003f06070 */
[----:B------:R-:W-:Y:S01]  /*1ac0*/  FSEL R66, R63, RZ, P4 ;  /* 0x000000ff3f427208 */ /* 0x000fe20002000000 */
[----:B------:R0:W1:Y:S01]  /*1ad0*/  F2F.BF16.F32 R62, R60 ;  /* 0x0000003c003e7304 */ /* 0x0000620000202000 */
[----:B------:R-:W-:Y:S01]  /*1ae0*/  FSEL R67, R64, RZ, P0 ;  /* 0x000000ff40437208 */ /* 0x000fe20000000000 */
[----:B------:R-:W-:Y:S01]  /*1af0*/  FMUL.FTZ R63, R61, UR24 ;  /* 0x000000183d3f7c20 */ /* 0x000fe20008410000 */
[----:B------:R-:W-:-:S04]  /*1b00*/  LOP3.LUT P0, RZ, R0, 0xff, RZ, 0xc0, !PT ;  /* 0x000000ff00ff7812 */ /* 0x000fc8000780c0ff */
[----:B------:R-:W-:Y:S01]  /*1b10*/  FSEL R64, R63, RZ, P0 ;  /* 0x000000ff3f407208 */ /* 0x000fe20000000000 */
        /* <DEDUP_REMOVED lines=11> */
.L_x_2987:
        /* <DEDUP_REMOVED lines=11> */
[----:B------:R-:W-:Y:S01]  /*1c80*/  LOP3.LUT P0, RZ, R11, 0xff00, RZ, 0xc0, !PT ;  /* 0x0000ff000bff7812 */ /* 0x000fe2000780c0ff */
        /* <DEDUP_REMOVED lines=34> */
.L_x_2994:
[----:B------:R-:W-:Y:S05]  /*1eb0*/  BSYNC.RECONVERGENT B1 ;  /* 0x0000000000017941 */ /* 0x000fea0003800200 */
.L_x_2993:
        /* <DEDUP_REMOVED lines=23> */
[----:B-1----:R-:W-:Y:S01]  /*2030*/  IMAD.WIDE.U32 R66, R69, 0x10, R66 ;  /* 0x0000001045427825 */ /* 0x002fe200078e0042 */
        /* <DEDUP_REMOVED lines=21> */
.L_x_2996:
[----:B------:R-:W-:Y:S05]  /*2190*/  BSYNC.RECONVERGENT B1 ;  /* 0x0000000000017941 */ /* 0x000fea0003800200 */
.L_x_2995:
        /* <DEDUP_REMOVED lines=10> */
[----:B------:R-:W-:Y:S01]  /*2240*/  LOP3.LUT P0, RZ, R0, 0xff00, RZ, 0xc0, !PT ;  /* 0x0000ff0000ff7812 */ /* 0x000fe2000780c0ff */
[----:B0-----:R-:W-:-:S04]  /*2250*/  IMAD.WIDE.U32 R64, R69, 0x10, R60 ;  /* 0x0000001045407825 */ /* 0x001fc800078e003c */
[----:B------:R-:W-:Y:S01]  /*2260*/  FMUL.FTZ R61, R62, UR11 ;  /* 0x0000000b3e3d7c20 */ /* 0x000fe20008410000 */
        /* <DEDUP_REMOVED lines=9> */
[----:B------:R-:W-:-:S02]  /*2300*/  FMUL.FTZ R80, R80, UR24 ;  /* 0x0000001850507c20 */ /* 0x000fc40008410000 */
[----:B------:R-:W-:Y:S02]  /*2310*/  FSEL R66, R66, RZ, P0 ;  /* 0x000000ff42427208 */ /* 0x000fe40000000000 */
[----:B------:R-:W-:-:S04]  /*2320*/  LOP3.LUT P0, RZ, R0, 0xff0000, RZ, 0xc0, !PT ;  /* 0x00ff000000ff7812 */ /* 0x000fc8000780c0ff */
[----:B------:R-:W-:Y:S01]  /*2330*/  FSEL R67, R67, RZ, P0 ;  /* 0x000000ff43437208 */ /* 0x000fe20000000000 */
[----:B------:R-:W1:Y:S01]  /*2340*/  F2F.BF16.F32 R66, R66 ;  /* 0x0000004200427304 */ /* 0x000e620000202000 */
[----:B------:R-:W-:-:S04]  /*2350*/  ISETP.GE.U32.AND P0, PT, R0, 0x1000000, PT ;  /* 0x010000000000780c */ /* 0x000fc80003f06070 */
[----:B------:R-:W-:Y:S02]  /*2360*/  FSEL R80, R80, RZ, P0 ;  /* 0x000000ff50507208 */ /* 0x000fe40000000000 */
[----:B------:R-:W-:Y:S01]  /*2370*/  LOP3.LUT P0, RZ, R0, 0xff, RZ, 0xc0, !PT ;  /* 0x000000ff00ff7812 */ /* 0x000fe2000780c0ff */
[----:B0-----:R-:W-:Y:S01]  /*2380*/  FMUL.FTZ R60, R60, UR9 ;  /* 0x000000093c3c7c20 */ /* 0x001fe20008410000 */
[----:B------:R-:W0:Y:S01]  /*2390*/  LDC.64 R62, c[0x0][0x468] ;  /* 0x00011a00ff3e7b82 */ /* 0x000e220000000a00 */
[----:B------:R-:W-:Y:S02]  /*23a0*/  F2F.BF16.F32 R67, R67 ;  /* 0x0000004300437304 */ /* 0x000fe40000202000 */
[----:B------:R-:W-:-:S05]  /*23b0*/  FMUL.FTZ R60, R60, UR24 ;  /* 0x000000183c3c7c20 */ /* 0x000fca0008410000 */
[----:B------:R-:W-:Y:S01]  /*23c0*/  FSEL R64, R60, RZ, P0 ;  /* 0x000000ff3c407208 */ /* 0x000fe20000000000 */
[----:B------:R-:W2:Y:S01]  /*23d0*/  F2F.BF16.F32 R80, R80 ;  /* 0x0000005000507304 */ /* 0x000ea20000202000 */
[----:B-1----:R-:W-:-:S07]  /*23e0*/  IMAD.WIDE.U32 R60, R66, 0x10000, RZ ;  /* 0x00010000423c7825 */ /* 0x002fce00078e00ff */
[----:B------:R-:W1:Y:S01]  /*23f0*/  F2F.BF16.F32 R65, R64 ;  /* 0x0000004000417304 */ /* 0x000e620000202000 */
[----:B--2---:R-:W-:Y:S01]  /*2400*/  PRMT R81, R67, 0x5410, R80 ;  /* 0x0000541043517816 */ /* 0x004fe20000000050 */
[----:B0-----:R-:W-:-:S03]  /*2410*/  IMAD.WIDE.U32 R62, R69, 0x8, R62 ;  /* 0x00000008453e7825 */ /* 0x001fc600078e003e */
[----:B------:R-:W-:Y:S02]  /*2420*/  LOP3.LUT R61, R81, R61, RZ, 0xfc, !PT ;  /* 0x0000003d513d7212 */ /* 0x000fe400078efcff */
[----:B-1----:R-:W-:-:S05]  /*2430*/  LOP3.LUT R60, R60, R65, RZ, 0xfc, !PT ;  /* 0x000000413c3c7212 */ /* 0x002fca00078efcff */
[----:B------:R2:W-:Y:S01]  /*2440*/  STG.E.64 desc[UR16][R62.64], R60 ;  /* 0x0000003c3e007986 */ /* 0x0005e2000c101b10 */
[----:B------:R-:W-:Y:S05]  /*2450*/  BRA `(.L_x_2992) ;  /* 0x0000001000287947 */ /* 0x000fea0003800000 */
.L_x_2986:
        /* <DEDUP_REMOVED lines=8> */
[----:B------:R-:W-:Y:S01]  /*24e0*/  LOP3.LUT P0, RZ, R11, 0xff0000, RZ, 0xc0, !PT ;  /* 0x00ff00000bff7812 */ /* 0x000fe2000780c0ff */
        /* <DEDUP_REMOVED lines=8> */
[----:B------:R-:W-:Y:S01]  /*2570*/  ISETP.GE.U32.AND P4, PT, R11, 0x1000000, PT ;  /* 0x010000000b00780c */ /* 0x000fe20003f86070 */
        /* <DEDUP_REMOVED lines=28> */
.L_x_2999:
[----:B------:R-:W-:Y:S05]  /*2740*/  BSYNC.RECONVERGENT B1 ;  /* 0x0000000000017941 */ /* 0x000fea0003800200 */
.L_x_2998:
[----:B------:R-:W-:Y:S04]  /*2750*/  BSSY.RECONVERGENT B1, `(.L_x_3000) ;  /* 0x000002a000017945 */ /* 0x000fe80003800200 */
[----:B------:R-:W-:Y:S05]  /*2760*/  @!P1 BRA `(.L_x_3001) ;  /* 0x0000000000a09947 */ /* 0x000fea0003800000 */
[--C-:B0-----:R-:W-:Y:S01]  /*2770*/  FFMA.FTZ R60, R75, UR4, R64.reuse ;  /* 0x000000044b3c7c23 */ /* 0x101fe20008010040 */
        /* <DEDUP_REMOVED lines=39> */
.L_x_3001:
[----:B------:R-:W-:Y:S05]  /*29f0*/  BSYNC.RECONVERGENT B1 ;  /* 0x0000000000017941 */ /* 0x000fea0003800200 */
.L_x_3000:
        /* <DEDUP_REMOVED lines=41> */
.L_x_2997:
        /* <DEDUP_REMOVED lines=10> */
[----:B------:R-:W-:Y:S01]  /*2d30*/  LOP3.LUT P0, RZ, R11, 0xff00, RZ, 0xc0, !PT ;  /* 0x0000ff000bff7812 */ /* 0x000fe2000780c0ff */
        /* <DEDUP_REMOVED lines=34> */
.L_x_3003:
[----:B------:R-:W-:Y:S05]  /*2f60*/  BSYNC.RECONVERGENT B1 ;  /* 0x0000000000017941 */ /* 0x000fea0003800200 */
.L_x_3002:
[----:B------:R-:W-:Y:S04]  /*2f70*/  BSSY.RECONVERGENT B1, `(.L_x_3004) ;  /* 0x000002d000017945 */ /* 0x000fe80003800200 */
[----:B------:R-:W-:Y:S05]  /*2f80*/  @!P1 BRA `(.L_x_3005) ;  /* 0x0000000000ac9947 */ /* 0x000fea0003800000 */
[--C-:B0-----:R-:W-:Y:S01]  /*2f90*/  FFMA.FTZ R60, R79, UR4, R64.reuse ;  /* 0x000000044f3c7c23 */ /* 0x101fe20008010040 */
        /* <DEDUP_REMOVED lines=42> */
.L_x_3005:
[----:B------:R-:W-:Y:S05]  /*3240*/  BSYNC.RECONVERGENT B1 ;  /* 0x0000000000017941 */ /* 0x000fea0003800200 */
.L_x_3004:
        /* <DEDUP_REMOVED lines=43> */
.L_x_2992:
[----:B------:R-:W-:Y:S05]  /*3500*/  BSYNC.RECONVERGENT B0 ;  /* 0x0000000000007941 */ /* 0x000fea0003800200 */
.L_x_2985:
[----:B------:R-:W-:Y:S02]  /*3510*/  UIADD3 UR6, UPT, UPT, UR6, UR26, URZ ;  /* 0x0000001a06067290 */ /* 0x000fe4000fffe0ff */
[----:B------:R-:W-:Y:S02]  /*3520*/  UPLOP3.LUT UP2, UPT, UPT, UPT, UP2, 0x40, 0x4 ;  /* 0x000000000004789c */ /* 0x000fe40003f4e820 */
[----:B------:R-:W-:-:S09]  /*3530*/  UISETP.GE.AND UP1, UPT, UR6, UR27, UPT ;  /* 0x0000001b0600728c */ /* 0x000fd2000bf26270 */
[----:B------:R-:W-:Y:S05]  /*3540*/  BRA.U !UP1, `(.L_x_3006) ;  /* 0xffffffcd09b47547 */ /* 0x000fea000b83ffff */
.L_x_2978:
[----:B------:R-:W0:Y:S01]  /*3550*/  LDC.64 R2, c[0x0][0x440] ;  /* 0x00011000ff027b82 */ /* 0x000e220000000a00 */
        /* <DEDUP_REMOVED lines=24> */
.L_x_3007:
        /* <DEDUP_REMOVED lines=10> */
.L_x_6740:


//--------------------- .text._ZN10layer_norm13ln_bwd_kernelINS_13Kernel_traitsIf13__nv_bfloat16fS2_fjLj1536ELj1ELj1ELj4ELj8ENS_18Kernel_traits_baseILj1536EfS2_fS2_fjLj128EEEEELb1ELb0ELb0ELb1EEEvNS_9BwdParamsE --------------------------
	.section	.text._ZN10layer_norm13ln_bwd_kernelINS_13Kernel_traitsIf13__nv_bfloat16fS2_fjLj1536ELj1ELj1ELj4ELj8ENS_18Kernel_traits_baseILj1536EfS2_fS2_fjLj128EEEEELb1ELb0ELb0ELb1EEEvNS_9BwdParamsE,"ax",@progbits
	.align	128
        .global         _ZN10layer_norm13ln_bwd_kernelINS_13Kernel_traitsIf13__nv_bfloat16fS2_fjLj1536ELj1ELj1ELj4ELj8ENS_18Kernel_traits_baseILj1536EfS2_fS2_fjLj128EEEEELb1ELb0ELb0ELb1EEEvNS_9BwdParamsE
        .type           _ZN10layer_norm13ln_bwd_kernelINS_13Kernel_traitsIf13__nv_bfloat16fS2_fjLj1536ELj1ELj1ELj4ELj8ENS_18Kernel_traits_baseILj1536EfS2_fS2_fjLj128EEEEELb1ELb0ELb0ELb1EEEvNS_9BwdParamsE,@function
        .size           _ZN10layer_norm13ln_bwd_kernelINS_13Kernel_traitsIf13__nv_bfloat16fS2_fjLj1536ELj1ELj1ELj4ELj8ENS_18Kernel_traits_baseILj1536EfS2_fS2_fjLj128EEEEELb1ELb0ELb0ELb1EEEvNS_9BwdParamsE,(.L_x_6741 - _ZN10layer_norm13ln_bwd_kernelINS_13Kernel_traitsIf13__nv_bfloat16fS2_fjLj1536ELj1ELj1ELj4ELj8ENS_18Kernel_traits_baseILj1536EfS2_fS2_fjLj128EEEEELb1ELb0ELb0ELb1EEEvNS_9BwdParamsE)
        .other          _ZN10layer_norm13ln_bwd_kernelINS_13Kernel_traitsIf13__nv_bfloat16fS2_fjLj1536ELj1ELj1ELj4ELj8ENS_18Kernel_traits_baseILj1536EfS2_fS2_fjLj128EEEEELb1ELb0ELb0ELb1EEEvNS_9BwdParamsE,@"STO_CUDA_ENTRY STV_DEFAULT"
_ZN10layer_norm13ln_bwd_kernelINS_13Kernel_traitsIf13__nv_bfloat16fS2_fjLj1536ELj1ELj1ELj4ELj8ENS_18Kernel_traits_baseILj1536EfS2_fS2_fjLj128EEEEELb1ELb0ELb0ELb1EEEvNS_9BwdParamsE:
.text._ZN10layer_norm13ln_bwd_kernelINS_13Kernel_traitsIf13__nv_bfloat16fS2_fjLj1536ELj1ELj1ELj4ELj8ENS_18Kernel_traits_baseILj1536EfS2_fS2_fjLj128EEEEELb1ELb0ELb0ELb1EEEvNS_9BwdParamsE:
        /* <DEDUP_REMOVED lines=41> */
[----:B------:R-:W0:Y:S03]  /*0290*/  LDCU.64 UR26, c[0x0][0x478] ;  /* 0x00008f00ff1a77ac */ /* 0x000e260008000a00 */
[----:B-1----:R-:W5:Y:S01]  /*02a0*/  LDG.E.128 R16, desc[UR18][R4.64] ;  /* 0x0000001204107981 */ /* 0x002f62000c1e1d00 */
[----:B------:R-:W-:Y:S01]  /*02b0*/  LOP3.LUT R64, R64, 0x1f, R65, 0xf8, !PT ;  /* 0x0000001f40407812 */ /* 0x000fe200078ef841 */
[----:B------:R-:W1:Y:S01]  /*02c0*/  LDCU.128 UR12, c[0x0][0x3c0] ;  /* 0x00007800ff0c77ac */ /* 0x000e620008000c00 */
[----:B------:R-:W-:Y:S01]  /*02d0*/  LOP3.LUT R65, R65, 0x1f, RZ, 0xc0, !PT ;  /* 0x0000001f41417812 */ /* 0x000fe200078ec0ff */
[----:B------:R-:W5:Y:S01]  /*02e0*/  LDG.E.128 R20, desc[UR18][R4.64+0x800] ;  /* 0x0008001204147981 */ /* 0x000f62000c1e1d00 */
[----:B------:R-:W0:Y:S03]  /*02f0*/  LDCU.64 UR22, c[0x0][0x438] ;  /* 0x00008700ff1677ac */ /* 0x000e260008000a00 */
[----:B------:R3:W5:Y:S01]  /*0300*/  LDG.E.128 R24, desc[UR18][R4.64+0x1000] ;  /* 0x0010001204187981 */ /* 0x000762000c1e1d00 */
[----:B------:R-:W-:Y:S01]  /*0310*/  UISETP.NE.AND.EX UP0, UPT, UR5, URZ, UPT, UP0 ;  /* 0x000000ff0500728c */ /* 0x000fe2000bf05300 */
[----:B------:R-:W0:Y:S01]  /*0320*/  LDCU.64 UR28, c[0x0][0x380] ;  /* 0x00007000ff1c77ac */ /* 0x000e220008000a00 */
[----:B------:R-:W-:Y:S01]  /*0330*/  UMOV UR6, UR9 ;  /* 0x0000000900067c82 */ /* 0x000fe20008000000 */
[----:B--234-:R-:W-:-:S08]  /*0340*/  CS2R R4, SRZ ;  /* 0x0000000000047805 */ /* 0x01cfd0000001ff00 */
.L_x_3013:
[----:B--23--:R-:W2:Y:S01]  /*0350*/  LDC.64 R66, c[0x0][0x428] ;  /* 0x00010a00ff427b82 */ /* 0x00cea20000000a00 */
[----:B------:R-:W-:Y:S01]  /*0360*/  UIMAD UR7, UR6, UR21, URZ ;  /* 0x00000015060772a4 */ /* 0x000fe2000f8e02ff */
[----:B------:R-:W-:Y:S01]  /*0370*/  PLOP3.LUT P0, PT, PT, PT, UP0, 0x80, 0x8 ;  /* 0x000000000008781c */ /* 0x000fe20003f0f008 */
[----:B------:R-:W3:Y:S02]  /*0380*/  @UP0 LDCU.64 UR4, c[0x0][0x3e0] ;  /* 0x00007c00ff0407ac */ /* 0x000ee40008000a00 */
[----:B------:R-:W-:-:S03]  /*0390*/  USHF.R.S32.HI UR8, URZ, 0x1f, UR7 ;  /* 0x0000001fff087899 */ /* 0x000fc60008011407 */
[----:B01----:R-:W4:Y:S01]  /*03a0*/  LDC.64 R48, c[0x0][0x3a8] ;  /* 0x0000ea00ff307b82 */ /* 0x003f220000000a00 */
[----:B-1----:R-:W-:Y:S02]  /*03b0*/  UIMAD.WIDE UR16, UR6, 0x4, UR14 ;  /* 0x00000004061078a5 */ /* 0x002fe4000f8e020e */
[----:B------:R-:W-:Y:S02]  /*03c0*/  ULEA.HI UR8, UR8, UR7, URZ, 0x2 ;  /* 0x0000000708087291 */ /* 0x000fe4000f8f10ff */
[----:B------:R-:W-:Y:S02]  /*03d0*/  UIMAD.WIDE UR10, UR6, 0x4, UR12 ;  /* 0x00000004060a78a5 */ /* 0x000fe4000f8e020c */
[----:B------:R-:W-:Y:S02]  /*03e0*/  MOV R74, UR16 ;  /* 0x00000010004a7c02 */ /* 0x000fe40008000f00 */
[----:B------:R-:W-:Y:S02]  /*03f0*/  MOV R41, UR8 ;  /* 0x0000000800297c02 */ /* 0x000fe40008000f00 */
[----:B------:R-:W-:-:S02]  /*0400*/  MOV R75, UR17 ;  /* 0x00000011004b7c02 */ /* 0x000fc40008000f00 */
[----:B------:R-:W-:Y:S01]  /*0410*/  LEA.HI.SX32 R62, R41, R64, 0x1e ;  /* 0x00000040293e7211 */ /* 0x000fe200078ff2ff */
[----:B---3--:R-:W-:Y:S01]  /*0420*/  @UP0 UIMAD.WIDE UR4, UR6, 0x2, UR4 ;  /* 0x00000002060408a5 */ /* 0x008fe2000f8e0204 */
[----:B------:R-:W-:Y:S01]  /*0430*/  MOV R72, UR10 ;  /* 0x0000000a00487c02 */ /* 0x000fe20008000f00 */
[----:B------:R-:W3:Y:S01]  /*0440*/  LDG.E R74, desc[UR18][R74.64] ;  /* 0x000000124a4a7981 */ /* 0x000ee2000c1e1900 */
[----:B------:R-:W-:Y:S01]  /*0450*/  MOV R73, UR11 ;  /* 0x0000000b00497c02 */ /* 0x000fe20008000f00 */
[C---:B--2---:R-:W-:Y:S01]  /*0460*/  IMAD.WIDE.U32 R70, R62.reuse, 0x8, R66 ;  /* 0x000000083e467825 */ /* 0x044fe200078e0042 */
[C---:B------:R-:W-:Y:S02]  /*0470*/  IADD3 R60, PT, PT, R62.reuse, 0x80, RZ ;  /* 0x000000803e3c7810 */ /* 0x040fe40007ffe0ff */
[C---:B------:R-:W-:Y:S01]  /*0480*/  IADD3 R61, PT, PT, R62.reuse, 0x100, RZ ;  /* 0x000001003e3d7810 */ /* 0x040fe20007ffe0ff */
[----:B------:R-:W2:Y:S01]  /*0490*/  LDG.E R72, desc[UR18][R72.64] ;  /* 0x0000001248487981 */ /* 0x000ea2000c1e1900 */
[----:B------:R-:W-:Y:S01]  /*04a0*/  MOV R50, UR4 ;  /* 0x0000000400327c02 */ /* 0x000fe20008000f00 */
[--C-:B----4-:R-:W-:Y:S01]  /*04b0*/  IMAD.WIDE.U32 R40, R62, 0x10, R48.reuse ;  /* 0x000000103e287825 */ /* 0x110fe200078e0030 */
[----:B------:R-:W-:Y:S01]  /*04c0*/  MOV R51, UR5 ;  /* 0x0000000500337c02 */ /* 0x000fe20008000f00 */
[----:B------:R-:W4:Y:S02]  /*04d0*/  LDG.E.64 R70, desc[UR18][R70.64] ;  /* 0x0000001246467981 */ /* 0x000f24000c1e1b00 */
[----:B------:R-:W-:-:S02]  /*04e0*/  IMAD.WIDE.U32 R44, R60, 0x10, R48 ;  /* 0x000000103c2c7825 */ /* 0x000fc400078e0030 */
[----:B------:R-:W4:Y:S02]  /*04f0*/  LDG.E.128 R40, desc[UR18][R40.64] ;  /* 0x0000001228287981 */ /* 0x000f24000c1e1d00 */
[C---:B------:R-:W-:Y:S02]  /*0500*/  IMAD.WIDE.U32 R48, R61.reuse, 0x10, R48 ;  /* 0x000000103d307825 */ /* 0x040fe400078e0030 */
[----:B------:R-:W4:Y:S02]  /*0510*/  @P0 LDG.E.U16 R76, desc[UR18][R50.64] ;  /* 0x00000012324c0981 */ /* 0x000f24000c1e1500 */
[--C-:B------:R-:W-:Y:S02]  /*0520*/  IMAD.WIDE.U32 R68, R60, 0x8, R66.reuse ;  /* 0x000000083c447825 */ /* 0x100fe400078e0042 */
[----:B------:R-:W4:Y:S04]  /*0530*/  LDG.E.128 R44, desc[UR18][R44.64] ;  /* 0x000000122c2c7981 */ /* 0x000f28000c1e1d00 */
[----:B------:R-:W4:Y:S04]  /*0540*/  LDG.E.64 R68, desc[UR18][R68.64] ;  /* 0x0000001244447981 */ /* 0x000f28000c1e1b00 */
[----:B------:R-:W4:Y:S01]  /*0550*/  LDG.E.128 R48, desc[UR18][R48.64] ;  /* 0x0000001230307981 */ /* 0x000f22000c1e1d00 */
[----:B------:R-:W-:-:S06]  /*0560*/  IMAD.WIDE.U32 R66, R61, 0x8, R66 ;  /* 0x000000083d427825 */ /* 0x000fcc00078e0042 */
[----:B------:R-:W4:Y:S01]  /*0570*/  LDG.E.64 R66, desc[UR18][R66.64] ;  /* 0x0000001242427981 */ /* 0x000f22000c1e1b00 */
[----:B------:R-:W-:Y:S01]  /*0580*/  ISETP.NE.AND P1, PT, RZ, UR20, PT ;  /* 0x00000014ff007c0c */ /* 0x000fe2000bf25270 */
[----:B------:R-:W1:Y:S01]  /*0590*/  S2UR UR5, SR_CgaCtaId ;  /* 0x00000000000579c3 */ /* 0x000e620000008800 */
[----:B------:R-:W-:Y:S02]  /*05a0*/  ISETP.NE.AND P2, PT, R65, RZ, PT ;  /* 0x000000ff4100720c */ /* 0x000fe40003f45270 */
[----:B------:R-:W-:Y:S01]  /*05b0*/  PLOP3.LUT P3, PT, PT, PT, UP2, 0x80, 0x8 ;  /* 0x000000000008781c */ /* 0x000fe20003f6f028 */
[----:B------:R-:W-:Y:S02]  /*05c0*/  UMOV UR4, 0x400 ;  /* 0x0000040000047882 */ /* 0x000fe40000000000 */
[----:B-1----:R-:W-:-:S04]  /*05d0*/  ULEA UR4, UR5, UR4, 0x18 ;  /* 0x0000000405047291 */ /* 0x002fc8000f8ec0ff */
[----:B------:R-:W-:Y:S01]  /*05e0*/  UIADD3 UR5, UPT, UPT, UR4, 0x1820, URZ ;  /* 0x0000182004057890 */ /* 0x000fe2000fffe0ff */
[----:B---3--:R-:W-:Y:S02]  /*05f0*/  R2UR UR8, R74 ;  /* 0x000000004a0872ca */ /* 0x008fe400000e0000 */
[----:B--2---:R-:W-:Y:S02]  /*0600*/  FSEL R75, R72, RZ, !P1 ;  /* 0x000000ff484b7208 */ /* 0x004fe40004800000 */
[----:B----4-:R-:W-:Y:S02]  /*0610*/  MOV R74, R70 ;  /* 0x00000046004a7202 */ /* 0x010fe40000000f00 */
[----:B------:R-:W-:Y:S01]  /*0620*/  SHF.R.U64 R87, R70, 0x10, R71 ;  /* 0x0000001046577819 */ /* 0x000fe20000001247 */
[C---:B------:R-:W-:Y:S01]  /*0630*/  FADD.FTZ R88, -R75.reuse, R41 ;  /* 0x000000294b587221 */ /* 0x040fe20000010100 */
[----:B------:R-:W-:Y:S01]  /*0640*/  SHF.L.U32 R74, R74, 0x10, RZ ;  /* 0x000000104a4a7819 */ /* 0x000fe200000006ff */
[C---:B------:R-:W-:Y:S01]  /*0650*/  FADD.FTZ R73, -R75.reuse, R40 ;  /* 0x000000284b497221 */ /* 0x040fe20000010100 */
[----:B------:R-:W-:Y:S01]  /*0660*/  MOV R72, R71 ;  /* 0x0000004700487202 */ /* 0x000fe20000000f00 */
[----:B------:R-:W-:Y:S01]  /*0670*/  FADD.FTZ R86, -R75, R42 ;  /* 0x0000002a4b567221 */ /* 0x000fe20000010100 */
[----:B------:R-:W-:Y:S01]  /*0680*/  SHF.L.U32 R87, R87, 0x10, RZ ;  /* 0x0000001057577819 */ /* 0x000fe200000006ff */
[----:B------:R-:W-:Y:S01]  /*0690*/  FMUL.FTZ R88, R88, UR8 ;  /* 0x0000000858587c20 */ /* 0x000fe20008410000 */
[----:B-----5:R-:W-:Y:S01]  /*06a0*/  FMUL.FTZ R89, R16, R74 ;  /* 0x0000004a10597220 */ /* 0x020fe20000410000 */
[C---:B------:R-:W-:Y:S01]  /*06b0*/  FADD.FTZ R44, -R75.reuse, R44 ;  /* 0x0000002c4b2c7221 */ /* 0x040fe20000010100 */
[C---:B------:R-:W-:Y:S01]  /*06c0*/  FADD.FTZ R45, -R75.reuse, R45 ;  /* 0x0000002d4b2d7221 */ /* 0x040fe20000010100 */
[----:B------:R-:W-:Y:S01]  /*06d0*/  SHF.R.U32.HI R80, RZ, 0x10, R71 ;  /* 0x00000010ff507819 */ /* 0x000fe20000011647 */
[C---:B------:R-:W-:Y:S01]  /*06e0*/  FADD.FTZ R84, -R75.reuse, R43 ;  /* 0x0000002b4b547221 */ /* 0x040fe20000010100 */
[----:B------:R-:W-:Y:S01]  /*06f0*/  SHF.L.U32 R85, R72, 0x10, RZ ;  /* 0x0000001048557819 */ /* 0x000fe200000006ff */
[----:B------:R-:W-:Y:S01]  /*0700*/  FMUL.FTZ R86, R86, UR8 ;  /* 0x0000000856567c20 */ /* 0x000fe20008410000 */
[----:B------:R-:W-:Y:S01]  /*0710*/  FADD.FTZ R41, -R75, R48 ;  /* 0x000000304b297221 */ /* 0x000fe20000010100 */
[----:B------:R-:W-:Y:S01]  /*0720*/  FMUL.FTZ R48, R73, UR8 ;  /* 0x0000000849307c20 */ /* 0x000fe20008410000 */
[-C--:B------:R-:W-:Y:S01]  /*0730*/  FFMA.FTZ R58, R88, R87.reuse, R58 ;  /* 0x00000057583a7223 */ /* 0x080fe2000001003a */
[----:B------:R-:W-:Y:S01]  /*0740*/  FADD.FTZ R57, R87, R57 ;  /* 0x0000003957397221 */ /* 0x000fe20000010000 */
[----:B------:R-:W-:Y:S01]  /*0750*/  FMUL.FTZ R82, R44, UR8 ;  /* 0x000000082c527c20 */ /* 0x000fe20008410000 */
[----:B------:R-:W-:Y:S01]  /*0760*/  FMUL.FTZ R87, R17, R87 ;  /* 0x0000005711577220 */ /* 0x000fe20000410000 */
[----:B------:R-:W-:Y:S01]  /*0770*/  FADD.FTZ R44, RZ, R89 ;  /* 0x00000059ff2c7221 */ /* 0x000fe20000010000 */
[----:B------:R-:W-:Y:S01]  /*0780*/  FMUL.FTZ R78, R45, UR8 ;  /* 0x000000082d4e7c20 */ /* 0x000fe20008410000 */
[----:B------:R-:W-:Y:S01]  /*0790*/  FFMA.FTZ R45, R48, R89, RZ ;  /* 0x00000059302d7223 */ /* 0x000fe200000100ff */
[----:B------:R-:W-:Y:S01]  /*07a0*/  SHF.L.U32 R80, R80, 0x10, RZ ;  /* 0x0000001050507819 */ /* 0x000fe200000006ff */
[----:B------:R-:W-:Y:S01]  /*07b0*/  FMUL.FTZ R84, R84, UR8 ;  /* 0x0000000854547c20 */ /* 0x000fe20008410000 */
[----:B------:R-:W-:Y:S01]  /*07c0*/  MOV R83, R68 ;  /* 0x0000004400537202 */ /* 0x000fe20000000f00 */
[-C--:B------:R-:W-:Y:S01]  /*07d0*/  FFMA.FTZ R56, R86, R85.reuse, R56 ;  /* 0x0000005556387223 */ /* 0x080fe20000010038 */
[----:B------:R-:W-:Y:S01]  /*07e0*/  FADD.FTZ R55, R85, R55 ;  /* 0x0000003755377221 */ /* 0x000fe20000010000 */
[--C-:B------:R-:W-:Y:S01]  /*07f0*/  SHF.R.U64 R42, R68, 0x10, R69.reuse ;  /* 0x00000010442a7819 */ /* 0x100fe20000001245 */
[----:B------:R-:W-:Y:S01]  /*0800*/  FMUL.FTZ R85, R18, R85 ;  /* 0x0000005512557220 */ /* 0x000fe20000410000 */
[----:B------:R-:W-:Y:S01]  /*0810*/  MOV R43, R69 ;  /* 0x00000045002b7202 */ /* 0x000fe20000000f00 */
[----:B------:R-:W-:Y:S01]  /*0820*/  FADD.FTZ R44, R87, R44 ;  /* 0x0000002c572c7221 */ /* 0x000fe20000010000 */
[----:B------:R-:W-:Y:S01]  /*0830*/  SHF.R.U32.HI R90, RZ, 0x10, R69 ;  /* 0x00000010ff5a7819 */ /* 0x000fe20000011645 */
        /* <DEDUP_REMOVED lines=11> */
[----:B------:R-:W-:Y:S01]  /*08f0*/  @P0 R2UR UR7, R76 ;  /* 0x000000004c0702ca */ /* 0x000fe200000e0000 */
[----:B------:R-:W-:Y:S01]  /*0900*/  FMUL.FTZ R76, R21, R42 ;  /* 0x0000002a154c7220 */ /* 0x000fe20000410000 */
[----:B------:R-:W-:Y:S01]  /*0910*/  SHF.L.U32 R43, R43, 0x10, RZ ;  /* 0x000000102b2b7819 */ /* 0x000fe200000006ff */
[----:B------:R-:W-:Y:S01]  /*0920*/  FADD.FTZ R45, R79, R44 ;  /* 0x0000002c4f2d7221 */ /* 0x000fe20000010000 */
[C---:B------:R-:W-:Y:S01]  /*0930*/  FADD.FTZ R46, -R75.reuse, R46 ;  /* 0x0000002e4b2e7221 */ /* 0x040fe20000010100 */
[----:B------:R-:W-:Y:S01]  /*0940*/  FFMA.FTZ R69, R82, R79, R69 ;  /* 0x0000004f52457223 */ /* 0x000fe20000010045 */
[C---:B------:R-:W-:Y:S01]  /*0950*/  FADD.FTZ R47, -R75.reuse, R47 ;  /* 0x0000002f4b2f7221 */ /* 0x040fe20000010100 */
[C---:B------:R-:W-:Y:S01]  /*0960*/  FADD.FTZ R40, -R75.reuse, R51 ;  /* 0x000000334b287221 */ /* 0x040fe20000010100 */
[C---:B------:R-:W-:Y:S01]  /*0970*/  FADD.FTZ R70, -R75.reuse, R49 ;  /* 0x000000314b467221 */ /* 0x040fe20000010100 */
[----:B------:R-:W-:Y:S01]  /*0980*/  FADD.FTZ R50, -R75, R50 ;  /* 0x000000324b327221 */ /* 0x000fe20000010100 */
[----:B------:R-:W-:Y:S01]  /*0990*/  MOV R51, R66 ;  /* 0x0000004200337202 */ /* 0x000fe20000000f00 */
[----:B------:R-:W-:Y:S01]  /*09a0*/  FMUL.FTZ R75, R22, R43 ;  /* 0x0000002b164b7220 */ /* 0x000fe20000410000 */
[----:B------:R-:W-:Y:S01]  /*09b0*/  SHF.L.U32 R90, R90, 0x10, RZ ;  /* 0x000000105a5a7819 */ /* 0x000fe200000006ff */
[----:B------:R-:W-:Y:S01]  /*09c0*/  FADD.FTZ R44, R76, R45 ;  /* 0x0000002d4c2c7221 */ /* 0x000fe20000010000 */
[----:B------:R-:W-:Y:S01]  /*09d0*/  FFMA.FTZ R63, R48, R74, R63 ;  /* 0x0000004a303f7223 */ /* 0x000fe2000001003f */
[----:B------:R-:W-:Y:S01]  /*09e0*/  FADD.FTZ R59, R74, R59 ;  /* 0x0000003b4a3b7221 */ /* 0x000fe20000010000 */
[----:B------:R-:W-:Y:S01]  /*09f0*/  FMUL.FTZ R77, R46, UR8 ;  /* 0x000000082e4d7c20 */ /* 0x000fe20008410000 */
[----:B------:R-:W-:Y:S01]  /*0a00*/  FFMA.FTZ R68, R78, R76, R69 ;  /* 0x0000004c4e447223 */ /* 0x000fe20000010045 */
[----:B------:R-:W-:Y:S01]  /*0a10*/  SHF.R.U64 R49, R66, 0x10, R67 ;  /* 0x0000001042317819 */ /* 0x000fe20000001243 */
[----:B------:R-:W-:Y:S01]  /*0a20*/  FMUL.FTZ R74, R47, UR8 ;  /* 0x000000082f4a7c20 */ /* 0x000fe20008410000 */
[----:B------:R-:W-:Y:S01]  /*0a30*/  SHF.L.U32 R47, R51, 0x10, RZ ;  /* 0x00000010332f7819 */ /* 0x000fe200000006ff */
        /* <DEDUP_REMOVED lines=11> */
[----:B------:R-:W-:-:S03]  /*0af0*/  FFMA.FTZ R41, R49, R41, R68 ;  /* 0x0000002931297223 */ /* 0x000fc60000010044 */
[----:B------:R-:W-:Y:S01]  /*0b00*/  FADD.FTZ R68, R44, R45 ;  /* 0x0000002d2c447221 */ /* 0x000fe20000010000 */
[----:B------:R-:W-:Y:S01]  /*0b10*/  FFMA.FTZ R44, R70, R45, R41 ;  /* 0x0000002d462c7223 */ /* 0x000fe20000010029 */
[----:B------:R-:W-:Y:S02]  /*0b20*/  MOV R41, R67 ;  /* 0x0000004300297202 */ /* 0x000fe40000000f00 */
[----:B------:R-:W-:Y:S02]  /*0b30*/  SHF.R.U32.HI R81, RZ, 0x10, R67 ;  /* 0x00000010ff517819 */ /* 0x000fe40000011643 */
[----:B------:R-:W-:Y:S02]  /*0b40*/  SHF.L.U32 R91, R41, 0x10, RZ ;  /* 0x00000010295b7819 */ /* 0x000fe400000006ff */
[----:B------:R-:W-:Y:S02]  /*0b50*/  SHF.L.U32 R81, R81, 0x10, RZ ;  /* 0x0000001051517819 */ /* 0x000fe400000006ff */
[----:B------:R-:W-:Y:S01]  /*0b60*/  PLOP3.LUT P0, PT, PT, PT, PT, 0x80, 0x8 ;  /* 0x000000000008781c */ /* 0x000fe20003f0f070 */
[----:B------:R-:W-:Y:S01]  /*0b70*/  FMUL.FTZ R69, R26, R91 ;  /* 0x0000005b1a457220 */ /* 0x000fe20000410000 */
[----:B------:R-:W-:Y:S01]  /*0b80*/  @!P2 PLOP3.LUT P0, PT, P3, PT, PT, 0x80, 0x8 ;  /* 0x000000000008a81c */ /* 0x000fe20001f0f070 */
[----:B------:R-:W-:-:S02]  /*0b90*/  FMUL.FTZ R51, R27, R81 ;  /* 0x000000511b337220 */ /* 0x000fc40000410000 */
[----:B------:R-:W-:-:S04]  /*0ba0*/  FADD.FTZ R68, R68, R69 ;  /* 0x0000004544447221 */ /* 0x000fc80000010000 */
[----:B------:R-:W-:Y:S01]  /*0bb0*/  FADD.FTZ R45, R68, R51 ;  /* 0x00000033442d7221 */ /* 0x000fe20000010000 */
[----:B------:R-:W-:Y:S02]  /*0bc0*/  MOV R68, UR4 ;  /* 0x0000000400447c02 */ /* 0x000fe40008000f00 */
[----:B------:R-:W-:-:S03]  /*0bd0*/  @!P2 MOV R41, UR5 ;  /* 0x000000050029ac02 */ /* 0x000fc60008000f00 */
[----:B------:R-:W-:Y:S02]  /*0be0*/  @!P0 IADD3 R41, PT, PT, R68, 0x1800, RZ ;  /* 0x0000180044298810 */ /* 0x000fe40007ffe0ff */
[----:B------:R-:W1:Y:S01]  /*0bf0*/  SHFL.DOWN PT, R68, R45, 0x10, 0x1f ;  /* 0x0a001f002d447f89 */ /* 0x000e6200000e0000 */
[----:B------:R-:W-:Y:S01]  /*0c00*/  FMUL.FTZ R73, R50, UR8 ;  /* 0x0000000832497c20 */ /* 0x000fe20008410000 */
[----:B------:R-:W-:-:S03]  /*0c10*/  FMUL.FTZ R50, R40, UR8 ;  /* 0x0000000828327c20 */ /* 0x000fc60008410000 */
[----:B------:R-:W-:-:S04]  /*0c20*/  FFMA.FTZ R93, R73, R69, R44 ;  /* 0x00000045495d7223 */ /* 0x000fc8000001002c */
[----:B------:R-:W-:-:S05]  /*0c30*/  FFMA.FTZ R93, R50, R51, R93 ;  /* 0x00000033325d7223 */ /* 0x000fca000001005d */
[----:B------:R-:W2:Y:S01]  /*0c40*/  SHFL.DOWN PT, R40, R93, 0x10, 0x1f ;  /* 0x0a001f005d287f89 */ /* 0x000ea200000e0000 */
[----:B-1----:R-:W-:-:S05]  /*0c50*/  FADD.FTZ R68, R45, R68 ;  /* 0x000000442d447221 */ /* 0x002fca0000010000 */
[----:B------:R-:W1:Y:S01]  /*0c60*/  SHFL.DOWN PT, R44, R68, 0x8, 0x1f ;  /* 0x09001f00442c7f89 */ /* 0x000e6200000e0000 */
[----:B--2---:R-:W-:Y:S01]  /*0c70*/  FADD.FTZ R40, R93, R40 ;  /* 0x000000285d287221 */ /* 0x004fe20000010000 */
[----:B-1----:R-:W-:-:S04]  /*0c80*/  FADD.FTZ R72, R68, R44 ;  /* 0x0000002c44487221 */ /* 0x002fc80000010000 */
        /* <DEDUP_REMOVED lines=8> */
[----:B------:R-:W1:Y:S02]  /*0d10*/  SHFL.DOWN PT, R93, R45, 0x2, 0x1f ;  /* 0x08401f002d5d7f89 */ /* 0x000e6400000e0000 */
[----:B-1----:R-:W-:Y:S02]  /*0d20*/  FADD.FTZ R68, R45, R93 ;  /* 0x0000005d2d447221 */ /* 0x002fe40000010000 */
[----:B------:R-:W1:Y:S01]  /*0d30*/  SHFL.DOWN PT, R93, R92, 0x1, 0x1f ;  /* 0x08201f005c5d7f89 */ /* 0x000e6200000e0000 */
[----:B0-----:R-:W-:Y:S01]  /*0d40*/  ISETP.NE.U32.AND P0, PT, RZ, UR22, PT ;  /* 0x00000016ff007c0c */ /* 0x001fe2000bf05070 */
[----:B-1----:R-:W-:Y:S02]  /*0d50*/  FADD.FTZ R40, R92, R93 ;  /* 0x0000005d5c287221 */ /* 0x002fe40000010000 */
[----:B------:R-:W0:Y:S01]  /*0d60*/  @!P2 S2R R93, SR_TID.X ;  /* 0x00000000005da919 */ /* 0x000e220000002100 */
[----:B------:R-:W-:-:S13]  /*0d70*/  ISETP.NE.AND.EX P0, PT, RZ, UR23, PT, P0 ;  /* 0x00000017ff007c0c */ /* 0x000fda000bf05300 */
[----:B------:R-:W1:Y:S01]  /*0d80*/  @P0 LDC.64 R44, c[0x0][0x438] ;  /* 0x00010e00ff2c0b82 */ /* 0x000e620000000a00 */
[----:B0-----:R-:W-:-:S07]  /*0d90*/  @!P2 SHF.R.U32.HI R72, RZ, 0x2, R93 ;  /* 0x00000002ff48a819 */ /* 0x001fce000001165d */
[----:B------:R-:W0:Y:S01]  /*0da0*/  @P0 LDC.64 R92, c[0x0][0x438] ;  /* 0x00010e00ff5c0b82 */ /* 0x000e220000000a00 */
[----:B------:R-:W-:Y:S01]  /*0db0*/  @!P2 LOP3.LUT R72, R72, 0x18, RZ, 0xc0, !PT ;  /* 0x000000184848a812 */ /* 0x000fe200078ec0ff */
[----:B-1----:R-:W-:-:S03]  /*0dc0*/  @P0 IMAD.WIDE.U32 R44, R60, 0x10, R44 ;  /* 0x000000103c2c0825 */ /* 0x002fc600078e002c */
[----:B------:R-:W-:Y:S02]  /*0dd0*/  @!P2 IADD3 R72, PT, PT, R72, R41, RZ ;  /* 0x000000294848a210 */ /* 0x000fe40007ffe0ff */
[----:B------:R-:W1:Y:S04]  /*0de0*/  SHFL.DOWN PT, R41, R68, 0x1, 0x1f ;  /* 0x08201f0044297f89 */ /* 0x000e6800000e0000 */
[----:B------:R2:W5:Y:S02]  /*0df0*/  @P0 LDG.E.128 R32, desc[UR18][R44.64] ;  /* 0x000000122c200981 */ /* 0x000564000c1e1d00 */
[----:B--2---:R-:W2:Y:S01]  /*0e00*/  LDC.64 R44, c[0x0][0x3b0] ;  /* 0x0000ec00ff2c7b82 */ /* 0x004ea20000000a00 */
[----:B0-----:R-:W-:-:S05]  /*0e10*/  @P0 IMAD.WIDE.U32 R92, R62, 0x10, R92 ;  /* 0x000000103e5c0825 */ /* 0x001fca00078e005c */
[----:B------:R0:W5:Y:S02]  /*0e20*/  @P0 LDG.E.128 R28, desc[UR18][R92.64] ;  /* 0x000000125c1c0981 */ /* 0x000164000c1e1d00 */
[----:B0-----:R-:W0:Y:S01]  /*0e30*/  @P0 LDC.64 R92, c[0x0][0x438] ;  /* 0x00010e00ff5c0b82 */ /* 0x001e220000000a00 */
[----:B-1----:R-:W-:-:S05]  /*0e40*/  FADD.FTZ R41, R68, R41 ;  /* 0x0000002944297221 */ /* 0x002fca0000010000 */
[----:B------:R2:W-:Y:S01]  /*0e50*/  @!P2 STS.64 [R72], R40 ;  /* 0x000000284800a388 */ /* 0x0005e20000000a00 */
[----:B------:R-:W-:Y:S01]  /*0e60*/  FFMA.FTZ R52, R82, R83, R52 ;  /* 0x0000005352347223 */ /* 0x000fe20000010034 */
[----:B------:R-:W-:Y:S01]  /*0e70*/  FADD.FTZ R8, R83, R8 ;  /* 0x0000000853087221 */ /* 0x000fe20000010000 */
[----:B--2---:R-:W-:-:S05]  /*0e80*/  IMAD.WIDE.U32 R40, R62, 0x4, R44 ;  /* 0x000000043e287825 */ /* 0x004fca00078e002c */
[----:B------:R-:W5:Y:S01]  /*0e90*/  LDG.E R83, desc[UR18][R40.64] ;  /* 0x0000001228537981 */ /* 0x000f62000c1e1900 */
[----:B0-----:R-:W-:-:S05]  /*0ea0*/  @P0 IMAD.WIDE.U32 R92, R61, 0x10, R92 ;  /* 0x000000103d5c0825 */ /* 0x001fca00078e005c */
[----:B------:R0:W5:Y:S02]  /*0eb0*/  @P0 LDG.E.128 R36, desc[UR18][R92.64] ;  /* 0x000000125c240981 */ /* 0x000164000c1e1d00 */
[----:B0-----:R-:W-:-:S04]  /*0ec0*/  IMAD.WIDE.U32 R92, R60, 0x4, R44 ;  /* 0x000000043c5c7825 */ /* 0x001fc800078e002c */
        /* <DEDUP_REMOVED lines=9> */
[----:B------:R-:W0:Y:S01]  /*0f60*/  LDS.128 R40, [UR5] ;  /* 0x00000005ff287984 */ /* 0x000e220008000c00 */
[----:B------:R-:W-:-:S02]  /*0f70*/  UIADD3 UR5, UPT, UPT, UR4, 0x1830, URZ ;  /* 0x0000183004057890 */ /* 0x000fc4000fffe0ff */
[----:B------:R-:W-:Y:S01]  /*0f80*/  @!UP2 UIADD3 UR5, UPT, UPT, UR4, 0x1810, URZ ;  /* 0x000018100405a890 */ /* 0x000fe2000fffe0ff */
[----:B------:R-:W-:Y:S01]  /*0f90*/  FFMA.FTZ R13, R74, R90, R13 ;  /* 0x0000005a4a0d7223 */ /* 0x000fe2000001000d */
[----:B------:R-:W-:Y:S01]  /*0fa0*/  FADD.FTZ R5, R90, R5 ;  /* 0x000000055a057221 */ /* 0x000fe20000010000 */
[----:B------:R-:W-:Y:S01]  /*0fb0*/  FADD.FTZ R4, R47, R4 ;  /* 0x000000042f047221 */ /* 0x000fe20000010000 */
[----:B------:R-:W-:Y:S01]  /*0fc0*/  FFMA.FTZ R12, R49, R47, R12 ;  /* 0x0000002f310c7223 */ /* 0x000fe2000001000c */
[----:B------:R-:W-:Y:S01]  /*0fd0*/  FADD.FTZ R3, R46, R3 ;  /* 0x000000032e037221 */ /* 0x000fe20000010000 */
[----:B------:R-:W-:Y:S01]  /*0fe0*/  FFMA.FTZ R11, R70, R46, R11 ;  /* 0x0000002e460b7223 */ /* 0x000fe2000001000b */
[----:B0-----:R-:W-:-:S04]  /*0ff0*/  FADD.FTZ R44, RZ, R41 ;  /* 0x00000029ff2c7221 */ /* 0x001fc80000010000 */
[----:B------:R-:W-:Y:S02]  /*1000*/  FADD.FTZ R90, R43, R44 ;  /* 0x0000002c2b5a7221 */ /* 0x000fe40000010000 */
[----:B------:R-:W0:Y:S01]  /*1010*/  LDS.128 R44, [UR5] ;  /* 0x00000005ff2c7984 */ /* 0x000e220008000c00 */
[----:B------:R-:W-:Y:S01]  /*1020*/  FADD.FTZ R43, RZ, R40 ;  /* 0x00000028ff2b7221 */ /* 0x000fe20000010000 */
[----:B------:R-:W-:-:S03]  /*1030*/  UISETP.NE.U32.AND UP1, UPT, UR22, URZ, UPT ;  /* 0x000000ff1600728c */ /* 0x000fc6000bf25070 */
[----:B------:R-:W-:Y:S01]  /*1040*/  FADD.FTZ R43, R42, R43 ;  /* 0x0000002b2a2b7221 */ /* 0x000fe20000010000 */
[----:B------:R-:W-:Y:S01]  /*1050*/  UISETP.NE.AND.EX UP1, UPT, UR23, URZ, UPT, UP1 ;  /* 0x000000ff1700728c */ /* 0x000fe2000bf25310 */
[----:B------:R-:W-:Y:S02]  /*1060*/  MOV R40, R66 ;  /* 0x0000004200287202 */ /* 0x000fe40000000f00 */
[----:B------:R-:W-:Y:S01]  /*1070*/  SHF.R.U64 R41, R66, 0x10, R67 ;  /* 0x0000001042297819 */ /* 0x000fe20000001243 */
[----:B------:R-:W-:Y:S01]  /*1080*/  FADD.FTZ R0, R81, R0 ;  /* 0x0000000051007221 */ /* 0x000fe20000010000 */
[----:B------:R-:W-:Y:S01]  /*1090*/  FFMA.FTZ R9, R50, R81, R9 ;  /* 0x0000005132097223 */ /* 0x000fe20000010009 */
[----:B------:R-:W-:Y:S01]  /*10a0*/  FADD.FTZ R2, R91, R2 ;  /* 0x000000025b027221 */ /* 0x000fe20000010000 */
[----:B------:R-:W-:Y:S01]  /*10b0*/  FFMA.FTZ R10, R73, R91, R10 ;  /* 0x0000005b490a7223 */ /* 0x000fe2000001000a */
[----:B------:R-:W-:Y:S01]  /*10c0*/  UMOV UR4, 0x3f800000 ;  /* 0x3f80000000047882 */ /* 0x000fe20000000000 */
[----:B------:R-:W-:Y:S01]  /*10d0*/  @UP0 USHF.L.U32 UR4, UR7, 0x10, URZ ;  /* 0x0000001007040899 */ /* 0x000fe200080006ff */
[----:B0-----:R-:W-:-:S04]  /*10e0*/  FADD.FTZ R90, R90, R45 ;  /* 0x0000002d5a5a7221 */ /* 0x001fc80000010000 */
[----:B------:R-:W-:Y:S01]  /*10f0*/  FADD.FTZ R47, R47, R90 ;  /* 0x0000005a2f2f7221 */ /* 0x000fe20000010000 */
[----:B------:R-:W-:-:S03]  /*1100*/  FADD.FTZ R43, R43, R44 ;  /* 0x0000002c2b2b7221 */ /* 0x000fc60000010000 */
[----:B------:R-:W-:Y:S01]  /*1110*/  FMUL.FTZ R47, R47, UR24 ;  /* 0x000000182f2f7c20 */ /* 0x000fe20008410000 */
[----:B------:R-:W-:Y:S01]  /*1120*/  FADD.FTZ R43, R46, R43 ;  /* 0x0000002b2e2b7221 */ /* 0x000fe20000010000 */
[----:B------:R-:W-:-:S03]  /*1130*/  SHF.L.U32 R45, R40, 0x10, RZ ;  /* 0x00000010282d7819 */ /* 0x000fc600000006ff */
[----:B------:R-:W-:Y:S01]  /*1140*/  R2UR UR5, R47 ;  /* 0x000000002f0572ca */ /* 0x000fe200000e0000 */
[----:B------:R-:W-:Y:S01]  /*1150*/  FMUL.FTZ R43, R43, UR24 ;  /* 0x000000182b2b7c20 */ /* 0x000fe20008410000 */
[----:B------:R-:W-:Y:S01]  /*1160*/  SHF.L.U32 R40, R41, 0x10, RZ ;  /* 0x0000001029287819 */ /* 0x000fe200000006ff */
[----:B------:R-:W-:-:S03]  /*1170*/  FMUL.FTZ R66, R24, R45 ;  /* 0x0000002d18427220 */ /* 0x000fc60000410000 */
[----:B------:R-:W-:Y:S01]  /*1180*/  FSEL R81, R43, RZ, !P1 ;  /* 0x000000ff2b517208 */ /* 0x000fe20004800000 */
[----:B------:R-:W-:Y:S01]  /*1190*/  FMUL.FTZ R67, R25, R40 ;  /* 0x0000002819437220 */ /* 0x000fe20000410000 */
[----:B------:R-:W-:Y:S07]  /*11a0*/  BRA.U UP1, `(.L_x_3009) ;  /* 0x0000000d01c87547 */ /* 0x000fee000b800000 */
        /* <DEDUP_REMOVED lines=10> */
[----:B-----5:R-:W-:Y:S01]  /*1250*/  LOP3.LUT P0, RZ, R83, 0xff, RZ, 0xc0, !PT ;  /* 0x000000ff53ff7812 */ /* 0x020fe2000780c0ff */
[----:B------:R-:W-:Y:S01]  /*1260*/  FMUL.FTZ R48, R48, UR8 ;  /* 0x0000000830307c20 */ /* 0x000fe20008410000 */
[----:B------:R-:W-:Y:S01]  /*1270*/  FMUL.FTZ R86, R86, UR8 ;  /* 0x0000000856567c20 */ /* 0x000fe20008410000 */
[----:B------:R-:W-:Y:S01]  /*1280*/  FMUL.FTZ R82, R82, UR8 ;  /* 0x0000000852527c20 */ /* 0x000fe20008410000 */
[--C-:B------:R-:W-:Y:S01]  /*1290*/  FFMA.FTZ R88, R88, UR5, R81.reuse ;  /* 0x0000000558587c23 */ /* 0x100fe20008010051 */
[----:B------:R-:W-:Y:S01]  /*12a0*/  FMUL.FTZ R48, R48, UR4 ;  /* 0x0000000430307c20 */ /* 0x000fe20008410000 */
[----:B------:R-:W-:Y:S01]  /*12b0*/  FMUL.FTZ R86, R86, UR4 ;  /* 0x0000000456567c20 */ /* 0x000fe20008410000 */
[----:B------:R-:W-:Y:S01]  /*12c0*/  FADD.FTZ R45, R75, -R40 ;  /* 0x800000284b2d7221 */ /* 0x000fe20000010000 */
[--C-:B------:R-:W-:Y:S01]  /*12d0*/  FFMA.FTZ R70, R70, UR5, R81.reuse ;  /* 0x0000000546467c23 */ /* 0x100fe20008010051 */
[----:B------:R-:W-:Y:S01]  /*12e0*/  FMUL.FTZ R48, R48, UR25 ;  /* 0x0000001930307c20 */ /* 0x000fe20008410000 */
[----:B------:R-:W-:Y:S01]  /*12f0*/  FMUL.FTZ R86, R86, UR25 ;  /* 0x0000001956567c20 */ /* 0x000fe20008410000 */
[----:B------:R-:W-:Y:S01]  /*1300*/  FMUL.FTZ R82, R82, UR4 ;  /* 0x0000000452527c20 */ /* 0x000fe20008410000 */
[----:B------:R-:W-:Y:S01]  /*1310*/  FADD.FTZ R88, R87, -R88 ;  /* 0x8000005857587221 */ /* 0x000fe20000010000 */
[--C-:B------:R-:W-:Y:S01]  /*1320*/  FFMA.FTZ R41, R84, UR5, R81.reuse ;  /* 0x0000000554297c23 */ /* 0x100fe20008010051 */
[----:B------:R-:W-:Y:S01]  /*1330*/  FSEL R48, R48, RZ, P0 ;  /* 0x000000ff30307208 */ /* 0x000fe20000000000 */
[----:B------:R-:W-:Y:S01]  /*1340*/  FMUL.FTZ R45, R45, UR8 ;  /* 0x000000082d2d7c20 */ /* 0x000fe20008410000 */
[----:B------:R-:W-:Y:S01]  /*1350*/  LOP3.LUT P0, RZ, R83, 0xff0000, RZ, 0xc0, !PT ;  /* 0x00ff000053ff7812 */ /* 0x000fe2000780c0ff */
[----:B------:R-:W-:Y:S01]  /*1360*/  FFMA.FTZ R43, R78, UR5, R81 ;  /* 0x000000054e2b7c23 */ /* 0x000fe20008010051 */
[----:B------:R0:W-:Y:S01]  /*1370*/  F2F.BF16.F32 R85, R48 ;  /* 0x0000003000557304 */ /* 0x0001e20000202000 */
[----:B------:R-:W-:Y:S01]  /*1380*/  FADD.FTZ R70, R67, -R70 ;  /* 0x8000004643467221 */ /* 0x000fe20000010000 */
[----:B------:R-:W-:Y:S01]  /*1390*/  FSEL R42, R86, RZ, P0 ;  /* 0x000000ff562a7208 */ /* 0x000fe20000000000 */
[----:B------:R-:W-:Y:S01]  /*13a0*/  FMUL.FTZ R82, R82, UR25 ;  /* 0x0000001952527c20 */ /* 0x000fe20008410000 */
[----:B------:R-:W-:Y:S01]  /*13b0*/  FMUL.FTZ R88, R88, UR8 ;  /* 0x0000000858587c20 */ /* 0x000fe20008410000 */
[----:B------:R-:W-:Y:S01]  /*13c0*/  FADD.FTZ R41, R80, -R41 ;  /* 0x8000002950297221 */ /* 0x000fe20000010000 */
[----:B------:R-:W-:Y:S01]  /*13d0*/  LOP3.LUT P0, RZ, R72, 0xff, RZ, 0xc0, !PT ;  /* 0x000000ff48ff7812 */ /* 0x000fe2000780c0ff */
[----:B------:R-:W-:Y:S01]  /*13e0*/  FMUL.FTZ R45, R45, UR4 ;  /* 0x000000042d2d7c20 */ /* 0x000fe20008410000 */
[----:B------:R-:W-:Y:S01]  /*13f0*/  FADD.FTZ R43, R76, -R43 ;  /* 0x8000002b4c2b7221 */ /* 0x000fe20000010000 */
[--C-:B0-----:R-:W-:Y:S01]  /*1400*/  FFMA.FTZ R48, R73, UR5, R81.reuse ;  /* 0x0000000549307c23 */ /* 0x101fe20008010051 */
[--C-:B------:R-:W-:Y:S01]  /*1410*/  FFMA.FTZ R74, R74, UR5, R81.reuse ;  /* 0x000000054a4a7c23 */ /* 0x100fe20008010051 */
[----:B------:R-:W-:Y:S01]  /*1420*/  FMUL.FTZ R70, R70, UR8 ;  /* 0x0000000846467c20 */ /* 0x000fe20008410000 */
[--C-:B------:R-:W-:Y:S01]  /*1430*/  FFMA.FTZ R50, R50, UR5, R81.reuse ;  /* 0x0000000532327c23 */ /* 0x100fe20008010051 */
[----:B------:R-:W-:Y:S01]  /*1440*/  FADD.FTZ R48, R69, -R48 ;  /* 0x8000003045307221 */ /* 0x000fe20000010000 */
[----:B------:R-:W-:Y:S01]  /*1450*/  FMUL.FTZ R88, R88, UR4 ;  /* 0x0000000458587c20 */ /* 0x000fe20008410000 */
[----:B------:R-:W-:Y:S01]  /*1460*/  FMUL.FTZ R41, R41, UR8 ;  /* 0x0000000829297c20 */ /* 0x000fe20008410000 */
[----:B------:R-:W-:Y:S01]  /*1470*/  FSEL R75, R82, RZ, P0 ;  /* 0x000000ff524b7208 */ /* 0x000fe20000000000 */
[----:B------:R-:W-:Y:S01]  /*1480*/  FMUL.FTZ R45, R45, UR25 ;  /* 0x000000192d2d7c20 */ /* 0x000fe20008410000 */
[----:B------:R-:W-:Y:S01]  /*1490*/  FMUL.FTZ R40, R43, UR8 ;  /* 0x000000082b287c20 */ /* 0x000fe20008410000 */
[----:B------:R-:W-:Y:S01]  /*14a0*/  LOP3.LUT P0, RZ, R72, 0xff0000, RZ, 0xc0, !PT ;  /* 0x00ff000048ff7812 */ /* 0x000fe2000780c0ff */
[----:B------:R-:W-:Y:S01]  /*14b0*/  FADD.FTZ R74, R71, -R74 ;  /* 0x8000004a474a7221 */ /* 0x000fe20000010000 */
[----:B------:R-:W-:Y:S01]  /*14c0*/  FMUL.FTZ R70, R70, UR4 ;  /* 0x0000000446467c20 */ /* 0x000fe20008410000 */
[----:B------:R-:W-:Y:S01]  /*14d0*/  FMUL.FTZ R48, R48, UR8 ;  /* 0x0000000830307c20 */ /* 0x000fe20008410000 */
[----:B------:R-:W-:Y:S01]  /*14e0*/  FADD.FTZ R50, R51, -R50 ;  /* 0x8000003233327221 */ /* 0x000fe20000010000 */
[----:B------:R-:W-:Y:S01]  /*14f0*/  FMUL.FTZ R88, R88, UR25 ;  /* 0x0000001958587c20 */ /* 0x000fe20008410000 */
[----:B------:R-:W-:Y:S01]  /*1500*/  FMUL.FTZ R41, R41, UR4 ;  /* 0x0000000429297c20 */ /* 0x000fe20008410000 */
[----:B------:R-:W-:Y:S01]  /*1510*/  FFMA.FTZ R49, R49, UR5, R81 ;  /* 0x0000000531317c23 */ /* 0x000fe20008010051 */
[----:B------:R-:W-:Y:S01]  /*1520*/  LOP3.LUT P1, RZ, R83, 0xff00, RZ, 0xc0, !PT ;  /* 0x0000ff0053ff7812 */ /* 0x000fe2000782c0ff */
[----:B------:R-:W-:Y:S01]  /*1530*/  FMUL.FTZ R40, R40, UR4 ;  /* 0x0000000428287c20 */ /* 0x000fe20008410000 */
        /* <DEDUP_REMOVED lines=8> */
[----:B------:R-:W-:Y:S01]  /*15c0*/  ISETP.GE.U32.AND P2, PT, R83, 0x1000000, PT ;  /* 0x010000005300780c */ /* 0x000fe20003f46070 */
[----:B------:R-:W-:Y:S01]  /*15d0*/  FMUL.FTZ R40, R40, UR25 ;  /* 0x0000001928287c20 */ /* 0x000fe20008410000 */
[----:B------:R-:W-:Y:S01]  /*15e0*/  FSEL R44, R88, RZ, P1 ;  /* 0x000000ff582c7208 */ /* 0x000fe20000800000 */
[----:B------:R-:W-:Y:S01]  /*15f0*/  FMUL.FTZ R74, R74, UR4 ;  /* 0x000000044a4a7c20 */ /* 0x000fe20008410000 */
[----:B------:R-:W-:Y:S01]  /*1600*/  LOP3.LUT P1, RZ, R72, 0xff00, RZ, 0xc0, !PT ;  /* 0x0000ff0048ff7812 */ /* 0x000fe2000782c0ff */
        /* <DEDUP_REMOVED lines=9> */
[----:B------:R-:W-:Y:S01]  /*16a0*/  FSEL R40, R40, RZ, P1 ;  /* 0x000000ff28287208 */ /* 0x000fe20000800000 */
[----:B------:R-:W-:Y:S01]  /*16b0*/  FMUL.FTZ R49, R49, UR4 ;  /* 0x0000000431317c20 */ /* 0x000fe20008410000 */
[----:B------:R-:W-:Y:S01]  /*16c0*/  FSEL R48, R48, RZ, P0 ;  /* 0x000000ff30307208 */ /* 0x000fe20000000000 */
[----:B------:R-:W-:Y:S01]  /*16d0*/  F2F.BF16.F32 R43, R41 ;  /* 0x00000029002b7304 */ /* 0x000fe20000202000 */
[----:B------:R-:W-:Y:S01]  /*16e0*/  ISETP.GE.U32.AND P0, PT, R68, 0x1000000, PT ;  /* 0x010000004400780c */ /* 0x000fe20003f06070 */
[----:B------:R-:W-:Y:S01]  /*16f0*/  FMUL.FTZ R49, R49, UR25 ;  /* 0x0000001931317c20 */ /* 0x000fe20008410000 */
[----:B------:R-:W-:-:S02]  /*1700*/  FSEL R74, R74, RZ, P2 ;  /* 0x000000ff4a4a7208 */ /* 0x000fc40001000000 */
[----:B------:R-:W-:Y:S02]  /*1710*/  FSEL R50, R50, RZ, P0 ;  /* 0x000000ff32327208 */ /* 0x000fe40000000000 */
[----:B------:R-:W-:Y:S01]  /*1720*/  LOP3.LUT P0, RZ, R68, 0xff, RZ, 0xc0, !PT ;  /* 0x000000ff44ff7812 */ /* 0x000fe2000780c0ff */
[----:B------:R0:W-:Y:S03]  /*1730*/  F2F.BF16.F32 R46, R40 ;  /* 0x00000028002e7304 */ /* 0x0001e60000202000 */
[----:B------:R-:W-:-:S05]  /*1740*/  FSEL R49, R49, RZ, P0 ;  /* 0x000000ff31317208 */ /* 0x000fca0000000000 */
[----:B------:R-:W1:Y:S01]  /*1750*/  F2F.BF16.F32 R42, R42 ;  /* 0x0000002a002a7304 */ /* 0x000e620000202000 */
[----:B0-----:R-:W0:Y:S07]  /*1760*/  LDC.64 R40, c[0x0][0x468] ;  /* 0x00011a00ff287b82 */ /* 0x001e2e0000000a00 */
[----:B------:R-:W2:Y:S01]  /*1770*/  F2F.BF16.F32 R44, R44 ;  /* 0x0000002c002c7304 */ /* 0x000ea20000202000 */
[----:B-1----:R-:W-:-:S07]  /*1780*/  PRMT R71, R42, 0x5410, R43 ;  /* 0x000054102a477816 */ /* 0x002fce000000002b */
[----:B------:R2:W-:Y:S08]  /*1790*/  F2F.BF16.F32 R47, R45 ;  /* 0x0000002d002f7304 */ /* 0x0005f00000202000 */
[----:B------:R-:W1:Y:S01]  /*17a0*/  F2F.BF16.F32 R74, R74 ;  /* 0x0000004a004a7304 */ /* 0x000e620000202000 */
[----:B--2---:R-:W-:-:S05]  /*17b0*/  IMAD.WIDE.U32 R44, R44, 0x10000, RZ ;  /* 0x000100002c2c7825 */ /* 0x004fca00078e00ff */
[----:B------:R-:W-:Y:S02]  /*17c0*/  LOP3.LUT R45, R71, R45, RZ, 0xfc, !PT ;  /* 0x0000002d472d7212 */ /* 0x000fe400078efcff */
[----:B------:R-:W2:Y:S01]  /*17d0*/  F2F.BF16.F32 R70, R70 ;  /* 0x0000004600467304 */ /* 0x000ea20000202000 */
[----:B------:R-:W-:Y:S02]  /*17e0*/  LOP3.LUT R44, R44, R85, RZ, 0xfc, !PT ;  /* 0x000000552c2c7212 */ /* 0x000fe400078efcff */
[----:B-1----:R-:W-:-:S05]  /*17f0*/  PRMT R69, R47, 0x5410, R74 ;  /* 0x000054102f457816 */ /* 0x002fca000000004a */
[----:B------:R-:W-:Y:S01]  /*1800*/  F2F.BF16.F32 R48, R48 ;  /* 0x0000003000307304 */ /* 0x000fe20000202000 */
[----:B------:R-:W-:-:S05]  /*1810*/  IMAD.WIDE.U32 R46, R46, 0x10000, RZ ;  /* 0x000100002e2e7825 */ /* 0x000fca00078e00ff */
[----:B------:R-:W-:Y:S01]  /*1820*/  LOP3.LUT R47, R69, R47, RZ, 0xfc, !PT ;  /* 0x0000002f452f7212 */ /* 0x000fe200078efcff */
[----:B--2---:R-:W-:Y:S01]  /*1830*/  IMAD.WIDE.U32 R42, R70, 0x10000, RZ ;  /* 0x00010000462a7825 */ /* 0x004fe200078e00ff */
[----:B------:R-:W1:Y:S08]  /*1840*/  F2F.BF16.F32 R67, R50 ;  /* 0x0000003200437304 */ /* 0x000e700000202000 */
[----:B------:R0:W2:Y:S01]  /*1850*/  F2F.BF16.F32 R51, R49 ;  /* 0x0000003100337304 */ /* 0x0000a20000202000 */
[----:B-1----:R-:W-:-:S07]  /*1860*/  PRMT R67, R48, 0x5410, R67 ;  /* 0x0000541030437816 */ /* 0x002fce0000000043 */
[----:B------:R-:W1:Y:S01]  /*1870*/  F2F.BF16.F32 R75, R75 ;  /* 0x0000004b004b7304 */ /* 0x000e620000202000 */
[----:B0-----:R-:W-:Y:S01]  /*1880*/  IMAD.WIDE.U32 R48, R62, 0x8, R40 ;  /* 0x000000083e307825 */ /* 0x001fe200078e0028 */
[----:B------:R-:W-:-:S04]  /*1890*/  LOP3.LUT R43, R67, R43, RZ, 0xfc, !PT ;  /* 0x0000002b432b7212 */ /* 0x000fc800078efcff */
[----:B------:R0:W-:Y:S01]  /*18a0*/  STG.E.64 desc[UR18][R48.64], R44 ;  /* 0x0000002c30007986 */ /* 0x0001e2000c101b12 */
[----:B--2---:R-:W-:Y:S01]  /*18b0*/  LOP3.LUT R42, R42, R51, RZ, 0xfc, !PT ;  /* 0x000000332a2a7212 */ /* 0x004fe200078efcff */
[----:B------:R-:W-:-:S04]  /*18c0*/  IMAD.WIDE.U32 R50, R60, 0x8, R40 ;  /* 0x000000083c327825 */ /* 0x000fc800078e0028 */
[----:B------:R-:W-:Y:S01]  /*18d0*/  IMAD.WIDE.U32 R40, R61, 0x8, R40 ;  /* 0x000000083d287825 */ /* 0x000fe200078e0028 */
[----:B-1----:R-:W-:-:S05]  /*18e0*/  LOP3.LUT R46, R46, R75, RZ, 0xfc, !PT ;  /* 0x0000004b2e2e7212 */ /* 0x002fca00078efcff */
[----:B------:R0:W-:Y:S04]  /*18f0*/  STG.E.64 desc[UR18][R50.64], R46 ;  /* 0x0000002e32007986 */ /* 0x0001e8000c101b12 */
[----:B------:R0:W-:Y:S01]  /*1900*/  STG.E.64 desc[UR18][R40.64], R42 ;  /* 0x0000002a28007986 */ /* 0x0001e2000c101b12 */
[----:B------:R-:W-:Y:S05]  /*1910*/  BRA `(.L_x_3011) ;  /* 0x0000001400b07947 */ /* 0x000fea0003800000 */
.L_x_3010:
        /* <DEDUP_REMOVED lines=22> */
[----:B------:R-:W-:Y:S01]  /*1a80*/  FMUL.FTZ R42, R86, UR8 ;  /* 0x00000008562a7c20 */ /* 0x000fe20008410000 */
[----:B------:R-:W-:Y:S01]  /*1a90*/  LOP3.LUT P0, RZ, R83, 0xff00, RZ, 0xc0, !PT ;  /* 0x0000ff0053ff7812 */ /* 0x000fe2000780c0ff */
[----:B------:R-:W-:Y:S01]  /*1aa0*/  FADD.FTZ R76, R76, -R47 ;  /* 0x8000002f4c4c7221 */ /* 0x000fe20000010000 */
[----:B------:R-:W-:Y:S01]  /*1ab0*/  FADD.FTZ R75, R75, -R48 ;  /* 0x800000304b4b7221 */ /* 0x000fe20000010000 */
        /* <DEDUP_REMOVED lines=10> */
[----:B------:R-:W-:Y:S01]  /*1b60*/  LOP3.LUT P1, RZ, R72, 0xff0000, RZ, 0xc0, !PT ;  /* 0x00ff000048ff7812 */ /* 0x000fe2000782c0ff */
[----:B------:R0:W-:Y:S01]  /*1b70*/  F2F.BF16.F32 R78, R46 ;  /* 0x0000002e004e7304 */ /* 0x0001e20000202000 */
[----:B------:R-:W-:Y:S02]  /*1b80*/  FMUL.FTZ R47, R44, UR4 ;  /* 0x000000042c2f7c20 */ /* 0x000fe40008410000 */
[----:B------:R-:W-:Y:S01]  /*1b90*/  FSEL R77, R45, RZ, P0 ;  /* 0x000000ff2d4d7208 */ /* 0x000fe20000000000 */
[----:B------:R-:W-:Y:S01]  /*1ba0*/  FMUL.FTZ R45, R76, UR8 ;  /* 0x000000084c2d7c20 */ /* 0x000fe20008410000 */
[----:B------:R-:W-:Y:S01]  /*1bb0*/  FMUL.FTZ R47, R47, UR25 ;  /* 0x000000192f2f7c20 */ /* 0x000fe20008410000 */
[----:B------:R-:W-:Y:S01]  /*1bc0*/  LOP3.LUT P0, RZ, R72, 0xff, RZ, 0xc0, !PT ;  /* 0x000000ff48ff7812 */ /* 0x000fe2000780c0ff */
[--C-:B------:R-:W-:Y:S01]  /*1bd0*/  FFMA.FTZ R76, R50, UR5, R81.reuse ;  /* 0x00000005324c7c23 */ /* 0x100fe20008010051 */
[----:B------:R-:W-:Y:S01]  /*1be0*/  FMUL.FTZ R48, R45, UR4 ;  /* 0x000000042d307c20 */ /* 0x000fe20008410000 */
[----:B0-----:R-:W-:Y:S01]  /*1bf0*/  FMUL.FTZ R46, R75, UR8 ;  /* 0x000000084b2e7c20 */ /* 0x001fe20008410000 */
[----:B------:R-:W-:Y:S01]  /*1c00*/  FSEL R79, R47, RZ, P0 ;  /* 0x000000ff2f4f7208 */ /* 0x000fe20000000000 */
[----:B------:R-:W-:Y:S01]  /*1c10*/  FADD.FTZ R47, R71, -R74 ;  /* 0x8000004a472f7221 */ /* 0x000fe20000010000 */
[----:B------:R-:W-:Y:S01]  /*1c20*/  FMUL.FTZ R48, R48, UR25 ;  /* 0x0000001930307c20 */ /* 0x000fe20008410000 */
[--C-:B------:R-:W-:Y:S01]  /*1c30*/  FFMA.FTZ R74, R73, UR5, R81.reuse ;  /* 0x00000005494a7c23 */ /* 0x100fe20008010051 */
[----:B------:R-:W-:Y:S01]  /*1c40*/  LOP3.LUT P0, RZ, R72, 0xff00, RZ, 0xc0, !PT ;  /* 0x0000ff0048ff7812 */ /* 0x000fe2000780c0ff */
[----:B------:R-:W-:Y:S01]  /*1c50*/  FMUL.FTZ R47, R47, UR8 ;  /* 0x000000082f2f7c20 */ /* 0x000fe20008410000 */
[----:B------:R-:W-:Y:S01]  /*1c60*/  FMUL.FTZ R71, R46, UR4 ;  /* 0x000000042e477c20 */ /* 0x000fe20008410000 */
[----:B------:R-:W-:Y:S01]  /*1c70*/  FADD.FTZ R74, R69, -R74 ;  /* 0x8000004a454a7221 */ /* 0x000fe20000010000 */
[----:B------:R-:W-:Y:S01]  /*1c80*/  FSEL R48, R48, RZ, P0 ;  /* 0x000000ff30307208 */ /* 0x000fe20000000000 */
[----:B------:R-:W-:Y:S01]  /*1c90*/  FADD.FTZ R51, R51, -R76 ;  /* 0x8000004c33337221 */ /* 0x000fe20000010000 */
[----:B------:R-:W-:Y:S01]  /*1ca0*/  ISETP.GE.U32.AND P0, PT, R72, 0x1000000, PT ;  /* 0x010000004800780c */ /* 0x000fe20003f06070 */
[----:B------:R-:W-:Y:S01]  /*1cb0*/  FMUL.FTZ R72, R47, UR4 ;  /* 0x000000042f487c20 */ /* 0x000fe20008410000 */
[----:B------:R-:W-:Y:S01]  /*1cc0*/  FMUL.FTZ R50, R74, UR8 ;  /* 0x000000084a327c20 */ /* 0x000fe20008410000 */
[----:B------:R-:W-:Y:S01]  /*1cd0*/  FMUL.FTZ R73, R71, UR25 ;  /* 0x0000001947497c20 */ /* 0x000fe20008410000 */
[--C-:B------:R-:W-:Y:S01]  /*1ce0*/  FFMA.FTZ R74, R70, UR5, R81.reuse ;  /* 0x00000005464a7c23 */ /* 0x100fe20008010051 */
[----:B------:R0:W-:Y:S01]  /*1cf0*/  F2F.BF16.F32 R71, R48 ;  /* 0x0000003000477304 */ /* 0x0001e20000202000 */
[----:B------:R-:W-:Y:S01]  /*1d00*/  FMUL.FTZ R72, R72, UR25 ;  /* 0x0000001948487c20 */ /* 0x000fe20008410000 */
[----:B------:R-:W-:Y:S01]  /*1d10*/  FMUL.FTZ R51, R51, UR8 ;  /* 0x0000000833337c20 */ /* 0x000fe20008410000 */
[----:B------:R-:W-:Y:S01]  /*1d20*/  FADD.FTZ R74, R67, -R74 ;  /* 0x8000004a434a7221 */ /* 0x000fe20000010000 */
[----:B------:R-:W-:Y:S01]  /*1d30*/  FFMA.FTZ R81, R49, UR5, R81 ;  /* 0x0000000531517c23 */ /* 0x000fe20008010051 */
[----:B------:R-:W-:Y:S01]  /*1d40*/  FSEL R69, R73, RZ, P1 ;  /* 0x000000ff49457208 */ /* 0x000fe20000800000 */
[----:B------:R-:W-:Y:S01]  /*1d50*/  FMUL.FTZ R67, R51, UR4 ;  /* 0x0000000433437c20 */ /* 0x000fe20008410000 */
[----:B------:R-:W-:Y:S01]  /*1d60*/  FSEL R70, R72, RZ, P0 ;  /* 0x000000ff48467208 */ /* 0x000fe20000000000 */
[----:B------:R-:W-:Y:S01]  /*1d70*/  FMUL.FTZ R49, R74, UR8 ;  /* 0x000000084a317c20 */ /* 0x000fe20008410000 */
[----:B0-----:R-:W-:Y:S01]  /*1d80*/  FMUL.FTZ R48, R50, UR4 ;  /* 0x0000000432307c20 */ /* 0x001fe20008410000 */
[----:B------:R-:W-:Y:S01]  /*1d90*/  LOP3.LUT P0, RZ, R68, 0xff0000, RZ, 0xc0, !PT ;  /* 0x00ff000044ff7812 */ /* 0x000fe2000780c0ff */
[----:B------:R-:W-:Y:S01]  /*1da0*/  FMUL.FTZ R67, R67, UR25 ;  /* 0x0000001943437c20 */ /* 0x000fe20008410000 */
[----:B------:R-:W0:Y:S01]  /*1db0*/  LDC.64 R74, c[0x0][0x468] ;  /* 0x00011a00ff4a7b82 */ /* 0x000e220000000a00 */
[----:B------:R-:W-:Y:S01]  /*1dc0*/  FMUL.FTZ R48, R48, UR25 ;  /* 0x0000001930307c20 */ /* 0x000fe20008410000 */
[----:B------:R-:W1:Y:S04]  /*1dd0*/  F2F.BF16.F32 R80, R80 ;  /* 0x0000005000507304 */ /* 0x000e680000202000 */
[----:B------:R-:W-:Y:S01]  /*1de0*/  FSEL R76, R48, RZ, P0 ;  /* 0x000000ff304c7208 */ /* 0x000fe20000000000 */
[----:B------:R-:W-:Y:S01]  /*1df0*/  FADD.FTZ R48, R66, -R81 ;  /* 0x8000005142307221 */ /* 0x000fe20000010000 */
[----:B------:R-:W-:Y:S01]  /*1e00*/  ISETP.GE.U32.AND P0, PT, R68, 0x1000000, PT ;  /* 0x010000004400780c */ /* 0x000fe20003f06070 */
[----:B------:R-:W-:Y:S01]  /*1e10*/  FMUL.FTZ R66, R49, UR4 ;  /* 0x0000000431427c20 */ /* 0x000fe20008410000 */
[----:B------:R-:W-:Y:S01]  /*1e20*/  F2F.BF16.F32 R69, R69 ;  /* 0x0000004500457304 */ /* 0x000fe20000202000 */
[----:B------:R-:W-:Y:S01]  /*1e30*/  FMUL.FTZ R48, R48, UR8 ;  /* 0x0000000830307c20 */ /* 0x000fe20008410000 */
[----:B------:R-:W-:Y:S01]  /*1e40*/  FSEL R83, R67, RZ, P0 ;  /* 0x000000ff43537208 */ /* 0x000fe20000000000 */
[----:B------:R-:W-:Y:S01]  /*1e50*/  FMUL.FTZ R73, R66, UR25 ;  /* 0x0000001942497c20 */ /* 0x000fe20008410000 */
[----:B------:R-:W-:Y:S01]  /*1e60*/  LOP3.LUT P0, RZ, R68, 0xff00, RZ, 0xc0, !PT ;  /* 0x0000ff0044ff7812 */ /* 0x000fe2000780c0ff */
[----:B------:R-:W-:Y:S01]  /*1e70*/  FMUL.FTZ R72, R48, UR4 ;  /* 0x0000000430487c20 */ /* 0x000fe20008410000 */
[----:B------:R-:W2:Y:S02]  /*1e80*/  LDC.64 R66, c[0x0][0x478] ;  /* 0x00011e00ff427b82 */ /* 0x000ea40000000a00 */
[----:B------:R-:W-:Y:S01]  /*1e90*/  FSEL R82, R73, RZ, P0 ;  /* 0x000000ff49527208 */ /* 0x000fe20000000000 */
[----:B------:R-:W-:Y:S01]  /*1ea0*/  FMUL.FTZ R72, R72, UR25 ;  /* 0x0000001948487c20 */ /* 0x000fe20008410000 */
[----:B------:R-:W-:Y:S01]  /*1eb0*/  LOP3.LUT P0, RZ, R68, 0xff, RZ, 0xc0, !PT ;  /* 0x000000ff44ff7812 */ /* 0x000fe2000780c0ff */
[----:B------:R-:W-:Y:S03]  /*1ec0*/  F2F.BF16.F32 R70, R70 ;  /* 0x0000004600467304 */ /* 0x000fe60000202000 */
[----:B------:R-:W-:Y:S01]  /*1ed0*/  FSEL R81, R72, RZ, P0 ;  /* 0x000000ff48517208 */ /* 0x000fe20000000000 */
[----:B-1----:R-:W-:-:S04]  /*1ee0*/  IMAD.WIDE.U32 R72, R80, 0x10000, RZ ;  /* 0x0001000050487825 */ /* 0x002fc800078e00ff */
[----:B------:R-:W1:Y:S01]  /*1ef0*/  F2F.BF16.F32 R77, R77 ;  /* 0x0000004d004d7304 */ /* 0x000e620000202000 */
[----:B------:R-:W-:-:S07]  /*1f00*/  LOP3.LUT R72, R72, R84, RZ, 0xfc, !PT ;  /* 0x0000005448487212 */ /* 0x000fce00078efcff */
[----:B------:R-:W3:Y:S01]  /*1f10*/  F2F.BF16.F32 R68, R82 ;  /* 0x0000005200447304 */ /* 0x000ee20000202000 */
[----:B-1----:R-:W-:-:S07]  /*1f20*/  PRMT R77, R78, 0x5410, R77 ;  /* 0x000054104e4d7816 */ /* 0x002fce000000004d */
[----:B------:R-:W-:Y:S01]  /*1f30*/  F2F.BF16.F32 R76, R76 ;  /* 0x0000004c004c7304 */ /* 0x000fe20000202000 */
[----:B------:R-:W-:-:S07]  /*1f40*/  LOP3.LUT R73, R77, R73, RZ, 0xfc, !PT ;  /* 0x000000494d497212 */ /* 0x000fce00078efcff */
[----:B------:R1:W4:Y:S08]  /*1f50*/  F2F.BF16.F32 R85, R83 ;  /* 0x0000005300557304 */ /* 0x0003300000202000 */
[----:B------:R-:W0:Y:S01]  /*1f60*/  F2F.BF16.F32 R81, R81 ;  /* 0x0000005100517304 */ /* 0x000e220000202000 */
[----:B-1----:R-:W-:Y:S01]  /*1f70*/  PRMT R83, R69, 0x5410, R70 ;  /* 0x0000541045537816 */ /* 0x002fe20000000046 */
[----:B---3--:R-:W-:-:S04]  /*1f80*/  IMAD.WIDE.U32 R68, R68, 0x10000, RZ ;  /* 0x0001000044447825 */ /* 0x008fc800078e00ff */
[----:B------:R-:W-:Y:S01]  /*1f90*/  IMAD.WIDE.U32 R70, R71, 0x10000, RZ ;  /* 0x0001000047467825 */ /* 0x000fe200078e00ff */
[----:B----4-:R-:W-:Y:S01]  /*1fa0*/  PRMT R85, R76, 0x5410, R85 ;  /* 0x000054104c557816 */ /* 0x010fe20000000055 */
[----:B------:R-:W1:Y:S02]  /*1fb0*/  F2F.BF16.F32 R79, R79 ;  /* 0x0000004f004f7304 */ /* 0x000e640000202000 */
[----:B--2---:R-:W-:Y:S01]  /*1fc0*/  IMAD.WIDE.U32 R76, R62, 0x10, R66 ;  /* 0x000000103e4c7825 */ /* 0x004fe200078e0042 */
[----:B------:R-:W-:Y:S02]  /*1fd0*/  LOP3.LUT R71, R83, R71, RZ, 0xfc, !PT ;  /* 0x0000004753477212 */ /* 0x000fe400078efcff */
[----:B------:R-:W-:Y:S01]  /*1fe0*/  LOP3.LUT R69, R85, R69, RZ, 0xfc, !PT ;  /* 0x0000004555457212 */ /* 0x000fe200078efcff */
[--C-:B0-----:R-:W-:Y:S01]  /*1ff0*/  IMAD.WIDE.U32 R82, R60, 0x8, R74.reuse ;  /* 0x000000083c527825 */ /* 0x101fe200078e004a */
[----:B------:R-:W-:Y:S01]  /*2000*/  LOP3.LUT R68, R68, R81, RZ, 0xfc, !PT ;  /* 0x0000005144447212 */ /* 0x000fe200078efcff */
[----:B------:R2:W-:Y:S02]  /*2010*/  STG.E.128 desc[UR18][R76.64], R40 ;  /* 0x000000284c007986 */ /* 0x0005e4000c101d12 */
[----:B------:R-:W-:-:S04]  /*2020*/  IMAD.WIDE.U32 R80, R62, 0x8, R74 ;  /* 0x000000083e507825 */ /* 0x000fc800078e004a */
[----:B------:R-:W-:Y:S01]  /*2030*/  IMAD.WIDE.U32 R74, R61, 0x8, R74 ;  /* 0x000000083d4a7825 */ /* 0x000fe200078e004a */
[----:B-1----:R-:W-:Y:S01]  /*2040*/  LOP3.LUT R70, R70, R79, RZ, 0xfc, !PT ;  /* 0x0000004f46467212 */ /* 0x002fe200078efcff */
[----:B------:R2:W-:Y:S02]  /*2050*/  STG.E.64 desc[UR18][R80.64], R72 ;  /* 0x0000004850007986 */ /* 0x0005e4000c101b12 */
[----:B------:R-:W-:-:S04]  /*2060*/  IMAD.WIDE.U32 R78, R60, 0x10, R66 ;  /* 0x000000103c4e7825 */ /* 0x000fc800078e0042 */
[----:B------:R-:W-:Y:S01]  /*2070*/  IMAD.WIDE.U32 R66, R61, 0x10, R66 ;  /* 0x000000103d427825 */ /* 0x000fe200078e0042 */
[----:B------:R2:W-:Y:S04]  /*2080*/  STG.E.128 desc[UR18][R78.64], R44 ;  /* 0x0000002c4e007986 */ /* 0x0005e8000c101d12 */
[----:B------:R2:W-:Y:S04]  /*2090*/  STG.E.64 desc[UR18][R82.64], R70 ;  /* 0x0000004652007986 */ /* 0x0005e8000c101b12 */
[----:B------:R2:W-:Y:S04]  /*20a0*/  STG.E.128 desc[UR18][R66.64], R48 ;  /* 0x0000003042007986 */ /* 0x0005e8000c101d12 */
[----:B------:R2:W-:Y:S01]  /*20b0*/  STG.E.64 desc[UR18][R74.64], R68 ;  /* 0x000000444a007986 */ /* 0x0005e2000c101b12 */
[----:B------:R-:W-:Y:S05]  /*20c0*/  BRA `(.L_x_3011) ;  /* 0x0000000c00c47947 */ /* 0x000fea0003800000 */
.L_x_3009:
[----:B------:R-:W-:-:S04]  /*20d0*/  UISETP.NE.U32.AND UP1, UPT, UR26, URZ, UPT ;  /* 0x000000ff1a00728c */ /* 0x000fc8000bf25070 */
[----:B------:R-:W-:-:S09]  /*20e0*/  UISETP.NE.AND.EX UP1, UPT, UR27, URZ, UPT, UP1 ;  /* 0x000000ff1b00728c */ /* 0x000fd2000bf25310 */
[----:B------:R-:W-:Y:S05]  /*20f0*/  BRA.U UP1, `(.L_x_3012) ;  /* 0x0000000501d07547 */ /* 0x000fea000b800000 */
        /* <DEDUP_REMOVED lines=8> */
[----:B------:R-:W-:Y:S01]  /*2180*/  FFMA.FTZ R40, R89, UR8, R28 ;  /* 0x0000000859287c23 */ /* 0x000fe2000801001c */
[----:B------:R-:W-:Y:S01]  /*2190*/  FFMA.FTZ R41, R88, UR8, R29 ;  /* 0x0000000858297c23 */ /* 0x000fe2000801001d */
        /* <DEDUP_REMOVED lines=10> */
[----:B------:R-:W-:Y:S01]  /*2240*/  FMUL.FTZ R42, R42, UR4 ;  /* 0x000000042a2a7c20 */ /* 0x000fe20008410000 */
[----:B------:R-:W-:Y:S01]  /*2250*/  FSEL R40, R40, RZ, P0 ;  /* 0x000000ff28287208 */ /* 0x000fe20000000000 */
[----:B------:R-:W-:Y:S01]  /*2260*/  FADD.FTZ R45, R75, -R46 ;  /* 0x8000002e4b2d7221 */ /* 0x000fe20000010000 */
[----:B------:R-:W-:Y:S01]  /*2270*/  FSEL R41, R41, RZ, P1 ;  /* 0x000000ff29297208 */ /* 0x000fe20000800000 */
[----:B------:R-:W-:Y:S01]  /*2280*/  FMUL.FTZ R42, R42, UR25 ;  /* 0x000000192a2a7c20 */ /* 0x000fe20008410000 */
[----:B------:R0:W-:Y:S01]  /*2290*/  F2F.BF16.F32 R85, R40 ;  /* 0x0000002800557304 */ /* 0x0001e20000202000 */
[--C-:B------:R-:W-:Y:S01]  /*22a0*/  FFMA.FTZ R70, R70, UR5, R81.reuse ;  /* 0x0000000546467c23 */ /* 0x100fe20008010051 */
[----:B------:R-:W-:Y:S01]  /*22b0*/  LOP3.LUT P0, RZ, R83, 0xff0000, RZ, 0xc0, !PT ;  /* 0x00ff000053ff7812 */ /* 0x000fe2000780c0ff */
[--C-:B------:R-:W-:Y:S01]  /*22c0*/  FFMA.FTZ R74, R74, UR5, R81.reuse ;  /* 0x000000054a4a7c23 */ /* 0x100fe20008010051 */
[----:B------:R-:W-:Y:S01]  /*22d0*/  FFMA.FTZ R45, R45, UR8, R34 ;  /* 0x000000082d2d7c23 */ /* 0x000fe20008010022 */
[----:B------:R-:W-:Y:S01]  /*22e0*/  FFMA.FTZ R43, R84, UR5, R81 ;  /* 0x00000005542b7c23 */ /* 0x000fe20008010051 */
[----:B------:R-:W-:Y:S01]  /*22f0*/  FADD.FTZ R48, R67, -R70 ;  /* 0x8000004643307221 */ /* 0x000fe20000010000 */
[----:B------:R-:W-:Y:S01]  /*2300*/  FSEL R42, R42, RZ, P0 ;  /* 0x000000ff2a2a7208 */ /* 0x000fe20000000000 */
[----:B------:R1:W-:Y:S01]  /*2310*/  F2F.BF16.F32 R44, R41 ;  /* 0x00000029002c7304 */ /* 0x0003e20000202000 */
[----:B0-----:R-:W-:Y:S01]  /*2320*/  FFMA.FTZ R40, R79, UR8, R32 ;  /* 0x000000084f287c23 */ /* 0x001fe20008010020 */
[----:B------:R-:W-:Y:S01]  /*2330*/  FADD.FTZ R74, R71, -R74 ;  /* 0x8000004a474a7221 */ /* 0x000fe20000010000 */
[----:B------:R-:W-:Y:S01]  /*2340*/  LOP3.LUT P0, RZ, R72, 0xff, RZ, 0xc0, !PT ;  /* 0x000000ff48ff7812 */ /* 0x000fe2000780c0ff */
[----:B------:R-:W-:Y:S01]  /*2350*/  FMUL.FTZ R45, R45, UR4 ;  /* 0x000000042d2d7c20 */ /* 0x000fe20008410000 */
[----:B------:R-:W-:Y:S01]  /*2360*/  FMUL.FTZ R40, R40, UR4 ;  /* 0x0000000428287c20 */ /* 0x000fe20008410000 */
[----:B------:R-:W-:Y:S01]  /*2370*/  FADD.FTZ R80, R80, -R43 ;  /* 0x8000002b50507221 */ /* 0x000fe20000010000 */
[----:B------:R-:W-:Y:S01]  /*2380*/  LOP3.LUT P1, RZ, R72, 0xff00, RZ, 0xc0, !PT ;  /* 0x0000ff0048ff7812 */ /* 0x000fe2000782c0ff */
[----:B------:R-:W-:Y:S01]  /*2390*/  FFMA.FTZ R70, R73, UR5, R81 ;  /* 0x0000000549467c23 */ /* 0x000fe20008010051 */
[----:B-1----:R-:W-:Y:S01]  /*23a0*/  FFMA.FTZ R41, R76, UR8, R33 ;  /* 0x000000084c297c23 */ /* 0x002fe20008010021 */
[----:B------:R-:W-:Y:S01]  /*23b0*/  FMUL.FTZ R40, R40, UR25 ;  /* 0x0000001928287c20 */ /* 0x000fe20008410000 */
[----:B------:R-:W-:Y:S01]  /*23c0*/  FFMA.FTZ R48, R48, UR8, R37 ;  /* 0x0000000830307c23 */ /* 0x000fe20008010025 */
[----:B------:R-:W-:Y:S01]  /*23d0*/  FFMA.FTZ R47, R74, UR8, R35 ;  /* 0x000000084a2f7c23 */ /* 0x000fe20008010023 */
[----:B------:R-:W-:Y:S01]  /*23e0*/  FMUL.FTZ R41, R41, UR4 ;  /* 0x0000000429297c20 */ /* 0x000fe20008410000 */
[----:B------:R-:W-:Y:S01]  /*23f0*/  FMUL.FTZ R45, R45, UR25 ;  /* 0x000000192d2d7c20 */ /* 0x000fe20008410000 */
[----:B------:R-:W-:Y:S01]  /*2400*/  FSEL R40, R40, RZ, P0 ;  /* 0x000000ff28287208 */ /* 0x000fe20000000000 */
[----:B------:R-:W-:Y:S01]  /*2410*/  FFMA.FTZ R43, R80, UR8, R31 ;  /* 0x00000008502b7c23 */ /* 0x000fe2000801001f */
[----:B------:R-:W-:Y:S01]  /*2420*/  FMUL.FTZ R41, R41, UR25 ;  /* 0x0000001929297c20 */ /* 0x000fe20008410000 */
[----:B------:R-:W-:Y:S01]  /*2430*/  LOP3.LUT P0, RZ, R72, 0xff0000, RZ, 0xc0, !PT ;  /* 0x00ff000048ff7812 */ /* 0x000fe2000780c0ff */
[--C-:B------:R-:W-:Y:S01]  /*2440*/  FFMA.FTZ R67, R49, UR5, R81.reuse ;  /* 0x0000000531437c23 */ /* 0x100fe20008010051 */
        /* <DEDUP_REMOVED lines=40> */
[----:B--2---:R-:W-:Y:S01]  /*26d0*/  PRMT R71, R47, 0x5410, R48 ;  /* 0x000054102f477816 */ /* 0x004fe20000000030 */
[----:B------:R-:W-:Y:S01]  /*26e0*/  IMAD.WIDE.U32 R46, R46, 0x10000, RZ ;  /* 0x000100002e2e7825 */ /* 0x000fe200078e00ff */
[----:B0-----:R-:W-:-:S04]  /*26f0*/  PRMT R73, R42, 0x5410, R43 ;  /* 0x000054102a497816 */ /* 0x001fc8000000002b */
[----:B------:R-:W-:Y:S01]  /*2700*/  LOP3.LUT R47, R71, R47, RZ, 0xfc, !PT ;  /* 0x0000002f472f7212 */ /* 0x000fe200078efcff */
[----:B------:R-:W-:Y:S01]  /*2710*/  F2F.BF16.F32 R66, R66 ;  /* 0x0000004200427304 */ /* 0x000fe20000202000 */
[----:B---3--:R-:W-:Y:S01]  /*2720*/  FSEL R49, R45, RZ, P0 ;  /* 0x000000ff2d317208 */ /* 0x008fe20000000000 */
[----:B------:R-:W-:Y:S01]  /*2730*/  IMAD.WIDE.U32 R44, R44, 0x10000, RZ ;  /* 0x000100002c2c7825 */ /* 0x000fe200078e00ff */
[----:B------:R-:W-:-:S03]  /*2740*/  LOP3.LUT R46, R46, R75, RZ, 0xfc, !PT ;  /* 0x0000004b2e2e7212 */ /* 0x000fc600078efcff */
[----:B----4-:R-:W-:Y:S02]  /*2750*/  IMAD.WIDE.U32 R42, R50, 0x10000, RZ ;  /* 0x00010000322a7825 */ /* 0x010fe400078e00ff */
[----:B------:R-:W0:Y:S01]  /*2760*/  F2F.BF16.F32 R67, R67 ;  /* 0x0000004300437304 */ /* 0x000e220000202000 */
[----:B------:R-:W-:Y:S02]  /*2770*/  LOP3.LUT R45, R73, R45, RZ, 0xfc, !PT ;  /* 0x0000002d492d7212 */ /* 0x000fe400078efcff */
[----:B------:R-:W-:-:S05]  /*2780*/  LOP3.LUT R44, R44, R85, RZ, 0xfc, !PT ;  /* 0x000000552c2c7212 */ /* 0x000fca00078efcff */
        /* <DEDUP_REMOVED lines=11> */
.L_x_3012:
        /* <DEDUP_REMOVED lines=33> */
[----:B------:R-:W0:Y:S02]  /*2a50*/  F2F.BF16.F32 R80, R80 ;  /* 0x0000005000507304 */ /* 0x000e240000202000 */
[----:B------:R-:W-:Y:S01]  /*2a60*/  FSEL R46, R44, RZ, P1 ;  /* 0x000000ff2c2e7208 */ /* 0x000fe20000800000 */
[----:B------:R-:W-:Y:S01]  /*2a70*/  FMUL.FTZ R45, R45, UR25 ;  /* 0x000000192d2d7c20 */ /* 0x000fe20008410000 */
[----:B------:R-:W-:Y:S01]  /*2a80*/  FFMA.FTZ R44, R79, UR8, R32 ;  /* 0x000000084f2c7c23 */ /* 0x000fe20008010020 */
[----:B------:R-:W-:-:S03]  /*2a90*/  LOP3.LUT P1, RZ, R72, 0xff0000, RZ, 0xc0, !PT ;  /* 0x00ff000048ff7812 */ /* 0x000fc6000782c0ff */
        /* <DEDUP_REMOVED lines=12> */
[--C-:B------:R-:W-:Y:S01]  /*2b60*/  FFMA.FTZ R74, R50, UR5, R81.reuse ;  /* 0x00000005324a7c23 */ /* 0x100fe20008010051 */
[----:B-1----:R-:W-:Y:S01]  /*2b70*/  FFMA.FTZ R46, R75, UR8, R34 ;  /* 0x000000084b2e7c23 */ /* 0x002fe20008010022 */
[----:B------:R-:W-:Y:S01]  /*2b80*/  FADD.FTZ R75, R69, -R76 ;  /* 0x8000004c454b7221 */ /* 0x000fe20000010000 */
[----:B------:R-:W-:Y:S01]  /*2b90*/  FSEL R48, R48, RZ, P0 ;  /* 0x000000ff30307208 */ /* 0x000fe20000000000 */
[----:B------:R-:W-:Y:S01]  /*2ba0*/  FADD.FTZ R76, R51, -R74 ;  /* 0x8000004a334c7221 */ /* 0x000fe20000010000 */
[----:B------:R-:W-:Y:S01]  /*2bb0*/  FMUL.FTZ R71, R46, UR4 ;  /* 0x000000042e477c20 */ /* 0x000fe20008410000 */
[----:B------:R-:W-:Y:S01]  /*2bc0*/  ISETP.GE.U32.AND P0, PT, R72, 0x1000000, PT ;  /* 0x010000004800780c */ /* 0x000fe20003f06070 */
[----:B------:R-:W-:Y:S01]  /*2bd0*/  FMUL.FTZ R72, R47, UR4 ;  /* 0x000000042f487c20 */ /* 0x000fe20008410000 */
[----:B------:R-:W-:Y:S01]  /*2be0*/  FFMA.FTZ R50, R75, UR8, R38 ;  /* 0x000000084b327c23 */ /* 0x000fe20008010026 */
[----:B------:R-:W-:Y:S01]  /*2bf0*/  FMUL.FTZ R73, R71, UR25 ;  /* 0x0000001947497c20 */ /* 0x000fe20008410000 */
[----:B------:R-:W-:Y:S01]  /*2c00*/  FFMA.FTZ R74, R70, UR5, R81 ;  /* 0x00000005464a7c23 */ /* 0x000fe20008010051 */
[----:B------:R1:W-:Y:S01]  /*2c10*/  F2F.BF16.F32 R71, R48 ;  /* 0x0000003000477304 */ /* 0x0003e20000202000 */
[----:B------:R-:W-:Y:S01]  /*2c20*/  FMUL.FTZ R72, R72, UR25 ;  /* 0x0000001948487c20 */ /* 0x000fe20008410000 */
[----:B------:R-:W-:Y:S01]  /*2c30*/  FFMA.FTZ R51, R76, UR8, R39 ;  /* 0x000000084c337c23 */ /* 0x000fe20008010027 */
[----:B------:R-:W-:Y:S01]  /*2c40*/  FADD.FTZ R74, R67, -R74 ;  /* 0x8000004a434a7221 */ /* 0x000fe20000010000 */
[----:B------:R-:W-:Y:S01]  /*2c50*/  FFMA.FTZ R81, R49, UR5, R81 ;  /* 0x0000000531517c23 */ /* 0x000fe20008010051 */
[----:B------:R-:W-:Y:S01]  /*2c60*/  FSEL R69, R73, RZ, P1 ;  /* 0x000000ff49457208 */ /* 0x000fe20000800000 */
[----:B------:R-:W-:Y:S01]  /*2c70*/  FMUL.FTZ R67, R51, UR4 ;  /* 0x0000000433437c20 */ /* 0x000fe20008410000 */
[----:B------:R-:W-:Y:S01]  /*2c80*/  FSEL R70, R72, RZ, P0 ;  /* 0x000000ff48467208 */ /* 0x000fe20000000000 */
[----:B------:R-:W-:Y:S01]  /*2c90*/  FFMA.FTZ R49, R74, UR8, R37 ;  /* 0x000000084a317c23 */ /* 0x000fe20008010025 */
[----:B-1----:R-:W-:Y:S01]  /*2ca0*/  FMUL.FTZ R48, R50, UR4 ;  /* 0x0000000432307c20 */ /* 0x002fe20008410000 */
[----:B------:R-:W-:Y:S01]  /*2cb0*/  LOP3.LUT P0, RZ, R68, 0xff0000, RZ, 0xc0, !PT ;  /* 0x00ff000044ff7812 */ /* 0x000fe2000780c0ff */
[----:B------:R-:W-:Y:S01]  /*2cc0*/  FADD.FTZ R81, R66, -R81 ;  /* 0x8000005142517221 */ /* 0x000fe20000010000 */
[----:B------:R-:W-:Y:S01]  /*2cd0*/  FMUL.FTZ R67, R67, UR25 ;  /* 0x0000001943437c20 */ /* 0x000fe20008410000 */
[----:B------:R-:W-:Y:S01]  /*2ce0*/  FMUL.FTZ R48, R48, UR25 ;  /* 0x0000001930307c20 */ /* 0x000fe20008410000 */
[----:B------:R-:W-:Y:S01]  /*2cf0*/  FMUL.FTZ R66, R49, UR4 ;  /* 0x0000000431427c20 */ /* 0x000fe20008410000 */
[----:B------:R-:W1:Y:S01]  /*2d00*/  LDC.64 R74, c[0x0][0x468] ;  /* 0x00011a00ff4a7b82 */ /* 0x000e620000000a00 */
[----:B------:R-:W-:Y:S02]  /*2d10*/  F2F.BF16.F32 R69, R69 ;  /* 0x0000004500457304 */ /* 0x000fe40000202000 */
[----:B------:R-:W-:Y:S01]  /*2d20*/  FSEL R76, R48, RZ, P0 ;  /* 0x000000ff304c7208 */ /* 0x000fe20000000000 */
[----:B------:R-:W-:Y:S01]  /*2d30*/  FFMA.FTZ R48, R81, UR8, R36 ;  /* 0x0000000851307c23 */ /* 0x000fe20008010024 */
[----:B------:R-:W-:Y:S01]  /*2d40*/  ISETP.GE.U32.AND P0, PT, R68, 0x1000000, PT ;  /* 0x010000004400780c */ /* 0x000fe20003f06070 */
[----:B------:R-:W-:-:S02]  /*2d50*/  FMUL.FTZ R73, R66, UR25 ;  /* 0x0000001942497c20 */ /* 0x000fc40008410000 */
[----:B------:R-:W-:Y:S01]  /*2d60*/  FMUL.FTZ R72, R48, UR4 ;  /* 0x0000000430487c20 */ /* 0x000fe20008410000 */
[----:B------:R-:W-:Y:S01]  /*2d70*/  FSEL R83, R67, RZ, P0 ;  /* 0x000000ff43537208 */ /* 0x000fe20000000000 */
[----:B------:R-:W-:Y:S01]  /*2d80*/  F2F.BF16.F32 R70, R70 ;  /* 0x0000004600467304 */ /* 0x000fe20000202000 */
[----:B------:R-:W-:Y:S01]  /*2d90*/  LOP3.LUT P0, RZ, R68, 0xff00, RZ, 0xc0, !PT ;  /* 0x0000ff0044ff7812 */ /* 0x000fe2000780c0ff */
[----:B------:R-:W-:Y:S01]  /*2da0*/  FMUL.FTZ R72, R72, UR25 ;  /* 0x0000001948487c20 */ /* 0x000fe20008410000 */
[----:B------:R-:W2:Y:S02]  /*2db0*/  LDC.64 R66, c[0x0][0x478] ;  /* 0x00011e00ff427b82 */ /* 0x000ea40000000a00 */
[----:B------:R-:W-:Y:S02]  /*2dc0*/  FSEL R82, R73, RZ, P0 ;  /* 0x000000ff49527208 */ /* 0x000fe40000000000 */
[----:B------:R-:W-:Y:S01]  /*2dd0*/  LOP3.LUT P0, RZ, R68, 0xff, RZ, 0xc0, !PT ;  /* 0x000000ff44ff7812 */ /* 0x000fe2000780c0ff */
[----:B------:R-:W3:Y:S03]  /*2de0*/  F2F.BF16.F32 R77, R77 ;  /* 0x0000004d004d7304 */ /* 0x000ee60000202000 */
[----:B------:R-:W-:Y:S01]  /*2df0*/  FSEL R81, R72, RZ, P0 ;  /* 0x000000ff48517208 */ /* 0x000fe20000000000 */
[----:B0-----:R-:W-:-:S04]  /*2e00*/  IMAD.WIDE.U32 R72, R80, 0x10000, RZ ;  /* 0x0001000050487825 */ /* 0x001fc800078e00ff */
[----:B------:R-:W0:Y:S01]  /*2e10*/  F2F.BF16.F32 R68, R82 ;  /* 0x0000005200447304 */ /* 0x000e220000202000 */
[----:B---3--:R-:W-:-:S07]  /*2e20*/  PRMT R77, R78, 0x5410, R77 ;  /* 0x000054104e4d7816 */ /* 0x008fce000000004d */
[----:B------:R-:W-:Y:S01]  /*2e30*/  F2F.BF16.F32 R76, R76 ;  /* 0x0000004c004c7304 */ /* 0x000fe20000202000 */
[----:B------:R-:W-:-:S07]  /*2e40*/  LOP3.LUT R73, R77, R73, RZ, 0xfc, !PT ;  /* 0x000000494d497212 */ /* 0x000fce00078efcff */
[----:B------:R3:W4:Y:S08]  /*2e50*/  F2F.BF16.F32 R85, R83 ;  /* 0x0000005300557304 */ /* 0x0007300000202000 */
[----:B------:R-:W1:Y:S01]  /*2e60*/  F2F.BF16.F32 R81, R81 ;  /* 0x0000005100517304 */ /* 0x000e620000202000 */
[----:B---3--:R-:W-:Y:S01]  /*2e70*/  PRMT R83, R69, 0x5410, R70 ;  /* 0x0000541045537816 */ /* 0x008fe20000000046 */
[----:B0-----:R-:W-:-:S04]  /*2e80*/  IMAD.WIDE.U32 R68, R68, 0x10000, RZ ;  /* 0x0001000044447825 */ /* 0x001fc800078e00ff */
[----:B------:R-:W-:Y:S01]  /*2e90*/  IMAD.WIDE.U32 R70, R71, 0x10000, RZ ;  /* 0x0001000047467825 */ /* 0x000fe200078e00ff */
[----:B----4-:R-:W-:Y:S01]  /*2ea0*/  PRMT R85, R76, 0x5410, R85 ;  /* 0x000054104c557816 */ /* 0x010fe20000000055 */
[----:B------:R-:W0:Y:S02]  /*2eb0*/  F2F.BF16.F32 R84, R84 ;  /* 0x0000005400547304 */ /* 0x000e240000202000 */
[----:B--2---:R-:W-:Y:S01]  /*2ec0*/  IMAD.WIDE.U32 R76, R62, 0x10, R66 ;  /* 0x000000103e4c7825 */ /* 0x004fe200078e0042 */
[----:B------:R-:W-:Y:S02]  /*2ed0*/  LOP3.LUT R71, R83, R71, RZ, 0xfc, !PT ;  /* 0x0000004753477212 */ /* 0x000fe400078efcff */
[----:B------:R-:W-:Y:S01]  /*2ee0*/  LOP3.LUT R69, R85, R69, RZ, 0xfc, !PT ;  /* 0x0000004555457212 */ /* 0x000fe200078efcff */
[--C-:B-1----:R-:W-:Y:S01]  /*2ef0*/  IMAD.WIDE.U32 R82, R60, 0x8, R74.reuse ;  /* 0x000000083c527825 */ /* 0x102fe200078e004a */
[----:B------:R-:W-:Y:S01]  /*2f00*/  LOP3.LUT R68, R68, R81, RZ, 0xfc, !PT ;  /* 0x0000005144447212 */ /* 0x000fe200078efcff */
[----:B------:R-:W1:Y:S01]  /*2f10*/  F2F.BF16.F32 R79, R79 ;  /* 0x0000004f004f7304 */ /* 0x000e620000202000 */
[----:B------:R3:W-:Y:S01]  /*2f20*/  STG.E.128 desc[UR18][R76.64], R40 ;  /* 0x000000284c007986 */ /* 0x0007e2000c101d12 */
[----:B------:R-:W-:-:S04]  /*2f30*/  IMAD.WIDE.U32 R80, R62, 0x8, R74 ;  /* 0x000000083e507825 */ /* 0x000fc800078e004a */
[----:B------:R-:W-:Y:S01]  /*2f40*/  IMAD.WIDE.U32 R74, R61, 0x8, R74 ;  /* 0x000000083d4a7825 */ /* 0x000fe200078e004a */
[----:B0-----:R-:W-:-:S05]  /*2f50*/  LOP3.LUT R72, R72, R84, RZ, 0xfc, !PT ;  /* 0x0000005448487212 */ /* 0x001fca00078efcff */
[----:B------:R3:W-:Y:S01]  /*2f60*/  STG.E.64 desc[UR18][R80.64], R72 ;  /* 0x0000004850007986 */ /* 0x0007e2000c101b12 */
[----:B-1----:R-:W-:Y:S01]  /*2f70*/  LOP3.LUT R70, R70, R79, RZ, 0xfc, !PT ;  /* 0x0000004f46467212 */ /* 0x002fe200078efcff */
[----:B------:R-:W-:-:S04]  /*2f80*/  IMAD.WIDE.U32 R78, R60, 0x10, R66 ;  /* 0x000000103c4e7825 */ /* 0x000fc800078e0042 */
[----:B------:R-:W-:Y:S01]  /*2f90*/  IMAD.WIDE.U32 R66, R61, 0x10, R66 ;  /* 0x000000103d427825 */ /* 0x000fe200078e0042 */
[----:B------:R3:W-:Y:S04]  /*2fa0*/  STG.E.128 desc[UR18][R78.64], R44 ;  /* 0x0000002c4e007986 */ /* 0x0007e8000c101d12 */
[----:B------:R3:W-:Y:S04]  /*2fb0*/  STG.E.64 desc[UR18][R82.64], R70 ;  /* 0x0000004652007986 */ /* 0x0007e8000c101b12 */
[----:B------:R3:W-:Y:S04]  /*2fc0*/  STG.E.128 desc[UR18][R66.64], R48 ;  /* 0x0000003042007986 */ /* 0x0007e8000c101d12 */
[----:B------:R3:W-:Y:S02]  /*2fd0*/  STG.E.64 desc[UR18][R74.64], R68 ;  /* 0x000000444a007986 */ /* 0x0007e4000c101b12 */
.L_x_3011:
        /* <DEDUP_REMOVED lines=27> */
.L_x_3008:
        /* <DEDUP_REMOVED lines=15> */
.L_x_3014:
        /* <DEDUP_REMOVED lines=16> */
.L_x_6741:


//--------------------- .text._ZN10layer_norm22ln_bwd_finalize_kernelINS_22Kernel_traits_finalizeILj1536Ef13__nv_bfloat16fS2_fjLb0ELj1024ELj4ENS_18Kernel_traits_baseILj1536EfS2_fS2_fjLj1024EEEEELb0ELb0EEEvNS_9BwdParamsE --------------------------
	.section	.text._ZN10layer_norm22ln_bwd_finalize_kernelINS_22Kernel_traits_finalizeILj1536Ef13__nv_bfloat16fS2_fjLb0ELj1024ELj4ENS_18Kernel_traits_baseILj1536EfS2_fS2_fjLj1024EEEEELb0ELb0EEEvNS_9BwdParamsE,"ax",@progbits
	.align	128
        .global         _ZN10layer_norm22ln_bwd_finalize_kernelINS_22Kernel_traits_finalizeILj1536Ef13__nv_bfloat16fS2_fjLb0ELj1024ELj4ENS_18Kernel_traits_baseILj1536EfS2_fS2_fjLj1024EEEEELb0ELb0EEEvNS_9BwdParamsE
        .type           _ZN10layer_norm22ln_bwd_finalize_kernelINS_22Kernel_traits_finalizeILj1536Ef13__nv_bfloat16fS2_fjLb0ELj1024ELj4ENS_18Kernel_traits_baseILj1536EfS2_fS2_fjLj1024EEEEELb0ELb0EEEvNS_9BwdParamsE,@function
        .size           _ZN10layer_norm22ln_bwd_finalize_kernelINS_22Kernel_traits_finalizeILj1536Ef13__nv_bfloat16fS2_fjLb0ELj1024ELj4ENS_18Kernel_traits_baseILj1536EfS2_fS2_fjLj1024EEEEELb0ELb0EEEvNS_9BwdParamsE,(.L_x_6742 - _ZN10layer_norm22ln_bwd_finalize_kernelINS_22Kernel_traits_finalizeILj1536Ef13__nv_bfloat16fS2_fjLb0ELj1024ELj4ENS_18Kernel_traits_baseILj1536EfS2_fS2_fjLj1024EEEEELb0ELb0EEEvNS_9BwdParamsE)
        .other          _ZN10layer_norm22ln_bwd_finalize_kernelINS_22Kernel_traits_finalizeILj1536Ef13__nv_bfloat16fS2_fjLb0ELj1024ELj4ENS_18Kernel_traits_baseILj1536EfS2_fS2_fjLj1024EEEEELb0ELb0EEEvNS_9BwdParamsE,@"STO_CUDA_ENTRY STV_DEFAULT"
_ZN10layer_norm22ln_bwd_finalize_kernelINS_22Kernel_traits_finalizeILj1536Ef13__nv_bfloat16fS2_fjLb0ELj1024ELj4ENS_18Kernel_traits_baseILj1536EfS2_fS2_fjLj1024EEEEELb0ELb0EEEvNS_9BwdParamsE:
.text._ZN10layer_norm22ln_bwd_finalize_kernelINS_22Kernel_traits_finalizeILj1536Ef13__nv_bfloat16fS2_fjLb0ELj1024ELj4ENS_18Kernel_traits_baseILj1536EfS2_fS2_fjLj1024EEEEELb0ELb0EEEvNS_9BwdParamsE:
        /* <DEDUP_REMOVED lines=82> */
.L_x_3019:
        /* <DEDUP_REMOVED lines=118> */
.L_x_3018:
[----:B------:R-:W-:Y:S05]  /*0c80*/  BSYNC.RECONVERGENT B1 ;  /* 0x0000000000017941 */ /* 0x000fea0003800200 */
.L_x_3017:
        /* <DEDUP_REMOVED lines=75> */
.L_x_3021:
[----:B------:R-:W-:Y:S05]  /*1140*/  BSYNC.RECONVERGENT B1 ;  /* 0x0000000000017941 */ /* 0x000fea0003800200 */
.L_x_3020:
        /* <DEDUP_REMOVED lines=37> */
.L_x_3023:
[----:B------:R-:W-:Y:S05]  /*13a0*/  BSYNC.RECONVERGENT B1 ;  /* 0x0000000000017941 */ /* 0x000fea0003800200 */
.L_x_3022:
[----:B------:R-:W-:Y:S05]  /*13b0*/  @!P1 BRA `(.L_x_3016) ;  /* 0x0000000000409947 */ /* 0x000fea0003800000 */
[----:B------:R-:W0:Y:S01]  /*13c0*/  LDC.64 R6, c[0x0][0x440] ;  /* 0x00011000ff067b82 */ /* 0x000e220000000a00 */
[----:B------:R-:W-:Y:S01]  /*13d0*/  IMAD R59, R2, R56, R59 ;  /* 0x00000038023b7224 */ /* 0x000fe200078e023b */
[----:B------:R-:W-:Y:S02]  /*13e0*/  LOP3.LUT R8, R8, 0x1f, RZ, 0xc0, !PT ;  /* 0x0000001f08087812 */ /* 0x000fe400078ec0ff */
[----:B------:R-:W-:Y:S02]  /*13f0*/  IADD3 R9, PT, PT, -R9, RZ, RZ ;  /* 0x000000ff09097210 */ /* 0x000fe40007ffe1ff */
[----:B------:R-:W-:Y:S02]  /*1400*/  IADD3 R59, PT, PT, R8, R59, RZ ;  /* 0x0000003b083b7210 */ /* 0x000fe40007ffe0ff */
[----:B------:R-:W1:Y:S05]  /*1410*/  LDC.64 R10, c[0x0][0x448] ;  /* 0x00011200ff0a7b82 */ /* 0x000e6a0000000a00 */
.L_x_3024:
        /* <DEDUP_REMOVED lines=10> */
.L_x_3016:
[----:B------:R-:W-:Y:S05]  /*14c0*/  BSYNC.RECONVERGENT B0 ;  /* 0x0000000000007941 */ /* 0x000fea0003800200 */
.L_x_3015:
        /* <DEDUP_REMOVED lines=57> */
.L_x_3025:
        /* <DEDUP_REMOVED lines=10> */
.L_x_6742:


//--------------------- .text._ZN10layer_norm13ln_bwd_kernelINS_13Kernel_traitsIf13__nv_bfloat16fS2_fjLj1536ELj1ELj1ELj4ELj8ENS_18Kernel_traits_baseILj1536EfS2_fS2_fjLj128EEEEELb1ELb0ELb1ELb0EEEvNS_9BwdParamsE --------------------------
	.section	.text._ZN10layer_norm13ln_bwd_kernelINS_13Kernel_traitsIf13__nv_bfloat16fS2_fjLj1536ELj1ELj1ELj4ELj8ENS_18Kernel_traits_baseILj1536EfS2_fS2_fjLj128EEEEELb1ELb0ELb1ELb0EEEvNS_9BwdParamsE,"ax",@progbits
	.align	128
        .global         _ZN10layer_norm13ln_bwd_kernelINS_13Kernel_traitsIf13__nv_bfloat16fS2_fjLj1536ELj1ELj1ELj4ELj8ENS_18Kernel_traits_baseILj1536EfS2_fS2_fjLj128EEEEELb1ELb0ELb1ELb0EEEvNS_9BwdParamsE
        .type           _ZN10layer_norm13ln_bwd_kernelINS_13Kernel_traitsIf13__nv_bfloat16fS2_fjLj1536ELj1ELj1ELj4ELj8ENS_18Kernel_traits_baseILj1536EfS2_fS2_fjLj128EEEEELb1ELb0ELb1ELb0EEEvNS_9BwdParamsE,@function
        .size           _ZN10layer_norm13ln_bwd_kernelINS_13Kernel_traitsIf13__nv_bfloat16fS2_fjLj1536ELj1ELj1ELj4ELj8ENS_18Kernel_traits_baseILj1536EfS2_fS2_fjLj128EEEEELb1ELb0ELb1ELb0EEEvNS_9BwdParamsE,(.L_x_6743 - _ZN10layer_norm13ln_bwd_kernelINS_13Kernel_traitsIf13__nv_bfloat16fS2_fjLj1536ELj1ELj1ELj4ELj8ENS_18Kernel_traits_baseILj1536EfS2_fS2_fjLj128EEEEELb1ELb0ELb1ELb0EEEvNS_9BwdParamsE)
        .other          _ZN10layer_norm13ln_bwd_kernelINS_13Kernel_traitsIf13__nv_bfloat16fS2_fjLj1536ELj1ELj1ELj4ELj8ENS_18Kernel_traits_baseILj1536EfS2_fS2_fjLj128EEEEELb1ELb0ELb1ELb0EEEvNS_9BwdParamsE,@"STO_CUDA_ENTRY STV_DEFAULT"
_ZN10layer_norm13ln_bwd_kernelINS_13Kernel_traitsIf13__nv_bfloat16fS2_fjLj1536ELj1ELj1ELj4ELj8ENS_18Kernel_traits_baseILj1536EfS2_fS2_fjLj128EEEEELb1ELb0ELb1ELb0EEEvNS_9BwdParamsE:
.text._ZN10layer_norm13ln_bwd_kernelINS_13Kernel_traitsIf13__nv_bfloat16fS2_fjLj1536ELj1ELj1ELj4ELj8ENS_18Kernel_traits_baseILj1536EfS2_fS2_fjLj128EEEEELb1ELb0ELb1ELb0EEEvNS_9BwdParamsE:
        /* <DEDUP_REMOVED lines=63> */
.L_x_3066:
[----:B0-----:R-:W-:-:S06]  /*03f0*/  UIMAD.WIDE UR28, UR6, 0x4, UR18 ;  /* 0x00000004061c78a5 */ /* 0x001fcc000f8e0212 */
[----:B-1-3--:R-:W-:Y:S01]  /*0400*/  IMAD.U32 R74, RZ, RZ, UR28 ;  /* 0x0000001cff4a7e24 */ /* 0x00afe2000f8e00ff */
[----:B------:R-:W-:Y:S01]  /*0410*/  MOV R75, UR29 ;  /* 0x0000001d004b7c02 */ /* 0x000fe20008000f00 */
[----:B------:R-:W-:-:S04]  /*0420*/  UIMAD.WIDE UR28, UR6, 0x4, UR14 ;  /* 0x00000004061c78a5 */ /* 0x000fc8000f8e020e */
[----:B--2---:R-:W2:Y:S02]  /*0430*/  LDG.E R74, desc[UR20][R74.64] ;  /* 0x000000144a4a7981 */ /* 0x004ea4000c1e1900 */
[----:B------:R-:W-:Y:S01]  /*0440*/  IMAD.U32 R72, RZ, RZ, UR28 ;  /* 0x0000001cff487e24 */ /* 0x000fe2000f8e00ff */
[----:B------:R-:W-:Y:S01]  /*0450*/  MOV R73, UR29 ;  /* 0x0000001d00497c02 */ /* 0x000fe20008000f00 */
[----:B------:R-:W-:-:S04]  /*0460*/  UIMAD.WIDE UR28, UR6, 0x4, UR16 ;  /* 0x00000004061c78a5 */ /* 0x000fc8000f8e0210 */
[----:B------:R-:W3:Y:S02]  /*0470*/  LDG.E R72, desc[UR20][R72.64] ;  /* 0x0000001448487981 */ /* 0x000ee4000c1e1900 */
[----:B------:R-:W-:Y:S01]  /*0480*/  IMAD.U32 R76, RZ, RZ, UR28 ;  /* 0x0000001cff4c7e24 */ /* 0x000fe2000f8e00ff */
[----:B------:R-:W-:-:S05]  /*0490*/  MOV R77, UR29 ;  /* 0x0000001d004d7c02 */ /* 0x000fca0008000f00 */
[----:B-----5:R0:W5:Y:S01]  /*04a0*/  LDG.E R95, desc[UR20][R76.64] ;  /* 0x000000144c5f7981 */ /* 0x020162000c1e1900 */
[----:B------:R-:W-:Y:S01]  /*04b0*/  BSSY.RECONVERGENT B0, `(.L_x_3027) ;  /* 0x0000101000007945 */ /* 0x000fe20003800200 */
[----:B--2---:R-:W-:Y:S02]  /*04c0*/  R2UR UR33, R74 ;  /* 0x000000004a2172ca */ /* 0x004fe400000e0000 */
[----:B---3--:R-:W-:-:S11]  /*04d0*/  R2UR UR32, R72 ;  /* 0x00000000482072ca */ /* 0x008fd600000e0000 */
[----:B------:R-:W-:-:S09]  /*04e0*/  UISETP.GE.AND UP2, UPT, UR33, 0x1, UPT ;  /* 0x000000012100788c */ /* 0x000fd2000bf46270 */
[----:B0-----:R-:W-:Y:S05]  /*04f0*/  BRA.U !UP2, `(.L_x_3028) ;  /* 0x0000000d0a047547 */ /* 0x001fea000b800000 */
[----:B------:R-:W-:-:S06]  /*0500*/  UIMAD.WIDE UR28, UR6, 0x4, UR12 ;  /* 0x00000004061c78a5 */ /* 0x000fcc000f8e020c */
[----:B------:R-:W-:Y:S01]  /*0510*/  IMAD.U32 R72, RZ, RZ, UR28 ;  /* 0x0000001cff487e24 */ /* 0x000fe2000f8e00ff */
[----:B------:R-:W-:-:S05]  /*0520*/  MOV R73, UR29 ;  /* 0x0000001d00497c02 */ /* 0x000fca0008000f00 */
[----:B------:R0:W2:Y:S01]  /*0530*/  LDG.E R72, desc[UR20][R72.64] ;  /* 0x0000001448487981 */ /* 0x0000a2000c1e1900 */
[----:B-----5:R-:W-:Y:S01]  /*0540*/  ISETP.GE.AND P4, PT, R95, 0x1, PT ;  /* 0x000000015f00780c */ /* 0x020fe20003f86270 */
[----:B------:R-:W-:Y:S01]  /*0550*/  UIADD3 UR7, UPT, UPT, UR33, -0x1, URZ ;  /* 0xffffffff21077890 */ /* 0x000fe2000fffe0ff */
[C---:B------:R-:W-:Y:S01]  /*0560*/  ISETP.GE.U32.AND P2, PT, R2.reuse, 0x80, PT ;  /* 0x000000800200780c */ /* 0x040fe20003f46070 */
[----:B------:R-:W-:Y:S01]  /*0570*/  BSSY.RECONVERGENT B1, `(.L_x_3029) ;  /* 0x000004d000017945 */ /* 0x000fe20003800200 */
[----:B------:R-:W-:Y:S01]  /*0580*/  ISETP.NE.AND P0, PT, RZ, UR30, PT ;  /* 0x0000001eff007c0c */ /* 0x000fe2000bf05270 */
[----:B------:R-:W-:Y:S01]  /*0590*/  IMAD.MOV.U32 R99, RZ, RZ, RZ ;  /* 0x000000ffff637224 */ /* 0x000fe200078e00ff */
[C---:B------:R-:W-:Y:S02]  /*05a0*/  ISETP.GE.U32.AND P1, PT, R2.reuse, 0x100, PT ;  /* 0x000001000200780c */ /* 0x040fe40003f26070 */
[----:B------:R-:W-:Y:S02]  /*05b0*/  CS2R R100, SRZ ;  /* 0x0000000000647805 */ /* 0x000fe4000001ff00 */
[----:B------:R-:W-:Y:S01]  /*05c0*/  MOV R76, UR7 ;  /* 0x00000007004c7c02 */ /* 0x000fe20008000f00 */
[----:B-1----:R-:W-:Y:S01]  /*05d0*/  UIMAD UR7, UR6, UR10, URZ ;  /* 0x0000000a060772a4 */ /* 0x002fe2000f8e02ff */
[----:B------:R-:W-:-:S03]  /*05e0*/  ISETP.GE.U32.AND P3, PT, R2, 0x180, PT ;  /* 0x000001800200780c */ /* 0x000fc60003f66070 */
[----:B------:R-:W-:Y:S01]  /*05f0*/  USHF.R.S32.HI UR8, URZ, 0x1f, UR7 ;  /* 0x0000001fff087899 */ /* 0x000fe20008011407 */
[----:B------:R-:W-:-:S03]  /*0600*/  @P4 VIADD R74, R95, 0xffffffff ;  /* 0xffffffff5f4a4836 */ /* 0x000fc60000000000 */
[----:B------:R-:W-:Y:S01]  /*0610*/  ULEA.HI UR8, UR8, UR7, URZ, 0x2 ;  /* 0x0000000708087291 */ /* 0x000fe2000f8f10ff */
[----:B------:R-:W-:Y:S02]  /*0620*/  @P4 IMAD R75, R74, UR10, RZ ;  /* 0x0000000a4a4b4c24 */ /* 0x000fe4000f8e02ff */
[----:B------:R-:W-:-:S03]  /*0630*/  IMAD R74, R76, UR10, RZ ;  /* 0x0000000a4c4a7c24 */ /* 0x000fc6000f8e02ff */
[----:B------:R-:W-:Y:S02]  /*0640*/  MOV R93, UR8 ;  /* 0x00000008005d7c02 */ /* 0x000fe40008000f00 */
[----:B------:R-:W-:Y:S02]  /*0650*/  @P4 SHF.R.S32.HI R76, RZ, 0x1f, R75 ;  /* 0x0000001fff4c4819 */ /* 0x000fe4000001144b */
[----:B0-----:R-:W-:Y:S02]  /*0660*/  SHF.R.S32.HI R73, RZ, 0x1f, R74 ;  /* 0x0000001fff497819 */ /* 0x001fe4000001144a */
[----:B------:R-:W-:Y:S02]  /*0670*/  LEA.HI.SX32 R93, R93, R0, 0x1e ;  /* 0x000000005d5d7211 */ /* 0x000fe400078ff2ff */
[----:B------:R-:W-:Y:S02]  /*0680*/  @P4 LEA.HI R75, R76, R75, RZ, 0x2 ;  /* 0x0000004b4c4b4211 */ /* 0x000fe400078f10ff */
[----:B------:R-:W-:Y:S01]  /*0690*/  LEA.HI R73, R73, R74, RZ, 0x2 ;  /* 0x0000004a49497211 */ /* 0x000fe200078f10ff */
[----:B------:R-:W-:Y:S01]  /*06a0*/  IMAD.MOV.U32 R97, RZ, RZ, R93 ;  /* 0x000000ffff617224 */ /* 0x000fe200078e005d */
[----:B------:R-:W-:-:S02]  /*06b0*/  @P4 LEA.HI.SX32 R99, R75, R0, 0x1e ;  /* 0x000000004b634211 */ /* 0x000fc400078ff2ff */
[----:B------:R-:W-:Y:S02]  /*06c0*/  LEA.HI.SX32 R98, R73, R0, 0x1e ;  /* 0x0000000049627211 */ /* 0x000fe400078ff2ff */
[----:B--2---:R-:W-:Y:S01]  /*06d0*/  FSEL R96, R72, RZ, !P0 ;  /* 0x000000ff48607208 */ /* 0x004fe20004000000 */
[----:B------:R-:W-:Y:S06]  /*06e0*/  @!P2 BRA `(.L_x_3030) ;  /* 0x0000000000d4a947 */ /* 0x000fec0003800000 */
[----:B------:R-:W0:Y:S01]  /*06f0*/  LDC.64 R72, c[0x0][0x428] ;  /* 0x00010a00ff487b82 */ /* 0x000e220000000a00 */
[----:B----4-:R-:W-:-:S07]  /*0700*/  ISETP.NE.U32.AND P0, PT, RZ, UR24, PT ;  /* 0x00000018ff007c0c */ /* 0x010fce000bf05070 */
        /* <DEDUP_REMOVED lines=10> */
[----:B------:R-:W-:Y:S01]  /*07b0*/  IADD3 R99, PT, PT, R99, 0x80, RZ ;  /* 0x0000008063637810 */ /* 0x000fe20007ffe0ff */
[----:B------:R-:W-:Y:S02]  /*07c0*/  VIADD R98, R98, 0x80 ;  /* 0x0000008062627836 */ /* 0x000fe40000000000 */
[----:B0-----:R-:W-:-:S05]  /*07d0*/  @P0 IMAD.WIDE.U32 R74, R97, 0x10, R74 ;  /* 0x00000010614a0825 */ /* 0x001fca00078e004a */
[----:B------:R0:W5:Y:S01]  /*07e0*/  @P0 LDG.E.128 R20, desc[UR20][R74.64] ;  /* 0x000000144a140981 */ /* 0x000162000c1e1d00 */
[----:B------:R-:W-:Y:S02]  /*07f0*/  IADD3 R97, PT, PT, R97, 0x80, RZ ;  /* 0x0000008061617810 */ /* 0x000fe40007ffe0ff */
[----:B---3--:R-:W-:Y:S01]  /*0800*/  MOV R11, R72 ;  /* 0x00000048000b7202 */ /* 0x008fe20000000f00 */
[--C-:B------:R-:W-:Y:S01]  /*0810*/  IMAD.MOV.U32 R16, RZ, RZ, R73.reuse ;  /* 0x000000ffff107224 */ /* 0x100fe200078e0049 */
[--C-:B------:R-:W-:Y:S02]  /*0820*/  SHF.R.U64 R18, R72, 0x10, R73.reuse ;  /* 0x0000001048127819 */ /* 0x100fe40000001249 */
[----:B------:R-:W-:Y:S01]  /*0830*/  SHF.R.U32.HI R72, RZ, 0x10, R73 ;  /* 0x00000010ff487819 */ /* 0x000fe20000011649 */
[C---:B----4-:R-:W-:Y:S01]  /*0840*/  FADD.FTZ R3, -R96.reuse, R12 ;  /* 0x0000000c60037221 */ /* 0x050fe20000010100 */
[----:B------:R-:W-:Y:S01]  /*0850*/  FADD.FTZ R12, -R96, R13 ;  /* 0x0000000d600c7221 */ /* 0x000fe20000010100 */
[----:B------:R-:W-:-:S02]  /*0860*/  IMAD.U32 R13, R11, 0x10000, RZ ;  /* 0x000100000b0d7824 */ /* 0x000fc400078e00ff */
[----:B------:R-:W-:Y:S01]  /*0870*/  FADD.FTZ R14, -R96, R14 ;  /* 0x0000000e600e7221 */ /* 0x000fe20000010100 */
[----:B------:R-:W-:Y:S01]  /*0880*/  SHF.L.U32 R18, R18, 0x10, RZ ;  /* 0x0000001012127819 */ /* 0x000fe200000006ff */
[----:B------:R-:W-:Y:S02]  /*0890*/  IMAD.U32 R73, R16, 0x10000, RZ ;  /* 0x0001000010497824 */ /* 0x000fe400078e00ff */
[----:B------:R-:W-:Y:S01]  /*08a0*/  FMUL.FTZ R3, R3, UR32 ;  /* 0x0000002003037c20 */ /* 0x000fe20008410000 */
[----:B------:R-:W-:Y:S01]  /*08b0*/  FADD.FTZ R15, -R96, R15 ;  /* 0x0000000f600f7221 */ /* 0x000fe20000010100 */
[-C--:B------:R-:W-:Y:S01]  /*08c0*/  FMUL.FTZ R16, R52, R13.reuse ;  /* 0x0000000d34107220 */ /* 0x080fe20000410000 */
[----:B------:R-:W-:Y:S01]  /*08d0*/  FMUL.FTZ R12, R12, UR32 ;  /* 0x000000200c0c7c20 */ /* 0x000fe20008410000 */
[----:B0-----:R-:W-:Y:S01]  /*08e0*/  SHF.L.U32 R74, R72, 0x10, RZ ;  /* 0x00000010484a7819 */ /* 0x001fe200000006ff */
[----:B------:R-:W-:Y:S01]  /*08f0*/  FMUL.FTZ R11, R14, UR32 ;  /* 0x000000200e0b7c20 */ /* 0x000fe20008410000 */
[----:B------:R-:W-:Y:S01]  /*0900*/  FADD.FTZ R32, R32, R13 ;  /* 0x0000000d20207221 */ /* 0x000fe20000010000 */
[----:B------:R-:W-:Y:S01]  /*0910*/  FFMA.FTZ R44, R3, R13, R44 ;  /* 0x0000000d032c7223 */ /* 0x000fe2000001002c */
[----:B------:R-:W-:Y:S01]  /*0920*/  FMUL.FTZ R14, R15, UR32 ;  /* 0x000000200f0e7c20 */ /* 0x000fe20008410000 */
[----:B------:R-:W-:Y:S01]  /*0930*/  FMUL.FTZ R13, R53, R18 ;  /* 0x00000012350d7220 */ /* 0x000fe20000410000 */
[----:B------:R-:W-:Y:S01]  /*0940*/  FADD.FTZ R72, RZ, R16 ;  /* 0x00000010ff487221 */ /* 0x000fe20000010000 */
[----:B------:R-:W-:Y:S01]  /*0950*/  FFMA.FTZ R15, R3, R16, RZ ;  /* 0x00000010030f7223 */ /* 0x000fe200000100ff */
        /* <DEDUP_REMOVED lines=14> */
.L_x_3030:
[----:B----4-:R-:W-:Y:S05]  /*0a40*/  BSYNC.RECONVERGENT B1 ;  /* 0x0000000000017941 */ /* 0x010fea0003800200 */
.L_x_3029:
        /* <DEDUP_REMOVED lines=16> */
[----:B------:R-:W-:Y:S01]  /*0b50*/  VIADD R99, R99, 0x80 ;  /* 0x0000008063637836 */ /* 0x000fe20000000000 */
[----:B------:R-:W-:Y:S01]  /*0b60*/  IADD3 R98, PT, PT, R98, 0x80, RZ ;  /* 0x0000008062627810 */ /* 0x000fe20007ffe0ff */
[----:B------:R-:W-:Y:S02]  /*0b70*/  VIADD R97, R97, 0x80 ;  /* 0x0000008061617836 */ /* 0x000fe40000000000 */
[----:B---3--:R-:W-:Y:S01]  /*0b80*/  IMAD.MOV.U32 R17, RZ, RZ, R76 ;  /* 0x000000ffff117224 */ /* 0x008fe200078e004c */
[--C-:B------:R-:W-:Y:S02]  /*0b90*/  SHF.R.U64 R82, R76, 0x10, R77.reuse ;  /* 0x000000104c527819 */ /* 0x100fe4000000124d */
[----:B------:R-:W-:Y:S02]  /*0ba0*/  MOV R19, R77 ;  /* 0x0000004d00137202 */ /* 0x000fe40000000f00 */
[----:B------:R-:W-:Y:S01]  /*0bb0*/  SHF.R.U32.HI R76, RZ, 0x10, R77 ;  /* 0x00000010ff4c7819 */ /* 0x000fe2000001164d */
[C---:B----4-:R-:W-:Y:S01]  /*0bc0*/  FADD.FTZ R83, -R96.reuse, R73 ;  /* 0x0000004960537221 */ /* 0x050fe20000010100 */
[C---:B------:R-:W-:Y:S01]  /*0bd0*/  FADD.FTZ R84, -R96.reuse, R74 ;  /* 0x0000004a60547221 */ /* 0x040fe20000010100 */
[----:B------:R-:W-:Y:S01]  /*0be0*/  SHF.L.U32 R73, R17, 0x10, RZ ;  /* 0x0000001011497819 */ /* 0x000fe200000006ff */
[C---:B------:R-:W-:Y:S01]  /*0bf0*/  FADD.FTZ R77, -R96.reuse, R72 ;  /* 0x00000048604d7221 */ /* 0x040fe20000010100 */
[----:B------:R-:W-:Y:S01]  /*0c00*/  FADD.FTZ R86, -R96, R75 ;  /* 0x0000004b60567221 */ /* 0x000fe20000010100 */
[----:B------:R-:W-:Y:S01]  /*0c10*/  SHF.L.U32 R75, R19, 0x10, RZ ;  /* 0x00000010134b7819 */ /* 0x000fe200000006ff */
[----:B------:R-:W-:-:S02]  /*0c20*/  IMAD.U32 R72, R82, 0x10000, RZ ;  /* 0x0001000052487824 */ /* 0x000fc400078e00ff */
[----:B0-----:R-:W-:Y:S01]  /*0c30*/  FMUL.FTZ R80, R83, UR32 ;  /* 0x0000002053507c20 */ /* 0x001fe20008410000 */
[----:B------:R-:W-:Y:S01]  /*0c40*/  FMUL.FTZ R19, R84, UR32 ;  /* 0x0000002054137c20 */ /* 0x000fe20008410000 */
[----:B------:R-:W-:Y:S01]  /*0c50*/  FMUL.FTZ R17, R77, UR32 ;  /* 0x000000204d117c20 */ /* 0x000fe20008410000 */
[-C--:B------:R-:W-:Y:S01]  /*0c60*/  FMUL.FTZ R84, R56, R73.reuse ;  /* 0x0000004938547220 */ /* 0x080fe20000410000 */
[----:B------:R-:W-:Y:S01]  /*0c70*/  FADD.FTZ R29, R29, R72 ;  /* 0x000000481d1d7221 */ /* 0x000fe20000010000 */
[-C--:B------:R-:W-:Y:S01]  /*0c80*/  FFMA.FTZ R41, R80, R72.reuse, R41 ;  /* 0x0000004850297223 */ /* 0x080fe20000010029 */
        /* <DEDUP_REMOVED lines=19> */
.L_x_3032:
[----:B------:R-:W-:Y:S05]  /*0dc0*/  BSYNC.RECONVERGENT B1 ;  /* 0x0000000000017941 */ /* 0x000fea0003800200 */
.L_x_3031:
        /* <DEDUP_REMOVED lines=15> */
[----:B---3--:R-:W-:Y:S01]  /*0ec0*/  MOV R85, R76 ;  /* 0x0000004c00557202 */ /* 0x008fe20000000f00 */
[--C-:B------:R-:W-:Y:S01]  /*0ed0*/  IMAD.MOV.U32 R90, RZ, RZ, R77.reuse ;  /* 0x000000ffff5a7224 */ /* 0x100fe200078e004d */
[----:B------:R-:W-:Y:S01]  /*0ee0*/  SHF.R.U64 R91, R76, 0x10, R77 ;  /* 0x000000104c5b7819 */ /* 0x000fe2000000124d */
[C---:B----4-:R-:W-:Y:S01]  /*0ef0*/  FADD.FTZ R76, -R96.reuse, R73 ;  /* 0x00000049604c7221 */ /* 0x050fe20000010100 */
[----:B------:R-:W-:Y:S01]  /*0f00*/  SHF.L.U32 R73, R85, 0x10, RZ ;  /* 0x0000001055497819 */ /* 0x000fe200000006ff */
[C---:B------:R-:W-:Y:S01]  /*0f10*/  FADD.FTZ R72, -R96.reuse, R72 ;  /* 0x0000004860487221 */ /* 0x040fe20000010100 */
[C---:B------:R-:W-:Y:S01]  /*0f20*/  FADD.FTZ R94, -R96.reuse, R75 ;  /* 0x0000004b605e7221 */ /* 0x040fe20000010100 */
[----:B------:R-:W-:Y:S01]  /*0f30*/  FADD.FTZ R87, -R96, R74 ;  /* 0x0000004a60577221 */ /* 0x000fe20000010100 */
[----:B------:R-:W-:Y:S01]  /*0f40*/  SHF.L.U32 R75, R90, 0x10, RZ ;  /* 0x000000105a4b7819 */ /* 0x000fe200000006ff */
[----:B------:R-:W-:-:S02]  /*0f50*/  IMAD.U32 R74, R91, 0x10000, RZ ;  /* 0x000100005b4a7824 */ /* 0x000fc400078e00ff */
[----:B------:R-:W-:Y:S01]  /*0f60*/  FMUL.FTZ R85, R72, UR32 ;  /* 0x0000002048557c20 */ /* 0x000fe20008410000 */
[-C--:B------:R-:W-:Y:S01]  /*0f70*/  FMUL.FTZ R90, R48, R73.reuse ;  /* 0x00000049305a7220 */ /* 0x080fe20000410000 */
[----:B------:R-:W-:Y:S01]  /*0f80*/  FMUL.FTZ R87, R87, UR32 ;  /* 0x0000002057577c20 */ /* 0x000fe20008410000 */
[----:B------:R-:W-:Y:S01]  /*0f90*/  SHF.R.U32.HI R77, RZ, 0x10, R77 ;  /* 0x00000010ff4d7819 */ /* 0x000fe2000001164d */
[----:B------:R-:W-:Y:S01]  /*0fa0*/  FADD.FTZ R24, R24, R73 ;  /* 0x0000004918187221 */ /* 0x000fe20000010000 */
[----:B------:R-:W-:Y:S01]  /*0fb0*/  FFMA.FTZ R36, R85, R73, R36 ;  /* 0x0000004955247223 */ /* 0x000fe20000010024 */
[----:B-1----:R-:W-:Y:S01]  /*0fc0*/  FMUL.FTZ R89, R49, R74 ;  /* 0x0000004a31597220 */ /* 0x002fe20000410000 */
[----:B------:R-:W-:Y:S01]  /*0fd0*/  FADD.FTZ R72, R101, R90 ;  /* 0x0000005a65487221 */ /* 0x000fe20000010000 */
[----:B------:R-:W-:Y:S01]  /*0fe0*/  FMUL.FTZ R88, R76, UR32 ;  /* 0x000000204c587c20 */ /* 0x000fe20008410000 */
[----:B------:R-:W-:Y:S01]  /*0ff0*/  FFMA.FTZ R73, R85, R90, R100 ;  /* 0x0000005a55497223 */ /* 0x000fe20000010064 */
[----:B------:R-:W-:Y:S01]  /*1000*/  FADD.FTZ R26, R26, R75 ;  /* 0x0000004b1a1a7221 */ /* 0x000fe20000010000 */
[-C--:B------:R-:W-:Y:S01]  /*1010*/  FFMA.FTZ R38, R87, R75.reuse, R38 ;  /* 0x0000004b57267223 */ /* 0x080fe20000010026 */
[----:B------:R-:W-:Y:S01]  /*1020*/  FMUL.FTZ R92, R50, R75 ;  /* 0x0000004b325c7220 */ /* 0x000fe20000410000 */
[----:B------:R-:W-:Y:S01]  /*1030*/  FADD.FTZ R75, R72, R89 ;  /* 0x00000059484b7221 */ /* 0x000fe20000010000 */
[----:B0-----:R-:W-:-:S02]  /*1040*/  IMAD.U32 R78, R77, 0x10000, RZ ;  /* 0x000100004d4e7824 */ /* 0x001fc400078e00ff */
        /* <DEDUP_REMOVED lines=12> */
.L_x_3028:
[----:B-----5:R-:W-:Y:S01]  /*1110*/  ISETP.GE.AND P4, PT, R95, 0x1, PT ;  /* 0x000000015f00780c */ /* 0x020fe20003f86270 */
[----:B-1----:R-:W-:Y:S01]  /*1120*/  UIMAD UR7, UR6, UR10, URZ ;  /* 0x0000000a060772a4 */ /* 0x002fe2000f8e02ff */
[----:B------:R-:W-:Y:S01]  /*1130*/  HFMA2 R103, -RZ, RZ, 0, 0 ;  /* 0x00000000ff677431 */ /* 0x000fe200000001ff */
[----:B----4-:R-:W-:Y:S02]  /*1140*/  UISETP.NE.U32.AND UP0, UPT, UR24, URZ, UPT ;  /* 0x000000ff1800728c */ /* 0x010fe4000bf05070 */
[----:B------:R-:W-:Y:S02]  /*1150*/  USHF.R.S32.HI UR8, URZ, 0x1f, UR7 ;  /* 0x0000001fff087899 */ /* 0x000fe40008011407 */
[----:B------:R-:W-:Y:S02]  /*1160*/  UISETP.NE.AND.EX UP0, UPT, UR25, URZ, UPT, UP0 ;  /* 0x000000ff1900728c */ /* 0x000fe4000bf05300 */
[----:B------:R-:W-:-:S04]  /*1170*/  ULEA.HI UR8, UR8, UR7, URZ, 0x2 ;  /* 0x0000000708087291 */ /* 0x000fc8000f8f10ff */
[----:B------:R-:W-:Y:S02]  /*1180*/  @P4 IADD3 R72, PT, PT, R95, -0x1, RZ ;  /* 0xffffffff5f484810 */ /* 0x000fe40007ffe0ff */
[----:B------:R-:W-:-:S03]  /*1190*/  IMAD.U32 R93, RZ, RZ, UR8 ;  /* 0x00000008ff5d7e24 */ /* 0x000fc6000f8e00ff */
[----:B------:R-:W-:Y:S02]  /*11a0*/  @P4 IMAD R72, R72, UR10, RZ ;  /* 0x0000000a48484c24 */ /* 0x000fe4000f8e02ff */
[----:B------:R-:W-:-:S03]  /*11b0*/  LEA.HI.SX32 R93, R93, R0, 0x1e ;  /* 0x000000005d5d7211 */ /* 0x000fc600078ff2ff */
[----:B------:R-:W-:Y:S02]  /*11c0*/  @P4 SHF.R.S32.HI R73, RZ, 0x1f, R72 ;  /* 0x0000001fff494819 */ /* 0x000fe40000011448 */
[----:B------:R-:W-:Y:S02]  /*11d0*/  IMAD.MOV.U32 R101, RZ, RZ, R93 ;  /* 0x000000ffff657224 */ /* 0x000fe400078e005d */
[----:B------:R-:W-:-:S04]  /*11e0*/  @P4 LEA.HI R73, R73, R72, RZ, 0x2 ;  /* 0x0000004849494211 */ /* 0x000fc800078f10ff */
[----:B------:R-:W-:Y:S01]  /*11f0*/  @P4 LEA.HI.SX32 R103, R73, R0, 0x1e ;  /* 0x0000000049674211 */ /* 0x000fe200078ff2ff */
        /* <DEDUP_REMOVED lines=11> */
[----:B------:R-:W-:Y:S01]  /*12b0*/  CS2R R100, SRZ ;  /* 0x0000000000647805 */ /* 0x000fe2000001ff00 */
[----:B------:R-:W-:-:S10]  /*12c0*/  @P1 VIADD R103, R103, 0x80 ;  /* 0x0000008067671836 */ /* 0x000fd40000000000 */
[----:B--2---:R-:W-:Y:S05]  /*12d0*/  @!P3 BRA `(.L_x_3033) ;  /* 0x000000000078b947 */ /* 0x004fea0003800000 */
[----:B------:R-:W0:Y:S02]  /*12e0*/  LDC.64 R72, c[0x0][0x3b0] ;  /* 0x0000ec00ff487b82 */ /* 0x000e240000000a00 */
[----:B0-----:R-:W-:-:S05]  /*12f0*/  IMAD.WIDE.U32 R72, R103, 0x4, R72 ;  /* 0x0000000467487825 */ /* 0x001fca00078e0048 */
[----:B------:R1:W5:Y:S01]  /*1300*/  LDG.E R6, desc[UR20][R72.64] ;  /* 0x0000001448067981 */ /* 0x000362000c1e1900 */
[----:B------:R-:W-:Y:S05]  /*1310*/  BRA `(.L_x_3033) ;  /* 0x0000000000687947 */ /* 0x000fea0003800000 */
.L_x_3034:
        /* <DEDUP_REMOVED lines=11> */
[----:B-1----:R-:W-:-:S04]  /*13d0*/  @P2 IMAD.WIDE.U32 R98, R101, 0x10, R98 ;  /* 0x0000001065622825 */ /* 0x002fc800078e0062 */
[----:B------:R-:W-:Y:S01]  /*13e0*/  @P2 VIADD R101, R101, 0x80 ;  /* 0x0000008065652836 */ /* 0x000fe20000000000 */
[----:B------:R0:W5:Y:S02]  /*13f0*/  @P2 LDG.E.128 R20, desc[UR20][R98.64] ;  /* 0x0000001462142981 */ /* 0x000164000c1e1d00 */
[----:B------:R-:W1:Y:S01]  /*1400*/  @P3 LDC.64 R74, c[0x0][0x438] ;  /* 0x00010e00ff4a3b82 */ /* 0x000e620000000a00 */
[C---:B--2---:R-:W-:Y:S01]  /*1410*/  @P1 IMAD.WIDE.U32 R76, R103.reuse, 0x4, R76 ;  /* 0x00000004674c1825 */ /* 0x044fe200078e004c */
[----:B------:R-:W-:-:S04]  /*1420*/  @P1 IADD3 R103, PT, PT, R103, 0x80, RZ ;  /* 0x0000008067671810 */ /* 0x000fc80007ffe0ff */
[----:B------:R0:W5:Y:S01]  /*1430*/  @P1 LDG.E R5, desc[UR20][R76.64] ;  /* 0x000000144c051981 */ /* 0x000162000c1e1900 */
[----:B---3--:R-:W-:-:S04]  /*1440*/  @P1 IMAD.WIDE.U32 R78, R101, 0x10, R78 ;  /* 0x00000010654e1825 */ /* 0x008fc800078e004e */
[----:B------:R-:W-:Y:S01]  /*1450*/  @P1 VIADD R101, R101, 0x80 ;  /* 0x0000008065651836 */ /* 0x000fe20000000000 */
[----:B------:R0:W5:Y:S01]  /*1460*/  @P1 LDG.E.128 R60, desc[UR20][R78.64] ;  /* 0x000000144e3c1981 */ /* 0x000162000c1e1d00 */
[----:B----4-:R-:W-:-:S05]  /*1470*/  @P3 IMAD.WIDE.U32 R72, R103, 0x4, R72 ;  /* 0x0000000467483825 */ /* 0x010fca00078e0048 */
[----:B------:R0:W5:Y:S01]  /*1480*/  @P3 LDG.E R6, desc[UR20][R72.64] ;  /* 0x0000001448063981 */ /* 0x000162000c1e1900 */
[----:B-1----:R-:W-:-:S05]  /*1490*/  @P3 IMAD.WIDE.U32 R74, R101, 0x10, R74 ;  /* 0x00000010654a3825 */ /* 0x002fca00078e004a */
[----:B------:R0:W5:Y:S01]  /*14a0*/  @P3 LDG.E.128 R64, desc[UR20][R74.64] ;  /* 0x000000144a403981 */ /* 0x000162000c1e1d00 */
[----:B------:R-:W-:-:S07]  /*14b0*/  CS2R R100, SRZ ;  /* 0x0000000000647805 */ /* 0x000fce000001ff00 */
.L_x_3033:
[----:B------:R-:W-:Y:S05]  /*14c0*/  BSYNC.RECONVERGENT B0 ;  /* 0x0000000000007941 */ /* 0x000fea0003800200 */
.L_x_3027:
        /* <DEDUP_REMOVED lines=32> */
.L_x_3036:
[----:B------:R-:W-:Y:S05]  /*16d0*/  BSYNC.RECONVERGENT B0 ;  /* 0x0000000000007941 */ /* 0x000fea0003800200 */
.L_x_3035:
[----:B------:R-:W1:Y:S08]  /*16e0*/  S2UR UR8, SR_CgaCtaId ;  /* 0x00000000000879c3 */ /* 0x000e700000008800 */
[----:B------:R-:W-:Y:S01]  /*16f0*/  BAR.SYNC.DEFER_BLOCKING 0x0 ;  /* 0x0000000000007b1d */ /* 0x000fe20000010000 */
[----:B------:R-:W-:Y:S02]  /*1700*/  @P4 IADD3 R95, PT, PT, R95, -0x1, RZ ;  /* 0xffffffff5f5f4810 */ /* 0x000fe40007ffe0ff */
[----:B------:R-:W-:-:S03]  /*1710*/  ISETP.NE.AND P0, PT, RZ, UR30, PT ;  /* 0x0000001eff007c0c */ /* 0x000fc6000bf05270 */
        /* <DEDUP_REMOVED lines=15> */
[----:B------:R-:W-:Y:S01]  /*1810*/  @P4 LEA.HI R75, R72, R95, RZ, 0x2 ;  /* 0x0000005f484b4211 */ /* 0x000fe200078f10ff */
[----:B------:R-:W-:-:S02]  /*1820*/  IMAD.MOV.U32 R95, RZ, RZ, RZ ;  /* 0x000000ffff5f7224 */ /* 0x000fc400078e00ff */
[----:B-1----:R-:W-:Y:S01]  /*1830*/  FADD.FTZ R96, R96, R77 ;  /* 0x0000004d60607221 */ /* 0x002fe20000010000 */
[----:B------:R-:W-:Y:S01]  /*1840*/  FADD.FTZ R73, R73, R76 ;  /* 0x0000004c49497221 */ /* 0x000fe20000010000 */
[----:B------:R-:W-:Y:S02]  /*1850*/  @P4 LEA.HI.SX32 R95, R75, R0, 0x1e ;  /* 0x000000004b5f4211 */ /* 0x000fe400078ff2ff */
        /* <DEDUP_REMOVED lines=25> */
.L_x_3041:
        /* <DEDUP_REMOVED lines=11> */
.L_x_3042:
        /* <DEDUP_REMOVED lines=11> */
.L_x_3043:
        /* <DEDUP_REMOVED lines=12> */
.L_x_3040:
        /* <DEDUP_REMOVED lines=45> */
.L_x_3039:
[----:B------:R-:W-:-:S04]  /*1ee0*/  UISETP.NE.U32.AND UP0, UPT, UR4, URZ, UPT ;  /* 0x000000ff0400728c */ /* 0x000fc8000bf05070 */
[----:B------:R-:W-:-:S09]  /*1ef0*/  UISETP.NE.AND.EX UP0, UPT, UR5, URZ, UPT, UP0 ;  /* 0x000000ff0500728c */ /* 0x000fd2000bf05300 */
[----:B------:R-:W-:Y:S05]  /*1f00*/  BRA.U UP0, `(.L_x_3045) ;  /* 0x0000000100e07547 */ /* 0x000fea000b800000 */
[----:B------:R-:W-:Y:S01]  /*1f10*/  PLOP3.LUT P6, PT, PT, PT, UP2, 0x80, 0x8 ;  /* 0x000000000008781c */ /* 0x000fe20003fcf028 */
[----:B-----5:R-:W-:Y:S01]  /*1f20*/  IMAD.MOV.U32 R98, RZ, RZ, R21 ;  /* 0x000000ffff627224 */ /* 0x020fe200078e0015 */
[----:B------:R-:W-:Y:S01]  /*1f30*/  PLOP3.LUT P5, PT, PT, PT, UP2, 0x80, 0x8 ;  /* 0x000000000008781c */ /* 0x000fe20003faf028 */
[----:B------:R-:W0:Y:S01]  /*1f40*/  @P4 LDC.64 R74, c[0x0][0x408] ;  /* 0x00010200ff4a4b82 */ /* 0x000e220000000a00 */
[----:B------:R-:W-:Y:S01]  /*1f50*/  PLOP3.LUT P0, PT, PT, PT, UP2, 0x80, 0x8 ;  /* 0x000000000008781c */ /* 0x000fe20003f0f028 */
[----:B------:R-:W-:Y:S01]  /*1f60*/  IMAD.MOV.U32 R78, RZ, RZ, R20 ;  /* 0x000000ffff4e7224 */ /* 0x000fe200078e0014 */
[----:B------:R-:W-:-:S05]  /*1f70*/  MOV R100, R22 ;  /* 0x0000001600647202 */ /* 0x000fca0000000f00 */
[----:B------:R-:W1:Y:S02]  /*1f80*/  @P4 LDC.64 R76, c[0x0][0x408] ;  /* 0x00010200ff4c4b82 */ /* 0x000e640000000a00 */
        /* <DEDUP_REMOVED lines=35> */
[----:B------:R-:W-:Y:S02]  /*21c0*/  PLOP3.LUT P0, PT, PT, PT, UP2, 0x80, 0x8 ;  /* 0x000000000008781c */ /* 0x000fe40003f0f028 */
[----:B------:R-:W-:Y:S02]  /*21d0*/  PLOP3.LUT P5, PT, PT, PT, UP2, 0x80, 0x8 ;  /* 0x000000000008781c */ /* 0x000fe40003faf028 */
[----:B------:R-:W-:Y:S02]  /*21e0*/  PLOP3.LUT P6, PT, PT, PT, UP2, 0x80, 0x8 ;  /* 0x000000000008781c */ /* 0x000fe40003fcf028 */
[----:B------:R-:W-:-:S07]  /*21f0*/  MOV R10, R23 ;  /* 0x00000017000a7202 */ /* 0x000fce0000000f00 */
        /* <DEDUP_REMOVED lines=9> */
.L_x_3045:
        /* <DEDUP_REMOVED lines=22> */
[----:B------:R-:W-:Y:S01]  /*23f0*/  PLOP3.LUT P0, PT, PT, PT, UP2, 0x80, 0x8 ;  /* 0x000000000008781c */ /* 0x000fe20003f0f028 */
[----:B------:R-:W-:-:S02]  /*2400*/  IMAD.MOV.U32 R71, RZ, RZ, R23 ;  /* 0x000000ffff477224 */ /* 0x000fc400078e0017 */
[----:B-1----:R-:W-:Y:S02]  /*2410*/  @P4 FMUL.FTZ R75, R70, R75 ;  /* 0x0000004b464b4220 */ /* 0x002fe40000410000 */
[--C-:B------:R-:W-:Y:S01]  /*2420*/  @P5 FFMA.FTZ R68, R14, UR7, R93.reuse ;  /* 0x000000070e445c23 */ /* 0x100fe2000801005d */
[----:B------:R-:W-:Y:S01]  /*2430*/  PLOP3.LUT P5, PT, PT, PT, UP2, 0x80, 0x8 ;  /* 0x000000000008781c */ /* 0x000fe20003faf028 */
[----:B------:R-:W-:Y:S02]  /*2440*/  @P4 FMUL.FTZ R74, R75, R74 ;  /* 0x0000004a4b4a4220 */ /* 0x000fe40000410000 */
[----:B------:R-:W-:Y:S01]  /*2450*/  @P6 FADD.FTZ R98, R15, -R68 ;  /* 0x800000440f626221 */ /* 0x000fe20000010000 */
[----:B------:R-:W-:Y:S02]  /*2460*/  PLOP3.LUT P6, PT, PT, PT, UP2, 0x80, 0x8 ;  /* 0x000000000008781c */ /* 0x000fe40003fcf028 */
[----:B------:R-:W-:Y:S01]  /*2470*/  MOV R68, R20 ;  /* 0x0000001400447202 */ /* 0x000fe20000000f00 */
        /* <DEDUP_REMOVED lines=11> */
[C---:B------:R-:W-:Y:S02]  /*2530*/  @P4 LOP3.LUT P0, RZ, R4.reuse, 0xff0000, RZ, 0xc0, !PT ;  /* 0x00ff000004ff4812 */ /* 0x040fe4000780c0ff */
        /* <DEDUP_REMOVED lines=13> */
.L_x_3044:
        /* <DEDUP_REMOVED lines=14> */
.L_x_3046:
[----:B------:R-:W-:Y:S01]  /*26f0*/  VIADD R96, R96, 0x80 ;  /* 0x0000008060607836 */ /* 0x000fe20000000000 */
[----:B------:R-:W-:-:S07]  /*2700*/  IADD3 R95, PT, PT, R95, 0x80, RZ ;  /* 0x000000805f5f7810 */ /* 0x000fce0007ffe0ff */
.L_x_3038:
[----:B------:R-:W-:Y:S05]  /*2710*/  BSYNC.RECONVERGENT B0 ;  /* 0x0000000000007941 */ /* 0x000fea0003800200 */
.L_x_3037:
        /* <DEDUP_REMOVED lines=20> */
[----:B------:R-:W-:Y:S01]  /*2860*/  PLOP3.LUT P5, PT, PT, PT, UP2, 0x80, 0x8 ;  /* 0x000000000008781c */ /* 0x000fe20003faf028 */
[----:B------:R-:W-:Y:S02]  /*2870*/  IMAD.MOV.U32 R68, RZ, RZ, R60 ;  /* 0x000000ffff447224 */ /* 0x000fe400078e003c */
        /* <DEDUP_REMOVED lines=26> */
[----:B------:R-:W-:Y:S02]  /*2a20*/  PLOP3.LUT P6, PT, PT, PT, UP2, 0x80, 0x8 ;  /* 0x000000000008781c */ /* 0x000fe40003fcf028 */
[----:B------:R-:W-:Y:S01]  /*2a30*/  MOV R71, R63 ;  /* 0x0000003f00477202 */ /* 0x000fe20000000f00 */
        /* <DEDUP_REMOVED lines=15> */
.L_x_3050:
[----:B------:R-:W-:Y:S01]  /*2b30*/  PLOP3.LUT P5, PT, PT, PT, UP2, 0x80, 0x8 ;  /* 0x000000000008781c */ /* 0x000fe20003faf028 */
[----:B-----5:R-:W-:Y:S01]  /*2b40*/  IMAD.MOV.U32 R98, RZ, RZ, R61 ;  /* 0x000000ffff627224 */ /* 0x020fe200078e003d */
[----:B------:R-:W-:Y:S01]  /*2b50*/  PLOP3.LUT P6, PT, PT, PT, UP2, 0x80, 0x8 ;  /* 0x000000000008781c */ /* 0x000fe20003fcf028 */
[----:B-1----:R-:W1:Y:S01]  /*2b60*/  @P4 LDC.64 R74, c[0x0][0x408] ;  /* 0x00010200ff4a4b82 */ /* 0x002e620000000a00 */
[----:B------:R-:W-:Y:S01]  /*2b70*/  MOV R100, R62 ;  /* 0x0000003e00647202 */ /* 0x000fe20000000f00 */
[----:B------:R-:W-:-:S06]  /*2b80*/  IMAD.MOV.U32 R78, RZ, RZ, R60 ;  /* 0x000000ffff4e7224 */ /* 0x000fcc00078e003c */
[----:B------:R-:W2:Y:S02]  /*2b90*/  @P4 LDC.64 R76, c[0x0][0x408] ;  /* 0x00010200ff4c4b82 */ /* 0x000ea40000000a00 */
        /* <DEDUP_REMOVED lines=36> */
[----:B------:R-:W-:Y:S02]  /*2de0*/  PLOP3.LUT P6, PT, PT, PT, UP2, 0x80, 0x8 ;  /* 0x000000000008781c */ /* 0x000fe40003fcf028 */
[----:B------:R-:W-:Y:S02]  /*2df0*/  PLOP3.LUT P5, PT, PT, PT, UP2, 0x80, 0x8 ;  /* 0x000000000008781c */ /* 0x000fe40003faf028 */
[----:B------:R-:W-:-:S09]  /*2e00*/  MOV R10, R63 ;  /* 0x0000003f000a7202 */ /* 0x000fd20000000f00 */
        /* <DEDUP_REMOVED lines=10> */
.L_x_3049:
        /* <DEDUP_REMOVED lines=49> */
.L_x_3052:
        /* <DEDUP_REMOVED lines=11> */
.L_x_3053:
        /* <DEDUP_REMOVED lines=11> */
.L_x_3054:
        /* <DEDUP_REMOVED lines=11> */
.L_x_3055:
        /* <DEDUP_REMOVED lines=11> */
.L_x_3051:
        /* <DEDUP_REMOVED lines=12> */
.L_x_3056:
[----:B------:R-:W-:Y:S01]  /*3540*/  VIADD R96, R96, 0x80 ;  /* 0x0000008060607836 */ /* 0x000fe20000000000 */
[----:B------:R-:W-:-:S07]  /*3550*/  IADD3 R95, PT, PT, R95, 0x80, RZ ;  /* 0x000000805f5f7810 */ /* 0x000fce0007ffe0ff */
.L_x_3048:
[----:B------:R-:W-:Y:S05]  /*3560*/  BSYNC.RECONVERGENT B0 ;  /* 0x0000000000007941 */ /* 0x000fea0003800200 */
.L_x_3047:
        /* <DEDUP_REMOVED lines=65> */
.L_x_3060:
        /* <DEDUP_REMOVED lines=56> */
.L_x_3059:
        /* <DEDUP_REMOVED lines=49> */
.L_x_3062:
        /* <DEDUP_REMOVED lines=22> */
.L_x_3063:
        /* <DEDUP_REMOVED lines=11> */
.L_x_3064:
        /* <DEDUP_REMOVED lines=11> */
.L_x_3065:
[----:B------:R-:W-:-:S07]  /*42d0*/  @P4 PRMT R10, R72, 0x7610, R10 ;  /* 0x00007610480a4816 */ /* 0x000fce000000000a */
.L_x_3061:
[----:B------:R-:W0:Y:S02]  /*42e0*/  @P0 LDC.64 R72, c[0x0][0x478] ;  /* 0x00011e00ff480b82 */ /* 0x000e240000000a00 */
[----:B0-----:R-:W-:-:S05]  /*42f0*/  @P0 IMAD.WIDE.U32 R96, R96, 0x10, R72 ;  /* 0x0000001060600825 */ /* 0x001fca00078e0048 */
[----:B------:R2:W-:Y:S01]  /*4300*/  @P0 STG.E.128 desc[UR20][R96.64], R68 ;  /* 0x0000004460000986 */ /* 0x0005e2000c101d14 */
        /* <DEDUP_REMOVED lines=9> */
.L_x_3058:
[----:B------:R-:W-:Y:S05]  /*43a0*/  BSYNC.RECONVERGENT B0 ;  /* 0x0000000000007941 */ /* 0x000fea0003800200 */
.L_x_3057:
[----:B------:R-:W-:Y:S02]  /*43b0*/  UIADD3 UR6, UPT, UPT, UR6, UR26, URZ ;  /* 0x0000001a06067290 */ /* 0x000fe4000fffe0ff */
[----:B------:R-:W-:Y:S02]  /*43c0*/  UPLOP3.LUT UP1, UPT, UPT, UPT, UP1, 0x40, 0x4 ;  /* 0x000000000004789c */ /* 0x000fe40003f2e810 */
[----:B------:R-:W-:-:S09]  /*43d0*/  UISETP.GE.AND UP0, UPT, UR6, UR27, UPT ;  /* 0x0000001b0600728c */ /* 0x000fd2000bf06270 */
[----:B------:R-:W-:Y:S05]  /*43e0*/  BRA.U !UP0, `(.L_x_3066) ;  /* 0xffffffc108007547 */ /* 0x000fea000b83ffff */
.L_x_3026:
[----:B------:R-:W4:Y:S01]  /*43f0*/  LDC.64 R2, c[0x0][0x440] ;  /* 0x00011000ff027b82 */ /* 0x000f220000000a00 */
[----:B------:R-:W-:-:S06]  /*4400*/  UIMAD UR7, UR9, UR10, URZ ;  /* 0x0000000a090772a4 */ /* 0x000fcc000f8e02ff */
[----:B------:R-:W-:Y:S01]  /*4410*/  IMAD.U32 R11, RZ, RZ, UR7 ;  /* 0x00000007ff0b7e24 */ /* 0x000fe2000f8e00ff */
[----:B-----5:R-:W0:Y:S04]  /*4420*/  LDC.64 R4, c[0x0][0x448] ;  /* 0x00011200ff047b82 */ /* 0x020e280000000a00 */
[----:B------:R-:W-:-:S04]  /*4430*/  LEA.HI R11, R11, R0, RZ, 0x1e ;  /* 0x000000000b0b7211 */ /* 0x000fc800078ff0ff */
        /* <DEDUP_REMOVED lines=20> */
.L_x_3067:
        /* <DEDUP_REMOVED lines=16> */
.L_x_6743:


//--------------------- .text._ZN10layer_norm22ln_bwd_finalize_kernelINS_22Kernel_traits_finalizeILj1536Ef13__nv_bfloat16fS2_fjLb0ELj1024ELj4ENS_18Kernel_traits_baseILj1536EfS2_fS2_fjLj1024EEEEELb0ELb1EEEvNS_9BwdParamsE --------------------------
	.section	.text._ZN10layer_norm22ln_bwd_finalize_kernelINS_22Kernel_traits_finalizeILj1536Ef13__nv_bfloat16fS2_fjLb0ELj1024ELj4ENS_18Kernel_traits_baseILj1536EfS2_fS2_fjLj1024EEEEELb0ELb1EEEvNS_9BwdParamsE,"ax",@progbits
	.align	128
        .global         _ZN10layer_norm22ln_bwd_finalize_kernelINS_22Kernel_traits_finalizeILj1536Ef13__nv_bfloat16fS2_fjLb0ELj1024ELj4ENS_18Kernel_traits_baseILj1536EfS2_fS2_fjLj1024EEEEELb0ELb1EEEvNS_9BwdParamsE
        .type           _ZN10layer_norm22ln_bwd_finalize_kernelINS_22Kernel_traits_finalizeILj1536Ef13__nv_bfloat16fS2_fjLb0ELj1024ELj4ENS_18Kernel_traits_baseILj1536EfS2_fS2_fjLj1024EEEEELb0ELb1EEEvNS_9BwdParamsE,@function
        .size           _ZN10layer_norm22ln_bwd_finalize_kernelINS_22Kernel_traits_finalizeILj1536Ef13__nv_bfloat16fS2_fjLb0ELj1024ELj4ENS_18Kernel_traits_baseILj1536EfS2_fS2_fjLj1024EEEEELb0ELb1EEEvNS_9BwdParamsE,(.L_x_6744 - _ZN10layer_norm22ln_bwd_finalize_kernelINS_22Kernel_traits_finalizeILj1536Ef13__nv_bfloat16fS2_fjLb0ELj1024ELj4ENS_18Kernel_traits_baseILj1536EfS2_fS2_fjLj1024EEEEELb0ELb1EEEvNS_9BwdParamsE)
        .other          _ZN10layer_norm22ln_bwd_finalize_kernelINS_22Kernel_traits_finalizeILj1536Ef13__nv_bfloat16fS2_fjLb0ELj1024ELj4ENS_18Kernel_traits_baseILj1536EfS2_fS2_fjLj1024EEEEELb0ELb1EEEvNS_9BwdParamsE,@"STO_CUDA_ENTRY STV_DEFAULT"
_ZN10layer_norm22ln_bwd_finalize_kernelINS_22Kernel_traits_finalizeILj1536Ef13__nv_bfloat16fS2_fjLb0ELj1024ELj4ENS_18Kernel_traits_baseILj1536EfS2_fS2_fjLj1024EEEEELb0ELb1EEEvNS_9BwdParamsE:
.text._ZN10layer_norm22ln_bwd_finalize_kernelINS_22Kernel_traits_finalizeILj1536Ef13__nv_bfloat16fS2_fjLb0ELj1024ELj4ENS_18Kernel_traits_baseILj1536EfS2_fS2_fjLj1024EEEEELb0ELb1EEEvNS_9BwdParamsE:
        /* <DEDUP_REMOVED lines=81> */
.L_x_3072:
        /* <DEDUP_REMOVED lines=118> */
.L_x_3071:
[----:B------:R-:W-:Y:S05]  /*0c70*/  BSYNC.RECONVERGENT B1 ;  /* 0x0000000000017941 */ /* 0x000fea0003800200 */
.L_x_3070:
        /* <DEDUP_REMOVED lines=77> */
.L_x_3074:
[----:B------:R-:W-:Y:S05]  /*1150*/  BSYNC.RECONVERGENT B1 ;  /* 0x0000000000017941 */ /* 0x000fea0003800200 */
.L_x_3073:
        /* <DEDUP_REMOVED lines=38> */
.L_x_3076:
[----:B------:R-:W-:Y:S05]  /*13c0*/  BSYNC.RECONVERGENT B1 ;  /* 0x0000000000017941 */ /* 0x000fea0003800200 */
.L_x_3075:
        /* <DEDUP_REMOVED lines=8> */
.L_x_3077:
        /* <DEDUP_REMOVED lines=10> */
.L_x_3069:
[----:B------:R-:W-:Y:S05]  /*14f0*/  BSYNC.RECONVERGENT B0 ;  /* 0x0000000000007941 */ /* 0x000fea0003800200 */
.L_x_3068:
        /* <DEDUP_REMOVED lines=55> */
.L_x_3078:
        /* <DEDUP_REMOVED lines=9> */
.L_x_6744:


//--------------------- .text._ZN10layer_norm13ln_bwd_kernelINS_13Kernel_traitsIf13__nv_bfloat16fS2_fjLj1536ELj1ELj1ELj4ELj8ENS_18Kernel_traits_baseILj1536EfS2_fS2_fjLj128EEEEELb1ELb0ELb1ELb1EEEvNS_9BwdParamsE --------------------------
	.section	.text._ZN10layer_norm13ln_bwd_kernelINS_13Kernel_traitsIf13__nv_bfloat16fS2_fjLj1536ELj1ELj1ELj4ELj8ENS_18Kernel_traits_baseILj1536EfS2_fS2_fjLj128EEEEELb1ELb0ELb1ELb1EEEvNS_9BwdParamsE,"ax",@progbits
	.align	128
        .global         _ZN10layer_norm13ln_bwd_kernelINS_13Kernel_traitsIf13__nv_bfloat16fS2_fjLj1536ELj1ELj1ELj4ELj8ENS_18Kernel_traits_baseILj1536EfS2_fS2_fjLj128EEEEELb1ELb0ELb1ELb1EEEvNS_9BwdParamsE
        .type           _ZN10layer_norm13ln_bwd_kernelINS_13Kernel_traitsIf13__nv_bfloat16fS2_fjLj1536ELj1ELj1ELj4ELj8ENS_18Kernel_traits_baseILj1536EfS2_fS2_fjLj128EEEEELb1ELb0ELb1ELb1EEEvNS_9BwdParamsE,@function
        .size           _ZN10layer_norm13ln_bwd_kernelINS_13Kernel_traitsIf13__nv_bfloat16fS2_fjLj1536ELj1ELj1ELj4ELj8ENS_18Kernel_traits_baseILj1536EfS2_fS2_fjLj128EEEEELb1ELb0ELb1ELb1EEEvNS_9BwdParamsE,(.L_x_6745 - _ZN10layer_norm13ln_bwd_kernelINS_13Kernel_traitsIf13__nv_bfloat16fS2_fjLj1536ELj1ELj1ELj4ELj8ENS_18Kernel_traits_baseILj1536EfS2_fS2_fjLj128EEEEELb1ELb0ELb1ELb1EEEvNS_9BwdParamsE)
        .other          _ZN10layer_norm13ln_bwd_kernelINS_13Kernel_traitsIf13__nv_bfloat16fS2_fjLj1536ELj1ELj1ELj4ELj8ENS_18Kernel_traits_baseILj1536EfS2_fS2_fjLj128EEEEELb1ELb0ELb1ELb1EEEvNS_9BwdParamsE,@"STO_CUDA_ENTRY STV_DEFAULT"
_ZN10layer_norm13ln_bwd_kernelINS_13Kernel_traitsIf13__nv_bfloat16fS2_fjLj1536ELj1ELj1ELj4ELj8ENS_18Kernel_traits_baseILj1536EfS2_fS2_fjLj128EEEEELb1ELb0ELb1ELb1EEEvNS_9BwdParamsE:
.text._ZN10layer_norm13ln_bwd_kernelINS_13Kernel_traitsIf13__nv_bfloat16fS2_fjLj1536ELj1ELj1ELj4ELj8ENS_18Kernel_traits_baseILj1536EfS2_fS2_fjLj128EEEEELb1ELb0ELb1ELb1EEEvNS_9BwdParamsE:
        /* <DEDUP_REMOVED lines=34> */
[----:B------:R-:W-:Y:S01]  /*0220*/  UPLOP3.LUT UP1, UPT, UPT, UPT, UPT, 0x40, 0x4 ;  /* 0x000000000004789c */ /* 0x000fe20003f2e870 */
[----:B-1-34-:R-:W-:-:S10]  /*0230*/  UMOV UR9, UR8 ;  /* 0x0000000800097c82 */ /* 0x01afd40008000000 */
.L_x_3108:
[----:B0-----:R-:W-:Y:S02]  /*0240*/  UIMAD.WIDE UR30, UR9, 0x4, UR18 ;  /* 0x00000004091e78a5 */ /* 0x001fe4000f8e0212 */
[----:B------:R-:W-:-:S04]  /*0250*/  UIMAD.WIDE UR10, UR9, 0x4, UR14 ;  /* 0x00000004090a78a5 */ /* 0x000fc8000f8e020e */
[----:B-1----:R-:W-:Y:S02]  /*0260*/  MOV R60, UR30 ;  /* 0x0000001e003c7c02 */ /* 0x002fe40008000f00 */
[----:B------:R-:W-:Y:S01]  /*0270*/  MOV R61, UR31 ;  /* 0x0000001f003d7c02 */ /* 0x000fe20008000f00 */
[----:B------:R-:W-:-:S04]  /*0280*/  UIMAD.WIDE UR30, UR9, 0x4, UR16 ;  /* 0x00000004091e78a5 */ /* 0x000fc8000f8e0210 */
[----:B------:R-:W3:Y:S01]  /*0290*/  LDG.E R60, desc[UR22][R60.64] ;  /* 0x000000163c3c7981 */ /* 0x000ee2000c1e1900 */
[----:B------:R-:W-:Y:S02]  /*02a0*/  MOV R62, UR10 ;  /* 0x0000000a003e7c02 */ /* 0x000fe40008000f00 */
[----:B------:R-:W-:Y:S02]  /*02b0*/  MOV R4, UR30 ;  /* 0x0000001e00047c02 */ /* 0x000fe40008000f00 */
[----:B------:R-:W-:Y:S02]  /*02c0*/  MOV R63, UR11 ;  /* 0x0000000b003f7c02 */ /* 0x000fe40008000f00 */
[----:B------:R-:W-:-:S03]  /*02d0*/  MOV R5, UR31 ;  /* 0x0000001f00057c02 */ /* 0x000fc60008000f00 */
[----:B------:R-:W4:Y:S04]  /*02e0*/  LDG.E R62, desc[UR22][R62.64] ;  /* 0x000000163e3e7981 */ /* 0x000f28000c1e1900 */
[----:B------:R-:W2:Y:S01]  /*02f0*/  LDG.E R4, desc[UR22][R4.64] ;  /* 0x0000001604047981 */ /* 0x000ea2000c1e1900 */
[----:B---3--:R-:W-:Y:S02]  /*0300*/  R2UR UR30, R60 ;  /* 0x000000003c1e72ca */ /* 0x008fe400000e0000 */
[----:B----4-:R-:W-:-:S11]  /*0310*/  R2UR UR31, R62 ;  /* 0x000000003e1f72ca */ /* 0x010fd600000e0000 */
[----:B------:R-:W-:Y:S01]  /*0320*/  UISETP.GE.AND UP2, UPT, UR30, 0x1, UPT ;  /* 0x000000011e00788c */ /* 0x000fe2000bf46270 */
[----:B--2---:R-:W-:-:S08]  /*0330*/  R2UR UR20, R4 ;  /* 0x00000000041472ca */ /* 0x004fd000000e0000 */
        /* <DEDUP_REMOVED lines=27> */
[----:B------:R0:W4:Y:S01]  /*04f0*/  LDG.E R3, desc[UR22][R2.64] ;  /* 0x0000001602037981 */ /* 0x000122000c1e1900 */
[C---:B------:R-:W-:Y:S01]  /*0500*/  IADD3 R5, PT, PT, R79.reuse, 0x100, RZ ;  /* 0x000001004f057810 */ /* 0x040fe20007ffe0ff */
[----:B-1----:R-:W-:-:S02]  /*0510*/  IMAD.WIDE.U32 R60, R79, 0x10, R64 ;  /* 0x000000104f3c7825 */ /* 0x002fc400078e0040 */
[----:B------:R-:W3:Y:S02]  /*0520*/  LDG.E.64 R86, desc[UR22][R86.64] ;  /* 0x0000001656567981 */ /* 0x000ee4000c1e1b00 */
[--C-:B------:R-:W-:Y:S02]  /*0530*/  IMAD.WIDE.U32 R66, R85, 0x10, R64.reuse ;  /* 0x0000001055427825 */ /* 0x100fe400078e0040 */
[----:B------:R-:W3:Y:S02]  /*0540*/  LDG.E.128 R60, desc[UR22][R60.64] ;  /* 0x000000163c3c7981 */ /* 0x000ee4000c1e1d00 */
[----:B------:R-:W-:Y:S02]  /*0550*/  IMAD.WIDE.U32 R68, R5, 0x10, R64 ;  /* 0x0000001005447825 */ /* 0x000fe400078e0040 */
[----:B------:R-:W3:Y:S04]  /*0560*/  LDG.E.128 R64, desc[UR22][R66.64] ;  /* 0x0000001642407981 */ /* 0x000ee8000c1e1d00 */
[----:B------:R-:W3:Y:S04]  /*0570*/  LDG.E.128 R68, desc[UR22][R68.64] ;  /* 0x0000001644447981 */ /* 0x000ee8000c1e1d00 */
[----:B------:R-:W3:Y:S01]  /*0580*/  LDG.E.64 R80, desc[UR22][R80.64] ;  /* 0x0000001650507981 */ /* 0x000ee2000c1e1b00 */
[----:B------:R-:W-:Y:S01]  /*0590*/  ISETP.NE.AND.EX P0, PT, RZ, UR5, PT, P0 ;  /* 0x00000005ff007c0c */ /* 0x000fe2000bf05300 */
[----:B------:R-:W-:-:S12]  /*05a0*/  @UP3 UIADD3 UR10, UPT, UPT, UR20, -0x1, URZ ;  /* 0xffffffff140a3890 */ /* 0x000fd8000fffe0ff */
[----:B------:R-:W1:Y:S08]  /*05b0*/  @P0 LDC.64 R74, c[0x0][0x438] ;  /* 0x00010e00ff4a0b82 */ /* 0x000e700000000a00 */
[----:B------:R-:W2:Y:S08]  /*05c0*/  @P0 LDC.64 R88, c[0x0][0x438] ;  /* 0x00010e00ff580b82 */ /* 0x000eb00000000a00 */
[----:B------:R-:W0:Y:S01]  /*05d0*/  @P0 LDC.64 R90, c[0x0][0x438] ;  /* 0x00010e00ff5a0b82 */ /* 0x000e220000000a00 */
[----:B------:R-:W-:Y:S01]  /*05e0*/  @UP3 UIMAD UR10, UR10, UR28, URZ ;  /* 0x0000001c0a0a32a4 */ /* 0x000fe2000f8e02ff */
[----:B------:R-:W-:-:S03]  /*05f0*/  PLOP3.LUT P1, PT, PT, PT, UP3, 0x80, 0x8 ;  /* 0x000000000008781c */ /* 0x000fc60003f2f038 */
[----:B------:R-:W-:-:S04]  /*0600*/  @UP3 USHF.R.S32.HI UR11, URZ, 0x1f, UR10 ;  /* 0x0000001fff0b3899 */ /* 0x000fc8000801140a */
[----:B------:R-:W-:Y:S01]  /*0610*/  @UP3 ULEA.HI UR11, UR11, UR10, URZ, 0x2 ;  /* 0x0000000a0b0b3291 */ /* 0x000fe2000f8f10ff */
[----:B-1----:R-:W-:-:S04]  /*0620*/  @P0 IMAD.WIDE.U32 R74, R79, 0x10, R74 ;  /* 0x000000104f4a0825 */ /* 0x002fc800078e004a */
[----:B------:R-:W-:Y:S01]  /*0630*/  HFMA2 R83, -RZ, RZ, 0, 0 ;  /* 0x00000000ff537431 */ /* 0x000fe200000001ff */
[----:B------:R-:W-:Y:S01]  /*0640*/  MOV R79, UR11 ;  /* 0x0000000b004f7c02 */ /* 0x000fe20008000f00 */
[----:B--2---:R-:W-:Y:S01]  /*0650*/  @P0 IMAD.WIDE.U32 R88, R85, 0x10, R88 ;  /* 0x0000001055580825 */ /* 0x004fe200078e0058 */
[----:B------:R-:W5:Y:S02]  /*0660*/  @P0 LDG.E.128 R16, desc[UR22][R74.64] ;  /* 0x000000164a100981 */ /* 0x000f64000c1e1d00 */
[----:B------:R-:W-:Y:S02]  /*0670*/  @P1 LEA.HI.SX32 R83, R79, R0, 0x1e ;  /* 0x000000004f531211 */ /* 0x000fe400078ff2ff */
[----:B------:R-:W5:Y:S01]  /*0680*/  @P0 LDG.E.128 R12, desc[UR22][R88.64] ;  /* 0x00000016580c0981 */ /* 0x000f62000c1e1d00 */
[----:B0-----:R-:W-:Y:S01]  /*0690*/  @P0 IMAD.WIDE.U32 R90, R5, 0x10, R90 ;  /* 0x00000010055a0825 */ /* 0x001fe200078e005a */
[----:B------:R-:W-:-:S04]  /*06a0*/  IADD3 R79, PT, PT, R83, 0x80, RZ ;  /* 0x00000080534f7810 */ /* 0x000fc80007ffe0ff */
[----:B------:R-:W5:Y:S01]  /*06b0*/  @P0 LDG.E.128 R8, desc[UR22][R90.64] ;  /* 0x000000165a080981 */ /* 0x000f62000c1e1d00 */
[----:B------:R-:W-:Y:S02]  /*06c0*/  ISETP.NE.AND P0, PT, RZ, UR21, PT ;  /* 0x00000015ff007c0c */ /* 0x000fe4000bf05270 */
[C---:B------:R-:W-:Y:S01]  /*06d0*/  IADD3 R2, PT, PT, R83.reuse, 0x100, RZ ;  /* 0x0000010053027810 */ /* 0x040fe20007ffe0ff */
[----:B------:R-:W-:-:S04]  /*06e0*/  IMAD.WIDE.U32 R82, R83, 0x4, R92 ;  /* 0x0000000453527825 */ /* 0x000fc800078e005c */
[----:B------:R-:W-:-:S04]  /*06f0*/  IMAD.WIDE.U32 R78, R79, 0x4, R92 ;  /* 0x000000044f4e7825 */ /* 0x000fc800078e005c */
[----:B------:R-:W-:Y:S01]  /*0700*/  IMAD.WIDE.U32 R92, R2, 0x4, R92 ;  /* 0x00000004025c7825 */ /* 0x000fe200078e005c */
[----:B------:R-:W5:Y:S04]  /*0710*/  LDG.E R4, desc[UR22][R78.64] ;  /* 0x000000164e047981 */ /* 0x000f68000c1e1900 */
[----:B------:R3:W5:Y:S04]  /*0720*/  LDG.E R2, desc[UR22][R82.64] ;  /* 0x0000001652027981 */ /* 0x000768000c1e1900 */
[----:B------:R0:W5:Y:S01]  /*0730*/  LDG.E R5, desc[UR22][R92.64] ;  /* 0x000000165c057981 */ /* 0x000162000c1e1900 */
[----:B----4-:R-:W-:-:S02]  /*0740*/  FSEL R3, R3, RZ, !P0 ;  /* 0x000000ff03037208 */ /* 0x010fc40004000000 */
[----:B---3--:R-:W-:Y:S02]  /*0750*/  MOV R82, R76 ;  /* 0x0000004c00527202 */ /* 0x008fe40000000f00 */
[----:B------:R-:W-:Y:S02]  /*0760*/  MOV R78, R86 ;  /* 0x00000056004e7202 */ /* 0x000fe40000000f00 */
[----:B------:R-:W-:Y:S01]  /*0770*/  SHF.R.U64 R83, R86, 0x10, R87 ;  /* 0x0000001056537819 */ /* 0x000fe20000001257 */
[C---:B------:R-:W-:Y:S01]  /*0780*/  FADD.FTZ R61, -R3.reuse, R61 ;  /* 0x0000003d033d7221 */ /* 0x040fe20000010100 */
[--C-:B------:R-:W-:Y:S01]  /*0790*/  SHF.R.U64 R74, R76, 0x10, R77.reuse ;  /* 0x000000104c4a7819 */ /* 0x100fe2000000124d */
[C---:B------:R-:W-:Y:S01]  /*07a0*/  FADD.FTZ R60, -R3.reuse, R60 ;  /* 0x0000003c033c7221 */ /* 0x040fe20000010100 */
[----:B------:R-:W-:Y:S01]  /*07b0*/  MOV R75, R77 ;  /* 0x0000004d004b7202 */ /* 0x000fe20000000f00 */
[C---:B------:R-:W-:Y:S01]  /*07c0*/  FADD.FTZ R86, -R3.reuse, R66 ;  /* 0x0000004203567221 */ /* 0x040fe20000010100 */
[----:B------:R-:W-:Y:S01]  /*07d0*/  SHF.R.U32.HI R76, RZ, 0x10, R77 ;  /* 0x00000010ff4c7819 */ /* 0x000fe2000001164d */
[----:B------:R-:W-:Y:S01]  /*07e0*/  FADD.FTZ R62, -R3, R62 ;  /* 0x0000003e033e7221 */ /* 0x000fe20000010100 */
[----:B------:R-:W-:Y:S01]  /*07f0*/  FMUL.FTZ R66, R61, UR31 ;  /* 0x0000001f3d427c20 */ /* 0x000fe20008410000 */
[----:B------:R-:W-:Y:S01]  /*0800*/  MOV R77, R87 ;  /* 0x00000057004d7202 */ /* 0x000fe20000000f00 */
[----:B------:R-:W-:Y:S01]  /*0810*/  IMAD.U32 R61, R82, 0x10000, RZ ;  /* 0x00010000523d7824 */ /* 0x000fe200078e00ff */
[----:B------:R-:W-:Y:S01]  /*0820*/  SHF.R.U32.HI R85, RZ, 0x10, R87 ;  /* 0x00000010ff557819 */ /* 0x000fe20000011657 */
        /* <DEDUP_REMOVED lines=8> */
[----:B------:R-:W-:Y:S01]  /*08b0*/  MOV R84, R80 ;  /* 0x0000005000547202 */ /* 0x000fe20000000f00 */
[----:B------:R-:W-:Y:S01]  /*08c0*/  FMUL.FTZ R3, R60, UR31 ;  /* 0x0000001f3c037c20 */ /* 0x000fe20008410000 */
[----:B------:R-:W-:Y:S01]  /*08d0*/  SHF.R.U64 R80, R80, 0x10, R81 ;  /* 0x0000001050507819 */ /* 0x000fe20000001251 */
[----:B------:R-:W-:Y:S01]  /*08e0*/  FMUL.FTZ R67, R62, UR31 ;  /* 0x0000001f3e437c20 */ /* 0x000fe20008410000 */
[----:B------:R-:W-:Y:S01]  /*08f0*/  MOV R79, R81 ;  /* 0x00000051004f7202 */ /* 0x000fe20000000f00 */
[----:B-----5:R-:W-:Y:S01]  /*0900*/  FMUL.FTZ R82, R44, R61 ;  /* 0x0000003d2c527220 */ /* 0x020fe20000410000 */
[----:B------:R-:W-:-:S02]  /*0910*/  SHF.L.U32 R60, R74, 0x10, RZ ;  /* 0x000000104a3c7819 */ /* 0x000fc400000006ff */
[----:B------:R-:W-:Y:S02]  /*0920*/  SHF.R.U32.HI R81, RZ, 0x10, R81 ;  /* 0x00000010ff517819 */ /* 0x000fe40000011651 */
[----:B------:R-:W-:Y:S01]  /*0930*/  SHF.L.U32 R62, R76, 0x10, RZ ;  /* 0x000000104c3e7819 */ /* 0x000fe200000006ff */
[----:B------:R-:W-:Y:S01]  /*0940*/  FMUL.FTZ R76, R69, UR31 ;  /* 0x0000001f454c7c20 */ /* 0x000fe20008410000 */
[----:B------:R-:W-:Y:S01]  /*0950*/  FMUL.FTZ R68, R63, UR31 ;  /* 0x0000001f3f447c20 */ /* 0x000fe20008410000 */
[----:B------:R-:W-:Y:S01]  /*0960*/  FMUL.FTZ R69, R70, UR31 ;  /* 0x0000001f46457c20 */ /* 0x000fe20008410000 */
[----:B------:R-:W-:Y:S01]  /*0970*/  FFMA.FTZ R56, R3, R61, R56 ;  /* 0x0000003d03387223 */ /* 0x000fe20000010038 */
[----:B------:R-:W-:Y:S01]  /*0980*/  FADD.FTZ R40, R40, R61 ;  /* 0x0000003d28287221 */ /* 0x000fe20000010000 */
[----:B------:R-:W-:Y:S01]  /*0990*/  SHF.L.U32 R91, R84, 0x10, RZ ;  /* 0x00000010545b7819 */ /* 0x000fe200000006ff */
[----:B------:R-:W-:Y:S01]  /*09a0*/  FMUL.FTZ R70, R71, UR31 ;  /* 0x0000001f47467c20 */ /* 0x000fe20008410000 */
[----:B------:R-:W-:Y:S01]  /*09b0*/  SHF.L.U32 R63, R75, 0x10, RZ ;  /* 0x000000104b3f7819 */ /* 0x000fe200000006ff */
[----:B------:R-:W-:Y:S01]  /*09c0*/  FMUL.FTZ R71, R45, R60 ;  /* 0x0000003c2d477220 */ /* 0x000fe20000410000 */
[----:B------:R-:W-:-:S02]  /*09d0*/  SHF.L.U32 R84, R80, 0x10, RZ ;  /* 0x0000001050547819 */ /* 0x000fc400000006ff */
[----:B------:R-:W-:Y:S01]  /*09e0*/  SHF.L.U32 R61, R78, 0x10, RZ ;  /* 0x000000104e3d7819 */ /* 0x000fe200000006ff */
[----:B------:R-:W-:Y:S01]  /*09f0*/  FADD.FTZ R78, RZ, R82 ;  /* 0x00000052ff4e7221 */ /* 0x000fe20000010000 */
[----:B------:R-:W-:Y:S01]  /*0a00*/  SHF.L.U32 R80, R81, 0x10, RZ ;  /* 0x0000001051507819 */ /* 0x000fe200000006ff */
[----:B------:R-:W-:Y:S01]  /*0a10*/  FMUL.FTZ R75, R64, UR31 ;  /* 0x0000001f404b7c20 */ /* 0x000fe20008410000 */
[----:B------:R-:W-:Y:S01]  /*0a20*/  FFMA.FTZ R81, R3, R82, RZ ;  /* 0x0000005203517223 */ /* 0x000fe200000100ff */
[----:B------:R-:W-:Y:S01]  /*0a30*/  FMUL.FTZ R64, R65, UR31 ;  /* 0x0000001f41407c20 */ /* 0x000fe20008410000 */
[-C--:B------:R-:W-:Y:S01]  /*0a40*/  FFMA.FTZ R59, R68, R62.reuse, R59 ;  /* 0x0000003e443b7223 */ /* 0x080fe2000001003b */
[----:B------:R-:W-:Y:S01]  /*0a50*/  FADD.FTZ R43, R43, R62 ;  /* 0x0000003e2b2b7221 */ /* 0x000fe20000010000 */
[----:B------:R-:W-:Y:S01]  /*0a60*/  FMUL.FTZ R89, R47, R62 ;  /* 0x0000003e2f597220 */ /* 0x000fe20000410000 */
        /* <DEDUP_REMOVED lines=12> */
[----:B------:R-:W-:Y:S01]  /*0b30*/  SHF.L.U32 R79, R79, 0x10, RZ ;  /* 0x000000104f4f7819 */ /* 0x000fe200000006ff */
[----:B------:R-:W-:Y:S01]  /*0b40*/  FFMA.FTZ R81, R67, R86, R78 ;  /* 0x0000005643517223 */ /* 0x000fe2000001004e */
[----:B------:R-:W-:Y:S01]  /*0b50*/  FMUL.FTZ R74, R87, UR31 ;  /* 0x0000001f574a7c20 */ /* 0x000fe20008410000 */
        /* <DEDUP_REMOVED lines=26> */
[----:B------:R-:W-:Y:S01]  /*0d00*/  FFMA.FTZ R57, R66, R60, R57 ;  /* 0x0000003c42397223 */ /* 0x000fe20000010039 */
[----:B------:R-:W-:Y:S01]  /*0d10*/  FADD.FTZ R41, R41, R60 ;  /* 0x0000003c29297221 */ /* 0x000fe20000010000 */
        /* <DEDUP_REMOVED lines=13> */
[----:B0-----:R-:W-:Y:S01]  /*0df0*/  FADD.FTZ R93, R60, R83 ;  /* 0x000000533c5d7221 */ /* 0x001fe20000010000 */
[----:B------:R-:W-:Y:S01]  /*0e00*/  FFMA.FTZ R92, R70, R83, R61 ;  /* 0x00000053465c7223 */ /* 0x000fe2000001003d */
[----:B------:R-:W-:Y:S06]  /*0e10*/  BRA `(.L_x_3081) ;  /* 0x0000000000b87947 */ /* 0x000fec0003800000 */
.L_x_3080:
        /* <DEDUP_REMOVED lines=23> */
[----:B------:R-:W-:Y:S01]  /*0f90*/  UIMAD UR10, UR9, UR28, URZ ;  /* 0x0000001c090a72a4 */ /* 0x000fe2000f8e02ff */
[----:B------:R-:W1:Y:S01]  /*0fa0*/  LDC.64 R8, c[0x0][0x438] ;  /* 0x00010e00ff087b82 */ /* 0x000e620000000a00 */
[C---:B0-----:R-:W-:Y:S01]  /*0fb0*/  VIADD R91, R85.reuse, 0x80 ;  /* 0x00000080555b7836 */ /* 0x041fe20000000000 */
[----:B------:R-:W-:Y:S01]  /*0fc0*/  IADD3 R11, PT, PT, R85, 0x100, RZ ;  /* 0x00000100550b7810 */ /* 0x000fe20007ffe0ff */
[----:B------:R-:W-:-:S04]  /*0fd0*/  USHF.R.S32.HI UR11, URZ, 0x1f, UR10 ;  /* 0x0000001fff0b7899 */ /* 0x000fc8000801140a */
[----:B------:R-:W-:Y:S01]  /*0fe0*/  ULEA.HI UR11, UR11, UR10, URZ, 0x2 ;  /* 0x0000000a0b0b7291 */ /* 0x000fe2000f8f10ff */
[----:B------:R-:W0:Y:S05]  /*0ff0*/  LDC.64 R60, c[0x0][0x3b0] ;  /* 0x0000ec00ff3c7b82 */ /* 0x000e2a0000000a00 */
[----:B------:R-:W-:-:S04]  /*1000*/  MOV R17, UR11 ;  /* 0x0000000b00117c02 */ /* 0x000fc80008000f00 */
[----:B------:R-:W-:-:S04]  /*1010*/  LEA.HI.SX32 R17, R17, R0, 0x1e ;  /* 0x0000000011117211 */ /* 0x000fc800078ff2ff */
[C---:B------:R-:W-:Y:S02]  /*1020*/  IADD3 R13, PT, PT, R17.reuse, 0x80, RZ ;  /* 0x00000080110d7810 */ /* 0x040fe40007ffe0ff */
[C---:B-----5:R-:W-:Y:S01]  /*1030*/  IADD3 R5, PT, PT, R17.reuse, 0x100, RZ ;  /* 0x0000010011057810 */ /* 0x060fe20007ffe0ff */
        /* <DEDUP_REMOVED lines=12> */
.L_x_3081:
        /* <DEDUP_REMOVED lines=32> */
.L_x_3083:
[----:B------:R-:W-:Y:S05]  /*1300*/  BSYNC.RECONVERGENT B0 ;  /* 0x0000000000007941 */ /* 0x000fea0003800200 */
.L_x_3082:
        /* <DEDUP_REMOVED lines=33> */
[----:B------:R-:W-:-:S02]  /*1520*/  ISETP.NE.AND P0, PT, RZ, UR21, PT ;  /* 0x00000015ff007c0c */ /* 0x000fc4000bf05270 */
        /* <DEDUP_REMOVED lines=20> */
.L_x_3086:
        /* <DEDUP_REMOVED lines=12> */
.L_x_3087:
        /* <DEDUP_REMOVED lines=12> */
.L_x_3088:
        /* <DEDUP_REMOVED lines=13> */
.L_x_3085:
        /* <DEDUP_REMOVED lines=19> */
[----:B0-----:R-:W-:-:S02]  /*19f0*/  @P3 FMUL.FTZ R37, R36, UR11 ;  /* 0x0000000b24253c20 */ /* 0x001fc40008410000 */
[----:B------:R-:W-:Y:S02]  /*1a00*/  FMUL.FTZ R62, R62, UR31 ;  /* 0x0000001f3e3e7c20 */ /* 0x000fe40008410000 */
[----:B------:R-:W-:-:S05]  /*1a10*/  @P3 FMUL.FTZ R37, R37, UR10 ;  /* 0x0000000a25253c20 */ /* 0x000fca0008410000 */
[----:B------:R-:W-:Y:S02]  /*1a20*/  @P3 FSEL R37, R37, RZ, P1 ;  /* 0x000000ff25253208 */ /* 0x000fe40000800000 */
[----:B------:R-:W-:Y:S02]  /*1a30*/  @P3 LOP3.LUT P1, RZ, R2, 0xff00, RZ, 0xc0, !PT ;  /* 0x0000ff0002ff3812 */ /* 0x000fe4000782c0ff */
[----:B------:R-:W-:Y:S02]  /*1a40*/  @P3 F2FP.BF16.F32.PACK_AB R60, RZ, R37 ;  /* 0x00000025ff3c323e */ /* 0x000fe400000010ff */
[----:B------:R-:W-:Y:S02]  /*1a50*/  FSEL R37, R38, RZ, P0 ;  /* 0x000000ff26257208 */ /* 0x000fe40000000000 */
[----:B------:R-:W-:Y:S02]  /*1a60*/  FSEL R38, R39, RZ, P0 ;  /* 0x000000ff27267208 */ /* 0x000fe40000000000 */
[----:B------:R-:W-:Y:S01]  /*1a70*/  @P3 PRMT R6, R60, 0x7610, R6 ;  /* 0x000076103c063816 */ /* 0x000fe20000000006 */
[----:B-1----:R-:W-:-:S02]  /*1a80*/  @P3 FMUL.FTZ R39, R37, UR35 ;  /* 0x0000002325273c20 */ /* 0x002fc40008410000 */
[----:B--2---:R-:W-:Y:S02]  /*1a90*/  @P3 FMUL.FTZ R60, R38, UR37 ;  /* 0x00000025263c3c20 */ /* 0x004fe40008410000 */
        /* <DEDUP_REMOVED lines=17> */
.L_x_3084:
        /* <DEDUP_REMOVED lines=40> */
[----:B------:R-:W-:-:S03]  /*1e30*/  ISETP.GE.U32.AND P0, PT, R2, 0x1000000, PT ;  /* 0x010000000200780c */ /* 0x000fc60003f06070 */
[----:B------:R-:W-:Y:S01]  /*1e40*/  @P1 FADD.FTZ R62, R89, -R60 ;  /* 0x8000003c593e1221 */ /* 0x000fe20000010000 */
[----:B------:R-:W-:-:S03]  /*1e50*/  MOV R60, R19 ;  /* 0x00000013003c7202 */ /* 0x000fc60000000f00 */
[----:B------:R-:W-:-:S04]  /*1e60*/  @P1 FFMA.FTZ R60, R62, UR31, R19 ;  /* 0x0000001f3e3c1c23 */ /* 0x000fc80008010013 */
[----:B------:R-:W-:-:S04]  /*1e70*/  FMUL.FTZ R60, R60, UR25 ;  /* 0x000000193c3c7c20 */ /* 0x000fc80008410000 */
[----:B------:R-:W-:-:S05]  /*1e80*/  FMUL.FTZ R60, R60, UR24 ;  /* 0x000000183c3c7c20 */ /* 0x000fca0008410000 */
[----:B------:R-:W-:-:S04]  /*1e90*/  FSEL R60, R60, RZ, P0 ;  /* 0x000000ff3c3c7208 */ /* 0x000fc80000000000 */
[----:B------:R-:W-:-:S04]  /*1ea0*/  F2FP.BF16.F32.PACK_AB R60, RZ, R60 ;  /* 0x0000003cff3c723e */ /* 0x000fc800000010ff */
[----:B------:R-:W-:Y:S01]  /*1eb0*/  PRMT R73, R60, 0x7610, R73 ;  /* 0x000076103c497816 */ /* 0x000fe20000000049 */
[----:B------:R-:W-:Y:S06]  /*1ec0*/  BRA `(.L_x_3089) ;  /* 0x0000000000b87947 */ /* 0x000fec0003800000 */
.L_x_3090:
[----:B------:R-:W-:Y:S01]  /*1ed0*/  PLOP3.LUT P4, PT, PT, PT, UP2, 0x80, 0x8 ;  /* 0x000000000008781c */ /* 0x000fe20003f8f028 */
[----:B------:R-:W0:Y:S01]  /*1ee0*/  @UP3 LDCU.64 UR10, c[0x0][0x408] ;  /* 0x00008100ff0a37ac */ /* 0x000e220008000a00 */
[----:B------:R-:W-:Y:S02]  /*1ef0*/  PLOP3.LUT P5, PT, PT, PT, UP3, 0x80, 0x8 ;  /* 0x000000000008781c */ /* 0x000fe40003faf038 */
[----:B-----5:R-:W-:Y:S01]  /*1f00*/  MOV R36, R16 ;  /* 0x0000001000247202 */ /* 0x020fe20000000f00 */
[----:B------:R-:W1:Y:S01]  /*1f10*/  @UP3 LDCU.64 UR34, c[0x0][0x408] ;  /* 0x00008100ff2237ac */ /* 0x000e620008000a00 */
[----:B------:R-:W-:Y:S01]  /*1f20*/  MOV R38, R18 ;  /* 0x0000001200267202 */ /* 0x000fe20000000f00 */
[----:B------:R-:W2:Y:S01]  /*1f30*/  @UP3 LDCU.64 UR36, c[0x0][0x408] ;  /* 0x00008100ff2437ac */ /* 0x000ea20008000a00 */
[----:B------:R-:W3:Y:S05]  /*1f40*/  @UP3 LDCU.64 UR38, c[0x0][0x408] ;  /* 0x00008100ff2637ac */ /* 0x000eea0008000a00 */
[--C-:B------:R-:W-:Y:S01]  /*1f50*/  @P4 FFMA.FTZ R37, R3, UR32, R91.reuse ;  /* 0x0000002003254c23 */ /* 0x100fe2000801005b */
[--C-:B------:R-:W-:Y:S01]  /*1f60*/  @P4 FFMA.FTZ R39, R67, UR32, R91.reuse ;  /* 0x0000002043274c23 */ /* 0x100fe2000801005b */
[----:B------:R-:W-:Y:S01]  /*1f70*/  @P5 LOP3.LUT P0, RZ, R2, 0xff, RZ, 0xc0, !PT ;  /* 0x000000ff02ff5812 */ /* 0x000fe2000780c0ff */
[----:B------:R-:W-:Y:S01]  /*1f80*/  @P4 FFMA.FTZ R60, R68, UR32, R91 ;  /* 0x00000020443c4c23 */ /* 0x000fe2000801005b */
[----:B------:R-:W-:Y:S01]  /*1f90*/  @P5 LOP3.LUT P1, RZ, R2, 0xff00, RZ, 0xc0, !PT ;  /* 0x0000ff0002ff5812 */ /* 0x000fe2000782c0ff */
[----:B------:R-:W-:Y:S01]  /*1fa0*/  @P4 FADD.FTZ R37, R82, -R37 ;  /* 0x8000002552254221 */ /* 0x000fe20000010000 */
[----:B------:R-:W-:Y:S01]  /*1fb0*/  @P5 LOP3.LUT P2, RZ, R2, 0xff0000, RZ, 0xc0, !PT ;  /* 0x00ff000002ff5812 */ /* 0x000fe2000784c0ff */
[----:B------:R-:W-:Y:S01]  /*1fc0*/  @P4 FADD.FTZ R39, R86, -R39 ;  /* 0x8000002756274221 */ /* 0x000fe20000010000 */
[----:B------:R-:W-:Y:S01]  /*1fd0*/  @P5 ISETP.GE.U32.AND P3, PT, R2, 0x1000000, PT ;  /* 0x010000000200580c */ /* 0x000fe20003f66070 */
[----:B------:R-:W-:Y:S01]  /*1fe0*/  @P4 FFMA.FTZ R2, R66, UR32, R91 ;  /* 0x0000002042024c23 */ /* 0x000fe2000801005b */
[----:B------:R-:W-:Y:S01]  /*1ff0*/  @P4 FADD.FTZ R62, R89, -R60 ;  /* 0x8000003c593e4221 */ /* 0x000fe20000010000 */
[----:B------:R-:W-:Y:S01]  /*2000*/  @P4 FFMA.FTZ R36, R37, UR31, R16 ;  /* 0x0000001f25244c23 */ /* 0x000fe20008010010 */
[----:B------:R-:W-:Y:S01]  /*2010*/  @P4 FFMA.FTZ R38, R39, UR31, R18 ;  /* 0x0000001f27264c23 */ /* 0x000fe20008010012 */
[----:B------:R-:W-:Y:S01]  /*2020*/  @P4 FADD.FTZ R2, R71, -R2 ;  /* 0x8000000247024221 */ /* 0x000fe20000010000 */
[----:B------:R-:W-:-:S02]  /*2030*/  MOV R37, R17 ;  /* 0x0000001100257202 */ /* 0x000fc40000000f00 */
[----:B------:R-:W-:Y:S01]  /*2040*/  MOV R39, R19 ;  /* 0x0000001300277202 */ /* 0x000fe20000000f00 */
[----:B------:R-:W-:Y:S01]  /*2050*/  @P4 FFMA.FTZ R37, R2, UR31, R17 ;  /* 0x0000001f02254c23 */ /* 0x000fe20008010011 */
[----:B------:R-:W-:Y:S01]  /*2060*/  @P4 FFMA.FTZ R39, R62, UR31, R19 ;  /* 0x0000001f3e274c23 */ /* 0x000fe20008010013 */
[----:B0-----:R-:W-:Y:S01]  /*2070*/  @P5 FMUL.FTZ R2, R36, UR11 ;  /* 0x0000000b24025c20 */ /* 0x001fe20008410000 */
[----:B--2---:R-:W-:Y:S01]  /*2080*/  @P5 FMUL.FTZ R61, R38, UR37 ;  /* 0x00000025263d5c20 */ /* 0x004fe20008410000 */
[----:B-1----:R-:W-:Y:S01]  /*2090*/  @P5 FMUL.FTZ R60, R37, UR35 ;  /* 0x00000023253c5c20 */ /* 0x002fe20008410000 */
[----:B---3--:R-:W-:Y:S01]  /*20a0*/  @P5 FMUL.FTZ R62, R39, UR39 ;  /* 0x00000027273e5c20 */ /* 0x008fe20008410000 */
[----:B------:R-:W-:Y:S01]  /*20b0*/  @P5 FMUL.FTZ R2, R2, UR10 ;  /* 0x0000000a02025c20 */ /* 0x000fe20008410000 */
[----:B------:R-:W-:Y:S01]  /*20c0*/  @P5 FMUL.FTZ R61, R61, UR36 ;  /* 0x000000243d3d5c20 */ /* 0x000fe20008410000 */
[----:B------:R-:W-:Y:S01]  /*20d0*/  @P5 FMUL.FTZ R60, R60, UR34 ;  /* 0x000000223c3c5c20 */ /* 0x000fe20008410000 */
[----:B------:R-:W-:-:S02]  /*20e0*/  @P5 FMUL.FTZ R62, R62, UR38 ;  /* 0x000000263e3e5c20 */ /* 0x000fc40008410000 */
        /* <DEDUP_REMOVED lines=8> */
[----:B------:R-:W-:Y:S02]  /*2170*/  @P5 PRMT R6, R2, 0x7610, R6 ;  /* 0x0000761002065816 */ /* 0x000fe40000000006 */
[----:B------:R-:W-:Y:S02]  /*2180*/  @P5 PRMT R7, R60, 0x7610, R7 ;  /* 0x000076103c075816 */ /* 0x000fe40000000007 */
[----:B------:R-:W-:Y:S02]  /*2190*/  @P5 PRMT R72, R61, 0x7610, R72 ;  /* 0x000076103d485816 */ /* 0x000fe40000000048 */
[----:B------:R-:W-:-:S07]  /*21a0*/  @P5 PRMT R73, R62, 0x7610, R73 ;  /* 0x000076103e495816 */ /* 0x000fce0000000049 */
.L_x_3089:
        /* <DEDUP_REMOVED lines=16> */
.L_x_3091:
[----:B------:R-:W-:Y:S05]  /*22b0*/  BRA.U !UP0, `(.L_x_3092) ;  /* 0x0000000508807547 */ /* 0x000fea000b800000 */
[----:B------:R-:W-:Y:S05]  /*22c0*/  @!P0 BRA `(.L_x_3093) ;  /* 0x0000000000c08947 */ /* 0x000fea0003800000 */
[----:B------:R-:W-:Y:S01]  /*22d0*/  PLOP3.LUT P3, PT, PT, PT, UP2, 0x80, 0x8 ;  /* 0x000000000008781c */ /* 0x000fe20003f6f028 */
[----:B------:R-:W2:Y:S01]  /*22e0*/  @UP3 LDCU.64 UR10, c[0x0][0x408] ;  /* 0x00008100ff0a37ac */ /* 0x000ea20008000a00 */
[----:B------:R-:W-:Y:S01]  /*22f0*/  PLOP3.LUT P4, PT, PT, PT, UP3, 0x80, 0x8 ;  /* 0x000000000008781c */ /* 0x000fe20003f8f038 */
[----:B01---5:R-:W-:Y:S01]  /*2300*/  IMAD.MOV.U32 R61, RZ, RZ, R15 ;  /* 0x000000ffff3d7224 */ /* 0x023fe200078e000f */
[----:B------:R-:W-:Y:S01]  /*2310*/  MOV R36, R12 ;  /* 0x0000000c00247202 */ /* 0x000fe20000000f00 */
[----:B------:R-:W0:Y:S01]  /*2320*/  @UP3 LDCU.64 UR34, c[0x0][0x408] ;  /* 0x00008100ff2237ac */ /* 0x000e220008000a00 */
[----:B------:R-:W-:Y:S01]  /*2330*/  MOV R38, R14 ;  /* 0x0000000e00267202 */ /* 0x000fe20000000f00 */
[----:B------:R-:W1:Y:S06]  /*2340*/  @UP3 LDCU.64 UR36, c[0x0][0x408] ;  /* 0x00008100ff2437ac */ /* 0x000e6c0008000a00 */
        /* <DEDUP_REMOVED lines=9> */
[----:B------:R-:W-:Y:S01]  /*23e0*/  MOV R37, R13 ;  /* 0x0000000d00257202 */ /* 0x000fe20000000f00 */
[----:B------:R-:W-:Y:S01]  /*23f0*/  @P3 FFMA.FTZ R37, R2, UR31, R13 ;  /* 0x0000001f02253c23 */ /* 0x000fe2000801000d */
[----:B------:R-:W-:Y:S01]  /*2400*/  @P3 FFMA.FTZ R38, R39, UR31, R14 ;  /* 0x0000001f27263c23 */ /* 0x000fe2000801000e */
[----:B--2---:R-:W-:Y:S01]  /*2410*/  @P4 FMUL.FTZ R2, R36, UR11 ;  /* 0x0000000b24024c20 */ /* 0x004fe20008410000 */
[----:B------:R-:W-:Y:S01]  /*2420*/  @P3 FFMA.FTZ R62, R74, UR32, R91 ;  /* 0x000000204a3e3c23 */ /* 0x000fe2000801005b */
[----:B0-----:R-:W-:Y:S01]  /*2430*/  @P4 FMUL.FTZ R39, R37, UR35 ;  /* 0x0000002325274c20 */ /* 0x001fe20008410000 */
[----:B-1----:R-:W-:Y:S01]  /*2440*/  @P4 FMUL.FTZ R60, R38, UR37 ;  /* 0x00000025263c4c20 */ /* 0x002fe20008410000 */
[----:B------:R-:W-:Y:S01]  /*2450*/  @P4 FMUL.FTZ R2, R2, UR10 ;  /* 0x0000000a02024c20 */ /* 0x000fe20008410000 */
[----:B------:R-:W-:Y:S01]  /*2460*/  @P3 FADD.FTZ R62, R79, -R62 ;  /* 0x8000003e4f3e3221 */ /* 0x000fe20000010000 */
[----:B------:R-:W-:Y:S01]  /*2470*/  @P4 FMUL.FTZ R39, R39, UR34 ;  /* 0x0000002227274c20 */ /* 0x000fe20008410000 */
[----:B------:R-:W-:-:S02]  /*2480*/  @P4 FMUL.FTZ R60, R60, UR36 ;  /* 0x000000243c3c4c20 */ /* 0x000fc40008410000 */
[----:B------:R-:W-:Y:S01]  /*2490*/  @P4 FSEL R2, R2, RZ, P1 ;  /* 0x000000ff02024208 */ /* 0x000fe20000800000 */
[----:B------:R-:W-:Y:S01]  /*24a0*/  @P3 FFMA.FTZ R61, R62, UR31, R15 ;  /* 0x0000001f3e3d3c23 */ /* 0x000fe2000801000f */
[----:B------:R-:W-:Y:S02]  /*24b0*/  @P4 LOP3.LUT P1, RZ, R4, 0xff0000, RZ, 0xc0, !PT ;  /* 0x00ff000004ff4812 */ /* 0x000fe4000782c0ff */
[----:B------:R-:W-:Y:S02]  /*24c0*/  @P4 FSEL R39, R39, RZ, P2 ;  /* 0x000000ff27274208 */ /* 0x000fe40001000000 */
[----:B------:R-:W-:Y:S02]  /*24d0*/  @P4 FSEL R60, R60, RZ, P1 ;  /* 0x000000ff3c3c4208 */ /* 0x000fe40000800000 */
[----:B------:R-:W-:Y:S02]  /*24e0*/  @P4 F2FP.BF16.F32.PACK_AB R39, RZ, R39 ;  /* 0x00000027ff27423e */ /* 0x000fe400000010ff */
[----:B------:R-:W-:-:S02]  /*24f0*/  @P4 F2FP.BF16.F32.PACK_AB R2, RZ, R2 ;  /* 0x00000002ff02423e */ /* 0x000fc400000010ff */
[----:B------:R-:W-:Y:S02]  /*2500*/  @P4 F2FP.BF16.F32.PACK_AB R60, RZ, R60 ;  /* 0x0000003cff3c423e */ /* 0x000fe400000010ff */
[----:B------:R-:W-:Y:S02]  /*2510*/  @P4 PRMT R7, R39, 0x7610, R7 ;  /* 0x0000761027074816 */ /* 0x000fe40000000007 */
[----:B------:R-:W-:Y:S02]  /*2520*/  @P4 PRMT R6, R2, 0x7610, R6 ;  /* 0x0000761002064816 */ /* 0x000fe40000000006 */
[----:B------:R-:W-:Y:S02]  /*2530*/  @P4 PRMT R72, R60, 0x7610, R72 ;  /* 0x000076103c484816 */ /* 0x000fe40000000048 */
        /* <DEDUP_REMOVED lines=9> */
.L_x_3093:
[----:B------:R-:W-:Y:S01]  /*25d0*/  PLOP3.LUT P3, PT, PT, PT, UP2, 0x80, 0x8 ;  /* 0x000000000008781c */ /* 0x000fe20003f6f028 */
[----:B------:R-:W2:Y:S01]  /*25e0*/  @UP3 LDCU.64 UR10, c[0x0][0x408] ;  /* 0x00008100ff0a37ac */ /* 0x000ea20008000a00 */
[----:B------:R-:W-:Y:S02]  /*25f0*/  PLOP3.LUT P4, PT, PT, PT, UP3, 0x80, 0x8 ;  /* 0x000000000008781c */ /* 0x000fe40003f8f038 */
[----:B-----5:R-:W-:Y:S01]  /*2600*/  MOV R2, R12 ;  /* 0x0000000c00027202 */ /* 0x020fe20000000f00 */
[----:B------:R-:W3:Y:S08]  /*2610*/  @UP3 LDCU.64 UR34, c[0x0][0x408] ;  /* 0x00008100ff2237ac */ /* 0x000ef00008000a00 */
[--C-:B01----:R-:W-:Y:S01]  /*2620*/  @P3 FFMA.FTZ R61, R75, UR32, R91.reuse ;  /* 0x000000204b3d3c23 */ /* 0x103fe2000801005b */
[----:B------:R-:W-:Y:S01]  /*2630*/  @P3 FFMA.FTZ R60, R64, UR32, R91 ;  /* 0x00000020403c3c23 */ /* 0x000fe2000801005b */
[----:B------:R-:W-:-:S02]  /*2640*/  @P4 LOP3.LUT P1, RZ, R4, 0xff, RZ, 0xc0, !PT ;  /* 0x000000ff04ff4812 */ /* 0x000fc4000782c0ff */
[----:B------:R-:W-:Y:S01]  /*2650*/  @P3 FADD.FTZ R61, R88, -R61 ;  /* 0x8000003d583d3221 */ /* 0x000fe20000010000 */
[----:B------:R-:W-:Y:S01]  /*2660*/  @P3 FADD.FTZ R62, R77, -R60 ;  /* 0x8000003c4d3e3221 */ /* 0x000fe20000010000 */
[----:B------:R-:W-:Y:S02]  /*2670*/  MOV R60, R13 ;  /* 0x0000000d003c7202 */ /* 0x000fe40000000f00 */
[----:B------:R-:W-:Y:S01]  /*2680*/  @P3 FFMA.FTZ R2, R61, UR31, R12 ;  /* 0x0000001f3d023c23 */ /* 0x000fe2000801000c */
[----:B------:R-:W-:Y:S01]  /*2690*/  @P3 FFMA.FTZ R61, R65, UR32, R91 ;  /* 0x00000020413d3c23 */ /* 0x000fe2000801005b */
[----:B------:R-:W-:Y:S01]  /*26a0*/  @P3 FFMA.FTZ R60, R62, UR31, R13 ;  /* 0x0000001f3e3c3c23 */ /* 0x000fe2000801000d */
[----:B------:R-:W-:Y:S01]  /*26b0*/  @P4 LOP3.LUT P2, RZ, R4, 0xff00, RZ, 0xc0, !PT ;  /* 0x0000ff0004ff4812 */ /* 0x000fe2000784c0ff */
[----:B--2---:R-:W-:Y:S01]  /*26c0*/  @P4 FMUL.FTZ R2, R2, UR11 ;  /* 0x0000000b02024c20 */ /* 0x004fe20008410000 */
[----:B------:R-:W-:Y:S01]  /*26d0*/  @P3 FADD.FTZ R63, R78, -R61 ;  /* 0x8000003d4e3f3221 */ /* 0x000fe20000010000 */
[----:B------:R-:W-:Y:S01]  /*26e0*/  MOV R61, R14 ;  /* 0x0000000e003d7202 */ /* 0x000fe20000000f00 */
[----:B---3--:R-:W-:Y:S01]  /*26f0*/  @P4 FMUL.FTZ R60, R60, UR35 ;  /* 0x000000233c3c4c20 */ /* 0x008fe20008410000 */
[----:B------:R-:W-:Y:S01]  /*2700*/  @P4 FMUL.FTZ R2, R2, UR10 ;  /* 0x0000000a02024c20 */ /* 0x000fe20008410000 */
[----:B------:R-:W0:Y:S01]  /*2710*/  @UP3 LDCU.64 UR10, c[0x0][0x408] ;  /* 0x00008100ff0a37ac */ /* 0x000e220008000a00 */
[----:B------:R-:W-:Y:S01]  /*2720*/  @P3 FFMA.FTZ R61, R63, UR31, R14 ;  /* 0x0000001f3f3d3c23 */ /* 0x000fe2000801000e */
[----:B------:R-:W-:-:S02]  /*2730*/  @P4 FMUL.FTZ R60, R60, UR34 ;  /* 0x000000223c3c4c20 */ /* 0x000fc40008410000 */
        /* <DEDUP_REMOVED lines=24> */
.L_x_3092:
[----:B------:R-:W-:Y:S05]  /*28c0*/  @!P0 BRA `(.L_x_3095) ;  /* 0x0000000000bc8947 */ /* 0x000fea0003800000 */
[--C-:B0-----:R-:W-:Y:S01]  /*28d0*/  FFMA.FTZ R37, R75, UR32, R91.reuse ;  /* 0x000000204b257c23 */ /* 0x101fe2000801005b */
[----:B------:R-:W0:Y:S01]  /*28e0*/  @UP3 LDCU.64 UR10, c[0x0][0x408] ;  /* 0x00008100ff0a37ac */ /* 0x000e220008000a00 */
[----:B------:R-:W-:Y:S01]  /*28f0*/  PLOP3.LUT P4, PT, PT, PT, UP3, 0x80, 0x8 ;  /* 0x000000000008781c */ /* 0x000fe20003f8f038 */
[----:B------:R-:W-:Y:S01]  /*2900*/  FFMA.FTZ R38, R64, UR32, R91 ;  /* 0x0000002040267c23 */ /* 0x000fe2000801005b */
[----:B------:R-:W-:Y:S01]  /*2910*/  FADD.FTZ R36, R88, -R37 ;  /* 0x8000002558247221 */ /* 0x000fe20000010000 */
[----:B------:R-:W-:Y:S01]  /*2920*/  ISETP.LT.AND P1, PT, RZ, UR30, PT ;  /* 0x0000001eff007c0c */ /* 0x000fe2000bf21270 */
[----:B------:R-:W2:Y:S01]  /*2930*/  @UP3 LDCU.64 UR34, c[0x0][0x408] ;  /* 0x00008100ff2237ac */ /* 0x000ea20008000a00 */
[----:B------:R-:W-:Y:S01]  /*2940*/  FFMA.FTZ R39, R65, UR32, R91 ;  /* 0x0000002041277c23 */ /* 0x000fe2000801005b */
[----:B------:R-:W-:Y:S01]  /*2950*/  FMUL.FTZ R36, R36, UR31 ;  /* 0x0000001f24247c20 */ /* 0x000fe20008410000 */
[----:B------:R-:W-:Y:S01]  /*2960*/  FADD.FTZ R37, R77, -R38 ;  /* 0x800000264d257221 */ /* 0x000fe20000010000 */
[----:B------:R-:W3:Y:S01]  /*2970*/  @UP3 LDCU.64 UR36, c[0x0][0x408] ;  /* 0x00008100ff2437ac */ /* 0x000ee20008000a00 */
[----:B------:R-:W-:Y:S01]  /*2980*/  FADD.FTZ R38, R78, -R39 ;  /* 0x800000274e267221 */ /* 0x000fe20000010000 */
[----:B-1----:R-:W-:Y:S01]  /*2990*/  FFMA.FTZ R60, R74, UR32, R91 ;  /* 0x000000204a3c7c23 */ /* 0x002fe2000801005b */
[----:B------:R-:W-:Y:S01]  /*29a0*/  FSEL R36, R36, RZ, P1 ;  /* 0x000000ff24247208 */ /* 0x000fe20000800000 */
[----:B------:R-:W-:Y:S01]  /*29b0*/  FMUL.FTZ R37, R37, UR31 ;  /* 0x0000001f25257c20 */ /* 0x000fe20008410000 */
[----:B-----5:R-:W-:Y:S01]  /*29c0*/  @P4 LOP3.LUT P2, RZ, R4, 0xff, RZ, 0xc0, !PT ;  /* 0x000000ff04ff4812 */ /* 0x020fe2000784c0ff */
[----:B------:R-:W-:Y:S01]  /*29d0*/  FMUL.FTZ R38, R38, UR31 ;  /* 0x0000001f26267c20 */ /* 0x000fe20008410000 */
[----:B------:R-:W-:Y:S01]  /*29e0*/  @P4 LOP3.LUT P3, RZ, R4, 0xff0000, RZ, 0xc0, !PT ;  /* 0x00ff000004ff4812 */ /* 0x000fe2000786c0ff */
[----:B------:R-:W-:Y:S01]  /*29f0*/  FADD.FTZ R60, R79, -R60 ;  /* 0x8000003c4f3c7221 */ /* 0x000fe20000010000 */
[----:B0-----:R-:W-:Y:S01]  /*2a00*/  @P4 FMUL.FTZ R2, R36, UR11 ;  /* 0x0000000b24024c20 */ /* 0x001fe20008410000 */
[----:B------:R-:W-:-:S02]  /*2a10*/  FSEL R37, R37, RZ, P1 ;  /* 0x000000ff25257208 */ /* 0x000fc40000800000 */
[----:B------:R-:W-:Y:S01]  /*2a20*/  FSEL R38, R38, RZ, P1 ;  /* 0x000000ff26267208 */ /* 0x000fe20000800000 */
[----:B------:R-:W-:Y:S01]  /*2a30*/  @P4 FMUL.FTZ R2, R2, UR10 ;  /* 0x0000000a02024c20 */ /* 0x000fe20008410000 */
[----:B------:R-:W-:-:S04]  /*2a40*/  FMUL.FTZ R60, R60, UR31 ;  /* 0x0000001f3c3c7c20 */ /* 0x000fc80008410000 */
[----:B------:R-:W-:Y:S01]  /*2a50*/  @P4 FSEL R2, R2, RZ, P2 ;  /* 0x000000ff02024208 */ /* 0x000fe20001000000 */
[----:B---3--:R-:W-:Y:S01]  /*2a60*/  @P4 FMUL.FTZ R39, R38, UR37 ;  /* 0x0000002526274c20 */ /* 0x008fe20008410000 */
[----:B------:R-:W-:Y:S02]  /*2a70*/  @P4 LOP3.LUT P2, RZ, R4, 0xff00, RZ, 0xc0, !PT ;  /* 0x0000ff0004ff4812 */ /* 0x000fe4000784c0ff */
[----:B------:R-:W-:Y:S01]  /*2a80*/  @P4 F2FP.BF16.F32.PACK_AB R2, RZ, R2 ;  /* 0x00000002ff02423e */ /* 0x000fe200000010ff */
[----:B------:R-:W-:-:S03]  /*2a90*/  @P4 FMUL.FTZ R39, R39, UR36 ;  /* 0x0000002427274c20 */ /* 0x000fc60008410000 */
[----:B------:R-:W-:Y:S01]  /*2aa0*/  @P4 PRMT R6, R2, 0x7610, R6 ;  /* 0x0000761002064816 */ /* 0x000fe20000000006 */
[----:B--2---:R-:W-:Y:S01]  /*2ab0*/  @P4 FMUL.FTZ R2, R37, UR35 ;  /* 0x0000002325024c20 */ /* 0x004fe20008410000 */
        /* <DEDUP_REMOVED lines=16> */
.L_x_3095:
        /* <DEDUP_REMOVED lines=12> */
.L_x_3096:
        /* <DEDUP_REMOVED lines=12> */
.L_x_3097:
        /* <DEDUP_REMOVED lines=12> */
.L_x_3098:
[----:B------:R-:W-:Y:S05]  /*2e00*/  BRA.U !UP3, `(.L_x_3094) ;  /* 0x000000010b2c7547 */ /* 0x000fea000b800000 */
[----:B-----5:R-:W-:Y:S01]  /*2e10*/  FFMA.FTZ R2, R74, UR32, R91 ;  /* 0x000000204a027c23 */ /* 0x020fe2000801005b */
[----:B------:R-:W-:-:S03]  /*2e20*/  ISETP.LT.AND P1, PT, RZ, UR30, PT ;  /* 0x0000001eff007c0c */ /* 0x000fc6000bf21270 */
[----:B------:R-:W-:-:S04]  /*2e30*/  FADD.FTZ R2, R79, -R2 ;  /* 0x800000024f027221 */ /* 0x000fc80000010000 */
        /* <DEDUP_REMOVED lines=8> */
.L_x_3094:
        /* <DEDUP_REMOVED lines=14> */
.L_x_3099:
[----:B------:R-:W-:Y:S05]  /*2fa0*/  BRA.U !UP0, `(.L_x_3100) ;  /* 0x00000005087c7547 */ /* 0x000fea000b800000 */
[----:B------:R-:W-:Y:S05]  /*2fb0*/  @!P0 BRA `(.L_x_3101) ;  /* 0x0000000000bc8947 */ /* 0x000fea0003800000 */
[----:B------:R-:W-:Y:S01]  /*2fc0*/  PLOP3.LUT P1, PT, PT, PT, UP2, 0x80, 0x8 ;  /* 0x000000000008781c */ /* 0x000fe20003f2f028 */
[----:B------:R-:W2:Y:S01]  /*2fd0*/  @UP3 LDCU.64 UR10, c[0x0][0x408] ;  /* 0x00008100ff0a37ac */ /* 0x000ea20008000a00 */
[----:B0----5:R-:W-:Y:S02]  /*2fe0*/  MOV R36, R8 ;  /* 0x0000000800247202 */ /* 0x021fe40000000f00 */
[----:B------:R-:W-:Y:S01]  /*2ff0*/  PLOP3.LUT P4, PT, PT, PT, UP3, 0x80, 0x8 ;  /* 0x000000000008781c */ /* 0x000fe20003f8f038 */
[----:B------:R-:W0:Y:S01]  /*3000*/  @UP3 LDCU.64 UR34, c[0x0][0x408] ;  /* 0x00008100ff2237ac */ /* 0x000e220008000a00 */
[----:B------:R-:W-:Y:S01]  /*3010*/  MOV R38, R10 ;  /* 0x0000000a00267202 */ /* 0x000fe20000000f00 */
[----:B------:R-:W1:Y:S06]  /*3020*/  @UP3 LDCU.64 UR36, c[0x0][0x408] ;  /* 0x00008100ff2437ac */ /* 0x000e6c0008000a00 */
        /* <DEDUP_REMOVED lines=11> */
[----:B------:R-:W-:Y:S01]  /*30e0*/  @P1 FFMA.FTZ R38, R39, UR31, R10 ;  /* 0x0000001f27261c23 */ /* 0x000fe2000801000a */
[----:B------:R-:W-:Y:S01]  /*30f0*/  MOV R39, R11 ;  /* 0x0000000b00277202 */ /* 0x000fe20000000f00 */
[----:B0-----:R-:W-:Y:S01]  /*3100*/  @P4 FMUL.FTZ R4, R37, UR35 ;  /* 0x0000002325044c20 */ /* 0x001fe20008410000 */
[----:B------:R-:W-:Y:S01]  /*3110*/  @P1 FADD.FTZ R2, R83, -R2 ;  /* 0x8000000253021221 */ /* 0x000fe20000010000 */
[----:B-1----:R-:W-:Y:S01]  /*3120*/  @P4 FMUL.FTZ R60, R38, UR37 ;  /* 0x00000025263c4c20 */ /* 0x002fe20008410000 */
[C---:B------:R-:W-:Y:S01]  /*3130*/  @P4 LOP3.LUT P3, RZ, R5.reuse, 0xff0000, RZ, 0xc0, !PT ;  /* 0x00ff000005ff4812 */ /* 0x040fe2000786c0ff */
[----:B------:R-:W-:Y:S01]  /*3140*/  @P4 FMUL.FTZ R4, R4, UR34 ;  /* 0x0000002204044c20 */ /* 0x000fe20008410000 */
[----:B------:R-:W-:Y:S01]  /*3150*/  @P1 FFMA.FTZ R39, R2, UR31, R11 ;  /* 0x0000001f02271c23 */ /* 0x000fe2000801000b */
[----:B--2---:R-:W-:Y:S01]  /*3160*/  @P4 FMUL.FTZ R2, R36, UR11 ;  /* 0x0000000b24024c20 */ /* 0x004fe20008410000 */
[----:B------:R-:W-:Y:S01]  /*3170*/  @P4 FMUL.FTZ R60, R60, UR36 ;  /* 0x000000243c3c4c20 */ /* 0x000fe20008410000 */
[----:B------:R-:W-:-:S02]  /*3180*/  @P4 LOP3.LUT P1, RZ, R5, 0xff, RZ, 0xc0, !PT ;  /* 0x000000ff05ff4812 */ /* 0x000fc4000782c0ff */
[----:B------:R-:W-:Y:S01]  /*3190*/  @P4 FMUL.FTZ R2, R2, UR10 ;  /* 0x0000000a02024c20 */ /* 0x000fe20008410000 */
[----:B------:R-:W-:Y:S02]  /*31a0*/  @P4 FSEL R4, R4, RZ, P2 ;  /* 0x000000ff04044208 */ /* 0x000fe40001000000 */
[----:B------:R-:W-:Y:S02]  /*31b0*/  @P4 FSEL R60, R60, RZ, P3 ;  /* 0x000000ff3c3c4208 */ /* 0x000fe40001800000 */
[----:B------:R-:W-:Y:S02]  /*31c0*/  @P4 FSEL R2, R2, RZ, P1 ;  /* 0x000000ff02024208 */ /* 0x000fe40000800000 */
[----:B------:R-:W-:Y:S02]  /*31d0*/  @P4 F2FP.BF16.F32.PACK_AB R4, RZ, R4 ;  /* 0x00000004ff04423e */ /* 0x000fe400000010ff */
[----:B------:R-:W-:Y:S02]  /*31e0*/  @P4 F2FP.BF16.F32.PACK_AB R2, RZ, R2 ;  /* 0x00000002ff02423e */ /* 0x000fe400000010ff */
[----:B------:R-:W-:-:S02]  /*31f0*/  @P4 F2FP.BF16.F32.PACK_AB R60, RZ, R60 ;  /* 0x0000003cff3c423e */ /* 0x000fc400000010ff */
[----:B------:R-:W-:Y:S02]  /*3200*/  @P4 PRMT R6, R2, 0x7610, R6 ;  /* 0x0000761002064816 */ /* 0x000fe40000000006 */
        /* <DEDUP_REMOVED lines=10> */
.L_x_3101:
[----:B------:R-:W-:Y:S01]  /*32b0*/  PLOP3.LUT P4, PT, PT, PT, UP2, 0x80, 0x8 ;  /* 0x000000000008781c */ /* 0x000fe20003f8f028 */
[----:B------:R-:W2:Y:S01]  /*32c0*/  @UP3 LDCU.64 UR10, c[0x0][0x408] ;  /* 0x00008100ff0a37ac */ /* 0x000ea20008000a00 */
[----:B-----5:R-:W-:Y:S02]  /*32d0*/  MOV R2, R8 ;  /* 0x0000000800027202 */ /* 0x020fe40000000f00 */
[----:B------:R-:W-:Y:S01]  /*32e0*/  PLOP3.LUT P5, PT, PT, PT, UP3, 0x80, 0x8 ;  /* 0x000000000008781c */ /* 0x000fe20003faf038 */
[----:B------:R-:W3:Y:S01]  /*32f0*/  @UP3 LDCU.64 UR34, c[0x0][0x408] ;  /* 0x00008100ff2237ac */ /* 0x000ee20008000a00 */
[----:B------:R-:W4:Y:S07]  /*3300*/  @UP3 LDCU.64 UR36, c[0x0][0x408] ;  /* 0x00008100ff2437ac */ /* 0x000f2e0008000a00 */
[--C-:B01----:R-:W-:Y:S01]  /*3310*/  @P4 FFMA.FTZ R61, R87, UR32, R91.reuse ;  /* 0x00000020573d4c23 */ /* 0x103fe2000801005b */
[----:B------:R-:W-:-:S03]  /*3320*/  @P4 FFMA.FTZ R4, R76, UR32, R91 ;  /* 0x000000204c044c23 */ /* 0x000fc6000801005b */
[----:B------:R-:W-:Y:S01]  /*3330*/  @P4 FADD.FTZ R61, R80, -R61 ;  /* 0x8000003d503d4221 */ /* 0x000fe20000010000 */
[----:B------:R-:W-:Y:S01]  /*3340*/  @P4 FADD.FTZ R60, R81, -R4 ;  /* 0x80000004513c4221 */ /* 0x000fe20000010000 */
[----:B------:R-:W-:Y:S02]  /*3350*/  MOV R4, R9 ;  /* 0x0000000900047202 */ /* 0x000fe40000000f00 */
[----:B------:R-:W-:Y:S01]  /*3360*/  @P4 FFMA.FTZ R2, R61, UR31, R8 ;  /* 0x0000001f3d024c23 */ /* 0x000fe20008010008 */
[----:B------:R-:W-:Y:S01]  /*3370*/  @P4 FFMA.FTZ R61, R69, UR32, R91 ;  /* 0x00000020453d4c23 */ /* 0x000fe2000801005b */
[----:B------:R-:W-:Y:S01]  /*3380*/  @P4 FFMA.FTZ R4, R60, UR31, R9 ;  /* 0x0000001f3c044c23 */ /* 0x000fe20008010009 */
[----:B------:R-:W-:Y:S01]  /*3390*/  MOV R60, R10 ;  /* 0x0000000a003c7202 */ /* 0x000fe20000000f00 */
[----:B--2---:R-:W-:Y:S01]  /*33a0*/  @P5 FMUL.FTZ R2, R2, UR11 ;  /* 0x0000000b02025c20 */ /* 0x004fe20008410000 */
[----:B------:R-:W-:Y:S01]  /*33b0*/  @P4 FADD.FTZ R61, R84, -R61 ;  /* 0x8000003d543d4221 */ /* 0x000fe20000010000 */
[----:B---3--:R-:W-:Y:S01]  /*33c0*/  @P5 FMUL.FTZ R4, R4, UR35 ;  /* 0x0000002304045c20 */ /* 0x008fe20008410000 */
[----:B------:R-:W-:Y:S01]  /*33d0*/  @P5 LOP3.LUT P1, RZ, R5, 0xff, RZ, 0xc0, !PT ;  /* 0x000000ff05ff5812 */ /* 0x000fe2000782c0ff */
[----:B------:R-:W-:Y:S01]  /*33e0*/  @P5 FMUL.FTZ R2, R2, UR10 ;  /* 0x0000000a02025c20 */ /* 0x000fe20008410000 */
[----:B------:R-:W-:Y:S01]  /*33f0*/  @P4 FFMA.FTZ R60, R61, UR31, R10 ;  /* 0x0000001f3d3c4c23 */ /* 0x000fe2000801000a */
[----:B------:R-:W-:Y:S01]  /*3400*/  @P5 FMUL.FTZ R4, R4, UR34 ;  /* 0x0000002204045c20 */ /* 0x000fe20008410000 */
[----:B------:R-:W-:-:S02]  /*3410*/  @P5 LOP3.LUT P2, RZ, R5, 0xff00, RZ, 0xc0, !PT ;  /* 0x0000ff0005ff5812 */ /* 0x000fc4000784c0ff */
[----:B----4-:R-:W-:Y:S01]  /*3420*/  @P5 FMUL.FTZ R60, R60, UR37 ;  /* 0x000000253c3c5c20 */ /* 0x010fe20008410000 */
[----:B------:R-:W-:Y:S02]  /*3430*/  @P5 LOP3.LUT P3, RZ, R5, 0xff0000, RZ, 0xc0, !PT ;  /* 0x00ff000005ff5812 */ /* 0x000fe4000786c0ff */
[----:B------:R-:W-:Y:S01]  /*3440*/  @P5 FSEL R2, R2, RZ, P1 ;  /* 0x000000ff02025208 */ /* 0x000fe20000800000 */
[----:B------:R-:W-:Y:S01]  /*3450*/  @P5 FMUL.FTZ R60, R60, UR36 ;  /* 0x000000243c3c5c20 */ /* 0x000fe20008410000 */
[----:B------:R-:W-:Y:S02]  /*3460*/  @P5 FSEL R4, R4, RZ, P2 ;  /* 0x000000ff04045208 */ /* 0x000fe40001000000 */
[----:B------:R-:W-:Y:S02]  /*3470*/  @P5 F2FP.BF16.F32.PACK_AB R2, RZ, R2 ;  /* 0x00000002ff02523e */ /* 0x000fe400000010ff */
[----:B------:R-:W-:Y:S02]  /*3480*/  @P5 FSEL R60, R60, RZ, P3 ;  /* 0x000000ff3c3c5208 */ /* 0x000fe40001800000 */
[----:B------:R-:W-:-:S02]  /*3490*/  @P5 F2FP.BF16.F32.PACK_AB R4, RZ, R4 ;  /* 0x00000004ff04523e */ /* 0x000fc400000010ff */
[----:B------:R-:W-:Y:S02]  /*34a0*/  @P5 F2FP.BF16.F32.PACK_AB R60, RZ, R60 ;  /* 0x0000003cff3c523e */ /* 0x000fe400000010ff */
[----:B------:R-:W-:Y:S02]  /*34b0*/  @P5 PRMT R6, R2, 0x7610, R6 ;  /* 0x0000761002065816 */ /* 0x000fe40000000006 */
[----:B------:R-:W-:Y:S02]  /*34c0*/  @P5 PRMT R7, R4, 0x7610, R7 ;  /* 0x0000761004075816 */ /* 0x000fe40000000007 */
        /* <DEDUP_REMOVED lines=13> */
.L_x_3100:
[----:B------:R-:W-:Y:S05]  /*35a0*/  @!P0 BRA `(.L_x_3103) ;  /* 0x0000000000bc8947 */ /* 0x000fea0003800000 */
[--C-:B0-----:R-:W-:Y:S01]  /*35b0*/  FFMA.FTZ R37, R87, UR32, R91.reuse ;  /* 0x0000002057257c23 */ /* 0x101fe2000801005b */
[----:B------:R-:W0:Y:S01]  /*35c0*/  @UP3 LDCU.64 UR10, c[0x0][0x408] ;  /* 0x00008100ff0a37ac */ /* 0x000e220008000a00 */
[----:B------:R-:W-:Y:S01]  /*35d0*/  PLOP3.LUT P4, PT, PT, PT, UP3, 0x80, 0x8 ;  /* 0x000000000008781c */ /* 0x000fe20003f8f038 */
[----:B-----5:R-:W-:Y:S01]  /*35e0*/  FFMA.FTZ R4, R76, UR32, R91 ;  /* 0x000000204c047c23 */ /* 0x020fe2000801005b */
        /* <DEDUP_REMOVED lines=11> */
[C---:B------:R-:W-:Y:S01]  /*36a0*/  @P4 LOP3.LUT P2, RZ, R5.reuse, 0xff, RZ, 0xc0, !PT ;  /* 0x000000ff05ff4812 */ /* 0x040fe2000784c0ff */
        /* <DEDUP_REMOVED lines=12> */
[----:B------:R-:W-:Y:S01]  /*3770*/  @P4 FMUL.FTZ R4, R4, UR36 ;  /* 0x0000002404044c20 */ /* 0x000fe20008410000 */
[----:B------:R-:W-:Y:S02]  /*3780*/  FSEL R39, R39, RZ, P1 ;  /* 0x000000ff27277208 */ /* 0x000fe40000800000 */
[----:B------:R-:W-:Y:S01]  /*3790*/  @P4 PRMT R6, R2, 0x7610, R6 ;  /* 0x0000761002064816 */ /* 0x000fe20000000006 */
[----:B--2---:R-:W-:Y:S01]  /*37a0*/  @P4 FMUL.FTZ R2, R37, UR35 ;  /* 0x0000002325024c20 */ /* 0x004fe20008410000 */
        /* <DEDUP_REMOVED lines=15> */
.L_x_3103:
[----:B-----5:R-:W-:Y:S01]  /*38a0*/  FFMA.FTZ R2, R70, UR32, R91 ;  /* 0x0000002046027c23 */ /* 0x020fe2000801005b */
        /* <DEDUP_REMOVED lines=18> */
.L_x_3104:
        /* <DEDUP_REMOVED lines=12> */
.L_x_3105:
        /* <DEDUP_REMOVED lines=12> */
.L_x_3106:
[----:B--2---:R-:W-:Y:S01]  /*3b50*/  @P1 FMUL.FTZ R2, R2, UR11 ;  /* 0x0000000b02021c20 */ /* 0x004fe20008410000 */
[----:B------:R-:W-:-:S03]  /*3b60*/  @P1 ISETP.GE.U32.AND P2, PT, R5, 0x1000000, PT ;  /* 0x010000000500180c */ /* 0x000fc60003f46070 */
[----:B------:R-:W-:-:S05]  /*3b70*/  @P1 FMUL.FTZ R2, R2, UR10 ;  /* 0x0000000a02021c20 */ /* 0x000fca0008410000 */
[----:B------:R-:W-:-:S04]  /*3b80*/  @P1 FSEL R2, R2, RZ, P2 ;  /* 0x000000ff02021208 */ /* 0x000fc80001000000 */
[----:B------:R-:W-:-:S04]  /*3b90*/  @P1 F2FP.BF16.F32.PACK_AB R2, RZ, R2 ;  /* 0x00000002ff02123e */ /* 0x000fc800000010ff */
[----:B------:R-:W-:-:S07]  /*3ba0*/  @P1 PRMT R73, R2, 0x7610, R73 ;  /* 0x0000761002491816 */ /* 0x000fce0000000049 */
.L_x_3102:
[----:B------:R-:W2:Y:S01]  /*3bb0*/  @P0 LDC.64 R4, c[0x0][0x478] ;  /* 0x00011e00ff040b82 */ /* 0x000ea20000000a00 */
[----:B01----:R-:W-:-:S05]  /*3bc0*/  @P0 IADD3 R61, PT, PT, R90, 0x100, RZ ;  /* 0x000001005a3d0810 */ /* 0x003fca0007ffe0ff */
[----:B--2---:R-:W-:-:S05]  /*3bd0*/  @P0 IMAD.WIDE.U32 R4, R61, 0x10, R4 ;  /* 0x000000103d040825 */ /* 0x004fca00078e0004 */
        /* <DEDUP_REMOVED lines=11> */
.L_x_3107:
[----:B------:R-:W-:Y:S02]  /*3c90*/  UIADD3 UR9, UPT, UPT, UR9, UR26, URZ ;  /* 0x0000001a09097290 */ /* 0x000fe4000fffe0ff */
[----:B------:R-:W-:Y:S02]  /*3ca0*/  UPLOP3.LUT UP1, UPT, UPT, UPT, UP1, 0x40, 0x4 ;  /* 0x000000000004789c */ /* 0x000fe40003f2e810 */
[----:B------:R-:W-:-:S09]  /*3cb0*/  UISETP.GE.AND UP0, UPT, UR9, UR27, UPT ;  /* 0x0000001b0900728c */ /* 0x000fd2000bf06270 */
[----:B------:R-:W-:Y:S05]  /*3cc0*/  BRA.U !UP0, `(.L_x_3108) ;  /* 0xffffffc5085c7547 */ /* 0x000fea000b83ffff */
.L_x_3079:
[----:B------:R-:W3:Y:S08]  /*3cd0*/  LDC R7, c[0x0][0x388] ;  /* 0x0000e200ff077b82 */ /* 0x000ef00000000800 */
[----:B------:R-:W4:Y:S08]  /*3ce0*/  LDC.64 R2, c[0x0][0x440] ;  /* 0x00011000ff027b82 */ /* 0x000f300000000a00 */
[----:B01----:R-:W0:Y:S01]  /*3cf0*/  LDC.64 R4, c[0x0][0x448] ;  /* 0x00011200ff047b82 */ /* 0x003e220000000a00 */
        /* <DEDUP_REMOVED lines=11> */
.L_x_3109:
        /* <DEDUP_REMOVED lines=13> */
.L_x_6745:


//--------------------- .text._ZN10layer_norm13ln_bwd_kernelINS_13Kernel_traitsIf13__nv_bfloat16fS2_fjLj1536ELj1ELj1ELj4ELj8ENS_18Kernel_traits_baseILj1536EfS2_fS2_fjLj128EEEEELb1ELb1ELb0ELb0EEEvNS_9BwdParamsE --------------------------
	.section	.text._ZN10layer_norm13ln_bwd_kernelINS_13Kernel_traitsIf13__nv_bfloat16fS2_fjLj1536ELj1ELj1ELj4ELj8ENS_18Kernel_traits_baseILj1536EfS2_fS2_fjLj128EEEEELb1ELb1ELb0ELb0EEEvNS_9BwdParamsE,"ax",@progbits
	.align	128
        .global         _ZN10layer_norm13ln_bwd_kernelINS_13Kernel_traitsIf13__nv_bfloat16fS2_fjLj1536ELj1ELj1ELj4ELj8ENS_18Kernel_traits_baseILj1536EfS2_fS2_fjLj128EEEEELb1ELb1ELb0ELb0EEEvNS_9BwdParamsE
        .type           _ZN10layer_norm13ln_bwd_kernelINS_13Kernel_traitsIf13__nv_bfloat16fS2_fjLj1536ELj1ELj1ELj4ELj8ENS_18Kernel_traits_baseILj1536EfS2_fS2_fjLj128EEEEELb1ELb1ELb0ELb0EEEvNS_9BwdParamsE,@function
        .size           _ZN10layer_norm13ln_bwd_kernelINS_13Kernel_traitsIf13__nv_bfloat16fS2_fjLj1536ELj1ELj1ELj4ELj8ENS_18Kernel_traits_baseILj1536EfS2_fS2_fjLj128EEEEELb1ELb1ELb0ELb0EEEvNS_9BwdParamsE,(.L_x_6746 - _ZN10layer_norm13ln_bwd_kernelINS_13Kernel_traitsIf13__nv_bfloat16fS2_fjLj1536ELj1ELj1ELj4ELj8ENS_18Kernel_traits_baseILj1536EfS2_fS2_fjLj128EEEEELb1ELb1ELb0ELb0EEEvNS_9BwdParamsE)
        .other          _ZN10layer_norm13ln_bwd_kernelINS_13Kernel_traitsIf13__nv_bfloat16fS2_fjLj1536ELj1ELj1ELj4ELj8ENS_18Kernel_traits_baseILj1536EfS2_fS2_fjLj128EEEEELb1ELb1ELb0ELb0EEEvNS_9BwdParamsE,@"STO_CUDA_ENTRY STV_DEFAULT"
_ZN10layer_norm13ln_bwd_kernelINS_13Kernel_traitsIf13__nv_bfloat16fS2_fjLj1536ELj1ELj1ELj4ELj8ENS_18Kernel_traits_baseILj1536EfS2_fS2_fjLj128EEEEELb1ELb1ELb0ELb0EEEvNS_9BwdParamsE:
.text._ZN10layer_norm13ln_bwd_kernelINS_13Kernel_traitsIf13__nv_bfloat16fS2_fjLj1536ELj1ELj1ELj4ELj8ENS_18Kernel_traits_baseILj1536EfS2_fS2_fjLj128EEEEELb1ELb1ELb0ELb0EEEvNS_9BwdParamsE:
        /* <DEDUP_REMOVED lines=85> */
.L_x_3141:
[----:B------:R-:W1:Y:S01]  /*0550*/  @UP0 LDCU.64 UR4, c[0x0][0x3e0] ;  /* 0x00007c00ff0407ac */ /* 0x000e620008000a00 */
[----:B------:R-:W-:Y:S01]  /*0560*/  PLOP3.LUT P0, PT, PT, PT, UP0, 0x80, 0x8 ;  /* 0x000000000008781c */ /* 0x000fe20003f0f008 */
[----:B0-----:R-:W-:-:S06]  /*0570*/  UIMAD.WIDE UR12, UR7, 0x4, UR10 ;  /* 0x00000004070c78a5 */ /* 0x001fcc000f8e020a */
[----:B--23--:R-:W-:Y:S02]  /*0580*/  MOV R90, UR12 ;  /* 0x0000000c005a7c02 */ /* 0x00cfe40008000f00 */
[----:B------:R-:W-:-:S05]  /*0590*/  MOV R91, UR13 ;  /* 0x0000000d005b7c02 */ /* 0x000fca0008000f00 */
[----:B------:R-:W3:Y:S01]  /*05a0*/  LDG.E R90, desc[UR14][R90.64] ;  /* 0x0000000e5a5a7981 */ /* 0x000ee2000c1e1900 */
[----:B-1----:R-:W-:-:S06]  /*05b0*/  @UP0 UIMAD.WIDE UR4, UR7, 0x2, UR4 ;  /* 0x00000002070408a5 */ /* 0x002fcc000f8e0204 */
[----:B------:R-:W-:Y:S02]  /*05c0*/  MOV R88, UR4 ;  /* 0x0000000400587c02 */ /* 0x000fe40008000f00 */
[----:B------:R-:W-:Y:S01]  /*05d0*/  MOV R89, UR5 ;  /* 0x0000000500597c02 */ /* 0x000fe20008000f00 */
[----:B------:R-:W-:-:S04]  /*05e0*/  UIMAD.WIDE UR4, UR7, 0x4, UR8 ;  /* 0x00000004070478a5 */ /* 0x000fc8000f8e0208 */
[----:B------:R0:W4:Y:S02]  /*05f0*/  @P0 LDG.E.U16 R88, desc[UR14][R88.64] ;  /* 0x0000000e58580981 */ /* 0x000124000c1e1500 */
[----:B------:R-:W-:Y:S02]  /*0600*/  MOV R92, UR4 ;  /* 0x00000004005c7c02 */ /* 0x000fe40008000f00 */
[----:B------:R-:W-:-:S05]  /*0610*/  MOV R93, UR5 ;  /* 0x00000005005d7c02 */ /* 0x000fca0008000f00 */
[----:B------:R-:W4:Y:S01]  /*0620*/  LDG.E R92, desc[UR14][R92.64] ;  /* 0x0000000e5c5c7981 */ /* 0x000f22000c1e1900 */
[----:B------:R-:W1:Y:S01]  /*0630*/  S2R R6, SR_TID.X ;  /* 0x0000000000067919 */ /* 0x000e620000002100 */
[----:B------:R-:W-:Y:S01]  /*0640*/  UIMAD UR4, UR7, UR6, URZ ;  /* 0x00000006070472a4 */ /* 0x000fe2000f8e02ff */
        /* <DEDUP_REMOVED lines=32> */
[----:B------:R-:W-:Y:S02]  /*0850*/  IADD3 R117, PT, PT, R4, 0x80, RZ ;  /* 0x0000008004757810 */ /* 0x000fe40007ffe0ff */
[----:B---3--:R-:W-:Y:S02]  /*0860*/  MOV R99, R92 ;  /* 0x0000005c00637202 */ /* 0x008fe40000000f00 */
[----:B------:R-:W-:Y:S02]  /*0870*/  SHF.R.U64 R110, R92, 0x10, R93 ;  /* 0x000000105c6e7819 */ /* 0x000fe4000000125d */
[----:B------:R-:W-:Y:S01]  /*0880*/  SHF.L.U32 R99, R99, 0x10, RZ ;  /* 0x0000001063637819 */ /* 0x000fe200000006ff */
[C---:B----4-:R-:W-:Y:S01]  /*0890*/  FADD.FTZ R89, -R114.reuse, R89 ;  /* 0x0000005972597221 */ /* 0x050fe20000010100 */
[----:B------:R-:W-:Y:S01]  /*08a0*/  FADD.FTZ R88, -R114, R88 ;  /* 0x0000005872587221 */ /* 0x000fe20000010100 */
[----:B------:R-:W-:Y:S01]  /*08b0*/  SHF.L.U32 R110, R110, 0x10, RZ ;  /* 0x000000106e6e7819 */ /* 0x000fe200000006ff */
[----:B------:R-:W-:Y:S01]  /*08c0*/  FADD.FTZ R91, -R114, R91 ;  /* 0x0000005b725b7221 */ /* 0x000fe20000010100 */
[----:B------:R-:W-:Y:S01]  /*08d0*/  MOV R111, R93 ;  /* 0x0000005d006f7202 */ /* 0x000fe20000000f00 */
[----:B------:R-:W-:Y:S01]  /*08e0*/  FMUL.FTZ R112, R89, UR23 ;  /* 0x0000001759707c20 */ /* 0x000fe20008410000 */
[----:B------:R-:W-:Y:S01]  /*08f0*/  FMUL.FTZ R115, R88, UR23 ;  /* 0x0000001758737c20 */ /* 0x000fe20008410000 */
[----:B-----5:R-:W-:Y:S01]  /*0900*/  FMUL.FTZ R113, R76, R99 ;  /* 0x000000634c717220 */ /* 0x020fe20000410000 */
[----:B------:R-:W-:Y:S01]  /*0910*/  SHF.R.U32.HI R92, RZ, 0x10, R93 ;  /* 0x00000010ff5c7819 */ /* 0x000fe2000001165d */
[----:B------:R-:W-:Y:S01]  /*0920*/  FADD.FTZ R90, -R114, R90 ;  /* 0x0000005a725a7221 */ /* 0x000fe20000010100 */
[----:B------:R-:W-:Y:S01]  /*0930*/  SHF.L.U32 R93, R111, 0x10, RZ ;  /* 0x000000106f5d7819 */ /* 0x000fe200000006ff */
[----:B0-----:R-:W-:Y:S01]  /*0940*/  FMUL.FTZ R100, R91, UR23 ;  /* 0x000000175b647c20 */ /* 0x001fe20008410000 */
[----:B------:R-:W-:Y:S01]  /*0950*/  FADD.FTZ R41, R41, R110 ;  /* 0x0000006e29297221 */ /* 0x000fe20000010000 */
[-C--:B------:R-:W-:Y:S01]  /*0960*/  FFMA.FTZ R53, R112, R110.reuse, R53 ;  /* 0x0000006e70357223 */ /* 0x080fe20000010035 */
[----:B------:R-:W-:Y:S01]  /*0970*/  FMUL.FTZ R110, R77, R110 ;  /* 0x0000006e4d6e7220 */ /* 0x000fe20000410000 */
[----:B------:R-:W-:Y:S01]  /*0980*/  FADD.FTZ R89, RZ, R113 ;  /* 0x00000071ff597221 */ /* 0x000fe20000010000 */
[C---:B------:R-:W-:Y:S01]  /*0990*/  FFMA.FTZ R91, R115.reuse, R113, RZ ;  /* 0x00000071735b7223 */ /* 0x040fe200000100ff */
[----:B------:R-:W-:Y:S01]  /*09a0*/  SHF.L.U32 R92, R92, 0x10, RZ ;  /* 0x000000105c5c7819 */ /* 0x000fe200000006ff */
[----:B------:R-:W-:Y:S01]  /*09b0*/  FMUL.FTZ R111, R90, UR23 ;  /* 0x000000175a6f7c20 */ /* 0x000fe20008410000 */
[----:B------:R-:W-:Y:S01]  /*09c0*/  FADD.FTZ R40, R40, R99 ;  /* 0x0000006328287221 */ /* 0x000fe20000010000 */
[----:B------:R-:W-:Y:S01]  /*09d0*/  FFMA.FTZ R52, R115, R99, R52 ;  /* 0x0000006373347223 */ /* 0x000fe20000010034 */
[----:B------:R-:W-:Y:S01]  /*09e0*/  FMUL.FTZ R99, R78, R93 ;  /* 0x0000005d4e637220 */ /* 0x000fe20000410000 */
[----:B------:R-:W-:Y:S01]  /*09f0*/  FADD.FTZ R88, R89, R110 ;  /* 0x0000006e59587221 */ /* 0x000fe20000010000 */
[----:B------:R-:W-:Y:S01]  /*0a00*/  FFMA.FTZ R90, R112, R110, R91 ;  /* 0x0000006e705a7223 */ /* 0x000fe2000001005b */
[----:B------:R-:W-:-:S02]  /*0a10*/  FMUL.FTZ R101, R79, R92 ;  /* 0x0000005c4f657220 */ /* 0x000fc40000410000 */
        /* <DEDUP_REMOVED lines=8> */
.L_x_3112:
[----:B------:R-:W-:Y:S05]  /*0aa0*/  BSYNC.RECONVERGENT B0 ;  /* 0x0000000000007941 */ /* 0x000fea0003800200 */
.L_x_3111:
        /* <DEDUP_REMOVED lines=18> */
[----:B------:R-:W-:Y:S01]  /*0bd0*/  SHF.R.U64 R96, R88, 0x10, R89 ;  /* 0x0000001058607819 */ /* 0x000fe20000001259 */
[C---:B----4-:R-:W-:Y:S01]  /*0be0*/  FADD.FTZ R7, -R114.reuse, R8 ;  /* 0x0000000872077221 */ /* 0x050fe20000010100 */
[C---:B------:R-:W-:Y:S01]  /*0bf0*/  FADD.FTZ R8, -R114.reuse, R9 ;  /* 0x0000000972087221 */ /* 0x040fe20000010100 */
[C---:B------:R-:W-:Y:S01]  /*0c00*/  FADD.FTZ R9, -R114.reuse, R10 ;  /* 0x0000000a72097221 */ /* 0x040fe20000010100 */
[----:B------:R-:W-:Y:S01]  /*0c10*/  FADD.FTZ R10, -R114, R11 ;  /* 0x0000000b720a7221 */ /* 0x000fe20000010100 */
[----:B------:R-:W-:Y:S01]  /*0c20*/  SHF.L.U32 R11, R94, 0x10, RZ ;  /* 0x000000105e0b7819 */ /* 0x000fe200000006ff */
[----:B------:R-:W-:Y:S01]  /*0c30*/  FMUL.FTZ R7, R7, UR23 ;  /* 0x0000001707077c20 */ /* 0x000fe20008410000 */
[----:B------:R-:W-:Y:S01]  /*0c40*/  SHF.L.U32 R88, R96, 0x10, RZ ;  /* 0x0000001060587819 */ /* 0x000fe200000006ff */
[----:B------:R-:W-:Y:S01]  /*0c50*/  FMUL.FTZ R8, R8, UR23 ;  /* 0x0000001708087c20 */ /* 0x000fe20008410000 */
[----:B------:R-:W-:Y:S01]  /*0c60*/  MOV R95, R89 ;  /* 0x00000059005f7202 */ /* 0x000fe20000000f00 */
[-C--:B-----5:R-:W-:Y:S01]  /*0c70*/  FMUL.FTZ R96, R68, R11.reuse ;  /* 0x0000000b44607220 */ /* 0x0a0fe20000410000 */
[----:B------:R-:W-:Y:S01]  /*0c80*/  SHF.R.U32.HI R89, RZ, 0x10, R89 ;  /* 0x00000010ff597819 */ /* 0x000fe20000011659 */
[----:B------:R-:W-:Y:S01]  /*0c90*/  FADD.FTZ R36, R36, R11 ;  /* 0x0000000b24247221 */ /* 0x000fe20000010000 */
[----:B------:R-:W-:Y:S01]  /*0ca0*/  FFMA.FTZ R48, R7, R11, R48 ;  /* 0x0000000b07307223 */ /* 0x000fe20000010030 */
[----:B------:R-:W-:Y:S01]  /*0cb0*/  FADD.FTZ R37, R37, R88 ;  /* 0x0000005825257221 */ /* 0x000fe20000010000 */
[-C--:B------:R-:W-:Y:S01]  /*0cc0*/  FFMA.FTZ R49, R8, R88.reuse, R49 ;  /* 0x0000005808317223 */ /* 0x080fe20000010031 */
[----:B------:R-:W-:Y:S01]  /*0cd0*/  FMUL.FTZ R11, R69, R88 ;  /* 0x00000058450b7220 */ /* 0x000fe20000410000 */
[----:B------:R-:W-:Y:S01]  /*0ce0*/  SHF.L.U32 R95, R95, 0x10, RZ ;  /* 0x000000105f5f7819 */ /* 0x000fe200000006ff */
[----:B------:R-:W-:Y:S01]  /*0cf0*/  FADD.FTZ R88, R119, R96 ;  /* 0x0000006077587221 */ /* 0x000fe20000010000 */
[----:B-1----:R-:W-:Y:S01]  /*0d00*/  SHF.L.U32 R92, R89, 0x10, RZ ;  /* 0x00000010595c7819 */ /* 0x002fe200000006ff */
[----:B------:R-:W-:Y:S01]  /*0d10*/  FFMA.FTZ R89, R7, R96, R116 ;  /* 0x0000006007597223 */ /* 0x000fe20000010074 */
[----:B------:R-:W-:Y:S01]  /*0d20*/  FMUL.FTZ R9, R9, UR23 ;  /* 0x0000001709097c20 */ /* 0x000fe20008410000 */
[----:B0-----:R-:W-:Y:S01]  /*0d30*/  FADD.FTZ R91, R88, R11 ;  /* 0x0000000b585b7221 */ /* 0x001fe20000010000 */
[----:B------:R-:W-:Y:S01]  /*0d40*/  FMUL.FTZ R98, R70, R95 ;  /* 0x0000005f46627220 */ /* 0x000fe20000410000 */
        /* <DEDUP_REMOVED lines=11> */
.L_x_3114:
[----:B------:R-:W-:Y:S05]  /*0e00*/  BSYNC.RECONVERGENT B0 ;  /* 0x0000000000007941 */ /* 0x000fea0003800200 */
.L_x_3113:
        /* <DEDUP_REMOVED lines=13> */
[----:B------:R-:W5:Y:S01]  /*0ee0*/  LDG.E R0, desc[UR14][R94.64] ;  /* 0x0000000e5e007981 */ /* 0x000f62000c1e1900 */
[----:B0-----:R-:W-:-:S05]  /*0ef0*/  @P0 IMAD.WIDE.U32 R102, R117, 0x10, R102 ;  /* 0x0000001075660825 */ /* 0x001fca00078e0066 */
[----:B------:R0:W5:Y:S01]  /*0f00*/  @P0 LDG.E.128 R80, desc[UR14][R102.64] ;  /* 0x0000000e66500981 */ /* 0x000162000c1e1d00 */
[----:B---3--:R-:W-:Y:S02]  /*0f10*/  MOV R104, R92 ;  /* 0x0000005c00687202 */ /* 0x008fe40000000f00 */
[----:B------:R-:W-:Y:S02]  /*0f20*/  SHF.R.U64 R107, R92, 0x10, R93 ;  /* 0x000000105c6b7819 */ /* 0x000fe4000000125d */
[----:B------:R-:W-:Y:S01]  /*0f30*/  MOV R106, R93 ;  /* 0x0000005d006a7202 */ /* 0x000fe20000000f00 */
[----:B----4-:R-:W-:Y:S01]  /*0f40*/  FADD.FTZ R92, -R114, R89 ;  /* 0x00000059725c7221 */ /* 0x010fe20000010100 */
[----:B------:R-:W-:Y:S01]  /*0f50*/  SHF.L.U32 R89, R104, 0x10, RZ ;  /* 0x0000001068597819 */ /* 0x000fe200000006ff */
[C---:B------:R-:W-:Y:S01]  /*0f60*/  FADD.FTZ R88, -R114.reuse, R88 ;  /* 0x0000005872587221 */ /* 0x040fe20000010100 */
[C---:B------:R-:W-:Y:S01]  /*0f70*/  FADD.FTZ R105, -R114.reuse, R90 ;  /* 0x0000005a72697221 */ /* 0x040fe20000010100 */
[----:B------:R-:W-:Y:S01]  /*0f80*/  SHF.L.U32 R90, R107, 0x10, RZ ;  /* 0x000000106b5a7819 */ /* 0x000fe200000006ff */
[----:B------:R-:W-:Y:S01]  /*0f90*/  FADD.FTZ R108, -R114, R91 ;  /* 0x0000005b726c7221 */ /* 0x000fe20000010100 */
[----:B0-----:R-:W-:Y:S01]  /*0fa0*/  FMUL.FTZ R103, R88, UR23 ;  /* 0x0000001758677c20 */ /* 0x001fe20008410000 */
[-C--:B-----5:R-:W-:Y:S01]  /*0fb0*/  FMUL.FTZ R104, R60, R89.reuse ;  /* 0x000000593c687220 */ /* 0x0a0fe20000410000 */
[----:B------:R-:W-:Y:S01]  /*0fc0*/  SHF.L.U32 R91, R106, 0x10, RZ ;  /* 0x000000106a5b7819 */ /* 0x000fe200000006ff */
[----:B------:R-:W-:Y:S01]  /*0fd0*/  FMUL.FTZ R105, R105, UR23 ;  /* 0x0000001769697c20 */ /* 0x000fe20008410000 */
[----:B------:R-:W-:Y:S01]  /*0fe0*/  SHF.R.U32.HI R93, RZ, 0x10, R93 ;  /* 0x00000010ff5d7819 */ /* 0x000fe2000001165d */
[----:B------:R-:W-:Y:S01]  /*0ff0*/  FADD.FTZ R32, R32, R89 ;  /* 0x0000005920207221 */ /* 0x000fe20000010000 */
[----:B------:R-:W-:Y:S01]  /*1000*/  FFMA.FTZ R44, R103, R89, R44 ;  /* 0x00000059672c7223 */ /* 0x000fe2000001002c */
        /* <DEDUP_REMOVED lines=20> */
.L_x_3116:
[----:B------:R-:W-:Y:S05]  /*1150*/  BSYNC.RECONVERGENT B0 ;  /* 0x0000000000007941 */ /* 0x000fea0003800200 */
.L_x_3115:
        /* <DEDUP_REMOVED lines=31> */
.L_x_3118:
[----:B------:R-:W-:Y:S05]  /*1350*/  BSYNC.RECONVERGENT B0 ;  /* 0x0000000000007941 */ /* 0x000fea0003800200 */
.L_x_3117:
        /* <DEDUP_REMOVED lines=37> */
[----:B------:R-:W-:Y:S01]  /*15b0*/  LOP3.LUT P6, RZ, R3, 0xff, RZ, 0xc0, !PT ;  /* 0x000000ff03ff7812 */ /* 0x000fe200078cc0ff */
[----:B------:R-:W-:Y:S02]  /*15c0*/  HFMA2 R93, -RZ, RZ, 0, 0 ;  /* 0x00000000ff5d7431 */ /* 0x000fe400000001ff */
[----:B------:R-:W-:Y:S01]  /*15d0*/  FFMA.FTZ R117, R112, UR4, R114 ;  /* 0x0000000470757c23 */ /* 0x000fe20008010072 */
[----:B------:R-:W-:Y:S01]  /*15e0*/  FADD.FTZ R92, R113, -R92 ;  /* 0x8000005c715c7221 */ /* 0x000fe20000010000 */
[C---:B------:R-:W-:Y:S01]  /*15f0*/  LOP3.LUT P5, RZ, R3.reuse, 0xff00, RZ, 0xc0, !PT ;  /* 0x0000ff0003ff7812 */ /* 0x040fe200078ac0ff */
[----:B------:R-:W-:Y:S01]  /*1600*/  FFMA.FTZ R118, R100, UR4, R114 ;  /* 0x0000000464767c23 */ /* 0x000fe20008010072 */
[----:B------:R-:W-:Y:S01]  /*1610*/  FADD.FTZ R117, R110, -R117 ;  /* 0x800000756e757221 */ /* 0x000fe20000010000 */
[----:B------:R-:W-:Y:S01]  /*1620*/  FMUL.FTZ R92, R92, UR23 ;  /* 0x000000175c5c7c20 */ /* 0x000fe20008410000 */
[----:B------:R-:W-:Y:S01]  /*1630*/  LOP3.LUT P4, RZ, R3, 0xff0000, RZ, 0xc0, !PT ;  /* 0x00ff000003ff7812 */ /* 0x000fe2000788c0ff */
[----:B------:R-:W-:Y:S01]  /*1640*/  FADD.FTZ R118, R101, -R118 ;  /* 0x8000007665767221 */ /* 0x000fe20000010000 */
[----:B------:R-:W-:Y:S01]  /*1650*/  FMUL.FTZ R117, R117, UR23 ;  /* 0x0000001775757c20 */ /* 0x000fe20008410000 */
[----:B------:R-:W-:Y:S01]  /*1660*/  FMUL.FTZ R92, R92, UR12 ;  /* 0x0000000c5c5c7c20 */ /* 0x000fe20008410000 */
[----:B------:R-:W-:Y:S01]  /*1670*/  @P6 SHF.L.U32 R88, R88, 0x10, RZ ;  /* 0x0000001058586819 */ /* 0x000fe200000006ff */
[----:B------:R-:W-:-:S02]  /*1680*/  FMUL.FTZ R118, R118, UR23 ;  /* 0x0000001776767c20 */ /* 0x000fc40008410000 */
[----:B------:R-:W-:Y:S01]  /*1690*/  FMUL.FTZ R95, R92, UR22 ;  /* 0x000000165c5f7c20 */ /* 0x000fe20008410000 */
[----:B------:R-:W-:Y:S01]  /*16a0*/  FMUL.FTZ R92, R117, UR12 ;  /* 0x0000000c755c7c20 */ /* 0x000fe20008410000 */
[----:B------:R-:W-:Y:S02]  /*16b0*/  @P5 SHF.L.U32 R91, R91, 0x10, RZ ;  /* 0x000000105b5b5819 */ /* 0x000fe400000006ff */
[----:B------:R-:W-:Y:S01]  /*16c0*/  CS2R R116, SRZ ;  /* 0x0000000000747805 */ /* 0x000fe2000001ff00 */
[-C--:B------:R-:W-:Y:S01]  /*16d0*/  @P6 FMUL.FTZ R93, R88, R95.reuse ;  /* 0x0000005f585d6220 */ /* 0x080fe20000410000 */
[----:B------:R-:W-:Y:S01]  /*16e0*/  FFMA.FTZ R88, R111, UR4, R114 ;  /* 0x000000046f587c23 */ /* 0x000fe20008010072 */
[----:B------:R-:W-:Y:S01]  /*16f0*/  FMUL.FTZ R92, R92, UR22 ;  /* 0x000000165c5c7c20 */ /* 0x000fe20008410000 */
[----:B------:R-:W-:Y:S01]  /*1700*/  @P4 SHF.L.U32 R89, R89, 0x10, RZ ;  /* 0x0000001059594819 */ /* 0x000fe200000006ff */
[----:B------:R-:W-:Y:S01]  /*1710*/  FMUL.FTZ R118, R118, UR12 ;  /* 0x0000000c76767c20 */ /* 0x000fe20008410000 */
[----:B------:R-:W-:Y:S01]  /*1720*/  FADD.FTZ R88, R99, -R88 ;  /* 0x8000005863587221 */ /* 0x000fe20000010000 */
[-C--:B------:R-:W-:Y:S01]  /*1730*/  @P5 FMUL.FTZ R116, R91, R92.reuse ;  /* 0x0000005c5b745220 */ /* 0x080fe20000410000 */
[----:B-----5:R-:W-:Y:S01]  /*1740*/  FMUL.FTZ R92, R73, R92 ;  /* 0x0000005c495c7220 */ /* 0x020fe20000410000 */
[----:B------:R-:W-:Y:S01]  /*1750*/  FMUL.FTZ R118, R118, UR22 ;  /* 0x0000001676767c20 */ /* 0x000fe20008410000 */
[----:B------:R-:W-:Y:S01]  /*1760*/  FMUL.FTZ R94, R88, UR23 ;  /* 0x00000017585e7c20 */ /* 0x000fe20008410000 */
[----:B------:R-:W-:Y:S01]  /*1770*/  FMUL.FTZ R88, R72, R95 ;  /* 0x0000005f48587220 */ /* 0x000fe20000410000 */
[----:B------:R-:W-:Y:S01]  /*1780*/  FADD.FTZ R95, R29, R116 ;  /* 0x000000741d5f7221 */ /* 0x000fe20000010000 */
[----:B------:R-:W-:Y:S01]  /*1790*/  FSEL R92, R92, RZ, P5 ;  /* 0x000000ff5c5c7208 */ /* 0x000fe20002800000 */
[----:B------:R-:W-:-:S02]  /*17a0*/  FMUL.FTZ R94, R94, UR12 ;  /* 0x0000000c5e5e7c20 */ /* 0x000fc40008410000 */
[----:B------:R-:W-:Y:S02]  /*17b0*/  FSEL R88, R88, RZ, P6 ;  /* 0x000000ff58587208 */ /* 0x000fe40003000000 */
[----:B------:R-:W-:Y:S01]  /*17c0*/  ISETP.GE.U32.AND P6, PT, R3, 0x1000000, PT ;  /* 0x010000000300780c */ /* 0x000fe20003fc6070 */
[----:B------:R-:W-:Y:S01]  /*17d0*/  FMUL.FTZ R91, R94, UR22 ;  /* 0x000000165e5b7c20 */ /* 0x000fe20008410000 */
[----:B------:R-:W-:Y:S01]  /*17e0*/  F2FP.BF16.F32.PACK_AB R88, RZ, R88 ;  /* 0x00000058ff58723e */ /* 0x000fe200000010ff */
[----:B------:R-:W-:Y:S01]  /*17f0*/  FADD.FTZ R94, R28, R93 ;  /* 0x0000005d1c5e7221 */ /* 0x000fe20000010000 */
[----:B------:R-:W-:Y:S01]  /*1800*/  F2FP.BF16.F32.PACK_AB R92, RZ, R92 ;  /* 0x0000005cff5c723e */ /* 0x000fe200000010ff */
[-C--:B------:R-:W-:Y:S01]  /*1810*/  @P4 FMUL.FTZ R117, R89, R91.reuse ;  /* 0x0000005b59754220 */ /* 0x080fe20000410000 */
[----:B------:R-:W-:-:S03]  /*1820*/  FMUL.FTZ R91, R74, R91 ;  /* 0x0000005b4a5b7220 */ /* 0x000fc60000410000 */
[----:B------:R-:W-:Y:S02]  /*1830*/  FADD.FTZ R117, R30, R117 ;  /* 0x000000751e757221 */ /* 0x000fe40000010000 */
[----:B------:R-:W-:Y:S02]  /*1840*/  FSEL R91, R91, RZ, P4 ;  /* 0x000000ff5b5b7208 */ /* 0x000fe40002000000 */
[----:B------:R-:W-:Y:S02]  /*1850*/  @P6 SHF.L.U32 R89, R90, 0x10, RZ ;  /* 0x000000105a596819 */ /* 0x000fe400000006ff */
[----:B------:R-:W-:-:S03]  /*1860*/  MOV R90, RZ ;  /* 0x000000ff005a7202 */ /* 0x000fc60000000f00 */
[-C--:B------:R-:W-:Y:S01]  /*1870*/  @P6 FMUL.FTZ R90, R89, R118.reuse ;  /* 0x00000076595a6220 */ /* 0x080fe20000410000 */
[----:B------:R-:W-:Y:S01]  /*1880*/  FMUL.FTZ R118, R75, R118 ;  /* 0x000000764b767220 */ /* 0x000fe20000410000 */
[----:B------:R-:W-:Y:S02]  /*1890*/  F2FP.BF16.F32.PACK_AB R89, RZ, R91 ;  /* 0x0000005bff59723e */ /* 0x000fe400000010ff */
[----:B------:R-:W-:Y:S01]  /*18a0*/  FADD.FTZ R116, R31, R90 ;  /* 0x0000005a1f747221 */ /* 0x000fe20000010000 */
[----:B------:R-:W-:Y:S02]  /*18b0*/  PRMT R91, R88, 0x7610, R91 ;  /* 0x00007610585b7816 */ /* 0x000fe4000000005b */
[----:B------:R-:W-:Y:S02]  /*18c0*/  FSEL R118, R118, RZ, P6 ;  /* 0x000000ff76767208 */ /* 0x000fe40003000000 */
[----:B------:R-:W-:Y:S02]  /*18d0*/  PRMT R88, R92, 0x7610, R88 ;  /* 0x000076105c587816 */ /* 0x000fe40000000058 */
[----:B------:R-:W-:-:S04]  /*18e0*/  F2FP.BF16.F32.PACK_AB R118, RZ, R118 ;  /* 0x00000076ff76723e */ /* 0x000fc800000010ff */
[----:B------:R-:W-:Y:S01]  /*18f0*/  PRMT R90, R118, 0x7610, R90 ;  /* 0x00007610765a7816 */ /* 0x000fe2000000005a */
[----:B------:R-:W-:Y:S06]  /*1900*/  BRA `(.L_x_3124) ;  /* 0x0000000000d87947 */ /* 0x000fec0003800000 */
.L_x_3123:
[--C-:B------:R-:W-:Y:S01]  /*1910*/  FFMA.FTZ R84, R115, UR4, R114.reuse ;  /* 0x0000000473547c23 */ /* 0x100fe20008010072 */
[C---:B------:R-:W-:Y:S01]  /*1920*/  LOP3.LUT P6, RZ, R3.reuse, 0xff, RZ, 0xc0, !PT ;  /* 0x000000ff03ff7812 */ /* 0x040fe200078cc0ff */
[----:B------:R-:W-:Y:S01]  /*1930*/  FFMA.FTZ R87, R112, UR4, R114 ;  /* 0x0000000470577c23 */ /* 0x000fe20008010072 */
[----:B------:R-:W-:Y:S01]  /*1940*/  LOP3.LUT P5, RZ, R3, 0xff00, RZ, 0xc0, !PT ;  /* 0x0000ff0003ff7812 */ /* 0x000fe200078ac0ff */
[----:B------:R-:W-:Y:S01]  /*1950*/  FADD.FTZ R84, R113, -R84 ;  /* 0x8000005471547221 */ /* 0x000fe20000010000 */
[----:B------:R-:W-:Y:S01]  /*1960*/  CS2R R92, SRZ ;  /* 0x00000000005c7805 */ /* 0x000fe2000001ff00 */
[----:B------:R-:W-:Y:S01]  /*1970*/  FADD.FTZ R86, R110, -R87 ;  /* 0x800000576e567221 */ /* 0x000fe20000010000 */
[----:B------:R-:W-:Y:S01]  /*1980*/  LOP3.LUT P4, RZ, R3, 0xff0000, RZ, 0xc0, !PT ;  /* 0x00ff000003ff7812 */ /* 0x000fe2000788c0ff */
[----:B------:R-:W-:Y:S01]  /*1990*/  FMUL.FTZ R84, R84, UR23 ;  /* 0x0000001754547c20 */ /* 0x000fe20008410000 */
[----:B------:R-:W-:Y:S01]  /*19a0*/  FFMA.FTZ R118, R100, UR4, R114 ;  /* 0x0000000464767c23 */ /* 0x000fe20008010072 */
[----:B------:R-:W-:-:S02]  /*19b0*/  HFMA2 R117, -RZ, RZ, 0, 0 ;  /* 0x00000000ff757431 */ /* 0x000fc400000001ff */
[----:B------:R-:W-:Y:S01]  /*19c0*/  FMUL.FTZ R85, R84, UR12 ;  /* 0x0000000c54557c20 */ /* 0x000fe20008410000 */
[----:B------:R-:W-:Y:S01]  /*19d0*/  FADD.FTZ R118, R101, -R118 ;  /* 0x8000007665767221 */ /* 0x000fe20000010000 */
[----:B------:R-:W-:Y:S02]  /*19e0*/  @P6 SHF.L.U32 R88, R88, 0x10, RZ ;  /* 0x0000001058586819 */ /* 0x000fe400000006ff */
[----:B------:R-:W-:Y:S01]  /*19f0*/  FMUL.FTZ R87, R85, UR22 ;  /* 0x0000001655577c20 */ /* 0x000fe20008410000 */
[----:B------:R-:W-:Y:S01]  /*1a00*/  FMUL.FTZ R85, R86, UR23 ;  /* 0x0000001756557c20 */ /* 0x000fe20008410000 */
[----:B------:R-:W-:Y:S01]  /*1a10*/  FFMA.FTZ R86, R111, UR4, R114 ;  /* 0x000000046f567c23 */ /* 0x000fe20008010072 */
[----:B------:R-:W-:Y:S01]  /*1a20*/  @P5 SHF.L.U32 R91, R91, 0x10, RZ ;  /* 0x000000105b5b5819 */ /* 0x000fe200000006ff */
[----:B------:R-:W-:Y:S01]  /*1a30*/  @P6 FMUL.FTZ R93, R87, R88 ;  /* 0x00000058575d6220 */ /* 0x000fe20000410000 */
[----:B-----5:R-:W-:Y:S01]  /*1a40*/  FMUL.FTZ R88, R72, R87 ;  /* 0x0000005748587220 */ /* 0x020fe20000410000 */
[----:B------:R-:W-:Y:S01]  /*1a50*/  FADD.FTZ R86, R99, -R86 ;  /* 0x8000005663567221 */ /* 0x000fe20000010000 */
[----:B------:R-:W-:Y:S01]  /*1a60*/  FMUL.FTZ R116, R85, UR12 ;  /* 0x0000000c55747c20 */ /* 0x000fe20008410000 */
[----:B------:R-:W-:-:S02]  /*1a70*/  @P4 SHF.L.U32 R94, R89, 0x10, RZ ;  /* 0x00000010595e4819 */ /* 0x000fc400000006ff */
[----:B------:R-:W-:Y:S01]  /*1a80*/  FMUL.FTZ R86, R86, UR23 ;  /* 0x0000001756567c20 */ /* 0x000fe20008410000 */
[----:B------:R-:W-:Y:S01]  /*1a90*/  FSEL R88, R88, RZ, P6 ;  /* 0x000000ff58587208 */ /* 0x000fe20003000000 */
[----:B------:R-:W-:Y:S01]  /*1aa0*/  FMUL.FTZ R116, R116, UR22 ;  /* 0x0000001674747c20 */ /* 0x000fe20008410000 */
[----:B------:R-:W-:Y:S01]  /*1ab0*/  ISETP.GE.U32.AND P6, PT, R3, 0x1000000, PT ;  /* 0x010000000300780c */ /* 0x000fe20003fc6070 */
[----:B------:R-:W-:Y:S01]  /*1ac0*/  FMUL.FTZ R87, R86, UR12 ;  /* 0x0000000c56577c20 */ /* 0x000fe20008410000 */
[----:B------:R-:W-:Y:S01]  /*1ad0*/  F2FP.BF16.F32.PACK_AB R88, RZ, R88 ;  /* 0x00000058ff58723e */ /* 0x000fe200000010ff */
[----:B------:R-:W-:Y:S02]  /*1ae0*/  @P5 FMUL.FTZ R92, R116, R91 ;  /* 0x0000005b745c5220 */ /* 0x000fe40000410000 */
[----:B------:R-:W-:Y:S01]  /*1af0*/  FMUL.FTZ R89, R87, UR22 ;  /* 0x0000001657597c20 */ /* 0x000fe20008410000 */
[----:B------:R-:W-:-:S03]  /*1b00*/  FMUL.FTZ R87, R118, UR23 ;  /* 0x0000001776577c20 */ /* 0x000fc60008410000 */
[----:B------:R-:W-:Y:S01]  /*1b10*/  @P4 FMUL.FTZ R117, R89, R94 ;  /* 0x0000005e59754220 */ /* 0x000fe20000410000 */
[----:B------:R-:W-:Y:S01]  /*1b20*/  FMUL.FTZ R91, R87, UR12 ;  /* 0x0000000c575b7c20 */ /* 0x000fe20008410000 */
[----:B------:R-:W-:Y:S01]  /*1b30*/  FADD.FTZ R94, R28, R93 ;  /* 0x0000005d1c5e7221 */ /* 0x000fe20000010000 */
[----:B------:R-:W-:Y:S01]  /*1b40*/  FMUL.FTZ R28, R73, R116 ;  /* 0x00000074491c7220 */ /* 0x000fe20000410000 */
[----:B------:R-:W-:Y:S01]  /*1b50*/  @P6 SHF.L.U32 R95, R90, 0x10, RZ ;  /* 0x000000105a5f6819 */ /* 0x000fe200000006ff */
[----:B------:R-:W-:Y:S01]  /*1b60*/  FMUL.FTZ R118, R91, UR22 ;  /* 0x000000165b767c20 */ /* 0x000fe20008410000 */
[----:B------:R-:W-:Y:S01]  /*1b70*/  MOV R90, RZ ;  /* 0x000000ff005a7202 */ /* 0x000fe20000000f00 */
[----:B------:R-:W-:Y:S01]  /*1b80*/  FMUL.FTZ R89, R74, R89 ;  /* 0x000000594a597220 */ /* 0x000fe20000410000 */
[----:B------:R-:W-:Y:S01]  /*1b90*/  FSEL R28, R28, RZ, P5 ;  /* 0x000000ff1c1c7208 */ /* 0x000fe20002800000 */
[----:B------:R-:W-:Y:S01]  /*1ba0*/  @P6 FMUL.FTZ R90, R118, R95 ;  /* 0x0000005f765a6220 */ /* 0x000fe20000410000 */
[----:B------:R-:W-:Y:S01]  /*1bb0*/  FMUL.FTZ R118, R75, R118 ;  /* 0x000000764b767220 */ /* 0x000fe20000410000 */
[----:B------:R-:W-:Y:S01]  /*1bc0*/  PRMT R91, R88, 0x7610, R91 ;  /* 0x00007610585b7816 */ /* 0x000fe2000000005b */
[----:B------:R-:W-:Y:S01]  /*1bd0*/  FADD.FTZ R95, R29, R92 ;  /* 0x0000005c1d5f7221 */ /* 0x000fe20000010000 */
[----:B------:R-:W-:Y:S01]  /*1be0*/  FSEL R89, R89, RZ, P4 ;  /* 0x000000ff59597208 */ /* 0x000fe20002000000 */
[----:B------:R-:W-:Y:S01]  /*1bf0*/  FADD.FTZ R116, R31, R90 ;  /* 0x0000005a1f747221 */ /* 0x000fe20000010000 */
[----:B------:R-:W-:Y:S01]  /*1c00*/  FSEL R118, R118, RZ, P6 ;  /* 0x000000ff76767208 */ /* 0x000fe20003000000 */
[----:B------:R-:W-:Y:S01]  /*1c10*/  FADD.FTZ R117, R30, R117 ;  /* 0x000000751e757221 */ /* 0x000fe20000010000 */
[----:B------:R-:W-:-:S02]  /*1c20*/  F2FP.BF16.F32.PACK_AB R28, RZ, R28 ;  /* 0x0000001cff1c723e */ /* 0x000fc400000010ff */
[----:B------:R-:W-:Y:S02]  /*1c30*/  F2FP.BF16.F32.PACK_AB R118, RZ, R118 ;  /* 0x00000076ff76723e */ /* 0x000fe400000010ff */
[----:B------:R-:W-:Y:S02]  /*1c40*/  F2FP.BF16.F32.PACK_AB R89, RZ, R89 ;  /* 0x00000059ff59723e */ /* 0x000fe400000010ff */
[----:B------:R-:W-:Y:S02]  /*1c50*/  PRMT R88, R28, 0x7610, R88 ;  /* 0x000076101c587816 */ /* 0x000fe40000000058 */
[----:B------:R-:W-:-:S07]  /*1c60*/  PRMT R90, R118, 0x7610, R90 ;  /* 0x00007610765a7816 */ /* 0x000fce000000005a */
.L_x_3124:
        /* <DEDUP_REMOVED lines=16> */
.L_x_3122:
[----:B------:R-:W-:Y:S05]  /*1d70*/  BSYNC.RECONVERGENT B1 ;  /* 0x0000000000017941 */ /* 0x000fea0003800200 */
.L_x_3121:
        /* <DEDUP_REMOVED lines=11> */
[----:B------:R-:W-:Y:S01]  /*1e30*/  LOP3.LUT P5, RZ, R2, 0xff00, RZ, 0xc0, !PT ;  /* 0x0000ff0002ff7812 */ /* 0x000fe200078ac0ff */
[--C-:B------:R-:W-:Y:S01]  /*1e40*/  FFMA.FTZ R86, R8, UR4, R114.reuse ;  /* 0x0000000408567c23 */ /* 0x100fe20008010072 */
[----:B------:R-:W-:Y:S01]  /*1e50*/  LOP3.LUT P6, RZ, R2, 0xff, RZ, 0xc0, !PT ;  /* 0x000000ff02ff7812 */ /* 0x000fe200078cc0ff */
[----:B------:R-:W-:Y:S01]  /*1e60*/  FADD.FTZ R85, R96, -R85 ;  /* 0x8000005560557221 */ /* 0x000fe20000010000 */
[----:B------:R-:W-:Y:S01]  /*1e70*/  FFMA.FTZ R95, R9, UR4, R114 ;  /* 0x00000004095f7c23 */ /* 0x000fe20008010072 */
[----:B------:R-:W-:Y:S01]  /*1e80*/  FADD.FTZ R86, R11, -R86 ;  /* 0x800000560b567221 */ /* 0x000fe20000010000 */
[----:B------:R-:W-:Y:S01]  /*1e90*/  LOP3.LUT P4, RZ, R2, 0xff0000, RZ, 0xc0, !PT ;  /* 0x00ff000002ff7812 */ /* 0x000fe2000788c0ff */
[----:B------:R-:W-:Y:S01]  /*1ea0*/  FMUL.FTZ R84, R85, UR23 ;  /* 0x0000001755547c20 */ /* 0x000fe20008410000 */
[----:B------:R-:W-:Y:S01]  /*1eb0*/  FADD.FTZ R95, R98, -R95 ;  /* 0x8000005f625f7221 */ /* 0x000fe20000010000 */
[----:B------:R-:W-:-:S02]  /*1ec0*/  HFMA2 R91, -RZ, RZ, 0, 0 ;  /* 0x00000000ff5b7431 */ /* 0x000fc400000001ff */
[----:B------:R-:W-:Y:S01]  /*1ed0*/  FFMA.FTZ R94, R10, UR4, R114 ;  /* 0x000000040a5e7c23 */ /* 0x000fe20008010072 */
[----:B------:R-:W-:Y:S01]  /*1ee0*/  FMUL.FTZ R85, R84, UR12 ;  /* 0x0000000c54557c20 */ /* 0x000fe20008410000 */
[----:B------:R-:W-:Y:S02]  /*1ef0*/  @P5 SHF.L.U32 R93, R92, 0x10, RZ ;  /* 0x000000105c5d5819 */ /* 0x000fe400000006ff */
[----:B------:R-:W-:Y:S01]  /*1f00*/  FADD.FTZ R94, R97, -R94 ;  /* 0x8000005e615e7221 */ /* 0x000fe20000010000 */
[----:B------:R-:W-:Y:S01]  /*1f10*/  FMUL.FTZ R87, R85, UR22 ;  /* 0x0000001655577c20 */ /* 0x000fe20008410000 */
[----:B------:R-:W-:Y:S01]  /*1f20*/  @P6 SHF.L.U32 R88, R88, 0x10, RZ ;  /* 0x0000001058586819 */ /* 0x000fe200000006ff */
[----:B------:R-:W-:Y:S01]  /*1f30*/  FMUL.FTZ R85, R86, UR23 ;  /* 0x0000001756557c20 */ /* 0x000fe20008410000 */
[----:B------:R-:W-:Y:S01]  /*1f40*/  FMUL.FTZ R86, R95, UR23 ;  /* 0x000000175f567c20 */ /* 0x000fe20008410000 */
[-C--:B-----5:R-:W-:Y:S02]  /*1f50*/  FMUL.FTZ R92, R64, R87.reuse ;  /* 0x00000057405c7220 */ /* 0x0a0fe40000410000 */
[----:B------:R-:W-:Y:S01]  /*1f60*/  FMUL.FTZ R116, R85, UR12 ;  /* 0x0000000c55747c20 */ /* 0x000fe20008410000 */
[----:B------:R-:W-:Y:S01]  /*1f70*/  @P6 FMUL.FTZ R91, R88, R87 ;  /* 0x00000057585b6220 */ /* 0x000fe20000410000 */
[----:B------:R-:W-:Y:S01]  /*1f80*/  FMUL.FTZ R87, R86, UR12 ;  /* 0x0000000c56577c20 */ /* 0x000fe20008410000 */
[----:B------:R-:W-:Y:S01]  /*1f90*/  FSEL R92, R92, RZ, P6 ;  /* 0x000000ff5c5c7208 */ /* 0x000fe20003000000 */
[----:B------:R-:W-:Y:S01]  /*1fa0*/  FMUL.FTZ R116, R116, UR22 ;  /* 0x0000001674747c20 */ /* 0x000fe20008410000 */
[----:B------:R-:W-:Y:S01]  /*1fb0*/  ISETP.GE.U32.AND P6, PT, R2, 0x1000000, PT ;  /* 0x010000000200780c */ /* 0x000fe20003fc6070 */
[----:B------:R-:W-:Y:S01]  /*1fc0*/  FMUL.FTZ R117, R87, UR22 ;  /* 0x0000001657757c20 */ /* 0x000fe20008410000 */
[----:B------:R-:W-:Y:S01]  /*1fd0*/  MOV R88, RZ ;  /* 0x000000ff00587202 */ /* 0x000fe20000000f00 */
[----:B------:R-:W-:Y:S01]  /*1fe0*/  @P5 FMUL.FTZ R88, R93, R116 ;  /* 0x000000745d585220 */ /* 0x000fe20000410000 */
[----:B------:R-:W-:Y:S01]  /*1ff0*/  FMUL.FTZ R87, R94, UR23 ;  /* 0x000000175e577c20 */ /* 0x000fe20008410000 */
[----:B------:R-:W-:Y:S01]  /*2000*/  @P4 SHF.L.U32 R93, R89, 0x10, RZ ;  /* 0x00000010595d4819 */ /* 0x000fe200000006ff */
[----:B------:R-:W-:-:S02]  /*2010*/  HFMA2 R89, -RZ, RZ, 0, 0 ;  /* 0x00000000ff597431 */ /* 0x000fc400000001ff */
[----:B------:R-:W-:Y:S01]  /*2020*/  FMUL.FTZ R116, R65, R116 ;  /* 0x0000007441747220 */ /* 0x000fe20000410000 */
[----:B------:R-:W-:Y:S01]  /*2030*/  FMUL.FTZ R94, R87, UR12 ;  /* 0x0000000c575e7c20 */ /* 0x000fe20008410000 */
[----:B------:R-:W-:Y:S01]  /*2040*/  F2FP.BF16.F32.PACK_AB R92, RZ, R92 ;  /* 0x0000005cff5c723e */ /* 0x000fe200000010ff */
[-C--:B------:R-:W-:Y:S01]  /*2050*/  @P4 FMUL.FTZ R89, R93, R117.reuse ;  /* 0x000000755d594220 */ /* 0x080fe20000410000 */
[----:B------:R-:W-:Y:S01]  /*2060*/  FMUL.FTZ R117, R66, R117 ;  /* 0x0000007542757220 */ /* 0x000fe20000410000 */
[----:B------:R-:W-:Y:S01]  /*2070*/  FMUL.FTZ R118, R94, UR22 ;  /* 0x000000165e767c20 */ /* 0x000fe20008410000 */
[----:B------:R-:W-:Y:S01]  /*2080*/  @P6 SHF.L.U32 R93, R90, 0x10, RZ ;  /* 0x000000105a5d6819 */ /* 0x000fe200000006ff */
[----:B------:R-:W-:Y:S01]  /*2090*/  FADD.FTZ R95, R25, R88 ;  /* 0x00000058195f7221 */ /* 0x000fe20000010000 */
[----:B------:R-:W-:Y:S01]  /*20a0*/  MOV R90, RZ ;  /* 0x000000ff005a7202 */ /* 0x000fe20000000f00 */
[----:B------:R-:W-:Y:S01]  /*20b0*/  FADD.FTZ R94, R24, R91 ;  /* 0x0000005b185e7221 */ /* 0x000fe20000010000 */
[----:B------:R-:W-:Y:S01]  /*20c0*/  FSEL R116, R116, RZ, P5 ;  /* 0x000000ff74747208 */ /* 0x000fe20002800000 */
[-C--:B------:R-:W-:Y:S01]  /*20d0*/  @P6 FMUL.FTZ R90, R93, R118.reuse ;  /* 0x000000765d5a6220 */ /* 0x080fe20000410000 */
[----:B------:R-:W-:Y:S01]  /*20e0*/  FMUL.FTZ R118, R67, R118 ;  /* 0x0000007643767220 */ /* 0x000fe20000410000 */
[----:B------:R-:W-:Y:S01]  /*20f0*/  FSEL R117, R117, RZ, P4 ;  /* 0x000000ff75757208 */ /* 0x000fe20002000000 */
[----:B------:R-:W-:Y:S01]  /*2100*/  FADD.FTZ R26, R26, R89 ;  /* 0x000000591a1a7221 */ /* 0x000fe20000010000 */
[----:B------:R-:W-:Y:S01]  /*2110*/  F2FP.BF16.F32.PACK_AB R116, RZ, R116 ;  /* 0x00000074ff74723e */ /* 0x000fe200000010ff */
[----:B------:R-:W-:Y:S01]  /*2120*/  FADD.FTZ R27, R27, R90 ;  /* 0x0000005a1b1b7221 */ /* 0x000fe20000010000 */
[----:B------:R-:W-:-:S02]  /*2130*/  FSEL R118, R118, RZ, P6 ;  /* 0x000000ff76767208 */ /* 0x000fc40003000000 */
[----:B------:R-:W-:Y:S02]  /*2140*/  F2FP.BF16.F32.PACK_AB R25, RZ, R117 ;  /* 0x00000075ff19723e */ /* 0x000fe400000010ff */
[----:B------:R-:W-:Y:S02]  /*2150*/  F2FP.BF16.F32.PACK_AB R118, RZ, R118 ;  /* 0x00000076ff76723e */ /* 0x000fe400000010ff */
[----:B------:R-:W-:Y:S02]  /*2160*/  PRMT R117, R92, 0x7610, R117 ;  /* 0x000076105c757816 */ /* 0x000fe40000000075 */
[----:B------:R-:W-:Y:S02]  /*2170*/  PRMT R24, R116, 0x7610, R24 ;  /* 0x0000761074187816 */ /* 0x000fe40000000018 */
[----:B------:R-:W-:Y:S01]  /*2180*/  PRMT R92, R118, 0x7610, R92 ;  /* 0x00007610765c7816 */ /* 0x000fe2000000005c */
[----:B------:R-:W-:Y:S06]  /*2190*/  BRA `(.L_x_3128) ;  /* 0x0000000000e07947 */ /* 0x000fec0003800000 */
.L_x_3127:
        /* <DEDUP_REMOVED lines=9> */
[----:B------:R-:W-:Y:S01]  /*2230*/  FFMA.FTZ R118, R10, UR4, R114 ;  /* 0x000000040a767c23 */ /* 0x000fe20008010072 */
[----:B------:R-:W-:-:S02]  /*2240*/  MOV R116, RZ ;  /* 0x000000ff00747202 */ /* 0x000fc40000000f00 */
[----:B------:R-:W-:Y:S01]  /*2250*/  FMUL.FTZ R93, R91, UR12 ;  /* 0x0000000c5b5d7c20 */ /* 0x000fe20008410000 */
[----:B------:R-:W-:Y:S01]  /*2260*/  HFMA2 R91, -RZ, RZ, 0, 0 ;  /* 0x00000000ff5b7431 */ /* 0x000fe200000001ff */
[----:B------:R-:W-:Y:S01]  /*2270*/  @P6 SHF.L.U32 R88, R88, 0x10, RZ ;  /* 0x0000001058586819 */ /* 0x000fe200000006ff */
[----:B------:R-:W-:Y:S01]  /*2280*/  FADD.FTZ R118, R97, -R118 ;  /* 0x8000007661767221 */ /* 0x000fe20000010000 */
[----:B------:R-:W-:-:S03]  /*2290*/  FMUL.FTZ R93, R93, UR22 ;  /* 0x000000165d5d7c20 */ /* 0x000fc60008410000 */
[----:B------:R-:W-:Y:S01]  /*22a0*/  FMUL.FTZ R118, R118, UR23 ;  /* 0x0000001776767c20 */ /* 0x000fe20008410000 */
[----:B------:R-:W-:Y:S01]  /*22b0*/  @P6 FMUL.FTZ R91, R88, R93 ;  /* 0x0000005d585b6220 */ /* 0x000fe20000410000 */
[----:B------:R-:W-:Y:S01]  /*22c0*/  FMUL.FTZ R88, R94, UR23 ;  /* 0x000000175e587c20 */ /* 0x000fe20008410000 */
[----:B------:R-:W-:Y:S01]  /*22d0*/  FADD.FTZ R94, R98, -R95 ;  /* 0x8000005f625e7221 */ /* 0x000fe20000010000 */
[----:B------:R-:W-:Y:S02]  /*22e0*/  @P5 SHF.L.U32 R95, R92, 0x10, RZ ;  /* 0x000000105c5f5819 */ /* 0x000fe400000006ff */
[----:B------:R-:W-:Y:S01]  /*22f0*/  FMUL.FTZ R88, R88, UR12 ;  /* 0x0000000c58587c20 */ /* 0x000fe20008410000 */
[----:B------:R-:W-:-:S03]  /*2300*/  FMUL.FTZ R94, R94, UR23 ;  /* 0x000000175e5e7c20 */ /* 0x000fc60008410000 */
[----:B------:R-:W-:Y:S01]  /*2310*/  FMUL.FTZ R92, R88, UR22 ;  /* 0x00000016585c7c20 */ /* 0x000fe20008410000 */
[----:B-----5:R-:W-:Y:S01]  /*2320*/  FMUL.FTZ R88, R64, R93 ;  /* 0x0000005d40587220 */ /* 0x020fe20000410000 */
[----:B------:R-:W-:Y:S01]  /*2330*/  FMUL.FTZ R93, R94, UR12 ;  /* 0x0000000c5e5d7c20 */ /* 0x000fe20008410000 */
[----:B------:R-:W-:Y:S01]  /*2340*/  @P4 SHF.L.U32 R94, R89, 0x10, RZ ;  /* 0x00000010595e4819 */ /* 0x000fe200000006ff */
[----:B------:R-:W-:Y:S02]  /*2350*/  HFMA2 R89, -RZ, RZ, 0, 0 ;  /* 0x00000000ff597431 */ /* 0x000fe400000001ff */
[-C--:B------:R-:W-:Y:S01]  /*2360*/  @P5 FMUL.FTZ R116, R95, R92.reuse ;  /* 0x0000005c5f745220 */ /* 0x080fe20000410000 */
[----:B------:R-:W-:Y:S01]  /*2370*/  FSEL R88, R88, RZ, P6 ;  /* 0x000000ff58587208 */ /* 0x000fe20003000000 */
[----:B------:R-:W-:Y:S01]  /*2380*/  FMUL.FTZ R93, R93, UR22 ;  /* 0x000000165d5d7c20 */ /* 0x000fe20008410000 */
[----:B------:R-:W-:Y:S01]  /*2390*/  ISETP.GE.U32.AND P6, PT, R2, 0x1000000, PT ;  /* 0x010000000200780c */ /* 0x000fe20003fc6070 */
[----:B------:R-:W-:Y:S01]  /*23a0*/  FMUL.FTZ R92, R65, R92 ;  /* 0x0000005c415c7220 */ /* 0x000fe20000410000 */
[----:B------:R-:W-:Y:S01]  /*23b0*/  F2FP.BF16.F32.PACK_AB R88, RZ, R88 ;  /* 0x00000058ff58723e */ /* 0x000fe200000010ff */
[-C--:B------:R-:W-:Y:S01]  /*23c0*/  @P4 FMUL.FTZ R89, R94, R93.reuse ;  /* 0x0000005d5e594220 */ /* 0x080fe20000410000 */
[----:B------:R-:W-:Y:S01]  /*23d0*/  FMUL.FTZ R94, R118, UR12 ;  /* 0x0000000c765e7c20 */ /* 0x000fe20008410000 */
[----:B------:R-:W-:Y:S01]  /*23e0*/  FMUL.FTZ R93, R66, R93 ;  /* 0x0000005d425d7220 */ /* 0x000fe20000410000 */
[----:B------:R-:W-:Y:S01]  /*23f0*/  FSEL R92, R92, RZ, P5 ;  /* 0x000000ff5c5c7208 */ /* 0x000fe20002800000 */
[----:B------:R-:W-:Y:S01]  /*2400*/  FADD.FTZ R26, R26, R89 ;  /* 0x000000591a1a7221 */ /* 0x000fe20000010000 */
[----:B------:R-:W-:Y:S01]  /*2410*/  FMUL.FTZ R118, R94, UR22 ;  /* 0x000000165e767c20 */ /* 0x000fe20008410000 */
[----:B------:R-:W-:Y:S01]  /*2420*/  FADD.FTZ R94, R24, R91 ;  /* 0x0000005b185e7221 */ /* 0x000fe20000010000 */
[----:B------:R-:W-:-:S02]  /*2430*/  FSEL R93, R93, RZ, P4 ;  /* 0x000000ff5d5d7208 */ /* 0x000fc40002000000 */
[----:B------:R-:W-:Y:S02]  /*2440*/  F2FP.BF16.F32.PACK_AB R92, RZ, R92 ;  /* 0x0000005cff5c723e */ /* 0x000fe400000010ff */
[----:B------:R-:W-:Y:S02]  /*2450*/  @P6 SHF.L.U32 R95, R90, 0x10, RZ ;  /* 0x000000105a5f6819 */ /* 0x000fe400000006ff */
[----:B------:R-:W-:Y:S02]  /*2460*/  MOV R90, RZ ;  /* 0x000000ff005a7202 */ /* 0x000fe40000000f00 */
[----:B------:R-:W-:Y:S01]  /*2470*/  F2FP.BF16.F32.PACK_AB R93, RZ, R93 ;  /* 0x0000005dff5d723e */ /* 0x000fe200000010ff */
[-C--:B------:R-:W-:Y:S01]  /*2480*/  @P6 FMUL.FTZ R90, R95, R118.reuse ;  /* 0x000000765f5a6220 */ /* 0x080fe20000410000 */
[----:B------:R-:W-:Y:S01]  /*2490*/  FMUL.FTZ R118, R67, R118 ;  /* 0x0000007643767220 */ /* 0x000fe20000410000 */
[----:B------:R-:W-:Y:S01]  /*24a0*/  FADD.FTZ R95, R25, R116 ;  /* 0x00000074195f7221 */ /* 0x000fe20000010000 */
[----:B------:R-:W-:Y:S01]  /*24b0*/  PRMT R24, R92, 0x7610, R24 ;  /* 0x000076105c187816 */ /* 0x000fe20000000018 */
[----:B------:R-:W-:Y:S01]  /*24c0*/  FADD.FTZ R27, R27, R90 ;  /* 0x0000005a1b1b7221 */ /* 0x000fe20000010000 */
[----:B------:R-:W-:-:S02]  /*24d0*/  PRMT R117, R88, 0x7610, R117 ;  /* 0x0000761058757816 */ /* 0x000fc40000000075 */
[----:B------:R-:W-:Y:S02]  /*24e0*/  FSEL R118, R118, RZ, P6 ;  /* 0x000000ff76767208 */ /* 0x000fe40003000000 */
[----:B------:R-:W-:Y:S02]  /*24f0*/  PRMT R25, R93, 0x7610, R25 ;  /* 0x000076105d197816 */ /* 0x000fe40000000019 */
[----:B------:R-:W-:-:S04]  /*2500*/  F2FP.BF16.F32.PACK_AB R118, RZ, R118 ;  /* 0x00000076ff76723e */ /* 0x000fc800000010ff */
[----:B------:R-:W-:-:S07]  /*2510*/  PRMT R92, R118, 0x7610, R92 ;  /* 0x00007610765c7816 */ /* 0x000fce000000005c */
.L_x_3128:
        /* <DEDUP_REMOVED lines=14> */
.L_x_3126:
[----:B------:R-:W-:Y:S05]  /*2600*/  BSYNC.RECONVERGENT B1 ;  /* 0x0000000000017941 */ /* 0x000fea0003800200 */
.L_x_3125:
        /* <DEDUP_REMOVED lines=11> */
[----:B------:R-:W-:Y:S01]  /*26c0*/  LOP3.LUT P5, RZ, R0, 0xff00, RZ, 0xc0, !PT ;  /* 0x0000ff0000ff7812 */ /* 0x000fe200078ac0ff */
[----:B------:R-:W-:Y:S01]  /*26d0*/  FFMA.FTZ R93, R105, UR4, R114 ;  /* 0x00000004695d7c23 */ /* 0x000fe20008010072 */
[----:B------:R-:W-:Y:S01]  /*26e0*/  FADD.FTZ R85, R104, -R85 ;  /* 0x8000005568557221 */ /* 0x000fe20000010000 */
[----:B------:R-:W-:Y:S01]  /*26f0*/  FADD.FTZ R86, R107, -R86 ;  /* 0x800000566b567221 */ /* 0x000fe20000010000 */
[----:B------:R-:W-:Y:S01]  /*2700*/  LOP3.LUT P6, RZ, R0, 0xff, RZ, 0xc0, !PT ;  /* 0x000000ff00ff7812 */ /* 0x000fe200078cc0ff */
[----:B------:R-:W-:Y:S01]  /*2710*/  FFMA.FTZ R114, R108, UR4, R114 ;  /* 0x000000046c727c23 */ /* 0x000fe20008010072 */
[----:B------:R-:W-:Y:S01]  /*2720*/  FMUL.FTZ R84, R85, UR23 ;  /* 0x0000001755547c20 */ /* 0x000fe20008410000 */
[----:B------:R-:W-:Y:S01]  /*2730*/  LOP3.LUT P4, RZ, R0, 0xff0000, RZ, 0xc0, !PT ;  /* 0x00ff000000ff7812 */ /* 0x000fe2000788c0ff */
[----:B------:R-:W-:-:S02]  /*2740*/  HFMA2 R91, -RZ, RZ, 0, 0 ;  /* 0x00000000ff5b7431 */ /* 0x000fc400000001ff */
[----:B------:R-:W-:Y:S01]  /*2750*/  FADD.FTZ R114, R109, -R114 ;  /* 0x800000726d727221 */ /* 0x000fe20000010000 */
[----:B------:R-:W-:Y:S01]  /*2760*/  FMUL.FTZ R85, R84, UR12 ;  /* 0x0000000c54557c20 */ /* 0x000fe20008410000 */
[----:B------:R-:W-:Y:S02]  /*2770*/  MOV R116, RZ ;  /* 0x000000ff00747202 */ /* 0x000fe40000000f00 */
[----:B------:R-:W-:Y:S01]  /*2780*/  @P5 SHF.L.U32 R95, R92, 0x10, RZ ;  /* 0x000000105c5f5819 */ /* 0x000fe200000006ff */
[----:B------:R-:W-:Y:S01]  /*2790*/  FMUL.FTZ R87, R85, UR22 ;  /* 0x0000001655577c20 */ /* 0x000fe20008410000 */
[----:B------:R-:W-:Y:S01]  /*27a0*/  FMUL.FTZ R85, R86, UR23 ;  /* 0x0000001756557c20 */ /* 0x000fe20008410000 */
[----:B------:R-:W-:-:S03]  /*27b0*/  @P6 SHF.L.U32 R88, R88, 0x10, RZ ;  /* 0x0000001058586819 */ /* 0x000fc600000006ff */
[----:B------:R-:W-:Y:S01]  /*27c0*/  FMUL.FTZ R86, R85, UR12 ;  /* 0x0000000c55567c20 */ /* 0x000fe20008410000 */
[----:B------:R-:W-:Y:S01]  /*27d0*/  @P4 SHF.L.U32 R94, R89, 0x10, RZ ;  /* 0x00000010595e4819 */ /* 0x000fe200000006ff */
[----:B------:R-:W-:Y:S02]  /*27e0*/  HFMA2 R89, -RZ, RZ, 0, 0 ;  /* 0x00000000ff597431 */ /* 0x000fe400000001ff */
[-C--:B------:R-:W-:Y:S01]  /*27f0*/  @P6 FMUL.FTZ R91, R88, R87.reuse ;  /* 0x00000057585b6220 */ /* 0x080fe20000410000 */
[----:B------:R-:W-:Y:S01]  /*2800*/  FMUL.FTZ R92, R86, UR22 ;  /* 0x00000016565c7c20 */ /* 0x000fe20008410000 */
[----:B------:R-:W-:Y:S01]  /*2810*/  FADD.FTZ R86, R106, -R93 ;  /* 0x8000005d6a567221 */ /* 0x000fe20000010000 */
[----:B-----5:R-:W-:Y:S01]  /*2820*/  FMUL.FTZ R93, R56, R87 ;  /* 0x00000057385d7220 */ /* 0x020fe20000410000 */
[----:B------:R-:W-:Y:S01]  /*2830*/  MOV R88, RZ ;  /* 0x000000ff00587202 */ /* 0x000fe20000000f00 */
[-C--:B------:R-:W-:Y:S01]  /*2840*/  @P5 FMUL.FTZ R88, R95, R92.reuse ;  /* 0x0000005c5f585220 */ /* 0x080fe20000410000 */
[----:B------:R-:W-:Y:S01]  /*2850*/  FMUL.FTZ R86, R86, UR23 ;  /* 0x0000001756567c20 */ /* 0x000fe20008410000 */
[----:B------:R-:W-:Y:S01]  /*2860*/  FMUL.FTZ R92, R57, R92 ;  /* 0x0000005c395c7220 */ /* 0x000fe20000410000 */
[----:B------:R-:W-:Y:S01]  /*2870*/  FSEL R93, R93, RZ, P6 ;  /* 0x000000ff5d5d7208 */ /* 0x000fe20003000000 */
[----:B------:R-:W-:Y:S01]  /*2880*/  FADD.FTZ R95, R21, R88 ;  /* 0x00000058155f7221 */ /* 0x000fe20000010000 */
[----:B------:R-:W-:Y:S01]  /*2890*/  FMUL.FTZ R87, R86, UR12 ;  /* 0x0000000c56577c20 */ /* 0x000fe20008410000 */
[----:B------:R-:W-:-:S02]  /*28a0*/  ISETP.GE.U32.AND P6, PT, R0, 0x1000000, PT ;  /* 0x010000000000780c */ /* 0x000fc40003fc6070 */
[----:B------:R-:W-:Y:S01]  /*28b0*/  FSEL R92, R92, RZ, P5 ;  /* 0x000000ff5c5c7208 */ /* 0x000fe20002800000 */
[----:B------:R-:W-:Y:S01]  /*28c0*/  FMUL.FTZ R117, R87, UR22 ;  /* 0x0000001657757c20 */ /* 0x000fe20008410000 */
[----:B------:R-:W-:Y:S01]  /*28d0*/  FMUL.FTZ R87, R114, UR23 ;  /* 0x0000001772577c20 */ /* 0x000fe20008410000 */
[----:B------:R-:W-:Y:S02]  /*28e0*/  F2FP.BF16.F32.PACK_AB R93, RZ, R93 ;  /* 0x0000005dff5d723e */ /* 0x000fe400000010ff */
[-C--:B------:R-:W-:Y:S01]  /*28f0*/  @P4 FMUL.FTZ R89, R94, R117.reuse ;  /* 0x000000755e594220 */ /* 0x080fe20000410000 */
[----:B------:R-:W-:Y:S01]  /*2900*/  FMUL.FTZ R94, R87, UR12 ;  /* 0x0000000c575e7c20 */ /* 0x000fe20008410000 */
[----:B------:R-:W-:Y:S01]  /*2910*/  FMUL.FTZ R117, R58, R117 ;  /* 0x000000753a757220 */ /* 0x000fe20000410000 */
[----:B------:R-:W-:Y:S02]  /*2920*/  F2FP.BF16.F32.PACK_AB R92, RZ, R92 ;  /* 0x0000005cff5c723e */ /* 0x000fe400000010ff */
[----:B------:R-:W-:Y:S01]  /*2930*/  FMUL.FTZ R114, R94, UR22 ;  /* 0x000000165e727c20 */ /* 0x000fe20008410000 */
[----:B------:R-:W-:Y:S01]  /*2940*/  FADD.FTZ R94, R20, R91 ;  /* 0x0000005b145e7221 */ /* 0x000fe20000010000 */
[----:B------:R-:W-:-:S02]  /*2950*/  @P6 SHF.L.U32 R90, R90, 0x10, RZ ;  /* 0x000000105a5a6819 */ /* 0x000fc400000006ff */
[----:B------:R-:W-:Y:S01]  /*2960*/  FMUL.FTZ R20, R59, R114 ;  /* 0x000000723b147220 */ /* 0x000fe20000410000 */
[----:B------:R-:W-:Y:S02]  /*2970*/  FSEL R117, R117, RZ, P4 ;  /* 0x000000ff75757208 */ /* 0x000fe40002000000 */
[----:B------:R-:W-:Y:S01]  /*2980*/  @P6 FMUL.FTZ R116, R114, R90 ;  /* 0x0000005a72746220 */ /* 0x000fe20000410000 */
[----:B------:R-:W-:Y:S01]  /*2990*/  FADD.FTZ R114, R22, R89 ;  /* 0x0000005916727221 */ /* 0x000fe20000010000 */
[----:B------:R-:W-:Y:S02]  /*29a0*/  FSEL R20, R20, RZ, P6 ;  /* 0x000000ff14147208 */ /* 0x000fe40003000000 */
[----:B------:R-:W-:Y:S01]  /*29b0*/  F2FP.BF16.F32.PACK_AB R117, RZ, R117 ;  /* 0x00000075ff75723e */ /* 0x000fe200000010ff */
[----:B------:R-:W-:Y:S01]  /*29c0*/  FADD.FTZ R116, R23, R116 ;  /* 0x0000007417747221 */ /* 0x000fe20000010000 */
[----:B------:R-:W-:Y:S02]  /*29d0*/  F2FP.BF16.F32.PACK_AB R20, RZ, R20 ;  /* 0x00000014ff14723e */ /* 0x000fe400000010ff */
[----:B------:R-:W-:-:S02]  /*29e0*/  PRMT R91, R93, 0x7610, R91 ;  /* 0x000076105d5b7816 */ /* 0x000fc4000000005b */
[----:B------:R-:W-:Y:S02]  /*29f0*/  PRMT R88, R92, 0x7610, R88 ;  /* 0x000076105c587816 */ /* 0x000fe40000000058 */
[----:B------:R-:W-:Y:S02]  /*2a00*/  PRMT R89, R117, 0x7610, R89 ;  /* 0x0000761075597816 */ /* 0x000fe40000000059 */
[----:B------:R-:W-:Y:S01]  /*2a10*/  PRMT R90, R20, 0x7610, R90 ;  /* 0x00007610145a7816 */ /* 0x000fe2000000005a */
[----:B------:R-:W-:Y:S06]  /*2a20*/  BRA `(.L_x_3131) ;  /* 0x0000000000e07947 */ /* 0x000fec0003800000 */
.L_x_3130:
        /* <DEDUP_REMOVED lines=10> */
[----:B------:R-:W-:Y:S01]  /*2ad0*/  FMUL.FTZ R94, R94, UR23 ;  /* 0x000000175e5e7c20 */ /* 0x000fe20008410000 */
[----:B------:R-:W-:Y:S01]  /*2ae0*/  FFMA.FTZ R114, R108, UR4, R114 ;  /* 0x000000046c727c23 */ /* 0x000fe20008010072 */
[----:B------:R-:W-:Y:S01]  /*2af0*/  FMUL.FTZ R93, R91, UR12 ;  /* 0x0000000c5b5d7c20 */ /* 0x000fe20008410000 */
[----:B------:R-:W-:Y:S01]  /*2b00*/  HFMA2 R91, -RZ, RZ, 0, 0 ;  /* 0x00000000ff5b7431 */ /* 0x000fe200000001ff */
[----:B------:R-:W-:Y:S01]  /*2b10*/  @P6 SHF.L.U32 R88, R88, 0x10, RZ ;  /* 0x0000001058586819 */ /* 0x000fe200000006ff */
[----:B------:R-:W-:Y:S01]  /*2b20*/  FMUL.FTZ R117, R117, UR23 ;  /* 0x0000001775757c20 */ /* 0x000fe20008410000 */
[----:B------:R-:W-:Y:S01]  /*2b30*/  FMUL.FTZ R93, R93, UR22 ;  /* 0x000000165d5d7c20 */ /* 0x000fe20008410000 */
[----:B------:R-:W-:Y:S01]  /*2b40*/  @P5 SHF.L.U32 R95, R92, 0x10, RZ ;  /* 0x000000105c5f5819 */ /* 0x000fe200000006ff */
[----:B------:R-:W-:Y:S01]  /*2b50*/  FADD.FTZ R114, R109, -R114 ;  /* 0x800000726d727221 */ /* 0x000fe20000010000 */
[----:B------:R-:W-:Y:S01]  /*2b60*/  MOV R116, RZ ;  /* 0x000000ff00747202 */ /* 0x000fe20000000f00 */
[----:B------:R-:W-:Y:S01]  /*2b70*/  @P6 FMUL.FTZ R91, R88, R93 ;  /* 0x0000005d585b6220 */ /* 0x000fe20000410000 */
[----:B------:R-:W-:Y:S01]  /*2b80*/  FMUL.FTZ R88, R94, UR12 ;  /* 0x0000000c5e587c20 */ /* 0x000fe20008410000 */
[----:B------:R-:W-:Y:S01]  /*2b90*/  @P4 SHF.L.U32 R94, R89, 0x10, RZ ;  /* 0x00000010595e4819 */ /* 0x000fe200000006ff */
[----:B------:R-:W-:Y:S01]  /*2ba0*/  FMUL.FTZ R114, R114, UR23 ;  /* 0x0000001772727c20 */ /* 0x000fe20008410000 */
[----:B------:R-:W-:-:S02]  /*2bb0*/  HFMA2 R89, -RZ, RZ, 0, 0 ;  /* 0x00000000ff597431 */ /* 0x000fc400000001ff */
[----:B------:R-:W-:Y:S01]  /*2bc0*/  FMUL.FTZ R92, R88, UR22 ;  /* 0x00000016585c7c20 */ /* 0x000fe20008410000 */
[----:B-----5:R-:W-:Y:S01]  /*2bd0*/  FMUL.FTZ R88, R56, R93 ;  /* 0x0000005d38587220 */ /* 0x020fe20000410000 */
[----:B------:R-:W-:Y:S02]  /*2be0*/  FMUL.FTZ R93, R117, UR12 ;  /* 0x0000000c755d7c20 */ /* 0x000fe40008410000 */
[-C--:B------:R-:W-:Y:S01]  /*2bf0*/  @P5 FMUL.FTZ R116, R95, R92.reuse ;  /* 0x0000005c5f745220 */ /* 0x080fe20000410000 */
[----:B------:R-:W-:Y:S01]  /*2c00*/  FMUL.FTZ R92, R57, R92 ;  /* 0x0000005c395c7220 */ /* 0x000fe20000410000 */
[----:B------:R-:W-:Y:S01]  /*2c10*/  FMUL.FTZ R93, R93, UR22 ;  /* 0x000000165d5d7c20 */ /* 0x000fe20008410000 */
[----:B------:R-:W-:Y:S02]  /*2c20*/  FSEL R88, R88, RZ, P6 ;  /* 0x000000ff58587208 */ /* 0x000fe40003000000 */
[----:B------:R-:W-:Y:S01]  /*2c30*/  ISETP.GE.U32.AND P6, PT, R0, 0x1000000, PT ;  /* 0x010000000000780c */ /* 0x000fe20003fc6070 */
[-C--:B------:R-:W-:Y:S01]  /*2c40*/  @P4 FMUL.FTZ R89, R94, R93.reuse ;  /* 0x0000005d5e594220 */ /* 0x080fe20000410000 */
[----:B------:R-:W-:Y:S01]  /*2c50*/  FMUL.FTZ R94, R114, UR12 ;  /* 0x0000000c725e7c20 */ /* 0x000fe20008410000 */
[----:B------:R-:W-:Y:S01]  /*2c60*/  FMUL.FTZ R93, R58, R93 ;  /* 0x0000005d3a5d7220 */ /* 0x000fe20000410000 */
[----:B------:R-:W-:-:S02]  /*2c70*/  FSEL R92, R92, RZ, P5 ;  /* 0x000000ff5c5c7208 */ /* 0x000fc40002800000 */
[----:B------:R-:W-:Y:S01]  /*2c80*/  FMUL.FTZ R114, R94, UR22 ;  /* 0x000000165e727c20 */ /* 0x000fe20008410000 */
[----:B------:R-:W-:Y:S01]  /*2c90*/  FADD.FTZ R94, R20, R91 ;  /* 0x0000005b145e7221 */ /* 0x000fe20000010000 */
[----:B------:R-:W-:Y:S02]  /*2ca0*/  FSEL R93, R93, RZ, P4 ;  /* 0x000000ff5d5d7208 */ /* 0x000fe40002000000 */
[----:B------:R-:W-:Y:S01]  /*2cb0*/  FMUL.FTZ R20, R59, R114 ;  /* 0x000000723b147220 */ /* 0x000fe20000410000 */
[----:B------:R-:W-:Y:S02]  /*2cc0*/  F2FP.BF16.F32.PACK_AB R88, RZ, R88 ;  /* 0x00000058ff58723e */ /* 0x000fe400000010ff */
[----:B------:R-:W-:Y:S02]  /*2cd0*/  @P6 SHF.L.U32 R95, R90, 0x10, RZ ;  /* 0x000000105a5f6819 */ /* 0x000fe400000006ff */
[----:B------:R-:W-:Y:S02]  /*2ce0*/  FSEL R20, R20, RZ, P6 ;  /* 0x000000ff14147208 */ /* 0x000fe40003000000 */
[----:B------:R-:W-:Y:S01]  /*2cf0*/  MOV R90, RZ ;  /* 0x000000ff005a7202 */ /* 0x000fe20000000f00 */
[----:B------:R-:W-:Y:S01]  /*2d00*/  @P6 FMUL.FTZ R90, R95, R114 ;  /* 0x000000725f5a6220 */ /* 0x000fe20000410000 */
[----:B------:R-:W-:Y:S01]  /*2d10*/  F2FP.BF16.F32.PACK_AB R92, RZ, R92 ;  /* 0x0000005cff5c723e */ /* 0x000fe200000010ff */
[----:B------:R-:W-:Y:S01]  /*2d20*/  FADD.FTZ R95, R21, R116 ;  /* 0x00000074155f7221 */ /* 0x000fe20000010000 */
[----:B------:R-:W-:Y:S01]  /*2d30*/  F2FP.BF16.F32.PACK_AB R93, RZ, R93 ;  /* 0x0000005dff5d723e */ /* 0x000fe200000010ff */
[----:B------:R-:W-:Y:S01]  /*2d40*/  FADD.FTZ R114, R22, R89 ;  /* 0x0000005916727221 */ /* 0x000fe20000010000 */
[----:B------:R-:W-:Y:S01]  /*2d50*/  F2FP.BF16.F32.PACK_AB R20, RZ, R20 ;  /* 0x00000014ff14723e */ /* 0x000fe200000010ff */
[----:B------:R-:W-:Y:S01]  /*2d60*/  FADD.FTZ R116, R23, R90 ;  /* 0x0000005a17747221 */ /* 0x000fe20000010000 */
[----:B------:R-:W-:-:S02]  /*2d70*/  PRMT R91, R88, 0x7610, R91 ;  /* 0x00007610585b7816 */ /* 0x000fc4000000005b */
[----:B------:R-:W-:Y:S02]  /*2d80*/  PRMT R88, R92, 0x7610, R88 ;  /* 0x000076105c587816 */ /* 0x000fe40000000058 */
[----:B------:R-:W-:Y:S02]  /*2d90*/  PRMT R89, R93, 0x7610, R89 ;  /* 0x000076105d597816 */ /* 0x000fe40000000059 */
[----:B------:R-:W-:-:S07]  /*2da0*/  PRMT R90, R20, 0x7610, R90 ;  /* 0x00007610145a7816 */ /* 0x000fce000000005a */
.L_x_3131:
        /* <DEDUP_REMOVED lines=16> */
.L_x_3120:
        /* <DEDUP_REMOVED lines=9> */
[----:B------:R-:W-:Y:S01]  /*2f40*/  FFMA.FTZ R92, R111, UR4, R114 ;  /* 0x000000046f5c7c23 */ /* 0x000fe20008010072 */
[----:B------:R-:W-:Y:S02]  /*2f50*/  LOP3.LUT P4, RZ, R3, 0xff00, RZ, 0xc0, !PT ;  /* 0x0000ff0003ff7812 */ /* 0x000fe4000788c0ff */
[----:B------:R-:W-:Y:S01]  /*2f60*/  FADD.FTZ R88, R110, -R89 ;  /* 0x800000596e587221 */ /* 0x000fe20000010000 */
[----:B------:R-:W-:Y:S01]  /*2f70*/  FADD.FTZ R89, R99, -R92 ;  /* 0x8000005c63597221 */ /* 0x000fe20000010000 */
[----:B------:R-:W-:Y:S01]  /*2f80*/  FFMA.FTZ R92, R100, UR4, R114 ;  /* 0x00000004645c7c23 */ /* 0x000fe20008010072 */
[----:B------:R-:W-:Y:S01]  /*2f90*/  LOP3.LUT P5, RZ, R3, 0xff0000, RZ, 0xc0, !PT ;  /* 0x00ff000003ff7812 */ /* 0x000fe200078ac0ff */
[----:B------:R-:W-:Y:S01]  /*2fa0*/  FFMA.FTZ R88, R88, UR23, R17 ;  /* 0x0000001758587c23 */ /* 0x000fe20008010011 */
[----:B------:R-:W-:Y:S01]  /*2fb0*/  FFMA.FTZ R89, R89, UR23, R18 ;  /* 0x0000001759597c23 */ /* 0x000fe20008010012 */
[----:B------:R-:W-:Y:S01]  /*2fc0*/  FADD.FTZ R116, R101, -R92 ;  /* 0x8000005c65747221 */ /* 0x000fe20000010000 */
[----:B------:R-:W-:Y:S01]  /*2fd0*/  ISETP.GE.U32.AND P6, PT, R3, 0x1000000, PT ;  /* 0x010000000300780c */ /* 0x000fe20003fc6070 */
[----:B------:R-:W-:Y:S01]  /*2fe0*/  FMUL.FTZ R88, R88, UR12 ;  /* 0x0000000c58587c20 */ /* 0x000fe20008410000 */
[----:B------:R-:W-:Y:S01]  /*2ff0*/  FMUL.FTZ R89, R89, UR12 ;  /* 0x0000000c59597c20 */ /* 0x000fe20008410000 */
[----:B------:R-:W-:-:S02]  /*3000*/  LOP3.LUT P0, RZ, R3, 0xff, RZ, 0xc0, !PT ;  /* 0x000000ff03ff7812 */ /* 0x000fc4000780c0ff */
[----:B------:R-:W-:Y:S01]  /*3010*/  FMUL.FTZ R94, R88, UR22 ;  /* 0x00000016585e7c20 */ /* 0x000fe20008410000 */
[----:B------:R-:W-:Y:S01]  /*3020*/  FMUL.FTZ R95, R89, UR22 ;  /* 0x00000016595f7c20 */ /* 0x000fe20008410000 */
[----:B------:R-:W-:Y:S01]  /*3030*/  FFMA.FTZ R89, R116, UR23, R19 ;  /* 0x0000001774597c23 */ /* 0x000fe20008010013 */
[----:B------:R-:W-:Y:S01]  /*3040*/  FFMA.FTZ R116, R115, UR4, R114 ;  /* 0x0000000473747c23 */ /* 0x000fe20008010072 */
[----:B-----5:R-:W-:Y:S02]  /*3050*/  FMUL.FTZ R88, R73, R94 ;  /* 0x0000005e49587220 */ /* 0x020fe40000410000 */
[----:B------:R-:W-:Y:S01]  /*3060*/  FMUL.FTZ R89, R89, UR12 ;  /* 0x0000000c59597c20 */ /* 0x000fe20008410000 */
[----:B------:R-:W-:Y:S02]  /*3070*/  FADD.FTZ R93, R113, -R116 ;  /* 0x80000074715d7221 */ /* 0x000fe40000010000 */
[----:B------:R-:W-:Y:S01]  /*3080*/  FSEL R92, R88, RZ, P4 ;  /* 0x000000ff585c7208 */ /* 0x000fe20002000000 */
[----:B------:R-:W-:Y:S01]  /*3090*/  FMUL.FTZ R88, R74, R95 ;  /* 0x0000005f4a587220 */ /* 0x000fe20000410000 */
[----:B------:R-:W-:-:S04]  /*30a0*/  FMUL.FTZ R116, R89, UR22 ;  /* 0x0000001659747c20 */ /* 0x000fc80008410000 */
[----:B------:R-:W-:Y:S01]  /*30b0*/  FMUL.FTZ R89, R75, R116 ;  /* 0x000000744b597220 */ /* 0x000fe20000410000 */
[----:B------:R-:W-:Y:S01]  /*30c0*/  FSEL R119, R88, RZ, P5 ;  /* 0x000000ff58777208 */ /* 0x000fe20002800000 */
[----:B------:R-:W-:Y:S01]  /*30d0*/  FFMA.FTZ R88, R93, UR23, R16 ;  /* 0x000000175d587c23 */ /* 0x000fe20008010010 */
[----:B------:R-:W0:Y:S02]  /*30e0*/  F2F.BF16.F32 R92, R92 ;  /* 0x0000005c005c7304 */ /* 0x000e240000202000 */
[----:B------:R-:W-:Y:S01]  /*30f0*/  FSEL R118, R89, RZ, P6 ;  /* 0x000000ff59767208 */ /* 0x000fe20003000000 */
[----:B------:R-:W-:-:S04]  /*3100*/  FMUL.FTZ R88, R88, UR12 ;  /* 0x0000000c58587c20 */ /* 0x000fc80008410000 */
[----:B------:R-:W-:Y:S01]  /*3110*/  FMUL.FTZ R117, R88, UR22 ;  /* 0x0000001658757c20 */ /* 0x000fe20008410000 */
[----:B------:R-:W1:Y:S01]  /*3120*/  F2F.BF16.F32 R118, R118 ;  /* 0x0000007600767304 */ /* 0x000e620000202000 */
[----:B------:R-:W3:Y:S02]  /*3130*/  LDC.64 R88, c[0x0][0x468] ;  /* 0x00011a00ff587b82 */ /* 0x000ee40000000a00 */
[----:B------:R-:W-:-:S05]  /*3140*/  FMUL.FTZ R93, R72, R117 ;  /* 0x00000075485d7220 */ /* 0x000fca0000410000 */
[----:B------:R-:W4:Y:S01]  /*3150*/  F2F.BF16.F32 R119, R119 ;  /* 0x0000007700777304 */ /* 0x000f220000202000 */
[----:B------:R-:W-:Y:S01]  /*3160*/  FSEL R120, R93, RZ, P0 ;  /* 0x000000ff5d787208 */ /* 0x000fe20000000000 */
[----:B0-----:R-:W-:Y:S01]  /*3170*/  IMAD.WIDE.U32 R92, R92, 0x10000, RZ ;  /* 0x000100005c5c7825 */ /* 0x001fe200078e00ff */
[----:B-1----:R-:W-:-:S05]  /*3180*/  SHF.L.U32 R121, R118, 0x10, RZ ;  /* 0x0000001076797819 */ /* 0x002fca00000006ff */
[----:B------:R-:W0:Y:S01]  /*3190*/  F2F.BF16.F32 R123, R120 ;  /* 0x00000078007b7304 */ /* 0x000e220000202000 */
[----:B----4-:R-:W-:Y:S01]  /*31a0*/  LOP3.LUT R93, R93, R121, R119, 0xfe, !PT ;  /* 0x000000795d5d7212 */ /* 0x010fe200078efe77 */
[----:B------:R-:W-:Y:S02]  /*31b0*/  HFMA2 R119, -RZ, RZ, 0, 0 ;  /* 0x00000000ff777431 */ /* 0x000fe400000001ff */
[C---:B---3--:R-:W-:Y:S01]  /*31c0*/  IMAD.WIDE.U32 R88, R4.reuse, 0x8, R88 ;  /* 0x0000000804587825 */ /* 0x048fe200078e0058 */
[----:B------:R-:W-:Y:S02]  /*31d0*/  IADD3 R4, PT, PT, R4, 0x80, RZ ;  /* 0x0000008004047810 */ /* 0x000fe40007ffe0ff */
[----:B0-----:R-:W-:-:S05]  /*31e0*/  LOP3.LUT R92, R92, R123, RZ, 0xfc, !PT ;  /* 0x0000007b5c5c7212 */ /* 0x001fca00078efcff */
[----:B------:R0:W-:Y:S02]  /*31f0*/  STG.E.64 desc[UR14][R88.64], R92 ;  /* 0x0000005c58007986 */ /* 0x0001e4000c101b0e */
[----:B0-----:R-:W-:Y:S01]  /*3200*/  MOV R89, RZ ;  /* 0x000000ff00597202 */ /* 0x001fe20000000f00 */
[----:B------:R-:W-:Y:S01]  /*3210*/  HFMA2 R92, -RZ, RZ, 0, 0 ;  /* 0x00000000ff5c7431 */ /* 0x000fe200000001ff */
[----:B--2---:R-:W-:Y:S02]  /*3220*/  @P0 MOV R118, R90 ;  /* 0x0000005a00760202 */ /* 0x004fe40000000f00 */
[----:B------:R-:W-:Y:S02]  /*3230*/  @P4 SHF.R.U64 R90, R90, 0x10, R91 ;  /* 0x000000105a5a4819 */ /* 0x000fe4000000125b */
[----:B------:R-:W-:-:S05]  /*3240*/  @P0 SHF.L.U32 R118, R118, 0x10, RZ ;  /* 0x0000001076760819 */ /* 0x000fca00000006ff */
[----:B------:R-:W-:Y:S01]  /*3250*/  @P0 FMUL.FTZ R119, R118, R117 ;  /* 0x0000007576770220 */ /* 0x000fe20000410000 */
[----:B------:R-:W-:Y:S02]  /*3260*/  @P5 MOV R117, R91 ;  /* 0x0000005b00755202 */ /* 0x000fe40000000f00 */
[----:B------:R-:W-:Y:S01]  /*3270*/  @P6 SHF.R.U32.HI R118, RZ, 0x10, R91 ;  /* 0x00000010ff766819 */ /* 0x000fe2000001165b */
[----:B------:R-:W-:Y:S01]  /*3280*/  FADD.FTZ R28, R28, R119 ;  /* 0x000000771c1c7221 */ /* 0x000fe20000010000 */
[----:B------:R-:W-:Y:S01]  /*3290*/  @P4 SHF.L.U32 R91, R90, 0x10, RZ ;  /* 0x000000105a5b4819 */ /* 0x000fe200000006ff */
[----:B------:R-:W-:Y:S01]  /*32a0*/  HFMA2 R90, -RZ, RZ, 0, 0 ;  /* 0x00000000ff5a7431 */ /* 0x000fe200000001ff */
[----:B------:R-:W-:-:S03]  /*32b0*/  @P5 SHF.L.U32 R88, R117, 0x10, RZ ;  /* 0x0000001075585819 */ /* 0x000fc600000006ff */
[----:B------:R-:W-:Y:S01]  /*32c0*/  @P4 FMUL.FTZ R90, R91, R94 ;  /* 0x0000005e5b5a4220 */ /* 0x000fe20000410000 */
[----:B------:R-:W-:Y:S01]  /*32d0*/  @P6 SHF.L.U32 R91, R118, 0x10, RZ ;  /* 0x00000010765b6819 */ /* 0x000fe200000006ff */
[----:B------:R-:W-:Y:S02]  /*32e0*/  @P5 FMUL.FTZ R89, R88, R95 ;  /* 0x0000005f58595220 */ /* 0x000fe40000410000 */
[----:B------:R-:W-:Y:S02]  /*32f0*/  FADD.FTZ R29, R29, R90 ;  /* 0x0000005a1d1d7221 */ /* 0x000fe40000010000 */
[----:B------:R-:W-:Y:S01]  /*3300*/  @P6 FMUL.FTZ R92, R91, R116 ;  /* 0x000000745b5c6220 */ /* 0x000fe20000410000 */
[----:B------:R-:W-:-:S03]  /*3310*/  FADD.FTZ R30, R30, R89 ;  /* 0x000000591e1e7221 */ /* 0x000fc60000010000 */
[----:B------:R-:W-:-:S07]  /*3320*/  FADD.FTZ R31, R31, R92 ;  /* 0x0000005c1f1f7221 */ /* 0x000fce0000010000 */
.L_x_3134:
[----:B------:R-:W-:Y:S05]  /*3330*/  BSYNC.RECONVERGENT B1 ;  /* 0x0000000000017941 */ /* 0x000fea0003800200 */
.L_x_3133:
[----:B------:R-:W-:Y:S04]  /*3340*/  BSSY.RECONVERGENT B1, `(.L_x_3135) ;  /* 0x0000045000017945 */ /* 0x000fe80003800200 */
[----:B------:R-:W-:Y:S05]  /*3350*/  @!P2 BRA `(.L_x_3136) ;  /* 0x00000004000ca947 */ /* 0x000fea0003800000 */
[----:B------:R-:W0:Y:S02]  /*3360*/  LDC.64 R90, c[0x0][0x390] ;  /* 0x0000e400ff5a7b82 */ /* 0x000e240000000a00 */
[----:B0-----:R-:W-:-:S06]  /*3370*/  IMAD.WIDE.U32 R90, R4, 0x8, R90 ;  /* 0x00000008045a7825 */ /* 0x001fcc00078e005a */
[----:B------:R-:W2:Y:S01]  /*3380*/  LDG.E.64 R90, desc[UR14][R90.64] ;  /* 0x0000000e5a5a7981 */ /* 0x000ea2000c1e1b00 */
[--C-:B------:R-:W-:Y:S01]  /*3390*/  FFMA.FTZ R88, R8, UR4, R114.reuse ;  /* 0x0000000408587c23 */ /* 0x100fe20008010072 */
        /* <DEDUP_REMOVED lines=8> */
[----:B------:R-:W-:Y:S01]  /*3420*/  FFMA.FTZ R89, R89, UR23, R14 ;  /* 0x0000001759597c23 */ /* 0x000fe2000801000e */
[----:B------:R-:W-:Y:S01]  /*3430*/  LOP3.LUT P5, RZ, R2, 0xff0000, RZ, 0xc0, !PT ;  /* 0x00ff000002ff7812 */ /* 0x000fe200078ac0ff */
[----:B------:R-:W-:Y:S01]  /*3440*/  FADD.FTZ R93, R96, -R93 ;  /* 0x8000005d605d7221 */ /* 0x000fe20000010000 */
[----:B------:R-:W-:Y:S01]  /*3450*/  FMUL.FTZ R88, R88, UR12 ;  /* 0x0000000c58587c20 */ /* 0x000fe20008410000 */
[----:B------:R-:W-:Y:S01]  /*3460*/  FMUL.FTZ R89, R89, UR12 ;  /* 0x0000000c59597c20 */ /* 0x000fe20008410000 */
[----:B------:R-:W-:-:S02]  /*3470*/  ISETP.GE.U32.AND P6, PT, R2, 0x1000000, PT ;  /* 0x010000000200780c */ /* 0x000fc40003fc6070 */
[----:B------:R-:W-:Y:S01]  /*3480*/  FMUL.FTZ R94, R88, UR22 ;  /* 0x00000016585e7c20 */ /* 0x000fe20008410000 */
[----:B------:R-:W-:Y:S01]  /*3490*/  FMUL.FTZ R95, R89, UR22 ;  /* 0x00000016595f7c20 */ /* 0x000fe20008410000 */
[----:B------:R-:W-:Y:S01]  /*34a0*/  FFMA.FTZ R89, R116, UR23, R15 ;  /* 0x0000001774597c23 */ /* 0x000fe2000801000f */
[----:B------:R-:W-:Y:S01]  /*34b0*/  LOP3.LUT P0, RZ, R2, 0xff, RZ, 0xc0, !PT ;  /* 0x000000ff02ff7812 */ /* 0x000fe2000780c0ff */
[----:B-----5:R-:W-:Y:S02]  /*34c0*/  FMUL.FTZ R88, R65, R94 ;  /* 0x0000005e41587220 */ /* 0x020fe40000410000 */
[----:B------:R-:W-:-:S03]  /*34d0*/  FMUL.FTZ R89, R89, UR12 ;  /* 0x0000000c59597c20 */ /* 0x000fc60008410000 */
        /* <DEDUP_REMOVED lines=43> */
.L_x_3136:
[----:B------:R-:W-:Y:S05]  /*3790*/  BSYNC.RECONVERGENT B1 ;  /* 0x0000000000017941 */ /* 0x000fea0003800200 */
.L_x_3135:
        /* <DEDUP_REMOVED lines=28> */
[----:B------:R-:W-:Y:S01]  /*3960*/  FSEL R119, R90, RZ, P5 ;  /* 0x000000ff5a777208 */ /* 0x000fe20002800000 */
[----:B------:R-:W-:Y:S01]  /*3970*/  FFMA.FTZ R90, R93, UR23, R80 ;  /* 0x000000175d5a7c23 */ /* 0x000fe20008010050 */
[----:B------:R-:W-:Y:S01]  /*3980*/  FMUL.FTZ R91, R59, R114 ;  /* 0x000000723b5b7220 */ /* 0x000fe20000410000 */
[----:B------:R-:W0:Y:S02]  /*3990*/  F2F.BF16.F32 R92, R92 ;  /* 0x0000005c005c7304 */ /* 0x000e240000202000 */
[----:B------:R-:W-:Y:S02]  /*39a0*/  FMUL.FTZ R90, R90, UR12 ;  /* 0x0000000c5a5a7c20 */ /* 0x000fe40008410000 */
[----:B------:R-:W-:Y:S02]  /*39b0*/  FSEL R118, R91, RZ, P6 ;  /* 0x000000ff5b767208 */ /* 0x000fe40003000000 */
[----:B------:R-:W-:Y:S02]  /*39c0*/  FMUL.FTZ R117, R90, UR22 ;  /* 0x000000165a757c20 */ /* 0x000fe40008410000 */
[----:B------:R-:W1:Y:S01]  /*39d0*/  LDC.64 R90, c[0x0][0x468] ;  /* 0x00011a00ff5a7b82 */ /* 0x000e620000000a00 */
[----:B------:R-:W-:Y:S01]  /*39e0*/  F2F.BF16.F32 R119, R119 ;  /* 0x0000007700777304 */ /* 0x000fe20000202000 */
[----:B------:R-:W-:-:S05]  /*39f0*/  FMUL.FTZ R93, R56, R117 ;  /* 0x00000075385d7220 */ /* 0x000fca0000410000 */
[----:B------:R-:W-:Y:S01]  /*3a00*/  FSEL R116, R93, RZ, P0 ;  /* 0x000000ff5d747208 */ /* 0x000fe20000000000 */
[----:B0-----:R-:W-:Y:S01]  /*3a10*/  IMAD.WIDE.U32 R92, R92, 0x10000, RZ ;  /* 0x000100005c5c7825 */ /* 0x001fe200078e00ff */
[----:B------:R-:W0:Y:S08]  /*3a20*/  F2F.BF16.F32 R118, R118 ;  /* 0x0000007600767304 */ /* 0x000e300000202000 */
[----:B------:R-:W3:Y:S01]  /*3a30*/  F2F.BF16.F32 R121, R116 ;  /* 0x0000007400797304 */ /* 0x000ee20000202000 */
[----:B-1----:R-:W-:Y:S01]  /*3a40*/  IMAD.WIDE.U32 R90, R4, 0x8, R90 ;  /* 0x00000008045a7825 */ /* 0x002fe200078e005a */
[----:B0-----:R-:W-:-:S04]  /*3a50*/  SHF.L.U32 R120, R118, 0x10, RZ ;  /* 0x0000001076787819 */ /* 0x001fc800000006ff */
[----:B------:R-:W-:Y:S01]  /*3a60*/  LOP3.LUT R93, R93, R120, R119, 0xfe, !PT ;  /* 0x000000785d5d7212 */ /* 0x000fe200078efe77 */
[----:B------:R-:W-:Y:S01]  /*3a70*/  HFMA2 R119, -RZ, RZ, 0, 0 ;  /* 0x00000000ff777431 */ /* 0x000fe200000001ff */
[----:B---3--:R-:W-:-:S05]  /*3a80*/  LOP3.LUT R92, R92, R121, RZ, 0xfc, !PT ;  /* 0x000000795c5c7212 */ /* 0x008fca00078efcff */
[----:B------:R0:W-:Y:S01]  /*3a90*/  STG.E.64 desc[UR14][R90.64], R92 ;  /* 0x0000005c5a007986 */ /* 0x0001e2000c101b0e */
[----:B--2---:R-:W-:Y:S02]  /*3aa0*/  @P0 MOV R4, R88 ;  /* 0x0000005800040202 */ /* 0x004fe40000000f00 */
[--C-:B------:R-:W-:Y:S02]  /*3ab0*/  @P4 SHF.R.U64 R88, R88, 0x10, R89.reuse ;  /* 0x0000001058584819 */ /* 0x100fe40000001259 */
[----:B------:R-:W-:Y:S02]  /*3ac0*/  @P0 SHF.L.U32 R4, R4, 0x10, RZ ;  /* 0x0000001004040819 */ /* 0x000fe400000006ff */
[----:B------:R-:W-:Y:S02]  /*3ad0*/  @P5 MOV R116, R89 ;  /* 0x0000005900745202 */ /* 0x000fe40000000f00 */
[----:B------:R-:W-:Y:S01]  /*3ae0*/  @P6 SHF.R.U32.HI R118, RZ, 0x10, R89 ;  /* 0x00000010ff766819 */ /* 0x000fe20000011659 */
[----:B------:R-:W-:Y:S01]  /*3af0*/  @P0 FMUL.FTZ R119, R4, R117 ;  /* 0x0000007504770220 */ /* 0x000fe20000410000 */
[----:B------:R-:W-:-:S02]  /*3b00*/  @P4 SHF.L.U32 R117, R88, 0x10, RZ ;  /* 0x0000001058754819 */ /* 0x000fc400000006ff */
[----:B------:R-:W-:Y:S02]  /*3b10*/  CS2R R88, SRZ ;  /* 0x0000000000587805 */ /* 0x000fe4000001ff00 */
[----:B------:R-:W-:Y:S01]  /*3b20*/  @P5 SHF.L.U32 R116, R116, 0x10, RZ ;  /* 0x0000001074745819 */ /* 0x000fe200000006ff */
[----:B------:R-:W-:Y:S01]  /*3b30*/  FADD.FTZ R20, R20, R119 ;  /* 0x0000007714147221 */ /* 0x000fe20000010000 */
[----:B0-----:R-:W-:Y:S02]  /*3b40*/  @P6 SHF.L.U32 R91, R118, 0x10, RZ ;  /* 0x00000010765b6819 */ /* 0x001fe400000006ff */
[----:B------:R-:W-:Y:S01]  /*3b50*/  MOV R4, RZ ;  /* 0x000000ff00047202 */ /* 0x000fe20000000f00 */
[----:B------:R-:W-:Y:S01]  /*3b60*/  @P4 FMUL.FTZ R4, R117, R94 ;  /* 0x0000005e75044220 */ /* 0x000fe20000410000 */
[----:B------:R-:W-:Y:S01]  /*3b70*/  @P5 FMUL.FTZ R89, R116, R95 ;  /* 0x0000005f74595220 */ /* 0x000fe20000410000 */
[----:B------:R-:W-:Y:S02]  /*3b80*/  @P6 FMUL.FTZ R88, R114, R91 ;  /* 0x0000005b72586220 */ /* 0x000fe40000410000 */
[----:B------:R-:W-:Y:S01]  /*3b90*/  FADD.FTZ R21, R21, R4 ;  /* 0x0000000415157221 */ /* 0x000fe20000010000 */
[----:B------:R-:W-:Y:S01]  /*3ba0*/  FADD.FTZ R22, R22, R89 ;  /* 0x0000005916167221 */ /* 0x000fe20000010000 */
[----:B------:R-:W-:Y:S01]  /*3bb0*/  FADD.FTZ R23, R23, R88 ;  /* 0x0000005817177221 */ /* 0x000fe20000010000 */
[----:B------:R-:W-:Y:S06]  /*3bc0*/  BRA `(.L_x_3129) ;  /* 0x0000000c005c7947 */ /* 0x000fec0003800000 */
.L_x_3132:
[----:B------:R-:W-:Y:S04]  /*3bd0*/  BSSY.RECONVERGENT B1, `(.L_x_3137) ;  /* 0x0000048000017945 */ /* 0x000fe80003800200 */
[----:B------:R-:W-:Y:S05]  /*3be0*/  @!P1 BRA `(.L_x_3138) ;  /* 0x0000000400189947 */ /* 0x000fea0003800000 */
[----:B------:R-:W0:Y:S02]  /*3bf0*/  LDC.64 R92, c[0x0][0x390] ;  /* 0x0000e400ff5c7b82 */ /* 0x000e240000000a00 */
[----:B0-----:R-:W-:-:S06]  /*3c00*/  IMAD.WIDE.U32 R92, R4, 0x8, R92 ;  /* 0x00000008045c7825 */ /* 0x001fcc00078e005c */
[----:B------:R-:W2:Y:S01]  /*3c10*/  LDG.E.64 R92, desc[UR14][R92.64] ;  /* 0x0000000e5c5c7981 */ /* 0x000ea2000c1e1b00 */
[--C-:B------:R-:W-:Y:S01]  /*3c20*/  FFMA.FTZ R85, R112, UR4, R114.reuse ;  /* 0x0000000470557c23 */ /* 0x100fe20008010072 */
[--C-:B------:R-:W-:Y:S01]  /*3c30*/  FFMA.FTZ R86, R100, UR4, R114.reuse ;  /* 0x0000000464567c23 */ /* 0x100fe20008010072 */
[----:B------:R-:W-:Y:S01]  /*3c40*/  LOP3.LUT P4, RZ, R3, 0xff00, RZ, 0xc0, !PT ;  /* 0x0000ff0003ff7812 */ /* 0x000fe2000788c0ff */
[----:B------:R-:W-:Y:S01]  /*3c50*/  FFMA.FTZ R94, R115, UR4, R114 ;  /* 0x00000004735e7c23 */ /* 0x000fe20008010072 */
[----:B------:R-:W-:Y:S01]  /*3c60*/  FADD.FTZ R84, R110, -R85 ;  /* 0x800000556e547221 */ /* 0x000fe20000010000 */
[----:B------:R-:W-:Y:S01]  /*3c70*/  FADD.FTZ R86, R101, -R86 ;  /* 0x8000005665567221 */ /* 0x000fe20000010000 */
[----:B------:R-:W-:Y:S01]  /*3c80*/  ISETP.GE.U32.AND P6, PT, R3, 0x1000000, PT ;  /* 0x010000000300780c */ /* 0x000fe20003fc6070 */
[----:B------:R-:W-:Y:S01]  /*3c90*/  FADD.FTZ R91, R113, -R94 ;  /* 0x8000005e715b7221 */ /* 0x000fe20000010000 */
[----:B------:R-:W-:Y:S01]  /*3ca0*/  FFMA.FTZ R85, R84, UR23, R17 ;  /* 0x0000001754557c23 */ /* 0x000fe20008010011 */
[----:B------:R-:W-:Y:S01]  /*3cb0*/  FFMA.FTZ R87, R86, UR23, R19 ;  /* 0x0000001756577c23 */ /* 0x000fe20008010013 */
[----:B------:R-:W-:Y:S01]  /*3cc0*/  FFMA.FTZ R86, R111, UR4, R114 ;  /* 0x000000046f567c23 */ /* 0x000fe20008010072 */
[----:B------:R-:W-:Y:S01]  /*3cd0*/  LOP3.LUT P5, RZ, R3, 0xff0000, RZ, 0xc0, !PT ;  /* 0x00ff000003ff7812 */ /* 0x000fe200078ac0ff */
[----:B------:R-:W-:Y:S01]  /*3ce0*/  FMUL.FTZ R116, R85, UR12 ;  /* 0x0000000c55747c20 */ /* 0x000fe20008410000 */
[----:B------:R-:W-:Y:S01]  /*3cf0*/  FMUL.FTZ R118, R87, UR12 ;  /* 0x0000000c57767c20 */ /* 0x000fe20008410000 */
[----:B------:R-:W-:Y:S01]  /*3d00*/  FADD.FTZ R89, R99, -R86 ;  /* 0x8000005663597221 */ /* 0x000fe20000010000 */
[----:B------:R-:W-:Y:S01]  /*3d10*/  LOP3.LUT P0, RZ, R3, 0xff, RZ, 0xc0, !PT ;  /* 0x000000ff03ff7812 */ /* 0x000fe2000780c0ff */
[----:B------:R-:W-:Y:S01]  /*3d20*/  FMUL.FTZ R116, R116, UR22 ;  /* 0x0000001674747c20 */ /* 0x000fe20008410000 */
[----:B------:R-:W-:Y:S01]  /*3d30*/  FMUL.FTZ R118, R118, UR22 ;  /* 0x0000001676767c20 */ /* 0x000fe20008410000 */
[----:B------:R-:W-:-:S02]  /*3d40*/  FFMA.FTZ R86, R89, UR23, R18 ;  /* 0x0000001759567c23 */ /* 0x000fc40008010012 */
[----:B-----5:R-:W-:Y:S02]  /*3d50*/  FMUL.FTZ R84, R73, R116 ;  /* 0x0000007449547220 */ /* 0x020fe40000410000 */
[----:B------:R-:W-:-:S03]  /*3d60*/  FMUL.FTZ R117, R86, UR12 ;  /* 0x0000000c56757c20 */ /* 0x000fc60008410000 */
[----:B------:R-:W-:Y:S01]  /*3d70*/  FSEL R88, R84, RZ, P4 ;  /* 0x000000ff54587208 */ /* 0x000fe20002000000 */
[----:B------:R-:W-:Y:S01]  /*3d80*/  FMUL.FTZ R84, R75, R118 ;  /* 0x000000764b547220 */ /* 0x000fe20000410000 */
[----:B------:R-:W-:-:S04]  /*3d90*/  FMUL.FTZ R117, R117, UR22 ;  /* 0x0000001675757c20 */ /* 0x000fc80008410000 */
[----:B------:R-:W-:Y:S01]  /*3da0*/  FSEL R90, R84, RZ, P6 ;  /* 0x000000ff545a7208 */ /* 0x000fe20003000000 */
[----:B------:R-:W-:Y:S01]  /*3db0*/  FMUL.FTZ R84, R74, R117 ;  /* 0x000000754a547220 */ /* 0x000fe20000410000 */
[----:B------:R-:W0:Y:S04]  /*3dc0*/  F2F.BF16.F32 R88, R88 ;  /* 0x0000005800587304 */ /* 0x000e280000202000 */
[----:B------:R-:W-:Y:S01]  /*3dd0*/  FSEL R89, R84, RZ, P5 ;  /* 0x000000ff54597208 */ /* 0x000fe20002800000 */
[----:B------:R-:W-:-:S03]  /*3de0*/  FFMA.FTZ R84, R91, UR23, R16 ;  /* 0x000000175b547c23 */ /* 0x000fc60008010010 */
[----:B------:R-:W1:Y:S01]  /*3df0*/  F2F.BF16.F32 R90, R90 ;  /* 0x0000005a005a7304 */ /* 0x000e620000202000 */
[----:B------:R-:W-:-:S04]  /*3e00*/  FMUL.FTZ R119, R84, UR12 ;  /* 0x0000000c54777c20 */ /* 0x000fc80008410000 */
[----:B------:R-:W-:Y:S01]  /*3e10*/  FMUL.FTZ R119, R119, UR22 ;  /* 0x0000001677777c20 */ /* 0x000fe20008410000 */
[----:B0-----:R-:W-:Y:S02]  /*3e20*/  IMAD.WIDE.U32 R94, R88, 0x10000, RZ ;  /* 0x00010000585e7825 */ /* 0x001fe400078e00ff */
[----:B------:R-:W0:Y:S02]  /*3e30*/  F2F.BF16.F32 R89, R89 ;  /* 0x0000005900597304 */ /* 0x000e240000202000 */
[----:B------:R-:W-:-:S05]  /*3e40*/  FMUL.FTZ R88, R72, R119 ;  /* 0x0000007748587220 */ /* 0x000fca0000410000 */
[----:B------:R-:W-:Y:S02]  /*3e50*/  FSEL R122, R88, RZ, P0 ;  /* 0x000000ff587a7208 */ /* 0x000fe40000000000 */
[----:B-1----:R-:W-:Y:S02]  /*3e60*/  SHF.L.U32 R91, R90, 0x10, RZ ;  /* 0x000000105a5b7819 */ /* 0x002fe400000006ff */
[----:B------:R-:W1:Y:S02]  /*3e70*/  F2F.BF16.F32 R121, R122 ;  /* 0x0000007a00797304 */ /* 0x000e640000202000 */
[----:B0-----:R-:W-:Y:S02]  /*3e80*/  LOP3.LUT R95, R95, R91, R89, 0xfe, !PT ;  /* 0x0000005b5f5f7212 */ /* 0x001fe400078efe59 */
[----:B------:R-:W0:Y:S08]  /*3e90*/  LDC.64 R90, c[0x0][0x478] ;  /* 0x00011e00ff5a7b82 */ /* 0x000e300000000a00 */
[----:B------:R-:W3:Y:S01]  /*3ea0*/  LDC.64 R88, c[0x0][0x468] ;  /* 0x00011a00ff587b82 */ /* 0x000ee20000000a00 */
[----:B-1----:R-:W-:Y:S01]  /*3eb0*/  LOP3.LUT R94, R94, R121, RZ, 0xfc, !PT ;  /* 0x000000795e5e7212 */ /* 0x002fe200078efcff */
[----:B------:R-:W-:-:S02]  /*3ec0*/  HFMA2 R121, -RZ, RZ, 0, 0 ;  /* 0x00000000ff797431 */ /* 0x000fc400000001ff */
[----:B0-----:R-:W-:-:S05]  /*3ed0*/  IMAD.WIDE.U32 R90, R4, 0x10, R90 ;  /* 0x00000010045a7825 */ /* 0x001fca00078e005a */
[----:B------:R0:W-:Y:S01]  /*3ee0*/  STG.E.128 desc[UR14][R90.64], R84 ;  /* 0x000000545a007986 */ /* 0x0001e2000c101d0e */
[C---:B---3--:R-:W-:Y:S01]  /*3ef0*/  IMAD.WIDE.U32 R88, R4.reuse, 0x8, R88 ;  /* 0x0000000804587825 */ /* 0x048fe200078e0058 */
[----:B------:R-:W-:-:S04]  /*3f00*/  IADD3 R4, PT, PT, R4, 0x80, RZ ;  /* 0x0000008004047810 */ /* 0x000fc80007ffe0ff */
[----:B------:R1:W-:Y:S01]  /*3f10*/  STG.E.64 desc[UR14][R88.64], R94 ;  /* 0x0000005e58007986 */ /* 0x0003e2000c101b0e */
[----:B0-----:R-:W-:Y:S01]  /*3f20*/  HFMA2 R90, -RZ, RZ, 0, 0 ;  /* 0x00000000ff5a7431 */ /* 0x001fe200000001ff */
[----:B-1----:R-:W-:Y:S02]  /*3f30*/  MOV R89, RZ ;  /* 0x000000ff00597202 */ /* 0x002fe40000000f00 */
[----:B--2---:R-:W-:-:S04]  /*3f40*/  @P0 MOV R120, R92 ;  /* 0x0000005c00780202 */ /* 0x004fc80000000f00 */
[----:B------:R-:W-:-:S05]  /*3f50*/  @P0 SHF.L.U32 R120, R120, 0x10, RZ ;  /* 0x0000001078780819 */ /* 0x000fca00000006ff */
[----:B------:R-:W-:Y:S01]  /*3f60*/  @P0 FMUL.FTZ R121, R120, R119 ;  /* 0x0000007778790220 */ /* 0x000fe20000410000 */
[----:B------:R-:W-:Y:S02]  /*3f70*/  @P4 SHF.R.U64 R120, R92, 0x10, R93 ;  /* 0x000000105c784819 */ /* 0x000fe4000000125d */
[----:B------:R-:W-:Y:S01]  /*3f80*/  @P5 MOV R119, R93 ;  /* 0x0000005d00775202 */ /* 0x000fe20000000f00 */
[----:B------:R-:W-:Y:S01]  /*3f90*/  FADD.FTZ R28, R28, R121 ;  /* 0x000000791c1c7221 */ /* 0x000fe20000010000 */
[----:B------:R-:W-:Y:S02]  /*3fa0*/  @P6 SHF.R.U32.HI R92, RZ, 0x10, R93 ;  /* 0x00000010ff5c6819 */ /* 0x000fe4000001165d */
[----:B------:R-:W-:Y:S02]  /*3fb0*/  @P4 SHF.L.U32 R93, R120, 0x10, RZ ;  /* 0x00000010785d4819 */ /* 0x000fe400000006ff */
[----:B------:R-:W-:Y:S02]  /*3fc0*/  @P5 SHF.L.U32 R88, R119, 0x10, RZ ;  /* 0x0000001077585819 */ /* 0x000fe400000006ff */
[----:B------:R-:W-:Y:S01]  /*3fd0*/  @P6 SHF.L.U32 R91, R92, 0x10, RZ ;  /* 0x000000105c5b6819 */ /* 0x000fe200000006ff */
[----:B------:R-:W-:-:S02]  /*3fe0*/  HFMA2 R92, -RZ, RZ, 0, 0 ;  /* 0x00000000ff5c7431 */ /* 0x000fc400000001ff */
[----:B------:R-:W-:Y:S01]  /*3ff0*/  @P4 FMUL.FTZ R90, R93, R116 ;  /* 0x000000745d5a4220 */ /* 0x000fe20000410000 */
[----:B------:R-:W-:Y:S01]  /*4000*/  @P5 FMUL.FTZ R89, R88, R117 ;  /* 0x0000007558595220 */ /* 0x000fe20000410000 */
[----:B------:R-:W-:Y:S02]  /*4010*/  @P6 FMUL.FTZ R92, R91, R118 ;  /* 0x000000765b5c6220 */ /* 0x000fe40000410000 */
[----:B------:R-:W-:Y:S01]  /*4020*/  FADD.FTZ R29, R29, R90 ;  /* 0x0000005a1d1d7221 */ /* 0x000fe20000010000 */
[----:B------:R-:W-:Y:S01]  /*4030*/  FADD.FTZ R30, R30, R89 ;  /* 0x000000591e1e7221 */ /* 0x000fe20000010000 */
[----:B------:R-:W-:-:S07]  /*4040*/  FADD.FTZ R31, R31, R92 ;  /* 0x0000005c1f1f7221 */ /* 0x000fce0000010000 */
.L_x_3138:
[----:B------:R-:W-:Y:S05]  /*4050*/  BSYNC.RECONVERGENT B1 ;  /* 0x0000000000017941 */ /* 0x000fea0003800200 */
.L_x_3137:
        /* <DEDUP_REMOVED lines=12> */
[----:B------:R-:W-:Y:S01]  /*4120*/  ISETP.GE.U32.AND P6, PT, R2, 0x1000000, PT ;  /* 0x010000000200780c */ /* 0x000fe20003fc6070 */
[----:B------:R-:W-:Y:S01]  /*4130*/  FFMA.FTZ R85, R84, UR23, R13 ;  /* 0x0000001754557c23 */ /* 0x000fe2000801000d */
[----:B------:R-:W-:Y:S01]  /*4140*/  FFMA.FTZ R87, R86, UR23, R15 ;  /* 0x0000001756577c23 */ /* 0x000fe2000801000f */
[----:B------:R-:W-:Y:S01]  /*4150*/  FFMA.FTZ R86, R89, UR23, R14 ;  /* 0x0000001759567c23 */ /* 0x000fe2000801000e */
[----:B------:R-:W-:Y:S01]  /*4160*/  FFMA.FTZ R89, R7, UR4, R114 ;  /* 0x0000000407597c23 */ /* 0x000fe20008010072 */
[----:B------:R-:W-:Y:S01]  /*4170*/  FMUL.FTZ R116, R85, UR12 ;  /* 0x0000000c55747c20 */ /* 0x000fe20008410000 */
[----:B------:R-:W-:Y:S01]  /*4180*/  FMUL.FTZ R118, R87, UR12 ;  /* 0x0000000c57767c20 */ /* 0x000fe20008410000 */
[----:B------:R-:W-:Y:S01]  /*4190*/  FMUL.FTZ R117, R86, UR12 ;  /* 0x0000000c56757c20 */ /* 0x000fe20008410000 */
[----:B------:R-:W-:Y:S01]  /*41a0*/  LOP3.LUT P5, RZ, R2, 0xff0000, RZ, 0xc0, !PT ;  /* 0x00ff000002ff7812 */ /* 0x000fe200078ac0ff */
[----:B------:R-:W-:Y:S01]  /*41b0*/  FMUL.FTZ R116, R116, UR22 ;  /* 0x0000001674747c20 */ /* 0x000fe20008410000 */
[----:B------:R-:W-:Y:S01]  /*41c0*/  FMUL.FTZ R118, R118, UR22 ;  /* 0x0000001676767c20 */ /* 0x000fe20008410000 */
[----:B------:R-:W-:Y:S01]  /*41d0*/  FMUL.FTZ R117, R117, UR22 ;  /* 0x0000001675757c20 */ /* 0x000fe20008410000 */
[----:B------:R-:W-:Y:S01]  /*41e0*/  FADD.FTZ R91, R96, -R89 ;  /* 0x80000059605b7221 */ /* 0x000fe20000010000 */
[----:B-----5:R-:W-:Y:S01]  /*41f0*/  FMUL.FTZ R84, R65, R116 ;  /* 0x0000007441547220 */ /* 0x020fe20000410000 */
[----:B------:R-:W-:-:S04]  /*4200*/  LOP3.LUT P0, RZ, R2, 0xff, RZ, 0xc0, !PT ;  /* 0x000000ff02ff7812 */ /* 0x000fc8000780c0ff */
[----:B------:R-:W-:Y:S01]  /*4210*/  FSEL R88, R84, RZ, P4 ;  /* 0x000000ff54587208 */ /* 0x000fe20002000000 */
[----:B------:R-:W-:-:S05]  /*4220*/  FMUL.FTZ R84, R67, R118 ;  /* 0x0000007643547220 */ /* 0x000fca0000410000 */
        /* <DEDUP_REMOVED lines=43> */
.L_x_3140:
[----:B------:R-:W-:Y:S05]  /*44e0*/  BSYNC.RECONVERGENT B1 ;  /* 0x0000000000017941 */ /* 0x000fea0003800200 */
.L_x_3139:
[----:B------:R-:W-:Y:S05]  /*44f0*/  @!P3 BRA `(.L_x_3129) ;  /* 0x000000040010b947 */ /* 0x000fea0003800000 */
[----:B------:R-:W0:Y:S01]  /*4500*/  LDC.64 R84, c[0x0][0x390] ;  /* 0x0000e400ff547b82 */ /* 0x000e220000000a00 */
[----:B------:R-:W-:Y:S01]  /*4510*/  FFMA.FTZ R87, R105, UR4, R114 ;  /* 0x0000000469577c23 */ /* 0x000fe20008010072 */
[C---:B------:R-:W-:Y:S02]  /*4520*/  LOP3.LUT P4, RZ, R0.reuse, 0xff00, RZ, 0xc0, !PT ;  /* 0x0000ff0000ff7812 */ /* 0x040fe4000788c0ff */
[C---:B------:R-:W-:Y:S02]  /*4530*/  LOP3.LUT P5, RZ, R0.reuse, 0xff0000, RZ, 0xc0, !PT ;  /* 0x00ff000000ff7812 */ /* 0x040fe400078ac0ff */
[C---:B------:R-:W-:Y:S02]  /*4540*/  ISETP.GE.U32.AND P6, PT, R0.reuse, 0x1000000, PT ;  /* 0x010000000000780c */ /* 0x040fe40003fc6070 */
[----:B------:R-:W-:Y:S01]  /*4550*/  LOP3.LUT P0, RZ, R0, 0xff, RZ, 0xc0, !PT ;  /* 0x000000ff00ff7812 */ /* 0x000fe2000780c0ff */
[----:B------:R-:W1:Y:S01]  /*4560*/  LDC.64 R92, c[0x0][0x478] ;  /* 0x00011e00ff5c7b82 */ /* 0x000e620000000a00 */
[----:B0-----:R-:W-:-:S06]  /*4570*/  IMAD.WIDE.U32 R88, R4, 0x8, R84 ;  /* 0x0000000804587825 */ /* 0x001fcc00078e0054 */
[----:B------:R-:W2:Y:S01]  /*4580*/  LDG.E.64 R88, desc[UR14][R88.64] ;  /* 0x0000000e58587981 */ /* 0x000ea2000c1e1b00 */
[----:B------:R-:W-:Y:S01]  /*4590*/  FFMA.FTZ R84, R102, UR4, R114 ;  /* 0x0000000466547c23 */ /* 0x000fe20008010072 */
[----:B------:R-:W-:Y:S01]  /*45a0*/  FADD.FTZ R87, R106, -R87 ;  /* 0x800000576a577221 */ /* 0x000fe20000010000 */
[----:B-1----:R-:W-:-:S04]  /*45b0*/  IMAD.WIDE.U32 R92, R4, 0x10, R92 ;  /* 0x00000010045c7825 */ /* 0x002fc800078e005c */
[----:B------:R-:W-:Y:S01]  /*45c0*/  FADD.FTZ R84, R107, -R84 ;  /* 0x800000546b547221 */ /* 0x000fe20000010000 */
[----:B------:R-:W-:Y:S01]  /*45d0*/  FFMA.FTZ R86, R87, UR23, R82 ;  /* 0x0000001757567c23 */ /* 0x000fe20008010052 */
[--C-:B------:R-:W-:Y:S01]  /*45e0*/  FFMA.FTZ R87, R103, UR4, R114.reuse ;  /* 0x0000000467577c23 */ /* 0x100fe20008010072 */
[----:B------:R-:W-:Y:S01]  /*45f0*/  FFMA.FTZ R114, R108, UR4, R114 ;  /* 0x000000046c727c23 */ /* 0x000fe20008010072 */
[----:B------:R-:W-:Y:S01]  /*4600*/  FFMA.FTZ R85, R84, UR23, R81 ;  /* 0x0000001754557c23 */ /* 0x000fe20008010051 */
[----:B------:R-:W-:Y:S01]  /*4610*/  FMUL.FTZ R119, R86, UR12 ;  /* 0x0000000c56777c20 */ /* 0x000fe20008410000 */
[----:B------:R-:W-:Y:S01]  /*4620*/  FADD.FTZ R91, R104, -R87 ;  /* 0x80000057685b7221 */ /* 0x000fe20000010000 */
[----:B------:R-:W-:Y:S01]  /*4630*/  FADD.FTZ R114, R109, -R114 ;  /* 0x800000726d727221 */ /* 0x000fe20000010000 */
[----:B------:R-:W-:Y:S01]  /*4640*/  FMUL.FTZ R116, R85, UR12 ;  /* 0x0000000c55747c20 */ /* 0x000fe20008410000 */
[----:B------:R-:W-:Y:S02]  /*4650*/  FMUL.FTZ R119, R119, UR22 ;  /* 0x0000001677777c20 */ /* 0x000fe40008410000 */
[----:B------:R-:W-:Y:S01]  /*4660*/  FFMA.FTZ R87, R114, UR23, R83 ;  /* 0x0000001772577c23 */ /* 0x000fe20008010053 */
[----:B------:R-:W-:Y:S01]  /*4670*/  FMUL.FTZ R116, R116, UR22 ;  /* 0x0000001674747c20 */ /* 0x000fe20008410000 */
[----:B-----5:R-:W-:-:S02]  /*4680*/  FMUL.FTZ R90, R58, R119 ;  /* 0x000000773a5a7220 */ /* 0x020fc40000410000 */
[----:B------:R-:W-:Y:S01]  /*4690*/  FMUL.FTZ R114, R87, UR12 ;  /* 0x0000000c57727c20 */ /* 0x000fe20008410000 */
[----:B------:R-:W-:Y:S02]  /*46a0*/  FMUL.FTZ R84, R57, R116 ;  /* 0x0000007439547220 */ /* 0x000fe40000410000 */
[----:B------:R-:W-:Y:S01]  /*46b0*/  FSEL R121, R90, RZ, P5 ;  /* 0x000000ff5a797208 */ /* 0x000fe20002800000 */
[----:B------:R-:W-:Y:S02]  /*46c0*/  FMUL.FTZ R114, R114, UR22 ;  /* 0x0000001672727c20 */ /* 0x000fe40008410000 */
[----:B------:R-:W-:Y:S01]  /*46d0*/  FSEL R94, R84, RZ, P4 ;  /* 0x000000ff545e7208 */ /* 0x000fe20002000000 */
[----:B------:R-:W-:Y:S01]  /*46e0*/  FFMA.FTZ R84, R91, UR23, R80 ;  /* 0x000000175b547c23 */ /* 0x000fe20008010050 */
[----:B------:R-:W-:Y:S01]  /*46f0*/  FMUL.FTZ R91, R59, R114 ;  /* 0x000000723b5b7220 */ /* 0x000fe20000410000 */
[----:B------:R-:W-:Y:S02]  /*4700*/  F2F.BF16.F32 R121, R121 ;  /* 0x0000007900797304 */ /* 0x000fe40000202000 */
[----:B------:R-:W-:Y:S01]  /*4710*/  FMUL.FTZ R117, R84, UR12 ;  /* 0x0000000c54757c20 */ /* 0x000fe20008410000 */
[----:B------:R-:W-:Y:S01]  /*4720*/  STG.E.128 desc[UR14][R92.64], R84 ;  /* 0x000000545c007986 */ /* 0x000fe2000c101d0e */
[----:B------:R-:W-:-:S02]  /*4730*/  FSEL R120, R91, RZ, P6 ;  /* 0x000000ff5b787208 */ /* 0x000fc40003000000 */
[----:B------:R-:W-:Y:S02]  /*4740*/  FMUL.FTZ R117, R117, UR22 ;  /* 0x0000001675757c20 */ /* 0x000fe40008410000 */
[----:B------:R-:W0:Y:S02]  /*4750*/  F2F.BF16.F32 R94, R94 ;  /* 0x0000005e005e7304 */ /* 0x000e240000202000 */
[----:B------:R-:W-:-:S05]  /*4760*/  FMUL.FTZ R90, R56, R117 ;  /* 0x00000075385a7220 */ /* 0x000fca0000410000 */
[----:B------:R-:W-:Y:S01]  /*4770*/  FSEL R118, R90, RZ, P0 ;  /* 0x000000ff5a767208 */ /* 0x000fe20000000000 */
[----:B------:R-:W1:Y:S01]  /*4780*/  F2F.BF16.F32 R120, R120 ;  /* 0x0000007800787304 */ /* 0x000e620000202000 */
[----:B------:R-:W3:Y:S01]  /*4790*/  LDC.64 R90, c[0x0][0x468] ;  /* 0x00011a00ff5a7b82 */ /* 0x000ee20000000a00 */
[----:B0-----:R-:W-:-:S06]  /*47a0*/  IMAD.WIDE.U32 R94, R94, 0x10000, RZ ;  /* 0x000100005e5e7825 */ /* 0x001fcc00078e00ff */
[----:B------:R-:W0:Y:S01]  /*47b0*/  F2F.BF16.F32 R123, R118 ;  /* 0x00000076007b7304 */ /* 0x000e220000202000 */
[----:B-1----:R-:W-:-:S04]  /*47c0*/  SHF.L.U32 R122, R120, 0x10, RZ ;  /* 0x00000010787a7819 */ /* 0x002fc800000006ff */
[----:B------:R-:W-:Y:S01]  /*47d0*/  LOP3.LUT R95, R95, R122, R121, 0xfe, !PT ;  /* 0x0000007a5f5f7212 */ /* 0x000fe200078efe79 */
[----:B------:R-:W-:Y:S01]  /*47e0*/  HFMA2 R121, -RZ, RZ, 0, 0 ;  /* 0x00000000ff797431 */ /* 0x000fe200000001ff */
[----:B0-----:R-:W-:Y:S01]  /*47f0*/  LOP3.LUT R94, R94, R123, RZ, 0xfc, !PT ;  /* 0x0000007b5e5e7212 */ /* 0x001fe200078efcff */
[----:B---3--:R-:W-:-:S05]  /*4800*/  IMAD.WIDE.U32 R90, R4, 0x8, R90 ;  /* 0x00000008045a7825 */ /* 0x008fca00078e005a */
        /* <DEDUP_REMOVED lines=18> */
[----:B------:R-:W-:-:S07]  /*4930*/  FADD.FTZ R23, R23, R88 ;  /* 0x0000005817177221 */ /* 0x000fce0000010000 */
.L_x_3129:
[----:B------:R-:W-:Y:S05]  /*4940*/  BSYNC.RECONVERGENT B0 ;  /* 0x0000000000007941 */ /* 0x000fea0003800200 */
.L_x_3119:
[----:B------:R-:W-:Y:S02]  /*4950*/  UIADD3 UR7, UPT, UPT, UR7, UR24, URZ ;  /* 0x0000001807077290 */ /* 0x000fe4000fffe0ff */
[----:B------:R-:W-:Y:S02]  /*4960*/  UPLOP3.LUT UP2, UPT, UPT, UPT, UP2, 0x40, 0x4 ;  /* 0x000000000004789c */ /* 0x000fe40003f4e820 */
[----:B------:R-:W-:-:S09]  /*4970*/  UISETP.GE.AND UP1, UPT, UR7, UR25, UPT ;  /* 0x000000190700728c */ /* 0x000fd2000bf26270 */
[----:B------:R-:W-:Y:S05]  /*4980*/  BRA.U !UP1, `(.L_x_3141) ;  /* 0xffffffb909f07547 */ /* 0x000fea000b83ffff */
.L_x_3110:
        /* <DEDUP_REMOVED lines=16> */
.L_x_3143:
[----:B------:R-:W-:Y:S05]  /*4a90*/  BSYNC.RECONVERGENT B0 ;  /* 0x0000000000007941 */ /* 0x000fea0003800200 */
.L_x_3142:
        /* <DEDUP_REMOVED lines=12> */
.L_x_3145:
[----:B------:R-:W-:Y:S05]  /*4b60*/  BSYNC.RECONVERGENT B0 ;  /* 0x0000000000007941 */ /* 0x000fea0003800200 */
.L_x_3144:
        /* <DEDUP_REMOVED lines=11> */
.L_x_3146:
        /* <DEDUP_REMOVED lines=14> */
.L_x_6746:


//--------------------- .text._ZN10layer_norm13ln_bwd_kernelINS_13Kernel_traitsIf13__nv_bfloat16fS2_fjLj1536ELj1ELj1ELj4ELj8ENS_18Kernel_traits_baseILj1536EfS2_fS2_fjLj128EEEEELb1ELb1ELb0ELb1EEEvNS_9BwdParamsE --------------------------
	.section	.text._ZN10layer_norm13ln_bwd_kernelINS_13Kernel_traitsIf13__nv_bfloat16fS2_fjLj1536ELj1ELj1ELj4ELj8ENS_18Kernel_traits_baseILj1536EfS2_fS2_fjLj128EEEEELb1ELb1ELb0ELb1EEEvNS_9BwdParamsE,"ax",@progbits
	.align	128
        .global         _ZN10layer_norm13ln_bwd_kernelINS_13Kernel_traitsIf13__nv_bfloat16fS2_fjLj1536ELj1ELj1ELj4ELj8ENS_18Kernel_traits_baseILj1536EfS2_fS2_fjLj128EEEEELb1ELb1ELb0ELb1EEEvNS_9BwdParamsE
        .type           _ZN10layer_norm13ln_bwd_kernelINS_13Kernel_traitsIf13__nv_bfloat16fS2_fjLj1536ELj1ELj1ELj4ELj8ENS_18Kernel_traits_baseILj1536EfS2_fS2_fjLj128EEEEELb1ELb1ELb0ELb1EEEvNS_9BwdParamsE,@function
        .size           _ZN10layer_norm13ln_bwd_kernelINS_13Kernel_traitsIf13__nv_bfloat16fS2_fjLj1536ELj1ELj1ELj4ELj8ENS_18Kernel_traits_baseILj1536EfS2_fS2_fjLj128EEEEELb1ELb1ELb0ELb1EEEvNS_9BwdParamsE,(.L_x_6747 - _ZN10layer_norm13ln_bwd_kernelINS_13Kernel_traitsIf13__nv_bfloat16fS2_fjLj1536ELj1ELj1ELj4ELj8ENS_18Kernel_traits_baseILj1536EfS2_fS2_fjLj128EEEEELb1ELb1ELb0ELb1EEEvNS_9BwdParamsE)
        .other          _ZN10layer_norm13ln_bwd_kernelINS_13Kernel_traitsIf13__nv_bfloat16fS2_fjLj1536ELj1ELj1ELj4ELj8ENS_18Kernel_traits_baseILj1536EfS2_fS2_fjLj128EEEEELb1ELb1ELb0ELb1EEEvNS_9BwdParamsE,@"STO_CUDA_ENTRY STV_DEFAULT"
_ZN10layer_norm13ln_bwd_kernelINS_13Kernel_traitsIf13__nv_bfloat16fS2_fjLj1536ELj1ELj1ELj4ELj8ENS_18Kernel_traits_baseILj1536EfS2_fS2_fjLj128EEEEELb1ELb1ELb0ELb1EEEvNS_9BwdParamsE:
.text._ZN10layer_norm13ln_bwd_kernelINS_13Kernel_traitsIf13__nv_bfloat16fS2_fjLj1536ELj1ELj1ELj4ELj8ENS_18Kernel_traits_baseILj1536EfS2_fS2_fjLj128EEEEELb1ELb1ELb0ELb1EEEvNS_9BwdParamsE:
        /* <DEDUP_REMOVED lines=28> */
[----:B------:R-:W-:Y:S02]  /*01c0*/  PLOP3.LUT P2, PT, PT, PT, PT, 0x8, 0x80 ;  /* 0x000000000080781c */ /* 0x000fe40003f4e170 */
        /* <DEDUP_REMOVED lines=9> */
[----:B-1----:R-:W-:Y:S01]  /*0260*/  UISETP.NE.U32.AND UP0, UPT, UR4, URZ, UPT ;  /* 0x000000ff0400728c */ /* 0x002fe2000bf05070 */
[----:B------:R-:W-:Y:S02]  /*0270*/  CS2R R14, SRZ ;  /* 0x00000000000e7805 */ /* 0x000fe4000001ff00 */
[----:B------:R-:W-:Y:S01]  /*0280*/  CS2R R16, SRZ ;  /* 0x0000000000107805 */ /* 0x000fe2000001ff00 */
[----:B------:R-:W1:Y:S01]  /*0290*/  LDCU UR23, c[0x0][0x408] ;  /* 0x00008100ff1777ac */ /* 0x000e620008000800 */
[----:B0-----:R-:W-:Y:S01]  /*02a0*/  IMAD.WIDE.U32 R2, R64, 0x10, R2 ;  /* 0x0000001040027825 */ /* 0x001fe200078e0002 */
[----:B------:R-:W-:Y:S02]  /*02b0*/  CS2R R18, SRZ ;  /* 0x0000000000127805 */ /* 0x000fe4000001ff00 */
[----:B------:R-:W-:-:S02]  /*02c0*/  CS2R R68, SRZ ;  /* 0x0000000000447805 */ /* 0x000fc4000001ff00 */
[----:B------:R-:W-:Y:S02]  /*02d0*/  CS2R R70, SRZ ;  /* 0x0000000000467805 */ /* 0x000fe4000001ff00 */
[----:B------:R-:W-:Y:S01]  /*02e0*/  CS2R R72, SRZ ;  /* 0x0000000000487805 */ /* 0x000fe2000001ff00 */
[----:B--2---:R-:W5:Y:S01]  /*02f0*/  LDG.E.128 R24, desc[UR16][R2.64] ;  /* 0x0000001002187981 */ /* 0x004f62000c1e1d00 */
[----:B------:R-:W0:Y:S01]  /*0300*/  LDCU UR19, c[0x0][0x388] ;  /* 0x00007100ff1377ac */ /* 0x000e220008000800 */
[----:B---3--:R-:W-:Y:S02]  /*0310*/  IMAD.WIDE.U32 R4, R64, 0x10, R4 ;  /* 0x0000001040047825 */ /* 0x008fe400078e0004 */
[----:B------:R-:W5:Y:S01]  /*0320*/  LDG.E.128 R28, desc[UR16][R2.64+0x800] ;  /* 0x00080010021c7981 */ /* 0x000f62000c1e1d00 */
[----:B------:R-:W-:Y:S01]  /*0330*/  CS2R R74, SRZ ;  /* 0x00000000004a7805 */ /* 0x000fe2000001ff00 */
[----:B------:R-:W2:Y:S02]  /*0340*/  LDCU.U8 UR18, c[0x0][0x410] ;  /* 0x00008200ff1277ac */ /* 0x000ea40008000000 */
[----:B------:R3:W5:Y:S01]  /*0350*/  LDG.E.128 R32, desc[UR16][R2.64+0x1000] ;  /* 0x0010001002207981 */ /* 0x000762000c1e1d00 */
[----:B------:R-:W4:Y:S03]  /*0360*/  LDCU UR22, c[0x0][0x400] ;  /* 0x00008000ff1677ac */ /* 0x000f260008000800 */
[----:B------:R-:W5:Y:S01]  /*0370*/  LDG.E.128 R36, desc[UR16][R4.64+0x1000] ;  /* 0x0010001004247981 */ /* 0x000f62000c1e1d00 */
[----:B------:R-:W0:Y:S03]  /*0380*/  LDCU.64 UR24, c[0x0][0x478] ;  /* 0x00008f00ff1877ac */ /* 0x000e260008000a00 */
[----:B------:R-:W5:Y:S01]  /*0390*/  LDG.E.128 R40, desc[UR16][R4.64+0x800] ;  /* 0x0008001004287981 */ /* 0x000f62000c1e1d00 */
[----:B---3--:R-:W-:Y:S01]  /*03a0*/  CS2R R2, SRZ ;  /* 0x0000000000027805 */ /* 0x008fe2000001ff00 */
[----:B------:R-:W3:Y:S02]  /*03b0*/  LDCU.128 UR8, c[0x0][0x3c0] ;  /* 0x00007800ff0877ac */ /* 0x000ee40008000c00 */
[----:B------:R1:W5:Y:S01]  /*03c0*/  LDG.E.128 R44, desc[UR16][R4.64] ;  /* 0x00000010042c7981 */ /* 0x000362000c1e1d00 */
[----:B------:R-:W-:Y:S01]  /*03d0*/  UISETP.NE.AND.EX UP0, UPT, UR5, URZ, UPT, UP0 ;  /* 0x000000ff0500728c */ /* 0x000fe2000bf05300 */
[----:B------:R-:W0:Y:S01]  /*03e0*/  LDCU.64 UR20, c[0x0][0x438] ;  /* 0x00008700ff1477ac */ /* 0x000e220008000a00 */
[----:B------:R-:W0:Y:S01]  /*03f0*/  LDCU.64 UR26, c[0x0][0x380] ;  /* 0x00007000ff1a77ac */ /* 0x000e220008000a00 */
[----:B-1----:R-:W-:Y:S01]  /*0400*/  CS2R R4, SRZ ;  /* 0x0000000000047805 */ /* 0x002fe2000001ff00 */
[----:B--2-4-:R-:W-:-:S07]  /*0410*/  UMOV UR6, UR7 ;  /* 0x0000000700067c82 */ /* 0x014fce0008000000 */
.L_x_3152:
[----:B------:R-:W1:Y:S01]  /*0420*/  LDC.64 R66, c[0x0][0x3a8] ;  /* 0x0000ea00ff427b82 */ /* 0x000e620000000a00 */
[----:B0-----:R-:W-:Y:S02]  /*0430*/  UIMAD UR4, UR6, UR19, URZ ;  /* 0x00000013060472a4 */ /* 0x001fe4000f8e02ff */
[----:B---3--:R-:W-:Y:S02]  /*0440*/  UIMAD.WIDE UR12, UR6, 0x4, UR8 ;  /* 0x00000004060c78a5 */ /* 0x008fe4000f8e0208 */
        /* <DEDUP_REMOVED lines=13> */
[C---:B-1----:R-:W-:Y:S01]  /*0520*/  IMAD.WIDE.U32 R56, R88.reuse, 0x10, R66 ;  /* 0x0000001058387825 */ /* 0x042fe200078e0042 */
[C---:B------:R-:W-:Y:S01]  /*0530*/  IADD3 R87, PT, PT, R88.reuse, 0x80, RZ ;  /* 0x0000008058577810 */ /* 0x040fe20007ffe0ff */
[----:B------:R-:W1:Y:S02]  /*0540*/  @UP0 LDCU.64 UR4, c[0x0][0x3e0] ;  /* 0x00007c00ff0407ac */ /* 0x000e640008000a00 */
[----:B------:R-:W4:Y:S01]  /*0550*/  LDG.E R0, desc[UR16][R64.64] ;  /* 0x0000001040007981 */ /* 0x000f22000c1e1900 */
[----:B0-----:R-:W-:-:S03]  /*0560*/  IMAD.WIDE.U32 R94, R88, 0x8, R90 ;  /* 0x00000008585e7825 */ /* 0x001fc600078e005a */
        /* <DEDUP_REMOVED lines=13> */
[----:B-1----:R-:W-:Y:S01]  /*0640*/  @UP0 UIMAD.WIDE UR4, UR6, 0x2, UR4 ;  /* 0x00000002060408a5 */ /* 0x002fe2000f8e0204 */
[----:B--2---:R-:W-:-:S02]  /*0650*/  FSEL R96, R96, RZ, !P4 ;  /* 0x000000ff60607208 */ /* 0x004fc40006000000 */
[----:B----4-:R-:W-:-:S03]  /*0660*/  R2UR UR12, R0 ;  /* 0x00000000000c72ca */ /* 0x010fc600000e0000 */
[----:B---3--:R-:W-:Y:S01]  /*0670*/  FADD.FTZ R0, -R96, R56 ;  /* 0x0000003860007221 */ /* 0x008fe20000010100 */
[----:B------:R-:W-:Y:S02]  /*0680*/  MOV R56, R94 ;  /* 0x0000005e00387202 */ /* 0x000fe40000000f00 */
[----:B------:R-:W-:Y:S01]  /*0690*/  SHF.R.U64 R89, R94, 0x10, R95 ;  /* 0x000000105e597819 */ /* 0x000fe2000000125f */
[----:B------:R-:W-:Y:S01]  /*06a0*/  FADD.FTZ R97, -R96, R63 ;  /* 0x0000003f60617221 */ /* 0x000fe20000010100 */
[----:B------:R-:W-:Y:S01]  /*06b0*/  SHF.L.U32 R63, R56, 0x10, RZ ;  /* 0x00000010383f7819 */ /* 0x000fe200000006ff */
[C---:B------:R-:W-:Y:S01]  /*06c0*/  FADD.FTZ R107, -R96.reuse, R59 ;  /* 0x0000003b606b7221 */ /* 0x040fe20000010100 */
[C---:B------:R-:W-:Y:S01]  /*06d0*/  FADD.FTZ R102, -R96.reuse, R62 ;  /* 0x0000003e60667221 */ /* 0x040fe20000010100 */
[----:B------:R-:W-:Y:S01]  /*06e0*/  FADD.FTZ R57, -R96, R57 ;  /* 0x0000003960397221 */ /* 0x000fe20000010100 */
[----:B------:R-:W-:Y:S01]  /*06f0*/  MOV R59, R95 ;  /* 0x0000005f003b7202 */ /* 0x000fe20000000f00 */
[----:B-----5:R-:W-:Y:S01]  /*0700*/  FMUL.FTZ R109, R24, R63 ;  /* 0x0000003f186d7220 */ /* 0x020fe20000410000 */
[----:B------:R-:W-:Y:S01]  /*0710*/  SHF.L.U32 R62, R89, 0x10, RZ ;  /* 0x00000010593e7819 */ /* 0x000fe200000006ff */
[----:B------:R-:W-:Y:S01]  /*0720*/  FMUL.FTZ R0, R0, UR12 ;  /* 0x0000000c00007c20 */ /* 0x000fe20008410000 */
[C---:B------:R-:W-:Y:S01]  /*0730*/  FADD.FTZ R99, -R96.reuse, R61 ;  /* 0x0000003d60637221 */ /* 0x040fe20000010100 */
[----:B------:R-:W-:Y:S01]  /*0740*/  SHF.R.U32.HI R108, RZ, 0x10, R95 ;  /* 0x00000010ff6c7819 */ /* 0x000fe2000001165f */
[----:B------:R-:W-:Y:S01]  /*0750*/  FMUL.FTZ R111, R57, UR12 ;  /* 0x0000000c396f7c20 */ /* 0x000fe20008410000 */
[----:B------:R-:W-:Y:S01]  /*0760*/  SHF.L.U32 R61, R59, 0x10, RZ ;  /* 0x000000103b3d7819 */ /* 0x000fe200000006ff */
[----:B------:R-:W-:Y:S01]  /*0770*/  FMUL.FTZ R114, R25, R62 ;  /* 0x0000003e19727220 */ /* 0x000fe20000410000 */
[----:B------:R-:W-:Y:S01]  /*0780*/  FADD.FTZ R57, RZ, R109 ;  /* 0x0000006dff397221 */ /* 0x000fe20000010000 */
[----:B------:R-:W-:Y:S01]  /*0790*/  FADD.FTZ R58, -R96, R58 ;  /* 0x0000003a603a7221 */ /* 0x000fe20000010100 */
[----:B------:R-:W-:Y:S01]  /*07a0*/  FFMA.FTZ R56, R0, R109, RZ ;  /* 0x0000006d00387223 */ /* 0x000fe200000100ff */
[----:B------:R-:W-:Y:S01]  /*07b0*/  MOV R117, R92 ;  /* 0x0000005c00757202 */ /* 0x000fe20000000f00 */
[----:B------:R-:W-:Y:S01]  /*07c0*/  FMUL.FTZ R106, R26, R61 ;  /* 0x0000003d1a6a7220 */ /* 0x000fe20000410000 */
[----:B------:R-:W-:Y:S01]  /*07d0*/  SHF.L.U32 R108, R108, 0x10, RZ ;  /* 0x000000106c6c7819 */ /* 0x000fe200000006ff */
[----:B------:R-:W-:Y:S01]  /*07e0*/  FADD.FTZ R59, R114, R57 ;  /* 0x00000039723b7221 */ /* 0x000fe20000010000 */
[----:B------:R-:W-:Y:S01]  /*07f0*/  FMUL.FTZ R112, R58, UR12 ;  /* 0x0000000c3a707c20 */ /* 0x000fe20008410000 */
[----:B------:R-:W-:Y:S01]  /*0800*/  FFMA.FTZ R57, R111, R114, R56 ;  /* 0x000000726f397223 */ /* 0x000fe20000010038 */
[----:B------:R-:W-:Y:S01]  /*0810*/  SHF.R.U64 R110, R92, 0x10, R93 ;  /* 0x000000105c6e7819 */ /* 0x000fe2000000125d */
[----:B------:R-:W-:Y:S01]  /*0820*/  FMUL.FTZ R105, R27, R108 ;  /* 0x0000006c1b697220 */ /* 0x000fe20000410000 */
[----:B------:R-:W-:Y:S01]  /*0830*/  SHF.L.U32 R117, R117, 0x10, RZ ;  /* 0x0000001075757819 */ /* 0x000fe200000006ff */
[----:B------:R-:W-:Y:S01]  /*0840*/  FADD.FTZ R58, R106, R59 ;  /* 0x0000003b6a3a7221 */ /* 0x000fe20000010000 */
[----:B------:R-:W-:Y:S01]  /*0850*/  FADD.FTZ R60, -R96, R60 ;  /* 0x0000003c603c7221 */ /* 0x000fe20000010100 */
[----:B------:R-:W-:Y:S01]  /*0860*/  FMUL.FTZ R107, R107, UR12 ;  /* 0x0000000c6b6b7c20 */ /* 0x000fe20008410000 */
[----:B------:R-:W-:Y:S01]  /*0870*/  FFMA.FTZ R56, R112, R106, R57 ;  /* 0x0000006a70387223 */ /* 0x000fe20000010039 */
[----:B------:R-:W-:Y:S01]  /*0880*/  MOV R120, R93 ;  /* 0x0000005d00787202 */ /* 0x000fe20000000f00 */
[C---:B------:R-:W-:Y:S01]  /*0890*/  FADD.FTZ R64, -R96.reuse, R64 ;  /* 0x0000004060407221 */ /* 0x040fe20000010100 */
[----:B------:R-:W-:Y:S01]  /*08a0*/  SHF.R.U32.HI R119, RZ, 0x10, R93 ;  /* 0x00000010ff777819 */ /* 0x000fe2000001165d */
        /* <DEDUP_REMOVED lines=23> */
[----:B------:R-:W-:Y:S01]  /*0a20*/  FMUL.FTZ R97, R97, UR12 ;  /* 0x0000000c61617c20 */ /* 0x000fe20008410000 */
[----:B------:R-:W-:Y:S01]  /*0a30*/  FFMA.FTZ R56, R102, R101, R57 ;  /* 0x0000006566387223 */ /* 0x000fe20000010039 */
[----:B------:R-:W-:Y:S01]  /*0a40*/  SHF.L.U32 R116, R116, 0x10, RZ ;  /* 0x0000001074747819 */ /* 0x000fe200000006ff */
[----:B------:R-:W-:Y:S01]  /*0a50*/  FMUL.FTZ R67, R32, R118 ;  /* 0x0000007620437220 */ /* 0x000fe20000410000 */
[----:B------:R-:W-:Y:S01]  /*0a60*/  MOV R115, R91 ;  /* 0x0000005b00737202 */ /* 0x000fe20000000f00 */
        /* <DEDUP_REMOVED lines=10> */
[----:B------:R-:W-:Y:S01]  /*0b10*/  FADD.FTZ R58, R57, R90 ;  /* 0x0000005a393a7221 */ /* 0x000fe20000010000 */
[----:B------:R-:W-:Y:S01]  /*0b20*/  FMUL.FTZ R92, R92, UR12 ;  /* 0x0000000c5c5c7c20 */ /* 0x000fe20008410000 */
[----:B------:R-:W-:Y:S01]  /*0b30*/  FMUL.FTZ R91, R34, R115 ;  /* 0x00000073225b7220 */ /* 0x000fe20000410000 */
[----:B------:R-:W-:Y:S01]  /*0b40*/  FFMA.FTZ R57, R89, R90, R56 ;  /* 0x0000005a59397223 */ /* 0x000fe20000010038 */
[----:B------:R-:W-:Y:S01]  /*0b50*/  FMUL.FTZ R93, R93, UR12 ;  /* 0x0000000c5d5d7c20 */ /* 0x000fe20008410000 */
[----:B------:R-:W-:-:S02]  /*0b60*/  FMUL.FTZ R94, R35, R113 ;  /* 0x00000071235e7220 */ /* 0x000fc40000410000 */
[----:B------:R-:W-:-:S04]  /*0b70*/  FFMA.FTZ R56, R92, R91, R57 ;  /* 0x0000005b5c387223 */ /* 0x000fc80000010039 */
[----:B------:R-:W-:Y:S01]  /*0b80*/  FFMA.FTZ R56, R93, R94, R56 ;  /* 0x0000005e5d387223 */ /* 0x000fe20000010038 */
[----:B------:R-:W-:-:S04]  /*0b90*/  FADD.FTZ R59, R58, R91 ;  /* 0x0000005b3a3b7221 */ /* 0x000fc80000010000 */
[----:B------:R-:W0:Y:S01]  /*0ba0*/  SHFL.DOWN PT, R57, R56, 0x10, 0x1f ;  /* 0x0a001f0038397f89 */ /* 0x000e2200000e0000 */
[----:B------:R-:W-:-:S05]  /*0bb0*/  FADD.FTZ R59, R59, R94 ;  /* 0x0000005e3b3b7221 */ /* 0x000fca0000010000 */
[----:B------:R-:W1:Y:S01]  /*0bc0*/  SHFL.DOWN PT, R58, R59, 0x10, 0x1f ;  /* 0x0a001f003b3a7f89 */ /* 0x000e6200000e0000 */
[----:B0-----:R-:W-:-:S05]  /*0bd0*/  FADD.FTZ R57, R56, R57 ;  /* 0x0000003938397221 */ /* 0x001fca0000010000 */
[----:B------:R-:W0:Y:S01]  /*0be0*/  SHFL.DOWN PT, R60, R57, 0x8, 0x1f ;  /* 0x09001f00393c7f89 */ /* 0x000e2200000e0000 */
[----:B-1----:R-:W-:-:S05]  /*0bf0*/  FADD.FTZ R58, R59, R58 ;  /* 0x0000003a3b3a7221 */ /* 0x002fca0000010000 */
[----:B------:R-:W1:Y:S01]  /*0c00*/  SHFL.DOWN PT, R65, R58, 0x8, 0x1f ;  /* 0x09001f003a417f89 */ /* 0x000e6200000e0000 */
[----:B------:R-:W2:Y:S01]  /*0c10*/  S2R R64, SR_TID.X ;  /* 0x0000000000407919 */ /* 0x000ea20000002100 */
[----:B0-----:R-:W-:-:S05]  /*0c20*/  FADD.FTZ R60, R57, R60 ;  /* 0x0000003c393c7221 */ /* 0x001fca0000010000 */
[----:B------:R-:W0:Y:S01]  /*0c30*/  SHFL.DOWN PT, R95, R60, 0x4, 0x1f ;  /* 0x08801f003c5f7f89 */ /* 0x000e2200000e0000 */
[----:B-1----:R-:W-:-:S05]  /*0c40*/  FADD.FTZ R65, R58, R65 ;  /* 0x000000413a417221 */ /* 0x002fca0000010000 */
[----:B------:R-:W1:Y:S01]  /*0c50*/  SHFL.DOWN PT, R122, R65, 0x4, 0x1f ;  /* 0x08801f00417a7f89 */ /* 0x000e6200000e0000 */
[----:B0-----:R-:W-:-:S05]  /*0c60*/  FADD.FTZ R95, R60, R95 ;  /* 0x0000005f3c5f7221 */ /* 0x001fca0000010000 */
[----:B------:R-:W0:Y:S01]  /*0c70*/  SHFL.DOWN PT, R58, R95, 0x2, 0x1f ;  /* 0x08401f005f3a7f89 */ /* 0x000e2200000e0000 */
[----:B-1----:R-:W-:Y:S01]  /*0c80*/  FADD.FTZ R122, R65, R122 ;  /* 0x0000007a417a7221 */ /* 0x002fe20000010000 */
[----:B--2---:R-:W-:-:S04]  /*0c90*/  LOP3.LUT P3, RZ, R64, 0x1f, RZ, 0xc0, !PT ;  /* 0x0000001f40ff7812 */ /* 0x004fc8000786c0ff */
[----:B------:R-:W1:Y:S09]  /*0ca0*/  SHFL.DOWN PT, R59, R122, 0x2, 0x1f ;  /* 0x08401f007a3b7f89 */ /* 0x000e7200000e0000 */
[----:B------:R-:W-:Y:S01]  /*0cb0*/  @!P3 PLOP3.LUT P0, PT, P2, PT, PT, 0x80, 0x8 ;  /* 0x000000000008b81c */ /* 0x000fe2000170f070 */
[----:B0-----:R-:W-:Y:S01]  /*0cc0*/  FADD.FTZ R57, R95, R58 ;  /* 0x0000003a5f397221 */ /* 0x001fe20000010000 */
[----:B------:R-:W-:-:S04]  /*0cd0*/  MOV R58, 0x400 ;  /* 0x00000400003a7802 */ /* 0x000fc80000000f00 */
[----:B------:R-:W-:Y:S01]  /*0ce0*/  LEA R60, R103, R58, 0x18 ;  /* 0x0000003a673c7211 */ /* 0x000fe200078ec0ff */
[----:B-1----:R-:W-:-:S03]  /*0cf0*/  FADD.FTZ R56, R122, R59 ;  /* 0x0000003b7a387221 */ /* 0x002fc60000010000 */
[----:B------:R-:W-:-:S04]  /*0d00*/  IADD3 R122, PT, PT, R60, 0x1820, RZ ;  /* 0x000018203c7a7810 */ /* 0x000fc80007ffe0ff */
[----:B------:R-:W-:Y:S02]  /*0d10*/  @!P3 MOV R65, R122 ;  /* 0x0000007a0041b202 */ /* 0x000fe40000000f00 */
[----:B------:R-:W-:Y:S02]  /*0d20*/  @!P0 IADD3 R65, PT, PT, R60, 0x1800, RZ ;  /* 0x000018003c418810 */ /* 0x000fe40007ffe0ff */
[----:B------:R-:W-:-:S13]  /*0d30*/  ISETP.NE.AND.EX P0, PT, RZ, UR21, PT, P1 ;  /* 0x00000015ff007c0c */ /* 0x000fda000bf05310 */
[----:B------:R-:W0:Y:S01]  /*0d40*/  @P0 LDC.64 R124, c[0x0][0x438] ;  /* 0x00010e00ff7c0b82 */ /* 0x000e220000000a00 */
[----:B------:R-:W-:Y:S01]  /*0d50*/  PLOP3.LUT P1, PT, PT, PT, UP0, 0x80, 0x8 ;  /* 0x000000000008781c */ /* 0x000fe20003f2f008 */
[----:B0-----:R-:W-:-:S05]  /*0d60*/  @P0 IMAD.WIDE.U32 R124, R87, 0x10, R124 ;  /* 0x00000010577c0825 */ /* 0x001fca00078e007c */
[----:B------:R0:W5:Y:S02]  /*0d70*/  @P0 LDG.E.128 R20, desc[UR16][R124.64] ;  /* 0x000000107c140981 */ /* 0x000164000c1e1d00 */
[----:B0-----:R-:W-:Y:S02]  /*0d80*/  MOV R124, UR4 ;  /* 0x00000004007c7c02 */ /* 0x001fe40008000f00 */
[----:B------:R-:W-:-:S05]  /*0d90*/  MOV R125, UR5 ;  /* 0x00000005007d7c02 */ /* 0x000fca0008000f00 */
[----:B------:R-:W2:Y:S04]  /*0da0*/  @P1 LDG.E.U16 R121, desc[UR16][R124.64] ;  /* 0x000000107c791981 */ /* 0x000ea8000c1e1500 */
[----:B------:R-:W0:Y:S04]  /*0db0*/  SHFL.DOWN PT, R59, R56, 0x1, 0x1f ;  /* 0x08201f00383b7f89 */ /* 0x000e2800000e0000 */
[----:B------:R-:W1:Y:S01]  /*0dc0*/  SHFL.DOWN PT, R58, R57, 0x1, 0x1f ;  /* 0x08201f00393a7f89 */ /* 0x000e6200000e0000 */
[----:B------:R-:W-:-:S04]  /*0dd0*/  @!P3 SHF.R.U32.HI R95, RZ, 0x2, R64 ;  /* 0x00000002ff5fb819 */ /* 0x000fc80000011640 */
[----:B------:R-:W-:-:S04]  /*0de0*/  @!P3 LOP3.LUT R95, R95, 0x18, RZ, 0xc0, !PT ;  /* 0x000000185f5fb812 */ /* 0x000fc800078ec0ff */
[----:B------:R-:W-:Y:S01]  /*0df0*/  @!P3 IADD3 R95, PT, PT, R95, R65, RZ ;  /* 0x000000415f5fb210 */ /* 0x000fe20007ffe0ff */
[----:B0-----:R-:W-:Y:S01]  /*0e00*/  FADD.FTZ R56, R56, R59 ;  /* 0x0000003b38387221 */ /* 0x001fe20000010000 */
[----:B-1----:R-:W-:Y:S02]  /*0e10*/  FADD.FTZ R57, R57, R58 ;  /* 0x0000003a39397221 */ /* 0x002fe40000010000 */
[----:B------:R-:W0:Y:S03]  /*0e20*/  LDC.64 R58, c[0x0][0x3b0] ;  /* 0x0000ec00ff3a7b82 */ /* 0x000e260000000a00 */
[----:B------:R1:W-:Y:S05]  /*0e30*/  @!P3 STS.64 [R95], R56 ;  /* 0x000000385f00b388 */ /* 0x0003ea0000000a00 */
[----:B-1----:R-:W1:Y:S02]  /*0e40*/  @P0 LDC.64 R56, c[0x0][0x438] ;  /* 0x00010e00ff380b82 */ /* 0x002e640000000a00 */
[----:B-1----:R-:W-:-:S05]  /*0e50*/  @P0 IMAD.WIDE.U32 R56, R88, 0x10, R56 ;  /* 0x0000001058380825 */ /* 0x002fca00078e0038 */
[----:B------:R1:W5:Y:S02]  /*0e60*/  @P0 LDG.E.128 R52, desc[UR16][R56.64] ;  /* 0x0000001038340981 */ /* 0x000364000c1e1d00 */
[----:B-1----:R-:W1:Y:S01]  /*0e70*/  @P0 LDC.64 R56, c[0x0][0x438] ;  /* 0x00010e00ff380b82 */ /* 0x002e620000000a00 */
[----:B0-----:R-:W-:-:S05]  /*0e80*/  IMAD.WIDE.U32 R124, R88, 0x4, R58 ;  /* 0x00000004587c7825 */ /* 0x001fca00078e003a */
[----:B------:R0:W5:Y:S02]  /*0e90*/  LDG.E R103, desc[UR16][R124.64] ;  /* 0x000000107c677981 */ /* 0x000164000c1e1900 */
[----:B0-----:R-:W-:-:S04]  /*0ea0*/  IMAD.WIDE.U32 R124, R87, 0x4, R58 ;  /* 0x00000004577c7825 */ /* 0x001fc800078e003a */
[C---:B------:R-:W-:Y:S01]  /*0eb0*/  IMAD.WIDE.U32 R58, R86.reuse, 0x4, R58 ;  /* 0x00000004563a7825 */ /* 0x040fe200078e003a */
[----:B------:R-:W5:Y:S03]  /*0ec0*/  LDG.E R95, desc[UR16][R124.64] ;  /* 0x000000107c5f7981 */ /* 0x000f66000c1e1900 */
[----:B-1----:R-:W-:Y:S01]  /*0ed0*/  @P0 IMAD.WIDE.U32 R56, R86, 0x10, R56 ;  /* 0x0000001056380825 */ /* 0x002fe200078e0038 */
[----:B------:R-:W5:Y:S04]  /*0ee0*/  LDG.E R65, desc[UR16][R58.64] ;  /* 0x000000103a417981 */ /* 0x000f68000c1e1900 */
[----:B------:R0:W5:Y:S01]  /*0ef0*/  @P0 LDG.E.128 R48, desc[UR16][R56.64] ;  /* 0x0000001038300981 */ /* 0x000162000c1e1d00 */
        /* <DEDUP_REMOVED lines=12> */
[----:B------:R-:W-:Y:S01]  /*0fc0*/  FFMA.FTZ R72, R107, R108, R72 ;  /* 0x0000006c6b487223 */ /* 0x000fe20000010048 */
[----:B------:R-:W-:Y:S01]  /*0fd0*/  FADD.FTZ R12, R108, R12 ;  /* 0x0000000c6c0c7221 */ /* 0x000fe20000010000 */
[----:B------:R-:W-:-:S04]  /*0fe0*/  UISETP.NE.U32.AND UP1, UPT, UR20, URZ, UPT ;  /* 0x000000ff1400728c */ /* 0x000fc8000bf25070 */
[----:B------:R-:W-:Y:S01]  /*0ff0*/  UISETP.NE.AND.EX UP1, UPT, UR21, URZ, UPT, UP1 ;  /* 0x000000ff1500728c */ /* 0x000fe2000bf25310 */
        /* <DEDUP_REMOVED lines=29> */
[----:B--2---:R-:W-:-:S13]  /*11d0*/  @P1 R2UR UR5, R121 ;  /* 0x00000000790512ca */ /* 0x004fda00000e0000 */
[----:B------:R-:W-:Y:S01]  /*11e0*/  @UP0 USHF.L.U32 UR4, UR5, 0x10, URZ ;  /* 0x0000001005040899 */ /* 0x000fe200080006ff */
[----:B------:R-:W-:Y:S11]  /*11f0*/  BRA.U UP1, `(.L_x_3148) ;  /* 0x0000001501d87547 */ /* 0x000ff6000b800000 */
[----:B------:R-:W-:-:S04]  /*1200*/  UISETP.NE.U32.AND UP1, UPT, UR24, URZ, UPT ;  /* 0x000000ff1800728c */ /* 0x000fc8000bf25070 */
[----:B------:R-:W-:-:S09]  /*1210*/  UISETP.NE.AND.EX UP1, UPT, UR25, URZ, UPT, UP1 ;  /* 0x000000ff1900728c */ /* 0x000fd2000bf25310 */
[----:B------:R-:W-:Y:S05]  /*1220*/  BRA.U !UP1, `(.L_x_3149) ;  /* 0x0000000909f47547 */ /* 0x000fea000b800000 */
[----:B------:R-:W0:Y:S08]  /*1230*/  LDC.64 R116, c[0x0][0x390] ;  /* 0x0000e400ff747b82 */ /* 0x000e300000000a00 */
[----:B------:R-:W1:Y:S01]  /*1240*/  LDC.64 R60, c[0x0][0x478] ;  /* 0x00011e00ff3c7b82 */ /* 0x000e620000000a00 */
[----:B0-----:R-:W-:-:S06]  /*1250*/  IMAD.WIDE.U32 R62, R88, 0x8, R116 ;  /* 0x00000008583e7825 */ /* 0x001fcc00078e0074 */
[----:B------:R-:W2:Y:S01]  /*1260*/  LDG.E.64 R62, desc[UR16][R62.64] ;  /* 0x000000103e3e7981 */ /* 0x000ea2000c1e1b00 */
        /* <DEDUP_REMOVED lines=20> */
[----:B------:R-:W-:Y:S01]  /*13b0*/  FMUL.FTZ R109, R45, R112 ;  /* 0x000000702d6d7220 */ /* 0x000fe20000410000 */
[----:B------:R-:W-:Y:S01]  /*13c0*/  FMUL.FTZ R111, R46, R105 ;  /* 0x000000692e6f7220 */ /* 0x000fe20000410000 */
[----:B-1----:R-:W-:Y:S01]  /*13d0*/  IMAD.WIDE.U32 R106, R88, 0x10, R60 ;  /* 0x00000010586a7825 */ /* 0x002fe200078e003c */
[----:B------:R-:W-:-:S03]  /*13e0*/  ISETP.GE.U32.AND P6, PT, R103, 0x1000000, PT ;  /* 0x010000006700780c */ /* 0x000fc60003fc6070 */
[----:B------:R-:W-:Y:S01]  /*13f0*/  FFMA.FTZ R99, R99, UR13, R108 ;  /* 0x0000000d63637c23 */ /* 0x000fe2000801006c */
[----:B------:R-:W-:Y:S01]  /*1400*/  FSEL R0, R109, RZ, P5 ;  /* 0x000000ff6d007208 */ /* 0x000fe20002800000 */
[----:B------:R-:W-:Y:S01]  /*1410*/  FMUL.FTZ R109, R56, UR4 ;  /* 0x00000004386d7c20 */ /* 0x000fe20008410000 */
[----:B------:R-:W-:Y:S01]  /*1420*/  FSEL R113, R111, RZ, P4 ;  /* 0x000000ff6f717208 */ /* 0x000fe20002000000 */
[----:B------:R-:W-:Y:S01]  /*1430*/  FMUL.FTZ R111, R47, R110 ;  /* 0x0000006e2f6f7220 */ /* 0x000fe20000410000 */
[----:B------:R-:W-:Y:S01]  /*1440*/  LOP3.LUT P0, RZ, R103, 0xff, RZ, 0xc0, !PT ;  /* 0x000000ff67ff7812 */ /* 0x000fe2000780c0ff */
[----:B------:R-:W-:Y:S01]  /*1450*/  FMUL.FTZ R109, R109, UR23 ;  /* 0x000000176d6d7c20 */ /* 0x000fe20008410000 */
[----:B------:R0:W-:Y:S01]  /*1460*/  STG.E.128 desc[UR16][R106.64], R56 ;  /* 0x000000386a007986 */ /* 0x0001e2000c101d10 */
[----:B------:R-:W1:Y:S01]  /*1470*/  F2F.BF16.F32 R0, R0 ;  /* 0x0000000000007304 */ /* 0x000e620000202000 */
[----:B------:R-:W-:Y:S01]  /*1480*/  FSEL R114, R111, RZ, P6 ;  /* 0x000000ff6f727208 */ /* 0x000fe20003000000 */
[----:B------:R-:W-:-:S05]  /*1490*/  FMUL.FTZ R103, R44, R109 ;  /* 0x0000006d2c677220 */ /* 0x000fca0000410000 */
[----:B------:R-:W-:Y:S01]  /*14a0*/  FSEL R111, R103, RZ, P0 ;  /* 0x000000ff676f7208 */ /* 0x000fe20000000000 */
[----:B------:R-:W3:Y:S08]  /*14b0*/  F2F.BF16.F32 R114, R114 ;  /* 0x0000007200727304 */ /* 0x000ef00000202000 */
[----:B------:R-:W4:Y:S01]  /*14c0*/  F2F.BF16.F32 R113, R113 ;  /* 0x0000007100717304 */ /* 0x000f220000202000 */
[----:B0-----:R-:W0:Y:S01]  /*14d0*/  LDC.64 R106, c[0x0][0x468] ;  /* 0x00011a00ff6a7b82 */ /* 0x001e220000000a00 */
[----:B-1----:R-:W-:-:S04]  /*14e0*/  IMAD.WIDE.U32 R56, R0, 0x10000, RZ ;  /* 0x0001000000387825 */ /* 0x002fc800078e00ff */
[----:B------:R-:W-:Y:S01]  /*14f0*/  FFMA.FTZ R0, R102, UR13, R108 ;  /* 0x0000000d66007c23 */ /* 0x000fe2000801006c */
[----:B---3--:R-:W-:Y:S01]  /*1500*/  SHF.L.U32 R59, R114, 0x10, RZ ;  /* 0x00000010723b7819 */ /* 0x008fe200000006ff */
[----:B------:R-:W1:Y:S01]  /*1510*/  F2F.BF16.F32 R111, R111 ;  /* 0x0000006f006f7304 */ /* 0x000e620000202000 */
[----:B------:R-:W-:Y:S02]  /*1520*/  IMAD.WIDE.U32 R114, R87, 0x8, R116 ;  /* 0x0000000857727825 */ /* 0x000fe400078e0074 */
[----:B----4-:R-:W-:Y:S02]  /*1530*/  LOP3.LUT R59, R57, R59, R113, 0xfe, !PT ;  /* 0x0000003b393b7212 */ /* 0x010fe400078efe71 */
[----:B------:R-:W-:Y:S01]  /*1540*/  FADD.FTZ R57, R104, -R99 ;  /* 0x8000006368397221 */ /* 0x000fe20000010000 */
[----:B-1----:R-:W-:Y:S01]  /*1550*/  LOP3.LUT R58, R56, R111, RZ, 0xfc, !PT ;  /* 0x0000006f383a7212 */ /* 0x002fe200078efcff */
[----:B------:R-:W-:Y:S01]  /*1560*/  FADD.FTZ R56, R101, -R0 ;  /* 0x8000000065387221 */ /* 0x000fe20000010000 */
[----:B0-----:R-:W-:-:S04]  /*1570*/  IMAD.WIDE.U32 R102, R88, 0x8, R106 ;  /* 0x0000000858667825 */ /* 0x001fc800078e006a */
[--C-:B------:R-:W-:Y:S01]  /*1580*/  FFMA.FTZ R111, R100, UR13, R108.reuse ;  /* 0x0000000d646f7c23 */ /* 0x100fe2000801006c */
[----:B------:R0:W-:Y:S04]  /*1590*/  STG.E.64 desc[UR16][R102.64], R58 ;  /* 0x0000003a66007986 */ /* 0x0001e8000c101b10 */
[----:B------:R1:W3:Y:S01]  /*15a0*/  LDG.E.64 R100, desc[UR16][R114.64] ;  /* 0x0000001072647981 */ /* 0x0002e2000c1e1b00 */
[----:B------:R-:W-:Y:S01]  /*15b0*/  FMUL.FTZ R57, R57, UR12 ;  /* 0x0000000c39397c20 */ /* 0x000fe20008410000 */
[----:B------:R-:W-:Y:S01]  /*15c0*/  FFMA.FTZ R97, R97, UR13, R108 ;  /* 0x0000000d61617c23 */ /* 0x000fe2000801006c */
[----:B------:R-:W-:Y:S01]  /*15d0*/  HFMA2 R0, -RZ, RZ, 0, 0 ;  /* 0x00000000ff007431 */ /* 0x000fe200000001ff */
[----:B------:R-:W-:Y:S01]  /*15e0*/  LOP3.LUT P3, RZ, R95, 0xff00, RZ, 0xc0, !PT ;  /* 0x0000ff005fff7812 */ /* 0x000fe2000786c0ff */
[----:B------:R-:W-:Y:S01]  /*15f0*/  FMUL.FTZ R88, R57, UR4 ;  /* 0x0000000439587c20 */ /* 0x000fe20008410000 */
[----:B------:R-:W-:Y:S01]  /*1600*/  FADD.FTZ R97, R98, -R97 ;  /* 0x8000006162617221 */ /* 0x000fe20000010000 */
[----:B------:R-:W-:Y:S01]  /*1610*/  FADD.FTZ R111, R96, -R111 ;  /* 0x8000006f606f7221 */ /* 0x000fe20000010000 */
[----:B------:R-:W-:Y:S01]  /*1620*/  ISETP.GE.U32.AND P1, PT, R95, 0x1000000, PT ;  /* 0x010000005f00780c */ /* 0x000fe20003f26070 */
[----:B------:R-:W-:Y:S01]  /*1630*/  FMUL.FTZ R88, R88, UR23 ;  /* 0x0000001758587c20 */ /* 0x000fe20008410000 */
[----:B0-----:R-:W-:Y:S01]  /*1640*/  FMUL.FTZ R58, R56, UR12 ;  /* 0x0000000c383a7c20 */ /* 0x001fe20008410000 */
[----:B------:R-:W-:Y:S01]  /*1650*/  FMUL.FTZ R59, R97, UR12 ;  /* 0x0000000c613b7c20 */ /* 0x000fe20008410000 */
[----:B------:R-:W-:Y:S01]  /*1660*/  MOV R97, RZ ;  /* 0x000000ff00617202 */ /* 0x000fe20000000f00 */
[----:B------:R-:W-:Y:S01]  /*1670*/  FMUL.FTZ R56, R41, R88 ;  /* 0x0000005829387220 */ /* 0x000fe20000410000 */
[----:B------:R-:W-:-:S04]  /*1680*/  IMAD.WIDE.U32 R116, R86, 0x8, R116 ;  /* 0x0000000856747825 */ /* 0x000fc800078e0074 */
[----:B------:R-:W-:Y:S01]  /*1690*/  FSEL R96, R56, RZ, P3 ;  /* 0x000000ff38607208 */ /* 0x000fe20001800000 */
[----:B------:R-:W-:-:S03]  /*16a0*/  FMUL.FTZ R56, R111, UR12 ;  /* 0x0000000c6f387c20 */ /* 0x000fc60008410000 */
[----:B-1----:R0:W1:Y:S01]  /*16b0*/  F2F.BF16.F32 R114, R96 ;  /* 0x0000006000727304 */ /* 0x0020620000202000 */
[----:B------:R-:W-:-:S04]  /*16c0*/  FMUL.FTZ R111, R56, UR4 ;  /* 0x00000004386f7c20 */ /* 0x000fc80008410000 */
[----:B------:R-:W-:-:S04]  /*16d0*/  FMUL.FTZ R111, R111, UR23 ;  /* 0x000000176f6f7c20 */ /* 0x000fc80008410000 */
[----:B0-----:R-:W-:Y:S01]  /*16e0*/  FMUL.FTZ R96, R40, R111 ;  /* 0x0000006f28607220 */ /* 0x001fe20000410000 */
[----:B--2---:R-:W-:Y:S02]  /*16f0*/  @P0 MOV R99, R62 ;  /* 0x0000003e00630202 */ /* 0x004fe40000000f00 */
[----:B------:R-:W-:Y:S02]  /*1700*/  @P5 SHF.R.U64 R103, R62, 0x10, R63 ;  /* 0x000000103e675819 */ /* 0x000fe4000000123f */
[----:B------:R-:W-:Y:S01]  /*1710*/  @P0 SHF.L.U32 R104, R99, 0x10, RZ ;  /* 0x0000001063680819 */ /* 0x000fe200000006ff */
[----:B------:R-:W-:-:S04]  /*1720*/  FMUL.FTZ R99, R59, UR4 ;  /* 0x000000043b637c20 */ /* 0x000fc80008410000 */
[----:B------:R-:W-:Y:S01]  /*1730*/  @P0 FMUL.FTZ R0, R104, R109 ;  /* 0x0000006d68000220 */ /* 0x000fe20000410000 */
[----:B------:R-:W-:Y:S01]  /*1740*/  FMUL.FTZ R109, R58, UR4 ;  /* 0x000000043a6d7c20 */ /* 0x000fe20008410000 */
[----:B------:R-:W-:Y:S01]  /*1750*/  LOP3.LUT P0, RZ, R95, 0xff0000, RZ, 0xc0, !PT ;  /* 0x00ff00005fff7812 */ /* 0x000fe2000780c0ff */
[----:B------:R-:W-:Y:S01]  /*1760*/  FMUL.FTZ R62, R99, UR23 ;  /* 0x00000017633e7c20 */ /* 0x000fe20008410000 */
[----:B------:R-:W-:Y:S01]  /*1770*/  @P5 SHF.L.U32 R99, R103, 0x10, RZ ;  /* 0x0000001067635819 */ /* 0x000fe200000006ff */
[----:B------:R-:W-:-:S04]  /*1780*/  FMUL.FTZ R109, R109, UR23 ;  /* 0x000000176d6d7c20 */ /* 0x000fc80008410000 */
[----:B------:R-:W-:Y:S01]  /*1790*/  FMUL.FTZ R98, R42, R109 ;  /* 0x0000006d2a627220 */ /* 0x000fe20000410000 */
[----:B------:R-:W-:Y:S01]  /*17a0*/  @P5 FMUL.FTZ R97, R99, R112 ;  /* 0x0000007063615220 */ /* 0x000fe20000410000 */
[----:B------:R-:W-:-:S03]  /*17b0*/  LOP3.LUT P5, RZ, R95, 0xff, RZ, 0xc0, !PT ;  /* 0x000000ff5fff7812 */ /* 0x000fc600078ac0ff */
[----:B------:R-:W-:Y:S01]  /*17c0*/  FSEL R102, R98, RZ, P0 ;  /* 0x000000ff62667208 */ /* 0x000fe20000000000 */
[----:B------:R-:W-:Y:S01]  /*17d0*/  FMUL.FTZ R98, R43, R62 ;  /* 0x0000003e2b627220 */ /* 0x000fe20000410000 */
[----:B------:R-:W-:-:S04]  /*17e0*/  FSEL R96, R96, RZ, P5 ;  /* 0x000000ff60607208 */ /* 0x000fc80002800000 */
[----:B------:R-:W-:Y:S01]  /*17f0*/  FSEL R104, R98, RZ, P1 ;  /* 0x000000ff62687208 */ /* 0x000fe20000800000 */
[----:B------:R-:W-:Y:S01]  /*1800*/  F2F.BF16.F32 R102, R102 ;  /* 0x0000006600667304 */ /* 0x000fe20000202000 */
[----:B-1----:R-:W-:-:S07]  /*1810*/  IMAD.WIDE.U32 R98, R114, 0x10000, RZ ;  /* 0x0001000072627825 */ /* 0x002fce00078e00ff */
[----:B------:R-:W0:Y:S08]  /*1820*/  F2F.BF16.F32 R104, R104 ;  /* 0x0000006800687304 */ /* 0x000e300000202000 */
[----:B------:R-:W1:Y:S01]  /*1830*/  F2F.BF16.F32 R113, R96 ;  /* 0x0000006000717304 */ /* 0x000e620000202000 */
[----:B0-----:R-:W-:-:S04]  /*1840*/  SHF.L.U32 R95, R104, 0x10, RZ ;  /* 0x00000010685f7819 */ /* 0x001fc800000006ff */
[----:B------:R-:W-:Y:S01]  /*1850*/  LOP3.LUT R99, R99, R95, R102, 0xfe, !PT ;  /* 0x0000005f63637212 */ /* 0x000fe200078efe66 */
[----:B------:R-:W-:Y:S01]  /*1860*/  IMAD.WIDE.U32 R102, R87, 0x10, R60 ;  /* 0x0000001057667825 */ /* 0x000fe200078e003c */
[----:B-1----:R-:W-:-:S03]  /*1870*/  LOP3.LUT R98, R98, R113, RZ, 0xfc, !PT ;  /* 0x0000007162627212 */ /* 0x002fc600078efcff */
[----:B------:R-:W-:Y:S01]  /*1880*/  IMAD.WIDE.U32 R112, R87, 0x8, R106 ;  /* 0x0000000857707825 */ /* 0x000fe200078e006a */
[----:B------:R0:W-:Y:S04]  /*1890*/  STG.E.128 desc[UR16][R102.64], R56 ;  /* 0x0000003866007986 */ /* 0x0001e8000c101d10 */
[----:B------:R1:W-:Y:S04]  /*18a0*/  STG.E.64 desc[UR16][R112.64], R98 ;  /* 0x0000006270007986 */ /* 0x0003e8000c101b10 */
[----:B------:R-:W2:Y:S01]  /*18b0*/  LDG.E.64 R116, desc[UR16][R116.64] ;  /* 0x0000001074747981 */ /* 0x000ea2000c1e1b00 */
[--C-:B------:R-:W-:Y:S01]  /*18c0*/  FFMA.FTZ R87, R89, UR13, R108.reuse ;  /* 0x0000000d59577c23 */ /* 0x100fe2000801006c */
[--C-:B------:R-:W-:Y:S01]  /*18d0*/  FFMA.FTZ R92, R92, UR13, R108.reuse ;  /* 0x0000000d5c5c7c23 */ /* 0x100fe2000801006c */
[--C-:B------:R-:W-:Y:S01]  /*18e0*/  FFMA.FTZ R66, R66, UR13, R108.reuse ;  /* 0x0000000d42427c23 */ /* 0x100fe2000801006c */
[----:B------:R-:W-:Y:S01]  /*18f0*/  FFMA.FTZ R93, R93, UR13, R108 ;  /* 0x0000000d5d5d7c23 */ /* 0x000fe2000801006c */
[----:B------:R-:W-:Y:S01]  /*1900*/  FADD.FTZ R90, R90, -R87 ;  /* 0x800000575a5a7221 */ /* 0x000fe20000010000 */
[----:B------:R-:W-:Y:S01]  /*1910*/  FADD.FTZ R91, R91, -R92 ;  /* 0x8000005c5b5b7221 */ /* 0x000fe20000010000 */
[----:B------:R-:W-:-:S02]  /*1920*/  HFMA2 R87, -RZ, RZ, 0, 0 ;  /* 0x00000000ff577431 */ /* 0x000fc400000001ff */
[----:B------:R-:W-:Y:S01]  /*1930*/  FADD.FTZ R89, R67, -R66 ;  /* 0x8000004243597221 */ /* 0x000fe20000010000 */
[----:B------:R-:W-:Y:S02]  /*1940*/  CS2R R66, SRZ ;  /* 0x0000000000427805 */ /* 0x000fe4000001ff00 */
[----:B0-----:R-:W-:Y:S01]  /*1950*/  @P4 MOV R56, R63 ;  /* 0x0000003f00384202 */ /* 0x001fe20000000f00 */
[----:B------:R-:W-:Y:S01]  /*1960*/  FMUL.FTZ R57, R90, UR12 ;  /* 0x0000000c5a397c20 */ /* 0x000fe20008410000 */
[----:B------:R-:W-:Y:S01]  /*1970*/  @P6 SHF.R.U32.HI R59, RZ, 0x10, R63 ;  /* 0x00000010ff3b6819 */ /* 0x000fe2000001163f */
[----:B------:R-:W-:Y:S01]  /*1980*/  FADD.FTZ R93, R94, -R93 ;  /* 0x8000005d5e5d7221 */ /* 0x000fe20000010000 */
[----:B------:R-:W-:Y:S01]  /*1990*/  @P4 SHF.L.U32 R58, R56, 0x10, RZ ;  /* 0x00000010383a4819 */ /* 0x000fe200000006ff */
[----:B------:R-:W-:Y:S01]  /*19a0*/  FMUL.FTZ R92, R57, UR4 ;  /* 0x00000004395c7c20 */ /* 0x000fe20008410000 */
[----:B---3--:R-:W-:Y:S01]  /*19b0*/  @P5 MOV R56, R100 ;  /* 0x0000006400385202 */ /* 0x008fe20000000f00 */
[----:B------:R-:W-:Y:S01]  /*19c0*/  HFMA2 R90, -RZ, RZ, 0, 0 ;  /* 0x00000000ff5a7431 */ /* 0x000fe200000001ff */
[----:B------:R-:W-:Y:S01]  /*19d0*/  @P6 SHF.L.U32 R59, R59, 0x10, RZ ;  /* 0x000000103b3b6819 */ /* 0x000fe200000006ff */
[----:B------:R-:W-:Y:S01]  /*19e0*/  @P4 FMUL.FTZ R87, R58, R105 ;  /* 0x000000693a574220 */ /* 0x000fe20000410000 */
[----:B------:R-:W-:Y:S01]  /*19f0*/  FMUL.FTZ R58, R91, UR12 ;  /* 0x0000000c5b3a7c20 */ /* 0x000fe20008410000 */
[----:B------:R-:W-:Y:S01]  /*1a00*/  @P5 SHF.L.U32 R56, R56, 0x10, RZ ;  /* 0x0000001038385819 */ /* 0x000fe200000006ff */
[----:B------:R-:W-:Y:S01]  /*1a10*/  FMUL.FTZ R92, R92, UR23 ;  /* 0x000000175c5c7c20 */ /* 0x000fe20008410000 */
[----:B------:R-:W-:Y:S01]  /*1a20*/  @P6 FMUL.FTZ R66, R59, R110 ;  /* 0x0000006e3b426220 */ /* 0x000fe20000410000 */
[----:B------:R-:W-:Y:S01]  /*1a30*/  FMUL.FTZ R63, R58, UR4 ;  /* 0x000000043a3f7c20 */ /* 0x000fe20008410000 */
[----:B------:R-:W-:Y:S01]  /*1a40*/  LOP3.LUT P6, RZ, R65, 0xff00, RZ, 0xc0, !PT ;  /* 0x0000ff0041ff7812 */ /* 0x000fe200078cc0ff */
[----:B------:R-:W-:Y:S01]  /*1a50*/  @P5 FMUL.FTZ R67, R56, R111 ;  /* 0x0000006f38435220 */ /* 0x000fe20000410000 */
[----:B------:R-:W-:Y:S01]  /*1a60*/  FMUL.FTZ R56, R37, R92 ;  /* 0x0000005c25387220 */ /* 0x000fe20000410000 */
[----:B------:R-:W-:Y:S01]  /*1a70*/  FMUL.FTZ R63, R63, UR23 ;  /* 0x000000173f3f7c20 */ /* 0x000fe20008410000 */
[----:B------:R-:W-:Y:S01]  /*1a80*/  FMUL.FTZ R59, R93, UR12 ;  /* 0x0000000c5d3b7c20 */ /* 0x000fe20008410000 */
[----:B------:R-:W-:Y:S01]  /*1a90*/  LOP3.LUT P5, RZ, R65, 0xff0000, RZ, 0xc0, !PT ;  /* 0x00ff000041ff7812 */ /* 0x000fe200078ac0ff */
[----:B------:R-:W-:-:S04]  /*1aa0*/  IMAD.WIDE.U32 R60, R86, 0x10, R60 ;  /* 0x00000010563c7825 */ /* 0x000fc800078e003c */
[----:B------:R-:W-:Y:S01]  /*1ab0*/  FMUL.FTZ R91, R38, R63 ;  /* 0x0000003f265b7220 */ /* 0x000fe20000410000 */
[----:B------:R-:W-:Y:S01]  /*1ac0*/  FSEL R93, R56, RZ, P6 ;  /* 0x000000ff385d7208 */ /* 0x000fe20003000000 */
[----:B------:R-:W-:Y:S01]  /*1ad0*/  FMUL.FTZ R94, R59, UR4 ;  /* 0x000000043b5e7c20 */ /* 0x000fe20008410000 */
[----:B------:R-:W-:Y:S01]  /*1ae0*/  FMUL.FTZ R56, R89, UR12 ;  /* 0x0000000c59387c20 */ /* 0x000fe20008410000 */
[----:B------:R-:W-:Y:S01]  /*1af0*/  @P3 SHF.R.U64 R89, R100, 0x10, R101 ;  /* 0x0000001064593819 */ /* 0x000fe20000001265 */
[----:B------:R-:W-:Y:S01]  /*1b00*/  IMAD.WIDE.U32 R106, R86, 0x8, R106 ;  /* 0x00000008566a7825 */ /* 0x000fe200078e006a */
[----:B------:R-:W-:-:S03]  /*1b10*/  FSEL R96, R91, RZ, P5 ;  /* 0x000000ff5b607208 */ /* 0x000fc60002800000 */
[----:B------:R-:W-:Y:S01]  /*1b20*/  FMUL.FTZ R94, R94, UR23 ;  /* 0x000000175e5e7c20 */ /* 0x000fe20008410000 */
[----:B------:R-:W-:Y:S01]  /*1b30*/  FMUL.FTZ R91, R56, UR4 ;  /* 0x00000004385b7c20 */ /* 0x000fe20008410000 */
[----:B------:R-:W-:Y:S01]  /*1b40*/  @P3 SHF.L.U32 R89, R89, 0x10, RZ ;  /* 0x0000001059593819 */ /* 0x000fe200000006ff */
[----:B------:R-:W0:Y:S01]  /*1b50*/  F2F.BF16.F32 R93, R93 ;  /* 0x0000005d005d7304 */ /* 0x000e220000202000 */
[----:B------:R-:W-:Y:S01]  /*1b60*/  FMUL.FTZ R95, R39, R94 ;  /* 0x0000005e275f7220 */ /* 0x000fe20000410000 */
[----:B------:R-:W-:Y:S01]  /*1b70*/  FMUL.FTZ R91, R91, UR23 ;  /* 0x000000175b5b7c20 */ /* 0x000fe20008410000 */
[----:B------:R-:W-:Y:S01]  /*1b80*/  ISETP.GE.U32.AND P4, PT, R65, 0x1000000, PT ;  /* 0x010000004100780c */ /* 0x000fe20003f86070 */
[----:B------:R-:W-:Y:S01]  /*1b90*/  @P3 FMUL.FTZ R90, R89, R88 ;  /* 0x00000058595a3220 */ /* 0x000fe20000410000 */
[----:B------:R-:W-:Y:S01]  /*1ba0*/  LOP3.LUT P3, RZ, R65, 0xff, RZ, 0xc0, !PT ;  /* 0x000000ff41ff7812 */ /* 0x000fe2000786c0ff */
[----:B------:R-:W-:Y:S01]  /*1bb0*/  FMUL.FTZ R65, R36, R91 ;  /* 0x0000005b24417220 */ /* 0x000fe20000410000 */
[----:B-1----:R-:W-:Y:S01]  /*1bc0*/  FSEL R98, R95, RZ, P4 ;  /* 0x000000ff5f627208 */ /* 0x002fe20002000000 */
[----:B------:R-:W-:Y:S01]  /*1bd0*/  F2F.BF16.F32 R96, R96 ;  /* 0x0000006000607304 */ /* 0x000fe20000202000 */
[----:B------:R1:W-:Y:S01]  /*1be0*/  STG.E.128 desc[UR16][R60.64], R56 ;  /* 0x000000383c007986 */ /* 0x0003e2000c101d10 */
[----:B------:R-:W-:Y:S01]  /*1bf0*/  @P1 SHF.R.U32.HI R103, RZ, 0x10, R101 ;  /* 0x00000010ff671819 */ /* 0x000fe20000011665 */
[----:B------:R-:W-:Y:S01]  /*1c00*/  HFMA2 R86, -RZ, RZ, 0, 0 ;  /* 0x00000000ff567431 */ /* 0x000fe200000001ff */
[----:B------:R-:W-:Y:S01]  /*1c10*/  FSEL R95, R65, RZ, P3 ;  /* 0x000000ff415f7208 */ /* 0x000fe20001800000 */
[----:B------:R-:W-:-:S02]  /*1c20*/  HFMA2 R100, -RZ, RZ, 0, 0 ;  /* 0x00000000ff647431 */ /* 0x000fc400000001ff */
[----:B0-----:R-:W-:Y:S01]  /*1c30*/  IMAD.WIDE.U32 R88, R93, 0x10000, RZ ;  /* 0x000100005d587825 */ /* 0x001fe200078e00ff */
[----:B------:R-:W0:Y:S01]  /*1c40*/  F2F.BF16.F32 R98, R98 ;  /* 0x0000006200627304 */ /* 0x000e220000202000 */
[----:B------:R-:W-:-:S07]  /*1c50*/  @P0 MOV R93, R101 ;  /* 0x00000065005d0202 */ /* 0x000fce0000000f00 */
[----:B------:R-:W3:Y:S01]  /*1c60*/  F2F.BF16.F32 R95, R95 ;  /* 0x0000005f005f7304 */ /* 0x000ee20000202000 */
[----:B-1----:R-:W-:Y:S02]  /*1c70*/  @P1 SHF.L.U32 R57, R103, 0x10, RZ ;  /* 0x0000001067391819 */ /* 0x002fe400000006ff */
[----:B0-----:R-:W-:Y:S01]  /*1c80*/  SHF.L.U32 R65, R98, 0x10, RZ ;  /* 0x0000001062417819 */ /* 0x001fe200000006ff */
[----:B------:R-:W-:Y:S02]  /*1c90*/  HFMA2 R98, -RZ, RZ, 0, 0 ;  /* 0x00000000ff627431 */ /* 0x000fe400000001ff */
[----:B------:R-:W-:Y:S01]  /*1ca0*/  @P1 FMUL.FTZ R98, R57, R62 ;  /* 0x0000003e39621220 */ /* 0x000fe20000410000 */
[----:B------:R-:W-:Y:S01]  /*1cb0*/  LOP3.LUT R89, R89, R65, R96, 0xfe, !PT ;  /* 0x0000004159597212 */ /* 0x000fe200078efe60 */
[----:B------:R-:W-:Y:S01]  /*1cc0*/  HFMA2 R65, -RZ, RZ, 0, 0 ;  /* 0x00000000ff417431 */ /* 0x000fe200000001ff */
[----:B------:R-:W-:Y:S02]  /*1cd0*/  @P0 SHF.L.U32 R96, R93, 0x10, RZ ;  /* 0x000000105d600819 */ /* 0x000fe400000006ff */
[----:B---3--:R-:W-:-:S02]  /*1ce0*/  LOP3.LUT R88, R88, R95, RZ, 0xfc, !PT ;  /* 0x0000005f58587212 */ /* 0x008fc400078efcff */
[----:B------:R-:W-:Y:S01]  /*1cf0*/  MOV R95, RZ ;  /* 0x000000ff005f7202 */ /* 0x000fe20000000f00 */
[----:B------:R-:W-:Y:S01]  /*1d00*/  @P0 FMUL.FTZ R65, R96, R109 ;  /* 0x0000006d60410220 */ /* 0x000fe20000410000 */
[----:B------:R-:W-:Y:S01]  /*1d10*/  MOV R93, RZ ;  /* 0x000000ff005d7202 */ /* 0x000fe20000000f00 */
[----:B------:R0:W-:Y:S01]  /*1d20*/  STG.E.64 desc[UR16][R106.64], R88 ;  /* 0x000000586a007986 */ /* 0x0001e2000c101b10 */
[----:B--2---:R-:W-:Y:S02]  /*1d30*/  @P3 MOV R96, R116 ;  /* 0x0000007400603202 */ /* 0x004fe40000000f00 */
[--C-:B------:R-:W-:Y:S02]  /*1d40*/  @P6 SHF.R.U64 R102, R116, 0x10, R117.reuse ;  /* 0x0000001074666819 */ /* 0x100fe40000001275 */
[----:B------:R-:W-:Y:S02]  /*1d50*/  @P5 MOV R99, R117 ;  /* 0x0000007500635202 */ /* 0x000fe40000000f00 */
[----:B------:R-:W-:-:S02]  /*1d60*/  @P4 SHF.R.U32.HI R101, RZ, 0x10, R117 ;  /* 0x00000010ff654819 */ /* 0x000fc40000011675 */
[----:B------:R-:W-:Y:S02]  /*1d70*/  @P3 SHF.L.U32 R96, R96, 0x10, RZ ;  /* 0x0000001060603819 */ /* 0x000fe400000006ff */
[----:B------:R-:W-:Y:S02]  /*1d80*/  @P6 SHF.L.U32 R59, R102, 0x10, RZ ;  /* 0x00000010663b6819 */ /* 0x000fe400000006ff */
[----:B------:R-:W-:Y:S01]  /*1d90*/  @P5 SHF.L.U32 R56, R99, 0x10, RZ ;  /* 0x0000001063385819 */ /* 0x000fe200000006ff */
[----:B------:R-:W-:Y:S01]  /*1da0*/  @P3 FMUL.FTZ R95, R96, R91 ;  /* 0x0000005b605f3220 */ /* 0x000fe20000410000 */
[----:B------:R-:W-:Y:S01]  /*1db0*/  @P4 SHF.L.U32 R61, R101, 0x10, RZ ;  /* 0x00000010653d4819 */ /* 0x000fe200000006ff */
[----:B------:R-:W-:Y:S02]  /*1dc0*/  @P6 FMUL.FTZ R86, R59, R92 ;  /* 0x0000005c3b566220 */ /* 0x000fe40000410000 */
[----:B------:R-:W-:Y:S02]  /*1dd0*/  @P5 FMUL.FTZ R93, R56, R63 ;  /* 0x0000003f385d5220 */ /* 0x000fe40000410000 */
[----:B------:R-:W-:Y:S01]  /*1de0*/  @P4 FMUL.FTZ R100, R94, R61 ;  /* 0x0000003d5e644220 */ /* 0x000fe20000410000 */
[----:B0-----:R-:W-:Y:S06]  /*1df0*/  BRA `(.L_x_3150) ;  /* 0x0000002000ac7947 */ /* 0x001fec0003800000 */
.L_x_3149:
[----:B------:R-:W0:Y:S02]  /*1e00*/  LDC.64 R56, c[0x0][0x390] ;  /* 0x0000e400ff387b82 */ /* 0x000e240000000a00 */
[----:B0-----:R-:W-:-:S06]  /*1e10*/  IMAD.WIDE.U32 R58, R88, 0x8, R56 ;  /* 0x00000008583a7825 */ /* 0x001fcc00078e0038 */
[----:B------:R-:W2:Y:S01]  /*1e20*/  LDG.E.64 R58, desc[UR16][R58.64] ;  /* 0x000000103a3a7981 */ /* 0x000ea2000c1e1b00 */
        /* <DEDUP_REMOVED lines=22> */
[----:B------:R-:W-:Y:S01]  /*1f90*/  FMUL.FTZ R111, R61, UR4 ;  /* 0x000000043d6f7c20 */ /* 0x000fe20008410000 */
[----:B------:R-:W-:Y:S01]  /*1fa0*/  ISETP.GE.U32.AND P6, PT, R103, 0x1000000, PT ;  /* 0x010000006700780c */ /* 0x000fe20003fc6070 */
[--C-:B------:R-:W-:Y:S01]  /*1fb0*/  FFMA.FTZ R99, R99, UR13, R108.reuse ;  /* 0x0000000d63637c23 */ /* 0x100fe2000801006c */
[----:B------:R-:W-:Y:S01]  /*1fc0*/  FSEL R105, R60, RZ, P4 ;  /* 0x000000ff3c697208 */ /* 0x000fe20002000000 */
[----:B------:R-:W-:Y:S01]  /*1fd0*/  FMUL.FTZ R60, R47, R110 ;  /* 0x0000006e2f3c7220 */ /* 0x000fe20000410000 */
[----:B------:R-:W-:Y:S01]  /*1fe0*/  FSEL R0, R0, RZ, P5 ;  /* 0x000000ff00007208 */ /* 0x000fe20002800000 */
[----:B------:R-:W-:Y:S01]  /*1ff0*/  FMUL.FTZ R111, R111, UR23 ;  /* 0x000000176f6f7c20 */ /* 0x000fe20008410000 */
[----:B------:R-:W-:Y:S01]  /*2000*/  LOP3.LUT P0, RZ, R103, 0xff, RZ, 0xc0, !PT ;  /* 0x000000ff67ff7812 */ /* 0x000fe2000780c0ff */
[----:B------:R-:W-:Y:S01]  /*2010*/  FFMA.FTZ R102, R102, UR13, R108 ;  /* 0x0000000d66667c23 */ /* 0x000fe2000801006c */
[----:B------:R0:W1:Y:S01]  /*2020*/  F2F.BF16.F32 R62, R0 ;  /* 0x00000000003e7304 */ /* 0x0000620000202000 */
[----:B------:R-:W-:-:S02]  /*2030*/  FSEL R103, R60, RZ, P6 ;  /* 0x000000ff3c677208 */ /* 0x000fc40003000000 */
[----:B------:R-:W3:Y:S05]  /*2040*/  LDC.64 R60, c[0x0][0x468] ;  /* 0x00011a00ff3c7b82 */ /* 0x000eea0000000a00 */
[----:B------:R-:W4:Y:S01]  /*2050*/  F2F.BF16.F32 R103, R103 ;  /* 0x0000006700677304 */ /* 0x000f220000202000 */
[----:B0-----:R-:W-:-:S05]  /*2060*/  FMUL.FTZ R0, R44, R111 ;  /* 0x0000006f2c007220 */ /* 0x001fca0000410000 */
[----:B------:R-:W-:Y:S01]  /*2070*/  FSEL R0, R0, RZ, P0 ;  /* 0x000000ff00007208 */ /* 0x000fe20000000000 */
[----:B-1----:R-:W-:Y:S01]  /*2080*/  IMAD.WIDE.U32 R62, R62, 0x10000, RZ ;  /* 0x000100003e3e7825 */ /* 0x002fe200078e00ff */
[----:B------:R-:W0:Y:S01]  /*2090*/  F2F.BF16.F32 R105, R105 ;  /* 0x0000006900697304 */ /* 0x000e220000202000 */
[----:B----4-:R-:W-:-:S07]  /*20a0*/  SHF.L.U32 R107, R103, 0x10, RZ ;  /* 0x00000010676b7819 */ /* 0x010fce00000006ff */
[----:B------:R-:W1:Y:S01]  /*20b0*/  F2F.BF16.F32 R113, R0 ;  /* 0x0000000000717304 */ /* 0x000e620000202000 */
[----:B0-----:R-:W-:Y:S01]  /*20c0*/  LOP3.LUT R63, R63, R107, R105, 0xfe, !PT ;  /* 0x0000006b3f3f7212 */ /* 0x001fe200078efe69 */
[----:B---3--:R-:W-:Y:S01]  /*20d0*/  IMAD.WIDE.U32 R106, R88, 0x8, R60 ;  /* 0x00000008586a7825 */ /* 0x008fe200078e003c */
[----:B-1----:R-:W-:-:S03]  /*20e0*/  LOP3.LUT R62, R62, R113, RZ, 0xfc, !PT ;  /* 0x000000713e3e7212 */ /* 0x002fc600078efcff */
[----:B------:R-:W-:Y:S01]  /*20f0*/  FADD.FTZ R113, R104, -R99 ;  /* 0x8000006368717221 */ /* 0x000fe20000010000 */
[----:B------:R-:W-:-:S04]  /*2100*/  IMAD.WIDE.U32 R104, R87, 0x8, R56 ;  /* 0x0000000857687825 */ /* 0x000fc800078e0038 */
[----:B------:R-:W-:Y:S01]  /*2110*/  FFMA.FTZ R97, R97, UR13, R108 ;  /* 0x0000000d61617c23 */ /* 0x000fe2000801006c */
[----:B------:R-:W-:Y:S01]  /*2120*/  FADD.FTZ R102, R101, -R102 ;  /* 0x8000006665667221 */ /* 0x000fe20000010000 */
[----:B------:R0:W-:Y:S01]  /*2130*/  STG.E.64 desc[UR16][R106.64], R62 ;  /* 0x0000003e6a007986 */ /* 0x0001e2000c101b10 */
[----:B------:R-:W-:-:S03]  /*2140*/  FFMA.FTZ R99, R100, UR13, R108 ;  /* 0x0000000d64637c23 */ /* 0x000fc6000801006c */
[----:B------:R-:W3:Y:S01]  /*2150*/  LDG.E.64 R104, desc[UR16][R104.64] ;  /* 0x0000001068687981 */ /* 0x000ee2000c1e1b00 */
[----:B------:R-:W-:Y:S01]  /*2160*/  FADD.FTZ R98, R98, -R97 ;  /* 0x8000006162627221 */ /* 0x000fe20000010000 */
[----:B------:R-:W-:Y:S02]  /*2170*/  HFMA2 R0, -RZ, RZ, 0, 0 ;  /* 0x00000000ff007431 */ /* 0x000fe400000001ff */
[----:B------:R-:W-:Y:S01]  /*2180*/  FMUL.FTZ R113, R113, UR12 ;  /* 0x0000000c71717c20 */ /* 0x000fe20008410000 */
[----:B------:R-:W-:Y:S01]  /*2190*/  FMUL.FTZ R101, R102, UR12 ;  /* 0x0000000c66657c20 */ /* 0x000fe20008410000 */
[----:B------:R-:W-:Y:S02]  /*21a0*/  FADD.FTZ R99, R96, -R99 ;  /* 0x8000006360637221 */ /* 0x000fe40000010000 */
[----:B------:R-:W-:Y:S01]  /*21b0*/  FMUL.FTZ R96, R113, UR4 ;  /* 0x0000000471607c20 */ /* 0x000fe20008410000 */
[----:B------:R-:W-:Y:S01]  /*21c0*/  FMUL.FTZ R101, R101, UR4 ;  /* 0x0000000465657c20 */ /* 0x000fe20008410000 */
[----:B------:R-:W-:-:S02]  /*21d0*/  FMUL.FTZ R99, R99, UR12 ;  /* 0x0000000c63637c20 */ /* 0x000fc40008410000 */
[----:B------:R-:W-:Y:S01]  /*21e0*/  FMUL.FTZ R96, R96, UR23 ;  /* 0x0000001760607c20 */ /* 0x000fe20008410000 */
[----:B------:R-:W-:Y:S01]  /*21f0*/  FMUL.FTZ R101, R101, UR23 ;  /* 0x0000001765657c20 */ /* 0x000fe20008410000 */
[----:B------:R-:W-:Y:S01]  /*2200*/  FMUL.FTZ R103, R99, UR4 ;  /* 0x0000000463677c20 */ /* 0x000fe20008410000 */
[----:B------:R-:W-:Y:S01]  /*2210*/  LOP3.LUT P3, RZ, R95, 0xff00, RZ, 0xc0, !PT ;  /* 0x0000ff005fff7812 */ /* 0x000fe2000786c0ff */
[----:B0-----:R-:W-:Y:S01]  /*2220*/  FMUL.FTZ R62, R41, R96 ;  /* 0x00000060293e7220 */ /* 0x001fe20000410000 */
[----:B------:R-:W-:Y:S01]  /*2230*/  ISETP.GE.U32.AND P1, PT, R95, 0x1000000, PT ;  /* 0x010000005f00780c */ /* 0x000fe20003f26070 */
[----:B------:R-:W-:Y:S01]  /*2240*/  FMUL.FTZ R103, R103, UR23 ;  /* 0x0000001767677c20 */ /* 0x000fe20008410000 */
[----:B------:R-:W-:Y:S02]  /*2250*/  MOV R97, RZ ;  /* 0x000000ff00617202 */ /* 0x000fe40000000f00 */
[----:B------:R-:W-:-:S06]  /*2260*/  FSEL R62, R62, RZ, P3 ;  /* 0x000000ff3e3e7208 */ /* 0x000fcc0001800000 */
[----:B------:R-:W0:Y:S01]  /*2270*/  F2F.BF16.F32 R62, R62 ;  /* 0x0000003e003e7304 */ /* 0x000e220000202000 */
[----:B------:R-:W-:Y:S01]  /*2280*/  IMAD.WIDE.U32 R56, R86, 0x8, R56 ;  /* 0x0000000856387825 */ /* 0x000fe200078e0038 */
[----:B--2---:R-:W-:-:S04]  /*2290*/  @P0 MOV R88, R58 ;  /* 0x0000003a00580202 */ /* 0x004fc80000000f00 */
[----:B------:R-:W-:-:S05]  /*22a0*/  @P0 SHF.L.U32 R88, R88, 0x10, RZ ;  /* 0x0000001058580819 */ /* 0x000fca00000006ff */
[----:B------:R-:W-:Y:S01]  /*22b0*/  @P0 FMUL.FTZ R0, R111, R88 ;  /* 0x000000586f000220 */ /* 0x000fe20000410000 */
[----:B------:R-:W-:-:S04]  /*22c0*/  FMUL.FTZ R88, R98, UR12 ;  /* 0x0000000c62587c20 */ /* 0x000fc80008410000 */
[----:B------:R-:W-:Y:S01]  /*22d0*/  FMUL.FTZ R88, R88, UR4 ;  /* 0x0000000458587c20 */ /* 0x000fe20008410000 */
[----:B------:R-:W-:-:S03]  /*22e0*/  @P5 SHF.R.U64 R63, R58, 0x10, R59 ;  /* 0x000000103a3f5819 */ /* 0x000fc6000000123b */
[----:B------:R-:W-:Y:S01]  /*22f0*/  FMUL.FTZ R88, R88, UR23 ;  /* 0x0000001758587c20 */ /* 0x000fe20008410000 */
[----:B------:R-:W-:Y:S01]  /*2300*/  FMUL.FTZ R58, R42, R101 ;  /* 0x000000652a3a7220 */ /* 0x000fe20000410000 */
[----:B------:R-:W-:Y:S02]  /*2310*/  LOP3.LUT P0, RZ, R95, 0xff0000, RZ, 0xc0, !PT ;  /* 0x00ff00005fff7812 */ /* 0x000fe4000780c0ff */
[----:B------:R-:W-:Y:S01]  /*2320*/  FMUL.FTZ R99, R43, R88 ;  /* 0x000000582b637220 */ /* 0x000fe20000410000 */
[----:B------:R-:W-:Y:S02]  /*2330*/  @P5 SHF.L.U32 R63, R63, 0x10, RZ ;  /* 0x000000103f3f5819 */ /* 0x000fe400000006ff */
[----:B------:R-:W-:Y:S01]  /*2340*/  FSEL R98, R58, RZ, P0 ;  /* 0x000000ff3a627208 */ /* 0x000fe20000000000 */
[----:B------:R-:W-:Y:S01]  /*2350*/  FMUL.FTZ R58, R40, R103 ;  /* 0x00000067283a7220 */ /* 0x000fe20000410000 */
[----:B------:R-:W-:Y:S01]  /*2360*/  FSEL R100, R99, RZ, P1 ;  /* 0x000000ff63647208 */ /* 0x000fe20000800000 */
[----:B------:R-:W-:Y:S01]  /*2370*/  @P5 FMUL.FTZ R97, R112, R63 ;  /* 0x0000003f70615220 */ /* 0x000fe20000410000 */
[----:B------:R-:W-:-:S04]  /*2380*/  LOP3.LUT P5, RZ, R95, 0xff, RZ, 0xc0, !PT ;  /* 0x000000ff5fff7812 */ /* 0x000fc800078ac0ff */
[----:B------:R-:W1:Y:S01]  /*2390*/  F2F.BF16.F32 R100, R100 ;  /* 0x0000006400647304 */ /* 0x000e620000202000 */
[----:B------:R-:W-:-:S07]  /*23a0*/  FSEL R58, R58, RZ, P5 ;  /* 0x000000ff3a3a7208 */ /* 0x000fce0002800000 */
[----:B------:R-:W2:Y:S08]  /*23b0*/  F2F.BF16.F32 R98, R98 ;  /* 0x0000006200627304 */ /* 0x000eb00000202000 */
[----:B------:R-:W4:Y:S01]  /*23c0*/  F2F.BF16.F32 R99, R58 ;  /* 0x0000003a00637304 */ /* 0x000f220000202000 */
[----:B0-----:R-:W-:Y:S01]  /*23d0*/  IMAD.WIDE.U32 R62, R62, 0x10000, RZ ;  /* 0x000100003e3e7825 */ /* 0x001fe200078e00ff */
[----:B-1----:R-:W-:-:S04]  /*23e0*/  SHF.L.U32 R95, R100, 0x10, RZ ;  /* 0x00000010645f7819 */ /* 0x002fc800000006ff */
[----:B--2---:R-:W-:Y:S02]  /*23f0*/  LOP3.LUT R63, R63, R95, R98, 0xfe, !PT ;  /* 0x0000005f3f3f7212 */ /* 0x004fe400078efe62 */
[----:B----4-:R-:W-:Y:S01]  /*2400*/  LOP3.LUT R62, R62, R99, RZ, 0xfc, !PT ;  /* 0x000000633e3e7212 */ /* 0x010fe200078efcff */
[----:B------:R-:W-:-:S05]  /*2410*/  IMAD.WIDE.U32 R98, R87, 0x8, R60 ;  /* 0x0000000857627825 */ /* 0x000fca00078e003c */
[----:B------:R0:W-:Y:S04]  /*2420*/  STG.E.64 desc[UR16][R98.64], R62 ;  /* 0x0000003e62007986 */ /* 0x0001e8000c101b10 */
[----:B------:R-:W2:Y:S01]  /*2430*/  LDG.E.64 R56, desc[UR16][R56.64] ;  /* 0x0000001038387981 */ /* 0x000ea2000c1e1b00 */
[--C-:B------:R-:W-:Y:S01]  /*2440*/  FFMA.FTZ R87, R89, UR13, R108.reuse ;  /* 0x0000000d59577c23 */ /* 0x100fe2000801006c */
[----:B------:R-:W-:-:S03]  /*2450*/  FFMA.FTZ R92, R92, UR13, R108 ;  /* 0x0000000d5c5c7c23 */ /* 0x000fc6000801006c */
[----:B------:R-:W-:Y:S01]  /*2460*/  FADD.FTZ R90, R90, -R87 ;  /* 0x800000575a5a7221 */ /* 0x000fe20000010000 */
[----:B------:R-:W-:Y:S01]  /*2470*/  FFMA.FTZ R66, R66, UR13, R108 ;  /* 0x0000000d42427c23 */ /* 0x000fe2000801006c */
[----:B------:R-:W-:Y:S02]  /*2480*/  FADD.FTZ R92, R91, -R92 ;  /* 0x8000005c5b5c7221 */ /* 0x000fe40000010000 */
[----:B0-----:R-:W-:Y:S01]  /*2490*/  FMUL.FTZ R63, R90, UR12 ;  /* 0x0000000c5a3f7c20 */ /* 0x001fe20008410000 */
[----:B---3--:R-:W-:Y:S01]  /*24a0*/  @P5 MOV R62, R104 ;  /* 0x00000068003e5202 */ /* 0x008fe20000000f00 */
[----:B------:R-:W-:Y:S01]  /*24b0*/  FADD.FTZ R89, R67, -R66 ;  /* 0x8000004243597221 */ /* 0x000fe20000010000 */
[----:B------:R-:W-:Y:S01]  /*24c0*/  FMUL.FTZ R92, R92, UR12 ;  /* 0x0000000c5c5c7c20 */ /* 0x000fe20008410000 */
[----:B------:R-:W-:Y:S01]  /*24d0*/  FMUL.FTZ R63, R63, UR4 ;  /* 0x000000043f3f7c20 */ /* 0x000fe20008410000 */
[----:B------:R-:W-:Y:S01]  /*24e0*/  @P4 MOV R67, R59 ;  /* 0x0000003b00434202 */ /* 0x000fe20000000f00 */
[----:B------:R-:W-:Y:S01]  /*24f0*/  FFMA.FTZ R93, R93, UR13, R108 ;  /* 0x0000000d5d5d7c23 */ /* 0x000fe2000801006c */
[----:B------:R-:W-:-:S02]  /*2500*/  @P6 SHF.R.U32.HI R59, RZ, 0x10, R59 ;  /* 0x00000010ff3b6819 */ /* 0x000fc4000001163b */
[----:B------:R-:W-:Y:S01]  /*2510*/  @P5 SHF.L.U32 R90, R62, 0x10, RZ ;  /* 0x000000103e5a5819 */ /* 0x000fe200000006ff */
[----:B------:R-:W-:Y:S01]  /*2520*/  FMUL.FTZ R62, R63, UR23 ;  /* 0x000000173f3e7c20 */ /* 0x000fe20008410000 */
[----:B------:R-:W-:Y:S01]  /*2530*/  FMUL.FTZ R63, R92, UR4 ;  /* 0x000000045c3f7c20 */ /* 0x000fe20008410000 */
[----:B------:R-:W-:Y:S01]  /*2540*/  FADD.FTZ R93, R94, -R93 ;  /* 0x8000005d5e5d7221 */ /* 0x000fe20000010000 */
[----:B------:R-:W-:Y:S02]  /*2550*/  @P6 SHF.L.U32 R59, R59, 0x10, RZ ;  /* 0x000000103b3b6819 */ /* 0x000fe400000006ff */
[----:B------:R-:W-:Y:S01]  /*2560*/  @P4 SHF.L.U32 R58, R67, 0x10, RZ ;  /* 0x00000010433a4819 */ /* 0x000fe200000006ff */
[----:B------:R-:W-:Y:S01]  /*2570*/  FMUL.FTZ R63, R63, UR23 ;  /* 0x000000173f3f7c20 */ /* 0x000fe20008410000 */
[----:B------:R-:W-:Y:S01]  /*2580*/  CS2R R66, SRZ ;  /* 0x0000000000427805 */ /* 0x000fe2000001ff00 */
[----:B------:R-:W-:Y:S01]  /*2590*/  FMUL.FTZ R92, R93, UR12 ;  /* 0x0000000c5d5c7c20 */ /* 0x000fe20008410000 */
[----:B------:R-:W-:Y:S01]  /*25a0*/  @P6 FMUL.FTZ R66, R110, R59 ;  /* 0x0000003b6e426220 */ /* 0x000fe20000410000 */
[----:B------:R-:W-:Y:S01]  /*25b0*/  @P5 FMUL.FTZ R67, R103, R90 ;  /* 0x0000005a67435220 */ /* 0x000fe20000410000 */
[----:B------:R-:W-:Y:S01]  /*25c0*/  FMUL.FTZ R59, R38, R63 ;  /* 0x0000003f263b7220 */ /* 0x000fe20000410000 */
[----:B------:R-:W-:Y:S01]  /*25d0*/  LOP3.LUT P5, RZ, R65, 0xff0000, RZ, 0xc0, !PT ;  /* 0x00ff000041ff7812 */ /* 0x000fe200078ac0ff */
[----:B------:R-:W-:Y:S01]  /*25e0*/  FMUL.FTZ R92, R92, UR4 ;  /* 0x000000045c5c7c20 */ /* 0x000fe20008410000 */
[----:B------:R-:W-:-:S02]  /*25f0*/  HFMA2 R87, -RZ, RZ, 0, 0 ;  /* 0x00000000ff577431 */ /* 0x000fc400000001ff */
[----:B------:R-:W-:Y:S01]  /*2600*/  FMUL.FTZ R89, R89, UR12 ;  /* 0x0000000c59597c20 */ /* 0x000fe20008410000 */
[----:B------:R-:W-:Y:S01]  /*2610*/  @P4 FMUL.FTZ R87, R109, R58 ;  /* 0x0000003a6d574220 */ /* 0x000fe20000410000 */
[----:B------:R-:W-:Y:S01]  /*2620*/  FMUL.FTZ R58, R37, R62 ;  /* 0x0000003e253a7220 */ /* 0x000fe20000410000 */
[----:B------:R-:W-:Y:S01]  /*2630*/  FSEL R91, R59, RZ, P5 ;  /* 0x000000ff3b5b7208 */ /* 0x000fe20002800000 */
[----:B------:R-:W-:Y:S01]  /*2640*/  FMUL.FTZ R92, R92, UR23 ;  /* 0x000000175c5c7c20 */ /* 0x000fe20008410000 */
[----:B------:R-:W-:Y:S01]  /*2650*/  LOP3.LUT P6, RZ, R65, 0xff00, RZ, 0xc0, !PT ;  /* 0x0000ff0041ff7812 */ /* 0x000fe200078cc0ff */
[----:B------:R-:W-:Y:S01]  /*2660*/  FMUL.FTZ R89, R89, UR4 ;  /* 0x0000000459597c20 */ /* 0x000fe20008410000 */
[----:B------:R-:W-:Y:S01]  /*2670*/  @P3 SHF.R.U64 R59, R104, 0x10, R105 ;  /* 0x00000010683b3819 */ /* 0x000fe20000001269 */
[----:B------:R-:W-:Y:S01]  /*2680*/  FMUL.FTZ R93, R39, R92 ;  /* 0x0000005c275d7220 */ /* 0x000fe20000410000 */
[----:B------:R-:W-:Y:S01]  /*2690*/  FSEL R58, R58, RZ, P6 ;  /* 0x000000ff3a3a7208 */ /* 0x000fe20003000000 */
[----:B------:R-:W-:Y:S01]  /*26a0*/  FMUL.FTZ R89, R89, UR23 ;  /* 0x0000001759597c20 */ /* 0x000fe20008410000 */
[----:B------:R-:W-:-:S02]  /*26b0*/  @P3 SHF.L.U32 R59, R59, 0x10, RZ ;  /* 0x000000103b3b3819 */ /* 0x000fc400000006ff */
[----:B------:R-:W-:Y:S01]  /*26c0*/  ISETP.GE.U32.AND P4, PT, R65, 0x1000000, PT ;  /* 0x010000004100780c */ /* 0x000fe20003f86070 */
[----:B------:R0:W1:Y:S01]  /*26d0*/  F2F.BF16.F32 R94, R58 ;  /* 0x0000003a005e7304 */ /* 0x0000620000202000 */
[----:B------:R-:W-:Y:S02]  /*26e0*/  HFMA2 R90, -RZ, RZ, 0, 0 ;  /* 0x00000000ff5a7431 */ /* 0x000fe400000001ff */
[----:B------:R-:W-:Y:S01]  /*26f0*/  @P3 FMUL.FTZ R90, R96, R59 ;  /* 0x0000003b605a3220 */ /* 0x000fe20000410000 */
[----:B------:R-:W-:Y:S02]  /*2700*/  FSEL R95, R93, RZ, P4 ;  /* 0x000000ff5d5f7208 */ /* 0x000fe40002000000 */
[----:B------:R-:W-:Y:S01]  /*2710*/  LOP3.LUT P3, RZ, R65, 0xff, RZ, 0xc0, !PT ;  /* 0x000000ff41ff7812 */ /* 0x000fe2000786c0ff */
[----:B0-----:R-:W-:-:S03]  /*2720*/  FMUL.FTZ R58, R36, R89 ;  /* 0x00000059243a7220 */ /* 0x001fc60000410000 */
[----:B------:R-:W0:Y:S02]  /*2730*/  F2F.BF16.F32 R95, R95 ;  /* 0x0000005f005f7304 */ /* 0x000e240000202000 */
[----:B------:R-:W-:-:S06]  /*2740*/  FSEL R93, R58, RZ, P3 ;  /* 0x000000ff3a5d7208 */ /* 0x000fcc0001800000 */
[----:B------:R3:W4:Y:S08]  /*2750*/  F2F.BF16.F32 R98, R91 ;  /* 0x0000005b00627304 */ /* 0x0007300000202000 */
[----:B------:R-:W4:Y:S01]  /*2760*/  F2F.BF16.F32 R93, R93 ;  /* 0x0000005d005d7304 */ /* 0x000f220000202000 */
[----:B---3--:R-:W-:Y:S01]  /*2770*/  @P0 MOV R91, R105 ;  /* 0x00000069005b0202 */ /* 0x008fe20000000f00 */
[----:B-1----:R-:W-:Y:S01]  /*2780*/  IMAD.WIDE.U32 R58, R94, 0x10000, RZ ;  /* 0x000100005e3a7825 */ /* 0x002fe200078e00ff */
[----:B0-----:R-:W-:-:S02]  /*2790*/  SHF.L.U32 R65, R95, 0x10, RZ ;  /* 0x000000105f417819 */ /* 0x001fc400000006ff */
[----:B------:R-:W-:Y:S01]  /*27a0*/  @P0 SHF.L.U32 R94, R91, 0x10, RZ ;  /* 0x000000105b5e0819 */ /* 0x000fe200000006ff */
[----:B------:R-:W-:Y:S01]  /*27b0*/  IMAD.WIDE.U32 R60, R86, 0x8, R60 ;  /* 0x00000008563c7825 */ /* 0x000fe200078e003c */
[----:B----4-:R-:W-:-:S03]  /*27c0*/  LOP3.LUT R59, R59, R65, R98, 0xfe, !PT ;  /* 0x000000413b3b7212 */ /* 0x010fc600078efe62 */
[----:B------:R-:W-:Y:S01]  /*27d0*/  HFMA2 R65, -RZ, RZ, 0, 0 ;  /* 0x00000000ff417431 */ /* 0x000fe200000001ff */
[----:B------:R-:W-:Y:S01]  /*27e0*/  @P1 SHF.R.U32.HI R104, RZ, 0x10, R105 ;  /* 0x00000010ff681819 */ /* 0x000fe20000011669 */
[----:B------:R-:W-:Y:S01]  /*27f0*/  @P0 FMUL.FTZ R65, R101, R94 ;  /* 0x0000005e65410220 */ /* 0x000fe20000410000 */
[----:B------:R-:W-:-:S05]  /*2800*/  LOP3.LUT R58, R58, R93, RZ, 0xfc, !PT ;  /* 0x0000005d3a3a7212 */ /* 0x000fca00078efcff */
        /* <DEDUP_REMOVED lines=21> */
.L_x_3148:
[----:B------:R-:W-:-:S04]  /*2960*/  UISETP.NE.U32.AND UP1, UPT, UR24, URZ, UPT ;  /* 0x000000ff1800728c */ /* 0x000fc8000bf25070 */
[----:B------:R-:W-:-:S09]  /*2970*/  UISETP.NE.AND.EX UP1, UPT, UR25, URZ, UPT, UP1 ;  /* 0x000000ff1900728c */ /* 0x000fd2000bf25310 */
[----:B------:R-:W-:Y:S05]  /*2980*/  BRA.U UP1, `(.L_x_3151) ;  /* 0x0000000901d87547 */ /* 0x000fea000b800000 */
        /* <DEDUP_REMOVED lines=13> */
[----:B------:R-:W-:Y:S01]  /*2a60*/  FFMA.FTZ R62, R62, UR12, R55 ;  /* 0x0000000c3e3e7c23 */ /* 0x000fe20008010037 */
[----:B------:R-:W-:Y:S01]  /*2a70*/  ISETP.GE.U32.AND P6, PT, R103, 0x1000000, PT ;  /* 0x010000006700780c */ /* 0x000fe20003fc6070 */
[----:B------:R-:W-:Y:S01]  /*2a80*/  FMUL.FTZ R60, R60, UR4 ;  /* 0x000000043c3c7c20 */ /* 0x000fe20008410000 */
[----:B------:R-:W-:Y:S01]  /*2a90*/  FMUL.FTZ R61, R61, UR4 ;  /* 0x000000043d3d7c20 */ /* 0x000fe20008410000 */
[----:B------:R-:W-:Y:S01]  /*2aa0*/  FMUL.FTZ R62, R62, UR4 ;  /* 0x000000043e3e7c20 */ /* 0x000fe20008410000 */
[----:B------:R-:W-:Y:S01]  /*2ab0*/  LOP3.LUT P0, RZ, R103, 0xff, RZ, 0xc0, !PT ;  /* 0x000000ff67ff7812 */ /* 0x000fe2000780c0ff */
[----:B------:R-:W-:Y:S01]  /*2ac0*/  FMUL.FTZ R112, R60, UR23 ;  /* 0x000000173c707c20 */ /* 0x000fe20008410000 */
[--C-:B------:R-:W-:Y:S01]  /*2ad0*/  FFMA.FTZ R60, R0, UR13, R108.reuse ;  /* 0x0000000d003c7c23 */ /* 0x100fe2000801006c */
[----:B------:R-:W-:Y:S01]  /*2ae0*/  FMUL.FTZ R110, R62, UR23 ;  /* 0x000000173e6e7c20 */ /* 0x000fe20008410000 */
[----:B------:R-:W-:Y:S01]  /*2af0*/  FFMA.FTZ R99, R99, UR13, R108 ;  /* 0x0000000d63637c23 */ /* 0x000fe2000801006c */
[----:B------:R-:W-:Y:S01]  /*2b00*/  FMUL.FTZ R0, R45, R112 ;  /* 0x000000702d007220 */ /* 0x000fe20000410000 */
[----:B------:R-:W-:Y:S01]  /*2b10*/  FADD.FTZ R105, R109, -R60 ;  /* 0x8000003c6d697221 */ /* 0x000fe20000010000 */
[----:B------:R-:W-:Y:S01]  /*2b20*/  FMUL.FTZ R109, R61, UR23 ;  /* 0x000000173d6d7c20 */ /* 0x000fe20008410000 */
[----:B------:R-:W-:Y:S01]  /*2b30*/  FADD.FTZ R114, R104, -R99 ;  /* 0x8000006368727221 */ /* 0x000fe20000010000 */
[----:B------:R-:W-:Y:S01]  /*2b40*/  FFMA.FTZ R102, R102, UR13, R108 ;  /* 0x0000000d66667c23 */ /* 0x000fe2000801006c */
[----:B------:R-:W-:Y:S01]  /*2b50*/  FSEL R60, R0, RZ, P5 ;  /* 0x000000ff003c7208 */ /* 0x000fe20002800000 */
[----:B------:R-:W-:Y:S01]  /*2b60*/  FMUL.FTZ R61, R46, R109 ;  /* 0x0000006d2e3d7220 */ /* 0x000fe20000410000 */
[----:B------:R-:W-:Y:S01]  /*2b70*/  FFMA.FTZ R0, R105, UR12, R52 ;  /* 0x0000000c69007c23 */ /* 0x000fe20008010034 */
[----:B------:R-:W-:Y:S01]  /*2b80*/  FFMA.FTZ R99, R100, UR13, R108 ;  /* 0x0000000d64637c23 */ /* 0x000fe2000801006c */
[----:B------:R0:W1:Y:S02]  /*2b90*/  F2F.BF16.F32 R63, R60 ;  /* 0x0000003c003f7304 */ /* 0x0000640000202000 */
[----:B------:R-:W-:Y:S01]  /*2ba0*/  FSEL R105, R61, RZ, P4 ;  /* 0x000000ff3d697208 */ /* 0x000fe20002000000 */
[----:B------:R-:W-:Y:S01]  /*2bb0*/  FMUL.FTZ R0, R0, UR4 ;  /* 0x0000000400007c20 */ /* 0x000fe20008410000 */
[----:B------:R-:W-:-:S03]  /*2bc0*/  FMUL.FTZ R61, R47, R110 ;  /* 0x0000006e2f3d7220 */ /* 0x000fc60000410000 */
[----:B------:R-:W-:Y:S01]  /*2bd0*/  FMUL.FTZ R111, R0, UR23 ;  /* 0x00000017006f7c20 */ /* 0x000fe20008410000 */
[----:B------:R-:W-:Y:S01]  /*2be0*/  F2F.BF16.F32 R105, R105 ;  /* 0x0000006900697304 */ /* 0x000fe20000202000 */
[----:B------:R-:W-:Y:S02]  /*2bf0*/  FSEL R103, R61, RZ, P6 ;  /* 0x000000ff3d677208 */ /* 0x000fe40003000000 */
[----:B------:R-:W-:Y:S01]  /*2c00*/  FMUL.FTZ R0, R44, R111 ;  /* 0x0000006f2c007220 */ /* 0x000fe20000410000 */
[----:B0-----:R-:W0:Y:S01]  /*2c10*/  LDC.64 R60, c[0x0][0x468] ;  /* 0x00011a00ff3c7b82 */ /* 0x001e220000000a00 */
[----:B-1----:R-:W-:-:S03]  /*2c20*/  IMAD.WIDE.U32 R62, R63, 0x10000, RZ ;  /* 0x000100003f3e7825 */ /* 0x002fc600078e00ff */
[----:B------:R-:W1:Y:S01]  /*2c30*/  F2F.BF16.F32 R103, R103 ;  /* 0x0000006700677304 */ /* 0x000e620000202000 */
[----:B------:R-:W-:-:S07]  /*2c40*/  FSEL R0, R0, RZ, P0 ;  /* 0x000000ff00007208 */ /* 0x000fce0000000000 */
[----:B------:R-:W3:Y:S01]  /*2c50*/  F2F.BF16.F32 R113, R0 ;  /* 0x0000000000717304 */ /* 0x000ee20000202000 */
[----:B-1----:R-:W-:-:S04]  /*2c60*/  SHF.L.U32 R107, R103, 0x10, RZ ;  /* 0x00000010676b7819 */ /* 0x002fc800000006ff */
[----:B------:R-:W-:Y:S01]  /*2c70*/  LOP3.LUT R63, R63, R107, R105, 0xfe, !PT ;  /* 0x0000006b3f3f7212 */ /* 0x000fe200078efe69 */
[----:B0-----:R-:W-:Y:S01]  /*2c80*/  IMAD.WIDE.U32 R106, R88, 0x8, R60 ;  /* 0x00000008586a7825 */ /* 0x001fe200078e003c */
[----:B---3--:R-:W-:-:S03]  /*2c90*/  LOP3.LUT R62, R62, R113, RZ, 0xfc, !PT ;  /* 0x000000713e3e7212 */ /* 0x008fc600078efcff */
[----:B------:R-:W-:-:S04]  /*2ca0*/  IMAD.WIDE.U32 R104, R87, 0x8, R56 ;  /* 0x0000000857687825 */ /* 0x000fc800078e0038 */
[----:B------:R-:W-:Y:S01]  /*2cb0*/  FFMA.FTZ R103, R97, UR13, R108 ;  /* 0x0000000d61677c23 */ /* 0x000fe2000801006c */
[----:B------:R-:W-:Y:S01]  /*2cc0*/  FFMA.FTZ R97, R114, UR12, R21 ;  /* 0x0000000c72617c23 */ /* 0x000fe20008010015 */
[----:B------:R0:W-:Y:S01]  /*2cd0*/  STG.E.64 desc[UR16][R106.64], R62 ;  /* 0x0000003e6a007986 */ /* 0x0001e2000c101b10 */
[----:B------:R-:W-:-:S03]  /*2ce0*/  FADD.FTZ R101, R101, -R102 ;  /* 0x8000006665657221 */ /* 0x000fc60000010000 */
[----:B------:R-:W3:Y:S01]  /*2cf0*/  LDG.E.64 R104, desc[UR16][R104.64] ;  /* 0x0000001068687981 */ /* 0x000ee2000c1e1b00 */
[----:B------:R-:W-:Y:S01]  /*2d00*/  FADD.FTZ R99, R96, -R99 ;  /* 0x8000006360637221 */ /* 0x000fe20000010000 */
[----:B------:R-:W-:Y:S01]  /*2d10*/  FMUL.FTZ R96, R97, UR4 ;  /* 0x0000000461607c20 */ /* 0x000fe20008410000 */
[----:B------:R-:W-:Y:S01]  /*2d20*/  FADD.FTZ R98, R98, -R103 ;  /* 0x8000006762627221 */ /* 0x000fe20000010000 */
[----:B------:R-:W-:Y:S02]  /*2d30*/  HFMA2 R0, -RZ, RZ, 0, 0 ;  /* 0x00000000ff007431 */ /* 0x000fe400000001ff */
[----:B------:R-:W-:Y:S01]  /*2d40*/  FMUL.FTZ R96, R96, UR23 ;  /* 0x0000001760607c20 */ /* 0x000fe20008410000 */
[----:B0-----:R-:W-:-:S03]  /*2d50*/  FFMA.FTZ R62, R101, UR12, R22 ;  /* 0x0000000c653e7c23 */ /* 0x001fc60008010016 */
[----:B------:R-:W-:Y:S01]  /*2d60*/  FMUL.FTZ R63, R41, R96 ;  /* 0x00000060293f7220 */ /* 0x000fe20000410000 */
[----:B------:R-:W-:Y:S01]  /*2d70*/  FMUL.FTZ R101, R62, UR4 ;  /* 0x000000043e657c20 */ /* 0x000fe20008410000 */
[----:B------:R-:W-:Y:S01]  /*2d80*/  FFMA.FTZ R62, R99, UR12, R20 ;  /* 0x0000000c633e7c23 */ /* 0x000fe20008010014 */
[----:B------:R-:W-:-:S03]  /*2d90*/  LOP3.LUT P3, RZ, R95, 0xff00, RZ, 0xc0, !PT ;  /* 0x0000ff005fff7812 */ /* 0x000fc6000786c0ff */
[----:B------:R-:W-:Y:S01]  /*2da0*/  FMUL.FTZ R62, R62, UR4 ;  /* 0x000000043e3e7c20 */ /* 0x000fe20008410000 */
[----:B------:R-:W-:Y:S01]  /*2db0*/  FMUL.FTZ R101, R101, UR23 ;  /* 0x0000001765657c20 */ /* 0x000fe20008410000 */
[----:B------:R-:W-:Y:S02]  /*2dc0*/  ISETP.GE.U32.AND P1, PT, R95, 0x1000000, PT ;  /* 0x010000005f00780c */ /* 0x000fe40003f26070 */
[----:B------:R-:W-:Y:S01]  /*2dd0*/  FMUL.FTZ R103, R62, UR23 ;  /* 0x000000173e677c20 */ /* 0x000fe20008410000 */
[----:B------:R-:W-:Y:S01]  /*2de0*/  MOV R97, RZ ;  /* 0x000000ff00617202 */ /* 0x000fe20000000f00 */
[----:B------:R-:W-:Y:S01]  /*2df0*/  IMAD.WIDE.U32 R56, R86, 0x8, R56 ;  /* 0x0000000856387825 */ /* 0x000fe200078e0038 */
[----:B--2---:R-:W-:-:S04]  /*2e00*/  @P0 MOV R88, R58 ;  /* 0x0000003a00580202 */ /* 0x004fc80000000f00 */
[----:B------:R-:W-:-:S05]  /*2e10*/  @P0 SHF.L.U32 R88, R88, 0x10, RZ ;  /* 0x0000001058580819 */ /* 0x000fca00000006ff */
[----:B------:R-:W-:Y:S01]  /*2e20*/  @P0 FMUL.FTZ R0, R111, R88 ;  /* 0x000000586f000220 */ /* 0x000fe20000410000 */
[----:B------:R-:W-:-:S04]  /*2e30*/  FFMA.FTZ R88, R98, UR12, R23 ;  /* 0x0000000c62587c23 */ /* 0x000fc80008010017 */
[----:B------:R-:W-:Y:S01]  /*2e40*/  FMUL.FTZ R88, R88, UR4 ;  /* 0x0000000458587c20 */ /* 0x000fe20008410000 */
[----:B------:R-:W-:-:S03]  /*2e50*/  FSEL R98, R63, RZ, P3 ;  /* 0x000000ff3f627208 */ /* 0x000fc60001800000 */
[----:B------:R-:W-:Y:S01]  /*2e60*/  FMUL.FTZ R88, R88, UR23 ;  /* 0x0000001758587c20 */ /* 0x000fe20008410000 */
[----:B------:R-:W-:Y:S01]  /*2e70*/  @P5 SHF.R.U64 R63, R58, 0x10, R59 ;  /* 0x000000103a3f5819 */ /* 0x000fe2000000123b */
[----:B------:R-:W-:Y:S02]  /*2e80*/  FMUL.FTZ R58, R42, R101 ;  /* 0x000000652a3a7220 */ /* 0x000fe40000410000 */
[----:B------:R-:W-:Y:S01]  /*2e90*/  FMUL.FTZ R62, R43, R88 ;  /* 0x000000582b3e7220 */ /* 0x000fe20000410000 */
[----:B------:R-:W-:Y:S02]  /*2ea0*/  LOP3.LUT P0, RZ, R95, 0xff0000, RZ, 0xc0, !PT ;  /* 0x00ff00005fff7812 */ /* 0x000fe4000780c0ff */
[----:B------:R-:W-:Y:S02]  /*2eb0*/  @P5 SHF.L.U32 R63, R63, 0x10, RZ ;  /* 0x000000103f3f5819 */ /* 0x000fe400000006ff */
[----:B------:R-:W-:Y:S02]  /*2ec0*/  FSEL R100, R62, RZ, P1 ;  /* 0x000000ff3e647208 */ /* 0x000fe40000800000 */
[----:B------:R-:W-:Y:S01]  /*2ed0*/  FSEL R99, R58, RZ, P0 ;  /* 0x000000ff3a637208 */ /* 0x000fe20000000000 */
[----:B------:R-:W-:Y:S01]  /*2ee0*/  @P5 FMUL.FTZ R97, R112, R63 ;  /* 0x0000003f70615220 */ /* 0x000fe20000410000 */
[----:B------:R-:W-:Y:S01]  /*2ef0*/  FMUL.FTZ R58, R40, R103 ;  /* 0x00000067283a7220 */ /* 0x000fe20000410000 */
[----:B------:R-:W-:Y:S01]  /*2f00*/  LOP3.LUT P5, RZ, R95, 0xff, RZ, 0xc0, !PT ;  /* 0x000000ff5fff7812 */ /* 0x000fe200078ac0ff */
[----:B------:R-:W0:Y:S03]  /*2f10*/  F2F.BF16.F32 R98, R98 ;  /* 0x0000006200627304 */ /* 0x000e260000202000 */
        /* <DEDUP_REMOVED lines=11> */
[--C-:B------:R-:W-:Y:S01]  /*2fd0*/  FFMA.FTZ R66, R66, UR13, R108.reuse ;  /* 0x0000000d42427c23 */ /* 0x100fe2000801006c */
[--C-:B------:R-:W-:Y:S01]  /*2fe0*/  FFMA.FTZ R89, R89, UR13, R108.reuse ;  /* 0x0000000d59597c23 */ /* 0x100fe2000801006c */
[----:B------:R-:W-:Y:S02]  /*2ff0*/  FFMA.FTZ R87, R93, UR13, R108 ;  /* 0x0000000d5d577c23 */ /* 0x000fe4000801006c */
[----:B------:R-:W-:Y:S01]  /*3000*/  FADD.FTZ R93, R67, -R66 ;  /* 0x80000042435d7221 */ /* 0x000fe20000010000 */
[----:B------:R-:W-:Y:S01]  /*3010*/  @P4 MOV R67, R59 ;  /* 0x0000003b00434202 */ /* 0x000fe20000000f00 */
[----:B------:R-:W-:Y:S01]  /*3020*/  FADD.FTZ R90, R90, -R89 ;  /* 0x800000595a5a7221 */ /* 0x000fe20000010000 */
[----:B------:R-:W-:Y:S01]  /*3030*/  FFMA.FTZ R92, R92, UR13, R108 ;  /* 0x0000000d5c5c7c23 */ /* 0x000fe2000801006c */
[----:B------:R-:W-:-:S02]  /*3040*/  @P6 SHF.R.U32.HI R89, RZ, 0x10, R59 ;  /* 0x00000010ff596819 */ /* 0x000fc4000001163b */
[----:B------:R-:W-:Y:S01]  /*3050*/  @P4 SHF.L.U32 R58, R67, 0x10, RZ ;  /* 0x00000010433a4819 */ /* 0x000fe200000006ff */
[----:B------:R-:W-:Y:S01]  /*3060*/  FFMA.FTZ R59, R90, UR12, R49 ;  /* 0x0000000c5a3b7c23 */ /* 0x000fe20008010031 */
[----:B------:R-:W-:Y:S01]  /*3070*/  FADD.FTZ R91, R91, -R92 ;  /* 0x8000005c5b5b7221 */ /* 0x000fe20000010000 */
[----:B------:R-:W-:Y:S01]  /*3080*/  FADD.FTZ R94, R94, -R87 ;  /* 0x800000575e5e7221 */ /* 0x000fe20000010000 */
[----:B------:R-:W-:Y:S01]  /*3090*/  HFMA2 R87, -RZ, RZ, 0, 0 ;  /* 0x00000000ff577431 */ /* 0x000fe200000001ff */
[----:B---3--:R-:W-:Y:S01]  /*30a0*/  @P5 MOV R62, R104 ;  /* 0x00000068003e5202 */ /* 0x008fe20000000f00 */
[----:B------:R-:W-:Y:S01]  /*30b0*/  FMUL.FTZ R63, R59, UR4 ;  /* 0x000000043b3f7c20 */ /* 0x000fe20008410000 */
[----:B------:R-:W-:Y:S01]  /*30c0*/  @P4 FMUL.FTZ R87, R109, R58 ;  /* 0x0000003a6d574220 */ /* 0x000fe20000410000 */
[----:B------:R-:W-:Y:S01]  /*30d0*/  @P6 SHF.L.U32 R59, R89, 0x10, RZ ;  /* 0x00000010593b6819 */ /* 0x000fe200000006ff */
[----:B------:R-:W-:Y:S01]  /*30e0*/  FFMA.FTZ R58, R91, UR12, R50 ;  /* 0x0000000c5b3a7c23 */ /* 0x000fe20008010032 */
[----:B------:R-:W-:-:S02]  /*30f0*/  @P5 SHF.L.U32 R90, R62, 0x10, RZ ;  /* 0x000000103e5a5819 */ /* 0x000fc400000006ff */
[----:B------:R-:W-:Y:S01]  /*3100*/  CS2R R66, SRZ ;  /* 0x0000000000427805 */ /* 0x000fe2000001ff00 */
[----:B------:R-:W-:Y:S01]  /*3110*/  FMUL.FTZ R62, R63, UR23 ;  /* 0x000000173f3e7c20 */ /* 0x000fe20008410000 */
[----:B------:R-:W-:Y:S01]  /*3120*/  FMUL.FTZ R63, R58, UR4 ;  /* 0x000000043a3f7c20 */ /* 0x000fe20008410000 */
[----:B------:R-:W-:Y:S01]  /*3130*/  @P6 FMUL.FTZ R66, R110, R59 ;  /* 0x0000003b6e426220 */ /* 0x000fe20000410000 */
[----:B------:R-:W-:Y:S01]  /*3140*/  FFMA.FTZ R59, R94, UR12, R51 ;  /* 0x0000000c5e3b7c23 */ /* 0x000fe20008010033 */
[----:B------:R-:W-:Y:S01]  /*3150*/  FMUL.FTZ R58, R37, R62 ;  /* 0x0000003e253a7220 */ /* 0x000fe20000410000 */
[----:B------:R-:W-:Y:S01]  /*3160*/  FMUL.FTZ R63, R63, UR23 ;  /* 0x000000173f3f7c20 */ /* 0x000fe20008410000 */
[----:B------:R-:W-:Y:S01]  /*3170*/  LOP3.LUT P6, RZ, R65, 0xff00, RZ, 0xc0, !PT ;  /* 0x0000ff0041ff7812 */ /* 0x000fe200078cc0ff */
[----:B------:R-:W-:Y:S01]  /*3180*/  FMUL.FTZ R92, R59, UR4 ;  /* 0x000000043b5c7c20 */ /* 0x000fe20008410000 */
[----:B------:R-:W-:Y:S01]  /*3190*/  @P5 FMUL.FTZ R67, R103, R90 ;  /* 0x0000005a67435220 */ /* 0x000fe20000410000 */
[----:B------:R-:W-:Y:S01]  /*31a0*/  FMUL.FTZ R59, R38, R63 ;  /* 0x0000003f263b7220 */ /* 0x000fe20000410000 */
[----:B------:R-:W-:Y:S01]  /*31b0*/  LOP3.LUT P5, RZ, R65, 0xff0000, RZ, 0xc0, !PT ;  /* 0x00ff000041ff7812 */ /* 0x000fe200078ac0ff */
[----:B------:R-:W-:Y:S01]  /*31c0*/  FMUL.FTZ R92, R92, UR23 ;  /* 0x000000175c5c7c20 */ /* 0x000fe20008410000 */
[----:B------:R-:W-:Y:S01]  /*31d0*/  FSEL R91, R58, RZ, P6 ;  /* 0x000000ff3a5b7208 */ /* 0x000fe20003000000 */
[----:B------:R-:W-:Y:S01]  /*31e0*/  FFMA.FTZ R58, R93, UR12, R48 ;  /* 0x0000000c5d3a7c23 */ /* 0x000fe20008010030 */
[----:B------:R-:W-:Y:S01]  /*31f0*/  FSEL R94, R59, RZ, P5 ;  /* 0x000000ff3b5e7208 */ /* 0x000fe20002800000 */
[----:B------:R-:W-:Y:S01]  /*3200*/  FMUL.FTZ R93, R39, R92 ;  /* 0x0000005c275d7220 */ /* 0x000fe20000410000 */
[----:B------:R-:W-:Y:S01]  /*3210*/  @P3 SHF.R.U64 R59, R104, 0x10, R105 ;  /* 0x00000010683b3819 */ /* 0x000fe20000001269 */
[----:B------:R-:W-:Y:S01]  /*3220*/  FMUL.FTZ R58, R58, UR4 ;  /* 0x000000043a3a7c20 */ /* 0x000fe20008410000 */
[----:B------:R-:W-:-:S02]  /*3230*/  ISETP.GE.U32.AND P4, PT, R65, 0x1000000, PT ;  /* 0x010000004100780c */ /* 0x000fc40003f86070 */
[----:B------:R-:W-:Y:S01]  /*3240*/  @P3 SHF.L.U32 R59, R59, 0x10, RZ ;  /* 0x000000103b3b3819 */ /* 0x000fe200000006ff */
[----:B------:R-:W-:Y:S01]  /*3250*/  FMUL.FTZ R89, R58, UR23 ;  /* 0x000000173a597c20 */ /* 0x000fe20008410000 */
[----:B------:R-:W-:Y:S01]  /*3260*/  FSEL R95, R93, RZ, P4 ;  /* 0x000000ff5d5f7208 */ /* 0x000fe20002000000 */
[----:B------:R-:W-:Y:S01]  /*3270*/  HFMA2 R90, -RZ, RZ, 0, 0 ;  /* 0x00000000ff5a7431 */ /* 0x000fe200000001ff */
[----:B------:R-:W0:Y:S01]  /*3280*/  F2F.BF16.F32 R91, R91 ;  /* 0x0000005b005b7304 */ /* 0x000e220000202000 */
[----:B------:R-:W-:Y:S01]  /*3290*/  @P3 FMUL.FTZ R90, R96, R59 ;  /* 0x0000003b605a3220 */ /* 0x000fe20000410000 */
[----:B------:R-:W-:Y:S01]  /*32a0*/  FMUL.FTZ R58, R36, R89 ;  /* 0x00000059243a7220 */ /* 0x000fe20000410000 */
[----:B------:R-:W-:-:S05]  /*32b0*/  LOP3.LUT P3, RZ, R65, 0xff, RZ, 0xc0, !PT ;  /* 0x000000ff41ff7812 */ /* 0x000fca000786c0ff */
[----:B------:R-:W1:Y:S01]  /*32c0*/  F2F.BF16.F32 R95, R95 ;  /* 0x0000005f005f7304 */ /* 0x000e620000202000 */
[----:B------:R-:W-:-:S07]  /*32d0*/  FSEL R93, R58, RZ, P3 ;  /* 0x000000ff3a5d7208 */ /* 0x000fce0001800000 */
        /* <DEDUP_REMOVED lines=11> */
[----:B0-----:R-:W-:-:S05]  /*3390*/  LOP3.LUT R58, R58, R93, RZ, 0xfc, !PT ;  /* 0x0000005d3a3a7212 */ /* 0x001fca00078efcff */
        /* <DEDUP_REMOVED lines=21> */
.L_x_3151:
        /* <DEDUP_REMOVED lines=23> */
[----:B------:R-:W-:Y:S01]  /*3660*/  FMUL.FTZ R109, R56, UR4 ;  /* 0x00000004386d7c20 */ /* 0x000fe20008410000 */
[----:B------:R-:W-:Y:S01]  /*3670*/  FMUL.FTZ R111, R46, R105 ;  /* 0x000000692e6f7220 */ /* 0x000fe20000410000 */
[----:B------:R-:W-:Y:S01]  /*3680*/  FMUL.FTZ R0, R45, R112 ;  /* 0x000000702d007220 */ /* 0x000fe20000410000 */
[----:B------:R-:W-:Y:S01]  /*3690*/  LOP3.LUT P5, RZ, R103, 0xff00, RZ, 0xc0, !PT ;  /* 0x0000ff0067ff7812 */ /* 0x000fe200078ac0ff */
[----:B-1----:R-:W-:-:S04]  /*36a0*/  IMAD.WIDE.U32 R106, R88, 0x10, R60 ;  /* 0x00000010586a7825 */ /* 0x002fc800078e003c */
[----:B------:R-:W-:Y:S01]  /*36b0*/  FMUL.FTZ R109, R109, UR23 ;  /* 0x000000176d6d7c20 */ /* 0x000fe20008410000 */
[----:B------:R-:W-:Y:S01]  /*36c0*/  FSEL R113, R111, RZ, P4 ;  /* 0x000000ff6f717208 */ /* 0x000fe20002000000 */
[----:B------:R-:W-:Y:S01]  /*36d0*/  FMUL.FTZ R111, R47, R110 ;  /* 0x0000006e2f6f7220 */ /* 0x000fe20000410000 */
[C---:B------:R-:W-:Y:S01]  /*36e0*/  ISETP.GE.U32.AND P6, PT, R103.reuse, 0x1000000, PT ;  /* 0x010000006700780c */ /* 0x040fe20003fc6070 */
[----:B------:R0:W-:Y:S01]  /*36f0*/  STG.E.128 desc[UR16][R106.64], R56 ;  /* 0x000000386a007986 */ /* 0x0001e2000c101d10 */
[----:B------:R-:W-:Y:S01]  /*3700*/  LOP3.LUT P0, RZ, R103, 0xff, RZ, 0xc0, !PT ;  /* 0x000000ff67ff7812 */ /* 0x000fe2000780c0ff */
[----:B------:R-:W-:Y:S01]  /*3710*/  FMUL.FTZ R103, R44, R109 ;  /* 0x0000006d2c677220 */ /* 0x000fe20000410000 */
[----:B------:R-:W-:Y:S01]  /*3720*/  FSEL R0, R0, RZ, P5 ;  /* 0x000000ff00007208 */ /* 0x000fe20002800000 */
[----:B------:R-:W-:Y:S01]  /*3730*/  F2F.BF16.F32 R113, R113 ;  /* 0x0000007100717304 */ /* 0x000fe20000202000 */
[----:B------:R-:W-:Y:S01]  /*3740*/  FSEL R114, R111, RZ, P6 ;  /* 0x000000ff6f727208 */ /* 0x000fe20003000000 */
[----:B------:R-:W-:Y:S01]  /*3750*/  FFMA.FTZ R99, R99, UR13, R108 ;  /* 0x0000000d63637c23 */ /* 0x000fe2000801006c */
[----:B------:R-:W-:-:S03]  /*3760*/  FSEL R111, R103, RZ, P0 ;  /* 0x000000ff676f7208 */ /* 0x000fc60000000000 */
[----:B------:R-:W-:Y:S01]  /*3770*/  FADD.FTZ R104, R104, -R99 ;  /* 0x8000006368687221 */ /* 0x000fe20000010000 */
[----:B------:R-:W-:Y:S01]  /*3780*/  FFMA.FTZ R99, R100, UR13, R108 ;  /* 0x0000000d64637c23 */ /* 0x000fe2000801006c */
[----:B------:R-:W1:Y:S01]  /*3790*/  F2F.BF16.F32 R0, R0 ;  /* 0x0000000000007304 */ /* 0x000e620000202000 */
[----:B0-----:R-:W0:Y:S07]  /*37a0*/  LDC.64 R106, c[0x0][0x468] ;  /* 0x00011a00ff6a7b82 */ /* 0x001e2e0000000a00 */
[----:B------:R-:W3:Y:S01]  /*37b0*/  F2F.BF16.F32 R114, R114 ;  /* 0x0000007200727304 */ /* 0x000ee20000202000 */
[----:B-1----:R-:W-:-:S07]  /*37c0*/  IMAD.WIDE.U32 R56, R0, 0x10000, RZ ;  /* 0x0001000000387825 */ /* 0x002fce00078e00ff */
[----:B------:R-:W1:Y:S01]  /*37d0*/  F2F.BF16.F32 R111, R111 ;  /* 0x0000006f006f7304 */ /* 0x000e620000202000 */
[----:B------:R-:W-:Y:S01]  /*37e0*/  FFMA.FTZ R0, R102, UR13, R108 ;  /* 0x0000000d66007c23 */ /* 0x000fe2000801006c */
[----:B---3--:R-:W-:Y:S01]  /*37f0*/  SHF.L.U32 R59, R114, 0x10, RZ ;  /* 0x00000010723b7819 */ /* 0x008fe200000006ff */
[----:B------:R-:W-:-:S03]  /*3800*/  IMAD.WIDE.U32 R114, R87, 0x8, R62 ;  /* 0x0000000857727825 */ /* 0x000fc600078e003e */
[----:B------:R-:W-:Y:S01]  /*3810*/  LOP3.LUT R59, R57, R59, R113, 0xfe, !PT ;  /* 0x0000003b393b7212 */ /* 0x000fe200078efe71 */
[----:B------:R-:W-:Y:S01]  /*3820*/  FADD.FTZ R113, R101, -R0 ;  /* 0x8000000065717221 */ /* 0x000fe20000010000 */
[----:B0-----:R-:W-:Y:S01]  /*3830*/  IMAD.WIDE.U32 R102, R88, 0x8, R106 ;  /* 0x0000000858667825 */ /* 0x001fe200078e006a */
[----:B-1----:R-:W-:-:S05]  /*3840*/  LOP3.LUT R58, R56, R111, RZ, 0xfc, !PT ;  /* 0x0000006f383a7212 */ /* 0x002fca00078efcff */
[----:B------:R0:W-:Y:S04]  /*3850*/  STG.E.64 desc[UR16][R102.64], R58 ;  /* 0x0000003a66007986 */ /* 0x0001e8000c101b10 */
[----:B------:R1:W3:Y:S01]  /*3860*/  LDG.E.64 R100, desc[UR16][R114.64] ;  /* 0x0000001072647981 */ /* 0x0002e2000c1e1b00 */
[----:B------:R-:W-:Y:S01]  /*3870*/  FFMA.FTZ R57, R104, UR12, R21 ;  /* 0x0000000c68397c23 */ /* 0x000fe20008010015 */
        /* <DEDUP_REMOVED lines=8> */
[----:B0-----:R-:W-:Y:S01]  /*3900*/  FFMA.FTZ R58, R113, UR12, R22 ;  /* 0x0000000c713a7c23 */ /* 0x001fe20008010016 */
[----:B------:R-:W-:Y:S01]  /*3910*/  FFMA.FTZ R59, R98, UR12, R23 ;  /* 0x0000000c623b7c23 */ /* 0x000fe20008010017 */
[----:B------:R-:W-:Y:S01]  /*3920*/  MOV R97, RZ ;  /* 0x000000ff00617202 */ /* 0x000fe20000000f00 */
[----:B------:R-:W-:-:S04]  /*3930*/  IMAD.WIDE.U32 R62, R86, 0x8, R62 ;  /* 0x00000008563e7825 */ /* 0x000fc800078e003e */
[----:B------:R-:W-:-:S04]  /*3940*/  FMUL.FTZ R96, R59, UR4 ;  /* 0x000000043b607c20 */ /* 0x000fc80008410000 */
[----:B------:R-:W-:Y:S01]  /*3950*/  FMUL.FTZ R96, R96, UR23 ;  /* 0x0000001760607c20 */ /* 0x000fe20008410000 */
[----:B--2---:R-:W-:Y:S02]  /*3960*/  @P0 MOV R56, R116 ;  /* 0x0000007400380202 */ /* 0x004fe40000000f00 */
[----:B------:R-:W-:Y:S02]  /*3970*/  @P5 SHF.R.U64 R102, R116, 0x10, R117 ;  /* 0x0000001074665819 */ /* 0x000fe40000001275 */
[----:B------:R-:W-:-:S05]  /*3980*/  @P0 SHF.L.U32 R56, R56, 0x10, RZ ;  /* 0x0000001038380819 */ /* 0x000fca00000006ff */
[----:B------:R-:W-:Y:S01]  /*3990*/  @P0 FMUL.FTZ R0, R56, R109 ;  /* 0x0000006d38000220 */ /* 0x000fe20000410000 */
[----:B------:R-:W-:Y:S01]  /*39a0*/  FMUL.FTZ R109, R58, UR4 ;  /* 0x000000043a6d7c20 */ /* 0x000fe20008410000 */
[----:B------:R-:W-:Y:S01]  /*39b0*/  FMUL.FTZ R56, R41, R88 ;  /* 0x0000005829387220 */ /* 0x000fe20000410000 */
[----:B------:R-:W-:Y:S02]  /*39c0*/  LOP3.LUT P0, RZ, R95, 0xff0000, RZ, 0xc0, !PT ;  /* 0x00ff00005fff7812 */ /* 0x000fe4000780c0ff */
[----:B------:R-:W-:Y:S02]  /*39d0*/  FMUL.FTZ R109, R109, UR23 ;  /* 0x000000176d6d7c20 */ /* 0x000fe40008410000 */
[----:B------:R-:W-:Y:S01]  /*39e0*/  FSEL R98, R56, RZ, P3 ;  /* 0x000000ff38627208 */ /* 0x000fe20001800000 */
[----:B------:R-:W-:Y:S01]  /*39f0*/  FFMA.FTZ R56, R111, UR12, R20 ;  /* 0x0000000c6f387c23 */ /* 0x000fe20008010014 */
[----:B------:R-:W-:Y:S02]  /*3a00*/  FMUL.FTZ R99, R42, R109 ;  /* 0x0000006d2a637220 */ /* 0x000fe40000410000 */
[----:B------:R0:W2:Y:S01]  /*3a10*/  F2F.BF16.F32 R103, R98 ;  /* 0x0000006200677304 */ /* 0x0000a20000202000 */
[----:B------:R-:W-:-:S02]  /*3a20*/  FMUL.FTZ R111, R56, UR4 ;  /* 0x00000004386f7c20 */ /* 0x000fc40008410000 */
[----:B------:R-:W-:Y:S02]  /*3a30*/  FSEL R104, R99, RZ, P0 ;  /* 0x000000ff63687208 */ /* 0x000fe40000000000 */
[----:B------:R-:W-:Y:S01]  /*3a40*/  @P5 SHF.L.U32 R99, R102, 0x10, RZ ;  /* 0x0000001066635819 */ /* 0x000fe200000006ff */
[----:B------:R-:W-:Y:S01]  /*3a50*/  FMUL.FTZ R102, R43, R96 ;  /* 0x000000602b667220 */ /* 0x000fe20000410000 */
[----:B------:R-:W-:Y:S02]  /*3a60*/  FMUL.FTZ R111, R111, UR23 ;  /* 0x000000176f6f7c20 */ /* 0x000fe40008410000 */
[----:B------:R-:W-:Y:S01]  /*3a70*/  F2F.BF16.F32 R104, R104 ;  /* 0x0000006800687304 */ /* 0x000fe20000202000 */
[----:B------:R-:W-:Y:S01]  /*3a80*/  @P5 FMUL.FTZ R97, R99, R112 ;  /* 0x0000007063615220 */ /* 0x000fe20000410000 */
[----:B-1----:R-:W-:Y:S01]  /*3a90*/  FSEL R114, R102, RZ, P1 ;  /* 0x000000ff66727208 */ /* 0x002fe20000800000 */
[----:B0-----:R-:W-:Y:S01]  /*3aa0*/  FMUL.FTZ R98, R40, R111 ;  /* 0x0000006f28627220 */ /* 0x001fe20000410000 */
[----:B------:R-:W-:Y:S01]  /*3ab0*/  LOP3.LUT P5, RZ, R95, 0xff, RZ, 0xc0, !PT ;  /* 0x000000ff5fff7812 */ /* 0x000fe200078ac0ff */
[----:B------:R-:W-:-:S03]  /*3ac0*/  IMAD.WIDE.U32 R112, R87, 0x8, R106 ;  /* 0x0000000857707825 */ /* 0x000fc600078e006a */
[----:B------:R-:W0:Y:S01]  /*3ad0*/  F2F.BF16.F32 R114, R114 ;  /* 0x0000007200727304 */ /* 0x000e220000202000 */
[----:B------:R-:W-:Y:S01]  /*3ae0*/  FSEL R95, R98, RZ, P5 ;  /* 0x000000ff625f7208 */ /* 0x000fe20002800000 */
[----:B--2---:R-:W-:-:S06]  /*3af0*/  IMAD.WIDE.U32 R102, R103, 0x10000, RZ ;  /* 0x0001000067667825 */ /* 0x004fcc00078e00ff */
[----:B------:R-:W1:Y:S01]  /*3b00*/  F2F.BF16.F32 R95, R95 ;  /* 0x0000005f005f7304 */ /* 0x000e620000202000 */
[----:B0-----:R-:W-:-:S04]  /*3b10*/  SHF.L.U32 R99, R114, 0x10, RZ ;  /* 0x0000001072637819 */ /* 0x001fc800000006ff */
[----:B------:R-:W-:Y:S01]  /*3b20*/  LOP3.LUT R103, R103, R99, R104, 0xfe, !PT ;  /* 0x0000006367677212 */ /* 0x000fe200078efe68 */
[----:B------:R-:W-:Y:S01]  /*3b30*/  IMAD.WIDE.U32 R98, R87, 0x10, R60 ;  /* 0x0000001057627825 */ /* 0x000fe200078e003c */
[----:B-1----:R-:W-:-:S04]  /*3b40*/  LOP3.LUT R102, R102, R95, RZ, 0xfc, !PT ;  /* 0x0000005f66667212 */ /* 0x002fc800078efcff */
[----:B------:R0:W-:Y:S04]  /*3b50*/  STG.E.128 desc[UR16][R98.64], R56 ;  /* 0x0000003862007986 */ /* 0x0001e8000c101d10 */
[----:B------:R-:W-:Y:S04]  /*3b60*/  STG.E.64 desc[UR16][R112.64], R102 ;  /* 0x0000006670007986 */ /* 0x000fe8000c101b10 */
        /* <DEDUP_REMOVED lines=9> */
[----:B------:R-:W-:-:S02]  /*3c00*/  HFMA2 R87, -RZ, RZ, 0, 0 ;  /* 0x00000000ff577431 */ /* 0x000fc400000001ff */
[----:B0-----:R-:W-:Y:S01]  /*3c10*/  FFMA.FTZ R57, R90, UR12, R49 ;  /* 0x0000000c5a397c23 */ /* 0x001fe20008010031 */
[----:B---3--:R-:W-:Y:S02]  /*3c20*/  @P5 MOV R58, R100 ;  /* 0x00000064003a5202 */ /* 0x008fe40000000f00 */
[----:B------:R-:W-:Y:S02]  /*3c30*/  CS2R R66, SRZ ;  /* 0x0000000000427805 */ /* 0x000fe4000001ff00 */
[----:B------:R-:W-:Y:S01]  /*3c40*/  @P4 MOV R56, R117 ;  /* 0x0000007500384202 */ /* 0x000fe20000000f00 */
[----:B------:R-:W-:Y:S01]  /*3c50*/  FMUL.FTZ R92, R57, UR4 ;  /* 0x00000004395c7c20 */ /* 0x000fe20008410000 */
[----:B------:R-:W-:Y:S01]  /*3c60*/  @P5 SHF.L.U32 R90, R58, 0x10, RZ ;  /* 0x000000103a5a5819 */ /* 0x000fe200000006ff */
[----:B------:R-:W-:Y:S01]  /*3c70*/  FFMA.FTZ R58, R91, UR12, R50 ;  /* 0x0000000c5b3a7c23 */ /* 0x000fe20008010032 */
[----:B------:R-:W-:Y:S01]  /*3c80*/  @P6 SHF.R.U32.HI R59, RZ, 0x10, R117 ;  /* 0x00000010ff3b6819 */ /* 0x000fe20000011675 */
[----:B------:R-:W-:Y:S01]  /*3c90*/  FMUL.FTZ R92, R92, UR23 ;  /* 0x000000175c5c7c20 */ /* 0x000fe20008410000 */
[----:B------:R-:W-:Y:S01]  /*3ca0*/  @P4 SHF.L.U32 R56, R56, 0x10, RZ ;  /* 0x0000001038384819 */ /* 0x000fe200000006ff */
[----:B------:R-:W-:Y:S01]  /*3cb0*/  FMUL.FTZ R91, R58, UR4 ;  /* 0x000000043a5b7c20 */ /* 0x000fe20008410000 */
[----:B------:R-:W-:Y:S01]  /*3cc0*/  @P6 SHF.L.U32 R59, R59, 0x10, RZ ;  /* 0x000000103b3b6819 */ /* 0x000fe200000006ff */
[----:B------:R-:W-:Y:S01]  /*3cd0*/  @P5 FMUL.FTZ R67, R90, R111 ;  /* 0x0000006f5a435220 */ /* 0x000fe20000410000 */
[----:B------:R-:W-:Y:S01]  /*3ce0*/  LOP3.LUT P5, RZ, R65, 0xff0000, RZ, 0xc0, !PT ;  /* 0x00ff000041ff7812 */ /* 0x000fe200078ac0ff */
[----:B------:R-:W-:Y:S01]  /*3cf0*/  FMUL.FTZ R91, R91, UR23 ;  /* 0x000000175b5b7c20 */ /* 0x000fe20008410000 */
[----:B------:R-:W-:Y:S01]  /*3d00*/  @P4 FMUL.FTZ R87, R56, R105 ;  /* 0x0000006938574220 */ /* 0x000fe20000410000 */
[----:B------:R-:W-:Y:S01]  /*3d10*/  @P6 FMUL.FTZ R66, R59, R110 ;  /* 0x0000006e3b426220 */ /* 0x000fe20000410000 */
[----:B------:R-:W-:Y:S01]  /*3d20*/  FMUL.FTZ R56, R37, R92 ;  /* 0x0000005c25387220 */ /* 0x000fe20000410000 */
[C---:B------:R-:W-:Y:S01]  /*3d30*/  LOP3.LUT P6, RZ, R65.reuse, 0xff00, RZ, 0xc0, !PT ;  /* 0x0000ff0041ff7812 */ /* 0x040fe200078cc0ff */
[----:B------:R-:W-:Y:S01]  /*3d40*/  FMUL.FTZ R89, R38, R91 ;  /* 0x0000005b26597220 */ /* 0x000fe20000410000 */
[----:B------:R-:W-:Y:S01]  /*3d50*/  FFMA.FTZ R59, R94, UR12, R51 ;  /* 0x0000000c5e3b7c23 */ /* 0x000fe20008010033 */
[----:B------:R-:W-:Y:S01]  /*3d60*/  ISETP.GE.U32.AND P4, PT, R65, 0x1000000, PT ;  /* 0x010000004100780c */ /* 0x000fe20003f86070 */
[----:B------:R-:W-:Y:S01]  /*3d70*/  HFMA2 R90, -RZ, RZ, 0, 0 ;  /* 0x00000000ff5a7431 */ /* 0x000fe200000001ff */
[----:B------:R-:W-:Y:S01]  /*3d80*/  FSEL R93, R56, RZ, P6 ;  /* 0x000000ff385d7208 */ /* 0x000fe20003000000 */
[----:B------:R-:W-:Y:S01]  /*3d90*/  FMUL.FTZ R94, R59, UR4 ;  /* 0x000000043b5e7c20 */ /* 0x000fe20008410000 */
[----:B------:R-:W-:Y:S01]  /*3da0*/  FFMA.FTZ R56, R95, UR12, R48 ;  /* 0x0000000c5f387c23 */ /* 0x000fe20008010030 */
[----:B------:R-:W-:Y:S01]  /*3db0*/  FSEL R98, R89, RZ, P5 ;  /* 0x000000ff59627208 */ /* 0x000fe20002800000 */
[----:B------:R-:W-:Y:S01]  /*3dc0*/  IMAD.WIDE.U32 R60, R86, 0x10, R60 ;  /* 0x00000010563c7825 */ /* 0x000fe200078e003c */
[----:B------:R-:W-:-:S03]  /*3dd0*/  @P3 SHF.R.U64 R89, R100, 0x10, R101 ;  /* 0x0000001064593819 */ /* 0x000fc60000001265 */
[----:B------:R-:W-:Y:S01]  /*3de0*/  FMUL.FTZ R94, R94, UR23 ;  /* 0x000000175e5e7c20 */ /* 0x000fe20008410000 */
[----:B------:R-:W-:Y:S01]  /*3df0*/  FMUL.FTZ R99, R56, UR4 ;  /* 0x0000000438637c20 */ /* 0x000fe20008410000 */
[----:B------:R-:W0:Y:S01]  /*3e00*/  F2F.BF16.F32 R93, R93 ;  /* 0x0000005d005d7304 */ /* 0x000e220000202000 */
[----:B------:R-:W-:Y:S01]  /*3e10*/  @P3 SHF.L.U32 R89, R89, 0x10, RZ ;  /* 0x0000001059593819 */ /* 0x000fe200000006ff */
[----:B------:R-:W-:Y:S01]  /*3e20*/  FMUL.FTZ R95, R39, R94 ;  /* 0x0000005e275f7220 */ /* 0x000fe20000410000 */
[----:B------:R-:W-:Y:S01]  /*3e30*/  FMUL.FTZ R99, R99, UR23 ;  /* 0x0000001763637c20 */ /* 0x000fe20008410000 */
[----:B------:R-:W-:Y:S01]  /*3e40*/  IMAD.WIDE.U32 R106, R86, 0x8, R106 ;  /* 0x00000008566a7825 */ /* 0x000fe200078e006a */
[----:B------:R1:W-:Y:S03]  /*3e50*/  STG.E.128 desc[UR16][R60.64], R56 ;  /* 0x000000383c007986 */ /* 0x0003e6000c101d10 */
[----:B------:R-:W-:Y:S01]  /*3e60*/  @P3 FMUL.FTZ R90, R89, R88 ;  /* 0x00000058595a3220 */ /* 0x000fe20000410000 */
[----:B------:R-:W-:Y:S01]  /*3e70*/  LOP3.LUT P3, RZ, R65, 0xff, RZ, 0xc0, !PT ;  /* 0x000000ff41ff7812 */ /* 0x000fe2000786c0ff */
[----:B------:R-:W-:Y:S01]  /*3e80*/  FMUL.FTZ R65, R36, R99 ;  /* 0x0000006324417220 */ /* 0x000fe20000410000 */
[----:B------:R-:W-:Y:S01]  /*3e90*/  FSEL R100, R95, RZ, P4 ;  /* 0x000000ff5f647208 */ /* 0x000fe20002000000 */
[----:B------:R-:W-:Y:S01]  /*3ea0*/  F2F.BF16.F32 R98, R98 ;  /* 0x0000006200627304 */ /* 0x000fe20000202000 */
[----:B------:R-:W-:Y:S01]  /*3eb0*/  @P1 SHF.R.U32.HI R104, RZ, 0x10, R101 ;  /* 0x00000010ff681819 */ /* 0x000fe20000011665 */
[----:B------:R-:W-:Y:S01]  /*3ec0*/  HFMA2 R86, -RZ, RZ, 0, 0 ;  /* 0x00000000ff567431 */ /* 0x000fe200000001ff */
[----:B------:R-:W-:Y:S01]  /*3ed0*/  FSEL R95, R65, RZ, P3 ;  /* 0x000000ff415f7208 */ /* 0x000fe20001800000 */
[----:B0-----:R-:W-:Y:S01]  /*3ee0*/  IMAD.WIDE.U32 R88, R93, 0x10000, RZ ;  /* 0x000100005d587825 */ /* 0x001fe200078e00ff */
[----:B------:R-:W-:-:S03]  /*3ef0*/  @P0 MOV R93, R101 ;  /* 0x00000065005d0202 */ /* 0x000fc60000000f00 */
[----:B------:R-:W0:Y:S01]  /*3f00*/  F2F.BF16.F32 R100, R100 ;  /* 0x0000006400647304 */ /* 0x000e220000202000 */
[----:B-1----:R-:W-:-:S07]  /*3f10*/  @P1 SHF.L.U32 R57, R104, 0x10, RZ ;  /* 0x0000001068391819 */ /* 0x002fce00000006ff */
[----:B------:R-:W1:Y:S01]  /*3f20*/  F2F.BF16.F32 R95, R95 ;  /* 0x0000005f005f7304 */ /* 0x000e620000202000 */
[----:B0-----:R-:W-:Y:S01]  /*3f30*/  SHF.L.U32 R65, R100, 0x10, RZ ;  /* 0x0000001064417819 */ /* 0x001fe200000006ff */
[----:B------:R-:W-:-:S03]  /*3f40*/  HFMA2 R100, -RZ, RZ, 0, 0 ;  /* 0x00000000ff647431 */ /* 0x000fc600000001ff */
[----:B------:R-:W-:Y:S01]  /*3f50*/  LOP3.LUT R89, R89, R65, R98, 0xfe, !PT ;  /* 0x0000004159597212 */ /* 0x000fe200078efe62 */
[----:B------:R-:W-:Y:S01]  /*3f60*/  HFMA2 R65, -RZ, RZ, 0, 0 ;  /* 0x00000000ff417431 */ /* 0x000fe200000001ff */
[----:B------:R-:W-:Y:S02]  /*3f70*/  @P0 SHF.L.U32 R98, R93, 0x10, RZ ;  /* 0x000000105d620819 */ /* 0x000fe400000006ff */
[----:B-1----:R-:W-:Y:S02]  /*3f80*/  LOP3.LUT R88, R88, R95, RZ, 0xfc, !PT ;  /* 0x0000005f58587212 */ /* 0x002fe400078efcff */
[----:B------:R-:W-:Y:S01]  /*3f90*/  MOV R95, RZ ;  /* 0x000000ff005f7202 */ /* 0x000fe20000000f00 */
[----:B------:R-:W-:Y:S01]  /*3fa0*/  @P0 FMUL.FTZ R65, R98, R109 ;  /* 0x0000006d62410220 */ /* 0x000fe20000410000 */
[----:B------:R-:W-:Y:S01]  /*3fb0*/  HFMA2 R98, -RZ, RZ, 0, 0 ;  /* 0x00000000ff627431 */ /* 0x000fe200000001ff */
[----:B------:R0:W-:Y:S01]  /*3fc0*/  STG.E.64 desc[UR16][R106.64], R88 ;  /* 0x000000586a007986 */ /* 0x0001e2000c101b10 */
[----:B------:R-:W-:Y:S01]  /*3fd0*/  MOV R93, RZ ;  /* 0x000000ff005d7202 */ /* 0x000fe20000000f00 */
[----:B------:R-:W-:Y:S01]  /*3fe0*/  @P1 FMUL.FTZ R98, R57, R96 ;  /* 0x0000006039621220 */ /* 0x000fe20000410000 */
[----:B--2---:R-:W-:-:S02]  /*3ff0*/  @P3 MOV R101, R62 ;  /* 0x0000003e00653202 */ /* 0x004fc40000000f00 */
[--C-:B------:R-:W-:Y:S02]  /*4000*/  @P6 SHF.R.U64 R103, R62, 0x10, R63.reuse ;  /* 0x000000103e676819 */ /* 0x100fe4000000123f */
[----:B------:R-:W-:Y:S02]  /*4010*/  @P5 MOV R102, R63 ;  /* 0x0000003f00665202 */ /* 0x000fe40000000f00 */
[----:B------:R-:W-:Y:S02]  /*4020*/  @P4 SHF.R.U32.HI R62, RZ, 0x10, R63 ;  /* 0x00000010ff3e4819 */ /* 0x000fe4000001163f */
[----:B------:R-:W-:Y:S02]  /*4030*/  @P3 SHF.L.U32 R56, R101, 0x10, RZ ;  /* 0x0000001065383819 */ /* 0x000fe400000006ff */
[----:B------:R-:W-:Y:S02]  /*4040*/  @P6 SHF.L.U32 R59, R103, 0x10, RZ ;  /* 0x00000010673b6819 */ /* 0x000fe400000006ff */
[----:B------:R-:W-:Y:S01]  /*4050*/  @P5 SHF.L.U32 R102, R102, 0x10, RZ ;  /* 0x0000001066665819 */ /* 0x000fe200000006ff */
[----:B------:R-:W-:Y:S01]  /*4060*/  @P3 FMUL.FTZ R95, R56, R99 ;  /* 0x00000063385f3220 */ /* 0x000fe20000410000 */
[----:B------:R-:W-:Y:S01]  /*4070*/  @P4 SHF.L.U32 R61, R62, 0x10, RZ ;  /* 0x000000103e3d4819 */ /* 0x000fe200000006ff */
[----:B------:R-:W-:-:S02]  /*4080*/  @P6 FMUL.FTZ R86, R59, R92 ;  /* 0x0000005c3b566220 */ /* 0x000fc40000410000 */
[----:B------:R-:W-:Y:S02]  /*4090*/  @P5 FMUL.FTZ R93, R102, R91 ;  /* 0x0000005b665d5220 */ /* 0x000fe40000410000 */
[----:B0-----:R-:W-:-:S07]  /*40a0*/  @P4 FMUL.FTZ R100, R94, R61 ;  /* 0x0000003d5e644220 */ /* 0x001fce0000410000 */
.L_x_3150:
        /* <DEDUP_REMOVED lines=52> */
.L_x_3147:
        /* <DEDUP_REMOVED lines=19> */
.L_x_3153:
        /* <DEDUP_REMOVED lines=14> */
.L_x_6747:


//--------------------- .text._ZN10layer_norm22ln_bwd_finalize_kernelINS_22Kernel_traits_finalizeILj1536Ef13__nv_bfloat16fS2_fjLb1ELj1024ELj4ENS_18Kernel_traits_baseILj1536EfS2_fS2_fjLj1024EEEEELb1ELb0EEEvNS_9BwdParamsE --------------------------
	.section	.text._ZN10layer_norm22ln_bwd_finalize_kernelINS_22Kernel_traits_finalizeILj1536Ef13__nv_bfloat16fS2_fjLb1ELj1024ELj4ENS_18Kernel_traits_baseILj1536EfS2_fS2_fjLj1024EEEEELb1ELb0EEEvNS_9BwdParamsE,"ax",@progbits
	.align	128
        .global         _ZN10layer_norm22ln_bwd_finalize_kernelINS_22Kernel_traits_finalizeILj1536Ef13__nv_bfloat16fS2_fjLb1ELj1024ELj4ENS_18Kernel_traits_baseILj1536EfS2_fS2_fjLj1024EEEEELb1ELb0EEEvNS_9BwdParamsE
        .type           _ZN10layer_norm22ln_bwd_finalize_kernelINS_22Kernel_traits_finalizeILj1536Ef13__nv_bfloat16fS2_fjLb1ELj1024ELj4ENS_18Kernel_traits_baseILj1536EfS2_fS2_fjLj1024EEEEELb1ELb0EEEvNS_9BwdParamsE,@function
        .size           _ZN10layer_norm22ln_bwd_finalize_kernelINS_22Kernel_traits_finalizeILj1536Ef13__nv_bfloat16fS2_fjLb1ELj1024ELj4ENS_18Kernel_traits_baseILj1536EfS2_fS2_fjLj1024EEEEELb1ELb0EEEvNS_9BwdParamsE,(.L_x_6748 - _ZN10layer_norm22ln_bwd_finalize_kernelINS_22Kernel_traits_finalizeILj1536Ef13__nv_bfloat16fS2_fjLb1ELj1024ELj4ENS_18Kernel_traits_baseILj1536EfS2_fS2_fjLj1024EEEEELb1ELb0EEEvNS_9BwdParamsE)
        .other          _ZN10layer_norm22ln_bwd_finalize_kernelINS_22Kernel_traits_finalizeILj1536Ef13__nv_bfloat16fS2_fjLb1ELj1024ELj4ENS_18Kernel_traits_baseILj1536EfS2_fS2_fjLj1024EEEEELb1ELb0EEEvNS_9BwdParamsE,@"STO_CUDA_ENTRY STV_DEFAULT"
_ZN10layer_norm22ln_bwd_finalize_kernelINS_22Kernel_traits_finalizeILj1536Ef13__nv_bfloat16fS2_fjLb1ELj1024ELj4ENS_18Kernel_traits_baseILj1536EfS2_fS2_fjLj1024EEEEELb1ELb0EEEvNS_9BwdParamsE:
.text._ZN10layer_norm22ln_bwd_finalize_kernelINS_22Kernel_traits_finalizeILj1536Ef13__nv_bfloat16fS2_fjLb1ELj1024ELj4ENS_18Kernel_traits_baseILj1536EfS2_fS2_fjLj1024EEEEELb1ELb0EEEvNS_9BwdParamsE:
        /* <DEDUP_REMOVED lines=60> */
.L_x_3158:
        /* <DEDUP_REMOVED lines=87> */
.L_x_3157:
[----:B------:R-:W-:Y:S05]  /*0930*/  BSYNC.RECONVERGENT B1 ;  /* 0x0000000000017941 */ /* 0x000fea0003800200 */
.L_x_3156:
        /* <DEDUP_REMOVED lines=49> */
.L_x_3160:
[----:B------:R-:W-:Y:S05]  /*0c50*/  BSYNC.RECONVERGENT B1 ;  /* 0x0000000000017941 */ /* 0x000fea0003800200 */
.L_x_3159:
        /* <DEDUP_REMOVED lines=29> */
.L_x_3162:
[----:B------:R-:W-:Y:S05]  /*0e30*/  BSYNC.RECONVERGENT B1 ;  /* 0x0000000000017941 */ /* 0x000fea0003800200 */
.L_x_3161:
        /* <DEDUP_REMOVED lines=14> */
.L_x_3155:
[----:B------:R-:W-:Y:S05]  /*0f20*/  BSYNC.RECONVERGENT B0 ;  /* 0x0000000000007941 */ /* 0x000fea0003800200 */
.L_x_3154:
        /* <DEDUP_REMOVED lines=72> */
.L_x_3163:
        /* <DEDUP_REMOVED lines=13> */
.L_x_6748:


//--------------------- .text._ZN10layer_norm13ln_bwd_kernelINS_13Kernel_traitsIf13__nv_bfloat16fS2_fjLj1536ELj1ELj1ELj4ELj8ENS_18Kernel_traits_baseILj1536EfS2_fS2_fjLj128EEEEELb1ELb1ELb1ELb0EEEvNS_9BwdParamsE --------------------------
	.section	.text._ZN10layer_norm13ln_bwd_kernelINS_13Kernel_traitsIf13__nv_bfloat16fS2_fjLj1536ELj1ELj1ELj4ELj8ENS_18Kernel_traits_baseILj1536EfS2_fS2_fjLj128EEEEELb1ELb1ELb1ELb0EEEvNS_9BwdParamsE,"ax",@progbits
	.align	128
        .global         _ZN10layer_norm13ln_bwd_kernelINS_13Kernel_traitsIf13__nv_bfloat16fS2_fjLj1536ELj1ELj1ELj4ELj8ENS_18Kernel_traits_baseILj1536EfS2_fS2_fjLj128EEEEELb1ELb1ELb1ELb0EEEvNS_9BwdParamsE
        .type           _ZN10layer_norm13ln_bwd_kernelINS_13Kernel_traitsIf13__nv_bfloat16fS2_fjLj1536ELj1ELj1ELj4ELj8ENS_18Kernel_traits_baseILj1536EfS2_fS2_fjLj128EEEEELb1ELb1ELb1ELb0EEEvNS_9BwdParamsE,@function
        .size           _ZN10layer_norm13ln_bwd_kernelINS_13Kernel_traitsIf13__nv_bfloat16fS2_fjLj1536ELj1ELj1ELj4ELj8ENS_18Kernel_traits_baseILj1536EfS2_fS2_fjLj128EEEEELb1ELb1ELb1ELb0EEEvNS_9BwdParamsE,(.L_x_6749 - _ZN10layer_norm13ln_bwd_kernelINS_13Kernel_traitsIf13__nv_bfloat16fS2_fjLj1536ELj1ELj1ELj4ELj8ENS_18Kernel_traits_baseILj1536EfS2_fS2_fjLj128EEEEELb1ELb1ELb1ELb0EEEvNS_9BwdParamsE)
        .other          _ZN10layer_norm13ln_bwd_kernelINS_13Kernel_traitsIf13__nv_bfloat16fS2_fjLj1536ELj1ELj1ELj4ELj8ENS_18Kernel_traits_baseILj1536EfS2_fS2_fjLj128EEEEELb1ELb1ELb1ELb0EEEvNS_9BwdParamsE,@"STO_CUDA_ENTRY STV_DEFAULT"
_ZN10layer_norm13ln_bwd_kernelINS_13Kernel_traitsIf13__nv_bfloat16fS2_fjLj1536ELj1ELj1ELj4ELj8ENS_18Kernel_traits_baseILj1536EfS2_fS2_fjLj128EEEEELb1ELb1ELb1ELb0EEEvNS_9BwdParamsE:
.text._ZN10layer_norm13ln_bwd_kernelINS_13Kernel_traitsIf13__nv_bfloat16fS2_fjLj1536ELj1ELj1ELj4ELj8ENS_18Kernel_traits_baseILj1536EfS2_fS2_fjLj128EEEEELb1ELb1ELb1ELb0EEEvNS_9BwdParamsE:
        /* <DEDUP_REMOVED lines=83> */
.L_x_3274:
[----:B0-----:R-:W-:-:S06]  /*0530*/  UIMAD.WIDE UR4, UR9, 0x4, UR18 ;  /* 0x00000004090478a5 */ /* 0x001fcc000f8e0212 */
[----:B------:R-:W-:Y:S02]  /*0540*/  MOV R90, UR4 ;  /* 0x00000004005a7c02 */ /* 0x000fe40008000f00 */
[----:B------:R-:W-:Y:S01]  /*0550*/  MOV R91, UR5 ;  /* 0x00000005005b7c02 */ /* 0x000fe20008000f00 */
[----:B------:R-:W-:-:S04]  /*0560*/  UIMAD.WIDE UR4, UR9, 0x4, UR14 ;  /* 0x00000004090478a5 */ /* 0x000fc8000f8e020e */
[----:B--2---:R-:W2:Y:S01]  /*0570*/  LDG.E R90, desc[UR10][R90.64] ;  /* 0x0000000a5a5a7981 */ /* 0x004ea2000c1e1900 */
[----:B------:R-:W-:Y:S01]  /*0580*/  UIMAD.WIDE UR28, UR9, 0x4, UR16 ;  /* 0x00000004091c78a5 */ /* 0x000fe2000f8e0210 */
[----:B---3--:R-:W-:Y:S02]  /*0590*/  MOV R92, UR4 ;  /* 0x00000004005c7c02 */ /* 0x008fe40008000f00 */
[----:B------:R-:W-:-:S03]  /*05a0*/  MOV R93, UR5 ;  /* 0x00000005005d7c02 */ /* 0x000fc60008000f00 */
[----:B-1----:R-:W-:Y:S02]  /*05b0*/  MOV R88, UR28 ;  /* 0x0000001c00587c02 */ /* 0x002fe40008000f00 */
[----:B------:R-:W-:Y:S01]  /*05c0*/  MOV R89, UR29 ;  /* 0x0000001d00597c02 */ /* 0x000fe20008000f00 */
        /* <DEDUP_REMOVED lines=19> */
[----:B------:R-:W-:Y:S01]  /*0700*/  HFMA2 R124, -RZ, RZ, 0, 0 ;  /* 0x00000000ff7c7431 */ /* 0x000fe200000001ff */
[----:B------:R-:W-:Y:S02]  /*0710*/  MOV R90, UR5 ;  /* 0x00000005005a7c02 */ /* 0x000fe40008000f00 */
[C---:B------:R-:W-:Y:S01]  /*0720*/  ISETP.GE.U32.AND P2, PT, R2.reuse, 0x100, PT ;  /* 0x000001000200780c */ /* 0x040fe20003f46070 */
[----:B------:R-:W-:Y:S01]  /*0730*/  @UP3 UIADD3 UR4, UPT, UPT, UR8, -0x1, URZ ;  /* 0xffffffff08043890 */ /* 0x000fe2000fffe0ff */
[----:B------:R-:W-:Y:S01]  /*0740*/  ISETP.GE.U32.AND P3, PT, R2, 0x180, PT ;  /* 0x000001800200780c */ /* 0x000fe20003f66070 */
[----:B------:R-:W-:Y:S01]  /*0750*/  IMAD R90, R90, UR7, RZ ;  /* 0x000000075a5a7c24 */ /* 0x000fe2000f8e02ff */
[----:B------:R-:W-:Y:S01]  /*0760*/  MOV R95, RZ ;  /* 0x000000ff005f7202 */ /* 0x000fe20000000f00 */
[----:B------:R-:W-:-:S02]  /*0770*/  @UP3 UIMAD UR5, UR4, UR7, URZ ;  /* 0x00000007040532a4 */ /* 0x000fc4000f8e02ff */
        /* <DEDUP_REMOVED lines=30> */
[----:B------:R-:W-:Y:S02]  /*0960*/  IADD3 R93, PT, PT, R93, 0x80, RZ ;  /* 0x000000805d5d7810 */ /* 0x000fe40007ffe0ff */
[----:B------:R-:W-:Y:S02]  /*0970*/  IADD3 R123, PT, PT, R123, 0x80, RZ ;  /* 0x000000807b7b7810 */ /* 0x000fe40007ffe0ff */
[----:B------:R-:W-:Y:S02]  /*0980*/  IADD3 R94, PT, PT, R94, 0x80, RZ ;  /* 0x000000805e5e7810 */ /* 0x000fe40007ffe0ff */
[----:B---3--:R-:W-:Y:S02]  /*0990*/  MOV R111, R112 ;  /* 0x00000070006f7202 */ /* 0x008fe40000000f00 */
[----:B------:R-:W-:Y:S02]  /*09a0*/  SHF.R.U64 R124, R112, 0x10, R113 ;  /* 0x00000010707c7819 */ /* 0x000fe40000001271 */
[----:B------:R-:W-:Y:S01]  /*09b0*/  SHF.L.U32 R111, R111, 0x10, RZ ;  /* 0x000000106f6f7819 */ /* 0x000fe200000006ff */
[C---:B----4-:R-:W-:Y:S01]  /*09c0*/  FADD.FTZ R89, -R92.reuse, R89 ;  /* 0x000000595c597221 */ /* 0x050fe20000010100 */
[C---:B------:R-:W-:Y:S01]  /*09d0*/  FADD.FTZ R119, -R92.reuse, R88 ;  /* 0x000000585c777221 */ /* 0x040fe20000010100 */
[----:B------:R-:W-:Y:S01]  /*09e0*/  SHF.R.U32.HI R112, RZ, 0x10, R113 ;  /* 0x00000010ff707819 */ /* 0x000fe20000011671 */
[----:B------:R-:W-:Y:S01]  /*09f0*/  FADD.FTZ R91, -R92, R91 ;  /* 0x0000005b5c5b7221 */ /* 0x000fe20000010100 */
[----:B-1----:R-:W-:Y:S01]  /*0a00*/  SHF.L.U32 R114, R124, 0x10, RZ ;  /* 0x000000107c727819 */ /* 0x002fe200000006ff */
[----:B0-----:R-:W-:Y:S01]  /*0a10*/  FMUL.FTZ R116, R89, UR28 ;  /* 0x0000001c59747c20 */ /* 0x001fe20008410000 */
[----:B------:R-:W-:Y:S01]  /*0a20*/  MOV R95, R113 ;  /* 0x00000071005f7202 */ /* 0x000fe20000000f00 */
[----:B------:R-:W-:Y:S01]  /*0a30*/  FMUL.FTZ R119, R119, UR28 ;  /* 0x0000001c77777c20 */ /* 0x000fe20008410000 */
[----:B-----5:R-:W-:Y:S01]  /*0a40*/  FMUL.FTZ R117, R12, R111 ;  /* 0x0000006f0c757220 */ /* 0x020fe20000410000 */
[----:B------:R-:W-:Y:S01]  /*0a50*/  SHF.L.U32 R88, R112, 0x10, RZ ;  /* 0x0000001070587819 */ /* 0x000fe200000006ff */
[----:B------:R-:W-:Y:S01]  /*0a60*/  FADD.FTZ R90, -R92, R90 ;  /* 0x0000005a5c5a7221 */ /* 0x000fe20000010100 */
[----:B------:R-:W-:Y:S01]  /*0a70*/  SHF.L.U32 R95, R95, 0x10, RZ ;  /* 0x000000105f5f7819 */ /* 0x000fe200000006ff */
[----:B------:R-:W-:Y:S01]  /*0a80*/  FMUL.FTZ R112, R91, UR28 ;  /* 0x0000001c5b707c20 */ /* 0x000fe20008410000 */
[----:B------:R-:W-:Y:S01]  /*0a90*/  FADD.FTZ R69, R69, R114 ;  /* 0x0000007245457221 */ /* 0x000fe20000010000 */
[-C--:B------:R-:W-:Y:S01]  /*0aa0*/  FFMA.FTZ R81, R116, R114.reuse, R81 ;  /* 0x0000007274517223 */ /* 0x080fe20000010051 */
[----:B------:R-:W-:Y:S01]  /*0ab0*/  FMUL.FTZ R114, R13, R114 ;  /* 0x000000720d727220 */ /* 0x000fe20000410000 */
[----:B------:R-:W-:Y:S01]  /*0ac0*/  FADD.FTZ R89, RZ, R117 ;  /* 0x00000075ff597221 */ /* 0x000fe20000010000 */
[----:B------:R-:W-:Y:S01]  /*0ad0*/  FFMA.FTZ R91, R119, R117, RZ ;  /* 0x00000075775b7223 */ /* 0x000fe200000100ff */
[----:B------:R-:W-:Y:S01]  /*0ae0*/  FMUL.FTZ R115, R90, UR28 ;  /* 0x0000001c5a737c20 */ /* 0x000fe20008410000 */
[----:B------:R-:W-:Y:S01]  /*0af0*/  FMUL.FTZ R113, R14, R95 ;  /* 0x0000005f0e717220 */ /* 0x000fe20000410000 */
[----:B------:R-:W-:Y:S01]  /*0b00*/  FADD.FTZ R90, R89, R114 ;  /* 0x00000072595a7221 */ /* 0x000fe20000010000 */
[----:B------:R-:W-:Y:S01]  /*0b10*/  FFMA.FTZ R124, R116, R114, R91 ;  /* 0x00000072747c7223 */ /* 0x000fe2000001005b */
[----:B------:R-:W-:Y:S01]  /*0b20*/  FADD.FTZ R68, R68, R111 ;  /* 0x0000006f44447221 */ /* 0x000fe20000010000 */
[----:B------:R-:W-:Y:S01]  /*0b30*/  FFMA.FTZ R80, R119, R111, R80 ;  /* 0x0000006f77507223 */ /* 0x000fe20000010050 */
[-C--:B------:R-:W-:Y:S01]  /*0b40*/  FMUL.FTZ R111, R15, R88.reuse ;  /* 0x000000580f6f7220 */ /* 0x080fe20000410000 */
        /* <DEDUP_REMOVED lines=8> */
.L_x_3168:
[----:B------:R-:W-:Y:S05]  /*0bd0*/  BSYNC.RECONVERGENT B1 ;  /* 0x0000000000017941 */ /* 0x000fea0003800200 */
.L_x_3167:
        /* <DEDUP_REMOVED lines=16> */
[----:B------:R-:W-:Y:S02]  /*0ce0*/  IADD3 R93, PT, PT, R93, 0x80, RZ ;  /* 0x000000805d5d7810 */ /* 0x000fe40007ffe0ff */
[----:B------:R-:W-:Y:S02]  /*0cf0*/  IADD3 R123, PT, PT, R123, 0x80, RZ ;  /* 0x000000807b7b7810 */ /* 0x000fe40007ffe0ff */
[----:B------:R-:W-:Y:S02]  /*0d00*/  IADD3 R94, PT, PT, R94, 0x80, RZ ;  /* 0x000000805e5e7810 */ /* 0x000fe40007ffe0ff */
[----:B---3--:R-:W-:Y:S02]  /*0d10*/  MOV R110, R96 ;  /* 0x00000060006e7202 */ /* 0x008fe40000000f00 */
[----:B0-----:R-:W-:Y:S02]  /*0d20*/  SHF.R.U64 R100, R96, 0x10, R97 ;  /* 0x0000001060647819 */ /* 0x001fe40000001261 */
[----:B------:R-:W-:-:S02]  /*0d30*/  MOV R101, R97 ;  /* 0x0000006100657202 */ /* 0x000fc40000000f00 */
[----:B------:R-:W-:Y:S01]  /*0d40*/  SHF.R.U32.HI R11, RZ, 0x10, R97 ;  /* 0x00000010ff0b7819 */ /* 0x000fe20000011661 */
[C---:B----4-:R-:W-:Y:S01]  /*0d50*/  FADD.FTZ R99, -R92.reuse, R91 ;  /* 0x0000005b5c637221 */ /* 0x050fe20000010100 */
[----:B------:R-:W-:Y:S01]  /*0d60*/  FADD.FTZ R98, -R92, R89 ;  /* 0x000000595c627221 */ /* 0x000fe20000010100 */
[----:B------:R-:W-:Y:S01]  /*0d70*/  SHF.L.U32 R91, R110, 0x10, RZ ;  /* 0x000000106e5b7819 */ /* 0x000fe200000006ff */
[C---:B------:R-:W-:Y:S01]  /*0d80*/  FADD.FTZ R97, -R92.reuse, R88 ;  /* 0x000000585c617221 */ /* 0x040fe20000010100 */
[----:B------:R-:W-:Y:S01]  /*0d90*/  FADD.FTZ R96, -R92, R90 ;  /* 0x0000005a5c607221 */ /* 0x000fe20000010100 */
[----:B------:R-:W-:Y:S01]  /*0da0*/  SHF.L.U32 R90, R100, 0x10, RZ ;  /* 0x00000010645a7819 */ /* 0x000fe200000006ff */
[----:B------:R-:W-:Y:S01]  /*0db0*/  FMUL.FTZ R98, R98, UR28 ;  /* 0x0000001c62627c20 */ /* 0x000fe20008410000 */
[----:B------:R-:W-:Y:S01]  /*0dc0*/  SHF.L.U32 R88, R11, 0x10, RZ ;  /* 0x000000100b587819 */ /* 0x000fe200000006ff */
[----:B------:R-:W-:Y:S01]  /*0dd0*/  FMUL.FTZ R97, R97, UR28 ;  /* 0x0000001c61617c20 */ /* 0x000fe20008410000 */
[-C--:B-----5:R-:W-:Y:S01]  /*0de0*/  FMUL.FTZ R110, R20, R91.reuse ;  /* 0x0000005b146e7220 */ /* 0x0a0fe20000410000 */
        /* <DEDUP_REMOVED lines=22> */
.L_x_3170:
[----:B------:R-:W-:Y:S05]  /*0f50*/  BSYNC.RECONVERGENT B1 ;  /* 0x0000000000017941 */ /* 0x000fea0003800200 */
.L_x_3169:
        /* <DEDUP_REMOVED lines=14> */
[----:B------:R0:W5:Y:S01]  /*1040*/  @P0 LDG.E.128 R36, desc[UR10][R106.64] ;  /* 0x0000000a6a240981 */ /* 0x000162000c1e1d00 */
[----:B---3--:R-:W-:Y:S02]  /*1050*/  MOV R93, R102 ;  /* 0x00000066005d7202 */ /* 0x008fe40000000f00 */
[--C-:B------:R-:W-:Y:S02]  /*1060*/  SHF.R.U64 R109, R102, 0x10, R103.reuse ;  /* 0x00000010666d7819 */ /* 0x100fe40000001267 */
[----:B------:R-:W-:Y:S02]  /*1070*/  SHF.R.U32.HI R102, RZ, 0x10, R103 ;  /* 0x00000010ff667819 */ /* 0x000fe40000011667 */
[----:B------:R-:W-:Y:S01]  /*1080*/  SHF.L.U32 R93, R93, 0x10, RZ ;  /* 0x000000105d5d7819 */ /* 0x000fe200000006ff */
[C---:B----4-:R-:W-:Y:S01]  /*1090*/  FADD.FTZ R89, -R92.reuse, R89 ;  /* 0x000000595c597221 */ /* 0x050fe20000010100 */
[----:B------:R-:W-:Y:S01]  /*10a0*/  MOV R108, R103 ;  /* 0x00000067006c7202 */ /* 0x000fe20000000f00 */
[C---:B------:R-:W-:Y:S01]  /*10b0*/  FADD.FTZ R103, -R92.reuse, R88 ;  /* 0x000000585c677221 */ /* 0x040fe20000010100 */
[----:B------:R-:W-:Y:S01]  /*10c0*/  FADD.FTZ R94, -R92, R90 ;  /* 0x0000005a5c5e7221 */ /* 0x000fe20000010100 */
[----:B------:R-:W-:-:S02]  /*10d0*/  SHF.L.U32 R90, R109, 0x10, RZ ;  /* 0x000000106d5a7819 */ /* 0x000fc400000006ff */
[----:B------:R-:W-:Y:S01]  /*10e0*/  SHF.L.U32 R88, R102, 0x10, RZ ;  /* 0x0000001066587819 */ /* 0x000fe200000006ff */
[----:B------:R-:W-:Y:S01]  /*10f0*/  FMUL.FTZ R102, R89, UR28 ;  /* 0x0000001c59667c20 */ /* 0x000fe20008410000 */
[----:B0----5:R-:W-:Y:S01]  /*1100*/  FMUL.FTZ R106, R28, R93 ;  /* 0x0000005d1c6a7220 */ /* 0x021fe20000410000 */
[----:B------:R-:W-:Y:S01]  /*1110*/  FADD.FTZ R92, -R92, R91 ;  /* 0x0000005b5c5c7221 */ /* 0x000fe20000010100 */
        /* <DEDUP_REMOVED lines=24> */
.L_x_3166:
[----:B------:R-:W0:Y:S01]  /*12a0*/  S2R R0, SR_TID.X ;  /* 0x0000000000007919 */ /* 0x000e220000002100 */
[----:B------:R-:W-:Y:S01]  /*12b0*/  UISETP.GE.AND UP3, UPT, UR8, 0x1, UPT ;  /* 0x000000010800788c */ /* 0x000fe2000bf66270 */
[----:B------:R-:W-:Y:S01]  /*12c0*/  HFMA2 R123, -RZ, RZ, 0, 0 ;  /* 0x00000000ff7b7431 */ /* 0x000fe200000001ff */
[----:B------:R-:W-:Y:S02]  /*12d0*/  UIMAD UR4, UR9, UR7, URZ ;  /* 0x00000007090472a4 */ /* 0x000fe4000f8e02ff */
[----:B------:R-:W-:Y:S02]  /*12e0*/  UISETP.NE.U32.AND UP0, UPT, UR22, URZ, UPT ;  /* 0x000000ff1600728c */ /* 0x000fe4000bf05070 */
        /* <DEDUP_REMOVED lines=24> */
[----:B------:R-:W-:Y:S02]  /*1470*/  @P2 IADD3 R123, PT, PT, R123, 0x80, RZ ;  /* 0x000000807b7b2810 */ /* 0x000fe40007ffe0ff */
[----:B------:R-:W-:Y:S02]  /*1480*/  MOV R95, RZ ;  /* 0x000000ff005f7202 */ /* 0x000fe40000000f00 */
[----:B------:R-:W-:-:S07]  /*1490*/  MOV R124, RZ ;  /* 0x000000ff007c7202 */ /* 0x000fce0000000f00 */
[----:B---3--:R-:W-:Y:S05]  /*14a0*/  @!P3 BRA `(.L_x_3171) ;  /* 0x00000000007cb947 */ /* 0x008fea0003800000 */
[----:B------:R-:W0:Y:S02]  /*14b0*/  LDC.64 R88, c[0x0][0x3b0] ;  /* 0x0000ec00ff587b82 */ /* 0x000e240000000a00 */
[----:B0-----:R-:W-:-:S05]  /*14c0*/  IMAD.WIDE.U32 R88, R123, 0x4, R88 ;  /* 0x000000047b587825 */ /* 0x001fca00078e0058 */
[----:B------:R2:W5:Y:S01]  /*14d0*/  LDG.E R5, desc[UR10][R88.64] ;  /* 0x0000000a58057981 */ /* 0x000562000c1e1900 */
[----:B------:R-:W-:Y:S05]  /*14e0*/  BRA `(.L_x_3171) ;  /* 0x00000000006c7947 */ /* 0x000fea0003800000 */
.L_x_3172:
        /* <DEDUP_REMOVED lines=17> */
[----:B------:R-:W-:Y:S02]  /*1600*/  @P1 IADD3 R123, PT, PT, R123, 0x80, RZ ;  /* 0x000000807b7b1810 */ /* 0x000fe40007ffe0ff */
[----:B----4-:R-:W-:-:S02]  /*1610*/  MOV R124, RZ ;  /* 0x000000ff007c7202 */ /* 0x010fc40000000f00 */
        /* <DEDUP_REMOVED lines=8> */
.L_x_3171:
[----:B-1----:R-:W-:Y:S05]  /*16a0*/  BSYNC.RECONVERGENT B0 ;  /* 0x0000000000007941 */ /* 0x002fea0003800200 */
.L_x_3165:
        /* <DEDUP_REMOVED lines=31> */
.L_x_3174:
[----:B------:R-:W-:Y:S05]  /*18a0*/  BSYNC.RECONVERGENT B0 ;  /* 0x0000000000007941 */ /* 0x000fea0003800200 */
.L_x_3173:
        /* <DEDUP_REMOVED lines=20> */
[----:B------:R-:W0:Y:S01]  /*19f0*/  LDS.128 R92, [UR5] ;  /* 0x00000005ff5c7984 */ /* 0x000e220008000c00 */
[----:B------:R-:W-:Y:S02]  /*1a00*/  HFMA2 R90, -RZ, RZ, 0, 0 ;  /* 0x00000000ff5a7431 */ /* 0x000fe400000001ff */
[----:B0-----:R-:W-:Y:S01]  /*1a10*/  FADD.FTZ R124, R124, R93 ;  /* 0x0000005d7c7c7221 */ /* 0x001fe20000010000 */
[----:B------:R-:W-:-:S03]  /*1a20*/  FADD.FTZ R89, R89, R92 ;  /* 0x0000005c59597221 */ /* 0x000fc60000010000 */
[----:B------:R-:W-:Y:S01]  /*1a30*/  FADD.FTZ R95, R95, R124 ;  /* 0x0000007c5f5f7221 */ /* 0x000fe20000010000 */
[----:B------:R-:W-:-:S03]  /*1a40*/  FADD.FTZ R89, R94, R89 ;  /* 0x000000595e597221 */ /* 0x000fc60000010000 */
[----:B------:R-:W-:Y:S01]  /*1a50*/  FMUL.FTZ R95, R95, UR31 ;  /* 0x0000001f5f5f7c20 */ /* 0x000fe20008410000 */
[----:B------:R-:W-:Y:S01]  /*1a60*/  FMUL.FTZ R92, R89, UR31 ;  /* 0x0000001f595c7c20 */ /* 0x000fe20008410000 */
[----:B------:R-:W-:-:S03]  /*1a70*/  MOV R89, UR4 ;  /* 0x0000000400597c02 */ /* 0x000fc60008000f00 */
[----:B------:R-:W-:Y:S02]  /*1a80*/  R2UR UR5, R95 ;  /* 0x000000005f0572ca */ /* 0x000fe400000e0000 */
[----:B------:R-:W-:Y:S02]  /*1a90*/  @P4 LEA.HI.SX32 R90, R89, R0, 0x1e ;  /* 0x00000000595a4211 */ /* 0x000fe400078ff2ff */
        /* <DEDUP_REMOVED lines=9> */
[----:B------:R-:W-:Y:S02]  /*1b30*/  PRMT R10, R88, 0x7610, R10 ;  /* 0x00007610580a7816 */ /* 0x000fe4000000000a */
[----:B------:R-:W-:Y:S02]  /*1b40*/  SHF.R.U32.HI R120, RZ, 0x10, R89 ;  /* 0x00000010ff787819 */ /* 0x000fe40000011659 */
[----:B------:R-:W-:-:S07]  /*1b50*/  PRMT R121, R89, 0x7610, R121 ;  /* 0x0000761059797816 */ /* 0x000fce0000000079 */
.L_x_3177:
        /* <DEDUP_REMOVED lines=30> */
.L_x_3182:
[----:B------:R-:W-:Y:S05]  /*1d40*/  BSYNC.RECONVERGENT B1 ;  /* 0x0000000000017941 */ /* 0x000fea0003800200 */
.L_x_3181:
[----:B------:R-:W-:-:S07]  /*1d50*/  FADD.FTZ R56, R56, R91 ;  /* 0x0000005b38387221 */ /* 0x000fce0000010000 */
.L_x_3180:
        /* <DEDUP_REMOVED lines=24> */
.L_x_3185:
[----:B------:R-:W-:Y:S05]  /*1ee0*/  BSYNC.RECONVERGENT B1 ;  /* 0x0000000000017941 */ /* 0x000fea0003800200 */
.L_x_3184:
[----:B------:R-:W-:-:S07]  /*1ef0*/  FADD.FTZ R57, R57, R94 ;  /* 0x0000005e39397221 */ /* 0x000fce0000010000 */
.L_x_3183:
        /* <DEDUP_REMOVED lines=24> */
.L_x_3188:
[----:B------:R-:W-:Y:S05]  /*2080*/  BSYNC.RECONVERGENT B1 ;  /* 0x0000000000017941 */ /* 0x000fea0003800200 */
.L_x_3187:
[----:B------:R-:W-:-:S07]  /*2090*/  FADD.FTZ R58, R58, R91 ;  /* 0x0000005b3a3a7221 */ /* 0x000fce0000010000 */
.L_x_3186:
        /* <DEDUP_REMOVED lines=24> */
.L_x_3191:
[----:B------:R-:W-:Y:S05]  /*2220*/  BSYNC.RECONVERGENT B1 ;  /* 0x0000000000017941 */ /* 0x000fea0003800200 */
.L_x_3190:
[----:B------:R-:W-:Y:S01]  /*2230*/  FADD.FTZ R59, R59, R94 ;  /* 0x0000005e3b3b7221 */ /* 0x000fe20000010000 */
[----:B------:R-:W-:Y:S06]  /*2240*/  BRA `(.L_x_3189) ;  /* 0x0000001000287947 */ /* 0x000fec0003800000 */
.L_x_3179:
        /* <DEDUP_REMOVED lines=24> */
.L_x_3194:
[----:B------:R-:W-:Y:S05]  /*23d0*/  BSYNC.RECONVERGENT B1 ;  /* 0x0000000000017941 */ /* 0x000fea0003800200 */
.L_x_3193:
[----:B------:R-:W-:Y:S01]  /*23e0*/  FADD.FTZ R56, R56, R85 ;  /* 0x0000005538387221 */ /* 0x000fe20000010000 */
[----:B------:R-:W-:-:S07]  /*23f0*/  PRMT R6, R84, 0x7610, R6 ;  /* 0x0000761054067816 */ /* 0x000fce0000000006 */
.L_x_3192:
        /* <DEDUP_REMOVED lines=24> */
.L_x_3197:
[----:B------:R-:W-:Y:S05]  /*2580*/  BSYNC.RECONVERGENT B1 ;  /* 0x0000000000017941 */ /* 0x000fea0003800200 */
.L_x_3196:
[----:B------:R-:W-:Y:S01]  /*2590*/  FADD.FTZ R57, R57, R84 ;  /* 0x0000005439397221 */ /* 0x000fe20000010000 */
[----:B------:R-:W-:-:S07]  /*25a0*/  PRMT R7, R85, 0x7610, R7 ;  /* 0x0000761055077816 */ /* 0x000fce0000000007 */
.L_x_3195:
        /* <DEDUP_REMOVED lines=24> */
.L_x_3200:
[----:B------:R-:W-:Y:S05]  /*2730*/  BSYNC.RECONVERGENT B1 ;  /* 0x0000000000017941 */ /* 0x000fea0003800200 */
.L_x_3199:
[----:B------:R-:W-:Y:S01]  /*2740*/  FADD.FTZ R58, R58, R85 ;  /* 0x000000553a3a7221 */ /* 0x000fe20000010000 */
[----:B------:R-:W-:-:S07]  /*2750*/  PRMT R8, R84, 0x7610, R8 ;  /* 0x0000761054087816 */ /* 0x000fce0000000008 */
.L_x_3198:
        /* <DEDUP_REMOVED lines=20> */
[----:B------:R-:W-:Y:S01]  /*28a0*/  @P0 FMUL.FTZ R9, R87, UR21 ;  /* 0x0000001557090c20 */ /* 0x000fe20008410000 */
[----:B------:R-:W-:-:S03]  /*28b0*/  @P0 SHF.L.U32 R124, R120, 0x10, RZ ;  /* 0x00000010787c0819 */ /* 0x000fc600000006ff */
[----:B------:R-:W-:-:S04]  /*28c0*/  @P0 FMUL.FTZ R9, R9, UR20 ;  /* 0x0000001409090c20 */ /* 0x000fc80008410000 */
[----:B------:R-:W-:Y:S01]  /*28d0*/  @P0 FMUL.FTZ R94, R124, R9 ;  /* 0x000000097c5e0220 */ /* 0x000fe20000410000 */
[----:B------:R-:W-:-:S03]  /*28e0*/  FMUL.FTZ R9, R87, UR21 ;  /* 0x0000001557097c20 */ /* 0x000fc60008410000 */
[----:B------:R-:W-:Y:S01]  /*28f0*/  FADD.FTZ R59, R59, R94 ;  /* 0x0000005e3b3b7221 */ /* 0x000fe20000010000 */
[----:B------:R-:W-:-:S04]  /*2900*/  FMUL.FTZ R124, R9, UR20 ;  /* 0x00000014097c7c20 */ /* 0x000fc80008410000 */
[----:B------:R-:W-:-:S05]  /*2910*/  FMUL.FTZ R124, R19, R124 ;  /* 0x0000007c137c7220 */ /* 0x000fca0000410000 */
[----:B------:R-:W-:-:S04]  /*2920*/  FSEL R124, R124, RZ, P0 ;  /* 0x000000ff7c7c7208 */ /* 0x000fc80000000000 */
[----:B------:R-:W-:-:S04]  /*2930*/  F2FP.BF16.F32.PACK_AB R124, RZ, R124 ;  /* 0x0000007cff7c723e */ /* 0x000fc800000010ff */
[----:B------:R-:W-:Y:S01]  /*2940*/  PRMT R9, R124, 0x7610, R9 ;  /* 0x000076107c097816 */ /* 0x000fe20000000009 */
[----:B------:R-:W-:Y:S06]  /*2950*/  BRA `(.L_x_3189) ;  /* 0x0000000800647947 */ /* 0x000fec0003800000 */
.L_x_3178:
        /* <DEDUP_REMOVED lines=8> */
[----:B------:R-:W-:-:S09]  /*29e0*/  PLOP3.LUT P5, PT, PT, PT, UP2, 0x80, 0x8 ;  /* 0x000000000008781c */ /* 0x000fd20003faf028 */
[----:B------:R-:W-:Y:S01]  /*29f0*/  @P0 FFMA.FTZ R6, R119, UR5, R92 ;  /* 0x0000000577060c23 */ /* 0x000fe2000801005c */
[----:B-----5:R-:W-:-:S03]  /*2a00*/  LOP3.LUT P0, RZ, R3, 0xff, RZ, 0xc0, !PT ;  /* 0x000000ff03ff7812 */ /* 0x020fc6000780c0ff */
[----:B------:R-:W-:Y:S01]  /*2a10*/  @P4 FADD.FTZ R91, R117, -R6 ;  /* 0x80000006755b4221 */ /* 0x000fe20000010000 */
[----:B------:R-:W-:-:S03]  /*2a20*/  MOV R6, R44 ;  /* 0x0000002c00067202 */ /* 0x000fc60000000f00 */
[----:B------:R-:W-:Y:S01]  /*2a30*/  @P5 FFMA.FTZ R6, R91, UR28, R44 ;  /* 0x0000001c5b065c23 */ /* 0x000fe2000801002c */
[----:B------:R-:W-:-:S03]  /*2a40*/  HFMA2 R91, -RZ, RZ, 0, 0 ;  /* 0x00000000ff5b7431 */ /* 0x000fc600000001ff */
[----:B------:R-:W-:-:S04]  /*2a50*/  FMUL.FTZ R6, R6, UR21 ;  /* 0x0000001506067c20 */ /* 0x000fc80008410000 */
[----:B------:R-:W-:Y:S01]  /*2a60*/  FMUL.FTZ R93, R6, UR20 ;  /* 0x00000014065d7c20 */ /* 0x000fe20008410000 */
[----:B------:R-:W-:-:S05]  /*2a70*/  @P0 SHF.L.U32 R6, R10, 0x10, RZ ;  /* 0x000000100a060819 */ /* 0x000fca00000006ff */
[-C--:B------:R-:W-:Y:S01]  /*2a80*/  @P0 FMUL.FTZ R91, R6, R93.reuse ;  /* 0x0000005d065b0220 */ /* 0x080fe20000410000 */
[----:B------:R-:W-:-:S03]  /*2a90*/  FMUL.FTZ R6, R16, R93 ;  /* 0x0000005d10067220 */ /* 0x000fc60000410000 */
[----:B------:R-:W-:Y:S02]  /*2aa0*/  FADD.FTZ R56, R56, R91 ;  /* 0x0000005b38387221 */ /* 0x000fe40000010000 */
[----:B------:R-:W-:-:S04]  /*2ab0*/  FSEL R6, R6, RZ, P0 ;  /* 0x000000ff06067208 */ /* 0x000fc80000000000 */
[----:B------:R-:W-:-:S07]  /*2ac0*/  F2FP.BF16.F32.PACK_AB R6, RZ, R6 ;  /* 0x00000006ff06723e */ /* 0x000fce00000010ff */
.L_x_3202:
        /* <DEDUP_REMOVED lines=18> */
.L_x_3203:
        /* <DEDUP_REMOVED lines=18> */
.L_x_3204:
[----:B------:R-:W-:Y:S05]  /*2d10*/  BRA.U !UP3, `(.L_x_3189) ;  /* 0x000000050b747547 */ /* 0x000fea000b800000 */
[----:B------:R-:W-:Y:S02]  /*2d20*/  PLOP3.LUT P0, PT, PT, PT, UP2, 0x80, 0x8 ;  /* 0x000000000008781c */ /* 0x000fe40003f0f028 */
[----:B------:R-:W-:Y:S02]  /*2d30*/  PLOP3.LUT P4, PT, PT, PT, UP2, 0x80, 0x8 ;  /* 0x000000000008781c */ /* 0x000fe40003f8f028 */
[----:B------:R-:W-:Y:S02]  /*2d40*/  PLOP3.LUT P5, PT, PT, PT, UP2, 0x80, 0x8 ;  /* 0x000000000008781c */ /* 0x000fe40003faf028 */
[----:B-----5:R-:W-:-:S07]  /*2d50*/  MOV R9, R47 ;  /* 0x0000002f00097202 */ /* 0x020fce0000000f00 */
[----:B------:R-:W-:Y:S01]  /*2d60*/  @P0 FFMA.FTZ R94, R112, UR5, R92 ;  /* 0x00000005705e0c23 */ /* 0x000fe2000801005c */
[----:B------:R-:W-:-:S03]  /*2d70*/  ISETP.GE.U32.AND P0, PT, R3, 0x1000000, PT ;  /* 0x010000000300780c */ /* 0x000fc60003f06070 */
[----:B------:R-:W-:-:S04]  /*2d80*/  @P4 FADD.FTZ R94, R111, -R94 ;  /* 0x8000005e6f5e4221 */ /* 0x000fc80000010000 */
        /* <DEDUP_REMOVED lines=9> */
[----:B------:R-:W-:Y:S01]  /*2e20*/  F2FP.BF16.F32.PACK_AB R9, RZ, R9 ;  /* 0x00000009ff09723e */ /* 0x000fe200000010ff */
[----:B------:R-:W-:Y:S06]  /*2e30*/  BRA `(.L_x_3189) ;  /* 0x00000004002c7947 */ /* 0x000fec0003800000 */
.L_x_3201:
[----:B------:R-:W-:Y:S02]  /*2e40*/  PLOP3.LUT P5, PT, PT, PT, UP2, 0x80, 0x8 ;  /* 0x000000000008781c */ /* 0x000fe40003faf028 */
[----:B------:R-:W-:Y:S02]  /*2e50*/  PLOP3.LUT P4, PT, PT, PT, UP2, 0x80, 0x8 ;  /* 0x000000000008781c */ /* 0x000fe40003f8f028 */
[----:B------:R-:W-:Y:S02]  /*2e60*/  PLOP3.LUT P6, PT, PT, PT, UP2, 0x80, 0x8 ;  /* 0x000000000008781c */ /* 0x000fe40003fcf028 */
[----:B------:R-:W-:Y:S02]  /*2e70*/  PLOP3.LUT P0, PT, PT, PT, UP2, 0x80, 0x8 ;  /* 0x000000000008781c */ /* 0x000fe40003f0f028 */
[----:B-----5:R-:W-:-:S05]  /*2e80*/  MOV R86, R46 ;  /* 0x0000002e00567202 */ /* 0x020fca0000000f00 */
[----:B------:R-:W-:Y:S01]  /*2e90*/  @P5 FFMA.FTZ R85, R116, UR5, R92 ;  /* 0x0000000574555c23 */ /* 0x000fe2000801005c */
[----:B------:R-:W-:-:S03]  /*2ea0*/  PLOP3.LUT P5, PT, PT, PT, UP2, 0x80, 0x8 ;  /* 0x000000000008781c */ /* 0x000fc60003faf028 */
[----:B------:R-:W-:Y:S01]  /*2eb0*/  @P4 FADD.FTZ R84, R114, -R85 ;  /* 0x8000005572544221 */ /* 0x000fe20000010000 */
[----:B------:R-:W-:Y:S02]  /*2ec0*/  MOV R85, R45 ;  /* 0x0000002d00557202 */ /* 0x000fe40000000f00 */
[----:B------:R-:W-:Y:S01]  /*2ed0*/  PLOP3.LUT P4, PT, PT, PT, UP2, 0x80, 0x8 ;  /* 0x000000000008781c */ /* 0x000fe20003f8f028 */
[----:B------:R-:W-:Y:S01]  /*2ee0*/  @P6 FFMA.FTZ R85, R84, UR28, R45 ;  /* 0x0000001c54556c23 */ /* 0x000fe2000801002d */
[----:B------:R-:W-:Y:S01]  /*2ef0*/  PLOP3.LUT P6, PT, PT, PT, UP2, 0x80, 0x8 ;  /* 0x000000000008781c */ /* 0x000fe20003fcf028 */
[----:B------:R-:W-:Y:S01]  /*2f00*/  @P0 FFMA.FTZ R84, R115, UR5, R92 ;  /* 0x0000000573540c23 */ /* 0x000fe2000801005c */
[----:B------:R-:W-:-:S03]  /*2f10*/  PLOP3.LUT P0, PT, PT, PT, UP2, 0x80, 0x8 ;  /* 0x000000000008781c */ /* 0x000fc60003f0f028 */
[----:B------:R-:W-:Y:S01]  /*2f20*/  @P5 FADD.FTZ R87, R113, -R84 ;  /* 0x8000005471575221 */ /* 0x000fe20000010000 */
[----:B------:R-:W-:-:S05]  /*2f30*/  PLOP3.LUT P5, PT, PT, PT, UP2, 0x80, 0x8 ;  /* 0x000000000008781c */ /* 0x000fca0003faf028 */
[----:B------:R-:W-:Y:S01]  /*2f40*/  @P4 FFMA.FTZ R84, R112, UR5, R92 ;  /* 0x0000000570544c23 */ /* 0x000fe2000801005c */
[----:B------:R-:W-:Y:S01]  /*2f50*/  PLOP3.LUT P4, PT, PT, PT, UP2, 0x80, 0x8 ;  /* 0x000000000008781c */ /* 0x000fe20003f8f028 */
[----:B------:R-:W-:Y:S01]  /*2f60*/  @P6 FFMA.FTZ R86, R87, UR28, R46 ;  /* 0x0000001c57566c23 */ /* 0x000fe2000801002e */
[----:B------:R-:W-:Y:S01]  /*2f70*/  PLOP3.LUT P6, PT, PT, PT, UP2, 0x80, 0x8 ;  /* 0x000000000008781c */ /* 0x000fe20003fcf028 */
[----:B------:R-:W-:Y:S01]  /*2f80*/  @P0 FADD.FTZ R84, R111, -R84 ;  /* 0x800000546f540221 */ /* 0x000fe20000010000 */
[----:B------:R-:W-:Y:S02]  /*2f90*/  PLOP3.LUT P0, PT, PT, PT, UP2, 0x80, 0x8 ;  /* 0x000000000008781c */ /* 0x000fe40003f0f028 */
[----:B------:R-:W-:-:S09]  /*2fa0*/  MOV R87, R47 ;  /* 0x0000002f00577202 */ /* 0x000fd20000000f00 */
[----:B------:R-:W-:Y:S01]  /*2fb0*/  @P6 FFMA.FTZ R87, R84, UR28, R47 ;  /* 0x0000001c54576c23 */ /* 0x000fe2000801002f */
[----:B------:R-:W-:-:S04]  /*2fc0*/  @P5 FFMA.FTZ R84, R119, UR5, R92 ;  /* 0x0000000577545c23 */ /* 0x000fc8000801005c */
[----:B------:R-:W-:Y:S01]  /*2fd0*/  @P4 FADD.FTZ R91, R117, -R84 ;  /* 0x80000054755b4221 */ /* 0x000fe20000010000 */
[----:B------:R-:W-:-:S03]  /*2fe0*/  MOV R84, R44 ;  /* 0x0000002c00547202 */ /* 0x000fc60000000f00 */
[----:B------:R-:W-:Y:S01]  /*2ff0*/  @P0 FFMA.FTZ R84, R91, UR28, R44 ;  /* 0x0000001c5b540c23 */ /* 0x000fe2000801002c */
[----:B------:R-:W-:Y:S06]  /*3000*/  BRA.U !UP3, `(.L_x_3205) ;  /* 0x000000010b2c7547 */ /* 0x000fec000b800000 */
[----:B------:R-:W-:Y:S01]  /*3010*/  LOP3.LUT P0, RZ, R3, 0xff, RZ, 0xc0, !PT ;  /* 0x000000ff03ff7812 */ /* 0x000fe2000780c0ff */
[----:B------:R-:W-:Y:S01]  /*3020*/  FMUL.FTZ R6, R84, UR21 ;  /* 0x0000001554067c20 */ /* 0x000fe20008410000 */
[----:B------:R-:W-:-:S03]  /*3030*/  HFMA2 R91, -RZ, RZ, 0, 0 ;  /* 0x00000000ff5b7431 */ /* 0x000fc600000001ff */
[----:B------:R-:W-:-:S08]  /*3040*/  FMUL.FTZ R93, R6, UR20 ;  /* 0x00000014065d7c20 */ /* 0x000fd00008410000 */
[----:B------:R-:W-:-:S05]  /*3050*/  @P0 SHF.L.U32 R6, R10, 0x10, RZ ;  /* 0x000000100a060819 */ /* 0x000fca00000006ff */
[-C--:B------:R-:W-:Y:S01]  /*3060*/  @P0 FMUL.FTZ R91, R6, R93.reuse ;  /* 0x0000005d065b0220 */ /* 0x080fe20000410000 */
[----:B------:R-:W-:-:S03]  /*3070*/  FMUL.FTZ R93, R16, R93 ;  /* 0x0000005d105d7220 */ /* 0x000fc60000410000 */
[----:B------:R-:W-:Y:S02]  /*3080*/  FADD.FTZ R56, R56, R91 ;  /* 0x0000005b38387221 */ /* 0x000fe40000010000 */
[----:B------:R-:W-:-:S04]  /*3090*/  FSEL R93, R93, RZ, P0 ;  /* 0x000000ff5d5d7208 */ /* 0x000fc80000000000 */
[----:B------:R-:W-:-:S04]  /*30a0*/  F2FP.BF16.F32.PACK_AB R93, RZ, R93 ;  /* 0x0000005dff5d723e */ /* 0x000fc800000010ff */
[----:B------:R-:W-:-:S07]  /*30b0*/  PRMT R6, R93, 0x7610, R6 ;  /* 0x000076105d067816 */ /* 0x000fce0000000006 */
.L_x_3205:
[----:B------:R-:W-:Y:S05]  /*30c0*/  BRA.U !UP3, `(.L_x_3206) ;  /* 0x000000010b2c7547 */ /* 0x000fea000b800000 */
[----:B------:R-:W-:Y:S01]  /*30d0*/  LOP3.LUT P0, RZ, R3, 0xff00, RZ, 0xc0, !PT ;  /* 0x0000ff0003ff7812 */ /* 0x000fe2000780c0ff */
[----:B------:R-:W-:Y:S01]  /*30e0*/  FMUL.FTZ R7, R85, UR21 ;  /* 0x0000001555077c20 */ /* 0x000fe20008410000 */
[----:B------:R-:W-:-:S03]  /*30f0*/  MOV R94, RZ ;  /* 0x000000ff005e7202 */ /* 0x000fc60000000f00 */
        /* <DEDUP_REMOVED lines=8> */
.L_x_3206:
[----:B------:R-:W-:Y:S05]  /*3180*/  BRA.U !UP3, `(.L_x_3207) ;  /* 0x000000010b2c7547 */ /* 0x000fea000b800000 */
        /* <DEDUP_REMOVED lines=11> */
.L_x_3207:
[----:B------:R-:W-:Y:S05]  /*3240*/  BRA.U !UP3, `(.L_x_3189) ;  /* 0x000000010b287547 */ /* 0x000fea000b800000 */
[----:B------:R-:W-:Y:S01]  /*3250*/  ISETP.GE.U32.AND P0, PT, R3, 0x1000000, PT ;  /* 0x010000000300780c */ /* 0x000fe20003f06070 */
        /* <DEDUP_REMOVED lines=8> */
[----:B------:R-:W-:-:S07]  /*32e0*/  F2FP.BF16.F32.PACK_AB R9, RZ, R9 ;  /* 0x00000009ff09723e */ /* 0x000fce00000010ff */
.L_x_3189:
        /* <DEDUP_REMOVED lines=14> */
.L_x_3208:
[----:B------:R-:W-:Y:S02]  /*33d0*/  IADD3 R118, PT, PT, R118, 0x80, RZ ;  /* 0x0000008076767810 */ /* 0x000fe40007ffe0ff */
[----:B------:R-:W-:-:S07]  /*33e0*/  IADD3 R90, PT, PT, R90, 0x80, RZ ;  /* 0x000000805a5a7810 */ /* 0x000fce0007ffe0ff */
.L_x_3176:
[----:B------:R-:W-:Y:S05]  /*33f0*/  BSYNC.RECONVERGENT B0 ;  /* 0x0000000000007941 */ /* 0x000fea0003800200 */
.L_x_3175:
        /* <DEDUP_REMOVED lines=9> */
[----:B------:R-:W-:Y:S02]  /*3490*/  PRMT R10, R88, 0x7610, R10 ;  /* 0x00007610580a7816 */ /* 0x000fe4000000000a */
[----:B------:R-:W-:Y:S02]  /*34a0*/  SHF.R.U32.HI R120, RZ, 0x10, R89 ;  /* 0x00000010ff787819 */ /* 0x000fe40000011659 */
[----:B------:R-:W-:-:S07]  /*34b0*/  PRMT R121, R89, 0x7610, R121 ;  /* 0x0000761059797816 */ /* 0x000fce0000000079 */
.L_x_3211:
        /* <DEDUP_REMOVED lines=8> */
[----:B0----5:R-:W-:Y:S02]  /*3540*/  MOV R85, R41 ;  /* 0x0000002900557202 */ /* 0x021fe40000000f00 */
[----:B------:R-:W-:-:S05]  /*3550*/  MOV R86, R42 ;  /* 0x0000002a00567202 */ /* 0x000fca0000000f00 */
[--C-:B------:R-:W-:Y:S01]  /*3560*/  @P6 FFMA.FTZ R84, R98, UR5, R92.reuse ;  /* 0x0000000562546c23 */ /* 0x100fe2000801005c */
[----:B------:R-:W-:Y:S01]  /*3570*/  PLOP3.LUT P6, PT, PT, PT, UP2, 0x80, 0x8 ;  /* 0x000000000008781c */ /* 0x000fe20003fcf028 */
[----:B-1----:R-:W-:Y:S01]  /*3580*/  @P4 FFMA.FTZ R89, R97, UR5, R92 ;  /* 0x0000000561594c23 */ /* 0x002fe2000801005c */
[----:B------:R-:W-:Y:S01]  /*3590*/  PLOP3.LUT P4, PT, PT, PT, UP2, 0x80, 0x8 ;  /* 0x000000000008781c */ /* 0x000fe20003f8f028 */
[----:B------:R-:W-:Y:S01]  /*35a0*/  @P5 FADD.FTZ R84, R99, -R84 ;  /* 0x8000005463545221 */ /* 0x000fe20000010000 */
[----:B------:R-:W-:-:S09]  /*35b0*/  PLOP3.LUT P5, PT, PT, PT, UP2, 0x80, 0x8 ;  /* 0x000000000008781c */ /* 0x000fd20003faf028 */
[----:B------:R-:W-:Y:S01]  /*35c0*/  @P6 FFMA.FTZ R87, R11, UR5, R92 ;  /* 0x000000050b576c23 */ /* 0x000fe2000801005c */
[----:B------:R-:W-:Y:S01]  /*35d0*/  PLOP3.LUT P6, PT, PT, PT, UP2, 0x80, 0x8 ;  /* 0x000000000008781c */ /* 0x000fe20003fcf028 */
[----:B------:R-:W-:Y:S01]  /*35e0*/  @P4 FFMA.FTZ R85, R84, UR28, R41 ;  /* 0x0000001c54554c23 */ /* 0x000fe20008010029 */
        /* <DEDUP_REMOVED lines=8> */
[----:B------:R-:W-:Y:S02]  /*3670*/  PLOP3.LUT P5, PT, PT, PT, UP2, 0x80, 0x8 ;  /* 0x000000000008781c */ /* 0x000fe40003faf028 */
[----:B------:R-:W-:-:S07]  /*3680*/  MOV R87, R43 ;  /* 0x0000002b00577202 */ /* 0x000fce0000000f00 */
[----:B------:R-:W-:Y:S02]  /*3690*/  @P6 FADD.FTZ R89, R110, -R89 ;  /* 0x800000596e596221 */ /* 0x000fe40000010000 */
[----:B------:R-:W-:Y:S01]  /*36a0*/  @P4 FFMA.FTZ R87, R84, UR28, R43 ;  /* 0x0000001c54574c23 */ /* 0x000fe2000801002b */
[----:B------:R-:W-:Y:S01]  /*36b0*/  MOV R84, R40 ;  /* 0x0000002800547202 */ /* 0x000fe20000000f00 */
        /* <DEDUP_REMOVED lines=13> */
.L_x_3214:
        /* <DEDUP_REMOVED lines=12> */
.L_x_3215:
        /* <DEDUP_REMOVED lines=12> */
.L_x_3216:
        /* <DEDUP_REMOVED lines=10> */
[----:B------:R-:W-:Y:S01]  /*39b0*/  F2FP.BF16.F32.PACK_AB R9, RZ, R9 ;  /* 0x00000009ff09723e */ /* 0x000fe200000010ff */
[----:B------:R-:W-:Y:S06]  /*39c0*/  BRA `(.L_x_3217) ;  /* 0x0000001000a87947 */ /* 0x000fec0003800000 */
.L_x_3213:
[----:B------:R-:W-:Y:S05]  /*39d0*/  BRA.U !UP3, `(.L_x_3218) ;  /* 0x000000010b447547 */ /* 0x000fea000b800000 */
[----:B------:R-:W-:Y:S02]  /*39e0*/  PLOP3.LUT P5, PT, PT, PT, UP2, 0x80, 0x8 ;  /* 0x000000000008781c */ /* 0x000fe40003faf028 */
[----:B------:R-:W-:Y:S02]  /*39f0*/  PLOP3.LUT P6, PT, PT, PT, UP2, 0x80, 0x8 ;  /* 0x000000000008781c */ /* 0x000fe40003fcf028 */
[----:B------:R-:W-:Y:S02]  /*3a00*/  PLOP3.LUT P4, PT, PT, PT, UP2, 0x80, 0x8 ;  /* 0x000000000008781c */ /* 0x000fe40003f8f028 */
[----:B-----5:R-:W-:-:S07]  /*3a10*/  MOV R6, R40 ;  /* 0x0000002800067202 */ /* 0x020fce0000000f00 */
[----:B01----:R-:W-:Y:S01]  /*3a20*/  @P5 FFMA.FTZ R89, R97, UR5, R92 ;  /* 0x0000000561595c23 */ /* 0x003fe2000801005c */
[----:B------:R-:W-:-:S03]  /*3a30*/  LOP3.LUT P5, RZ, R4, 0xff, RZ, 0xc0, !PT ;  /* 0x000000ff04ff7812 */ /* 0x000fc600078ac0ff */
        /* <DEDUP_REMOVED lines=11> */
.L_x_3218:
        /* <DEDUP_REMOVED lines=18> */
.L_x_3219:
        /* <DEDUP_REMOVED lines=18> */
.L_x_3220:
[----:B------:R-:W-:Y:S05]  /*3d30*/  BRA.U !UP3, `(.L_x_3217) ;  /* 0x0000000d0bcc7547 */ /* 0x000fea000b800000 */
[----:B------:R-:W-:Y:S02]  /*3d40*/  PLOP3.LUT P5, PT, PT, PT, UP2, 0x80, 0x8 ;  /* 0x000000000008781c */ /* 0x000fe40003faf028 */
[----:B------:R-:W-:Y:S02]  /*3d50*/  PLOP3.LUT P6, PT, PT, PT, UP2, 0x80, 0x8 ;  /* 0x000000000008781c */ /* 0x000fe40003fcf028 */
[----:B------:R-:W-:Y:S02]  /*3d60*/  PLOP3.LUT P4, PT, PT, PT, UP2, 0x80, 0x8 ;  /* 0x000000000008781c */ /* 0x000fe40003f8f028 */
[----:B-----5:R-:W-:-:S07]  /*3d70*/  MOV R9, R43 ;  /* 0x0000002b00097202 */ /* 0x020fce0000000f00 */
[----:B01----:R-:W-:Y:S01]  /*3d80*/  @P5 FFMA.FTZ R88, R96, UR5, R92 ;  /* 0x0000000560585c23 */ /* 0x003fe2000801005c */
        /* <DEDUP_REMOVED lines=13> */
.L_x_3212:
[----:B------:R-:W-:-:S04]  /*3e60*/  UISETP.NE.U32.AND UP0, UPT, UR24, URZ, UPT ;  /* 0x000000ff1800728c */ /* 0x000fc8000bf05070 */
[----:B------:R-:W-:-:S06]  /*3e70*/  UISETP.NE.AND.EX UP0, UPT, UR25, URZ, UPT, UP0 ;  /* 0x000000ff1900728c */ /* 0x000fcc000bf05300 */
[----:B------:R-:W-:-:S13]  /*3e80*/  PLOP3.LUT P0, PT, PT, PT, UP0, 0x80, 0x8 ;  /* 0x000000000008781c */ /* 0x000fda0003f0f008 */
[----:B------:R-:W-:Y:S05]  /*3e90*/  @!P0 BRA `(.L_x_3221) ;  /* 0x0000000400c48947 */ /* 0x000fea0003800000 */
[----:B------:R-:W-:Y:S05]  /*3ea0*/  BRA.U !UP3, `(.L_x_3222) ;  /* 0x000000010b687547 */ /* 0x000fea000b800000 */
[----:B0-----:R-:W-:Y:S01]  /*3eb0*/  FFMA.FTZ R85, R97, UR5, R92 ;  /* 0x0000000561557c23 */ /* 0x001fe2000801005c */
        /* <DEDUP_REMOVED lines=22> */
.L_x_3224:
[----:B------:R-:W-:Y:S05]  /*4020*/  BSYNC.RECONVERGENT B1 ;  /* 0x0000000000017941 */ /* 0x000fea0003800200 */
.L_x_3223:
[----:B------:R-:W-:Y:S01]  /*4030*/  FADD.FTZ R52, R52, R85 ;  /* 0x0000005534347221 */ /* 0x000fe20000010000 */
[----:B------:R-:W-:-:S07]  /*4040*/  PRMT R6, R84, 0x7610, R6 ;  /* 0x0000761054067816 */ /* 0x000fce0000000006 */
.L_x_3222:
        /* <DEDUP_REMOVED lines=24> */
.L_x_3227:
[----:B------:R-:W-:Y:S05]  /*41d0*/  BSYNC.RECONVERGENT B1 ;  /* 0x0000000000017941 */ /* 0x000fea0003800200 */
.L_x_3226:
[----:B------:R-:W-:Y:S01]  /*41e0*/  FADD.FTZ R53, R53, R84 ;  /* 0x0000005435357221 */ /* 0x000fe20000010000 */
[----:B------:R-:W-:-:S07]  /*41f0*/  PRMT R7, R85, 0x7610, R7 ;  /* 0x0000761055077816 */ /* 0x000fce0000000007 */
.L_x_3225:
        /* <DEDUP_REMOVED lines=24> */
.L_x_3230:
[----:B------:R-:W-:Y:S05]  /*4380*/  BSYNC.RECONVERGENT B1 ;  /* 0x0000000000017941 */ /* 0x000fea0003800200 */
.L_x_3229:
[----:B------:R-:W-:Y:S01]  /*4390*/  FADD.FTZ R54, R54, R85 ;  /* 0x0000005536367221 */ /* 0x000fe20000010000 */
[----:B------:R-:W-:-:S07]  /*43a0*/  PRMT R8, R84, 0x7610, R8 ;  /* 0x0000761054087816 */ /* 0x000fce0000000008 */
.L_x_3228:
        /* <DEDUP_REMOVED lines=8> */
[----:B-1----:R-:W-:Y:S01]  /*4430*/  FMUL.FTZ R88, R87, UR28 ;  /* 0x0000001c57587c20 */ /* 0x002fe20008410000 */
[----:B------:R-:W-:Y:S01]  /*4440*/  FMUL.FTZ R84, R84, UR28 ;  /* 0x0000001c54547c20 */ /* 0x000fe20008410000 */
[----:B------:R-:W-:Y:S01]  /*4450*/  FMUL.FTZ R87, R86, UR28 ;  /* 0x0000001c56577c20 */ /* 0x000fe20008410000 */
[----:B------:R-:W-:Y:S01]  /*4460*/  ISETP.LT.AND P4, PT, RZ, UR29, PT ;  /* 0x0000001dff007c0c */ /* 0x000fe2000bf81270 */
[----:B------:R-:W-:-:S03]  /*4470*/  FMUL.FTZ R86, R85, UR28 ;  /* 0x0000001c55567c20 */ /* 0x000fc60008410000 */
[----:B------:R-:W-:Y:S02]  /*4480*/  FSEL R85, R84, RZ, P4 ;  /* 0x000000ff54557208 */ /* 0x000fe40002000000 */
        /* <DEDUP_REMOVED lines=18> */
.L_x_3221:
        /* <DEDUP_REMOVED lines=24> */
.L_x_3233:
[----:B------:R-:W-:Y:S05]  /*4730*/  BSYNC.RECONVERGENT B1 ;  /* 0x0000000000017941 */ /* 0x000fea0003800200 */
.L_x_3232:
[----:B------:R-:W-:Y:S01]  /*4740*/  FADD.FTZ R52, R52, R89 ;  /* 0x0000005934347221 */ /* 0x000fe20000010000 */
[----:B------:R-:W-:-:S07]  /*4750*/  PRMT R6, R88, 0x7610, R6 ;  /* 0x0000761058067816 */ /* 0x000fce0000000006 */
.L_x_3231:
        /* <DEDUP_REMOVED lines=24> */
.L_x_3236:
[----:B------:R-:W-:Y:S05]  /*48e0*/  BSYNC.RECONVERGENT B1 ;  /* 0x0000000000017941 */ /* 0x000fea0003800200 */
.L_x_3235:
[----:B------:R-:W-:Y:S01]  /*48f0*/  FADD.FTZ R53, R53, R88 ;  /* 0x0000005835357221 */ /* 0x000fe20000010000 */
[----:B------:R-:W-:-:S07]  /*4900*/  PRMT R7, R89, 0x7610, R7 ;  /* 0x0000761059077816 */ /* 0x000fce0000000007 */
.L_x_3234:
        /* <DEDUP_REMOVED lines=24> */
.L_x_3239:
[----:B------:R-:W-:Y:S05]  /*4a90*/  BSYNC.RECONVERGENT B1 ;  /* 0x0000000000017941 */ /* 0x000fea0003800200 */
.L_x_3238:
[----:B------:R-:W-:Y:S01]  /*4aa0*/  FADD.FTZ R54, R54, R89 ;  /* 0x0000005936367221 */ /* 0x000fe20000010000 */
[----:B------:R-:W-:-:S07]  /*4ab0*/  PRMT R8, R88, 0x7610, R8 ;  /* 0x0000761058087816 */ /* 0x000fce0000000008 */
.L_x_3237:
        /* <DEDUP_REMOVED lines=24> */
.L_x_3241:
[----:B------:R-:W-:Y:S05]  /*4c40*/  BSYNC.RECONVERGENT B1 ;  /* 0x0000000000017941 */ /* 0x000fea0003800200 */
.L_x_3240:
[----:B------:R-:W-:Y:S01]  /*4c50*/  FADD.FTZ R55, R55, R88 ;  /* 0x0000005837377221 */ /* 0x000fe20000010000 */
[----:B------:R-:W-:-:S07]  /*4c60*/  PRMT R9, R89, 0x7610, R9 ;  /* 0x0000761059097816 */ /* 0x000fce0000000009 */
.L_x_3217:
        /* <DEDUP_REMOVED lines=12> */
.L_x_3242:
[----:B------:R-:W-:Y:S02]  /*4d30*/  IADD3 R118, PT, PT, R118, 0x80, RZ ;  /* 0x0000008076767810 */ /* 0x000fe40007ffe0ff */
[----:B------:R-:W-:-:S07]  /*4d40*/  IADD3 R90, PT, PT, R90, 0x80, RZ ;  /* 0x000000805a5a7810 */ /* 0x000fce0007ffe0ff */
.L_x_3210:
[----:B------:R-:W-:Y:S05]  /*4d50*/  BSYNC.RECONVERGENT B0 ;  /* 0x0000000000007941 */ /* 0x000fea0003800200 */
.L_x_3209:
        /* <DEDUP_REMOVED lines=12> */
.L_x_3245:
        /* <DEDUP_REMOVED lines=31> */
[----:B------:R-:W-:Y:S02]  /*5010*/  @P4 FFMA.FTZ R87, R92, UR28, R39 ;  /* 0x0000001c5c574c23 */ /* 0x000fe40008010027 */
        /* <DEDUP_REMOVED lines=13> */
.L_x_3248:
        /* <DEDUP_REMOVED lines=12> */
.L_x_3249:
        /* <DEDUP_REMOVED lines=12> */
.L_x_3250:
        /* <DEDUP_REMOVED lines=12> */
.L_x_3247:
        /* <DEDUP_REMOVED lines=18> */
.L_x_3252:
        /* <DEDUP_REMOVED lines=18> */
.L_x_3253:
        /* <DEDUP_REMOVED lines=18> */
.L_x_3254:
[----:B------:R-:W-:Y:S05]  /*5690*/  BRA.U !UP3, `(.L_x_3251) ;  /* 0x0000000d0b947547 */ /* 0x000fea000b800000 */
[----:B------:R-:W-:Y:S01]  /*56a0*/  PLOP3.LUT P5, PT, PT, PT, UP2, 0x80, 0x8 ;  /* 0x000000000008781c */ /* 0x000fe20003faf028 */
[----:B01----:R-:W-:Y:S01]  /*56b0*/  HFMA2 R88, -RZ, RZ, 0, 0 ;  /* 0x00000000ff587431 */ /* 0x003fe200000001ff */
[----:B------:R-:W-:Y:S02]  /*56c0*/  PLOP3.LUT P6, PT, PT, PT, UP2, 0x80, 0x8 ;  /* 0x000000000008781c */ /* 0x000fe40003fcf028 */
[----:B------:R-:W-:Y:S02]  /*56d0*/  PLOP3.LUT P4, PT, PT, PT, UP2, 0x80, 0x8 ;  /* 0x000000000008781c */ /* 0x000fe40003f8f028 */
[----:B-----5:R-:W-:-:S07]  /*56e0*/  MOV R9, R39 ;  /* 0x0000002700097202 */ /* 0x020fce0000000f00 */
[----:B------:R-:W-:Y:S01]  /*56f0*/  @P5 FFMA.FTZ R92, R104, UR5, R92 ;  /* 0x00000005685c5c23 */ /* 0x000fe2000801005c */
[----:B------:R-:W-:-:S03]  /*5700*/  ISETP.GE.U32.AND P5, PT, R5, 0x1000000, PT ;  /* 0x010000000500780c */ /* 0x000fc60003fa6070 */
[----:B------:R-:W-:-:S04]  /*5710*/  @P6 FADD.FTZ R92, R109, -R92 ;  /* 0x8000005c6d5c6221 */ /* 0x000fc80000010000 */
[----:B------:R-:W-:-:S04]  /*5720*/  @P4 FFMA.FTZ R9, R92, UR28, R39 ;  /* 0x0000001c5c094c23 */ /* 0x000fc80008010027 */
        /* <DEDUP_REMOVED lines=9> */
.L_x_3246:
        /* <DEDUP_REMOVED lines=28> */
.L_x_3258:
[----:B------:R-:W-:Y:S05]  /*5980*/  BSYNC.RECONVERGENT B1 ;  /* 0x0000000000017941 */ /* 0x000fea0003800200 */
.L_x_3257:
[----:B------:R-:W-:Y:S01]  /*5990*/  FADD.FTZ R48, R48, R85 ;  /* 0x0000005530307221 */ /* 0x000fe20000010000 */
[----:B------:R-:W-:-:S07]  /*59a0*/  PRMT R6, R84, 0x7610, R6 ;  /* 0x0000761054067816 */ /* 0x000fce0000000006 */
.L_x_3256:
        /* <DEDUP_REMOVED lines=24> */
.L_x_3261:
[----:B------:R-:W-:Y:S05]  /*5b30*/  BSYNC.RECONVERGENT B1 ;  /* 0x0000000000017941 */ /* 0x000fea0003800200 */
.L_x_3260:
[----:B------:R-:W-:Y:S01]  /*5b40*/  FADD.FTZ R49, R49, R84 ;  /* 0x0000005431317221 */ /* 0x000fe20000010000 */
[----:B------:R-:W-:-:S07]  /*5b50*/  PRMT R7, R85, 0x7610, R7 ;  /* 0x0000761055077816 */ /* 0x000fce0000000007 */
.L_x_3259:
        /* <DEDUP_REMOVED lines=24> */
.L_x_3264:
[----:B------:R-:W-:Y:S05]  /*5ce0*/  BSYNC.RECONVERGENT B1 ;  /* 0x0000000000017941 */ /* 0x000fea0003800200 */
.L_x_3263:
[----:B------:R-:W-:Y:S01]  /*5cf0*/  FADD.FTZ R50, R50, R85 ;  /* 0x0000005532327221 */ /* 0x000fe20000010000 */
[----:B------:R-:W-:-:S07]  /*5d00*/  PRMT R8, R84, 0x7610, R8 ;  /* 0x0000761054087816 */ /* 0x000fce0000000008 */
.L_x_3262:
        /* <DEDUP_REMOVED lines=29> */
.L_x_3255:
        /* <DEDUP_REMOVED lines=24> */
.L_x_3267:
[----:B------:R-:W-:Y:S05]  /*6060*/  BSYNC.RECONVERGENT B1 ;  /* 0x0000000000017941 */ /* 0x000fea0003800200 */
.L_x_3266:
[----:B------:R-:W-:Y:S01]  /*6070*/  FADD.FTZ R48, R48, R89 ;  /* 0x0000005930307221 */ /* 0x000fe20000010000 */
[----:B------:R-:W-:-:S07]  /*6080*/  PRMT R6, R88, 0x7610, R6 ;  /* 0x0000761058067816 */ /* 0x000fce0000000006 */
.L_x_3265:
        /* <DEDUP_REMOVED lines=24> */
.L_x_3270:
[----:B------:R-:W-:Y:S05]  /*6210*/  BSYNC.RECONVERGENT B1 ;  /* 0x0000000000017941 */ /* 0x000fea0003800200 */
.L_x_3269:
[----:B------:R-:W-:Y:S01]  /*6220*/  FADD.FTZ R49, R49, R88 ;  /* 0x0000005831317221 */ /* 0x000fe20000010000 */
[----:B------:R-:W-:-:S07]  /*6230*/  PRMT R7, R89, 0x7610, R7 ;  /* 0x0000761059077816 */ /* 0x000fce0000000007 */
.L_x_3268:
        /* <DEDUP_REMOVED lines=24> */
.L_x_3273:
[----:B------:R-:W-:Y:S05]  /*63c0*/  BSYNC.RECONVERGENT B1 ;  /* 0x0000000000017941 */ /* 0x000fea0003800200 */
.L_x_3272:
[----:B------:R-:W-:Y:S01]  /*63d0*/  FADD.FTZ R50, R50, R89 ;  /* 0x0000005932327221 */ /* 0x000fe20000010000 */
[----:B------:R-:W-:-:S07]  /*63e0*/  PRMT R8, R88, 0x7610, R8 ;  /* 0x0000761058087816 */ /* 0x000fce0000000008 */
.L_x_3271:
[----:B------:R-:W-:Y:S05]  /*63f0*/  BRA.U !UP3, `(.L_x_3251) ;  /* 0x000000010b3c7547 */ /* 0x000fea000b800000 */
[----:B------:R-:W-:Y:S01]  /*6400*/  FFMA.FTZ R92, R104, UR5, R92 ;  /* 0x00000005685c7c23 */ /* 0x000fe2000801005c */
[----:B------:R-:W-:Y:S01]  /*6410*/  ISETP.LT.AND P4, PT, RZ, UR29, PT ;  /* 0x0000001dff007c0c */ /* 0x000fe2000bf81270 */
[----:B01----:R-:W-:Y:S01]  /*6420*/  HFMA2 R88, -RZ, RZ, 0, 0 ;  /* 0x00000000ff587431 */ /* 0x003fe200000001ff */
[----:B-----5:R-:W-:Y:S01]  /*6430*/  ISETP.GE.U32.AND P5, PT, R5, 0x1000000, PT ;  /* 0x010000000500780c */ /* 0x020fe20003fa6070 */
[----:B------:R-:W-:-:S04]  /*6440*/  FADD.FTZ R92, R109, -R92 ;  /* 0x8000005c6d5c7221 */ /* 0x000fc80000010000 */
[----:B------:R-:W-:-:S05]  /*6450*/  FMUL.FTZ R92, R92, UR28 ;  /* 0x0000001c5c5c7c20 */ /* 0x000fca0008410000 */
[----:B------:R-:W-:-:S05]  /*6460*/  FSEL R9, R92, RZ, P4 ;  /* 0x000000ff5c097208 */ /* 0x000fca0002000000 */
        /* <DEDUP_REMOVED lines=8> */
.L_x_3251:
        /* <DEDUP_REMOVED lines=12> */
.L_x_3244:
[----:B------:R-:W-:Y:S05]  /*65b0*/  BSYNC.RECONVERGENT B0 ;  /* 0x0000000000007941 */ /* 0x000fea0003800200 */
.L_x_3243:
[----:B------:R-:W-:Y:S02]  /*65c0*/  UIADD3 UR9, UPT, UPT, UR9, UR26, URZ ;  /* 0x0000001a09097290 */ /* 0x000fe4000fffe0ff */
[----:B------:R-:W-:Y:S02]  /*65d0*/  UPLOP3.LUT UP1, UPT, UPT, UPT, UP1, 0x40, 0x4 ;  /* 0x000000000004789c */ /* 0x000fe40003f2e810 */
[----:B------:R-:W-:-:S09]  /*65e0*/  UISETP.GE.AND UP0, UPT, UR9, UR27, UPT ;  /* 0x0000001b0900728c */ /* 0x000fd2000bf06270 */
[----:B------:R-:W-:Y:S05]  /*65f0*/  BRA.U !UP0, `(.L_x_3274) ;  /* 0xffffff9d08cc7547 */ /* 0x000fea000b83ffff */
.L_x_3164:
        /* <DEDUP_REMOVED lines=16> */
.L_x_3276:
[----:B------:R-:W-:Y:S05]  /*6700*/  BSYNC.RECONVERGENT B0 ;  /* 0x0000000000007941 */ /* 0x000fea0003800200 */
.L_x_3275:
        /* <DEDUP_REMOVED lines=12> */
.L_x_3278:
[----:B------:R-:W-:Y:S05]  /*67d0*/  BSYNC.RECONVERGENT B0 ;  /* 0x0000000000007941 */ /* 0x000fea0003800200 */
.L_x_3277:
        /* <DEDUP_REMOVED lines=11> */
.L_x_3279:
        /* <DEDUP_REMOVED lines=15> */
.L_x_6749:


//--------------------- .text._ZN10layer_norm22ln_bwd_finalize_kernelINS_22Kernel_traits_finalizeILj1536Ef13__nv_bfloat16fS2_fjLb1ELj1024ELj4ENS_18Kernel_traits_baseILj1536EfS2_fS2_fjLj1024EEEEELb1ELb1EEEvNS_9BwdParamsE --------------------------
	.section	.text._ZN10layer_norm22ln_bwd_finalize_kernelINS_22Kernel_traits_finalizeILj1536Ef13__nv_bfloat16fS2_fjLb1ELj1024ELj4ENS_18Kernel_traits_baseILj1536EfS2_fS2_fjLj1024EEEEELb1ELb1EEEvNS_9BwdParamsE,"ax",@progbits
	.align	128
        .global         _ZN10layer_norm22ln_bwd_finalize_kernelINS_22Kernel_traits_finalizeILj1536Ef13__nv_bfloat16fS2_fjLb1ELj1024ELj4ENS_18Kernel_traits_baseILj1536EfS2_fS2_fjLj1024EEEEELb1ELb1EEEvNS_9BwdParamsE
        .type           _ZN10layer_norm22ln_bwd_finalize_kernelINS_22Kernel_traits_finalizeILj1536Ef13__nv_bfloat16fS2_fjLb1ELj1024ELj4ENS_18Kernel_traits_baseILj1536EfS2_fS2_fjLj1024EEEEELb1ELb1EEEvNS_9BwdParamsE,@function
        .size           _ZN10layer_norm22ln_bwd_finalize_kernelINS_22Kernel_traits_finalizeILj1536Ef13__nv_bfloat16fS2_fjLb1ELj1024ELj4ENS_18Kernel_traits_baseILj1536EfS2_fS2_fjLj1024EEEEELb1ELb1EEEvNS_9BwdParamsE,(.L_x_6750 - _ZN10layer_norm22ln_bwd_finalize_kernelINS_22Kernel_traits_finalizeILj1536Ef13__nv_bfloat16fS2_fjLb1ELj1024ELj4ENS_18Kernel_traits_baseILj1536EfS2_fS2_fjLj1024EEEEELb1ELb1EEEvNS_9BwdParamsE)
        .other          _ZN10layer_norm22ln_bwd_finalize_kernelINS_22Kernel_traits_finalizeILj1536Ef13__nv_bfloat16fS2_fjLb1ELj1024ELj4ENS_18Kernel_traits_baseILj1536EfS2_fS2_fjLj1024EEEEELb1ELb1EEEvNS_9BwdParamsE,@"STO_CUDA_ENTRY STV_DEFAULT"
_ZN10layer_norm22ln_bwd_finalize_kernelINS_22Kernel_traits_finalizeILj1536Ef13__nv_bfloat16fS2_fjLb1ELj1024ELj4ENS_18Kernel_traits_baseILj1536EfS2_fS2_fjLj1024EEEEELb1ELb1EEEvNS_9BwdParamsE:
.text._ZN10layer_norm22ln_bwd_finalize_kernelINS_22Kernel_traits_finalizeILj1536Ef13__nv_bfloat16fS2_fjLb1ELj1024ELj4ENS_18Kernel_traits_baseILj1536EfS2_fS2_fjLj1024EEEEELb1ELb1EEEvNS_9BwdParamsE:
        /* <DEDUP_REMOVED lines=60> */
.L_x_3284:
        /* <DEDUP_REMOVED lines=87> */
.L_x_3283:
[----:B------:R-:W-:Y:S05]  /*0930*/  BSYNC.RECONVERGENT B1 ;  /* 0x0000000000017941 */ /* 0x000fea0003800200 */
.L_x_3282:
        /* <DEDUP_REMOVED lines=50> */
.L_x_3286:
[----:B------:R-:W-:Y:S05]  /*0c60*/  BSYNC.RECONVERGENT B1 ;  /* 0x0000000000017941 */ /* 0x000fea0003800200 */
.L_x_3285:
        /* <DEDUP_REMOVED lines=30> */
.L_x_3288:
[----:B------:R-:W-:Y:S05]  /*0e50*/  BSYNC.RECONVERGENT B1 ;  /* 0x0000000000017941 */ /* 0x000fea0003800200 */
.L_x_3287:
        /* <DEDUP_REMOVED lines=15> */
.L_x_3281:
[----:B------:R-:W-:Y:S05]  /*0f50*/  BSYNC.RECONVERGENT B0 ;  /* 0x0000000000007941 */ /* 0x000fea0003800200 */
.L_x_3280:
        /* <DEDUP_REMOVED lines=70> */
.L_x_3289:
        /* <DEDUP_REMOVED lines=12> */
.L_x_6750:


//--------------------- .text._ZN10layer_norm13ln_bwd_kernelINS_13Kernel_traitsIf13__nv_bfloat16fS2_fjLj1536ELj1ELj1ELj4ELj8ENS_18Kernel_traits_baseILj1536EfS2_fS2_fjLj128EEEEELb1ELb1ELb1ELb1EEEvNS_9BwdParamsE --------------------------
	.section	.text._ZN10layer_norm13ln_bwd_kernelINS_13Kernel_traitsIf13__nv_bfloat16fS2_fjLj1536ELj1ELj1ELj4ELj8ENS_18Kernel_traits_baseILj1536EfS2_fS2_fjLj128EEEEELb1ELb1ELb1ELb1EEEvNS_9BwdParamsE,"ax",@progbits
	.align	128
        .global         _ZN10layer_norm13ln_bwd_kernelINS_13Kernel_traitsIf13__nv_bfloat16fS2_fjLj1536ELj1ELj1ELj4ELj8ENS_18Kernel_traits_baseILj1536EfS2_fS2_fjLj128EEEEELb1ELb1ELb1ELb1EEEvNS_9BwdParamsE
        .type           _ZN10layer_norm13ln_bwd_kernelINS_13Kernel_traitsIf13__nv_bfloat16fS2_fjLj1536ELj1ELj1ELj4ELj8ENS_18Kernel_traits_baseILj1536EfS2_fS2_fjLj128EEEEELb1ELb1ELb1ELb1EEEvNS_9BwdParamsE,@function
        .size           _ZN10layer_norm13ln_bwd_kernelINS_13Kernel_traitsIf13__nv_bfloat16fS2_fjLj1536ELj1ELj1ELj4ELj8ENS_18Kernel_traits_baseILj1536EfS2_fS2_fjLj128EEEEELb1ELb1ELb1ELb1EEEvNS_9BwdParamsE,(.L_x_6751 - _ZN10layer_norm13ln_bwd_kernelINS_13Kernel_traitsIf13__nv_bfloat16fS2_fjLj1536ELj1ELj1ELj4ELj8ENS_18Kernel_traits_baseILj1536EfS2_fS2_fjLj128EEEEELb1ELb1ELb1ELb1EEEvNS_9BwdParamsE)
        .other          _ZN10layer_norm13ln_bwd_kernelINS_13Kernel_traitsIf13__nv_bfloat16fS2_fjLj1536ELj1ELj1ELj4ELj8ENS_18Kernel_traits_baseILj1536EfS2_fS2_fjLj128EEEEELb1ELb1ELb1ELb1EEEvNS_9BwdParamsE,@"STO_CUDA_ENTRY STV_DEFAULT"
_ZN10layer_norm13ln_bwd_kernelINS_13Kernel_traitsIf13__nv_bfloat16fS2_fjLj1536ELj1ELj1ELj4ELj8ENS_18Kernel_traits_baseILj1536EfS2_fS2_fjLj128EEEEELb1ELb1ELb1ELb1EEEvNS_9BwdParamsE:
.text._ZN10layer_norm13ln_bwd_kernelINS_13Kernel_traitsIf13__nv_bfloat16fS2_fjLj1536ELj1ELj1ELj4ELj8ENS_18Kernel_traits_baseILj1536EfS2_fS2_fjLj128EEEEELb1ELb1ELb1ELb1EEEvNS_9BwdParamsE:
        /* <DEDUP_REMOVED lines=46> */
.L_x_3389:
[----:B------:R-:W-:Y:S02]  /*02e0*/  UIMAD.WIDE UR10, UR8, 0x4, UR18 ;  /* 0x00000004080a78a5 */ /* 0x000fe4000f8e0212 */
[----:B------:R-:W-:-:S04]  /*02f0*/  UIMAD.WIDE UR30, UR8, 0x4, UR16 ;  /* 0x00000004081e78a5 */ /* 0x000fc8000f8e0210 */
[----:B------:R-:W-:Y:S02]  /*0300*/  MOV R90, UR10 ;  /* 0x0000000a005a7c02 */ /* 0x000fe40008000f00 */
[----:B------:R-:W-:Y:S01]  /*0310*/  MOV R91, UR11 ;  /* 0x0000000b005b7c02 */ /* 0x000fe20008000f00 */
[----:B------:R-:W-:-:S04]  /*0320*/  UIMAD.WIDE UR10, UR8, 0x4, UR14 ;  /* 0x00000004080a78a5 */ /* 0x000fc8000f8e020e */
[----:B------:R-:W3:Y:S01]  /*0330*/  LDG.E R90, desc[UR22][R90.64] ;  /* 0x000000165a5a7981 */ /* 0x000ee2000c1e1900 */
[----:B012---:R-:W-:Y:S02]  /*0340*/  MOV R2, UR30 ;  /* 0x0000001e00027c02 */ /* 0x007fe40008000f00 */
        /* <DEDUP_REMOVED lines=28> */
[----:B------:R4:W3:Y:S01]  /*0510*/  LDG.E R116, desc[UR22][R116.64] ;  /* 0x0000001674747981 */ /* 0x0008e2000c1e1900 */
[-C--:B0-----:R-:W-:Y:S02]  /*0520*/  LEA.HI.SX32 R101, R101, R0.reuse, 0x1e ;  /* 0x0000000065657211 */ /* 0x081fe400078ff2ff */
[----:B------:R-:W-:Y:S02]  /*0530*/  LEA.HI.SX32 R123, R123, R0, 0x1e ;  /* 0x000000007b7b7211 */ /* 0x000fe400078ff2ff */
[C---:B------:R-:W-:Y:S01]  /*0540*/  IADD3 R103, PT, PT, R101.reuse, 0x80, RZ ;  /* 0x0000008065677810 */ /* 0x040fe20007ffe0ff */
[C-C-:B-1----:R-:W-:Y:S01]  /*0550*/  IMAD.WIDE.U32 R104, R101.reuse, 0x8, R92.reuse ;  /* 0x0000000865687825 */ /* 0x142fe200078e005c */
[----:B------:R-:W-:Y:S02]  /*0560*/  IADD3 R101, PT, PT, R101, 0x100, RZ ;  /* 0x0000010065657810 */ /* 0x000fe40007ffe0ff */
[C---:B------:R-:W-:Y:S02]  /*0570*/  IADD3 R121, PT, PT, R123.reuse, 0x80, RZ ;  /* 0x000000807b797810 */ /* 0x040fe40007ffe0ff */
[----:B----4-:R-:W-:Y:S01]  /*0580*/  IADD3 R117, PT, PT, R123, 0x100, RZ ;  /* 0x000001007b757810 */ /* 0x010fe20007ffe0ff */
[--C-:B------:R-:W-:Y:S01]  /*0590*/  IMAD.WIDE.U32 R102, R103, 0x8, R92.reuse ;  /* 0x0000000867667825 */ /* 0x100fe200078e005c */
[----:B------:R-:W4:Y:S03]  /*05a0*/  LDG.E.64 R104, desc[UR22][R104.64] ;  /* 0x0000001668687981 */ /* 0x000f26000c1e1b00 */
[----:B------:R-:W-:-:S02]  /*05b0*/  IMAD.WIDE.U32 R100, R101, 0x8, R92 ;  /* 0x0000000865647825 */ /* 0x000fc400078e005c */
[----:B------:R-:W4:Y:S02]  /*05c0*/  LDG.E.64 R102, desc[UR22][R102.64] ;  /* 0x0000001666667981 */ /* 0x000f24000c1e1b00 */
[--C-:B--2---:R-:W-:Y:S02]  /*05d0*/  IMAD.WIDE.U32 R88, R123, 0x10, R2.reuse ;  /* 0x000000107b587825 */ /* 0x104fe400078e0002 */
[----:B------:R-:W2:Y:S02]  /*05e0*/  LDG.E.64 R100, desc[UR22][R100.64] ;  /* 0x0000001664647981 */ /* 0x000ea4000c1e1b00 */
[--C-:B------:R-:W-:Y:S02]  /*05f0*/  IMAD.WIDE.U32 R92, R121, 0x10, R2.reuse ;  /* 0x00000010795c7825 */ /* 0x100fe400078e0002 */
[----:B------:R-:W2:Y:S02]  /*0600*/  LDG.E.128 R88, desc[UR22][R88.64] ;  /* 0x0000001658587981 */ /* 0x000ea4000c1e1d00 */
[----:B------:R-:W-:-:S02]  /*0610*/  IMAD.WIDE.U32 R96, R117, 0x10, R2 ;  /* 0x0000001075607825 */ /* 0x000fc400078e0002 */
[----:B------:R-:W2:Y:S04]  /*0620*/  LDG.E.128 R92, desc[UR22][R92.64] ;  /* 0x000000165c5c7981 */ /* 0x000ea8000c1e1d00 */
[----:B------:R-:W2:Y:S01]  /*0630*/  LDG.E.128 R96, desc[UR22][R96.64] ;  /* 0x0000001660607981 */ /* 0x000ea2000c1e1d00 */
[----:B------:R-:W-:Y:S01]  /*0640*/  ISETP.NE.AND.EX P0, PT, RZ, UR5, PT, P0 ;  /* 0x00000005ff007c0c */ /* 0x000fe2000bf05300 */
[----:B------:R-:W-:-:S04]  /*0650*/  @UP3 UIADD3 UR9, UPT, UPT, UR20, -0x1, URZ ;  /* 0xffffffff14093890 */ /* 0x000fc8000fffe0ff */
[----:B------:R-:W-:Y:S01]  /*0660*/  @UP3 UIMAD UR9, UR9, UR29, URZ ;  /* 0x0000001d090932a4 */ /* 0x000fe2000f8e02ff */
[----:B------:R-:W-:-:S03]  /*0670*/  PLOP3.LUT P1, PT, PT, PT, UP3, 0x80, 0x8 ;  /* 0x000000000008781c */ /* 0x000fc60003f2f038 */
[----:B------:R-:W-:-:S04]  /*0680*/  @UP3 USHF.R.S32.HI UR10, URZ, 0x1f, UR9 ;  /* 0x0000001fff0a3899 */ /* 0x000fc80008011409 */
[----:B------:R-:W0:Y:S08]  /*0690*/  @P0 LDC.64 R106, c[0x0][0x438] ;  /* 0x00010e00ff6a0b82 */ /* 0x000e300000000a00 */
[----:B------:R-:W1:Y:S08]  /*06a0*/  @P0 LDC.64 R108, c[0x0][0x438] ;  /* 0x00010e00ff6c0b82 */ /* 0x000e700000000a00 */
[----:B------:R-:W3:Y:S01]  /*06b0*/  @P0 LDC.64 R110, c[0x0][0x438] ;  /* 0x00010e00ff6e0b82 */ /* 0x000ee20000000a00 */
[----:B------:R-:W-:Y:S01]  /*06c0*/  @UP3 ULEA.HI UR10, UR10, UR9, URZ, 0x2 ;  /* 0x000000090a0a3291 */ /* 0x000fe2000f8f10ff */
[----:B------:R-:W-:-:S05]  /*06d0*/  MOV R3, RZ ;  /* 0x000000ff00037202 */ /* 0x000fca0000000f00 */
[----:B------:R-:W-:-:S04]  /*06e0*/  MOV R115, UR10 ;  /* 0x0000000a00737c02 */ /* 0x000fc80008000f00 */
[----:B------:R-:W-:Y:S01]  /*06f0*/  @P1 LEA.HI.SX32 R3, R115, R0, 0x1e ;  /* 0x0000000073031211 */ /* 0x000fe200078ff2ff */
[----:B0-----:R-:W-:-:S03]  /*0700*/  @P0 IMAD.WIDE.U32 R106, R123, 0x10, R106 ;  /* 0x000000107b6a0825 */ /* 0x001fc600078e006a */
[----:B------:R-:W-:Y:S01]  /*0710*/  IADD3 R115, PT, PT, R3, 0x80, RZ ;  /* 0x0000008003737810 */ /* 0x000fe20007ffe0ff */
[----:B-1----:R-:W-:Y:S01]  /*0720*/  @P0 IMAD.WIDE.U32 R108, R121, 0x10, R108 ;  /* 0x00000010796c0825 */ /* 0x002fe200078e006c */
[----:B------:R-:W5:Y:S03]  /*0730*/  @P0 LDG.E.128 R44, desc[UR22][R106.64] ;  /* 0x000000166a2c0981 */ /* 0x000f66000c1e1d00 */
[----:B---3--:R-:W-:Y:S01]  /*0740*/  IMAD.WIDE.U32 R114, R115, 0x4, R112 ;  /* 0x0000000473727825 */ /* 0x008fe200078e0070 */
[----:B------:R-:W5:Y:S03]  /*0750*/  @P0 LDG.E.128 R40, desc[UR22][R108.64] ;  /* 0x000000166c280981 */ /* 0x000f66000c1e1d00 */
[----:B------:R-:W-:Y:S01]  /*0760*/  @P0 IMAD.WIDE.U32 R110, R117, 0x10, R110 ;  /* 0x00000010756e0825 */ /* 0x000fe200078e006e */
[C---:B------:R-:W-:Y:S01]  /*0770*/  IADD3 R125, PT, PT, R3.reuse, 0x100, RZ ;  /* 0x00000100037d7810 */ /* 0x040fe20007ffe0ff */
[----:B------:R-:W5:Y:S02]  /*0780*/  LDG.E R2, desc[UR22][R114.64] ;  /* 0x0000001672027981 */ /* 0x000f64000c1e1900 */
[----:B------:R-:W-:-:S02]  /*0790*/  IMAD.WIDE.U32 R118, R3, 0x4, R112 ;  /* 0x0000000403767825 */ /* 0x000fc400078e0070 */
[----:B------:R-:W5:Y:S01]  /*07a0*/  @P0 LDG.E.128 R36, desc[UR22][R110.64] ;  /* 0x000000166e240981 */ /* 0x000f62000c1e1d00 */
[----:B------:R-:W-:Y:S01]  /*07b0*/  ISETP.NE.AND P0, PT, RZ, UR28, PT ;  /* 0x0000001cff007c0c */ /* 0x000fe2000bf05270 */
[----:B------:R-:W-:Y:S02]  /*07c0*/  IMAD.WIDE.U32 R112, R125, 0x4, R112 ;  /* 0x000000047d707825 */ /* 0x000fe400078e0070 */
[----:B------:R0:W5:Y:S04]  /*07d0*/  LDG.E R3, desc[UR22][R118.64] ;  /* 0x0000001676037981 */ /* 0x000168000c1e1900 */
[----:B------:R1:W5:Y:S01]  /*07e0*/  LDG.E R0, desc[UR22][R112.64] ;  /* 0x0000001670007981 */ /* 0x000362000c1e1900 */
[----:B0-----:R-:W-:Y:S02]  /*07f0*/  FSEL R118, R116, RZ, !P0 ;  /* 0x000000ff74767208 */ /* 0x001fe40004000000 */
[----:B----4-:R-:W-:-:S02]  /*0800*/  MOV R115, R104 ;  /* 0x0000006800737202 */ /* 0x010fc40000000f00 */
[--C-:B------:R-:W-:Y:S02]  /*0810*/  SHF.R.U64 R114, R104, 0x10, R105.reuse ;  /* 0x0000001068727819 */ /* 0x100fe40000001269 */
[----:B------:R-:W-:Y:S02]  /*0820*/  SHF.L.U32 R115, R115, 0x10, RZ ;  /* 0x0000001073737819 */ /* 0x000fe400000006ff */
[----:B-1----:R-:W-:Y:S02]  /*0830*/  MOV R113, R105 ;  /* 0x0000006900717202 */ /* 0x002fe40000000f00 */
[----:B------:R-:W-:Y:S01]  /*0840*/  SHF.R.U32.HI R108, RZ, 0x10, R105 ;  /* 0x00000010ff6c7819 */ /* 0x000fe20000011669 */
[----:B-----5:R-:W-:Y:S01]  /*0850*/  FMUL.FTZ R120, R12, R115 ;  /* 0x000000730c787220 */ /* 0x020fe20000410000 */
[----:B--2---:R-:W-:Y:S01]  /*0860*/  MOV R104, R100 ;  /* 0x0000006400687202 */ /* 0x004fe20000000f00 */
[C---:B------:R-:W-:Y:S01]  /*0870*/  FADD.FTZ R121, -R118.reuse, R88 ;  /* 0x0000005876797221 */ /* 0x040fe20000010100 */
[C---:B------:R-:W-:Y:S01]  /*0880*/  FADD.FTZ R119, -R118.reuse, R91 ;  /* 0x0000005b76777221 */ /* 0x040fe20000010100 */
[C---:B------:R-:W-:Y:S01]  /*0890*/  FADD.FTZ R117, -R118.reuse, R90 ;  /* 0x0000005a76757221 */ /* 0x040fe20000010100 */
[----:B------:R-:W-:Y:S01]  /*08a0*/  MOV R88, R102 ;  /* 0x0000006600587202 */ /* 0x000fe20000000f00 */
[C---:B------:R-:W-:Y:S01]  /*08b0*/  FADD.FTZ R92, -R118.reuse, R92 ;  /* 0x0000005c765c7221 */ /* 0x040fe20000010100 */
[C---:B------:R-:W-:Y:S01]  /*08c0*/  FADD.FTZ R93, -R118.reuse, R93 ;  /* 0x0000005d765d7221 */ /* 0x040fe20000010100 */
[----:B------:R-:W-:Y:S01]  /*08d0*/  SHF.R.U32.HI R91, RZ, 0x10, R103 ;  /* 0x00000010ff5b7819 */ /* 0x000fe20000011667 */
[C---:B------:R-:W-:Y:S01]  /*08e0*/  FADD.FTZ R95, -R118.reuse, R95 ;  /* 0x0000005f765f7221 */ /* 0x040fe20000010100 */
[C---:B------:R-:W-:Y:S01]  /*08f0*/  FADD.FTZ R96, -R118.reuse, R96 ;  /* 0x0000006076607221 */ /* 0x040fe20000010100 */
[C---:B------:R-:W-:Y:S01]  /*0900*/  FADD.FTZ R97, -R118.reuse, R97 ;  /* 0x0000006176617221 */ /* 0x040fe20000010100 */
[C---:B------:R-:W-:Y:S01]  /*0910*/  FADD.FTZ R116, -R118.reuse, R89 ;  /* 0x0000005976747221 */ /* 0x040fe20000010100 */
[----:B------:R-:W-:Y:S01]  /*0920*/  MOV R90, R103 ;  /* 0x00000067005a7202 */ /* 0x000fe20000000f00 */
[C---:B------:R-:W-:Y:S01]  /*0930*/  FADD.FTZ R94, -R118.reuse, R94 ;  /* 0x0000005e765e7221 */ /* 0x040fe20000010100 */
[----:B------:R-:W-:Y:S01]  /*0940*/  FADD.FTZ R109, -R118, R98 ;  /* 0x00000062766d7221 */ /* 0x000fe20000010100 */
[----:B------:R-:W-:Y:S01]  /*0950*/  SHF.L.U32 R114, R114, 0x10, RZ ;  /* 0x0000001072727819 */ /* 0x000fe200000006ff */
[----:B------:R-:W-:Y:S01]  /*0960*/  FADD.FTZ R118, -R118, R99 ;  /* 0x0000006376767221 */ /* 0x000fe20000010100 */
[----:B------:R-:W-:Y:S01]  /*0970*/  SHF.R.U64 R89, R102, 0x10, R103 ;  /* 0x0000001066597819 */ /* 0x000fe20000001267 */
[----:B------:R-:W-:Y:S01]  /*0980*/  FMUL.FTZ R121, R121, UR32 ;  /* 0x0000002079797c20 */ /* 0x000fe20008410000 */
[--C-:B------:R-:W-:Y:S01]  /*0990*/  SHF.R.U64 R105, R100, 0x10, R101.reuse ;  /* 0x0000001064697819 */ /* 0x100fe20000001265 */
[----:B------:R-:W-:Y:S01]  /*09a0*/  FMUL.FTZ R103, R92, UR32 ;  /* 0x000000205c677c20 */ /* 0x000fe20008410000 */
[----:B------:R-:W-:Y:S01]  /*09b0*/  FMUL.FTZ R100, R93, UR32 ;  /* 0x000000205d647c20 */ /* 0x000fe20008410000 */
[----:B------:R-:W-:Y:S01]  /*09c0*/  FMUL.FTZ R99, R96, UR32 ;  /* 0x0000002060637c20 */ /* 0x000fe20008410000 */
[----:B------:R-:W-:Y:S01]  /*09d0*/  MOV R110, R101 ;  /* 0x00000065006e7202 */ /* 0x000fe20000000f00 */
[----:B------:R-:W-:Y:S01]  /*09e0*/  FMUL.FTZ R98, R95, UR32 ;  /* 0x000000205f627c20 */ /* 0x000fe20008410000 */
[----:B------:R-:W-:Y:S01]  /*09f0*/  FMUL.FTZ R96, R97, UR32 ;  /* 0x0000002061607c20 */ /* 0x000fe20008410000 */
[----:B------:R-:W-:Y:S01]  /*0a00*/  SHF.L.U32 R93, R88, 0x10, RZ ;  /* 0x00000010585d7819 */ /* 0x000fe200000006ff */
[----:B------:R-:W-:Y:S01]  /*0a10*/  FMUL.FTZ R97, R109, UR32 ;  /* 0x000000206d617c20 */ /* 0x000fe20008410000 */
[----:B------:R-:W-:Y:S01]  /*0a20*/  SHF.L.U32 R92, R91, 0x10, RZ ;  /* 0x000000105b5c7819 */ /* 0x000fe200000006ff */
[----:B------:R-:W-:Y:S01]  /*0a30*/  FMUL.FTZ R109, R13, R114 ;  /* 0x000000720d6d7220 */ /* 0x000fe20000410000 */
[----:B------:R-:W-:Y:S01]  /*0a40*/  SHF.R.U32.HI R112, RZ, 0x10, R101 ;  /* 0x00000010ff707819 */ /* 0x000fe20000011665 */
[----:B------:R-:W-:Y:S01]  /*0a50*/  FMUL.FTZ R101, R94, UR32 ;  /* 0x000000205e657c20 */ /* 0x000fe20008410000 */
[----:B------:R-:W-:-:S02]  /*0a60*/  SHF.L.U32 R113, R113, 0x10, RZ ;  /* 0x0000001071717819 */ /* 0x000fc400000006ff */
[----:B------:R-:W-:Y:S02]  /*0a70*/  SHF.L.U32 R95, R90, 0x10, RZ ;  /* 0x000000105a5f7819 */ /* 0x000fe400000006ff */
[----:B------:R-:W-:Y:S01]  /*0a80*/  SHF.L.U32 R91, R104, 0x10, RZ ;  /* 0x00000010685b7819 */ /* 0x000fe200000006ff */
[----:B------:R-:W-:Y:S01]  /*0a90*/  FADD.FTZ R104, RZ, R120 ;  /* 0x00000078ff687221 */ /* 0x000fe20000010000 */
[----:B------:R-:W-:Y:S01]  /*0aa0*/  SHF.L.U32 R90, R105, 0x10, RZ ;  /* 0x00000010695a7819 */ /* 0x000fe200000006ff */
[----:B------:R-:W-:Y:S01]  /*0ab0*/  FMUL.FTZ R106, R116, UR32 ;  /* 0x00000020746a7c20 */ /* 0x000fe20008410000 */
[----:B------:R-:W-:Y:S01]  /*0ac0*/  SHF.L.U32 R94, R89, 0x10, RZ ;  /* 0x00000010595e7819 */ /* 0x000fe200000006ff */
[----:B------:R-:W-:Y:S01]  /*0ad0*/  FFMA.FTZ R105, R121, R120, RZ ;  /* 0x0000007879697223 */ /* 0x000fe200000100ff */
[----:B------:R-:W-:Y:S01]  /*0ae0*/  FMUL.FTZ R107, R117, UR32 ;  /* 0x00000020756b7c20 */ /* 0x000fe20008410000 */
[----:B------:R-:W-:Y:S01]  /*0af0*/  SHF.L.U32 R89, R110, 0x10, RZ ;  /* 0x000000106e597819 */ /* 0x000fe200000006ff */
[----:B------:R-:W-:Y:S01]  /*0b00*/  FADD.FTZ R64, R64, R93 ;  /* 0x0000005d40407221 */ /* 0x000fe20000010000 */
[----:B------:R-:W-:Y:S01]  /*0b10*/  SHF.L.U32 R116, R108, 0x10, RZ ;  /* 0x000000106c747819 */ /* 0x000fe200000006ff */
[-C--:B------:R-:W-:Y:S01]  /*0b20*/  FFMA.FTZ R52, R103, R93.reuse, R52 ;  /* 0x0000005d67347223 */ /* 0x080fe20000010034 */
[----:B------:R-:W-:Y:S01]  /*0b30*/  FMUL.FTZ R110, R16, R93 ;  /* 0x0000005d106e7220 */ /* 0x000fe20000410000 */
[----:B------:R-:W-:Y:S01]  /*0b40*/  FMUL.FTZ R108, R14, R113 ;  /* 0x000000710e6c7220 */ /* 0x000fe20000410000 */
[----:B------:R-:W-:Y:S01]  /*0b50*/  FADD.FTZ R93, R109, R104 ;  /* 0x000000686d5d7221 */ /* 0x000fe20000010000 */
[----:B------:R-:W-:Y:S01]  /*0b60*/  FFMA.FTZ R104, R106, R109, R105 ;  /* 0x0000006d6a687223 */ /* 0x000fe20000010069 */
[----:B------:R-:W-:Y:S01]  /*0b70*/  FFMA.FTZ R50, R107, R113, R50 ;  /* 0x000000716b327223 */ /* 0x000fe20000010032 */
[----:B------:R-:W-:Y:S01]  /*0b80*/  FADD.FTZ R62, R62, R113 ;  /* 0x000000713e3e7221 */ /* 0x000fe20000010000 */
[----:B------:R-:W-:Y:S01]  /*0b90*/  FADD.FTZ R65, R65, R94 ;  /* 0x0000005e41417221 */ /* 0x000fe20000010000 */
[-C--:B------:R-:W-:Y:S01]  /*0ba0*/  FFMA.FTZ R53, R100, R94.reuse, R53 ;  /* 0x0000005e64357223 */ /* 0x080fe20000010035 */
[----:B------:R-:W-:Y:S01]  /*0bb0*/  FMUL.FTZ R113, R17, R94 ;  /* 0x0000005e11717220 */ /* 0x000fe20000410000 */
[----:B------:R-:W-:Y:S01]  /*0bc0*/  FMUL.FTZ R111, R15, R116 ;  /* 0x000000740f6f7220 */ /* 0x000fe20000410000 */
[----:B------:R-:W-:Y:S01]  /*0bd0*/  FADD.FTZ R94, R108, R93 ;  /* 0x0000005d6c5e7221 */ /* 0x000fe20000010000 */
[----:B------:R-:W-:Y:S01]  /*0be0*/  FMUL.FTZ R102, R119, UR32 ;  /* 0x0000002077667c20 */ /* 0x000fe20008410000 */
[----:B------:R-:W-:-:S02]  /*0bf0*/  FFMA.FTZ R105, R107, R108, R104 ;  /* 0x0000006c6b697223 */ /* 0x000fc40000010068 */
[----:B------:R-:W-:Y:S02]  /*0c00*/  FADD.FTZ R93, R111, R94 ;  /* 0x0000005e6f5d7221 */ /* 0x000fe40000010000 */
[----:B------:R-:W-:Y:S01]  /*0c10*/  FFMA.FTZ R104, R102, R111, R105 ;  /* 0x0000006f66687223 */ /* 0x000fe20000010069 */
[----:B------:R-:W-:Y:S01]  /*0c20*/  SHF.L.U32 R88, R112, 0x10, RZ ;  /* 0x0000001070587819 */ /* 0x000fe200000006ff */
[----:B------:R-:W-:Y:S01]  /*0c30*/  FADD.FTZ R66, R66, R95 ;  /* 0x0000005f42427221 */ /* 0x000fe20000010000 */
[-C--:B------:R-:W-:Y:S01]  /*0c40*/  FFMA.FTZ R54, R101, R95.reuse, R54 ;  /* 0x0000005f65367223 */ /* 0x080fe20000010036 */
[----:B------:R-:W-:Y:S01]  /*0c50*/  FMUL.FTZ R112, R18, R95 ;  /* 0x0000005f12707220 */ /* 0x000fe20000410000 */
[----:B------:R-:W-:Y:S01]  /*0c60*/  FADD.FTZ R94, R110, R93 ;  /* 0x0000005d6e5e7221 */ /* 0x000fe20000010000 */
[----:B------:R-:W-:Y:S01]  /*0c70*/  FFMA.FTZ R95, R103, R110, R104 ;  /* 0x0000006e675f7223 */ /* 0x000fe20000010068 */
[----:B------:R-:W-:Y:S02]  /*0c80*/  FFMA.FTZ R48, R121, R115, R48 ;  /* 0x0000007379307223 */ /* 0x000fe40000010030 */
[----:B------:R-:W-:Y:S01]  /*0c90*/  FADD.FTZ R93, R113, R94 ;  /* 0x0000005e715d7221 */ /* 0x000fe20000010000 */
[----:B------:R-:W-:Y:S01]  /*0ca0*/  FFMA.FTZ R94, R100, R113, R95 ;  /* 0x00000071645e7223 */ /* 0x000fe2000001005f */
[----:B------:R-:W-:Y:S01]  /*0cb0*/  FADD.FTZ R60, R60, R115 ;  /* 0x000000733c3c7221 */ /* 0x000fe20000010000 */
[----:B------:R-:W-:Y:S01]  /*0cc0*/  FADD.FTZ R67, R67, R92 ;  /* 0x0000005c43437221 */ /* 0x000fe20000010000 */
[-C--:B------:R-:W-:Y:S01]  /*0cd0*/  FFMA.FTZ R55, R98, R92.reuse, R55 ;  /* 0x0000005c62377223 */ /* 0x080fe20000010037 */
        /* <DEDUP_REMOVED lines=31> */
.L_x_3291:
        /* <DEDUP_REMOVED lines=13> */
.L_x_3293:
[C---:B------:R-:W-:Y:S01]  /*0fa0*/  @!P0 IADD3 R91, PT, PT, R105.reuse, 0x80, RZ ;  /* 0x00000080695b8810 */ /* 0x040fe20007ffe0ff */
[C---:B0-----:R-:W-:Y:S01]  /*0fb0*/  @!P0 IMAD.WIDE.U32 R92, R105.reuse, 0x4, R88 ;  /* 0x00000004695c8825 */ /* 0x041fe200078e0058 */
[----:B------:R-:W-:-:S03]  /*0fc0*/  @!P0 IADD3 R3, PT, PT, R105, 0x100, RZ ;  /* 0x0000010069038810 */ /* 0x000fc60007ffe0ff */
[----:B------:R-:W-:-:S04]  /*0fd0*/  @!P0 IMAD.WIDE.U32 R90, R91, 0x4, R88 ;  /* 0x000000045b5a8825 */ /* 0x000fc800078e0058 */
[----:B------:R-:W-:Y:S01]  /*0fe0*/  @!P0 IMAD.WIDE.U32 R88, R3, 0x4, R88 ;  /* 0x0000000403588825 */ /* 0x000fe200078e0058 */
[----:B------:R0:W5:Y:S04]  /*0ff0*/  @!P0 LDG.E R2, desc[UR22][R90.64] ;  /* 0x000000165a028981 */ /* 0x000168000c1e1900 */
        /* <DEDUP_REMOVED lines=21> */
[----:B------:R-:W-:-:S02]  /*1150*/  IMAD.WIDE.U32 R90, R105, 0x4, R88 ;  /* 0x00000004695a7825 */ /* 0x000fc400078e0058 */
[----:B------:R-:W5:Y:S02]  /*1160*/  LDG.E.128 R40, desc[UR22][R40.64] ;  /* 0x0000001628287981 */ /* 0x000f64000c1e1d00 */
[----:B------:R-:W-:Y:S02]  /*1170*/  IMAD.WIDE.U32 R36, R3, 0x10, R36 ;  /* 0x0000001003247825 */ /* 0x000fe400078e0024 */
[----:B------:R1:W5:Y:S02]  /*1180*/  LDG.E R3, desc[UR22][R90.64] ;  /* 0x000000165a037981 */ /* 0x000364000c1e1900 */
[----:B------:R-:W-:Y:S02]  /*1190*/  IMAD.WIDE.U32 R88, R39, 0x4, R88 ;  /* 0x0000000427587825 */ /* 0x000fe400078e0058 */
[----:B------:R-:W5:Y:S04]  /*11a0*/  LDG.E.128 R36, desc[UR22][R36.64] ;  /* 0x0000001624247981 */ /* 0x000f68000c1e1d00 */
[----:B------:R1:W5:Y:S02]  /*11b0*/  LDG.E R0, desc[UR22][R88.64] ;  /* 0x0000001658007981 */ /* 0x000364000c1e1900 */
.L_x_3292:
        /* <DEDUP_REMOVED lines=32> */
.L_x_3295:
[----:B------:R-:W-:Y:S05]  /*13c0*/  BSYNC.RECONVERGENT B0 ;  /* 0x0000000000007941 */ /* 0x000fea0003800200 */
.L_x_3294:
[----:B------:R-:W1:Y:S08]  /*13d0*/  S2UR UR10, SR_CgaCtaId ;  /* 0x00000000000a79c3 */ /* 0x000e700000008800 */
[----:B------:R-:W-:Y:S01]  /*13e0*/  BAR.SYNC.DEFER_BLOCKING 0x0 ;  /* 0x0000000000007b1d */ /* 0x000fe20000010000 */
[----:B------:R-:W-:Y:S01]  /*13f0*/  @UP3 UIADD3 UR20, UPT, UPT, UR20, -0x1, URZ ;  /* 0xffffffff14143890 */ /* 0x000fe2000fffe0ff */
[----:B------:R-:W-:Y:S01]  /*1400*/  PLOP3.LUT P0, PT, PT, PT, UP3, 0x80, 0x8 ;  /* 0x000000000008781c */ /* 0x000fe20003f0f038 */
[----:B------:R-:W-:-:S02]  /*1410*/  HFMA2 R105, -RZ, RZ, 0, 4.76837158203125e-07 ;  /* 0x00000008ff697431 */ /* 0x000fc400000001ff */
[----:B------:R-:W-:Y:S01]  /*1420*/  @UP3 UIMAD UR20, UR20, UR29, URZ ;  /* 0x0000001d141432a4 */ /* 0x000fe2000f8e02ff */
        /* <DEDUP_REMOVED lines=9> */
[----:B------:R-:W1:Y:S02]  /*14c0*/  LDS.128 R92, [UR11] ;  /* 0x0000000bff5c7984 */ /* 0x000e640008000c00 */
[----:B------:R-:W2:Y:S01]  /*14d0*/  @UP3 LDCU.64 UR10, c[0x0][0x390] ;  /* 0x00007200ff0a37ac */ /* 0x000ea20008000a00 */
[----:B0-----:R-:W-:Y:S01]  /*14e0*/  FADD.FTZ R104, RZ, R89 ;  /* 0x00000059ff687221 */ /* 0x001fe20000010000 */
[----:B------:R-:W-:-:S03]  /*14f0*/  MOV R89, RZ ;  /* 0x000000ff00597202 */ /* 0x000fc60000000f00 */
[----:B------:R-:W-:Y:S01]  /*1500*/  FADD.FTZ R104, R91, R104 ;  /* 0x000000685b687221 */ /* 0x000fe20000010000 */
[----:B------:R-:W-:-:S03]  /*1510*/  MOV R91, UR9 ;  /* 0x00000009005b7c02 */ /* 0x000fc60008000f00 */
[----:B-1----:R-:W-:Y:S01]  /*1520*/  FADD.FTZ R124, R104, R93 ;  /* 0x0000005d687c7221 */ /* 0x002fe20000010000 */
[----:B------:R-:W-:-:S05]  /*1530*/  @P0 LEA.HI.SX32 R89, R91, R122, 0x1e ;  /* 0x0000007a5b590211 */ /* 0x000fca00078ff2ff */
[----:B--2---:R-:W-:-:S06]  /*1540*/  @P0 IMAD.WIDE.U32 R104, R89, R105, UR10 ;  /* 0x0000000a59680e25 */ /* 0x004fcc000f8e0069 */
[----:B------:R-:W2:Y:S01]  /*1550*/  @P0 LDG.E.64 R104, desc[UR22][R104.64] ;  /* 0x0000001668680981 */ /* 0x000ea2000c1e1b00 */
[----:B------:R-:W-:Y:S01]  /*1560*/  FADD.FTZ R91, RZ, R88 ;  /* 0x00000058ff5b7221 */ /* 0x000fe20000010000 */
[----:B------:R-:W-:Y:S01]  /*1570*/  FADD.FTZ R95, R95, R124 ;  /* 0x0000007c5f5f7221 */ /* 0x000fe20000010000 */
[----:B------:R-:W-:Y:S02]  /*1580*/  UIMAD UR9, UR8, UR29, URZ ;  /* 0x0000001d080972a4 */ /* 0x000fe4000f8e02ff */
[----:B------:R-:W-:Y:S01]  /*1590*/  FADD.FTZ R91, R90, R91 ;  /* 0x0000005b5a5b7221 */ /* 0x000fe20000010000 */
[----:B------:R-:W-:Y:S01]  /*15a0*/  UISETP.NE.U32.AND UP0, UPT, UR4, URZ, UPT ;  /* 0x000000ff0400728c */ /* 0x000fe2000bf05070 */
[----:B------:R-:W-:Y:S01]  /*15b0*/  FMUL.FTZ R95, R95, UR21 ;  /* 0x000000155f5f7c20 */ /* 0x000fe20008410000 */
[----:B------:R-:W-:Y:S01]  /*15c0*/  USHF.R.S32.HI UR10, URZ, 0x1f, UR9 ;  /* 0x0000001fff0a7899 */ /* 0x000fe20008011409 */
[----:B------:R-:W-:Y:S01]  /*15d0*/  FADD.FTZ R91, R91, R92 ;  /* 0x0000005c5b5b7221 */ /* 0x000fe20000010000 */
[----:B------:R-:W-:-:S02]  /*15e0*/  UISETP.NE.AND.EX UP0, UPT, UR5, URZ, UPT, UP0 ;  /* 0x000000ff0500728c */ /* 0x000fc4000bf05300 */
[----:B------:R-:W-:Y:S01]  /*15f0*/  ULEA.HI UR10, UR10, UR9, URZ, 0x2 ;  /* 0x000000090a0a7291 */ /* 0x000fe2000f8f10ff */
[----:B------:R-:W-:Y:S01]  /*1600*/  FADD.FTZ R94, R94, R91 ;  /* 0x0000005b5e5e7221 */ /* 0x000fe20000010000 */
[----:B------:R-:W-:-:S03]  /*1610*/  R2UR UR11, R95 ;  /* 0x000000005f0b72ca */ /* 0x000fc600000e0000 */
[----:B------:R-:W-:Y:S01]  /*1620*/  FMUL.FTZ R94, R94, UR21 ;  /* 0x000000155e5e7c20 */ /* 0x000fe20008410000 */
[----:B------:R-:W-:Y:S02]  /*1630*/  MOV R91, UR10 ;  /* 0x0000000a005b7c02 */ /* 0x000fe40008000f00 */
[C-C-:B--2---:R-:W-:Y:S02]  /*1640*/  @P0 SHF.R.U64 R88, R104.reuse, 0x10, R105.reuse ;  /* 0x0000001068580819 */ /* 0x144fe40000001269 */
[----:B------:R-:W-:Y:S02]  /*1650*/  @P0 PRMT R6, R105, 0x7610, R6 ;  /* 0x0000761069060816 */ /* 0x000fe40000000006 */
[----:B------:R-:W-:Y:S02]  /*1660*/  @P0 SHF.R.U32.HI R105, RZ, 0x10, R105 ;  /* 0x00000010ff690819 */ /* 0x000fe40000011669 */
[----:B------:R-:W-:Y:S02]  /*1670*/  @P0 PRMT R4, R104, 0x7610, R4 ;  /* 0x0000761068040816 */ /* 0x000fe40000000004 */
[----:B------:R-:W-:-:S02]  /*1680*/  @P0 PRMT R5, R88, 0x7610, R5 ;  /* 0x0000761058050816 */ /* 0x000fc40000000005 */
[----:B------:R-:W-:Y:S02]  /*1690*/  @P0 PRMT R7, R105, 0x7610, R7 ;  /* 0x0000761069070816 */ /* 0x000fe40000000007 */
[----:B------:R-:W-:Y:S02]  /*16a0*/  ISETP.NE.AND P0, PT, RZ, UR28, PT ;  /* 0x0000001cff007c0c */ /* 0x000fe4000bf05270 */
[----:B------:R-:W-:Y:S02]  /*16b0*/  LEA.HI.SX32 R88, R91, R122, 0x1e ;  /* 0x0000007a5b587211 */ /* 0x000fe400078ff2ff */
[----:B------:R-:W-:Y:S01]  /*16c0*/  FSEL R94, R94, RZ, !P0 ;  /* 0x000000ff5e5e7208 */ /* 0x000fe20004000000 */
[----:B------:R-:W-:Y:S08]  /*16d0*/  BRA.U UP0, `(.L_x_3296) ;  /* 0x0000000d00787547 */ /* 0x000ff0000b800000 */
[----:B------:R-:W-:-:S04]  /*16e0*/  UISETP.NE.U32.AND UP0, UPT, UR6, URZ, UPT ;  /* 0x000000ff0600728c */ /* 0x000fc8000bf05070 */
[----:B------:R-:W-:-:S09]  /*16f0*/  UISETP.NE.AND.EX UP0, UPT, UR7, URZ, UPT, UP0 ;  /* 0x000000ff0700728c */ /* 0x000fd2000bf05300 */
[----:B------:R-:W-:Y:S05]  /*1700*/  BRA.U UP0, `(.L_x_3297) ;  /* 0x0000000500b07547 */ /* 0x000fea000b800000 */
        /* <DEDUP_REMOVED lines=24> */
.L_x_3300:
[----:B------:R-:W-:Y:S05]  /*1890*/  BSYNC.RECONVERGENT B0 ;  /* 0x0000000000007941 */ /* 0x000fea0003800200 */
.L_x_3299:
[----:B------:R-:W-:Y:S01]  /*18a0*/  FADD.FTZ R80, R80, R91 ;  /* 0x0000005b50507221 */ /* 0x000fe20000010000 */
[----:B------:R-:W-:-:S07]  /*18b0*/  PRMT R8, R90, 0x7610, R8 ;  /* 0x000076105a087816 */ /* 0x000fce0000000008 */
.L_x_3298:
        /* <DEDUP_REMOVED lines=24> */
.L_x_3303:
[----:B------:R-:W-:Y:S05]  /*1a40*/  BSYNC.RECONVERGENT B0 ;  /* 0x0000000000007941 */ /* 0x000fea0003800200 */
.L_x_3302:
[----:B------:R-:W-:Y:S01]  /*1a50*/  FADD.FTZ R81, R81, R90 ;  /* 0x0000005a51517221 */ /* 0x000fe20000010000 */
[----:B------:R-:W-:-:S07]  /*1a60*/  PRMT R9, R91, 0x7610, R9 ;  /* 0x000076105b097816 */ /* 0x000fce0000000009 */
.L_x_3301:
        /* <DEDUP_REMOVED lines=24> */
.L_x_3306:
[----:B------:R-:W-:Y:S05]  /*1bf0*/  BSYNC.RECONVERGENT B0 ;  /* 0x0000000000007941 */ /* 0x000fea0003800200 */
.L_x_3305:
[----:B------:R-:W-:Y:S01]  /*1c00*/  FADD.FTZ R82, R82, R91 ;  /* 0x0000005b52527221 */ /* 0x000fe20000010000 */
[----:B------:R-:W-:-:S07]  /*1c10*/  PRMT R10, R90, 0x7610, R10 ;  /* 0x000076105a0a7816 */ /* 0x000fce000000000a */
.L_x_3304:
        /* <DEDUP_REMOVED lines=24> */
.L_x_3309:
[----:B------:R-:W-:Y:S05]  /*1da0*/  BSYNC.RECONVERGENT B0 ;  /* 0x0000000000007941 */ /* 0x000fea0003800200 */
.L_x_3308:
[----:B------:R-:W-:Y:S01]  /*1db0*/  FADD.FTZ R83, R83, R90 ;  /* 0x0000005a53537221 */ /* 0x000fe20000010000 */
[----:B------:R-:W-:Y:S06]  /*1dc0*/  BRA `(.L_x_3307) ;  /* 0x0000000c00d47947 */ /* 0x000fec0003800000 */
.L_x_3297:
        /* <DEDUP_REMOVED lines=24> */
.L_x_3312:
[----:B------:R-:W-:Y:S05]  /*1f50*/  BSYNC.RECONVERGENT B0 ;  /* 0x0000000000007941 */ /* 0x000fea0003800200 */
.L_x_3311:
[----:B------:R-:W-:Y:S01]  /*1f60*/  FADD.FTZ R80, R80, R85 ;  /* 0x0000005550507221 */ /* 0x000fe20000010000 */
[----:B------:R-:W-:-:S07]  /*1f70*/  PRMT R8, R84, 0x7610, R8 ;  /* 0x0000761054087816 */ /* 0x000fce0000000008 */
.L_x_3310:
        /* <DEDUP_REMOVED lines=24> */
.L_x_3315:
[----:B------:R-:W-:Y:S05]  /*2100*/  BSYNC.RECONVERGENT B0 ;  /* 0x0000000000007941 */ /* 0x000fea0003800200 */
.L_x_3314:
[----:B------:R-:W-:Y:S01]  /*2110*/  FADD.FTZ R81, R81, R84 ;  /* 0x0000005451517221 */ /* 0x000fe20000010000 */
[----:B------:R-:W-:-:S07]  /*2120*/  PRMT R9, R85, 0x7610, R9 ;  /* 0x0000761055097816 */ /* 0x000fce0000000009 */
.L_x_3313:
        /* <DEDUP_REMOVED lines=24> */
.L_x_3318:
[----:B------:R-:W-:Y:S05]  /*22b0*/  BSYNC.RECONVERGENT B0 ;  /* 0x0000000000007941 */ /* 0x000fea0003800200 */
.L_x_3317:
[----:B------:R-:W-:Y:S01]  /*22c0*/  FADD.FTZ R82, R82, R85 ;  /* 0x0000005552527221 */ /* 0x000fe20000010000 */
[----:B------:R-:W-:-:S07]  /*22d0*/  PRMT R10, R84, 0x7610, R10 ;  /* 0x00007610540a7816 */ /* 0x000fce000000000a */
.L_x_3316:
        /* <DEDUP_REMOVED lines=28> */
[----:B------:R-:W-:Y:S01]  /*24a0*/  PRMT R11, R92, 0x7610, R11 ;  /* 0x000076105c0b7816 */ /* 0x000fe2000000000b */
[----:B------:R-:W-:Y:S06]  /*24b0*/  BRA `(.L_x_3307) ;  /* 0x0000000800187947 */ /* 0x000fec0003800000 */
.L_x_3296:
[----:B------:R-:W-:-:S04]  /*24c0*/  UISETP.NE.U32.AND UP0, UPT, UR6, URZ, UPT ;  /* 0x000000ff0600728c */ /* 0x000fc8000bf05070 */
[----:B------:R-:W-:-:S09]  /*24d0*/  UISETP.NE.AND.EX UP0, UPT, UR7, URZ, UPT, UP0 ;  /* 0x000000ff0700728c */ /* 0x000fd2000bf05300 */
[----:B------:R-:W-:Y:S05]  /*24e0*/  BRA.U UP0, `(.L_x_3319) ;  /* 0x0000000500087547 */ /* 0x000fea000b800000 */
[----:B------:R-:W-:Y:S05]  /*24f0*/  BRA.U !UP3, `(.L_x_3320) ;  /* 0x000000010b3c7547 */ /* 0x000fea000b800000 */
[----:B------:R-:W-:Y:S02]  /*2500*/  PLOP3.LUT P1, PT, PT, PT, UP2, 0x80, 0x8 ;  /* 0x000000000008781c */ /* 0x000fe40003f2f028 */
[----:B-----5:R-:W-:Y:S02]  /*2510*/  LOP3.LUT P0, RZ, R3, 0xff, RZ, 0xc0, !PT ;  /* 0x000000ff03ff7812 */ /* 0x020fe4000780c0ff */
[----:B------:R-:W-:-:S09]  /*2520*/  MOV R8, R44 ;  /* 0x0000002c00087202 */ /* 0x000fd20000000f00 */
[----:B------:R-:W-:-:S04]  /*2530*/  @P1 FFMA.FTZ R91, R121, UR11, R94 ;  /* 0x0000000b795b1c23 */ /* 0x000fc8000801005e */
        /* <DEDUP_REMOVED lines=11> */
.L_x_3320:
        /* <DEDUP_REMOVED lines=16> */
.L_x_3321:
        /* <DEDUP_REMOVED lines=16> */
.L_x_3322:
[----:B------:R-:W-:Y:S05]  /*27f0*/  BRA.U !UP3, `(.L_x_3307) ;  /* 0x000000050b487547 */ /* 0x000fea000b800000 */
[----:B------:R-:W-:Y:S02]  /*2800*/  PLOP3.LUT P1, PT, PT, PT, UP2, 0x80, 0x8 ;  /* 0x000000000008781c */ /* 0x000fe40003f2f028 */
[----:B-----5:R-:W-:Y:S02]  /*2810*/  ISETP.GE.U32.AND P0, PT, R3, 0x1000000, PT ;  /* 0x010000000300780c */ /* 0x020fe40003f06070 */
        /* <DEDUP_REMOVED lines=15> */
.L_x_3319:
[----:B------:R-:W-:Y:S02]  /*2910*/  PLOP3.LUT P0, PT, PT, PT, UP2, 0x80, 0x8 ;  /* 0x000000000008781c */ /* 0x000fe40003f0f028 */
[----:B-----5:R-:W-:-:S11]  /*2920*/  MOV R86, R46 ;  /* 0x0000002e00567202 */ /* 0x020fd60000000f00 */
[--C-:B------:R-:W-:Y:S01]  /*2930*/  @P0 FFMA.FTZ R84, R106, UR11, R94.reuse ;  /* 0x0000000b6a540c23 */ /* 0x100fe2000801005e */
[--C-:B------:R-:W-:Y:S01]  /*2940*/  @P0 FFMA.FTZ R85, R107, UR11, R94.reuse ;  /* 0x0000000b6b550c23 */ /* 0x100fe2000801005e */
[----:B------:R-:W-:Y:S02]  /*2950*/  @P0 FFMA.FTZ R91, R121, UR11, R94 ;  /* 0x0000000b795b0c23 */ /* 0x000fe4000801005e */
[----:B------:R-:W-:Y:S01]  /*2960*/  @P0 FADD.FTZ R84, R109, -R84 ;  /* 0x800000546d540221 */ /* 0x000fe20000010000 */
[----:B------:R-:W-:Y:S01]  /*2970*/  @P0 FADD.FTZ R87, R108, -R85 ;  /* 0x800000556c570221 */ /* 0x000fe20000010000 */
[----:B------:R-:W-:Y:S01]  /*2980*/  MOV R85, R45 ;  /* 0x0000002d00557202 */ /* 0x000fe20000000f00 */
[----:B------:R-:W-:Y:S01]  /*2990*/  @P0 FADD.FTZ R91, R120, -R91 ;  /* 0x8000005b785b0221 */ /* 0x000fe20000010000 */
[----:B------:R-:W-:Y:S01]  /*29a0*/  @P0 FFMA.FTZ R85, R84, UR32, R45 ;  /* 0x0000002054550c23 */ /* 0x000fe2000801002d */
[----:B------:R-:W-:Y:S01]  /*29b0*/  @P0 FFMA.FTZ R84, R102, UR11, R94 ;  /* 0x0000000b66540c23 */ /* 0x000fe2000801005e */
[----:B------:R-:W-:Y:S01]  /*29c0*/  @P0 FFMA.FTZ R86, R87, UR32, R46 ;  /* 0x0000002057560c23 */ /* 0x000fe2000801002e */
[----:B------:R-:W-:-:S02]  /*29d0*/  MOV R87, R47 ;  /* 0x0000002f00577202 */ /* 0x000fc40000000f00 */
[----:B------:R-:W-:-:S04]  /*29e0*/  @P0 FADD.FTZ R84, R111, -R84 ;  /* 0x800000546f540221 */ /* 0x000fc80000010000 */
        /* <DEDUP_REMOVED lines=15> */
.L_x_3323:
        /* <DEDUP_REMOVED lines=12> */
.L_x_3324:
        /* <DEDUP_REMOVED lines=12> */
.L_x_3325:
        /* <DEDUP_REMOVED lines=12> */
.L_x_3307:
        /* <DEDUP_REMOVED lines=10> */
[----:B-----5:R-:W-:-:S03]  /*2dc0*/  PRMT R3, R10, 0x5410, R11 ;  /* 0x000054100a037816 */ /* 0x020fc6000000000b */
[----:B------:R-:W-:-:S05]  /*2dd0*/  IMAD.WIDE.U32 R92, R92, 0x10000, RZ ;  /* 0x000100005c5c7825 */ /* 0x000fca00078e00ff */
[----:B------:R-:W-:Y:S02]  /*2de0*/  LOP3.LUT R93, R3, R93, RZ, 0xfc, !PT ;  /* 0x0000005d035d7212 */ /* 0x000fe400078efcff */
[----:B------:R-:W-:Y:S01]  /*2df0*/  LOP3.LUT R92, R92, 0xffff, R8, 0xf8, !PT ;  /* 0x0000ffff5c5c7812 */ /* 0x000fe200078ef808 */
[----:B0-----:R-:W-:-:S05]  /*2e00*/  IMAD.WIDE.U32 R90, R89, 0x8, R90 ;  /* 0x00000008595a7825 */ /* 0x001fca00078e005a */
[----:B------:R1:W-:Y:S02]  /*2e10*/  STG.E.64 desc[UR22][R90.64], R92 ;  /* 0x0000005c5a007986 */ /* 0x0003e4000c101b16 */
.L_x_3326:
[----:B------:R-:W-:Y:S05]  /*2e20*/  BRA.U !UP3, `(.L_x_3327) ;  /* 0x000000010b207547 */ /* 0x000fea000b800000 */
[----:B------:R-:W2:Y:S01]  /*2e30*/  LDC.64 R4, c[0x0][0x390] ;  /* 0x0000e400ff047b82 */ /* 0x000ea20000000a00 */
[----:B01----:R-:W-:-:S05]  /*2e40*/  IADD3 R91, PT, PT, R89, 0x80, RZ ;  /* 0x00000080595b7810 */ /* 0x003fca0007ffe0ff */
[----:B--2---:R-:W-:-:S05]  /*2e50*/  IMAD.WIDE.U32 R90, R91, 0x8, R4 ;  /* 0x000000085b5a7825 */ /* 0x004fca00078e0004 */
[----:B------:R-:W2:Y:S02]  /*2e60*/  LDG.E.64 R4, desc[UR22][R90.64] ;  /* 0x000000165a047981 */ /* 0x000ea4000c1e1b00 */
[--C-:B--2--5:R-:W-:Y:S02]  /*2e70*/  SHF.R.U64 R3, R4, 0x10, R5.reuse ;  /* 0x0000001004037819 */ /* 0x124fe40000001205 */
[--C-:B------:R-:W-:Y:S02]  /*2e80*/  SHF.R.U32.HI R7, RZ, 0x10, R5.reuse ;  /* 0x00000010ff077819 */ /* 0x100fe40000011605 */
[----:B------:R-:W-:Y:S02]  /*2e90*/  PRMT R6, R5, 0x7610, R6 ;  /* 0x0000761005067816 */ /* 0x000fe40000000006 */
[----:B------:R-:W-:-:S07]  /*2ea0*/  PRMT R5, R3, 0x7610, R5 ;  /* 0x0000761003057816 */ /* 0x000fce0000000005 */
.L_x_3327:
[----:B------:R-:W-:Y:S05]  /*2eb0*/  BRA.U !UP0, `(.L_x_3328) ;  /* 0x0000000908187547 */ /* 0x000fea000b800000 */
[----:B------:R-:W-:Y:S05]  /*2ec0*/  @!P0 BRA `(.L_x_3329) ;  /* 0x0000000400088947 */ /* 0x000fea0003800000 */
[----:B------:R-:W-:Y:S02]  /*2ed0*/  PLOP3.LUT P1, PT, PT, PT, UP2, 0x80, 0x8 ;  /* 0x000000000008781c */ /* 0x000fe40003f2f028 */
[----:B0----5:R-:W-:Y:S02]  /*2ee0*/  MOV R85, R41 ;  /* 0x0000002900557202 */ /* 0x021fe40000000f00 */
[----:B------:R-:W-:-:S09]  /*2ef0*/  MOV R87, R43 ;  /* 0x0000002b00577202 */ /* 0x000fd20000000f00 */
[--C-:B------:R-:W-:Y:S01]  /*2f00*/  @P1 FFMA.FTZ R84, R100, UR11, R94.reuse ;  /* 0x0000000b64541c23 */ /* 0x100fe2000801005e */
[--C-:B------:R-:W-:Y:S01]  /*2f10*/  @P1 FFMA.FTZ R3, R101, UR11, R94.reuse ;  /* 0x0000000b65031c23 */ /* 0x100fe2000801005e */
[----:B------:R-:W-:Y:S02]  /*2f20*/  @P1 FFMA.FTZ R86, R98, UR11, R94 ;  /* 0x0000000b62561c23 */ /* 0x000fe4000801005e */
[----:B------:R-:W-:Y:S01]  /*2f30*/  @P1 FADD.FTZ R84, R113, -R84 ;  /* 0x8000005471541221 */ /* 0x000fe20000010000 */
[----:B------:R-:W-:-:S03]  /*2f40*/  @P1 FADD.FTZ R3, R112, -R3 ;  /* 0x8000000370031221 */ /* 0x000fc60000010000 */
[----:B------:R-:W-:Y:S01]  /*2f50*/  @P1 FFMA.FTZ R85, R84, UR32, R41 ;  /* 0x0000002054551c23 */ /* 0x000fe20008010029 */
[----:B------:R-:W-:Y:S01]  /*2f60*/  @P1 FADD.FTZ R84, R115, -R86 ;  /* 0x8000005673541221 */ /* 0x000fe20000010000 */
[----:B------:R-:W-:Y:S01]  /*2f70*/  MOV R86, R42 ;  /* 0x0000002a00567202 */ /* 0x000fe20000000f00 */
[----:B------:R-:W-:Y:S01]  /*2f80*/  @P1 FFMA.FTZ R86, R3, UR32, R42 ;  /* 0x0000002003561c23 */ /* 0x000fe2000801002a */
[----:B------:R-:W-:Y:S01]  /*2f90*/  @P1 FFMA.FTZ R3, R103, UR11, R94 ;  /* 0x0000000b67031c23 */ /* 0x000fe2000801005e */
[----:B------:R-:W-:Y:S01]  /*2fa0*/  @P1 FFMA.FTZ R87, R84, UR32, R43 ;  /* 0x0000002054571c23 */ /* 0x000fe2000801002b */
[----:B------:R-:W-:Y:S02]  /*2fb0*/  MOV R84, R40 ;  /* 0x0000002800547202 */ /* 0x000fe40000000f00 */
[----:B------:R-:W-:-:S04]  /*2fc0*/  @P1 FADD.FTZ R3, R110, -R3 ;  /* 0x800000036e031221 */ /* 0x000fc80000010000 */
[----:B------:R-:W-:Y:S01]  /*2fd0*/  @P1 FFMA.FTZ R84, R3, UR32, R40 ;  /* 0x0000002003541c23 */ /* 0x000fe20008010028 */
[----:B------:R-:W-:Y:S06]  /*2fe0*/  BRA.U !UP3, `(.L_x_3330) ;  /* 0x000000010b2c7547 */ /* 0x000fec000b800000 */
[----:B------:R-:W-:Y:S01]  /*2ff0*/  LOP3.LUT P1, RZ, R2, 0xff, RZ, 0xc0, !PT ;  /* 0x000000ff02ff7812 */ /* 0x000fe2000782c0ff */
[----:B------:R-:W-:-:S04]  /*3000*/  FMUL.FTZ R3, R84, UR25 ;  /* 0x0000001954037c20 */ /* 0x000fc80008410000 */
[----:B-1----:R-:W-:Y:S01]  /*3010*/  FMUL.FTZ R91, R3, UR24 ;  /* 0x00000018035b7c20 */ /* 0x002fe20008410000 */
[----:B------:R-:W-:-:S07]  /*3020*/  HFMA2 R3, -RZ, RZ, 0, 0 ;  /* 0x00000000ff037431 */ /* 0x000fce00000001ff */
[----:B------:R-:W-:-:S05]  /*3030*/  @P1 SHF.L.U32 R8, R4, 0x10, RZ ;  /* 0x0000001004081819 */ /* 0x000fca00000006ff */
[-C--:B------:R-:W-:Y:S01]  /*3040*/  @P1 FMUL.FTZ R3, R8, R91.reuse ;  /* 0x0000005b08031220 */ /* 0x080fe20000410000 */
[----:B------:R-:W-:-:S03]  /*3050*/  FMUL.FTZ R91, R28, R91 ;  /* 0x0000005b1c5b7220 */ /* 0x000fc60000410000 */
[----:B------:R-:W-:Y:S02]  /*3060*/  FADD.FTZ R76, R76, R3 ;  /* 0x000000034c4c7221 */ /* 0x000fe40000010000 */
[----:B------:R-:W-:-:S04]  /*3070*/  FSEL R91, R91, RZ, P1 ;  /* 0x000000ff5b5b7208 */ /* 0x000fc80000800000 */
[----:B------:R-:W-:-:S04]  /*3080*/  F2FP.BF16.F32.PACK_AB R91, RZ, R91 ;  /* 0x0000005bff5b723e */ /* 0x000fc800000010ff */
[----:B------:R-:W-:-:S07]  /*3090*/  PRMT R8, R91, 0x7610, R8 ;  /* 0x000076105b087816 */ /* 0x000fce0000000008 */
.L_x_3330:
[----:B------:R-:W-:Y:S05]  /*30a0*/  BRA.U !UP3, `(.L_x_3331) ;  /* 0x000000010b2c7547 */ /* 0x000fea000b800000 */
[----:B------:R-:W-:Y:S01]  /*30b0*/  LOP3.LUT P1, RZ, R2, 0xff00, RZ, 0xc0, !PT ;  /* 0x0000ff0002ff7812 */ /* 0x000fe2000782c0ff */
[----:B------:R-:W-:Y:S01]  /*30c0*/  FMUL.FTZ R3, R85, UR25 ;  /* 0x0000001955037c20 */ /* 0x000fe20008410000 */
[----:B-1----:R-:W-:-:S03]  /*30d0*/  MOV R90, RZ ;  /* 0x000000ff005a7202 */ /* 0x002fc60000000f00 */
        /* <DEDUP_REMOVED lines=8> */
.L_x_3331:
[----:B------:R-:W-:Y:S05]  /*3160*/  BRA.U !UP3, `(.L_x_3332) ;  /* 0x000000010b2c7547 */ /* 0x000fea000b800000 */
        /* <DEDUP_REMOVED lines=11> */
.L_x_3332:
[----:B------:R-:W-:Y:S05]  /*3220*/  BRA.U !UP3, `(.L_x_3333) ;  /* 0x000000110ba07547 */ /* 0x000fea000b800000 */
[----:B------:R-:W-:Y:S01]  /*3230*/  ISETP.GE.U32.AND P1, PT, R2, 0x1000000, PT ;  /* 0x010000000200780c */ /* 0x000fe20003f26070 */
[----:B------:R-:W-:-:S04]  /*3240*/  FMUL.FTZ R2, R87, UR25 ;  /* 0x0000001957027c20 */ /* 0x000fc80008410000 */
[----:B-1----:R-:W-:Y:S01]  /*3250*/  FMUL.FTZ R90, R2, UR24 ;  /* 0x00000018025a7c20 */ /* 0x002fe20008410000 */
[----:B------:R-:W-:-:S07]  /*3260*/  MOV R2, RZ ;  /* 0x000000ff00027202 */ /* 0x000fce0000000f00 */
        /* <DEDUP_REMOVED lines=8> */
.L_x_3329:
[----:B------:R-:W-:Y:S05]  /*32f0*/  BRA.U !UP3, `(.L_x_3334) ;  /* 0x000000010b3c7547 */ /* 0x000fea000b800000 */
[----:B------:R-:W-:Y:S02]  /*3300*/  PLOP3.LUT P2, PT, PT, PT, UP2, 0x80, 0x8 ;  /* 0x000000000008781c */ /* 0x000fe40003f4f028 */
[----:B-----5:R-:W-:-:S11]  /*3310*/  LOP3.LUT P1, RZ, R2, 0xff, RZ, 0xc0, !PT ;  /* 0x000000ff02ff7812 */ /* 0x020fd6000782c0ff */
[----:B------:R-:W-:Y:S02]  /*3320*/  @P2 FFMA.FTZ R3, R103, UR11, R94 ;  /* 0x0000000b67032c23 */ /* 0x000fe4000801005e */
[----:B------:R-:W-:Y:S02]  /*3330*/  @P1 SHF.L.U32 R8, R4, 0x10, RZ ;  /* 0x0000001004081819 */ /* 0x000fe400000006ff */
[----:B01----:R-:W-:Y:S01]  /*3340*/  @P2 FADD.FTZ R91, R110, -R3 ;  /* 0x800000036e5b2221 */ /* 0x003fe20000010000 */
[----:B------:R-:W-:-:S03]  /*3350*/  MOV R3, R40 ;  /* 0x0000002800037202 */ /* 0x000fc60000000f00 */
[----:B------:R-:W-:-:S04]  /*3360*/  @P2 FFMA.FTZ R3, R91, UR32, R40 ;  /* 0x000000205b032c23 */ /* 0x000fc80008010028 */
[----:B------:R-:W-:-:S04]  /*3370*/  FMUL.FTZ R3, R3, UR25 ;  /* 0x0000001903037c20 */ /* 0x000fc80008410000 */
[----:B------:R-:W-:Y:S01]  /*3380*/  FMUL.FTZ R91, R3, UR24 ;  /* 0x00000018035b7c20 */ /* 0x000fe20008410000 */
[----:B------:R-:W-:-:S03]  /*3390*/  HFMA2 R3, -RZ, RZ, 0, 0 ;  /* 0x00000000ff037431 */ /* 0x000fc600000001ff */
[-C--:B------:R-:W-:Y:S01]  /*33a0*/  @P1 FMUL.FTZ R3, R8, R91.reuse ;  /* 0x0000005b08031220 */ /* 0x080fe20000410000 */
[----:B------:R-:W-:-:S03]  /*33b0*/  FMUL.FTZ R8, R28, R91 ;  /* 0x0000005b1c087220 */ /* 0x000fc60000410000 */
[----:B------:R-:W-:Y:S02]  /*33c0*/  FADD.FTZ R76, R76, R3 ;  /* 0x000000034c4c7221 */ /* 0x000fe40000010000 */
[----:B------:R-:W-:-:S04]  /*33d0*/  FSEL R8, R8, RZ, P1 ;  /* 0x000000ff08087208 */ /* 0x000fc80000800000 */
[----:B------:R-:W-:-:S07]  /*33e0*/  F2FP.BF16.F32.PACK_AB R8, RZ, R8 ;  /* 0x00000008ff08723e */ /* 0x000fce00000010ff */
.L_x_3334:
[----:B------:R-:W-:Y:S05]  /*33f0*/  BRA.U !UP3, `(.L_x_3335) ;  /* 0x000000010b407547 */ /* 0x000fea000b800000 */
[----:B------:R-:W-:Y:S02]  /*3400*/  PLOP3.LUT P2, PT, PT, PT, UP2, 0x80, 0x8 ;  /* 0x000000000008781c */ /* 0x000fe40003f4f028 */
[----:B-----5:R-:W-:Y:S02]  /*3410*/  LOP3.LUT P1, RZ, R2, 0xff00, RZ, 0xc0, !PT ;  /* 0x0000ff0002ff7812 */ /* 0x020fe4000782c0ff */
[----:B------:R-:W-:-:S09]  /*3420*/  MOV R3, R41 ;  /* 0x0000002900037202 */ /* 0x000fd20000000f00 */
[----:B01----:R-:W-:-:S04]  /*3430*/  @P2 FFMA.FTZ R90, R100, UR11, R94 ;  /* 0x0000000b645a2c23 */ /* 0x003fc8000801005e */
        /* <DEDUP_REMOVED lines=11> */
[----:B------:R-:W-:-:S07]  /*34f0*/  PRMT R9, R3, 0x7610, R9 ;  /* 0x0000761003097816 */ /* 0x000fce0000000009 */
.L_x_3335:
        /* <DEDUP_REMOVED lines=16> */
.L_x_3336:
[----:B------:R-:W-:Y:S05]  /*3600*/  BRA.U !UP3, `(.L_x_3333) ;  /* 0x0000000d0ba87547 */ /* 0x000fea000b800000 */
[----:B------:R-:W-:Y:S02]  /*3610*/  PLOP3.LUT P2, PT, PT, PT, UP2, 0x80, 0x8 ;  /* 0x000000000008781c */ /* 0x000fe40003f4f028 */
[----:B-----5:R-:W-:Y:S02]  /*3620*/  ISETP.GE.U32.AND P1, PT, R2, 0x1000000, PT ;  /* 0x010000000200780c */ /* 0x020fe40003f26070 */
[----:B------:R-:W-:-:S09]  /*3630*/  MOV R2, R43 ;  /* 0x0000002b00027202 */ /* 0x000fd20000000f00 */
[----:B01----:R-:W-:Y:S02]  /*3640*/  @P2 FFMA.FTZ R90, R98, UR11, R94 ;  /* 0x0000000b625a2c23 */ /* 0x003fe4000801005e */
[----:B------:R-:W-:Y:S02]  /*3650*/  @P1 SHF.L.U32 R3, R7, 0x10, RZ ;  /* 0x0000001007031819 */ /* 0x000fe400000006ff */
[----:B------:R-:W-:-:S04]  /*3660*/  @P2 FADD.FTZ R90, R115, -R90 ;  /* 0x8000005a735a2221 */ /* 0x000fc80000010000 */
        /* <DEDUP_REMOVED lines=8> */
[----:B------:R-:W-:-:S04]  /*36f0*/  F2FP.BF16.F32.PACK_AB R3, RZ, R3 ;  /* 0x00000003ff03723e */ /* 0x000fc800000010ff */
[----:B------:R-:W-:Y:S01]  /*3700*/  PRMT R11, R3, 0x7610, R11 ;  /* 0x00007610030b7816 */ /* 0x000fe2000000000b */
[----:B------:R-:W-:Y:S06]  /*3710*/  BRA `(.L_x_3333) ;  /* 0x0000000c00647947 */ /* 0x000fec0003800000 */
.L_x_3328:
[----:B------:R-:W-:Y:S05]  /*3720*/  @!P0 BRA `(.L_x_3337) ;  /* 0x0000000400b88947 */ /* 0x000fea0003800000 */
[----:B------:R-:W-:Y:S05]  /*3730*/  BRA.U !UP3, `(.L_x_3338) ;  /* 0x000000010b687547 */ /* 0x000fea000b800000 */
[----:B-----5:R-:W-:Y:S01]  /*3740*/  FFMA.FTZ R3, R103, UR11, R94 ;  /* 0x0000000b67037c23 */ /* 0x020fe2000801005e */
[----:B------:R-:W-:Y:S01]  /*3750*/  ISETP.LT.AND P1, PT, RZ, UR33, PT ;  /* 0x00000021ff007c0c */ /* 0x000fe2000bf21270 */
[----:B------:R-:W-:Y:S02]  /*3760*/  BSSY.RECONVERGENT B0, `(.L_x_3339) ;  /* 0x0000015000007945 */ /* 0x000fe40003800200 */
[----:B------:R-:W-:-:S04]  /*3770*/  FADD.FTZ R3, R110, -R3 ;  /* 0x800000036e037221 */ /* 0x000fc80000010000 */
[----:B------:R-:W-:-:S05]  /*3780*/  FMUL.FTZ R3, R3, UR32 ;  /* 0x0000002003037c20 */ /* 0x000fca0008410000 */
[----:B------:R-:W-:Y:S02]  /*3790*/  FSEL R3, R3, RZ, P1 ;  /* 0x000000ff03037208 */ /* 0x000fe40000800000 */
[----:B------:R-:W-:-:S03]  /*37a0*/  LOP3.LUT P1, RZ, R2, 0xff, RZ, 0xc0, !PT ;  /* 0x000000ff02ff7812 */ /* 0x000fc6000782c0ff */
[----:B------:R-:W-:-:S04]  /*37b0*/  FMUL.FTZ R3, R3, UR25 ;  /* 0x0000001903037c20 */ /* 0x000fc80008410000 */
[----:B------:R-:W-:-:S04]  /*37c0*/  FMUL.FTZ R3, R3, UR24 ;  /* 0x0000001803037c20 */ /* 0x000fc80008410000 */
[----:B------:R-:W-:-:S05]  /*37d0*/  FMUL.FTZ R3, R28, R3 ;  /* 0x000000031c037220 */ /* 0x000fca0000410000 */
[----:B------:R-:W-:-:S04]  /*37e0*/  FSEL R3, R3, RZ, P1 ;  /* 0x000000ff03037208 */ /* 0x000fc80000800000 */
[----:B0-----:R-:W-:Y:S02]  /*37f0*/  F2FP.BF16.F32.PACK_AB R84, RZ, R3 ;  /* 0x00000003ff54723e */ /* 0x001fe400000010ff */
[----:B------:R-:W-:Y:S01]  /*3800*/  MOV R3, RZ ;  /* 0x000000ff00037202 */ /* 0x000fe20000000f00 */
        /* <DEDUP_REMOVED lines=10> */
.L_x_3340:
[----:B------:R-:W-:Y:S05]  /*38b0*/  BSYNC.RECONVERGENT B0 ;  /* 0x0000000000007941 */ /* 0x000fea0003800200 */
.L_x_3339:
[----:B------:R-:W-:Y:S01]  /*38c0*/  FADD.FTZ R76, R76, R3 ;  /* 0x000000034c4c7221 */ /* 0x000fe20000010000 */
[----:B------:R-:W-:-:S07]  /*38d0*/  PRMT R8, R84, 0x7610, R8 ;  /* 0x0000761054087816 */ /* 0x000fce0000000008 */
.L_x_3338:
        /* <DEDUP_REMOVED lines=24> */
.L_x_3343:
[----:B------:R-:W-:Y:S05]  /*3a60*/  BSYNC.RECONVERGENT B0 ;  /* 0x0000000000007941 */ /* 0x000fea0003800200 */
.L_x_3342:
[----:B------:R-:W-:-:S07]  /*3a70*/  FADD.FTZ R77, R77, R84 ;  /* 0x000000544d4d7221 */ /* 0x000fce0000010000 */
.L_x_3341:
        /* <DEDUP_REMOVED lines=24> */
.L_x_3346:
[----:B------:R-:W-:Y:S05]  /*3c00*/  BSYNC.RECONVERGENT B0 ;  /* 0x0000000000007941 */ /* 0x000fea0003800200 */
.L_x_3345:
[----:B------:R-:W-:Y:S01]  /*3c10*/  FADD.FTZ R78, R78, R3 ;  /* 0x000000034e4e7221 */ /* 0x000fe20000010000 */
[----:B------:R-:W-:-:S07]  /*3c20*/  PRMT R10, R84, 0x7610, R10 ;  /* 0x00007610540a7816 */ /* 0x000fce000000000a */
.L_x_3344:
[--C-:B0-----:R-:W-:Y:S01]  /*3c30*/  FFMA.FTZ R84, R98, UR11, R94.reuse ;  /* 0x0000000b62547c23 */ /* 0x101fe2000801005e */
[--C-:B-----5:R-:W-:Y:S01]  /*3c40*/  FFMA.FTZ R3, R101, UR11, R94.reuse ;  /* 0x0000000b65037c23 */ /* 0x120fe2000801005e */
        /* <DEDUP_REMOVED lines=17> */
[----:B------:R-:W-:-:S04]  /*3d60*/  FMUL.FTZ R2, R87, UR25 ;  /* 0x0000001957027c20 */ /* 0x000fc80008410000 */
[----:B------:R-:W-:Y:S01]  /*3d70*/  FMUL.FTZ R90, R2, UR24 ;  /* 0x00000018025a7c20 */ /* 0x000fe20008410000 */
[----:B------:R-:W-:-:S07]  /*3d80*/  HFMA2 R2, -RZ, RZ, 0, 0 ;  /* 0x00000000ff027431 */ /* 0x000fce00000001ff */
        /* <DEDUP_REMOVED lines=8> */
.L_x_3337:
        /* <DEDUP_REMOVED lines=12> */
[----:B01----:R-:W-:Y:S02]  /*3ed0*/  F2FP.BF16.F32.PACK_AB R90, RZ, R3 ;  /* 0x00000003ff5a723e */ /* 0x003fe400000010ff */
[----:B------:R-:W-:Y:S01]  /*3ee0*/  MOV R3, RZ ;  /* 0x000000ff00037202 */ /* 0x000fe20000000f00 */
        /* <DEDUP_REMOVED lines=10> */
.L_x_3349:
[----:B------:R-:W-:Y:S05]  /*3f90*/  BSYNC.RECONVERGENT B0 ;  /* 0x0000000000007941 */ /* 0x000fea0003800200 */
.L_x_3348:
[----:B------:R-:W-:Y:S01]  /*3fa0*/  FADD.FTZ R76, R76, R3 ;  /* 0x000000034c4c7221 */ /* 0x000fe20000010000 */
[----:B------:R-:W-:-:S07]  /*3fb0*/  PRMT R8, R90, 0x7610, R8 ;  /* 0x000076105a087816 */ /* 0x000fce0000000008 */
.L_x_3347:
        /* <DEDUP_REMOVED lines=24> */
.L_x_3352:
[----:B------:R-:W-:Y:S05]  /*4140*/  BSYNC.RECONVERGENT B0 ;  /* 0x0000000000007941 */ /* 0x000fea0003800200 */
.L_x_3351:
[----:B------:R-:W-:-:S07]  /*4150*/  FADD.FTZ R77, R77, R90 ;  /* 0x0000005a4d4d7221 */ /* 0x000fce0000010000 */
.L_x_3350:
        /* <DEDUP_REMOVED lines=24> */
.L_x_3355:
[----:B------:R-:W-:Y:S05]  /*42e0*/  BSYNC.RECONVERGENT B0 ;  /* 0x0000000000007941 */ /* 0x000fea0003800200 */
.L_x_3354:
[----:B------:R-:W-:Y:S01]  /*42f0*/  FADD.FTZ R78, R78, R3 ;  /* 0x000000034e4e7221 */ /* 0x000fe20000010000 */
[----:B------:R-:W-:-:S07]  /*4300*/  PRMT R10, R90, 0x7610, R10 ;  /* 0x000076105a0a7816 */ /* 0x000fce000000000a */
.L_x_3353:
        /* <DEDUP_REMOVED lines=24> */
.L_x_3357:
[----:B------:R-:W-:Y:S05]  /*4490*/  BSYNC.RECONVERGENT B0 ;  /* 0x0000000000007941 */ /* 0x000fea0003800200 */
.L_x_3356:
[----:B------:R-:W-:-:S07]  /*44a0*/  FADD.FTZ R79, R79, R2 ;  /* 0x000000024f4f7221 */ /* 0x000fce0000010000 */
.L_x_3333:
[----:B-----5:R-:W2:Y:S01]  /*44b0*/  @P0 LDC.64 R2, c[0x0][0x478] ;  /* 0x00011e00ff020b82 */ /* 0x020ea20000000a00 */
[----:B01----:R-:W-:-:S05]  /*44c0*/  @P0 IADD3 R91, PT, PT, R88, 0x80, RZ ;  /* 0x00000080585b0810 */ /* 0x003fca0007ffe0ff */
[----:B--2---:R-:W-:-:S05]  /*44d0*/  @P0 IMAD.WIDE.U32 R2, R91, 0x10, R2 ;  /* 0x000000105b020825 */ /* 0x004fca00078e0002 */
        /* <DEDUP_REMOVED lines=11> */
.L_x_3358:
[----:B-1----:R-:W-:Y:S01]  /*4590*/  IADD3 R91, PT, PT, R89, 0x100, RZ ;  /* 0x00000100595b7810 */ /* 0x002fe20007ffe0ff */
[----:B------:R-:W-:Y:S06]  /*45a0*/  BRA.U !UP3, `(.L_x_3359) ;  /* 0x000000010b1c7547 */ /* 0x000fec000b800000 */
[----:B0-----:R-:W0:Y:S02]  /*45b0*/  LDC.64 R2, c[0x0][0x390] ;  /* 0x0000e400ff027b82 */ /* 0x001e240000000a00 */
[----:B0-----:R-:W-:-:S05]  /*45c0*/  IMAD.WIDE.U32 R2, R91, 0x8, R2 ;  /* 0x000000085b027825 */ /* 0x001fca00078e0002 */
[----:B------:R-:W2:Y:S02]  /*45d0*/  LDG.E.64 R4, desc[UR22][R2.64] ;  /* 0x0000001602047981 */ /* 0x000ea4000c1e1b00 */
[--C-:B--2---:R-:W-:Y:S02]  /*45e0*/  SHF.R.U64 R89, R4, 0x10, R5.reuse ;  /* 0x0000001004597819 */ /* 0x104fe40000001205 */
[--C-:B------:R-:W-:Y:S02]  /*45f0*/  SHF.R.U32.HI R7, RZ, 0x10, R5.reuse ;  /* 0x00000010ff077819 */ /* 0x100fe40000011605 */
[----:B------:R-:W-:Y:S02]  /*4600*/  PRMT R6, R5, 0x7610, R6 ;  /* 0x0000761005067816 */ /* 0x000fe40000000006 */
[----:B------:R-:W-:-:S07]  /*4610*/  PRMT R5, R89, 0x7610, R5 ;  /* 0x0000761059057816 */ /* 0x000fce0000000005 */
.L_x_3359:
[----:B------:R-:W-:Y:S05]  /*4620*/  BRA.U !UP0, `(.L_x_3360) ;  /* 0x0000000908207547 */ /* 0x000fea000b800000 */
[----:B------:R-:W-:Y:S05]  /*4630*/  @!P0 BRA `(.L_x_3361) ;  /* 0x0000000400088947 */ /* 0x000fea0003800000 */
[----:B------:R-:W-:Y:S02]  /*4640*/  PLOP3.LUT P1, PT, PT, PT, UP2, 0x80, 0x8 ;  /* 0x000000000008781c */ /* 0x000fe40003f2f028 */
[----:B0-----:R-:W-:Y:S02]  /*4650*/  MOV R86, R38 ;  /* 0x0000002600567202 */ /* 0x001fe40000000f00 */
[----:B------:R-:W-:Y:S02]  /*4660*/  MOV R84, R36 ;  /* 0x0000002400547202 */ /* 0x000fe40000000f00 */
[----:B------:R-:W-:-:S07]  /*4670*/  MOV R87, R39 ;  /* 0x0000002700577202 */ /* 0x000fce0000000f00 */
        /* <DEDUP_REMOVED lines=11> */
[----:B------:R-:W-:Y:S01]  /*4730*/  @P1 FFMA.FTZ R85, R2, UR32, R37 ;  /* 0x0000002002551c23 */ /* 0x000fe20008010025 */
        /* <DEDUP_REMOVED lines=13> */
.L_x_3362:
[----:B------:R-:W-:Y:S05]  /*4810*/  BRA.U !UP3, `(.L_x_3363) ;  /* 0x000000010b2c7547 */ /* 0x000fea000b800000 */
[----:B------:R-:W-:Y:S01]  /*4820*/  LOP3.LUT P1, RZ, R0, 0xff00, RZ, 0xc0, !PT ;  /* 0x0000ff0000ff7812 */ /* 0x000fe2000782c0ff */
[----:B------:R-:W-:-:S04]  /*4830*/  FMUL.FTZ R2, R85, UR25 ;  /* 0x0000001955027c20 */ /* 0x000fc80008410000 */
[----:B------:R-:W-:Y:S01]  /*4840*/  FMUL.FTZ R90, R2, UR24 ;  /* 0x00000018025a7c20 */ /* 0x000fe20008410000 */
[----:B------:R-:W-:-:S07]  /*4850*/  MOV R2, RZ ;  /* 0x000000ff00027202 */ /* 0x000fce0000000f00 */
[----:B------:R-:W-:-:S05]  /*4860*/  @P1 SHF.L.U32 R3, R5, 0x10, RZ ;  /* 0x0000001005031819 */ /* 0x000fca00000006ff */
[-C--:B------:R-:W-:Y:S01]  /*4870*/  @P1 FMUL.FTZ R2, R3, R90.reuse ;  /* 0x0000005a03021220 */ /* 0x080fe20000410000 */
[----:B------:R-:W-:-:S03]  /*4880*/  FMUL.FTZ R90, R25, R90 ;  /* 0x0000005a195a7220 */ /* 0x000fc60000410000 */
[----:B------:R-:W-:Y:S02]  /*4890*/  FADD.FTZ R73, R73, R2 ;  /* 0x0000000249497221 */ /* 0x000fe40000010000 */
[----:B------:R-:W-:-:S04]  /*48a0*/  FSEL R90, R90, RZ, P1 ;  /* 0x000000ff5a5a7208 */ /* 0x000fc80000800000 */
[----:B------:R-:W-:-:S04]  /*48b0*/  F2FP.BF16.F32.PACK_AB R90, RZ, R90 ;  /* 0x0000005aff5a723e */ /* 0x000fc800000010ff */
[----:B------:R-:W-:-:S07]  /*48c0*/  PRMT R9, R90, 0x7610, R9 ;  /* 0x000076105a097816 */ /* 0x000fce0000000009 */
.L_x_3363:
        /* <DEDUP_REMOVED lines=12> */
.L_x_3364:
[----:B------:R-:W-:Y:S05]  /*4990*/  BRA.U !UP3, `(.L_x_3365) ;  /* 0x000000110b747547 */ /* 0x000fea000b800000 */
        /* <DEDUP_REMOVED lines=12> */
.L_x_3361:
[----:B------:R-:W-:Y:S05]  /*4a60*/  BRA.U !UP3, `(.L_x_3366) ;  /* 0x000000010b407547 */ /* 0x000fea000b800000 */
[----:B------:R-:W-:Y:S02]  /*4a70*/  PLOP3.LUT P2, PT, PT, PT, UP2, 0x80, 0x8 ;  /* 0x000000000008781c */ /* 0x000fe40003f4f028 */
[----:B------:R-:W-:Y:S02]  /*4a80*/  LOP3.LUT P1, RZ, R0, 0xff, RZ, 0xc0, !PT ;  /* 0x000000ff00ff7812 */ /* 0x000fe4000782c0ff */
[----:B0-----:R-:W-:-:S09]  /*4a90*/  MOV R2, R36 ;  /* 0x0000002400027202 */ /* 0x001fd20000000f00 */
        /* <DEDUP_REMOVED lines=13> */
.L_x_3366:
[----:B------:R-:W-:Y:S05]  /*4b70*/  BRA.U !UP3, `(.L_x_3367) ;  /* 0x000000010b407547 */ /* 0x000fea000b800000 */
[----:B------:R-:W-:Y:S02]  /*4b80*/  PLOP3.LUT P2, PT, PT, PT, UP2, 0x80, 0x8 ;  /* 0x000000000008781c */ /* 0x000fe40003f4f028 */
[----:B------:R-:W-:Y:S02]  /*4b90*/  LOP3.LUT P1, RZ, R0, 0xff00, RZ, 0xc0, !PT ;  /* 0x0000ff0000ff7812 */ /* 0x000fe4000782c0ff */
[----:B0-----:R-:W-:-:S09]  /*4ba0*/  MOV R2, R37 ;  /* 0x0000002500027202 */ /* 0x001fd20000000f00 */
[----:B------:R-:W-:Y:S02]  /*4bb0*/  @P2 FFMA.FTZ R90, R96, UR11, R94 ;  /* 0x0000000b605a2c23 */ /* 0x000fe4000801005e */
        /* <DEDUP_REMOVED lines=11> */
[----:B------:R-:W-:-:S07]  /*4c70*/  PRMT R9, R3, 0x7610, R9 ;  /* 0x0000761003097816 */ /* 0x000fce0000000009 */
.L_x_3367:
        /* <DEDUP_REMOVED lines=17> */
.L_x_3368:
[----:B------:R-:W-:Y:S05]  /*4d90*/  BRA.U !UP3, `(.L_x_3365) ;  /* 0x0000000d0b747547 */ /* 0x000fea000b800000 */
[----:B------:R-:W-:Y:S02]  /*4da0*/  PLOP3.LUT P1, PT, PT, PT, UP2, 0x80, 0x8 ;  /* 0x000000000008781c */ /* 0x000fe40003f2f028 */
[----:B0-----:R-:W-:-:S11]  /*4db0*/  MOV R2, R39 ;  /* 0x0000002700027202 */ /* 0x001fd60000000f00 */
[----:B------:R-:W-:-:S04]  /*4dc0*/  @P1 FFMA.FTZ R94, R118, UR11, R94 ;  /* 0x0000000b765e1c23 */ /* 0x000fc8000801005e */
        /* <DEDUP_REMOVED lines=14> */
.L_x_3360:
        /* <DEDUP_REMOVED lines=25> */
.L_x_3372:
[----:B------:R-:W-:Y:S05]  /*5040*/  BSYNC.RECONVERGENT B0 ;  /* 0x0000000000007941 */ /* 0x000fea0003800200 */
.L_x_3371:
[----:B------:R-:W-:-:S07]  /*5050*/  FADD.FTZ R72, R72, R3 ;  /* 0x0000000348487221 */ /* 0x000fce0000010000 */
.L_x_3370:
        /* <DEDUP_REMOVED lines=24> */
.L_x_3375:
[----:B------:R-:W-:Y:S05]  /*51e0*/  BSYNC.RECONVERGENT B0 ;  /* 0x0000000000007941 */ /* 0x000fea0003800200 */
.L_x_3374:
[----:B------:R-:W-:-:S07]  /*51f0*/  FADD.FTZ R73, R73, R2 ;  /* 0x0000000249497221 */ /* 0x000fce0000010000 */
.L_x_3373:
        /* <DEDUP_REMOVED lines=24> */
.L_x_3378:
[----:B------:R-:W-:Y:S05]  /*5380*/  BSYNC.RECONVERGENT B0 ;  /* 0x0000000000007941 */ /* 0x000fea0003800200 */
.L_x_3377:
[----:B------:R-:W-:-:S07]  /*5390*/  FADD.FTZ R74, R74, R3 ;  /* 0x000000034a4a7221 */ /* 0x000fce0000010000 */
.L_x_3376:
        /* <DEDUP_REMOVED lines=8> */
[----:B------:R-:W-:Y:S01]  /*5420*/  ISETP.LT.AND P1, PT, RZ, UR33, PT ;  /* 0x00000021ff007c0c */ /* 0x000fe2000bf21270 */
        /* <DEDUP_REMOVED lines=21> */
.L_x_3369:
        /* <DEDUP_REMOVED lines=24> */
.L_x_3381:
[----:B------:R-:W-:Y:S05]  /*5700*/  BSYNC.RECONVERGENT B0 ;  /* 0x0000000000007941 */ /* 0x000fea0003800200 */
.L_x_3380:
[----:B------:R-:W-:-:S07]  /*5710*/  FADD.FTZ R72, R72, R3 ;  /* 0x0000000348487221 */ /* 0x000fce0000010000 */
.L_x_3379:
        /* <DEDUP_REMOVED lines=24> */
.L_x_3384:
[----:B------:R-:W-:Y:S05]  /*58a0*/  BSYNC.RECONVERGENT B0 ;  /* 0x0000000000007941 */ /* 0x000fea0003800200 */
.L_x_3383:
[----:B------:R-:W-:-:S07]  /*58b0*/  FADD.FTZ R73, R73, R2 ;  /* 0x0000000249497221 */ /* 0x000fce0000010000 */
.L_x_3382:
        /* <DEDUP_REMOVED lines=24> */
.L_x_3387:
[----:B------:R-:W-:Y:S05]  /*5a40*/  BSYNC.RECONVERGENT B0 ;  /* 0x0000000000007941 */ /* 0x000fea0003800200 */
.L_x_3386:
[----:B------:R-:W-:-:S07]  /*5a50*/  FADD.FTZ R74, R74, R3 ;  /* 0x000000034a4a7221 */ /* 0x000fce0000010000 */
.L_x_3385:
[----:B------:R-:W-:Y:S05]  /*5a60*/  BRA.U !UP3, `(.L_x_3365) ;  /* 0x000000010b407547 */ /* 0x000fea000b800000 */
[----:B------:R-:W-:Y:S01]  /*5a70*/  FFMA.FTZ R94, R118, UR11, R94 ;  /* 0x0000000b765e7c23 */ /* 0x000fe2000801005e */
[----:B------:R-:W-:-:S03]  /*5a80*/  ISETP.LT.AND P1, PT, RZ, UR33, PT ;  /* 0x00000021ff007c0c */ /* 0x000fc6000bf21270 */
[----:B------:R-:W-:-:S04]  /*5a90*/  FADD.FTZ R94, R119, -R94 ;  /* 0x8000005e775e7221 */ /* 0x000fc80000010000 */
[----:B------:R-:W-:-:S05]  /*5aa0*/  FMUL.FTZ R94, R94, UR32 ;  /* 0x000000205e5e7c20 */ /* 0x000fca0008410000 */
[----:B------:R-:W-:Y:S02]  /*5ab0*/  FSEL R94, R94, RZ, P1 ;  /* 0x000000ff5e5e7208 */ /* 0x000fe40000800000 */
[----:B------:R-:W-:-:S03]  /*5ac0*/  ISETP.GE.U32.AND P1, PT, R0, 0x1000000, PT ;  /* 0x010000000000780c */ /* 0x000fc60003f26070 */
[----:B------:R-:W-:-:S04]  /*5ad0*/  FMUL.FTZ R0, R94, UR25 ;  /* 0x000000195e007c20 */ /* 0x000fc80008410000 */
[----:B------:R-:W-:Y:S01]  /*5ae0*/  FMUL.FTZ R90, R0, UR24 ;  /* 0x00000018005a7c20 */ /* 0x000fe20008410000 */
[----:B------:R-:W-:-:S03]  /*5af0*/  HFMA2 R0, -RZ, RZ, 0, 0 ;  /* 0x00000000ff007431 */ /* 0x000fc600000001ff */
[----:B0-----:R-:W-:Y:S02]  /*5b00*/  FMUL.FTZ R2, R27, R90 ;  /* 0x0000005a1b027220 */ /* 0x001fe40000410000 */
[----:B------:R-:W-:-:S03]  /*5b10*/  @P1 SHF.L.U32 R3, R7, 0x10, RZ ;  /* 0x0000001007031819 */ /* 0x000fc600000006ff */
[----:B------:R-:W-:Y:S02]  /*5b20*/  FSEL R2, R2, RZ, P1 ;  /* 0x000000ff02027208 */ /* 0x000fe40000800000 */
[----:B------:R-:W-:Y:S02]  /*5b30*/  @P1 FMUL.FTZ R0, R3, R90 ;  /* 0x0000005a03001220 */ /* 0x000fe40000410000 */
[----:B------:R-:W-:Y:S02]  /*5b40*/  F2FP.BF16.F32.PACK_AB R2, RZ, R2 ;  /* 0x00000002ff02723e */ /* 0x000fe400000010ff */
[----:B------:R-:W-:Y:S02]  /*5b50*/  FADD.FTZ R75, R75, R0 ;  /* 0x000000004b4b7221 */ /* 0x000fe40000010000 */
[----:B------:R-:W-:-:S07]  /*5b60*/  PRMT R11, R2, 0x7610, R11 ;  /* 0x00007610020b7816 */ /* 0x000fce000000000b */
.L_x_3365:
        /* <DEDUP_REMOVED lines=13> */
.L_x_3388:
[----:B------:R-:W-:Y:S02]  /*5c40*/  UIADD3 UR8, UPT, UPT, UR8, UR26, URZ ;  /* 0x0000001a08087290 */ /* 0x000fe4000fffe0ff */
[----:B------:R-:W-:Y:S02]  /*5c50*/  UPLOP3.LUT UP1, UPT, UPT, UPT, UP1, 0x40, 0x4 ;  /* 0x000000000004789c */ /* 0x000fe40003f2e810 */
[----:B------:R-:W-:-:S09]  /*5c60*/  UISETP.GE.AND UP0, UPT, UR8, UR27, UPT ;  /* 0x0000001b0800728c */ /* 0x000fd2000bf06270 */
[----:B------:R-:W-:Y:S05]  /*5c70*/  BRA.U !UP0, `(.L_x_3389) ;  /* 0xffffffa508987547 */ /* 0x000fea000b83ffff */
.L_x_3290:
[----:B------:R-:W3:Y:S08]  /*5c80*/  S2UR UR9, SR_CTAID.X ;  /* 0x00000000000979c3 */ /* 0x000ef00000002500 */
[----:B------:R-:W3:Y:S08]  /*5c90*/  LDC R9, c[0x0][0x388] ;  /* 0x0000e200ff097b82 */ /* 0x000ef00000000800 */
[----:B01----:R-:W0:Y:S08]  /*5ca0*/  LDC.64 R2, c[0x0][0x440] ;  /* 0x00011000ff027b82 */ /* 0x003e300000000a00 */
[----:B------:R-:W1:Y:S08]  /*5cb0*/  LDC.64 R4, c[0x0][0x448] ;  /* 0x00011200ff047b82 */ /* 0x000e700000000a00 */
[----:B------:R-:W4:Y:S01]  /*5cc0*/  LDC.64 R6, c[0x0][0x460] ;  /* 0x00011800ff067b82 */ /* 0x000f220000000a00 */
[----:B---3--:R-:W-:-:S05]  /*5cd0*/  IMAD R9, R9, UR9, RZ ;  /* 0x0000000909097c24 */ /* 0x008fca000f8e02ff */
[----:B------:R-:W-:-:S05]  /*5ce0*/  LEA.HI R9, R9, R122, RZ, 0x1e ;  /* 0x0000007a09097211 */ /* 0x000fca00078ff0ff */
[----:B0-----:R-:W-:-:S04]  /*5cf0*/  IMAD.WIDE.U32 R2, R9, 0x10, R2 ;  /* 0x0000001009027825 */ /* 0x001fc800078e0002 */
[C---:B-1----:R-:W-:Y:S01]  /*5d00*/  IMAD.WIDE.U32 R4, R9.reuse, 0x10, R4 ;  /* 0x0000001009047825 */ /* 0x042fe200078e0004 */
        /* <DEDUP_REMOVED lines=11> */
.L_x_3390:
        /* <DEDUP_REMOVED lines=12> */
.L_x_6751:


//--------------------- .text._ZN10layer_norm13ln_bwd_kernelINS_13Kernel_traitsIf6__halfS2_S2_fjLj1536ELj1ELj1ELj4ELj8ENS_18Kernel_traits_baseILj1536EfS2_S2_S2_fjLj128EEEEELb0ELb0ELb0ELb0EEEvNS_9BwdParamsE --------------------------
	.section	.text._ZN10layer_norm13ln_bwd_kernelINS_13Kernel_traitsIf6__halfS2_S2_fjLj1536ELj1ELj1ELj4ELj8ENS_18Kernel_traits_baseILj1536EfS2_S2_S2_fjLj128EEEEELb0ELb0ELb0ELb0EEEvNS_9BwdParamsE,"ax",@progbits
	.align	128
        .global         _ZN10layer_norm13ln_bwd_kernelINS_13Kernel_traitsIf6__halfS2_S2_fjLj1536ELj1ELj1ELj4ELj8ENS_18Kernel_traits_baseILj1536EfS2_S2_S2_fjLj128EEEEELb0ELb0ELb0ELb0EEEvNS_9BwdParamsE
        .type           _ZN10layer_norm13ln_bwd_kernelINS_13Kernel_traitsIf6__halfS2_S2_fjLj1536ELj1ELj1ELj4ELj8ENS_18Kernel_traits_baseILj1536EfS2_S2_S2_fjLj128EEEEELb0ELb0ELb0ELb0EEEvNS_9BwdParamsE,@function
        .size           _ZN10layer_norm13ln_bwd_kernelINS_13Kernel_traitsIf6__halfS2_S2_fjLj1536ELj1ELj1ELj4ELj8ENS_18Kernel_traits_baseILj1536EfS2_S2_S2_fjLj128EEEEELb0ELb0ELb0ELb0EEEvNS_9BwdParamsE,(.L_x_6752 - _ZN10layer_norm13ln_bwd_kernelINS_13Kernel_traitsIf6__halfS2_S2_fjLj1536ELj1ELj1ELj4ELj8ENS_18Kernel_traits_baseILj1536EfS2_S2_S2_fjLj128EEEEELb0ELb0ELb0ELb0EEEvNS_9BwdParamsE)
        .other          _ZN10layer_norm13ln_bwd_kernelINS_13Kernel_traitsIf6__halfS2_S2_fjLj1536ELj1ELj1ELj4ELj8ENS_18Kernel_traits_baseILj1536EfS2_S2_S2_fjLj128EEEEELb0ELb0ELb0ELb0EEEvNS_9BwdParamsE,@"STO_CUDA_ENTRY STV_DEFAULT"
_ZN10layer_norm13ln_bwd_kernelINS_13Kernel_traitsIf6__halfS2_S2_fjLj1536ELj1ELj1ELj4ELj8ENS_18Kernel_traits_baseILj1536EfS2_S2_S2_fjLj128EEEEELb0ELb0ELb0ELb0EEEvNS_9BwdParamsE:
.text._ZN10layer_norm13ln_bwd_kernelINS_13Kernel_traitsIf6__halfS2_S2_fjLj1536ELj1ELj1ELj4ELj8ENS_18Kernel_traits_baseILj1536EfS2_S2_S2_fjLj128EEEEELb0ELb0ELb0ELb0EEEvNS_9BwdParamsE:
        /* <DEDUP_REMOVED lines=63> */
.L_x_3421:
[----:B-1----:R-:W1:Y:S01]  /*03f0*/  @UP0 LDCU.64 UR4, c[0x0][0x3e0] ;  /* 0x00007c00ff0407ac */ /* 0x002e620008000a00 */
[----:B------:R-:W-:Y:S01]  /*0400*/  PLOP3.LUT P0, PT, PT, PT, UP0, 0x80, 0x8 ;  /* 0x000000000008781c */ /* 0x000fe20003f0f008 */
[----:B-1----:R-:W-:-:S06]  /*0410*/  @UP0 UIMAD.WIDE UR4, UR7, 0x2, UR4 ;  /* 0x00000002070408a5 */ /* 0x002fcc000f8e0204 */
[----:B0-234-:R-:W-:Y:S02]  /*0420*/  MOV R48, UR4 ;  /* 0x0000000400307c02 */ /* 0x01dfe40008000f00 */
[----:B------:R-:W-:Y:S01]  /*0430*/  MOV R49, UR5 ;  /* 0x0000000500317c02 */ /* 0x000fe20008000f00 */
[----:B0-----:R-:W-:-:S04]  /*0440*/  UIMAD.WIDE UR4, UR7, 0x4, UR10 ;  /* 0x00000004070478a5 */ /* 0x001fc8000f8e020a */
[----:B------:R-:W2:Y:S02]  /*0450*/  @P0 LDG.E.U16 R48, desc[UR14][R48.64] ;  /* 0x0000000e30300981 */ /* 0x000ea4000c1e1500 */
[----:B------:R-:W-:Y:S02]  /*0460*/  MOV R50, UR4 ;  /* 0x0000000400327c02 */ /* 0x000fe40008000f00 */
[----:B------:R-:W-:Y:S01]  /*0470*/  MOV R51, UR5 ;  /* 0x0000000500337c02 */ /* 0x000fe20008000f00 */
[----:B------:R-:W-:-:S04]  /*0480*/  UIMAD.WIDE UR4, UR7, 0x4, UR8 ;  /* 0x00000004070478a5 */ /* 0x000fc8000f8e0208 */
[----:B------:R-:W3:Y:S02]  /*0490*/  LDG.E R50, desc[UR14][R50.64] ;  /* 0x0000000e32327981 */ /* 0x000ee4000c1e1900 */
[----:B------:R-:W-:Y:S02]  /*04a0*/  MOV R52, UR4 ;  /* 0x0000000400347c02 */ /* 0x000fe40008000f00 */
[----:B------:R-:W-:-:S05]  /*04b0*/  MOV R53, UR5 ;  /* 0x0000000500357c02 */ /* 0x000fca0008000f00 */
[----:B------:R-:W4:Y:S01]  /*04c0*/  LDG.E R52, desc[UR14][R52.64] ;  /* 0x0000000e34347981 */ /* 0x000f22000c1e1900 */
[----:B------:R-:W-:Y:S01]  /*04d0*/  UIMAD UR4, UR7, UR6, URZ ;  /* 0x00000006070472a4 */ /* 0x000fe2000f8e02ff */
[C---:B------:R-:W-:Y:S01]  /*04e0*/  ISETP.GE.U32.AND P2, PT, R2.reuse, 0x80, PT ;  /* 0x000000800200780c */ /* 0x040fe20003f46070 */
[----:B------:R-:W-:Y:S01]  /*04f0*/  UMOV UR12, 0x3f800000 ;  /* 0x3f800000000c7882 */ /* 0x000fe20000000000 */
[----:B------:R-:W-:Y:S01]  /*0500*/  ISETP.NE.AND P4, PT, RZ, UR16, PT ;  /* 0x00000010ff007c0c */ /* 0x000fe2000bf85270 */
[----:B------:R-:W-:Y:S01]  /*0510*/  USHF.R.S32.HI UR5, URZ, 0x1f, UR4 ;  /* 0x0000001fff057899 */ /* 0x000fe20008011404 */
[----:B------:R-:W-:Y:S01]  /*0520*/  BSSY.RECONVERGENT B0, `(.L_x_3392) ;  /* 0x0000044000007945 */ /* 0x000fe20003800200 */
[C---:B------:R-:W-:Y:S02]  /*0530*/  ISETP.GE.U32.AND P1, PT, R2.reuse, 0x100, PT ;  /* 0x000001000200780c */ /* 0x040fe40003f26070 */
[----:B------:R-:W-:Y:S01]  /*0540*/  ULEA.HI UR5, UR5, UR4, URZ, 0x2 ;  /* 0x0000000405057291 */ /* 0x000fe2000f8f10ff */
[----:B------:R-:W-:-:S05]  /*0550*/  ISETP.GE.U32.AND P3, PT, R2, 0x180, PT ;  /* 0x000001800200780c */ /* 0x000fca0003f66070 */
[----:B------:R-:W-:-:S04]  /*0560*/  MOV R77, UR5 ;  /* 0x00000005004d7c02 */ /* 0x000fc80008000f00 */
[----:B------:R-:W-:Y:S01]  /*0570*/  LEA.HI.SX32 R77, R77, R0, 0x1e ;  /* 0x000000004d4d7211 */ /* 0x000fe200078ff2ff */
[----:B--2---:R-:W-:-:S05]  /*0580*/  @P0 HADD2.F32 R54, -RZ, R48.H0_H0 ;  /* 0x20000030ff360230 */ /* 0x004fca0000004100 */
[----:B------:R-:W-:Y:S02]  /*0590*/  @P0 R2UR UR4, R54 ;  /* 0x00000000360402ca */ /* 0x000fe400000e0000 */
[----:B---3--:R-:W-:Y:S02]  /*05a0*/  R2UR UR24, R50 ;  /* 0x00000000321872ca */ /* 0x008fe400000e0000 */
[----:B------:R-:W-:-:S09]  /*05b0*/  CS2R R50, SRZ ;  /* 0x0000000000327805 */ /* 0x000fd2000001ff00 */
[----:B------:R-:W-:Y:S01]  /*05c0*/  @UP0 UMOV UR12, UR4 ;  /* 0x00000004000c0c82 */ /* 0x000fe20008000000 */
[----:B----4-:R-:W-:Y:S02]  /*05d0*/  FSEL R0, R52, RZ, !P4 ;  /* 0x000000ff34007208 */ /* 0x010fe40006000000 */
        /* <DEDUP_REMOVED lines=16> */
[----:B---3--:R-:W-:Y:S01]  /*06e0*/  SHF.R.U64 R7, R4, 0x10, R5 ;  /* 0x0000001004077819 */ /* 0x008fe20000001205 */
[----:B------:R-:W-:Y:S01]  /*06f0*/  HADD2.F32 R3, -RZ, R4.H0_H0 ;  /* 0x20000004ff037230 */ /* 0x000fe20000004100 */
[----:B------:R-:W-:-:S03]  /*0700*/  MOV R10, R6 ;  /* 0x00000006000a7202 */ /* 0x000fc60000000f00 */
[----:B------:R-:W-:Y:S01]  /*0710*/  HADD2.F32 R7, -RZ, R7.H0_H0 ;  /* 0x20000007ff077230 */ /* 0x000fe20000004100 */
[----:B------:R-:W-:Y:S01]  /*0720*/  SHF.R.U32.HI R51, RZ, 0x10, R5 ;  /* 0x00000010ff337819 */ /* 0x000fe20000011605 */
[----:B------:R-:W-:Y:S02]  /*0730*/  HADD2.F32 R49, -RZ, R5.H0_H0 ;  /* 0x20000005ff317230 */ /* 0x000fe40000004100 */
[C---:B------:R-:W-:Y:S01]  /*0740*/  FADD.FTZ R3, -R0.reuse, R3 ;  /* 0x0000000300037221 */ /* 0x040fe20000010100 */
[----:B------:R-:W-:Y:S02]  /*0750*/  HADD2.F32 R5, -RZ, R10.H0_H0 ;  /* 0x2000000aff057230 */ /* 0x000fe40000004100 */
[C---:B------:R-:W-:Y:S01]  /*0760*/  FADD.FTZ R4, -R0.reuse, R7 ;  /* 0x0000000700047221 */ /* 0x040fe20000010100 */
[----:B------:R-:W-:Y:S02]  /*0770*/  HADD2.F32 R10, -RZ, R50.H0_H0 ;  /* 0x20000032ff0a7230 */ /* 0x000fe40000004100 */
[----:B------:R-:W-:Y:S01]  /*0780*/  FMUL.FTZ R3, R3, UR24 ;  /* 0x0000001803037c20 */ /* 0x000fe20008410000 */
[----:B------:R-:W-:Y:S01]  /*0790*/  FADD.FTZ R49, -R0, R49 ;  /* 0x0000003100317221 */ /* 0x000fe20000010100 */
[----:B------:R-:W-:Y:S01]  /*07a0*/  FMUL.FTZ R4, R4, UR24 ;  /* 0x0000001804047c20 */ /* 0x000fe20008410000 */
[----:B-----5:R-:W-:Y:S01]  /*07b0*/  FMUL.FTZ R6, R40, R5 ;  /* 0x0000000528067220 */ /* 0x020fe20000410000 */
[----:B------:R-:W-:-:S02]  /*07c0*/  HADD2.F32 R51, -RZ, R51.H0_H0 ;  /* 0x20000033ff337230 */ /* 0x000fc40000004100 */
[----:B------:R-:W-:Y:S01]  /*07d0*/  FADD.FTZ R20, R20, R5 ;  /* 0x0000000514147221 */ /* 0x000fe20000010000 */
[----:B0-----:R-:W-:Y:S02]  /*07e0*/  HADD2.F32 R9, -RZ, R48.H0_H0 ;  /* 0x20000030ff097230 */ /* 0x001fe40000004100 */
[----:B------:R-:W-:Y:S01]  /*07f0*/  FFMA.FTZ R32, R3, R5, R32 ;  /* 0x0000000503207223 */ /* 0x000fe20000010020 */
[----:B------:R-:W-:Y:S01]  /*0800*/  FADD.FTZ R21, R21, R10 ;  /* 0x0000000a15157221 */ /* 0x000fe20000010000 */
[-C--:B------:R-:W-:Y:S01]  /*0810*/  FFMA.FTZ R33, R4, R10.reuse, R33 ;  /* 0x0000000a04217223 */ /* 0x080fe20000010021 */
[----:B------:R-:W-:Y:S01]  /*0820*/  FMUL.FTZ R7, R41, R10 ;  /* 0x0000000a29077220 */ /* 0x000fe20000410000 */
[----:B------:R-:W-:Y:S01]  /*0830*/  FMUL.FTZ R5, R49, UR24 ;  /* 0x0000001831057c20 */ /* 0x000fe20008410000 */
[----:B------:R-:W-:Y:S01]  /*0840*/  FADD.FTZ R10, RZ, R6 ;  /* 0x00000006ff0a7221 */ /* 0x000fe20000010000 */
[----:B------:R-:W-:Y:S01]  /*0850*/  FFMA.FTZ R49, R3, R6, RZ ;  /* 0x0000000603317223 */ /* 0x000fe200000100ff */
[----:B------:R-:W-:-:S02]  /*0860*/  HADD2.F32 R52, -RZ, R52.H0_H0 ;  /* 0x20000034ff347230 */ /* 0x000fc40000004100 */
        /* <DEDUP_REMOVED lines=15> */
.L_x_3393:
[----:B------:R-:W-:Y:S05]  /*0960*/  BSYNC.RECONVERGENT B0 ;  /* 0x0000000000007941 */ /* 0x000fea0003800200 */
.L_x_3392:
        /* <DEDUP_REMOVED lines=18> */
[----:B------:R-:W-:Y:S01]  /*0a90*/  MOV R53, R48 ;  /* 0x0000003000357202 */ /* 0x000fe20000000f00 */
[----:B------:R-:W-:-:S02]  /*0aa0*/  HADD2.F32 R11, -RZ, R54.H0_H0 ;  /* 0x20000036ff0b7230 */ /* 0x000fc40000004100 */
[----:B------:R-:W-:Y:S02]  /*0ab0*/  HADD2.F32 R49, -RZ, R49.H0_H0 ;  /* 0x20000031ff317230 */ /* 0x000fe40000004100 */
[----:B------:R-:W-:Y:S01]  /*0ac0*/  HADD2.F32 R53, -RZ, R53.H0_H0 ;  /* 0x20000035ff357230 */ /* 0x000fe20000004100 */
[----:B------:R-:W-:Y:S02]  /*0ad0*/  SHF.R.U32.HI R79, RZ, 0x10, R55 ;  /* 0x00000010ff4f7819 */ /* 0x000fe40000011637 */
[C---:B------:R-:W-:Y:S01]  /*0ae0*/  FADD.FTZ R49, -R0.reuse, R49 ;  /* 0x0000003100317221 */ /* 0x040fe20000010100 */
[----:B------:R-:W-:Y:S01]  /*0af0*/  FADD.FTZ R11, -R0, R11 ;  /* 0x0000000b000b7221 */ /* 0x000fe20000010100 */
[----:B------:R-:W-:Y:S02]  /*0b00*/  HADD2.F32 R55, -RZ, R55.H0_H0 ;  /* 0x20000037ff377230 */ /* 0x000fe40000004100 */
[----:B------:R-:W-:Y:S02]  /*0b10*/  HADD2.F32 R48, -RZ, R60.H0_H0 ;  /* 0x2000003cff307230 */ /* 0x000fe40000004100 */
[----:B0-----:R-:W-:Y:S01]  /*0b20*/  FMUL.FTZ R56, R49, UR24 ;  /* 0x0000001831387c20 */ /* 0x001fe20008410000 */
[----:B------:R-:W-:-:S02]  /*0b30*/  HADD2.F32 R61, -RZ, R58.H0_H0 ;  /* 0x2000003aff3d7230 */ /* 0x000fc40000004100 */
[----:B-----5:R-:W-:Y:S01]  /*0b40*/  FMUL.FTZ R58, R44, R53 ;  /* 0x000000352c3a7220 */ /* 0x020fe20000410000 */
[----:B------:R-:W-:Y:S01]  /*0b50*/  FMUL.FTZ R11, R11, UR24 ;  /* 0x000000180b0b7c20 */ /* 0x000fe20008410000 */
[----:B------:R-:W-:Y:S02]  /*0b60*/  HADD2.F32 R54, -RZ, R59.H0_H0 ;  /* 0x2000003bff367230 */ /* 0x000fe40000004100 */
[----:B------:R-:W-:Y:S01]  /*0b70*/  FADD.FTZ R55, -R0, R55 ;  /* 0x0000003700377221 */ /* 0x000fe20000010100 */
[----:B------:R-:W-:Y:S01]  /*0b80*/  FADD.FTZ R17, R17, R48 ;  /* 0x0000003011117221 */ /* 0x000fe20000010000 */
[-C--:B------:R-:W-:Y:S01]  /*0b90*/  FFMA.FTZ R29, R56, R48.reuse, R29 ;  /* 0x00000030381d7223 */ /* 0x080fe2000001001d */
[----:B------:R-:W-:Y:S01]  /*0ba0*/  FMUL.FTZ R59, R45, R48 ;  /* 0x000000302d3b7220 */ /* 0x000fe20000410000 */
[----:B------:R-:W-:Y:S02]  /*0bb0*/  HADD2.F32 R79, -RZ, R79.H0_H0 ;  /* 0x2000004fff4f7230 */ /* 0x000fe40000004100 */
        /* <DEDUP_REMOVED lines=19> */
.L_x_3395:
[----:B------:R-:W-:Y:S05]  /*0cf0*/  BSYNC.RECONVERGENT B0 ;  /* 0x0000000000007941 */ /* 0x000fea0003800200 */
.L_x_3394:
        /* <DEDUP_REMOVED lines=13> */
[--C-:B--2---:R-:W-:Y:S01]  /*0dd0*/  SHF.R.U64 R64, R48, 0x10, R49.reuse ;  /* 0x0000001030407819 */ /* 0x104fe20000001231 */
[----:B------:R-:W-:Y:S01]  /*0de0*/  HADD2.F32 R65, -RZ, R49.H0_H0 ;  /* 0x20000031ff417230 */ /* 0x000fe20000004100 */
[----:B------:R-:W-:Y:S01]  /*0df0*/  SHF.R.U32.HI R75, RZ, 0x10, R49 ;  /* 0x00000010ff4b7819 */ /* 0x000fe20000011631 */
[----:B------:R-:W-:Y:S02]  /*0e00*/  HADD2.F32 R63, -RZ, R48.H0_H0 ;  /* 0x20000030ff3f7230 */ /* 0x000fe40000004100 */
[----:B------:R-:W-:Y:S01]  /*0e10*/  HADD2.F32 R49, -RZ, R64.H0_H0 ;  /* 0x20000040ff317230 */ /* 0x000fe20000004100 */
[----:B---3--:R-:W-:Y:S01]  /*0e20*/  MOV R48, R54 ;  /* 0x0000003600307202 */ /* 0x008fe20000000f00 */
[----:B------:R-:W-:Y:S01]  /*0e30*/  HADD2.F32 R75, -RZ, R75.H0_H0 ;  /* 0x2000004bff4b7230 */ /* 0x000fe20000004100 */
[----:B------:R-:W-:Y:S02]  /*0e40*/  SHF.R.U64 R74, R54, 0x10, R55 ;  /* 0x00000010364a7819 */ /* 0x000fe40000001237 */
[----:B------:R-:W-:Y:S01]  /*0e50*/  FADD.FTZ R64, -R0, R49 ;  /* 0x0000003100407221 */ /* 0x000fe20000010100 */
[----:B------:R-:W-:Y:S01]  /*0e60*/  MOV R66, R55 ;  /* 0x0000003700427202 */ /* 0x000fe20000000f00 */
[----:B------:R-:W-:-:S02]  /*0e70*/  HADD2.F32 R49, -RZ, R48.H0_H0 ;  /* 0x20000030ff317230 */ /* 0x000fc40000004100 */
[C---:B------:R-:W-:Y:S01]  /*0e80*/  FADD.FTZ R63, -R0.reuse, R63 ;  /* 0x0000003f003f7221 */ /* 0x040fe20000010100 */
[C---:B------:R-:W-:Y:S01]  /*0e90*/  FADD.FTZ R67, -R0.reuse, R65 ;  /* 0x0000004100437221 */ /* 0x040fe20000010100 */
[----:B------:R-:W-:Y:S01]  /*0ea0*/  FADD.FTZ R76, -R0, R75 ;  /* 0x0000004b004c7221 */ /* 0x000fe20000010100 */
[----:B------:R-:W-:Y:S02]  /*0eb0*/  HADD2.F32 R0, -RZ, R74.H0_H0 ;  /* 0x2000004aff007230 */ /* 0x000fe40000004100 */
[----:B------:R-:W-:Y:S01]  /*0ec0*/  FMUL.FTZ R64, R64, UR24 ;  /* 0x0000001840407c20 */ /* 0x000fe20008410000 */
[----:B0-----:R-:W-:Y:S02]  /*0ed0*/  HADD2.F32 R53, -RZ, R66.H0_H0 ;  /* 0x20000042ff357230 */ /* 0x001fe40000004100 */
[----:B------:R-:W-:Y:S01]  /*0ee0*/  FMUL.FTZ R63, R63, UR24 ;  /* 0x000000183f3f7c20 */ /* 0x000fe20008410000 */
[-C--:B-----5:R-:W-:Y:S01]  /*0ef0*/  FMUL.FTZ R66, R36, R49.reuse ;  /* 0x0000003124427220 */ /* 0x0a0fe20000410000 */
[----:B------:R-:W-:Y:S01]  /*0f00*/  SHF.R.U32.HI R54, RZ, 0x10, R55 ;  /* 0x00000010ff367819 */ /* 0x000fe20000011637 */
[----:B------:R-:W-:Y:S01]  /*0f10*/  FADD.FTZ R13, R13, R0 ;  /* 0x000000000d0d7221 */ /* 0x000fe20000010000 */
[-C--:B------:R-:W-:Y:S01]  /*0f20*/  FFMA.FTZ R25, R64, R0.reuse, R25 ;  /* 0x0000000040197223 */ /* 0x080fe20000010019 */
[----:B------:R-:W-:Y:S01]  /*0f30*/  FMUL.FTZ R65, R37, R0 ;  /* 0x0000000025417220 */ /* 0x000fe20000410000 */
[----:B------:R-:W-:Y:S01]  /*0f40*/  FADD.FTZ R12, R12, R49 ;  /* 0x000000310c0c7221 */ /* 0x000fe20000010000 */
[----:B------:R-:W-:Y:S01]  /*0f50*/  FFMA.FTZ R24, R63, R49, R24 ;  /* 0x000000313f187223 */ /* 0x000fe20000010018 */
[----:B------:R-:W-:Y:S01]  /*0f60*/  FADD.FTZ R0, R51, R66 ;  /* 0x0000004233007221 */ /* 0x000fe20000010000 */
[----:B------:R-:W-:Y:S01]  /*0f70*/  FFMA.FTZ R49, R63, R66, R50 ;  /* 0x000000423f317223 */ /* 0x000fe20000010032 */
[----:B------:R-:W-:-:S02]  /*0f80*/  HADD2.F32 R52, -RZ, R54.H0_H0 ;  /* 0x20000036ff347230 */ /* 0x000fc40000004100 */
        /* <DEDUP_REMOVED lines=14> */
.L_x_3397:
[----:B------:R-:W-:Y:S05]  /*1070*/  BSYNC.RECONVERGENT B0 ;  /* 0x0000000000007941 */ /* 0x000fea0003800200 */
.L_x_3396:
        /* <DEDUP_REMOVED lines=32> */
.L_x_3399:
[----:B------:R-:W-:Y:S05]  /*1280*/  BSYNC.RECONVERGENT B0 ;  /* 0x0000000000007941 */ /* 0x000fea0003800200 */
.L_x_3398:
        /* <DEDUP_REMOVED lines=44> */
[----:B------:R0:W-:Y:S01]  /*1550*/  F2F.F16.F32 R55, R52 ;  /* 0x0000003400377304 */ /* 0x0001e20000200800 */
[----:B------:R-:W-:Y:S01]  /*1560*/  FADD.FTZ R50, R6, -R49 ;  /* 0x8000003106327221 */ /* 0x000fe20000010000 */
[----:B------:R-:W-:-:S02]  /*1570*/  FMUL.FTZ R54, R48, UR12 ;  /* 0x0000000c30367c20 */ /* 0x000fc40008410000 */
[----:B------:R-:W1:Y:S01]  /*1580*/  LDC.64 R48, c[0x0][0x468] ;  /* 0x00011a00ff307b82 */ /* 0x000e620000000a00 */
[----:B------:R-:W-:-:S03]  /*1590*/  FMUL.FTZ R50, R50, UR24 ;  /* 0x0000001832327c20 */ /* 0x000fc60008410000 */
[----:B------:R-:W2:Y:S01]  /*15a0*/  F2F.F16.F32 R51, R54 ;  /* 0x0000003600337304 */ /* 0x000ea20000200800 */
[----:B0-----:R-:W-:-:S07]  /*15b0*/  FMUL.FTZ R52, R50, UR12 ;  /* 0x0000000c32347c20 */ /* 0x001fce0008410000 */
[----:B------:R-:W0:Y:S01]  /*15c0*/  F2F.F16.F32 R80, R79 ;  /* 0x0000004f00507304 */ /* 0x000e220000200800 */
[----:B--2---:R-:W-:-:S07]  /*15d0*/  IMAD.WIDE.U32 R50, R51, 0x10000, RZ ;  /* 0x0001000033327825 */ /* 0x004fce00078e00ff */
[----:B------:R-:W2:Y:S01]  /*15e0*/  F2F.F16.F32 R53, R52 ;  /* 0x0000003400357304 */ /* 0x000ea20000200800 */
[C---:B-1----:R-:W-:Y:S01]  /*15f0*/  IMAD.WIDE.U32 R48, R77.reuse, 0x8, R48 ;  /* 0x000000084d307825 */ /* 0x042fe200078e0030 */
[----:B------:R-:W-:Y:S02]  /*1600*/  IADD3 R77, PT, PT, R77, 0x80, RZ ;  /* 0x000000804d4d7810 */ /* 0x000fe40007ffe0ff */
[----:B0-----:R-:W-:-:S04]  /*1610*/  PRMT R55, R55, 0x5410, R80 ;  /* 0x0000541037377816 */ /* 0x001fc80000000050 */
[----:B------:R-:W-:Y:S02]  /*1620*/  LOP3.LUT R51, R55, R51, RZ, 0xfc, !PT ;  /* 0x0000003337337212 */ /* 0x000fe400078efcff */
[----:B--2---:R-:W-:-:S05]  /*1630*/  LOP3.LUT R50, R50, R53, RZ, 0xfc, !PT ;  /* 0x0000003532327212 */ /* 0x004fca00078efcff */
[----:B------:R0:W-:Y:S02]  /*1640*/  STG.E.64 desc[UR14][R48.64], R50 ;  /* 0x0000003230007986 */ /* 0x0001e4000c101b0e */
.L_x_3404:
[----:B------:R-:W-:Y:S05]  /*1650*/  BSYNC.RECONVERGENT B1 ;  /* 0x0000000000017941 */ /* 0x000fea0003800200 */
.L_x_3403:
        /* <DEDUP_REMOVED lines=30> */
.L_x_3406:
[----:B------:R-:W-:Y:S05]  /*1840*/  BSYNC.RECONVERGENT B1 ;  /* 0x0000000000017941 */ /* 0x000fea0003800200 */
.L_x_3405:
        /* <DEDUP_REMOVED lines=12> */
[----:B------:R-:W0:Y:S01]  /*1910*/  F2F.F16.F32 R51, R51 ;  /* 0x0000003300337304 */ /* 0x000e220000200800 */
[----:B------:R-:W-:Y:S02]  /*1920*/  FADD.FTZ R50, R66, -R49 ;  /* 0x8000003142327221 */ /* 0x000fe40000010000 */
[----:B------:R-:W-:Y:S02]  /*1930*/  FMUL.FTZ R52, R48, UR24 ;  /* 0x0000001830347c20 */ /* 0x000fe40008410000 */
[----:B------:R-:W1:Y:S01]  /*1940*/  LDC.64 R48, c[0x0][0x468] ;  /* 0x00011a00ff307b82 */ /* 0x000e620000000a00 */
[----:B------:R-:W-:Y:S01]  /*1950*/  FMUL.FTZ R50, R50, UR24 ;  /* 0x0000001832327c20 */ /* 0x000fe20008410000 */
[----:B------:R-:W-:Y:S01]  /*1960*/  FMUL.FTZ R55, R52, UR12 ;  /* 0x0000000c34377c20 */ /* 0x000fe20008410000 */
[----:B------:R-:W-:Y:S02]  /*1970*/  F2F.F16.F32 R54, R54 ;  /* 0x0000003600367304 */ /* 0x000fe40000200800 */
[----:B------:R-:W-:Y:S01]  /*1980*/  FMUL.FTZ R52, R50, UR12 ;  /* 0x0000000c32347c20 */ /* 0x000fe20008410000 */
[----:B0-----:R-:W-:-:S05]  /*1990*/  IMAD.WIDE.U32 R50, R51, 0x10000, RZ ;  /* 0x0001000033327825 */ /* 0x001fca00078e00ff */
[----:B------:R-:W0:Y:S08]  /*19a0*/  F2F.F16.F32 R55, R55 ;  /* 0x0000003700377304 */ /* 0x000e300000200800 */
[----:B------:R-:W2:Y:S01]  /*19b0*/  F2F.F16.F32 R53, R52 ;  /* 0x0000003400357304 */ /* 0x000ea20000200800 */
[----:B-1----:R-:W-:Y:S01]  /*19c0*/  IMAD.WIDE.U32 R48, R77, 0x8, R48 ;  /* 0x000000084d307825 */ /* 0x002fe200078e0030 */
[----:B0-----:R-:W-:-:S04]  /*19d0*/  PRMT R79, R54, 0x5410, R55 ;  /* 0x00005410364f7816 */ /* 0x001fc80000000037 */
[----:B------:R-:W-:Y:S02]  /*19e0*/  LOP3.LUT R51, R79, R51, RZ, 0xfc, !PT ;  /* 0x000000334f337212 */ /* 0x000fe400078efcff */
[----:B--2---:R-:W-:-:S05]  /*19f0*/  LOP3.LUT R50, R50, R53, RZ, 0xfc, !PT ;  /* 0x0000003532327212 */ /* 0x004fca00078efcff */
[----:B------:R0:W-:Y:S01]  /*1a00*/  STG.E.64 desc[UR14][R48.64], R50 ;  /* 0x0000003230007986 */ /* 0x0001e2000c101b0e */
[----:B------:R-:W-:Y:S05]  /*1a10*/  BRA `(.L_x_3407) ;  /* 0x00000018001c7947 */ /* 0x000fea0003800000 */
.L_x_3402:
        /* <DEDUP_REMOVED lines=13> */
[----:B------:R0:W-:Y:S01]  /*1af0*/  F2F.F16.F32 R48, R51 ;  /* 0x0000003300307304 */ /* 0x0001e20000200800 */
[----:B------:R-:W-:Y:S01]  /*1b00*/  FADD.FTZ R50, R6, -R49 ;  /* 0x8000003106327221 */ /* 0x000fe20000010000 */
[----:B------:R-:W-:Y:S01]  /*1b10*/  FMUL.FTZ R85, R54, UR12 ;  /* 0x0000000c36557c20 */ /* 0x000fe20008410000 */
[----:B------:R-:W-:Y:S01]  /*1b20*/  FMUL.FTZ R82, R80, UR12 ;  /* 0x0000000c50527c20 */ /* 0x000fe20008410000 */
[----:B------:R-:W-:Y:S01]  /*1b30*/  FMUL.FTZ R84, R51, UR12 ;  /* 0x0000000c33547c20 */ /* 0x000fe20008410000 */
[----:B------:R-:W-:-:S03]  /*1b40*/  FMUL.FTZ R53, R50, UR24 ;  /* 0x0000001832357c20 */ /* 0x000fc60008410000 */
[----:B------:R1:W2:Y:S01]  /*1b50*/  F2F.F16.F32 R49, R54 ;  /* 0x0000003600317304 */ /* 0x0002a20000200800 */
[----:B0-----:R-:W0:Y:S01]  /*1b60*/  LDC.64 R50, c[0x0][0x468] ;  /* 0x00011a00ff327b82 */ /* 0x001e220000000a00 */
[----:B------:R-:W-:-:S06]  /*1b70*/  FMUL.FTZ R81, R53, UR12 ;  /* 0x0000000c35517c20 */ /* 0x000fcc0008410000 */
[----:B------:R-:W-:Y:S01]  /*1b80*/  F2F.F16.F32 R52, R80 ;  /* 0x0000005000347304 */ /* 0x000fe20000200800 */
[----:B-1----:R-:W1:Y:S01]  /*1b90*/  LDC.64 R54, c[0x0][0x478] ;  /* 0x00011e00ff367b82 */ /* 0x002e620000000a00 */
[----:B--2---:R-:W-:-:S06]  /*1ba0*/  PRMT R83, R48, 0x5410, R49 ;  /* 0x0000541030537816 */ /* 0x004fcc0000000031 */
[----:B------:R-:W2:Y:S08]  /*1bb0*/  F2F.F16.F32 R82, R82 ;  /* 0x0000005200527304 */ /* 0x000eb00000200800 */
[----:B------:R-:W-:Y:S01]  /*1bc0*/  F2F.F16.F32 R84, R84 ;  /* 0x0000005400547304 */ /* 0x000fe20000200800 */
[----:B0-----:R-:W-:-:S04]  /*1bd0*/  IMAD.WIDE.U32 R50, R77, 0x8, R50 ;  /* 0x000000084d327825 */ /* 0x001fc800078e0032 */
[----:B--2---:R-:W-:-:S03]  /*1be0*/  IMAD.WIDE.U32 R48, R82, 0x10000, RZ ;  /* 0x0001000052307825 */ /* 0x004fc600078e00ff */
[----:B------:R-:W0:Y:S01]  /*1bf0*/  F2F.F16.F32 R85, R85 ;  /* 0x0000005500557304 */ /* 0x000e220000200800 */
[C---:B-1----:R-:W-:Y:S01]  /*1c00*/  IMAD.WIDE.U32 R54, R77.reuse, 0x8, R54 ;  /* 0x000000084d367825 */ /* 0x042fe200078e0036 */
[----:B------:R-:W-:-:S06]  /*1c10*/  IADD3 R77, PT, PT, R77, 0x80, RZ ;  /* 0x000000804d4d7810 */ /* 0x000fcc0007ffe0ff */
[----:B------:R1:W2:Y:S01]  /*1c20*/  F2F.F16.F32 R79, R53 ;  /* 0x00000035004f7304 */ /* 0x0002a20000200800 */
[----:B0-----:R-:W-:-:S07]  /*1c30*/  PRMT R87, R84, 0x5410, R85 ;  /* 0x0000541054577816 */ /* 0x001fce0000000055 */
[----:B------:R-:W0:Y:S01]  /*1c40*/  F2F.F16.F32 R81, R81 ;  /* 0x0000005100517304 */ /* 0x000e220000200800 */
[----:B-1----:R-:W-:Y:S01]  /*1c50*/  IMAD.WIDE.U32 R52, R52, 0x10000, RZ ;  /* 0x0001000034347825 */ /* 0x002fe200078e00ff */
[----:B------:R-:W-:-:S04]  /*1c60*/  LOP3.LUT R49, R87, R49, RZ, 0xfc, !PT ;  /* 0x0000003157317212 */ /* 0x000fc800078efcff */
[----:B------:R-:W-:Y:S02]  /*1c70*/  LOP3.LUT R53, R83, R53, RZ, 0xfc, !PT ;  /* 0x0000003553357212 */ /* 0x000fe400078efcff */
[----:B--2---:R-:W-:-:S05]  /*1c80*/  LOP3.LUT R52, R52, R79, RZ, 0xfc, !PT ;  /* 0x0000004f34347212 */ /* 0x004fca00078efcff */
[----:B------:R1:W-:Y:S01]  /*1c90*/  STG.E.64 desc[UR14][R54.64], R52 ;  /* 0x0000003436007986 */ /* 0x0003e2000c101b0e */
[----:B0-----:R-:W-:-:S05]  /*1ca0*/  LOP3.LUT R48, R48, R81, RZ, 0xfc, !PT ;  /* 0x0000005130307212 */ /* 0x001fca00078efcff */
[----:B------:R1:W-:Y:S02]  /*1cb0*/  STG.E.64 desc[UR14][R50.64], R48 ;  /* 0x0000003032007986 */ /* 0x0003e4000c101b0e */
.L_x_3409:
[----:B------:R-:W-:Y:S05]  /*1cc0*/  BSYNC.RECONVERGENT B1 ;  /* 0x0000000000017941 */ /* 0x000fea0003800200 */
.L_x_3408:
        /* <DEDUP_REMOVED lines=41> */
.L_x_3411:
[----:B------:R-:W-:Y:S05]  /*1f60*/  BSYNC.RECONVERGENT B1 ;  /* 0x0000000000017941 */ /* 0x000fea0003800200 */
.L_x_3410:
        /* <DEDUP_REMOVED lines=9> */
[----:B------:R0:W-:Y:S01]  /*2000*/  F2F.F16.F32 R48, R51 ;  /* 0x0000003300307304 */ /* 0x0001e20000200800 */
[----:B------:R-:W-:Y:S01]  /*2010*/  FADD.FTZ R50, R66, -R49 ;  /* 0x8000003142327221 */ /* 0x000fe20000010000 */
[----:B------:R-:W-:Y:S01]  /*2020*/  FADD.FTZ R78, R65, -R78 ;  /* 0x8000004e414e7221 */ /* 0x000fe20000010000 */
[----:B------:R-:W-:Y:S01]  /*2030*/  FMUL.FTZ R85, R54, UR12 ;  /* 0x0000000c36557c20 */ /* 0x000fe20008410000 */
[----:B------:R-:W-:Y:S01]  /*2040*/  FMUL.FTZ R84, R51, UR12 ;  /* 0x0000000c33547c20 */ /* 0x000fe20008410000 */
[----:B------:R-:W-:Y:S01]  /*2050*/  FMUL.FTZ R53, R50, UR24 ;  /* 0x0000001832357c20 */ /* 0x000fe20008410000 */
[----:B------:R-:W-:-:S02]  /*2060*/  FMUL.FTZ R80, R78, UR24 ;  /* 0x000000184e507c20 */ /* 0x000fc40008410000 */
[----:B------:R1:W2:Y:S01]  /*2070*/  F2F.F16.F32 R49, R54 ;  /* 0x0000003600317304 */ /* 0x0002a20000200800 */
[----:B0-----:R-:W0:Y:S01]  /*2080*/  LDC.64 R50, c[0x0][0x468] ;  /* 0x00011a00ff327b82 */ /* 0x001e220000000a00 */
[----:B------:R-:W-:Y:S01]  /*2090*/  FMUL.FTZ R82, R80, UR12 ;  /* 0x0000000c50527c20 */ /* 0x000fe20008410000 */
[----:B------:R-:W-:-:S05]  /*20a0*/  FMUL.FTZ R78, R53, UR12 ;  /* 0x0000000c354e7c20 */ /* 0x000fca0008410000 */
        /* <DEDUP_REMOVED lines=8> */
[----:B-1----:R-:W-:-:S07]  /*2130*/  IMAD.WIDE.U32 R54, R77, 0x8, R54 ;  /* 0x000000084d367825 */ /* 0x002fce00078e0036 */
        /* <DEDUP_REMOVED lines=11> */
.L_x_3401:
        /* <DEDUP_REMOVED lines=8> */
[--C-:B------:R-:W-:Y:S01]  /*2270*/  SHF.R.U32.HI R49, RZ, 0x10, R69.reuse ;  /* 0x00000010ff317819 */ /* 0x100fe20000011645 */
[----:B------:R-:W-:Y:S01]  /*2280*/  FFMA.FTZ R50, R10, UR4, R78 ;  /* 0x000000040a327c23 */ /* 0x000fe2000801004e */
[----:B------:R-:W-:Y:S01]  /*2290*/  SHF.R.U64 R52, R68, 0x10, R69 ;  /* 0x0000001044347819 */ /* 0x000fe20000001245 */
[----:B------:R-:W-:Y:S02]  /*22a0*/  HADD2.F32 R48, -RZ, R48.H0_H0 ;  /* 0x20000030ff307230 */ /* 0x000fe40000004100 */
[----:B------:R-:W-:Y:S01]  /*22b0*/  FADD.FTZ R51, R8, -R51 ;  /* 0x8000003308337221 */ /* 0x000fe20000010000 */
[----:B------:R-:W-:Y:S02]  /*22c0*/  HADD2.F32 R49, -RZ, R49.H0_H0 ;  /* 0x20000031ff317230 */ /* 0x000fe40000004100 */
[----:B------:R-:W-:Y:S01]  /*22d0*/  FADD.FTZ R50, R9, -R50 ;  /* 0x8000003209327221 */ /* 0x000fe20000010000 */
[----:B------:R-:W-:Y:S01]  /*22e0*/  FFMA.FTZ R54, R4, UR4, R78 ;  /* 0x0000000404367c23 */ /* 0x000fe2000801004e */
[----:B------:R-:W-:Y:S01]  /*22f0*/  FFMA.FTZ R48, R51, UR24, R48 ;  /* 0x0000001833307c23 */ /* 0x000fe20008010030 */
[----:B------:R-:W-:Y:S01]  /*2300*/  FFMA.FTZ R53, R3, UR4, R78 ;  /* 0x0000000403357c23 */ /* 0x000fe2000801004e */
[----:B------:R-:W-:Y:S01]  /*2310*/  FFMA.FTZ R50, R50, UR24, R49 ;  /* 0x0000001832327c23 */ /* 0x000fe20008010031 */
[----:B------:R-:W-:-:S02]  /*2320*/  HADD2.F32 R49, -RZ, R52.H0_H0 ;  /* 0x20000034ff317230 */ /* 0x000fc40000004100 */
[----:B------:R-:W-:Y:S01]  /*2330*/  FMUL.FTZ R51, R48, UR12 ;  /* 0x0000000c30337c20 */ /* 0x000fe20008410000 */
[----:B------:R-:W-:Y:S01]  /*2340*/  MOV R48, R68 ;  /* 0x0000004400307202 */ /* 0x000fe20000000f00 */
[----:B------:R-:W-:Y:S01]  /*2350*/  FADD.FTZ R54, R7, -R54 ;  /* 0x8000003607367221 */ /* 0x000fe20000010000 */
[----:B------:R-:W-:Y:S01]  /*2360*/  FADD.FTZ R53, R6, -R53 ;  /* 0x8000003506357221 */ /* 0x000fe20000010000 */
[----:B------:R-:W-:Y:S01]  /*2370*/  FMUL.FTZ R79, R50, UR12 ;  /* 0x0000000c324f7c20 */ /* 0x000fe20008410000 */
[----:B------:R-:W-:Y:S01]  /*2380*/  F2F.F16.F32 R55, R51 ;  /* 0x0000003300377304 */ /* 0x000fe20000200800 */
        /* <DEDUP_REMOVED lines=13> */
[----:B------:R-:W-:Y:S02]  /*2460*/  IADD3 R77, PT, PT, R77, 0x80, RZ ;  /* 0x000000804d4d7810 */ /* 0x000fe40007ffe0ff */
[----:B0-----:R-:W-:-:S05]  /*2470*/  LOP3.LUT R50, R50, R53, RZ, 0xfc, !PT ;  /* 0x0000003532327212 */ /* 0x001fca00078efcff */
[----:B------:R0:W-:Y:S02]  /*2480*/  STG.E.64 desc[UR14][R48.64], R50 ;  /* 0x0000003230007986 */ /* 0x0001e4000c101b0e */
.L_x_3414:
[----:B------:R-:W-:Y:S05]  /*2490*/  BSYNC.RECONVERGENT B1 ;  /* 0x0000000000017941 */ /* 0x000fea0003800200 */
.L_x_3413:
[----:B------:R-:W-:Y:S04]  /*24a0*/  BSSY.RECONVERGENT B1, `(.L_x_3415) ;  /* 0x0000026000017945 */ /* 0x000fe80003800200 */
[----:B------:R-:W-:Y:S05]  /*24b0*/  @!P1 BRA `(.L_x_3416) ;  /* 0x0000000000909947 */ /* 0x000fea0003800000 */
[----:B0-----:R-:W-:Y:S01]  /*24c0*/  MOV R48, R71 ;  /* 0x0000004700307202 */ /* 0x001fe20000000f00 */
        /* <DEDUP_REMOVED lines=35> */
.L_x_3416:
[----:B------:R-:W-:Y:S05]  /*2700*/  BSYNC.RECONVERGENT B1 ;  /* 0x0000000000017941 */ /* 0x000fea0003800200 */
.L_x_3415:
[----:B------:R-:W-:Y:S05]  /*2710*/  @!P3 BRA `(.L_x_3407) ;  /* 0x0000000800dcb947 */ /* 0x000fea0003800000 */
[----:B01----:R-:W-:Y:S01]  /*2720*/  MOV R48, R73 ;  /* 0x0000004900307202 */ /* 0x003fe20000000f00 */
        /* <DEDUP_REMOVED lines=35> */
.L_x_3412:
[----:B------:R-:W-:Y:S04]  /*2960*/  BSSY.RECONVERGENT B1, `(.L_x_3417) ;  /* 0x0000031000017945 */ /* 0x000fe80003800200 */
[----:B------:R-:W-:Y:S05]  /*2970*/  @!P2 BRA `(.L_x_3418) ;  /* 0x0000000000bca947 */ /* 0x000fea0003800000 */
[--C-:B------:R-:W-:Y:S01]  /*2980*/  SHF.R.U32.HI R52, RZ, 0x10, R69.reuse ;  /* 0x00000010ff347819 */ /* 0x100fe20000011645 */
[--C-:B------:R-:W-:Y:S01]  /*2990*/  FFMA.FTZ R50, R10, UR4, R78.reuse ;  /* 0x000000040a327c23 */ /* 0x100fe2000801004e */
[----:B------:R-:W-:Y:S01]  /*29a0*/  MOV R48, R69 ;  /* 0x0000004500307202 */ /* 0x000fe20000000f00 */
[----:B------:R-:W-:Y:S01]  /*29b0*/  FFMA.FTZ R49, R5, UR4, R78 ;  /* 0x0000000405317c23 */ /* 0x000fe2000801004e */
[----:B------:R-:W-:Y:S01]  /*29c0*/  SHF.R.U64 R53, R68, 0x10, R69 ;  /* 0x0000001044357819 */ /* 0x000fe20000001245 */
[----:B------:R-:W-:Y:S02]  /*29d0*/  HADD2.F32 R52, -RZ, R52.H0_H0 ;  /* 0x20000034ff347230 */ /* 0x000fe40000004100 */
[----:B------:R-:W-:Y:S01]  /*29e0*/  FADD.FTZ R51, R9, -R50 ;  /* 0x8000003209337221 */ /* 0x000fe20000010000 */
[----:B------:R-:W-:Y:S02]  /*29f0*/  HADD2.F32 R48, -RZ, R48.H0_H0 ;  /* 0x20000030ff307230 */ /* 0x000fe40000004100 */
[----:B------:R-:W-:Y:S01]  /*2a00*/  FADD.FTZ R49, R8, -R49 ;  /* 0x8000003108317221 */ /* 0x000fe20000010000 */
[----:B------:R-:W-:Y:S01]  /*2a10*/  MOV R50, R68 ;  /* 0x0000004400327202 */ /* 0x000fe20000000f00 */
[----:B------:R-:W-:Y:S01]  /*2a20*/  FFMA.FTZ R82, R51, UR24, R52 ;  /* 0x0000001833527c23 */ /* 0x000fe20008010034 */
[----:B------:R-:W-:Y:S01]  /*2a30*/  FFMA.FTZ R52, R4, UR4, R78 ;  /* 0x0000000404347c23 */ /* 0x000fe2000801004e */
[----:B------:R-:W-:Y:S01]  /*2a40*/  FFMA.FTZ R81, R49, UR24, R48 ;  /* 0x0000001831517c23 */ /* 0x000fe20008010030 */
[----:B------:R-:W-:-:S02]  /*2a50*/  HADD2.F32 R53, -RZ, R53.H0_H0 ;  /* 0x20000035ff357230 */ /* 0x000fc40000004100 */
[----:B------:R-:W-:Y:S01]  /*2a60*/  FFMA.FTZ R49, R3, UR4, R78 ;  /* 0x0000000403317c23 */ /* 0x000fe2000801004e */
[----:B------:R-:W-:Y:S01]  /*2a70*/  FADD.FTZ R52, R7, -R52 ;  /* 0x8000003407347221 */ /* 0x000fe20000010000 */
[----:B------:R-:W-:Y:S02]  /*2a80*/  HADD2.F32 R51, -RZ, R50.H0_H0 ;  /* 0x20000032ff337230 */ /* 0x000fe40000004100 */
[----:B------:R-:W-:Y:S01]  /*2a90*/  FMUL.FTZ R85, R82, UR12 ;  /* 0x0000000c52557c20 */ /* 0x000fe20008410000 */
[----:B------:R-:W-:Y:S01]  /*2aa0*/  FADD.FTZ R50, R6, -R49 ;  /* 0x8000003106327221 */ /* 0x000fe20000010000 */
[----:B------:R-:W-:Y:S01]  /*2ab0*/  FFMA.FTZ R80, R52, UR24, R53 ;  /* 0x0000001834507c23 */ /* 0x000fe20008010035 */
[----:B------:R0:W-:Y:S01]  /*2ac0*/  F2F.F16.F32 R49, R82 ;  /* 0x0000005200317304 */ /* 0x0001e20000200800 */
[----:B------:R-:W-:Y:S01]  /*2ad0*/  FMUL.FTZ R84, R81, UR12 ;  /* 0x0000000c51547c20 */ /* 0x000fe20008410000 */
[----:B------:R-:W-:Y:S01]  /*2ae0*/  FFMA.FTZ R55, R50, UR24, R51 ;  /* 0x0000001832377c23 */ /* 0x000fe20008010033 */
[----:B------:R-:W1:Y:S05]  /*2af0*/  LDC.64 R52, c[0x0][0x478] ;  /* 0x00011e00ff347b82 */ /* 0x000e6a0000000a00 */
[----:B------:R2:W3:Y:S01]  /*2b00*/  F2F.F16.F32 R48, R81 ;  /* 0x0000005100307304 */ /* 0x0004e20000200800 */
[----:B0-----:R-:W-:-:S02]  /*2b10*/  FMUL.FTZ R82, R80, UR12 ;  /* 0x0000000c50527c20 */ /* 0x001fc40008410000 */
[----:B------:R-:W0:Y:S05]  /*2b20*/  LDC.64 R50, c[0x0][0x468] ;  /* 0x00011a00ff327b82 */ /* 0x000e2a0000000a00 */
[----:B------:R-:W-:Y:S01]  /*2b30*/  F2F.F16.F32 R54, R80 ;  /* 0x0000005000367304 */ /* 0x000fe20000200800 */
[----:B--2---:R-:W-:Y:S01]  /*2b40*/  FMUL.FTZ R81, R55, UR12 ;  /* 0x0000000c37517c20 */ /* 0x004fe20008410000 */
[----:B---3--:R-:W-:-:S06]  /*2b50*/  PRMT R83, R48, 0x5410, R49 ;  /* 0x0000541030537816 */ /* 0x008fcc0000000031 */
[----:B------:R-:W2:Y:S01]  /*2b60*/  F2F.F16.F32 R82, R82 ;  /* 0x0000005200527304 */ /* 0x000ea20000200800 */
[----:B-1----:R-:W-:-:S07]  /*2b70*/  IMAD.WIDE.U32 R52, R77, 0x8, R52 ;  /* 0x000000084d347825 */ /* 0x002fce00078e0034 */
[----:B------:R-:W-:Y:S01]  /*2b80*/  F2F.F16.F32 R84, R84 ;  /* 0x0000005400547304 */ /* 0x000fe20000200800 */
[C---:B0-----:R-:W-:Y:S01]  /*2b90*/  IMAD.WIDE.U32 R50, R77.reuse, 0x8, R50 ;  /* 0x000000084d327825 */ /* 0x041fe200078e0032 */
[----:B------:R-:W-:-:S03]  /*2ba0*/  IADD3 R77, PT, PT, R77, 0x80, RZ ;  /* 0x000000804d4d7810 */ /* 0x000fc60007ffe0ff */
[----:B--2---:R-:W-:-:S03]  /*2bb0*/  IMAD.WIDE.U32 R48, R82, 0x10000, RZ ;  /* 0x0001000052307825 */ /* 0x004fc600078e00ff */
[----:B------:R-:W0:Y:S08]  /*2bc0*/  F2F.F16.F32 R85, R85 ;  /* 0x0000005500557304 */ /* 0x000e300000200800 */
        /* <DEDUP_REMOVED lines=10> */
.L_x_3418:
[----:B------:R-:W-:Y:S05]  /*2c70*/  BSYNC.RECONVERGENT B1 ;  /* 0x0000000000017941 */ /* 0x000fea0003800200 */
.L_x_3417:
[----:B------:R-:W-:Y:S04]  /*2c80*/  BSSY.RECONVERGENT B1, `(.L_x_3419) ;  /* 0x0000031000017945 */ /* 0x000fe80003800200 */
[----:B------:R-:W-:Y:S05]  /*2c90*/  @!P1 BRA `(.L_x_3420) ;  /* 0x0000000000bc9947 */ /* 0x000fea0003800000 */
[----:B-1----:R-:W-:Y:S01]  /*2ca0*/  MOV R48, R71 ;  /* 0x0000004700307202 */ /* 0x002fe20000000f00 */
        /* <DEDUP_REMOVED lines=9> */
[----:B------:R-:W-:Y:S01]  /*2d40*/  MOV R48, R70 ;  /* 0x0000004600307202 */ /* 0x000fe20000000f00 */
[--C-:B------:R-:W-:Y:S01]  /*2d50*/  FFMA.FTZ R49, R11, UR4, R78.reuse ;  /* 0x000000040b317c23 */ /* 0x100fe2000801004e */
[----:B------:R-:W-:Y:S01]  /*2d60*/  FFMA.FTZ R81, R50, UR24, R51 ;  /* 0x0000001832517c23 */ /* 0x000fe20008010033 */
[----:B------:R-:W-:Y:S01]  /*2d70*/  FFMA.FTZ R50, R56, UR4, R78 ;  /* 0x0000000438327c23 */ /* 0x000fe2000801004e */
[----:B------:R0:W-:Y:S01]  /*2d80*/  F2F.F16.F32 R54, R53 ;  /* 0x0000003500367304 */ /* 0x0001e20000200800 */
[----:B------:R-:W-:-:S02]  /*2d90*/  HADD2.F32 R48, -RZ, R48.H0_H0 ;  /* 0x20000030ff307230 */ /* 0x000fc40000004100 */
[----:B------:R-:W-:Y:S01]  /*2da0*/  FADD.FTZ R49, R58, -R49 ;  /* 0x800000313a317221 */ /* 0x000fe20000010000 */
[----:B------:R-:W-:Y:S01]  /*2db0*/  FADD.FTZ R50, R59, -R50 ;  /* 0x800000323b327221 */ /* 0x000fe20000010000 */
[----:B------:R-:W-:Y:S01]  /*2dc0*/  FMUL.FTZ R84, R53, UR12 ;  /* 0x0000000c35547c20 */ /* 0x000fe20008410000 */
[----:B------:R-:W-:Y:S01]  /*2dd0*/  FMUL.FTZ R85, R81, UR12 ;  /* 0x0000000c51557c20 */ /* 0x000fe20008410000 */
[----:B------:R-:W-:Y:S01]  /*2de0*/  FFMA.FTZ R51, R49, UR24, R48 ;  /* 0x0000001831337c23 */ /* 0x000fe20008010030 */
[----:B------:R-:W-:Y:S01]  /*2df0*/  HADD2.F32 R49, -RZ, R52.H0_H0 ;  /* 0x20000034ff317230 */ /* 0x000fe20000004100 */
[----:B------:R1:W2:Y:S01]  /*2e00*/  F2F.F16.F32 R55, R81 ;  /* 0x0000005100377304 */ /* 0x0002a20000200800 */
[----:B0-----:R-:W0:Y:S03]  /*2e10*/  LDC.64 R52, c[0x0][0x468] ;  /* 0x00011a00ff347b82 */ /* 0x001e260000000a00 */
[----:B------:R-:W-:-:S04]  /*2e20*/  FFMA.FTZ R80, R50, UR24, R49 ;  /* 0x0000001832507c23 */ /* 0x000fc80008010031 */
[----:B------:R-:W-:Y:S01]  /*2e30*/  FMUL.FTZ R82, R80, UR12 ;  /* 0x0000000c50527c20 */ /* 0x000fe20008410000 */
[----:B------:R-:W3:Y:S01]  /*2e40*/  LDC.64 R48, c[0x0][0x478] ;  /* 0x00011e00ff307b82 */ /* 0x000ee20000000a00 */
[----:B------:R-:W-:Y:S01]  /*2e50*/  F2F.F16.F32 R50, R80 ;  /* 0x0000005000327304 */ /* 0x000fe20000200800 */
[----:B-1----:R-:W-:Y:S01]  /*2e60*/  FMUL.FTZ R81, R51, UR12 ;  /* 0x0000000c33517c20 */ /* 0x002fe20008410000 */
[----:B--2---:R-:W-:-:S06]  /*2e70*/  PRMT R83, R54, 0x5410, R55 ;  /* 0x0000541036537816 */ /* 0x004fcc0000000037 */
[----:B------:R-:W1:Y:S01]  /*2e80*/  F2F.F16.F32 R82, R82 ;  /* 0x0000005200527304 */ /* 0x000e620000200800 */
[----:B0-----:R-:W-:-:S07]  /*2e90*/  IMAD.WIDE.U32 R52, R77, 0x8, R52 ;  /* 0x000000084d347825 */ /* 0x001fce00078e0034 */
[----:B------:R-:W-:Y:S01]  /*2ea0*/  F2F.F16.F32 R84, R84 ;  /* 0x0000005400547304 */ /* 0x000fe20000200800 */
[----:B-1----:R-:W-:-:S07]  /*2eb0*/  IMAD.WIDE.U32 R54, R82, 0x10000, RZ ;  /* 0x0001000052367825 */ /* 0x002fce00078e00ff */
[----:B------:R-:W0:Y:S01]  /*2ec0*/  F2F.F16.F32 R85, R85 ;  /* 0x0000005500557304 */ /* 0x000e220000200800 */
[C---:B---3--:R-:W-:Y:S01]  /*2ed0*/  IMAD.WIDE.U32 R48, R77.reuse, 0x8, R48 ;  /* 0x000000084d307825 */ /* 0x048fe200078e0030 */
        /* <DEDUP_REMOVED lines=11> */
.L_x_3420:
[----:B------:R-:W-:Y:S05]  /*2f90*/  BSYNC.RECONVERGENT B1 ;  /* 0x0000000000017941 */ /* 0x000fea0003800200 */
.L_x_3419:
[----:B------:R-:W-:Y:S05]  /*2fa0*/  @!P3 BRA `(.L_x_3407) ;  /* 0x0000000000b8b947 */ /* 0x000fea0003800000 */
[----:B-12---:R-:W-:Y:S01]  /*2fb0*/  MOV R48, R73 ;  /* 0x0000004900307202 */ /* 0x006fe20000000f00 */
[--C-:B------:R-:W-:Y:S01]  /*2fc0*/  FFMA.FTZ R49, R67, UR4, R78.reuse ;  /* 0x0000000443317c23 */ /* 0x100fe2000801004e */
[----:B------:R-:W-:Y:S01]  /*2fd0*/  SHF.R.U32.HI R52, RZ, 0x10, R73 ;  /* 0x00000010ff347819 */ /* 0x000fe20000011649 */
[----:B------:R-:W-:Y:S02]  /*2fe0*/  FFMA.FTZ R50, R76, UR4, R78 ;  /* 0x000000044c327c23 */ /* 0x000fe4000801004e */
[----:B------:R-:W-:Y:S02]  /*2ff0*/  HADD2.F32 R48, -RZ, R48.H0_H0 ;  /* 0x20000030ff307230 */ /* 0x000fe40000004100 */
[----:B------:R-:W-:Y:S01]  /*3000*/  FADD.FTZ R49, R74, -R49 ;  /* 0x800000314a317221 */ /* 0x000fe20000010000 */
[----:B------:R-:W-:Y:S01]  /*3010*/  FADD.FTZ R51, R75, -R50 ;  /* 0x800000324b337221 */ /* 0x000fe20000010000 */
[----:B------:R-:W-:Y:S01]  /*3020*/  HADD2.F32 R52, -RZ, R52.H0_H0 ;  /* 0x20000034ff347230 */ /* 0x000fe20000004100 */
[----:B------:R-:W-:Y:S01]  /*3030*/  MOV R50, R72 ;  /* 0x0000004800327202 */ /* 0x000fe20000000f00 */
[----:B------:R-:W-:Y:S01]  /*3040*/  FFMA.FTZ R54, R49, UR24, R48 ;  /* 0x0000001831367c23 */ /* 0x000fe20008010030 */
[--C-:B------:R-:W-:Y:S01]  /*3050*/  FFMA.FTZ R49, R63, UR4, R78.reuse ;  /* 0x000000043f317c23 */ /* 0x100fe2000801004e */
[----:B------:R-:W-:Y:S01]  /*3060*/  FFMA.FTZ R78, R64, UR4, R78 ;  /* 0x00000004404e7c23 */ /* 0x000fe2000801004e */
[----:B------:R-:W-:Y:S01]  /*3070*/  FFMA.FTZ R55, R51, UR24, R52 ;  /* 0x0000001833377c23 */ /* 0x000fe20008010034 */
[----:B------:R-:W-:Y:S01]  /*3080*/  HADD2.F32 R51, -RZ, R50.H0_H0 ;  /* 0x20000032ff337230 */ /* 0x000fe20000004100 */
[----:B------:R-:W-:Y:S01]  /*3090*/  SHF.R.U64 R52, R72, 0x10, R73 ;  /* 0x0000001048347819 */ /* 0x000fe20000001249 */
[----:B------:R-:W-:Y:S01]  /*30a0*/  FADD.FTZ R50, R66, -R49 ;  /* 0x8000003142327221 */ /* 0x000fe20000010000 */
[----:B------:R-:W-:Y:S01]  /*30b0*/  FADD.FTZ R78, R65, -R78 ;  /* 0x8000004e414e7221 */ /* 0x000fe20000010000 */
[----:B------:R-:W-:Y:S01]  /*30c0*/  F2F.F16.F32 R48, R54 ;  /* 0x0000003600307304 */ /* 0x000fe20000200800 */
[----:B------:R-:W-:Y:S01]  /*30d0*/  FMUL.FTZ R84, R54, UR12 ;  /* 0x0000000c36547c20 */ /* 0x000fe20008410000 */
[----:B------:R-:W-:Y:S01]  /*30e0*/  FFMA.FTZ R53, R50, UR24, R51 ;  /* 0x0000001832357c23 */ /* 0x000fe20008010033 */
[----:B------:R-:W-:-:S02]  /*30f0*/  HADD2.F32 R51, -RZ, R52.H0_H0 ;  /* 0x20000034ff337230 */ /* 0x000fc40000004100 */
[----:B------:R-:W-:-:S03]  /*3100*/  FMUL.FTZ R85, R55, UR12 ;  /* 0x0000000c37557c20 */ /* 0x000fc60008410000 */
[----:B------:R-:W-:Y:S01]  /*3110*/  FFMA.FTZ R80, R78, UR24, R51 ;  /* 0x000000184e507c23 */ /* 0x000fe20008010033 */
[----:B------:R0:W1:Y:S01]  /*3120*/  F2F.F16.F32 R49, R55 ;  /* 0x0000003700317304 */ /* 0x0000620000200800 */
[----:B------:R-:W2:Y:S01]  /*3130*/  LDC.64 R50, c[0x0][0x468] ;  /* 0x00011a00ff327b82 */ /* 0x000ea20000000a00 */
[----:B------:R-:W-:Y:S01]  /*3140*/  FMUL.FTZ R78, R53, UR12 ;  /* 0x0000000c354e7c20 */ /* 0x000fe20008410000 */
[----:B------:R-:W-:-:S05]  /*3150*/  FMUL.FTZ R82, R80, UR12 ;  /* 0x0000000c50527c20 */ /* 0x000fca0008410000 */
[----:B------:R-:W-:Y:S01]  /*3160*/  F2F.F16.F32 R52, R80 ;  /* 0x0000005000347304 */ /* 0x000fe20000200800 */
[----:B0-----:R-:W0:Y:S01]  /*3170*/  LDC.64 R54, c[0x0][0x478] ;  /* 0x00011e00ff367b82 */ /* 0x001e220000000a00 */
[----:B-1----:R-:W-:-:S06]  /*3180*/  PRMT R81, R48, 0x5410, R49 ;  /* 0x0000541030517816 */ /* 0x002fcc0000000031 */
[----:B------:R-:W1:Y:S08]  /*3190*/  F2F.F16.F32 R82, R82 ;  /* 0x0000005200527304 */ /* 0x000e700000200800 */
[----:B------:R-:W-:Y:S01]  /*31a0*/  F2F.F16.F32 R84, R84 ;  /* 0x0000005400547304 */ /* 0x000fe20000200800 */
[----:B--2---:R-:W-:-:S04]  /*31b0*/  IMAD.WIDE.U32 R50, R77, 0x8, R50 ;  /* 0x000000084d327825 */ /* 0x004fc800078e0032 */
[----:B-1----:R-:W-:-:S03]  /*31c0*/  IMAD.WIDE.U32 R48, R82, 0x10000, RZ ;  /* 0x0001000052307825 */ /* 0x002fc600078e00ff */
[----:B------:R-:W1:Y:S01]  /*31d0*/  F2F.F16.F32 R85, R85 ;  /* 0x0000005500557304 */ /* 0x000e620000200800 */
[----:B0-----:R-:W-:-:S07]  /*31e0*/  IMAD.WIDE.U32 R54, R77, 0x8, R54 ;  /* 0x000000084d367825 */ /* 0x001fce00078e0036 */
[----:B------:R0:W2:Y:S01]  /*31f0*/  F2F.F16.F32 R79, R53 ;  /* 0x00000035004f7304 */ /* 0x0000a20000200800 */
[----:B-1----:R-:W-:-:S07]  /*3200*/  PRMT R87, R84, 0x5410, R85 ;  /* 0x0000541054577816 */ /* 0x002fce0000000055 */
[----:B------:R-:W1:Y:S01]  /*3210*/  F2F.F16.F32 R83, R78 ;  /* 0x0000004e00537304 */ /* 0x000e620000200800 */
[----:B0-----:R-:W-:Y:S01]  /*3220*/  IMAD.WIDE.U32 R52, R52, 0x10000, RZ ;  /* 0x0001000034347825 */ /* 0x001fe200078e00ff */
[----:B------:R-:W-:-:S04]  /*3230*/  LOP3.LUT R49, R87, R49, RZ, 0xfc, !PT ;  /* 0x0000003157317212 */ /* 0x000fc800078efcff */
[----:B------:R-:W-:Y:S02]  /*3240*/  LOP3.LUT R53, R81, R53, RZ, 0xfc, !PT ;  /* 0x0000003551357212 */ /* 0x000fe400078efcff */
[----:B--2---:R-:W-:-:S05]  /*3250*/  LOP3.LUT R52, R52, R79, RZ, 0xfc, !PT ;  /* 0x0000004f34347212 */ /* 0x004fca00078efcff */
[----:B------:R0:W-:Y:S01]  /*3260*/  STG.E.64 desc[UR14][R54.64], R52 ;  /* 0x0000003436007986 */ /* 0x0001e2000c101b0e */
[----:B-1----:R-:W-:-:S05]  /*3270*/  LOP3.LUT R48, R48, R83, RZ, 0xfc, !PT ;  /* 0x0000005330307212 */ /* 0x002fca00078efcff */
[----:B------:R0:W-:Y:S02]  /*3280*/  STG.E.64 desc[UR14][R50.64], R48 ;  /* 0x0000003032007986 */ /* 0x0001e4000c101b0e */
.L_x_3407:
[----:B------:R-:W-:Y:S05]  /*3290*/  BSYNC.RECONVERGENT B0 ;  /* 0x0000000000007941 */ /* 0x000fea0003800200 */
.L_x_3400:
[----:B------:R-:W-:Y:S02]  /*32a0*/  UIADD3 UR7, UPT, UPT, UR7, UR22, URZ ;  /* 0x0000001607077290 */ /* 0x000fe4000fffe0ff */
[----:B------:R-:W-:Y:S02]  /*32b0*/  UPLOP3.LUT UP2, UPT, UPT, UPT, UP2, 0x40, 0x4 ;  /* 0x000000000004789c */ /* 0x000fe40003f4e820 */
[----:B------:R-:W-:-:S09]  /*32c0*/  UISETP.GE.AND UP1, UPT, UR7, UR23, UPT ;  /* 0x000000170700728c */ /* 0x000fd2000bf26270 */
[----:B------:R-:W-:Y:S05]  /*32d0*/  BRA.U !UP1, `(.L_x_3421) ;  /* 0xffffffd109447547 */ /* 0x000fea000b83ffff */
.L_x_3391:
        /* <DEDUP_REMOVED lines=26> */
.L_x_3422:
        /* <DEDUP_REMOVED lines=16> */
.L_x_6752:


//--------------------- .text._ZN10layer_norm13ln_bwd_kernelINS_13Kernel_traitsIf6__halfS2_S2_fjLj1536ELj1ELj1ELj4ELj8ENS_18Kernel_traits_baseILj1536EfS2_S2_S2_fjLj128EEEEELb0ELb0ELb0ELb1EEEvNS_9BwdParamsE --------------------------
	.section	.text._ZN10layer_norm13ln_bwd_kernelINS_13Kernel_traitsIf6__halfS2_S2_fjLj1536ELj1ELj1ELj4ELj8ENS_18Kernel_traits_baseILj1536EfS2_S2_S2_fjLj128EEEEELb0ELb0ELb0ELb1EEEvNS_9BwdParamsE,"ax",@progbits
	.align	128
        .global         _ZN10layer_norm13ln_bwd_kernelINS_13Kernel_traitsIf6__halfS2_S2_fjLj1536ELj1ELj1ELj4ELj8ENS_18Kernel_traits_baseILj1536EfS2_S2_S2_fjLj128EEEEELb0ELb0ELb0ELb1EEEvNS_9BwdParamsE
        .type           _ZN10layer_norm13ln_bwd_kernelINS_13Kernel_traitsIf6__halfS2_S2_fjLj1536ELj1ELj1ELj4ELj8ENS_18Kernel_traits_baseILj1536EfS2_S2_S2_fjLj128EEEEELb0ELb0ELb0ELb1EEEvNS_9BwdParamsE,@function
        .size           _ZN10layer_norm13ln_bwd_kernelINS_13Kernel_traitsIf6__halfS2_S2_fjLj1536ELj1ELj1ELj4ELj8ENS_18Kernel_traits_baseILj1536EfS2_S2_S2_fjLj128EEEEELb0ELb0ELb0ELb1EEEvNS_9BwdParamsE,(.L_x_6753 - _ZN10layer_norm13ln_bwd_kernelINS_13Kernel_traitsIf6__halfS2_S2_fjLj1536ELj1ELj1ELj4ELj8ENS_18Kernel_traits_baseILj1536EfS2_S2_S2_fjLj128EEEEELb0ELb0ELb0ELb1EEEvNS_9BwdParamsE)
        .other          _ZN10layer_norm13ln_bwd_kernelINS_13Kernel_traitsIf6__halfS2_S2_fjLj1536ELj1ELj1ELj4ELj8ENS_18Kernel_traits_baseILj1536EfS2_S2_S2_fjLj128EEEEELb0ELb0ELb0ELb1EEEvNS_9BwdParamsE,@"STO_CUDA_ENTRY STV_DEFAULT"
_ZN10layer_norm13ln_bwd_kernelINS_13Kernel_traitsIf6__halfS2_S2_fjLj1536ELj1ELj1ELj4ELj8ENS_18Kernel_traits_baseILj1536EfS2_S2_S2_fjLj128EEEEELb0ELb0ELb0ELb1EEEvNS_9BwdParamsE:
.text._ZN10layer_norm13ln_bwd_kernelINS_13Kernel_traitsIf6__halfS2_S2_fjLj1536ELj1ELj1ELj4ELj8ENS_18Kernel_traits_baseILj1536EfS2_S2_S2_fjLj128EEEEELb0ELb0ELb0ELb1EEEvNS_9BwdParamsE:
        /* <DEDUP_REMOVED lines=48> */
.L_x_3430:
        /* <DEDUP_REMOVED lines=16> */
[----:B------:R-:W-:Y:S01]  /*0400*/  LEA.HI.SX32 R59, R23, R30, 0x1e ;  /* 0x0000001e173b7211 */ /* 0x000fe200078ff2ff */
[----:B--2---:R-:W-:Y:S01]  /*0410*/  @P1 HADD2.F32 R61, -RZ, R20.H0_H0 ;  /* 0x20000014ff3d1230 */ /* 0x004fe20000004100 */
[----:B---3--:R-:W-:Y:S01]  /*0420*/  FSEL R0, R16, RZ, !P4 ;  /* 0x000000ff10007208 */ /* 0x008fe20006000000 */
[----:B----4-:R-:W-:Y:S06]  /*0430*/  BRA.U UP0, `(.L_x_3424) ;  /* 0x0000000500f47547 */ /* 0x010fec000b800000 */
[----:B------:R-:W0:Y:S01]  /*0440*/  LDC.64 R20, c[0x0][0x3a8] ;  /* 0x0000ea00ff147b82 */ /* 0x000e220000000a00 */
[C---:B------:R-:W-:Y:S02]  /*0450*/  IADD3 R58, PT, PT, R59.reuse, 0x80, RZ ;  /* 0x000000803b3a7810 */ /* 0x040fe40007ffe0ff */
[----:B------:R-:W-:-:S05]  /*0460*/  IADD3 R57, PT, PT, R59, 0x100, RZ ;  /* 0x000001003b397810 */ /* 0x000fca0007ffe0ff */
[----:B------:R-:W1:Y:S01]  /*0470*/  LDC.64 R16, c[0x0][0x428] ;  /* 0x00010a00ff107b82 */ /* 0x000e620000000a00 */
[----:B0-----:R-:W-:-:S04]  /*0480*/  IMAD.WIDE.U32 R22, R59, 0x8, R20 ;  /* 0x000000083b167825 */ /* 0x001fc800078e0014 */
[--C-:B------:R-:W-:Y:S01]  /*0490*/  IMAD.WIDE.U32 R28, R58, 0x8, R20.reuse ;  /* 0x000000083a1c7825 */ /* 0x100fe200078e0014 */
[----:B------:R-:W2:Y:S03]  /*04a0*/  LDG.E.64 R64, desc[UR4][R22.64] ;  /* 0x0000000416407981 */ /* 0x000ea6000c1e1b00 */
[----:B------:R-:W-:Y:S01]  /*04b0*/  IMAD.WIDE.U32 R20, R57, 0x8, R20 ;  /* 0x0000000839147825 */ /* 0x000fe200078e0014 */
[----:B------:R0:W3:Y:S05]  /*04c0*/  LDG.E.64 R70, desc[UR4][R28.64] ;  /* 0x000000041c467981 */ /* 0x0000ea000c1e1b00 */
[----:B------:R-:W4:Y:S01]  /*04d0*/  LDG.E.64 R20, desc[UR4][R20.64] ;  /* 0x0000000414147981 */ /* 0x000f22000c1e1b00 */
[----:B-1----:R-:W-:-:S04]  /*04e0*/  IMAD.WIDE.U32 R80, R59, 0x8, R16 ;  /* 0x000000083b507825 */ /* 0x002fc800078e0010 */
[--C-:B------:R-:W-:Y:S02]  /*04f0*/  IMAD.WIDE.U32 R18, R58, 0x8, R16.reuse ;  /* 0x000000083a127825 */ /* 0x100fe400078e0010 */
[----:B------:R-:W4:Y:S02]  /*0500*/  LDG.E.64 R80, desc[UR4][R80.64] ;  /* 0x0000000450507981 */ /* 0x000f24000c1e1b00 */
[----:B------:R-:W-:Y:S02]  /*0510*/  IMAD.WIDE.U32 R16, R57, 0x8, R16 ;  /* 0x0000000839107825 */ /* 0x000fe400078e0010 */
[----:B------:R-:W4:Y:S04]  /*0520*/  LDG.E.64 R18, desc[UR4][R18.64] ;  /* 0x0000000412127981 */ /* 0x000f28000c1e1b00 */
[----:B------:R-:W4:Y:S01]  /*0530*/  LDG.E.64 R16, desc[UR4][R16.64] ;  /* 0x0000000410107981 */ /* 0x000f22000c1e1b00 */
[--C-:B--2---:R-:W-:Y:S01]  /*0540*/  SHF.R.U64 R62, R64, 0x10, R65.reuse ;  /* 0x00000010403e7819 */ /* 0x104fe20000001241 */
[----:B------:R-:W-:Y:S01]  /*0550*/  HADD2.F32 R23, -RZ, R64.H0_H0 ;  /* 0x20000040ff177230 */ /* 0x000fe20000004100 */
[----:B------:R-:W-:Y:S01]  /*0560*/  SHF.R.U32.HI R63, RZ, 0x10, R65 ;  /* 0x00000010ff3f7819 */ /* 0x000fe20000011641 */
[----:B0-----:R-:W-:Y:S01]  /*0570*/  HADD2.F32 R29, -RZ, R65.H0_H0 ;  /* 0x20000041ff1d7230 */ /* 0x001fe20000004100 */
[--C-:B---3--:R-:W-:Y:S01]  /*0580*/  SHF.R.U64 R69, R70, 0x10, R71.reuse ;  /* 0x0000001046457819 */ /* 0x108fe20000001247 */
[----:B------:R-:W-:Y:S01]  /*0590*/  HADD2.F32 R65, -RZ, R70.H0_H0 ;  /* 0x20000046ff417230 */ /* 0x000fe20000004100 */
[----:B------:R-:W-:Y:S01]  /*05a0*/  SHF.R.U32.HI R22, RZ, 0x10, R71 ;  /* 0x00000010ff167819 */ /* 0x000fe20000011647 */
[----:B------:R-:W-:-:S02]  /*05b0*/  HADD2.F32 R71, -RZ, R71.H0_H0 ;  /* 0x20000047ff477230 */ /* 0x000fc40000004100 */
[----:B------:R-:W-:Y:S01]  /*05c0*/  FADD.FTZ R23, -R0, R23 ;  /* 0x0000001700177221 */ /* 0x000fe20000010100 */
[--C-:B----4-:R-:W-:Y:S01]  /*05d0*/  SHF.R.U64 R79, R20, 0x10, R21.reuse ;  /* 0x00000010144f7819 */ /* 0x110fe20000001215 */
[----:B------:R-:W-:Y:S01]  /*05e0*/  HADD2.F32 R73, -RZ, R20.H0_H0 ;  /* 0x20000014ff497230 */ /* 0x000fe20000004100 */
[----:B------:R-:W-:Y:S01]  /*05f0*/  SHF.R.U32.HI R20, RZ, 0x10, R21 ;  /* 0x00000010ff147819 */ /* 0x000fe20000011615 */
[----:B------:R-:W-:Y:S02]  /*0600*/  HADD2.F32 R83, -RZ, R21.H0_H0 ;  /* 0x20000015ff537230 */ /* 0x000fe40000004100 */
[C---:B------:R-:W-:Y:S01]  /*0610*/  FADD.FTZ R77, -R0.reuse, R71 ;  /* 0x00000047004d7221 */ /* 0x040fe20000010100 */
[----:B------:R-:W-:Y:S02]  /*0620*/  HADD2.F32 R79, -RZ, R79.H0_H0 ;  /* 0x2000004fff4f7230 */ /* 0x000fe40000004100 */
[----:B------:R-:W-:Y:S01]  /*0630*/  FADD.FTZ R67, -R0, R65 ;  /* 0x0000004100437221 */ /* 0x000fe20000010100 */
[----:B------:R-:W-:Y:S01]  /*0640*/  SHF.R.U64 R86, R80, 0x10, R81 ;  /* 0x0000001050567819 */ /* 0x000fe20000001251 */
[----:B------:R-:W-:Y:S01]  /*0650*/  FADD.FTZ R87, -R0, R83 ;  /* 0x0000005300577221 */ /* 0x000fe20000010100 */
        /* <DEDUP_REMOVED lines=9> */
[C---:B------:R-:W-:Y:S01]  /*06f0*/  FADD.FTZ R21, -R0.reuse, R21 ;  /* 0x0000001500157221 */ /* 0x040fe20000010100 */
[----:B------:R-:W-:Y:S02]  /*0700*/  HADD2.F32 R79, -RZ, R80.H0_H0 ;  /* 0x20000050ff4f7230 */ /* 0x000fe40000004100 */
[C---:B------:R-:W-:Y:S01]  /*0710*/  FADD.FTZ R65, -R0.reuse, R63 ;  /* 0x0000003f00417221 */ /* 0x040fe20000010100 */
[----:B------:R-:W-:Y:S02]  /*0720*/  HADD2.F32 R86, -RZ, R86.H0_H0 ;  /* 0x20000056ff567230 */ /* 0x000fe40000004100 */
[C---:B------:R-:W-:Y:S01]  /*0730*/  FADD.FTZ R73, -R0.reuse, R69 ;  /* 0x0000004500497221 */ /* 0x040fe20000010100 */
[----:B------:R-:W-:Y:S01]  /*0740*/  FADD.FTZ R97, -R0, R71 ;  /* 0x0000004700617221 */ /* 0x000fe20000010100 */
[----:B------:R-:W-:Y:S01]  /*0750*/  FMUL.FTZ R83, R4, R79 ;  /* 0x0000004f04537220 */ /* 0x000fe20000410000 */
[----:B-----5:R-:W-:Y:S01]  /*0760*/  FMUL.FTZ R0, R60, R23 ;  /* 0x000000173c007220 */ /* 0x020fe20000410000 */
[----:B------:R-:W-:Y:S01]  /*0770*/  SHF.R.U32.HI R88, RZ, 0x10, R81 ;  /* 0x00000010ff587819 */ /* 0x000fe20000011651 */
[----:B------:R-:W-:Y:S01]  /*0780*/  HADD2.F32 R81, -RZ, R81.H0_H0 ;  /* 0x20000051ff517230 */ /* 0x000fe20000004100 */
[--C-:B------:R-:W-:Y:S01]  /*0790*/  SHF.R.U64 R92, R16, 0x10, R17.reuse ;  /* 0x00000010105c7819 */ /* 0x100fe20000001211 */
[----:B------:R-:W-:Y:S01]  /*07a0*/  HADD2.F32 R89, -RZ, R17.H0_H0 ;  /* 0x20000011ff597230 */ /* 0x000fe20000004100 */
[----:B------:R-:W-:Y:S01]  /*07b0*/  SHF.R.U32.HI R94, RZ, 0x10, R17 ;  /* 0x00000010ff5e7819 */ /* 0x000fe20000011611 */
[----:B------:R-:W-:-:S02]  /*07c0*/  HADD2.F32 R84, -RZ, R16.H0_H0 ;  /* 0x20000010ff547230 */ /* 0x000fc40000004100 */
[C---:B------:R-:W-:Y:S01]  /*07d0*/  FMUL.FTZ R64, R60.reuse, R87 ;  /* 0x000000573c407220 */ /* 0x040fe20000410000 */
[----:B------:R-:W-:Y:S01]  /*07e0*/  FADD.FTZ R17, RZ, R83 ;  /* 0x00000053ff117221 */ /* 0x000fe20000010000 */
[----:B------:R-:W-:Y:S01]  /*07f0*/  FMUL.FTZ R78, R5, R86 ;  /* 0x00000056054e7220 */ /* 0x000fe20000410000 */
[----:B------:R-:W-:Y:S01]  /*0800*/  FMUL.FTZ R87, R60, R21 ;  /* 0x000000153c577220 */ /* 0x000fe20000410000 */
[----:B------:R-:W-:Y:S01]  /*0810*/  FFMA.FTZ R16, R0, R83, RZ ;  /* 0x0000005300107223 */ /* 0x000fe200000100ff */
[----:B------:R-:W-:Y:S02]  /*0820*/  HADD2.F32 R88, -RZ, R88.H0_H0 ;  /* 0x20000058ff587230 */ /* 0x000fe40000004100 */
[----:B------:R-:W-:Y:S01]  /*0830*/  FMUL.FTZ R82, R6, R81 ;  /* 0x0000005106527220 */ /* 0x000fe20000410000 */
[----:B------:R-:W-:Y:S01]  /*0840*/  FADD.FTZ R17, R17, R78 ;  /* 0x0000004e11117221 */ /* 0x000fe20000010000 */
[----:B------:R-:W-:Y:S01]  /*0850*/  FMUL.FTZ R93, R60, R29 ;  /* 0x0000001d3c5d7220 */ /* 0x000fe20000410000 */
[----:B------:R-:W-:Y:S01]  /*0860*/  FFMA.FTZ R16, R87, R78, R16 ;  /* 0x0000004e57107223 */ /* 0x000fe20000010010 */
[----:B------:R-:W-:Y:S01]  /*0870*/  SHF.R.U64 R90, R18, 0x10, R19 ;  /* 0x00000010125a7819 */ /* 0x000fe20000001213 */
[----:B------:R-:W-:-:S02]  /*0880*/  HADD2.F32 R85, -RZ, R18.H0_H0 ;  /* 0x20000012ff557230 */ /* 0x000fc40000004100 */
[----:B------:R-:W-:Y:S01]  /*0890*/  FADD.FTZ R18, R17, R82 ;  /* 0x0000005211127221 */ /* 0x000fe20000010000 */
[----:B------:R-:W-:Y:S01]  /*08a0*/  FMUL.FTZ R95, R7, R88 ;  /* 0x00000058075f7220 */ /* 0x000fe20000410000 */
[----:B------:R-:W-:Y:S01]  /*08b0*/  FMUL.FTZ R96, R60, R65 ;  /* 0x000000413c607220 */ /* 0x000fe20000410000 */
[----:B------:R-:W-:Y:S01]  /*08c0*/  FFMA.FTZ R17, R93, R82, R16 ;  /* 0x000000525d117223 */ /* 0x000fe20000010010 */
[----:B------:R-:W-:Y:S02]  /*08d0*/  HADD2.F32 R90, -RZ, R90.H0_H0 ;  /* 0x2000005aff5a7230 */ /* 0x000fe40000004100 */
[----:B------:R-:W-:Y:S01]  /*08e0*/  FMUL.FTZ R71, R8, R85 ;  /* 0x0000005508477220 */ /* 0x000fe20000410000 */
[----:B------:R-:W-:Y:S01]  /*08f0*/  FMUL.FTZ R72, R60, R67 ;  /* 0x000000433c487220 */ /* 0x000fe20000410000 */
[----:B------:R-:W-:Y:S01]  /*0900*/  FADD.FTZ R18, R18, R95 ;  /* 0x0000005f12127221 */ /* 0x000fe20000010000 */
[----:B------:R-:W-:Y:S01]  /*0910*/  FFMA.FTZ R17, R96, R95, R17 ;  /* 0x0000005f60117223 */ /* 0x000fe20000010011 */
[----:B------:R-:W-:Y:S01]  /*0920*/  SHF.R.U32.HI R91, RZ, 0x10, R19 ;  /* 0x00000010ff5b7819 */ /* 0x000fe20000011613 */
[----:B------:R-:W-:-:S02]  /*0930*/  HADD2.F32 R80, -RZ, R19.H0_H0 ;  /* 0x20000013ff507230 */ /* 0x000fc40000004100 */
[----:B------:R-:W-:Y:S01]  /*0940*/  FMUL.FTZ R70, R9, R90 ;  /* 0x0000005a09467220 */ /* 0x000fe20000410000 */
[----:B------:R-:W-:Y:S01]  /*0950*/  FMUL.FTZ R73, R60, R73 ;  /* 0x000000493c497220 */ /* 0x000fe20000410000 */
[----:B------:R-:W-:Y:S01]  /*0960*/  FADD.FTZ R19, R18, R71 ;  /* 0x0000004712137221 */ /* 0x000fe20000010000 */
[----:B------:R-:W-:Y:S01]  /*0970*/  FFMA.FTZ R16, R72, R71, R17 ;  /* 0x0000004748107223 */ /* 0x000fe20000010011 */
[----:B------:R-:W-:Y:S02]  /*0980*/  HADD2.F32 R91, -RZ, R91.H0_H0 ;  /* 0x2000005bff5b7230 */ /* 0x000fe40000004100 */
        /* <DEDUP_REMOVED lines=40> */
.L_x_3424:
[----:B------:R-:W0:Y:S01]  /*0c10*/  LDC.64 R16, c[0x0][0x3a8] ;  /* 0x0000ea00ff107b82 */ /* 0x000e220000000a00 */
[C---:B------:R-:W-:Y:S02]  /*0c20*/  IADD3 R58, PT, PT, R59.reuse, 0x80, RZ ;  /* 0x000000803b3a7810 */ /* 0x040fe40007ffe0ff */
[----:B------:R-:W-:-:S05]  /*0c30*/  IADD3 R57, PT, PT, R59, 0x100, RZ ;  /* 0x000001003b397810 */ /* 0x000fca0007ffe0ff */
[----:B------:R-:W1:Y:S08]  /*0c40*/  LDC.64 R2, c[0x0][0x428] ;  /* 0x00010a00ff027b82 */ /* 0x000e700000000a00 */
[----:B------:R-:W2:Y:S01]  /*0c50*/  LDC.64 R26, c[0x0][0x438] ;  /* 0x00010e00ff1a7b82 */ /* 0x000ea20000000a00 */
[----:B0-----:R-:W-:-:S04]  /*0c60*/  IMAD.WIDE.U32 R22, R59, 0x8, R16 ;  /* 0x000000083b167825 */ /* 0x001fc800078e0010 */
[--C-:B------:R-:W-:Y:S01]  /*0c70*/  IMAD.WIDE.U32 R18, R58, 0x8, R16.reuse ;  /* 0x000000083a127825 */ /* 0x100fe200078e0010 */
[----:B------:R-:W3:Y:S03]  /*0c80*/  LDG.E.64 R62, desc[UR4][R22.64] ;  /* 0x00000004163e7981 */ /* 0x000ee6000c1e1b00 */
        /* <DEDUP_REMOVED lines=15> */
[--C-:B---3--:R-:W-:Y:S01]  /*0d80*/  SHF.R.U64 R22, R62, 0x10, R63.reuse ;  /* 0x000000103e167819 */ /* 0x108fe2000000123f */
[----:B------:R-:W-:Y:S01]  /*0d90*/  HADD2.F32 R29, -RZ, R62.H0_H0 ;  /* 0x2000003eff1d7230 */ /* 0x000fe20000004100 */
[----:B------:R-:W-:Y:S01]  /*0da0*/  SHF.R.U32.HI R23, RZ, 0x10, R63 ;  /* 0x00000010ff177819 */ /* 0x000fe2000001163f */
[----:B------:R-:W-:Y:S01]  /*0db0*/  HADD2.F32 R63, -RZ, R63.H0_H0 ;  /* 0x2000003fff3f7230 */ /* 0x000fe20000004100 */
[--C-:B----4-:R-:W-:Y:S01]  /*0dc0*/  SHF.R.U64 R28, R18, 0x10, R19.reuse ;  /* 0x00000010121c7819 */ /* 0x110fe20000001213 */
[----:B------:R-:W-:Y:S01]  /*0dd0*/  HADD2.F32 R65, -RZ, R18.H0_H0 ;  /* 0x20000012ff417230 */ /* 0x000fe20000004100 */
[----:B------:R-:W-:-:S02]  /*0de0*/  SHF.R.U32.HI R18, RZ, 0x10, R19 ;  /* 0x00000010ff127819 */ /* 0x000fc40000011613 */
[--C-:B------:R-:W-:Y:S01]  /*0df0*/  SHF.R.U64 R62, R20, 0x10, R21.reuse ;  /* 0x00000010143e7819 */ /* 0x100fe20000001215 */
[----:B------:R-:W-:Y:S01]  /*0e00*/  HADD2.F32 R69, -RZ, R20.H0_H0 ;  /* 0x20000014ff457230 */ /* 0x000fe20000004100 */
[----:B------:R-:W-:Y:S01]  /*0e10*/  SHF.R.U32.HI R20, RZ, 0x10, R21 ;  /* 0x00000010ff147819 */ /* 0x000fe20000011615 */
[----:B------:R-:W-:Y:S02]  /*0e20*/  HADD2.F32 R67, -RZ, R19.H0_H0 ;  /* 0x20000013ff437230 */ /* 0x000fe40000004100 */
[----:B------:R-:W-:Y:S01]  /*0e30*/  FADD.FTZ R93, -R0, R63 ;  /* 0x0000003f005d7221 */ /* 0x000fe20000010100 */
[----:B------:R-:W-:Y:S02]  /*0e40*/  HADD2.F32 R73, -RZ, R21.H0_H0 ;  /* 0x20000015ff497230 */ /* 0x000fe40000004100 */
[----:B------:R-:W-:Y:S02]  /*0e50*/  HADD2.F32 R19, -RZ, R22.H0_H0 ;  /* 0x20000016ff137230 */ /* 0x000fe40000004100 */
[----:B------:R-:W-:-:S02]  /*0e60*/  HADD2.F32 R23, -RZ, R23.H0_H0 ;  /* 0x20000017ff177230 */ /* 0x000fc40000004100 */
[----:B------:R-:W-:Y:S02]  /*0e70*/  HADD2.F32 R21, -RZ, R28.H0_H0 ;  /* 0x2000001cff157230 */ /* 0x000fe40000004100 */
[----:B------:R-:W-:Y:S02]  /*0e80*/  HADD2.F32 R63, -RZ, R18.H0_H0 ;  /* 0x20000012ff3f7230 */ /* 0x000fe40000004100 */
        /* <DEDUP_REMOVED lines=13> */
[--C-:B------:R-:W-:Y:S01]  /*0f60*/  SHF.R.U64 R86, R80, 0x10, R81.reuse ;  /* 0x0000001050567819 */ /* 0x100fe20000001251 */
[----:B------:R-:W-:Y:S01]  /*0f70*/  HADD2.F32 R79, -RZ, R80.H0_H0 ;  /* 0x20000050ff4f7230 */ /* 0x000fe20000004100 */
[----:B------:R-:W-:Y:S01]  /*0f80*/  SHF.R.U32.HI R0, RZ, 0x10, R81 ;  /* 0x00000010ff007819 */ /* 0x000fe20000011651 */
[----:B------:R-:W-:Y:S01]  /*0f90*/  HADD2.F32 R84, -RZ, R88.H0_H0 ;  /* 0x20000058ff547230 */ /* 0x000fe20000004100 */
[----:B------:R-:W-:Y:S01]  /*0fa0*/  SHF.R.U64 R92, R88, 0x10, R89 ;  /* 0x00000010585c7819 */ /* 0x000fe20000001259 */
[----:B------:R-:W-:-:S02]  /*0fb0*/  HADD2.F32 R86, -RZ, R86.H0_H0 ;  /* 0x20000056ff567230 */ /* 0x000fc40000004100 */
[----:B------:R-:W-:Y:S01]  /*0fc0*/  FMUL.FTZ R83, R4, R79 ;  /* 0x0000004f04537220 */ /* 0x000fe20000410000 */
[----:B------:R-:W-:Y:S02]  /*0fd0*/  HADD2.F32 R88, -RZ, R0.H0_H0 ;  /* 0x20000000ff587230 */ /* 0x000fe40000004100 */
[----:B-----5:R-:W-:Y:S01]  /*0fe0*/  FMUL.FTZ R0, R60, R29 ;  /* 0x0000001d3c007220 */ /* 0x020fe20000410000 */
[----:B------:R-:W-:Y:S01]  /*0ff0*/  HADD2.F32 R81, -RZ, R81.H0_H0 ;  /* 0x20000051ff517230 */ /* 0x000fe20000004100 */
[--C-:B------:R-:W-:Y:S01]  /*1000*/  SHF.R.U64 R90, R16, 0x10, R17.reuse ;  /* 0x00000010105a7819 */ /* 0x100fe20000001211 */
[----:B------:R-:W-:Y:S01]  /*1010*/  HADD2.F32 R80, -RZ, R17.H0_H0 ;  /* 0x20000011ff507230 */ /* 0x000fe20000004100 */
[----:B------:R-:W-:Y:S01]  /*1020*/  SHF.R.U32.HI R91, RZ, 0x10, R17 ;  /* 0x00000010ff5b7819 */ /* 0x000fe20000011611 */
[----:B------:R-:W-:Y:S02]  /*1030*/  HADD2.F32 R85, -RZ, R16.H0_H0 ;  /* 0x20000010ff557230 */ /* 0x000fe40000004100 */
[----:B------:R-:W-:Y:S01]  /*1040*/  FADD.FTZ R17, RZ, R83 ;  /* 0x00000053ff117221 */ /* 0x000fe20000010000 */
[----:B------:R-:W-:Y:S01]  /*1050*/  FMUL.FTZ R78, R5, R86 ;  /* 0x00000056054e7220 */ /* 0x000fe20000410000 */
[----:B------:R-:W-:Y:S01]  /*1060*/  FMUL.FTZ R87, R60, R19 ;  /* 0x000000133c577220 */ /* 0x000fe20000410000 */
[----:B------:R-:W-:Y:S01]  /*1070*/  FFMA.FTZ R16, R0, R83, RZ ;  /* 0x0000005300107223 */ /* 0x000fe200000100ff */
        /* <DEDUP_REMOVED lines=8> */
[----:B------:R-:W-:-:S02]  /*1100*/  HADD2.F32 R90, -RZ, R90.H0_H0 ;  /* 0x2000005aff5a7230 */ /* 0x000fc40000004100 */
[----:B------:R-:W-:Y:S01]  /*1110*/  FMUL.FTZ R71, R8, R85 ;  /* 0x0000005508477220 */ /* 0x000fe20000410000 */
[----:B------:R-:W-:Y:S01]  /*1120*/  FMUL.FTZ R72, R60, R65 ;  /* 0x000000413c487220 */ /* 0x000fe20000410000 */
[----:B------:R-:W-:Y:S01]  /*1130*/  FADD.FTZ R18, R18, R95 ;  /* 0x0000005f12127221 */ /* 0x000fe20000010000 */
[----:B------:R-:W-:Y:S01]  /*1140*/  FFMA.FTZ R17, R96, R95, R17 ;  /* 0x0000005f60117223 */ /* 0x000fe20000010011 */
[C---:B------:R-:W-:Y:S01]  /*1150*/  FMUL.FTZ R64, R60.reuse, R73 ;  /* 0x000000493c407220 */ /* 0x040fe20000410000 */
        /* <DEDUP_REMOVED lines=9> */
[----:B------:R-:W-:Y:S01]  /*11f0*/  FMUL.FTZ R75, R11, R91 ;  /* 0x0000005b0b4b7220 */ /* 0x000fe20000410000 */
[----:B------:R-:W-:Y:S01]  /*1200*/  FMUL.FTZ R74, R60, R97 ;  /* 0x000000613c4a7220 */ /* 0x000fe20000410000 */
[----:B------:R-:W-:Y:S01]  /*1210*/  FADD.FTZ R18, R19, R76 ;  /* 0x0000004c13127221 */ /* 0x000fe20000010000 */
[----:B------:R-:W-:Y:S01]  /*1220*/  FFMA.FTZ R17, R77, R76, R16 ;  /* 0x0000004c4d117223 */ /* 0x000fe20000010010 */
[----:B------:R-:W-:-:S02]  /*1230*/  HADD2.F32 R92, -RZ, R92.H0_H0 ;  /* 0x2000005cff5c7230 */ /* 0x000fc40000004100 */
[----:B------:R-:W-:Y:S01]  /*1240*/  FMUL.FTZ R68, R12, R84 ;  /* 0x000000540c447220 */ /* 0x000fe20000410000 */
[----:B------:R-:W-:Y:S01]  /*1250*/  FMUL.FTZ R69, R60, R69 ;  /* 0x000000453c457220 */ /* 0x000fe20000410000 */
[----:B------:R-:W-:Y:S01]  /*1260*/  FADD.FTZ R19, R18, R75 ;  /* 0x0000004b12137221 */ /* 0x000fe20000010000 */
[----:B------:R-:W-:Y:S01]  /*1270*/  FFMA.FTZ R16, R74, R75, R17 ;  /* 0x0000004b4a107223 */ /* 0x000fe20000010011 */
[----:B------:R-:W-:Y:S01]  /*1280*/  SHF.R.U32.HI R94, RZ, 0x10, R89 ;  /* 0x00000010ff5e7819 */ /* 0x000fe20000011659 */
[----:B------:R-:W-:Y:S02]  /*1290*/  HADD2.F32 R89, -RZ, R89.H0_H0 ;  /* 0x20000059ff597230 */ /* 0x000fe40000004100 */
        /* <DEDUP_REMOVED lines=26> */
.L_x_3425:
        /* <DEDUP_REMOVED lines=84> */
[C---:B------:R-:W-:Y:S01]  /*1980*/  FMUL.FTZ R28, R60.reuse, R71 ;  /* 0x000000473c1c7220 */ /* 0x040fe20000410000 */
[----:B------:R-:W-:Y:S01]  /*1990*/  FADD.FTZ R93, -R93, R82 ;  /* 0x000000525d5d7221 */ /* 0x000fe20000010100 */
[----:B------:R-:W-:Y:S01]  /*19a0*/  FMUL.FTZ R22, R60, R95 ;  /* 0x0000005f3c167220 */ /* 0x000fe20000410000 */
[C-C-:B------:R-:W-:Y:S01]  /*19b0*/  FFMA.FTZ R65, R16.reuse, R65, R17.reuse ;  /* 0x0000004110417223 */ /* 0x140fe20000010011 */
[----:B------:R-:W-:Y:S01]  /*19c0*/  FADD.FTZ R87, -R87, R78 ;  /* 0x0000004e57577221 */ /* 0x000fe20000010100 */
[C-C-:B------:R-:W-:Y:S01]  /*19d0*/  FFMA.FTZ R73, R16.reuse, R73, R17.reuse ;  /* 0x0000004910497223 */ /* 0x140fe20000010011 */
        /* <DEDUP_REMOVED lines=12> */
[----:B------:R-:W-:Y:S01]  /*1aa0*/  FADD.FTZ R63, -R64, R63 ;  /* 0x0000003f403f7221 */ /* 0x000fe20000010100 */
[----:B------:R-:W-:Y:S01]  /*1ab0*/  FFMA.FTZ R17, R16, R69, R17 ;  /* 0x0000004510117223 */ /* 0x000fe20000010011 */
[----:B------:R-:W-:Y:S01]  /*1ac0*/  FADD.FTZ R83, -R0, R83 ;  /* 0x0000005300537221 */ /* 0x000fe20000010100 */
[C---:B------:R-:W-:Y:S01]  /*1ad0*/  FMUL.FTZ R16, R60.reuse, R67 ;  /* 0x000000433c107220 */ /* 0x040fe20000410000 */
[----:B------:R0:W-:Y:S01]  /*1ae0*/  F2F.F16.F32 R71, R28 ;  /* 0x0000001c00477304 */ /* 0x0001e20000200800 */
[----:B------:R-:W-:Y:S01]  /*1af0*/  FMUL.FTZ R72, R60, R77 ;  /* 0x0000004d3c487220 */ /* 0x000fe20000410000 */
[-C--:B------:R-:W-:Y:S01]  /*1b00*/  FMUL.FTZ R20, R20, R61.reuse ;  /* 0x0000003d14147220 */ /* 0x080fe20000410000 */
[----:B------:R-:W-:Y:S01]  /*1b10*/  FMUL.FTZ R18, R18, R61 ;  /* 0x0000003d12127220 */ /* 0x000fe20000410000 */
[C---:B------:R-:W-:Y:S01]  /*1b20*/  FMUL.FTZ R70, R60.reuse, R73 ;  /* 0x000000493c467220 */ /* 0x040fe20000410000 */
[C---:B------:R-:W-:Y:S01]  /*1b30*/  FMUL.FTZ R62, R60.reuse, R63 ;  /* 0x0000003f3c3e7220 */ /* 0x040fe20000410000 */
[----:B------:R-:W-:Y:S01]  /*1b40*/  FMUL.FTZ R0, R60, R83 ;  /* 0x000000533c007220 */ /* 0x000fe20000410000 */
[----:B------:R-:W-:Y:S01]  /*1b50*/  FMUL.FTZ R72, R72, R61 ;  /* 0x0000003d48487220 */ /* 0x000fe20000410000 */
[----:B------:R1:W-:Y:S01]  /*1b60*/  F2F.F16.F32 R19, R22 ;  /* 0x0000001600137304 */ /* 0x0003e20000200800 */
[----:B0-----:R-:W-:Y:S01]  /*1b70*/  FMUL.FTZ R28, R60, R65 ;  /* 0x000000413c1c7220 */ /* 0x001fe20000410000 */
[----:B------:R-:W-:Y:S01]  /*1b80*/  FADD.FTZ R29, -R17, R68 ;  /* 0x00000044111d7221 */ /* 0x000fe20000010100 */
[-C--:B------:R-:W-:Y:S01]  /*1b90*/  FMUL.FTZ R63, R16, R61.reuse ;  /* 0x0000003d103f7220 */ /* 0x080fe20000410000 */
[-C--:B------:R-:W-:Y:S01]  /*1ba0*/  FMUL.FTZ R70, R70, R61.reuse ;  /* 0x0000003d46467220 */ /* 0x080fe20000410000 */
[-C--:B------:R-:W-:Y:S01]  /*1bb0*/  FMUL.FTZ R28, R28, R61.reuse ;  /* 0x0000003d1c1c7220 */ /* 0x080fe20000410000 */
[----:B------:R-:W0:Y:S01]  /*1bc0*/  LDC.64 R16, c[0x0][0x468] ;  /* 0x00011a00ff107b82 */ /* 0x000e220000000a00 */
[-C--:B------:R-:W-:Y:S01]  /*1bd0*/  FMUL.FTZ R62, R62, R61.reuse ;  /* 0x0000003d3e3e7220 */ /* 0x080fe20000410000 */
[----:B------:R-:W-:Y:S01]  /*1be0*/  FMUL.FTZ R0, R0, R61 ;  /* 0x0000003d00007220 */ /* 0x000fe20000410000 */
[C---:B-1----:R-:W-:Y:S01]  /*1bf0*/  FMUL.FTZ R22, R60.reuse, R75 ;  /* 0x0000004b3c167220 */ /* 0x042fe20000410000 */
[----:B------:R-:W1:Y:S01]  /*1c00*/  F2F.F16.F32 R20, R20 ;  /* 0x0000001400147304 */ /* 0x000e620000200800 */
[----:B------:R-:W-:-:S02]  /*1c10*/  FMUL.FTZ R60, R60, R29 ;  /* 0x0000001d3c3c7220 */ /* 0x000fc40000410000 */
[-C--:B------:R-:W-:Y:S02]  /*1c20*/  FMUL.FTZ R22, R22, R61.reuse ;  /* 0x0000003d16167220 */ /* 0x080fe40000410000 */
[----:B------:R-:W-:-:S03]  /*1c30*/  FMUL.FTZ R60, R60, R61 ;  /* 0x0000003d3c3c7220 */ /* 0x000fc60000410000 */
        /* <DEDUP_REMOVED lines=28> */
.L_x_3427:
        /* <DEDUP_REMOVED lines=15> */
[----:B------:R0:W-:Y:S01]  /*1ef0*/  F2F.F16.F32 R18, R82 ;  /* 0x0000005200127304 */ /* 0x0001e20000200800 */
[C-C-:B------:R-:W-:Y:S01]  /*1f00*/  FFMA.FTZ R0, R16.reuse, R0, R17.reuse ;  /* 0x0000000010007223 */ /* 0x140fe20000010011 */
[C-C-:B------:R-:W-:Y:S01]  /*1f10*/  FFMA.FTZ R72, R16.reuse, R72, R17.reuse ;  /* 0x0000004810487223 */ /* 0x140fe20000010011 */
[C-C-:B------:R-:W-:Y:S01]  /*1f20*/  FFMA.FTZ R73, R16.reuse, R73, R17.reuse ;  /* 0x0000004910497223 */ /* 0x140fe20000010011 */
[C-C-:B------:R-:W-:Y:S01]  /*1f30*/  FFMA.FTZ R69, R16.reuse, R69, R17.reuse ;  /* 0x0000004510457223 */ /* 0x140fe20000010011 */
[----:B------:R-:W-:Y:S01]  /*1f40*/  FFMA.FTZ R17, R16, R65, R17 ;  /* 0x0000004110117223 */ /* 0x000fe20000010011 */
[----:B------:R-:W-:Y:S01]  /*1f50*/  FADD.FTZ R77, -R77, R76 ;  /* 0x0000004c4d4d7221 */ /* 0x000fe20000010100 */
[----:B------:R-:W-:Y:S01]  /*1f60*/  FADD.FTZ R75, -R74, R75 ;  /* 0x0000004b4a4b7221 */ /* 0x000fe20000010100 */
[----:B------:R-:W1:Y:S01]  /*1f70*/  F2F.F16.F32 R19, R84 ;  /* 0x0000005400137304 */ /* 0x000e620000200800 */
[----:B------:R-:W-:Y:S01]  /*1f80*/  FADD.FTZ R87, -R87, R78 ;  /* 0x0000004e57577221 */ /* 0x000fe20000010100 */
[----:B------:R-:W-:Y:S01]  /*1f90*/  FADD.FTZ R83, -R0, R83 ;  /* 0x0000005300537221 */ /* 0x000fe20000010100 */
[----:B------:R-:W-:Y:S01]  /*1fa0*/  FADD.FTZ R71, -R72, R71 ;  /* 0x0000004748477221 */ /* 0x000fe20000010100 */
[----:B------:R-:W-:Y:S01]  /*1fb0*/  FADD.FTZ R73, -R73, R70 ;  /* 0x0000004649497221 */ /* 0x000fe20000010100 */
[----:B------:R-:W-:Y:S01]  /*1fc0*/  FADD.FTZ R69, -R69, R68 ;  /* 0x0000004445457221 */ /* 0x000fe20000010100 */
[----:B------:R-:W-:Y:S01]  /*1fd0*/  FADD.FTZ R17, -R17, R62 ;  /* 0x0000003e11117221 */ /* 0x000fe20000010100 */
[C---:B------:R-:W-:Y:S01]  /*1fe0*/  FMUL.FTZ R76, R60.reuse, R77 ;  /* 0x0000004d3c4c7220 */ /* 0x040fe20000410000 */
[----:B------:R2:W-:Y:S01]  /*1ff0*/  F2F.F16.F32 R23, R88 ;  /* 0x0000005800177304 */ /* 0x0005e20000200800 */
[C---:B------:R-:W-:Y:S01]  /*2000*/  FMUL.FTZ R86, R60.reuse, R75 ;  /* 0x0000004b3c567220 */ /* 0x040fe20000410000 */
[C---:B------:R-:W-:Y:S01]  /*2010*/  FMUL.FTZ R78, R60.reuse, R87 ;  /* 0x000000573c4e7220 */ /* 0x040fe20000410000 */
[C---:B------:R-:W-:Y:S01]  /*2020*/  FMUL.FTZ R80, R60.reuse, R83 ;  /* 0x000000533c507220 */ /* 0x040fe20000410000 */
[C---:B------:R-:W-:Y:S01]  /*2030*/  FMUL.FTZ R72, R60.reuse, R71 ;  /* 0x000000473c487220 */ /* 0x040fe20000410000 */
[C---:B------:R-:W-:Y:S01]  /*2040*/  FMUL.FTZ R74, R60.reuse, R73 ;  /* 0x000000493c4a7220 */ /* 0x040fe20000410000 */
[C---:B------:R-:W-:Y:S01]  /*2050*/  FMUL.FTZ R16, R60.reuse, R69 ;  /* 0x000000453c107220 */ /* 0x040fe20000410000 */
[----:B------:R-:W-:Y:S01]  /*2060*/  FMUL.FTZ R60, R60, R17 ;  /* 0x000000113c3c7220 */ /* 0x000fe20000410000 */
[----:B------:R3:W4:Y:S01]  /*2070*/  F2F.F16.F32 R64, R66 ;  /* 0x0000004200407304 */ /* 0x0007220000200800 */
[-C--:B0-----:R-:W-:Y:S01]  /*2080*/  FMUL.FTZ R82, R82, R61.reuse ;  /* 0x0000003d52527220 */ /* 0x081fe20000410000 */
[-C--:B--2---:R-:W-:Y:S01]  /*2090*/  FMUL.FTZ R88, R88, R61.reuse ;  /* 0x0000003d58587220 */ /* 0x084fe20000410000 */
[-C--:B------:R-:W-:Y:S01]  /*20a0*/  FMUL.FTZ R79, R66, R61.reuse ;  /* 0x0000003d424f7220 */ /* 0x080fe20000410000 */
[-C--:B------:R-:W-:Y:S01]  /*20b0*/  FMUL.FTZ R68, R16, R61.reuse ;  /* 0x0000003d10447220 */ /* 0x080fe20000410000 */
[----:B------:R-:W-:Y:S01]  /*20c0*/  FMUL.FTZ R84, R84, R61 ;  /* 0x0000003d54547220 */ /* 0x000fe20000410000 */
[----:B-1----:R-:W-:-:S02]  /*20d0*/  PRMT R69, R18, 0x5410, R19 ;  /* 0x0000541012457816 */ /* 0x002fc40000000013 */
[----:B------:R0:W-:Y:S01]  /*20e0*/  F2F.F16.F32 R21, R76 ;  /* 0x0000004c00157304 */ /* 0x0001e20000200800 */
[----:B---3--:R-:W-:Y:S01]  /*20f0*/  FMUL.FTZ R66, R60, R61 ;  /* 0x0000003d3c427220 */ /* 0x008fe20000410000 */
[----:B------:R-:W1:Y:S01]  /*2100*/  LDC.64 R18, c[0x0][0x468] ;  /* 0x00011a00ff127b82 */ /* 0x000e620000000a00 */
[----:B----4-:R-:W-:-:S05]  /*2110*/  PRMT R65, R23, 0x5410, R64 ;  /* 0x0000541017417816 */ /* 0x010fca0000000040 */
[----:B------:R2:W3:Y:S01]  /*2120*/  F2F.F16.F32 R28, R86 ;  /* 0x00000056001c7304 */ /* 0x0004e20000200800 */
[----:B0-----:R-:W-:-:S07]  /*2130*/  FMUL.FTZ R76, R76, R61 ;  /* 0x0000003d4c4c7220 */ /* 0x001fce0000410000 */
[----:B------:R0:W4:Y:S01]  /*2140*/  F2F.F16.F32 R20, R78 ;  /* 0x0000004e00147304 */ /* 0x0001220000200800 */
[----:B--2---:R-:W-:Y:S01]  /*2150*/  FMUL.FTZ R86, R86, R61 ;  /* 0x0000003d56567220 */ /* 0x004fe20000410000 */
[----:B---3--:R-:W-:-:S06]  /*2160*/  PRMT R67, R21, 0x5410, R28 ;  /* 0x0000541015437816 */ /* 0x008fcc000000001c */
[----:B------:R2:W-:Y:S01]  /*2170*/  F2F.F16.F32 R22, R74 ;  /* 0x0000004a00167304 */ /* 0x0005e20000200800 */
[----:B0-----:R-:W-:Y:S01]  /*2180*/  FMUL.FTZ R78, R78, R61 ;  /* 0x0000003d4e4e7220 */ /* 0x001fe20000410000 */
[----:B----4-:R-:W-:-:S06]  /*2190*/  IMAD.WIDE.U32 R20, R20, 0x10000, RZ ;  /* 0x0001000014147825 */ /* 0x010fcc00078e00ff */
[----:B------:R-:W0:Y:S01]  /*21a0*/  F2F.F16.F32 R29, R60 ;  /* 0x0000003c001d7304 */ /* 0x000e220000200800 */
[----:B--2---:R-:W-:Y:S01]  /*21b0*/  FMUL.FTZ R74, R74, R61 ;  /* 0x0000003d4a4a7220 */ /* 0x004fe20000410000 */
[----:B------:R-:W-:-:S06]  /*21c0*/  LOP3.LUT R23, R69, R21, RZ, 0xfc, !PT ;  /* 0x0000001545177212 */ /* 0x000fcc00078efcff */
[----:B------:R2:W3:Y:S01]  /*21d0*/  F2F.F16.F32 R63, R16 ;  /* 0x00000010003f7304 */ /* 0x0004e20000200800 */
[----:B0-----:R-:W-:-:S07]  /*21e0*/  IMAD.WIDE.U32 R28, R29, 0x10000, RZ ;  /* 0x000100001d1c7825 */ /* 0x001fce00078e00ff */
[----:B------:R0:W4:Y:S01]  /*21f0*/  F2F.F16.F32 R0, R80 ;  /* 0x0000005000007304 */ /* 0x0001220000200800 */
[----:B--2---:R-:W2:Y:S01]  /*2200*/  LDC.64 R16, c[0x0][0x478] ;  /* 0x00011e00ff107b82 */ /* 0x004ea20000000a00 */
[----:B------:R-:W-:Y:S02]  /*2210*/  LOP3.LUT R29, R65, R29, RZ, 0xfc, !PT ;  /* 0x0000001d411d7212 */ /* 0x000fe400078efcff */
[----:B---3--:R-:W-:-:S04]  /*2220*/  LOP3.LUT R28, R28, R63, RZ, 0xfc, !PT ;  /* 0x0000003f1c1c7212 */ /* 0x008fc800078efcff */
[----:B------:R3:W5:Y:S01]  /*2230*/  F2F.F16.F32 R70, R72 ;  /* 0x0000004800467304 */ /* 0x0007620000200800 */
[----:B0-----:R-:W-:-:S07]  /*2240*/  FMUL.FTZ R80, R80, R61 ;  /* 0x0000003d50507220 */ /* 0x001fce0000410000 */
[----:B------:R-:W0:Y:S01]  /*2250*/  F2F.F16.F32 R78, R78 ;  /* 0x0000004e004e7304 */ /* 0x000e220000200800 */
[----:B---3--:R-:W-:Y:S01]  /*2260*/  FMUL.FTZ R72, R72, R61 ;  /* 0x0000003d48487220 */ /* 0x008fe20000410000 */
[----:B------:R-:W-:Y:S01]  /*2270*/  IMAD.WIDE.U32 R60, R22, 0x10000, RZ ;  /* 0x00010000163c7825 */ /* 0x000fe200078e00ff */
[----:B----4-:R-:W-:-:S04]  /*2280*/  LOP3.LUT R22, R20, R0, RZ, 0xfc, !PT ;  /* 0x0000000014167212 */ /* 0x010fc800078efcff */
[----:B------:R-:W-:Y:S01]  /*2290*/  LOP3.LUT R21, R67, R61, RZ, 0xfc, !PT ;  /* 0x0000003d43157212 */ /* 0x000fe200078efcff */
[----:B------:R-:W-:Y:S01]  /*22a0*/  F2F.F16.F32 R82, R82 ;  /* 0x0000005200527304 */ /* 0x000fe20000200800 */
[----:B-----5:R-:W-:Y:S01]  /*22b0*/  LOP3.LUT R20, R60, R70, RZ, 0xfc, !PT ;  /* 0x000000463c147212 */ /* 0x020fe200078efcff */
[----:B0-----:R-:W-:-:S06]  /*22c0*/  IMAD.WIDE.U32 R60, R78, 0x10000, RZ ;  /* 0x000100004e3c7825 */ /* 0x001fcc00078e00ff */
[----:B------:R-:W0:Y:S08]  /*22d0*/  F2F.F16.F32 R73, R84 ;  /* 0x0000005400497304 */ /* 0x000e300000200800 */
[----:B------:R-:W3:Y:S01]  /*22e0*/  F2F.F16.F32 R64, R66 ;  /* 0x0000004200407304 */ /* 0x000ee20000200800 */
[----:B0-----:R-:W-:-:S07]  /*22f0*/  PRMT R73, R82, 0x5410, R73 ;  /* 0x0000541052497816 */ /* 0x001fce0000000049 */
[----:B------:R-:W0:Y:S01]  /*2300*/  F2F.F16.F32 R62, R74 ;  /* 0x0000004a003e7304 */ /* 0x000e220000200800 */
[----:B------:R-:W-:Y:S01]  /*2310*/  LOP3.LUT R67, R73, R61, RZ, 0xfc, !PT ;  /* 0x0000003d49437212 */ /* 0x000fe200078efcff */
[----:B---3--:R-:W-:-:S06]  /*2320*/  IMAD.WIDE.U32 R64, R64, 0x10000, RZ ;  /* 0x0001000040407825 */ /* 0x008fcc00078e00ff */
[----:B------:R-:W-:Y:S01]  /*2330*/  F2F.F16.F32 R88, R88 ;  /* 0x0000005800587304 */ /* 0x000fe20000200800 */
[----:B0-----:R-:W-:-:S07]  /*2340*/  IMAD.WIDE.U32 R62, R62, 0x10000, RZ ;  /* 0x000100003e3e7825 */ /* 0x001fce00078e00ff */
[----:B------:R-:W0:Y:S08]  /*2350*/  F2F.F16.F32 R81, R79 ;  /* 0x0000004f00517304 */ /* 0x000e300000200800 */
[----:B------:R-:W-:Y:S01]  /*2360*/  F2F.F16.F32 R76, R76 ;  /* 0x0000004c004c7304 */ /* 0x000fe20000200800 */
[----:B0-----:R-:W-:-:S07]  /*2370*/  PRMT R81, R88, 0x5410, R81 ;  /* 0x0000541058517816 */ /* 0x001fce0000000051 */
[----:B------:R-:W0:Y:S08]  /*2380*/  F2F.F16.F32 R77, R86 ;  /* 0x00000056004d7304 */ /* 0x000e300000200800 */
[----:B------:R-:W3:Y:S01]  /*2390*/  F2F.F16.F32 R71, R80 ;  /* 0x0000005000477304 */ /* 0x000ee20000200800 */
[----:B0-----:R-:W-:-:S07]  /*23a0*/  PRMT R77, R76, 0x5410, R77 ;  /* 0x000054104c4d7816 */ /* 0x001fce000000004d */
[----:B------:R-:W0:Y:S01]  /*23b0*/  F2F.F16.F32 R79, R68 ;  /* 0x00000044004f7304 */ /* 0x000e220000200800 */
[----:B------:R-:W-:Y:S02]  /*23c0*/  LOP3.LUT R69, R77, R63, RZ, 0xfc, !PT ;  /* 0x0000003f4d457212 */ /* 0x000fe400078efcff */
[----:B---3--:R-:W-:-:S05]  /*23d0*/  LOP3.LUT R66, R60, R71, RZ, 0xfc, !PT ;  /* 0x000000473c427212 */ /* 0x008fca00078efcff */
[----:B------:R-:W3:Y:S01]  /*23e0*/  F2F.F16.F32 R75, R72 ;  /* 0x00000048004b7304 */ /* 0x000ee20000200800 */
[----:B--2---:R-:W-:Y:S01]  /*23f0*/  IMAD.WIDE.U32 R60, R59, 0x8, R16 ;  /* 0x000000083b3c7825 */ /* 0x004fe200078e0010 */
[----:B------:R-:W-:-:S04]  /*2400*/  LOP3.LUT R71, R81, R65, RZ, 0xfc, !PT ;  /* 0x0000004151477212 */ /* 0x000fc800078efcff */
[----:B------:R2:W-:Y:S01]  /*2410*/  STG.E.64 desc[UR4][R60.64], R22 ;  /* 0x000000163c007986 */ /* 0x0005e2000c101b04 */
[----:B0-----:R-:W-:Y:S01]  /*2420*/  LOP3.LUT R70, R64, R79, RZ, 0xfc, !PT ;  /* 0x0000004f40467212 */ /* 0x001fe200078efcff */
[----:B-1----:R-:W-:-:S05]  /*2430*/  IMAD.WIDE.U32 R64, R59, 0x8, R18 ;  /* 0x000000083b407825 */ /* 0x002fca00078e0012 */
[----:B------:R2:W-:Y:S01]  /*2440*/  STG.E.64 desc[UR4][R64.64], R66 ;  /* 0x0000004240007986 */ /* 0x0005e2000c101b04 */
[----:B---3--:R-:W-:Y:S01]  /*2450*/  LOP3.LUT R68, R62, R75, RZ, 0xfc, !PT ;  /* 0x0000004b3e447212 */ /* 0x008fe200078efcff */
        /* <DEDUP_REMOVED lines=9> */
.L_x_3426:
[----:B------:R-:W-:-:S04]  /*24f0*/  UISETP.NE.U32.AND UP0, UPT, UR12, URZ, UPT ;  /* 0x000000ff0c00728c */ /* 0x000fc8000bf05070 */
[----:B------:R-:W-:-:S09]  /*2500*/  UISETP.NE.AND.EX UP0, UPT, UR13, URZ, UPT, UP0 ;  /* 0x000000ff0d00728c */ /* 0x000fd2000bf05300 */
[----:B------:R-:W-:Y:S05]  /*2510*/  BRA.U UP0, `(.L_x_3429) ;  /* 0x0000000500a07547 */ /* 0x000fea000b800000 */
[----:B------:R-:W-:Y:S01]  /*2520*/  MOV R18, R3 ;  /* 0x0000000300127202 */ /* 0x000fe20000000f00 */
[C---:B------:R-:W-:Y:S01]  /*2530*/  FFMA.FTZ R93, R16.reuse, R93, R17 ;  /* 0x0000005d105d7223 */ /* 0x040fe20000010011 */
[----:B------:R-:W-:Y:S01]  /*2540*/  SHF.R.U32.HI R20, RZ, 0x10, R3 ;  /* 0x00000010ff147819 */ /* 0x000fe20000011603 */
[C-C-:B------:R-:W-:Y:S01]  /*2550*/  FFMA.FTZ R96, R16.reuse, R96, R17.reuse ;  /* 0x0000006010607223 */ /* 0x140fe20000010011 */
[----:B------:R-:W-:Y:S01]  /*2560*/  FFMA.FTZ R22, R16, R0, R17 ;  /* 0x0000000010167223 */ /* 0x000fe20000010011 */
[----:B------:R-:W-:Y:S02]  /*2570*/  HADD2.F32 R19, -RZ, R18.H0_H0 ;  /* 0x20000012ff137230 */ /* 0x000fe40000004100 */
[----:B------:R-:W-:Y:S01]  /*2580*/  FADD.FTZ R18, -R93, R82 ;  /* 0x000000525d127221 */ /* 0x000fe20000010100 */
[----:B------:R-:W-:Y:S01]  /*2590*/  FADD.FTZ R96, -R96, R95 ;  /* 0x0000005f60607221 */ /* 0x000fe20000010100 */
[----:B------:R-:W-:Y:S01]  /*25a0*/  SHF.R.U64 R21, R2, 0x10, R3 ;  /* 0x0000001002157819 */ /* 0x000fe20000001203 */
[----:B------:R-:W-:Y:S01]  /*25b0*/  FFMA.FTZ R87, R16, R87, R17 ;  /* 0x0000005710577223 */ /* 0x000fe20000010011 */
[----:B------:R-:W-:Y:S01]  /*25c0*/  FFMA.FTZ R18, R60, R18, R19 ;  /* 0x000000123c127223 */ /* 0x000fe20000010013 */
[----:B------:R-:W-:-:S02]  /*25d0*/  HADD2.F32 R19, -RZ, R20.H0_H0 ;  /* 0x20000014ff137230 */ /* 0x000fc40000004100 */
[----:B------:R-:W-:Y:S01]  /*25e0*/  FADD.FTZ R83, -R22, R83 ;  /* 0x0000005316537221 */ /* 0x000fe20000010100 */
[----:B------:R-:W-:Y:S02]  /*25f0*/  HADD2.F32 R21, -RZ, R21.H0_H0 ;  /* 0x20000015ff157230 */ /* 0x000fe40000004100 */
[----:B------:R-:W-:Y:S01]  /*2600*/  FMUL.FTZ R0, R18, R61 ;  /* 0x0000003d12007220 */ /* 0x000fe20000410000 */
[----:B------:R-:W-:Y:S01]  /*2610*/  MOV R18, R2 ;  /* 0x0000000200127202 */ /* 0x000fe20000000f00 */
[----:B------:R-:W-:Y:S01]  /*2620*/  FFMA.FTZ R20, R60, R96, R19 ;  /* 0x000000603c147223 */ /* 0x000fe20000010013 */
[----:B------:R-:W-:Y:S01]  /*2630*/  MOV R23, R25 ;  /* 0x0000001900177202 */ /* 0x000fe20000000f00 */
[----:B------:R-:W-:Y:S01]  /*2640*/  FFMA.FTZ R77, R16, R77, R17 ;  /* 0x0000004d104d7223 */ /* 0x000fe20000010011 */
[----:B------:R-:W-:Y:S01]  /*2650*/  SHF.R.U32.HI R29, RZ, 0x10, R25 ;  /* 0x00000010ff1d7819 */ /* 0x000fe20000011619 */
[----:B------:R-:W-:Y:S01]  /*2660*/  FMUL.FTZ R22, R20, R61 ;  /* 0x0000003d14167220 */ /* 0x000fe20000410000 */
[----:B------:R-:W-:Y:S01]  /*2670*/  FADD.FTZ R20, -R87, R78 ;  /* 0x0000004e57147221 */ /* 0x000fe20000010100 */
[----:B------:R-:W-:-:S02]  /*2680*/  HADD2.F32 R19, -RZ, R18.H0_H0 ;  /* 0x20000012ff137230 */ /* 0x000fc40000004100 */
[----:B------:R-:W-:Y:S01]  /*2690*/  FADD.FTZ R77, -R77, R76 ;  /* 0x0000004c4d4d7221 */ /* 0x000fe20000010100 */
[----:B------:R-:W-:Y:S01]  /*26a0*/  FFMA.FTZ R74, R16, R74, R17 ;  /* 0x0000004a104a7223 */ /* 0x000fe20000010011 */
[C---:B------:R-:W-:Y:S01]  /*26b0*/  FFMA.FTZ R20, R60.reuse, R20, R21 ;  /* 0x000000143c147223 */ /* 0x040fe20000010015 */
[----:B------:R-:W-:Y:S02]  /*26c0*/  HADD2.F32 R21, -RZ, R23.H0_H0 ;  /* 0x20000017ff157230 */ /* 0x000fe40000004100 */
[----:B------:R-:W-:Y:S01]  /*26d0*/  FFMA.FTZ R18, R60, R83, R19 ;  /* 0x000000533c127223 */ /* 0x000fe20000010013 */
[----:B------:R-:W-:Y:S01]  /*26e0*/  HADD2.F32 R29, -RZ, R29.H0_H0 ;  /* 0x2000001dff1d7230 */ /* 0x000fe20000004100 */
[----:B------:R0:W-:Y:S01]  /*26f0*/  F2F.F16.F32 R19, R22 ;  /* 0x0000001600137304 */ /* 0x0001e20000200800 */
[----:B------:R-:W-:Y:S01]  /*2700*/  FADD.FTZ R74, -R74, R75 ;  /* 0x0000004b4a4a7221 */ /* 0x000fe20000010100 */
[----:B------:R-:W-:Y:S01]  /*2710*/  FFMA.FTZ R72, R16, R72, R17 ;  /* 0x0000004810487223 */ /* 0x000fe20000010011 */
[----:B------:R-:W-:Y:S01]  /*2720*/  SHF.R.U64 R28, R24, 0x10, R25 ;  /* 0x00000010181c7819 */ /* 0x000fe20000001219 */
[C-C-:B------:R-:W-:Y:S01]  /*2730*/  FFMA.FTZ R73, R16.reuse, R73, R17.reuse ;  /* 0x0000004910497223 */ /* 0x140fe20000010011 */
[----:B------:R-:W-:Y:S01]  /*2740*/  FFMA.FTZ R75, R16, R65, R17 ;  /* 0x00000041104b7223 */ /* 0x000fe20000010011 */
[----:B------:R-:W-:Y:S01]  /*2750*/  FADD.FTZ R72, -R72, R71 ;  /* 0x0000004748487221 */ /* 0x000fe20000010100 */
[----:B------:R-:W-:Y:S01]  /*2760*/  FFMA.FTZ R67, R16, R67, R17 ;  /* 0x0000004310437223 */ /* 0x000fe20000010011 */
[----:B------:R-:W-:Y:S01]  /*2770*/  FADD.FTZ R73, -R73, R70 ;  /* 0x0000004649497221 */ /* 0x000fe20000010100 */
[----:B0-----:R-:W-:Y:S01]  /*2780*/  FFMA.FTZ R22, R60, R77, R21 ;  /* 0x0000004d3c167223 */ /* 0x001fe20000010015 */
[----:B------:R-:W-:Y:S01]  /*2790*/  MOV R21, R24 ;  /* 0x0000001800157202 */ /* 0x000fe20000000f00 */
[----:B------:R-:W-:Y:S01]  /*27a0*/  FFMA.FTZ R70, R16, R64, R17 ;  /* 0x0000004010467223 */ /* 0x000fe20000010011 */
[----:B------:R-:W-:Y:S01]  /*27b0*/  FADD.FTZ R62, -R75, R62 ;  /* 0x0000003e4b3e7221 */ /* 0x000fe20000010100 */
[----:B------:R-:W-:Y:S01]  /*27c0*/  FMUL.FTZ R23, R22, R61 ;  /* 0x0000003d16177220 */ /* 0x000fe20000410000 */
[----:B------:R-:W-:Y:S01]  /*27d0*/  FFMA.FTZ R22, R60, R74, R29 ;  /* 0x0000004a3c167223 */ /* 0x000fe2000001001d */
[----:B------:R-:W-:Y:S01]  /*27e0*/  HADD2.F32 R21, -RZ, R21.H0_H0 ;  /* 0x20000015ff157230 */ /* 0x000fe20000004100 */
[----:B------:R-:W-:Y:S01]  /*27f0*/  MOV R64, R27 ;  /* 0x0000001b00407202 */ /* 0x000fe20000000f00 */
[----:B------:R0:W-:Y:S01]  /*2800*/  F2F.F16.F32 R29, R23 ;  /* 0x00000017001d7304 */ /* 0x0001e20000200800 */
[-C--:B------:R-:W-:Y:S01]  /*2810*/  FMUL.FTZ R71, R22, R61.reuse ;  /* 0x0000003d16477220 */ /* 0x080fe20000410000 */
[----:B------:R-:W-:Y:S01]  /*2820*/  FADD.FTZ R70, -R70, R63 ;  /* 0x0000003f46467221 */ /* 0x000fe20000010100 */
[----:B------:R-:W-:Y:S01]  /*2830*/  FFMA.FTZ R22, R60, R72, R21 ;  /* 0x000000483c167223 */ /* 0x000fe20000010015 */
[----:B------:R-:W-:Y:S01]  /*2840*/  HADD2.F32 R21, -RZ, R28.H0_H0 ;  /* 0x2000001cff157230 */ /* 0x000fe20000004100 */
[----:B------:R-:W-:Y:S01]  /*2850*/  SHF.R.U32.HI R63, RZ, 0x10, R27 ;  /* 0x00000010ff3f7819 */ /* 0x000fe2000001161b */
[----:B------:R-:W-:Y:S01]  /*2860*/  FADD.FTZ R67, -R67, R66 ;  /* 0x0000004243437221 */ /* 0x000fe20000010100 */
[----:B------:R-:W-:Y:S01]  /*2870*/  FMUL.FTZ R22, R22, R61 ;  /* 0x0000003d16167220 */ /* 0x000fe20000410000 */
[----:B------:R-:W-:Y:S01]  /*2880*/  FFMA.FTZ R17, R16, R69, R17 ;  /* 0x0000004510117223 */ /* 0x000fe20000010011 */
[----:B0-----:R-:W-:Y:S01]  /*2890*/  SHF.R.U64 R23, R26, 0x10, R27 ;  /* 0x000000101a177819 */ /* 0x001fe2000000121b */
[----:B------:R-:W-:Y:S01]  /*28a0*/  FFMA.FTZ R28, R60, R73, R21 ;  /* 0x000000493c1c7223 */ /* 0x000fe20000010015 */
[----:B------:R-:W-:Y:S01]  /*28b0*/  HADD2.F32 R63, -RZ, R63.H0_H0 ;  /* 0x2000003fff3f7230 */ /* 0x000fe20000004100 */
[----:B------:R0:W-:Y:S01]  /*28c0*/  F2F.F16.F32 R65, R22 ;  /* 0x0000001600417304 */ /* 0x0001e20000200800 */
[----:B------:R-:W-:Y:S01]  /*28d0*/  FMUL.FTZ R20, R20, R61 ;  /* 0x0000003d14147220 */ /* 0x000fe20000410000 */
[----:B------:R-:W-:-:S02]  /*28e0*/  HADD2.F32 R21, -RZ, R23.H0_H0 ;  /* 0x20000017ff157230 */ /* 0x000fc40000004100 */
[----:B------:R-:W-:Y:S01]  /*28f0*/  FMUL.FTZ R28, R28, R61 ;  /* 0x0000003d1c1c7220 */ /* 0x000fe20000410000 */
[----:B------:R-:W-:Y:S01]  /*2900*/  FFMA.FTZ R16, R60, R67, R63 ;  /* 0x000000433c107223 */ /* 0x000fe2000001003f */
[----:B------:R-:W-:Y:S01]  /*2910*/  FADD.FTZ R68, -R17, R68 ;  /* 0x0000004411447221 */ /* 0x000fe20000010100 */
[-C--:B------:R-:W-:Y:S01]  /*2920*/  FMUL.FTZ R18, R18, R61.reuse ;  /* 0x0000003d12127220 */ /* 0x080fe20000410000 */
[----:B------:R-:W-:Y:S01]  /*2930*/  FFMA.FTZ R62, R60, R62, R21 ;  /* 0x0000003e3c3e7223 */ /* 0x000fe20000010015 */
[----:B------:R-:W-:Y:S02]  /*2940*/  HADD2.F32 R21, -RZ, R64.H0_H0 ;  /* 0x20000040ff157230 */ /* 0x000fe40000004100 */
[-C--:B------:R-:W-:Y:S01]  /*2950*/  FMUL.FTZ R64, R16, R61.reuse ;  /* 0x0000003d10407220 */ /* 0x080fe20000410000 */
[----:B------:R-:W1:Y:S01]  /*2960*/  F2F.F16.F32 R20, R20 ;  /* 0x0000001400147304 */ /* 0x000e620000200800 */
[----:B------:R-:W-:Y:S01]  /*2970*/  FMUL.FTZ R62, R62, R61 ;  /* 0x0000003d3e3e7220 */ /* 0x000fe20000410000 */
[----:B------:R-:W2:Y:S01]  /*2980*/  LDC.64 R16, c[0x0][0x468] ;  /* 0x00011a00ff107b82 */ /* 0x000ea20000000a00 */
[----:B0-----:R-:W-:Y:S01]  /*2990*/  FFMA.FTZ R22, R60, R70, R21 ;  /* 0x000000463c167223 */ /* 0x001fe20000010015 */
[----:B------:R-:W-:-:S03]  /*29a0*/  MOV R21, R26 ;  /* 0x0000001a00157202 */ /* 0x000fc60000000f00 */
[----:B------:R-:W-:Y:S01]  /*29b0*/  FMUL.FTZ R22, R22, R61 ;  /* 0x0000003d16167220 */ /* 0x000fe20000410000 */
[----:B------:R-:W0:Y:S01]  /*29c0*/  F2F.F16.F32 R0, R0 ;  /* 0x0000000000007304 */ /* 0x000e220000200800 */
[----:B------:R-:W-:-:S05]  /*29d0*/  HADD2.F32 R21, -RZ, R21.H0_H0 ;  /* 0x20000015ff157230 */ /* 0x000fca0000004100 */
[----:B------:R-:W-:Y:S01]  /*29e0*/  FFMA.FTZ R60, R60, R68, R21 ;  /* 0x000000443c3c7223 */ /* 0x000fe20000010015 */
[----:B-1----:R-:W-:Y:S01]  /*29f0*/  IMAD.WIDE.U32 R20, R20, 0x10000, RZ ;  /* 0x0001000014147825 */ /* 0x002fe200078e00ff */
[----:B------:R-:W-:Y:S03]  /*2a00*/  F2F.F16.F32 R23, R28 ;  /* 0x0000001c00177304 */ /* 0x000fe60000200800 */
[----:B------:R-:W-:Y:S01]  /*2a10*/  FMUL.FTZ R60, R60, R61 ;  /* 0x0000003d3c3c7220 */ /* 0x000fe20000410000 */
[----:B0-----:R-:W-:-:S04]  /*2a20*/  PRMT R19, R0, 0x5410, R19 ;  /* 0x0000541000137816 */ /* 0x001fc80000000013 */
[----:B------:R-:W0:Y:S01]  /*2a30*/  F2F.F16.F32 R72, R71 ;  /* 0x0000004700487304 */ /* 0x000e220000200800 */
[----:B------:R-:W-:-:S07]  /*2a40*/  LOP3.LUT R19, R19, R21, RZ, 0xfc, !PT ;  /* 0x0000001513137212 */ /* 0x000fce00078efcff */
[----:B------:R1:W-:Y:S01]  /*2a50*/  F2F.F16.F32 R28, R22 ;  /* 0x00000016001c7304 */ /* 0x0003e20000200800 */
[----:B0-----:R-:W-:-:S07]  /*2a60*/  PRMT R61, R29, 0x5410, R72 ;  /* 0x000054101d3d7816 */ /* 0x001fce0000000048 */
[----:B------:R-:W0:Y:S01]  /*2a70*/  F2F.F16.F32 R67, R64 ;  /* 0x0000004000437304 */ /* 0x000e220000200800 */
[----:B-1----:R-:W-:-:S05]  /*2a80*/  IMAD.WIDE.U32 R22, R23, 0x10000, RZ ;  /* 0x0001000017167825 */ /* 0x002fca00078e00ff */
[----:B------:R-:W-:Y:S02]  /*2a90*/  LOP3.LUT R21, R61, R23, RZ, 0xfc, !PT ;  /* 0x000000173d157212 */ /* 0x000fe400078efcff */
[----:B------:R-:W1:Y:S01]  /*2aa0*/  F2F.F16.F32 R62, R62 ;  /* 0x0000003e003e7304 */ /* 0x000e620000200800 */
[----:B0-----:R-:W-:-:S07]  /*2ab0*/  PRMT R67, R28, 0x5410, R67 ;  /* 0x000054101c437816 */ /* 0x001fce0000000043 */
[----:B------:R-:W0:Y:S01]  /*2ac0*/  F2F.F16.F32 R18, R18 ;  /* 0x0000001200127304 */ /* 0x000e220000200800 */
[----:B-1----:R-:W-:-:S07]  /*2ad0*/  IMAD.WIDE.U32 R28, R62, 0x10000, RZ ;  /* 0x000100003e1c7825 */ /* 0x002fce00078e00ff */
[----:B------:R2:W1:Y:S01]  /*2ae0*/  F2F.F16.F32 R63, R60 ;  /* 0x0000003c003f7304 */ /* 0x0004620000200800 */
        /* <DEDUP_REMOVED lines=11> */
.L_x_3429:
[----:B------:R-:W-:Y:S01]  /*2ba0*/  SHF.R.U32.HI R23, RZ, 0x10, R25 ;  /* 0x00000010ff177819 */ /* 0x000fe20000011619 */
[C-C-:B------:R-:W-:Y:S01]  /*2bb0*/  FFMA.FTZ R74, R16.reuse, R74, R17.reuse ;  /* 0x0000004a104a7223 */ /* 0x140fe20000010011 */
[C-C-:B------:R-:W-:Y:S01]  /*2bc0*/  FFMA.FTZ R93, R16.reuse, R93, R17.reuse ;  /* 0x0000005d105d7223 */ /* 0x140fe20000010011 */
[----:B------:R-:W-:Y:S01]  /*2bd0*/  FFMA.FTZ R72, R16, R72, R17 ;  /* 0x0000004810487223 */ /* 0x000fe20000010011 */
[----:B------:R-:W-:Y:S01]  /*2be0*/  MOV R18, R3 ;  /* 0x0000000300127202 */ /* 0x000fe20000000f00 */
[----:B------:R-:W-:Y:S01]  /*2bf0*/  HADD2.F32 R29, -RZ, R23.H0_H0 ;  /* 0x20000017ff1d7230 */ /* 0x000fe20000004100 */
[----:B------:R-:W-:Y:S01]  /*2c00*/  MOV R23, R24 ;  /* 0x0000001800177202 */ /* 0x000fe20000000f00 */
[----:B------:R-:W-:Y:S01]  /*2c10*/  FADD.FTZ R75, -R74, R75 ;  /* 0x0000004b4a4b7221 */ /* 0x000fe20000010100 */
[----:B------:R-:W-:Y:S01]  /*2c20*/  FADD.FTZ R93, -R93, R82 ;  /* 0x000000525d5d7221 */ /* 0x000fe20000010100 */
[----:B------:R-:W-:Y:S01]  /*2c30*/  FADD.FTZ R71, -R72, R71 ;  /* 0x0000004748477221 */ /* 0x000fe20000010100 */
[----:B------:R-:W-:-:S02]  /*2c40*/  HADD2.F32 R19, -RZ, R18.H0_H0 ;  /* 0x20000012ff137230 */ /* 0x000fc40000004100 */
[----:B------:R-:W-:Y:S01]  /*2c50*/  FFMA.FTZ R82, R60, R75, R29 ;  /* 0x0000004b3c527223 */ /* 0x000fe2000001001d */
[----:B------:R-:W-:Y:S01]  /*2c60*/  HADD2.F32 R23, -RZ, R23.H0_H0 ;  /* 0x20000017ff177230 */ /* 0x000fe20000004100 */
[----:B------:R-:W-:Y:S01]  /*2c70*/  SHF.R.U64 R29, R24, 0x10, R25 ;  /* 0x00000010181d7819 */ /* 0x000fe20000001219 */
[C---:B------:R-:W-:Y:S01]  /*2c80*/  FFMA.FTZ R73, R16.reuse, R73, R17 ;  /* 0x0000004910497223 */ /* 0x040fe20000010011 */
[----:B------:R-:W-:Y:S01]  /*2c90*/  SHF.R.U32.HI R18, RZ, 0x10, R3 ;  /* 0x00000010ff127819 */ /* 0x000fe20000011603 */
[----:B------:R-:W-:Y:S01]  /*2ca0*/  FFMA.FTZ R96, R16, R96, R17 ;  /* 0x0000006010607223 */ /* 0x000fe20000010011 */
[----:B------:R-:W-:Y:S01]  /*2cb0*/  FFMA.FTZ R74, R60, R71, R23 ;  /* 0x000000473c4a7223 */ /* 0x000fe20000010017 */
[----:B------:R-:W-:Y:S02]  /*2cc0*/  HADD2.F32 R23, -RZ, R29.H0_H0 ;  /* 0x2000001dff177230 */ /* 0x000fe40000004100 */
[----:B------:R-:W-:Y:S01]  /*2cd0*/  FADD.FTZ R73, -R73, R70 ;  /* 0x0000004649497221 */ /* 0x000fe20000010100 */
[----:B------:R-:W-:Y:S01]  /*2ce0*/  MOV R71, R27 ;  /* 0x0000001b00477202 */ /* 0x000fe20000000f00 */
[----:B------:R-:W-:Y:S01]  /*2cf0*/  FFMA.FTZ R64, R16, R64, R17 ;  /* 0x0000004010407223 */ /* 0x000fe20000010011 */
[----:B------:R-:W-:Y:S01]  /*2d00*/  FFMA.FTZ R22, R60, R93, R19 ;  /* 0x0000005d3c167223 */ /* 0x000fe20000010013 */
[----:B------:R-:W-:-:S02]  /*2d10*/  HADD2.F32 R21, -RZ, R18.H0_H0 ;  /* 0x20000012ff157230 */ /* 0x000fc40000004100 */
[----:B------:R-:W-:Y:S01]  /*2d20*/  FADD.FTZ R95, -R96, R95 ;  /* 0x0000005f605f7221 */ /* 0x000fe20000010100 */
[----:B------:R-:W-:Y:S01]  /*2d30*/  MOV R19, R2 ;  /* 0x0000000200137202 */ /* 0x000fe20000000f00 */
[----:B------:R-:W-:Y:S01]  /*2d40*/  FFMA.FTZ R0, R16, R0, R17 ;  /* 0x0000000010007223 */ /* 0x000fe20000010011 */
[----:B------:R-:W-:Y:S01]  /*2d50*/  FFMA.FTZ R70, R60, R73, R23 ;  /* 0x000000493c467223 */ /* 0x000fe20000010017 */
[----:B------:R-:W-:Y:S01]  /*2d60*/  FADD.FTZ R23, -R64, R63 ;  /* 0x0000003f40177221 */ /* 0x000fe20000010100 */
[----:B------:R-:W-:Y:S01]  /*2d70*/  HADD2.F32 R71, -RZ, R71.H0_H0 ;  /* 0x20000047ff477230 */ /* 0x000fe20000004100 */
[----:B------:R-:W-:Y:S01]  /*2d80*/  SHF.R.U32.HI R64, RZ, 0x10, R27 ;  /* 0x00000010ff407819 */ /* 0x000fe2000001161b */
[----:B------:R-:W-:Y:S01]  /*2d90*/  FFMA.FTZ R28, R60, R95, R21 ;  /* 0x0000005f3c1c7223 */ /* 0x000fe20000010015 */
[----:B------:R-:W-:Y:S01]  /*2da0*/  FADD.FTZ R83, -R0, R83 ;  /* 0x0000005300537221 */ /* 0x000fe20000010100 */
[----:B------:R-:W-:Y:S02]  /*2db0*/  HADD2.F32 R21, -RZ, R19.H0_H0 ;  /* 0x20000013ff157230 */ /* 0x000fe40000004100 */
[----:B------:R-:W-:Y:S01]  /*2dc0*/  FFMA.FTZ R67, R16, R67, R17 ;  /* 0x0000004310437223 */ /* 0x000fe20000010011 */
[----:B------:R-:W-:Y:S01]  /*2dd0*/  SHF.R.U64 R0, R2, 0x10, R3 ;  /* 0x0000001002007819 */ /* 0x000fe20000001203 */
[----:B------:R-:W-:Y:S01]  /*2de0*/  FFMA.FTZ R84, R60, R23, R71 ;  /* 0x000000173c547223 */ /* 0x000fe20000010047 */
[----:B------:R-:W-:Y:S01]  /*2df0*/  FFMA.FTZ R87, R16, R87, R17 ;  /* 0x0000005710577223 */ /* 0x000fe20000010011 */
[----:B------:R-:W-:-:S02]  /*2e00*/  HADD2.F32 R71, -RZ, R64.H0_H0 ;  /* 0x20000040ff477230 */ /* 0x000fc40000004100 */
[----:B------:R-:W-:Y:S01]  /*2e10*/  FADD.FTZ R67, -R67, R66 ;  /* 0x0000004243437221 */ /* 0x000fe20000010100 */
[----:B------:R-:W-:Y:S01]  /*2e20*/  MOV R64, R26 ;  /* 0x0000001a00407202 */ /* 0x000fe20000000f00 */
[----:B------:R-:W-:Y:S01]  /*2e30*/  FFMA.FTZ R80, R60, R83, R21 ;  /* 0x000000533c507223 */ /* 0x000fe20000010015 */
[----:B------:R-:W-:Y:S02]  /*2e40*/  HADD2.F32 R21, -RZ, R0.H0_H0 ;  /* 0x20000000ff157230 */ /* 0x000fe40000004100 */
[----:B------:R-:W-:Y:S01]  /*2e50*/  FFMA.FTZ R69, R16, R69, R17 ;  /* 0x0000004510457223 */ /* 0x000fe20000010011 */
[----:B------:R-:W-:Y:S01]  /*2e60*/  FADD.FTZ R87, -R87, R78 ;  /* 0x0000004e57577221 */ /* 0x000fe20000010100 */
[----:B------:R-:W-:Y:S01]  /*2e70*/  MOV R20, R25 ;  /* 0x0000001900147202 */ /* 0x000fe20000000f00 */
[----:B------:R-:W-:Y:S01]  /*2e80*/  FFMA.FTZ R86, R60, R67, R71 ;  /* 0x000000433c567223 */ /* 0x000fe20000010047 */
[----:B------:R-:W-:Y:S01]  /*2e90*/  FFMA.FTZ R77, R16, R77, R17 ;  /* 0x0000004d104d7223 */ /* 0x000fe20000010011 */
[----:B------:R-:W-:-:S02]  /*2ea0*/  HADD2.F32 R67, -RZ, R64.H0_H0 ;  /* 0x20000040ff437230 */ /* 0x000fc40000004100 */
[----:B------:R-:W-:Y:S01]  /*2eb0*/  FADD.FTZ R69, -R69, R68 ;  /* 0x0000004445457221 */ /* 0x000fe20000010100 */
[----:B------:R-:W-:Y:S01]  /*2ec0*/  SHF.R.U64 R66, R26, 0x10, R27 ;  /* 0x000000101a427819 */ /* 0x000fe2000000121b */
[----:B------:R-:W-:Y:S01]  /*2ed0*/  FFMA.FTZ R78, R60, R87, R21 ;  /* 0x000000573c4e7223 */ /* 0x000fe20000010015 */
[----:B------:R0:W-:Y:S01]  /*2ee0*/  F2F.F16.F32 R18, R22 ;  /* 0x0000001600127304 */ /* 0x0001e20000200800 */
[----:B------:R-:W-:Y:S02]  /*2ef0*/  HADD2.F32 R21, -RZ, R20.H0_H0 ;  /* 0x20000014ff157230 */ /* 0x000fe40000004100 */
[----:B------:R-:W-:Y:S01]  /*2f00*/  FFMA.FTZ R17, R16, R65, R17 ;  /* 0x0000004110117223 */ /* 0x000fe20000010011 */
[----:B------:R-:W-:Y:S01]  /*2f10*/  FADD.FTZ R77, -R77, R76 ;  /* 0x0000004c4d4d7221 */ /* 0x000fe20000010100 */
[C---:B------:R-:W-:Y:S01]  /*2f20*/  FFMA.FTZ R16, R60.reuse, R69, R67 ;  /* 0x000000453c107223 */ /* 0x040fe20000010043 */
[----:B------:R-:W-:Y:S02]  /*2f30*/  HADD2.F32 R67, -RZ, R66.H0_H0 ;  /* 0x20000042ff437230 */ /* 0x000fe40000004100 */
[----:B------:R-:W-:Y:S01]  /*2f40*/  FADD.FTZ R17, -R17, R62 ;  /* 0x0000003e11117221 */ /* 0x000fe20000010100 */
[----:B------:R-:W-:Y:S01]  /*2f50*/  FFMA.FTZ R76, R60, R77, R21 ;  /* 0x0000004d3c4c7223 */ /* 0x000fe20000010015 */
[----:B------:R1:W2:Y:S01]  /*2f60*/  F2F.F16.F32 R19, R28 ;  /* 0x0000001c00137304 */ /* 0x0002a20000200800 */
[----:B------:R-:W-:Y:S01]  /*2f70*/  FMUL.FTZ R68, R16, R61 ;  /* 0x0000003d10447220 */ /* 0x000fe20000410000 */
[----:B------:R-:W-:Y:S01]  /*2f80*/  FFMA.FTZ R62, R60, R17, R67 ;  /* 0x000000113c3e7223 */ /* 0x000fe20000010043 */
[----:B0-----:R-:W-:-:S05]  /*2f90*/  FMUL.FTZ R22, R22, R61 ;  /* 0x0000003d16167220 */ /* 0x001fca0000410000 */
[----:B------:R0:W-:Y:S01]  /*2fa0*/  F2F.F16.F32 R0, R80 ;  /* 0x0000005000007304 */ /* 0x0001e20000200800 */
[----:B-1----:R-:W-:Y:S01]  /*2fb0*/  FMUL.FTZ R28, R28, R61 ;  /* 0x0000003d1c1c7220 */ /* 0x002fe20000410000 */
[----:B--2---:R-:W-:-:S06]  /*2fc0*/  PRMT R71, R18, 0x5410, R19 ;  /* 0x0000541012477816 */ /* 0x004fcc0000000013 */
[----:B------:R1:W-:Y:S01]  /*2fd0*/  F2F.F16.F32 R21, R76 ;  /* 0x0000004c00157304 */ /* 0x0003e20000200800 */
[-C--:B0-----:R-:W-:Y:S01]  /*2fe0*/  FMUL.FTZ R80, R80, R61.reuse ;  /* 0x0000003d50507220 */ /* 0x081fe20000410000 */
[----:B------:R-:W0:Y:S06]  /*2ff0*/  LDC.64 R18, c[0x0][0x468] ;  /* 0x00011a00ff127b82 */ /* 0x000e2c0000000a00 */
[----:B------:R2:W3:Y:S01]  /*3000*/  F2F.F16.F32 R72, R82 ;  /* 0x0000005200487304 */ /* 0x0004e20000200800 */
[----:B-1----:R-:W-:-:S07]  /*3010*/  FMUL.FTZ R76, R76, R61 ;  /* 0x0000003d4c4c7220 */ /* 0x002fce0000410000 */
[----:B------:R1:W4:Y:S01]  /*3020*/  F2F.F16.F32 R20, R78 ;  /* 0x0000004e00147304 */ /* 0x0003220000200800 */
[----:B--2---:R-:W-:Y:S01]  /*3030*/  FMUL.FTZ R82, R82, R61 ;  /* 0x0000003d52527220 */ /* 0x004fe20000410000 */
[----:B---3--:R-:W-:-:S06]  /*3040*/  PRMT R69, R21, 0x5410, R72 ;  /* 0x0000541015457816 */ /* 0x008fcc0000000048 */
[----:B------:R2:W-:Y:S01]  /*3050*/  F2F.F16.F32 R63, R70 ;  /* 0x00000046003f7304 */ /* 0x0005e20000200800 */
[----:B-1----:R-:W-:Y:S01]  /*3060*/  FMUL.FTZ R78, R78, R61 ;  /* 0x0000003d4e4e7220 */ /* 0x002fe20000410000 */
[----:B----4-:R-:W-:-:S06]  /*3070*/  IMAD.WIDE.U32 R20, R20, 0x10000, RZ ;  /* 0x0001000014147825 */ /* 0x010fcc00078e00ff */
[----:B------:R-:W-:Y:S01]  /*3080*/  F2F.F16.F32 R60, R62 ;  /* 0x0000003e003c7304 */ /* 0x000fe20000200800 */
[----:B--2---:R-:W-:-:S07]  /*3090*/  FMUL.FTZ R70, R70, R61 ;  /* 0x0000003d46467220 */ /* 0x004fce0000410000 */
[----:B------:R1:W-:Y:S08]  /*30a0*/  F2F.F16.F32 R23, R84 ;  /* 0x0000005400177304 */ /* 0x0003f00000200800 */
[----:B------:R2:W3:Y:S01]  /*30b0*/  F2F.F16.F32 R64, R86 ;  /* 0x0000005600407304 */ /* 0x0004e20000200800 */
[----:B-1----:R-:W-:-:S07]  /*30c0*/  FMUL.FTZ R84, R84, R61 ;  /* 0x0000003d54547220 */ /* 0x002fce0000410000 */
[----:B------:R1:W-:Y:S01]  /*30d0*/  F2F.F16.F32 R73, R80 ;  /* 0x0000005000497304 */ /* 0x0003e20000200800 */
[----:B--2---:R-:W-:Y:S01]  /*30e0*/  FMUL.FTZ R86, R86, R61 ;  /* 0x0000003d56567220 */ /* 0x004fe20000410000 */
[----:B---3--:R-:W-:-:S06]  /*30f0*/  PRMT R67, R23, 0x5410, R64 ;  /* 0x0000541017437816 */ /* 0x008fcc0000000040 */
[----:B------:R2:W-:Y:S01]  /*3100*/  F2F.F16.F32 R65, R16 ;  /* 0x0000001000417304 */ /* 0x0005e20000200800 */
[----:B-1----:R-:W-:Y:S01]  /*3110*/  FMUL.FTZ R80, R62, R61 ;  /* 0x0000003d3e507220 */ /* 0x002fe20000410000 */
[----:B------:R-:W-:Y:S01]  /*3120*/  IMAD.WIDE.U32 R62, R63, 0x10000, RZ ;  /* 0x000100003f3e7825 */ /* 0x000fe200078e00ff */
[----:B------:R-:W-:-:S04]  /*3130*/  LOP3.LUT R23, R71, R21, RZ, 0xfc, !PT ;  /* 0x0000001547177212 */ /* 0x000fc800078efcff */
[----:B------:R-:W-:Y:S01]  /*3140*/  LOP3.LUT R21, R69, R63, RZ, 0xfc, !PT ;  /* 0x0000003f45157212 */ /* 0x000fe200078efcff */
[----:B------:R1:W3:Y:S01]  /*3150*/  F2F.F16.F32 R29, R74 ;  /* 0x0000004a001d7304 */ /* 0x0002e20000200800 */
[----:B--2---:R-:W2:Y:S07]  /*3160*/  LDC.64 R16, c[0x0][0x478] ;  /* 0x00011e00ff107b82 */ /* 0x004eae0000000a00 */
[----:B------:R-:W4:Y:S01]  /*3170*/  F2F.F16.F32 R78, R78 ;  /* 0x0000004e004e7304 */ /* 0x000f220000200800 */
[----:B-1----:R-:W-:Y:S01]  /*3180*/  FMUL.FTZ R74, R74, R61 ;  /* 0x0000003d4a4a7220 */ /* 0x002fe20000410000 */
[----:B------:R-:W-:-:S06]  /*3190*/  IMAD.WIDE.U32 R60, R60, 0x10000, RZ ;  /* 0x000100003c3c7825 */ /* 0x000fcc00078e00ff */
[----:B------:R1:W-:Y:S08]  /*31a0*/  F2F.F16.F32 R66, R22 ;  /* 0x0000001600427304 */ /* 0x0003f00000200800 */
[----:B------:R5:W0:Y:S01]  /*31b0*/  F2F.F16.F32 R75, R28 ;  /* 0x0000001c004b7304 */ /* 0x000a220000200800 */
[----:B-1----:R-:W-:Y:S02]  /*31c0*/  LOP3.LUT R22, R20, R0, RZ, 0xfc, !PT ;  /* 0x0000000014167212 */ /* 0x002fe400078efcff */
[----:B---3--:R-:W-:-:S02]  /*31d0*/  LOP3.LUT R20, R62, R29, RZ, 0xfc, !PT ;  /* 0x0000001d3e147212 */ /* 0x008fc400078efcff */
[----:B------:R-:W-:-:S03]  /*31e0*/  LOP3.LUT R29, R67, R61, RZ, 0xfc, !PT ;  /* 0x0000003d431d7212 */ /* 0x000fc600078efcff */
[----:B------:R-:W1:Y:S01]  /*31f0*/  F2F.F16.F32 R70, R70 ;  /* 0x0000004600467304 */ /* 0x000e620000200800 */
[----:B-----5:R-:W-:Y:S01]  /*3200*/  LOP3.LUT R28, R60, R65, RZ, 0xfc, !PT ;  /* 0x000000413c1c7212 */ /* 0x020fe200078efcff */
[----:B----4-:R-:W-:Y:S01]  /*3210*/  IMAD.WIDE.U32 R60, R78, 0x10000, RZ ;  /* 0x000100004e3c7825 */ /* 0x010fe200078e00ff */
[----:B0-----:R-:W-:-:S05]  /*3220*/  PRMT R75, R66, 0x5410, R75 ;  /* 0x00005410424b7816 */ /* 0x001fca000000004b */
[----:B------:R-:W-:Y:S01]  /*3230*/  F2F.F16.F32 R76, R76 ;  /* 0x0000004c004c7304 */ /* 0x000fe20000200800 */
[----:B------:R-:W-:Y:S02]  /*3240*/  LOP3.LUT R64, R60, R73, RZ, 0xfc, !PT ;  /* 0x000000493c407212 */ /* 0x000fe400078efcff */
[----:B------:R-:W-:Y:S01]  /*3250*/  LOP3.LUT R65, R75, R61, RZ, 0xfc, !PT ;  /* 0x0000003d4b417212 */ /* 0x000fe200078efcff */
[----:B--2---:R-:W-:-:S04]  /*3260*/  IMAD.WIDE.U32 R60, R59, 0x8, R16 ;  /* 0x000000083b3c7825 */ /* 0x004fc800078e0010 */
[----:B------:R-:W0:Y:S01]  /*3270*/  F2F.F16.F32 R79, R82 ;  /* 0x00000052004f7304 */ /* 0x000e220000200800 */
[----:B-1----:R-:W-:Y:S01]  /*3280*/  IMAD.WIDE.U32 R62, R70, 0x10000, RZ ;  /* 0x00010000463e7825 */ /* 0x002fe200078e00ff */
[----:B------:R1:W-:Y:S06]  /*3290*/  STG.E.64 desc[UR4][R60.64], R22 ;  /* 0x000000163c007986 */ /* 0x0003ec000c101b04 */
[----:B------:R-:W2:Y:S01]  /*32a0*/  F2F.F16.F32 R80, R80 ;  /* 0x0000005000507304 */ /* 0x000ea20000200800 */
[----:B0-----:R-:W-:-:S07]  /*32b0*/  PRMT R79, R76, 0x5410, R79 ;  /* 0x000054104c4f7816 */ /* 0x001fce000000004f */
[----:B------:R-:W-:Y:S01]  /*32c0*/  F2F.F16.F32 R84, R84 ;  /* 0x0000005400547304 */ /* 0x000fe20000200800 */
[----:B------:R-:W-:Y:S01]  /*32d0*/  LOP3.LUT R69, R79, R63, RZ, 0xfc, !PT ;  /* 0x0000003f4f457212 */ /* 0x000fe200078efcff */
[----:B--2---:R-:W-:-:S06]  /*32e0*/  IMAD.WIDE.U32 R66, R80, 0x10000, RZ ;  /* 0x0001000050427825 */ /* 0x004fcc00078e00ff */
[----:B------:R-:W0:Y:S08]  /*32f0*/  F2F.F16.F32 R83, R86 ;  /* 0x0000005600537304 */ /* 0x000e300000200800 */
[----:B------:R-:W2:Y:S01]  /*3300*/  F2F.F16.F32 R77, R74 ;  /* 0x0000004a004d7304 */ /* 0x000ea20000200800 */
[----:B0-----:R-:W-:-:S07]  /*3310*/  PRMT R83, R84, 0x5410, R83 ;  /* 0x0000541054537816 */ /* 0x001fce0000000053 */
[----:B------:R2:W0:Y:S01]  /*3320*/  F2F.F16.F32 R81, R68 ;  /* 0x0000004400517304 */ /* 0x0004220000200800 */
[----:B------:R-:W-:Y:S02]  /*3330*/  LOP3.LUT R71, R83, R67, RZ, 0xfc, !PT ;  /* 0x0000004353477212 */ /* 0x000fe400078efcff */
[----:B--2---:R-:W-:Y:S01]  /*3340*/  LOP3.LUT R68, R62, R77, RZ, 0xfc, !PT ;  /* 0x0000004d3e447212 */ /* 0x004fe200078efcff */
[----:B------:R-:W-:Y:S01]  /*3350*/  IMAD.WIDE.U32 R62, R59, 0x8, R18 ;  /* 0x000000083b3e7825 */ /* 0x000fe200078e0012 */
[----:B0-----:R-:W-:-:S03]  /*3360*/  LOP3.LUT R70, R66, R81, RZ, 0xfc, !PT ;  /* 0x0000005142467212 */ /* 0x001fc600078efcff */
        /* <DEDUP_REMOVED lines=9> */
.L_x_3428:
        /* <DEDUP_REMOVED lines=26> */
.L_x_3423:
        /* <DEDUP_REMOVED lines=14> */
.L_x_3431:
        /* <DEDUP_REMOVED lines=16> */
.L_x_6753:


//--------------------- .text._ZN10layer_norm13ln_bwd_kernelINS_13Kernel_traitsIf6__halfS2_S2_fjLj1536ELj1ELj1ELj4ELj8ENS_18Kernel_traits_baseILj1536EfS2_S2_S2_fjLj128EEEEELb0ELb0ELb1ELb0EEEvNS_9BwdParamsE --------------------------
	.section	.text._ZN10layer_norm13ln_bwd_kernelINS_13Kernel_traitsIf6__halfS2_S2_fjLj1536ELj1ELj1ELj4ELj8ENS_18Kernel_traits_baseILj1536EfS2_S2_S2_fjLj128EEEEELb0ELb0ELb1ELb0EEEvNS_9BwdParamsE,"ax",@progbits
	.align	128
        .global         _ZN10layer_norm13ln_bwd_kernelINS_13Kernel_traitsIf6__halfS2_S2_fjLj1536ELj1ELj1ELj4ELj8ENS_18Kernel_traits_baseILj1536EfS2_S2_S2_fjLj128EEEEELb0ELb0ELb1ELb0EEEvNS_9BwdParamsE
        .type           _ZN10layer_norm13ln_bwd_kernelINS_13Kernel_traitsIf6__halfS2_S2_fjLj1536ELj1ELj1ELj4ELj8ENS_18Kernel_traits_baseILj1536EfS2_S2_S2_fjLj128EEEEELb0ELb0ELb1ELb0EEEvNS_9BwdParamsE,@function
        .size           _ZN10layer_norm13ln_bwd_kernelINS_13Kernel_traitsIf6__halfS2_S2_fjLj1536ELj1ELj1ELj4ELj8ENS_18Kernel_traits_baseILj1536EfS2_S2_S2_fjLj128EEEEELb0ELb0ELb1ELb0EEEvNS_9BwdParamsE,(.L_x_6754 - _ZN10layer_norm13ln_bwd_kernelINS_13Kernel_traitsIf6__halfS2_S2_fjLj1536ELj1ELj1ELj4ELj8ENS_18Kernel_traits_baseILj1536EfS2_S2_S2_fjLj128EEEEELb0ELb0ELb1ELb0EEEvNS_9BwdParamsE)
        .other          _ZN10layer_norm13ln_bwd_kernelINS_13Kernel_traitsIf6__halfS2_S2_fjLj1536ELj1ELj1ELj4ELj8ENS_18Kernel_traits_baseILj1536EfS2_S2_S2_fjLj128EEEEELb0ELb0ELb1ELb0EEEvNS_9BwdParamsE,@"STO_CUDA_ENTRY STV_DEFAULT"
_ZN10layer_norm13ln_bwd_kernelINS_13Kernel_traitsIf6__halfS2_S2_fjLj1536ELj1ELj1ELj4ELj8ENS_18Kernel_traits_baseILj1536EfS2_S2_S2_fjLj128EEEEELb0ELb0ELb1ELb0EEEvNS_9BwdParamsE:
.text._ZN10layer_norm13ln_bwd_kernelINS_13Kernel_traitsIf6__halfS2_S2_fjLj1536ELj1ELj1ELj4ELj8ENS_18Kernel_traits_baseILj1536EfS2_S2_S2_fjLj128EEEEELb0ELb0ELb1ELb0EEEvNS_9BwdParamsE:
        /* <DEDUP_REMOVED lines=63> */
.L_x_3474:
        /* <DEDUP_REMOVED lines=38> */
[----:B------:R-:W-:Y:S02]  /*0650*/  MOV R51, UR10 ;  /* 0x0000000a00337c02 */ /* 0x000fe40008000f00 */
[-C--:B-1----:R-:W-:Y:S02]  /*0660*/  LEA.HI.SX32 R0, R49, R4.reuse, 0x1e ;  /* 0x0000000431007211 */ /* 0x082fe400078ff2ff */
        /* <DEDUP_REMOVED lines=19> */
[----:B------:R-:W-:Y:S02]  /*07a0*/  MOV R55, R51 ;  /* 0x0000003300377202 */ /* 0x000fe40000000f00 */
[----:B------:R-:W-:-:S02]  /*07b0*/  SHF.R.U32.HI R57, RZ, 0x10, R51 ;  /* 0x00000010ff397819 */ /* 0x000fc40000011633 */
[--C-:B---3--:R-:W-:Y:S01]  /*07c0*/  SHF.R.U64 R59, R48, 0x10, R49.reuse ;  /* 0x00000010303b7819 */ /* 0x108fe20000001231 */
[----:B------:R-:W-:Y:S01]  /*07d0*/  HADD2.F32 R50, -RZ, R48.H0_H0 ;  /* 0x20000030ff327230 */ /* 0x000fe20000004100 */
[----:B------:R-:W-:Y:S01]  /*07e0*/  SHF.R.U32.HI R51, RZ, 0x10, R49 ;  /* 0x00000010ff337819 */ /* 0x000fe20000011631 */
[----:B------:R-:W-:Y:S02]  /*07f0*/  HADD2.F32 R58, -RZ, R49.H0_H0 ;  /* 0x20000031ff3a7230 */ /* 0x000fe40000004100 */
[----:B------:R-:W-:Y:S02]  /*0800*/  HADD2.F32 R49, -RZ, R3.H0_H0 ;  /* 0x20000003ff317230 */ /* 0x000fe40000004100 */
[----:B------:R-:W-:Y:S01]  /*0810*/  FADD.FTZ R3, -R85, R50 ;  /* 0x0000003255037221 */ /* 0x000fe20000010100 */
[----:B0-----:R-:W-:Y:S02]  /*0820*/  HADD2.F32 R52, -RZ, R59.H0_H0 ;  /* 0x2000003bff347230 */ /* 0x001fe40000004100 */
[----:B------:R-:W-:-:S02]  /*0830*/  HADD2.F32 R50, -RZ, R51.H0_H0 ;  /* 0x20000033ff327230 */ /* 0x000fc40000004100 */
[----:B------:R-:W-:Y:S01]  /*0840*/  FMUL.FTZ R3, R3, UR31 ;  /* 0x0000001f03037c20 */ /* 0x000fe20008410000 */
[----:B------:R-:W-:Y:S02]  /*0850*/  HADD2.F32 R54, -RZ, R54.H0_H0 ;  /* 0x20000036ff367230 */ /* 0x000fe40000004100 */
[-C--:B-----5:R-:W-:Y:S01]  /*0860*/  FMUL.FTZ R60, R12, R49.reuse ;  /* 0x000000310c3c7220 */ /* 0x0a0fe20000410000 */
[C---:B------:R-:W-:Y:S01]  /*0870*/  FADD.FTZ R52, -R85.reuse, R52 ;  /* 0x0000003455347221 */ /* 0x040fe20000010100 */
[----:B------:R-:W-:Y:S02]  /*0880*/  HADD2.F32 R48, -RZ, R57.H0_H0 ;  /* 0x20000039ff307230 */ /* 0x000fe40000004100 */
[C---:B------:R-:W-:Y:S01]  /*0890*/  FADD.FTZ R64, -R85.reuse, R50 ;  /* 0x0000003255407221 */ /* 0x040fe20000010100 */
[----:B------:R-:W-:Y:S02]  /*08a0*/  HADD2.F32 R55, -RZ, R55.H0_H0 ;  /* 0x20000037ff377230 */ /* 0x000fe40000004100 */
        /* <DEDUP_REMOVED lines=23> */
.L_x_3436:
[----:B------:R-:W-:Y:S05]  /*0a20*/  BSYNC.RECONVERGENT B1 ;  /* 0x0000000000017941 */ /* 0x000fea0003800200 */
.L_x_3435:
        /* <DEDUP_REMOVED lines=15> */
[--C-:B--2---:R-:W-:Y:S02]  /*0b20*/  SHF.R.U64 R67, R52, 0x10, R53.reuse ;  /* 0x0000001034437819 */ /* 0x104fe40000001235 */
[----:B------:R-:W-:Y:S02]  /*0b30*/  MOV R65, R53 ;  /* 0x0000003500417202 */ /* 0x000fe40000000f00 */
[----:B------:R-:W-:Y:S02]  /*0b40*/  SHF.R.U32.HI R66, RZ, 0x10, R53 ;  /* 0x00000010ff427819 */ /* 0x000fe40000011635 */
[----:B------:R-:W-:-:S02]  /*0b50*/  MOV R63, R52 ;  /* 0x00000034003f7202 */ /* 0x000fc40000000f00 */
[--C-:B---3--:R-:W-:Y:S01]  /*0b60*/  SHF.R.U64 R53, R48, 0x10, R49.reuse ;  /* 0x0000001030357819 */ /* 0x108fe20000001231 */
[----:B------:R-:W-:Y:S01]  /*0b70*/  HADD2.F32 R76, -RZ, R48.H0_H0 ;  /* 0x20000030ff4c7230 */ /* 0x000fe20000004100 */
[----:B------:R-:W-:Y:S01]  /*0b80*/  SHF.R.U32.HI R74, RZ, 0x10, R49 ;  /* 0x00000010ff4a7819 */ /* 0x000fe20000011631 */
[----:B------:R-:W-:Y:S02]  /*0b90*/  HADD2.F32 R78, -RZ, R49.H0_H0 ;  /* 0x20000031ff4e7230 */ /* 0x000fe40000004100 */
[----:B0-----:R-:W-:Y:S02]  /*0ba0*/  HADD2.F32 R50, -RZ, R53.H0_H0 ;  /* 0x20000035ff327230 */ /* 0x001fe40000004100 */
[----:B------:R-:W-:Y:S02]  /*0bb0*/  HADD2.F32 R49, -RZ, R63.H0_H0 ;  /* 0x2000003fff317230 */ /* 0x000fe40000004100 */
[----:B------:R-:W-:Y:S01]  /*0bc0*/  FADD.FTZ R63, -R85, R76 ;  /* 0x0000004c553f7221 */ /* 0x000fe20000010100 */
[----:B------:R-:W-:-:S02]  /*0bd0*/  HADD2.F32 R51, -RZ, R65.H0_H0 ;  /* 0x20000041ff337230 */ /* 0x000fc40000004100 */
[C---:B------:R-:W-:Y:S01]  /*0be0*/  FADD.FTZ R65, -R85.reuse, R78 ;  /* 0x0000004e55417221 */ /* 0x040fe20000010100 */
[----:B------:R-:W-:Y:S02]  /*0bf0*/  HADD2.F32 R52, -RZ, R67.H0_H0 ;  /* 0x20000043ff347230 */ /* 0x000fe40000004100 */
[----:B------:R-:W-:Y:S01]  /*0c00*/  FADD.FTZ R50, -R85, R50 ;  /* 0x0000003255327221 */ /* 0x000fe20000010100 */
[----:B------:R-:W-:Y:S02]  /*0c10*/  HADD2.F32 R76, -RZ, R74.H0_H0 ;  /* 0x2000004aff4c7230 */ /* 0x000fe40000004100 */
[----:B------:R-:W-:Y:S01]  /*0c20*/  FMUL.FTZ R63, R63, UR31 ;  /* 0x0000001f3f3f7c20 */ /* 0x000fe20008410000 */
[-C--:B-----5:R-:W-:Y:S01]  /*0c30*/  FMUL.FTZ R74, R16, R49.reuse ;  /* 0x00000031104a7220 */ /* 0x0a0fe20000410000 */
[----:B------:R-:W-:Y:S02]  /*0c40*/  HADD2.F32 R48, -RZ, R66.H0_H0 ;  /* 0x20000042ff307230 */ /* 0x000fe40000004100 */
        /* <DEDUP_REMOVED lines=23> */
.L_x_3438:
[----:B------:R-:W-:Y:S05]  /*0dc0*/  BSYNC.RECONVERGENT B1 ;  /* 0x0000000000017941 */ /* 0x000fea0003800200 */
.L_x_3437:
        /* <DEDUP_REMOVED lines=15> */
[----:B------:R-:W-:Y:S01]  /*0ec0*/  HADD2.F32 R82, -RZ, R49.H0_H0 ;  /* 0x20000031ff527230 */ /* 0x000fe20000004100 */
[----:B---3--:R-:W-:Y:S02]  /*0ed0*/  MOV R48, R52 ;  /* 0x0000003400307202 */ /* 0x008fe40000000f00 */
[----:B------:R-:W-:Y:S01]  /*0ee0*/  SHF.R.U64 R83, R52, 0x10, R53 ;  /* 0x0000001034537819 */ /* 0x000fe20000001235 */
[----:B------:R-:W-:Y:S02]  /*0ef0*/  HADD2.F32 R52, -RZ, R77.H0_H0 ;  /* 0x2000004dff347230 */ /* 0x000fe40000004100 */
[C---:B------:R-:W-:Y:S01]  /*0f00*/  FADD.FTZ R77, -R85.reuse, R80 ;  /* 0x00000050554d7221 */ /* 0x040fe20000010100 */
[----:B------:R-:W-:Y:S01]  /*0f10*/  HADD2.F32 R49, -RZ, R48.H0_H0 ;  /* 0x20000030ff317230 */ /* 0x000fe20000004100 */
[----:B------:R-:W-:Y:S01]  /*0f20*/  MOV R79, R53 ;  /* 0x00000035004f7202 */ /* 0x000fe20000000f00 */
[----:B------:R-:W-:Y:S01]  /*0f30*/  FADD.FTZ R52, -R85, R52 ;  /* 0x0000003455347221 */ /* 0x000fe20000010100 */
[----:B------:R-:W-:-:S02]  /*0f40*/  HADD2.F32 R48, -RZ, R83.H0_H0 ;  /* 0x20000053ff307230 */ /* 0x000fc40000004100 */
[----:B------:R-:W-:Y:S01]  /*0f50*/  FADD.FTZ R81, -R85, R82 ;  /* 0x0000005255517221 */ /* 0x000fe20000010100 */
[----:B------:R-:W-:Y:S01]  /*0f60*/  FMUL.FTZ R77, R77, UR31 ;  /* 0x0000001f4d4d7c20 */ /* 0x000fe20008410000 */
[----:B------:R-:W-:Y:S01]  /*0f70*/  FMUL.FTZ R80, R52, UR31 ;  /* 0x0000001f34507c20 */ /* 0x000fe20008410000 */
[----:B-----5:R-:W-:Y:S01]  /*0f80*/  FMUL.FTZ R82, R20, R49 ;  /* 0x0000003114527220 */ /* 0x020fe20000410000 */
[----:B0-----:R-:W-:Y:S01]  /*0f90*/  HADD2.F32 R51, -RZ, R79.H0_H0 ;  /* 0x2000004fff337230 */ /* 0x001fe20000004100 */
[----:B------:R-:W-:Y:S01]  /*0fa0*/  SHF.R.U32.HI R88, RZ, 0x10, R53 ;  /* 0x00000010ff587819 */ /* 0x000fe20000011635 */
[----:B------:R-:W-:Y:S01]  /*0fb0*/  FADD.FTZ R25, R25, R48 ;  /* 0x0000003019197221 */ /* 0x000fe20000010000 */
[-C--:B------:R-:W-:Y:S01]  /*0fc0*/  FFMA.FTZ R37, R80, R48.reuse, R37 ;  /* 0x0000003050257223 */ /* 0x080fe20000010025 */
[----:B------:R-:W-:Y:S01]  /*0fd0*/  FMUL.FTZ R79, R21, R48 ;  /* 0x00000030154f7220 */ /* 0x000fe20000410000 */
[----:B------:R-:W-:Y:S01]  /*0fe0*/  FMUL.FTZ R81, R81, UR31 ;  /* 0x0000001f51517c20 */ /* 0x000fe20008410000 */
[----:B------:R-:W-:-:S02]  /*0ff0*/  HADD2.F32 R86, -RZ, R86.H0_H0 ;  /* 0x20000056ff567230 */ /* 0x000fc40000004100 */
[----:B------:R-:W-:Y:S01]  /*1000*/  FADD.FTZ R24, R24, R49 ;  /* 0x0000003118187221 */ /* 0x000fe20000010000 */
[----:B------:R-:W-:Y:S01]  /*1010*/  FFMA.FTZ R36, R77, R49, R36 ;  /* 0x000000314d247223 */ /* 0x000fe20000010024 */
[----:B------:R-:W-:Y:S01]  /*1020*/  FADD.FTZ R48, R55, R82 ;  /* 0x0000005237307221 */ /* 0x000fe20000010000 */
[----:B------:R-:W-:Y:S01]  /*1030*/  FFMA.FTZ R49, R77, R82, R54 ;  /* 0x000000524d317223 */ /* 0x000fe20000010036 */
[----:B------:R-:W-:Y:S01]  /*1040*/  FADD.FTZ R26, R26, R51 ;  /* 0x000000331a1a7221 */ /* 0x000fe20000010000 */
[-C--:B------:R-:W-:Y:S01]  /*1050*/  FFMA.FTZ R38, R81, R51.reuse, R38 ;  /* 0x0000003351267223 */ /* 0x080fe20000010026 */
[----:B------:R-:W-:Y:S01]  /*1060*/  FMUL.FTZ R84, R22, R51 ;  /* 0x0000003316547220 */ /* 0x000fe20000410000 */
[----:B------:R-:W-:Y:S02]  /*1070*/  HADD2.F32 R88, -RZ, R88.H0_H0 ;  /* 0x20000058ff587230 */ /* 0x000fe40000004100 */
[----:B------:R-:W-:Y:S01]  /*1080*/  FADD.FTZ R51, R48, R79 ;  /* 0x0000004f30337221 */ /* 0x000fe20000010000 */
[----:B------:R-:W-:Y:S01]  /*1090*/  FADD.FTZ R86, -R85, R86 ;  /* 0x0000005655567221 */ /* 0x000fe20000010100 */
[----:B------:R-:W-:Y:S01]  /*10a0*/  FFMA.FTZ R48, R80, R79, R49 ;  /* 0x0000004f50307223 */ /* 0x000fe20000010031 */
[----:B------:R-:W-:-:S02]  /*10b0*/  FMUL.FTZ R83, R23, R88 ;  /* 0x0000005817537220 */ /* 0x000fc40000410000 */
        /* <DEDUP_REMOVED lines=8> */
.L_x_3434:
        /* <DEDUP_REMOVED lines=24> */
.L_x_3439:
[----:B------:R-:W-:Y:S05]  /*12c0*/  BSYNC.RECONVERGENT B0 ;  /* 0x0000000000007941 */ /* 0x000fea0003800200 */
.L_x_3433:
        /* <DEDUP_REMOVED lines=31> */
.L_x_3441:
[----:B------:R-:W-:Y:S05]  /*14c0*/  BSYNC.RECONVERGENT B0 ;  /* 0x0000000000007941 */ /* 0x000fea0003800200 */
.L_x_3440:
        /* <DEDUP_REMOVED lines=48> */
[----:B------:R-:W-:-:S07]  /*17d0*/  F2FP.F16.F32.PACK_AB R5, RZ, R5 ;  /* 0x00000005ff05723e */ /* 0x000fce00000000ff */
.L_x_3446:
        /* <DEDUP_REMOVED lines=8> */
.L_x_3447:
        /* <DEDUP_REMOVED lines=8> */
.L_x_3448:
[----:B------:R-:W-:Y:S05]  /*18e0*/  BRA.U !UP3, `(.L_x_3449) ;  /* 0x000000050bf87547 */ /* 0x000fea000b800000 */
[----:B------:R-:W-:Y:S01]  /*18f0*/  FFMA.FTZ R8, R64, UR7, R52 ;  /* 0x0000000740087c23 */ /* 0x000fe20008010034 */
[----:B------:R-:W-:-:S03]  /*1900*/  ISETP.LT.AND P2, PT, RZ, UR30, PT ;  /* 0x0000001eff007c0c */ /* 0x000fc6000bf41270 */
[----:B------:R-:W-:-:S04]  /*1910*/  FADD.FTZ R8, R61, -R8 ;  /* 0x800000083d087221 */ /* 0x000fc80000010000 */
[----:B------:R-:W-:-:S05]  /*1920*/  FMUL.FTZ R8, R8, UR31 ;  /* 0x0000001f08087c20 */ /* 0x000fca0008410000 */
[----:B------:R-:W-:-:S05]  /*1930*/  FSEL R8, R8, RZ, P2 ;  /* 0x000000ff08087208 */ /* 0x000fca0001000000 */
[----:B------:R-:W-:-:S05]  /*1940*/  FMUL.FTZ R8, R8, UR27 ;  /* 0x0000001b08087c20 */ /* 0x000fca0008410000 */
[----:B------:R-:W-:Y:S01]  /*1950*/  F2FP.F16.F32.PACK_AB R8, RZ, R8 ;  /* 0x00000008ff08723e */ /* 0x000fe200000000ff */
[----:B------:R-:W-:Y:S06]  /*1960*/  BRA `(.L_x_3449) ;  /* 0x0000000400d87947 */ /* 0x000fec0003800000 */
.L_x_3445:
        /* <DEDUP_REMOVED lines=22> */
[----:B------:R-:W-:-:S02]  /*1ad0*/  @P1 F2FP.F16.F32.PACK_AB R9, RZ, R9 ;  /* 0x00000009ff09123e */ /* 0x000fc400000000ff */
[----:B------:R-:W-:Y:S02]  /*1ae0*/  @P1 F2FP.F16.F32.PACK_AB R10, RZ, R10 ;  /* 0x0000000aff0a123e */ /* 0x000fe400000000ff */
[----:B------:R-:W-:Y:S02]  /*1af0*/  @P1 F2FP.F16.F32.PACK_AB R11, RZ, R11 ;  /* 0x0000000bff0b123e */ /* 0x000fe400000000ff */
[----:B------:R-:W-:Y:S02]  /*1b00*/  FSEL R51, R51, RZ, P2 ;  /* 0x000000ff33337208 */ /* 0x000fe40001000000 */
[----:B------:R-:W-:Y:S02]  /*1b10*/  @P1 PRMT R5, R9, 0x7610, R5 ;  /* 0x0000761009051816 */ /* 0x000fe40000000005 */
[----:B------:R-:W-:Y:S02]  /*1b20*/  @P1 PRMT R6, R10, 0x7610, R6 ;  /* 0x000076100a061816 */ /* 0x000fe40000000006 */
[----:B------:R-:W-:-:S02]  /*1b30*/  @P1 PRMT R7, R11, 0x7610, R7 ;  /* 0x000076100b071816 */ /* 0x000fc40000000007 */
[----:B------:R-:W-:Y:S02]  /*1b40*/  F2FP.F16.F32.PACK_AB R9, RZ, R48 ;  /* 0x00000030ff09723e */ /* 0x000fe400000000ff */
[----:B------:R-:W-:Y:S02]  /*1b50*/  F2FP.F16.F32.PACK_AB R10, RZ, R49 ;  /* 0x00000031ff0a723e */ /* 0x000fe400000000ff */
[----:B------:R-:W-:Y:S02]  /*1b60*/  F2FP.F16.F32.PACK_AB R11, RZ, R50 ;  /* 0x00000032ff0b723e */ /* 0x000fe400000000ff */
[----:B------:R-:W-:Y:S01]  /*1b70*/  F2FP.F16.F32.PACK_AB R56, RZ, R51 ;  /* 0x00000033ff38723e */ /* 0x000fe200000000ff */
[----:B------:R-:W-:Y:S06]  /*1b80*/  BRA.U !UP3, `(.L_x_3449) ;  /* 0x000000050b507547 */ /* 0x000fec000b800000 */
[----:B------:R-:W-:-:S05]  /*1b90*/  FMUL.FTZ R8, R51, UR27 ;  /* 0x0000001b33087c20 */ /* 0x000fca0008410000 */
[----:B------:R-:W-:Y:S01]  /*1ba0*/  F2FP.F16.F32.PACK_AB R8, RZ, R8 ;  /* 0x00000008ff08723e */ /* 0x000fe200000000ff */
[----:B------:R-:W-:Y:S06]  /*1bb0*/  BRA `(.L_x_3449) ;  /* 0x0000000400447947 */ /* 0x000fec0003800000 */
.L_x_3444:
[----:B------:R-:W-:-:S04]  /*1bc0*/  UISETP.NE.U32.AND UP0, UPT, UR4, URZ, UPT ;  /* 0x000000ff0400728c */ /* 0x000fc8000bf05070 */
[----:B------:R-:W-:-:S09]  /*1bd0*/  UISETP.NE.AND.EX UP0, UPT, UR5, URZ, UPT, UP0 ;  /* 0x000000ff0500728c */ /* 0x000fd2000bf05300 */
[----:B------:R-:W-:Y:S05]  /*1be0*/  BRA.U UP0, `(.L_x_3450) ;  /* 0x00000001008c7547 */ /* 0x000fea000b800000 */
[----:B------:R-:W-:Y:S01]  /*1bf0*/  ISETP.LT.AND P2, PT, RZ, UR30, PT ;  /* 0x0000001eff007c0c */ /* 0x000fe2000bf41270 */
[----:B------:R-:W0:Y:S01]  /*1c00*/  @UP3 LDCU UR8, c[0x0][0x40c] ;  /* 0x00008180ff0837ac */ /* 0x000e220008000800 */
[----:B-----5:R-:W-:Y:S01]  /*1c10*/  HADD2.F32 R48, -RZ, R70.H0_H0 ;  /* 0x20000046ff307230 */ /* 0x020fe20000004100 */
[----:B------:R-:W1:Y:S01]  /*1c20*/  @UP3 LDCU UR9, c[0x0][0x40c] ;  /* 0x00008180ff0937ac */ /* 0x000e620008000800 */
[----:B------:R-:W2:Y:S09]  /*1c30*/  @UP3 LDCU UR10, c[0x0][0x40c] ;  /* 0x00008180ff0a37ac */ /* 0x000eb20008000800 */
[--C-:B------:R-:W-:Y:S01]  /*1c40*/  @P2 FFMA.FTZ R49, R3, UR7, R52.reuse ;  /* 0x0000000703312c23 */ /* 0x100fe20008010034 */
[----:B------:R-:W-:-:S03]  /*1c50*/  @P2 FFMA.FTZ R50, R58, UR7, R52 ;  /* 0x000000073a322c23 */ /* 0x000fc60008010034 */
[----:B------:R-:W-:Y:S01]  /*1c60*/  @P2 FADD.FTZ R51, R60, -R49 ;  /* 0x800000313c332221 */ /* 0x000fe20000010000 */
[----:B------:R-:W-:Y:S01]  /*1c70*/  SHF.R.U64 R49, R70, 0x10, R71 ;  /* 0x0000001046317819 */ /* 0x000fe20000001247 */
[----:B------:R-:W-:Y:S01]  /*1c80*/  @P2 FADD.FTZ R54, R59, -R50 ;  /* 0x800000323b362221 */ /* 0x000fe20000010000 */
[----:B------:R-:W-:Y:S02]  /*1c90*/  HADD2.F32 R50, -RZ, R71.H0_H0 ;  /* 0x20000047ff327230 */ /* 0x000fe40000004100 */
[----:B------:R-:W-:Y:S01]  /*1ca0*/  @P2 FFMA.FTZ R48, R51, UR31, R48 ;  /* 0x0000001f33302c23 */ /* 0x000fe20008010030 */
[----:B------:R-:W-:Y:S01]  /*1cb0*/  @P2 FFMA.FTZ R51, R57, UR7, R52 ;  /* 0x0000000739332c23 */ /* 0x000fe20008010034 */
[----:B------:R-:W-:Y:S02]  /*1cc0*/  HADD2.F32 R49, -RZ, R49.H0_H0 ;  /* 0x20000031ff317230 */ /* 0x000fe40000004100 */
[----:B0-----:R-:W-:Y:S01]  /*1cd0*/  @P1 FMUL.FTZ R48, R48, UR8 ;  /* 0x0000000830301c20 */ /* 0x001fe20008410000 */
[----:B------:R-:W-:-:S02]  /*1ce0*/  @P2 FADD.FTZ R51, R62, -R51 ;  /* 0x800000333e332221 */ /* 0x000fc40000010000 */
[----:B------:R-:W-:Y:S02]  /*1cf0*/  @P2 FFMA.FTZ R49, R54, UR31, R49 ;  /* 0x0000001f36312c23 */ /* 0x000fe40008010031 */
[----:B------:R-:W-:Y:S01]  /*1d00*/  @P2 FFMA.FTZ R50, R51, UR31, R50 ;  /* 0x0000001f33322c23 */ /* 0x000fe20008010032 */
[----:B------:R-:W-:Y:S01]  /*1d10*/  @P1 F2FP.F16.F32.PACK_AB R48, RZ, R48 ;  /* 0x00000030ff30123e */ /* 0x000fe200000000ff */
[----:B-1----:R-:W-:Y:S02]  /*1d20*/  @P1 FMUL.FTZ R49, R49, UR9 ;  /* 0x0000000931311c20 */ /* 0x002fe40008410000 */
[----:B--2---:R-:W-:Y:S01]  /*1d30*/  @P1 FMUL.FTZ R50, R50, UR10 ;  /* 0x0000000a32321c20 */ /* 0x004fe20008410000 */
[----:B------:R-:W-:Y:S02]  /*1d40*/  @P1 PRMT R5, R48, 0x7610, R5 ;  /* 0x0000761030051816 */ /* 0x000fe40000000005 */
[----:B------:R-:W-:Y:S02]  /*1d50*/  @P1 F2FP.F16.F32.PACK_AB R49, RZ, R49 ;  /* 0x00000031ff31123e */ /* 0x000fe400000000ff */
[----:B------:R-:W-:-:S02]  /*1d60*/  @P1 F2FP.F16.F32.PACK_AB R50, RZ, R50 ;  /* 0x00000032ff32123e */ /* 0x000fc400000000ff */
        /* <DEDUP_REMOVED lines=9> */
[----:B------:R-:W-:Y:S01]  /*1e00*/  F2FP.F16.F32.PACK_AB R8, RZ, R8 ;  /* 0x00000008ff08723e */ /* 0x000fe200000000ff */
[----:B------:R-:W-:Y:S06]  /*1e10*/  BRA `(.L_x_3449) ;  /* 0x0000000000ac7947 */ /* 0x000fec0003800000 */
.L_x_3450:
        /* <DEDUP_REMOVED lines=31> */
[----:B------:R-:W-:Y:S02]  /*2010*/  @P1 PRMT R5, R49, 0x7610, R5 ;  /* 0x0000761031051816 */ /* 0x000fe40000000005 */
[----:B------:R-:W-:Y:S02]  /*2020*/  @P1 F2FP.F16.F32.PACK_AB R51, RZ, R51 ;  /* 0x00000033ff33123e */ /* 0x000fe400000000ff */
[----:B------:R-:W-:Y:S02]  /*2030*/  @P1 F2FP.F16.F32.PACK_AB R54, RZ, R54 ;  /* 0x00000036ff36123e */ /* 0x000fe400000000ff */
[----:B------:R-:W-:Y:S02]  /*2040*/  F2FP.F16.F32.PACK_AB R49, RZ, R9 ;  /* 0x00000009ff31723e */ /* 0x000fe400000000ff */
[----:B------:R-:W-:-:S02]  /*2050*/  F2FP.F16.F32.PACK_AB R48, RZ, R48 ;  /* 0x00000030ff30723e */ /* 0x000fc400000000ff */
[----:B------:R-:W-:Y:S02]  /*2060*/  PRMT R9, R11, 0x7610, R9 ;  /* 0x000076100b097816 */ /* 0x000fe40000000009 */
[----:B------:R-:W-:Y:S02]  /*2070*/  @P1 PRMT R6, R50, 0x7610, R6 ;  /* 0x0000761032061816 */ /* 0x000fe40000000006 */
[----:B------:R-:W-:Y:S02]  /*2080*/  @P1 PRMT R7, R51, 0x7610, R7 ;  /* 0x0000761033071816 */ /* 0x000fe40000000007 */
[----:B------:R-:W-:Y:S02]  /*2090*/  @P1 PRMT R8, R54, 0x7610, R8 ;  /* 0x0000761036081816 */ /* 0x000fe40000000008 */
[----:B------:R-:W-:Y:S02]  /*20a0*/  F2FP.F16.F32.PACK_AB R10, RZ, R10 ;  /* 0x0000000aff0a723e */ /* 0x000fe400000000ff */
[----:B------:R-:W-:-:S02]  /*20b0*/  PRMT R11, R49, 0x7610, R11 ;  /* 0x00007610310b7816 */ /* 0x000fc4000000000b */
[----:B------:R-:W-:-:S07]  /*20c0*/  PRMT R56, R48, 0x7610, R56 ;  /* 0x0000761030387816 */ /* 0x000fce0000000038 */
.L_x_3449:
        /* <DEDUP_REMOVED lines=11> */
.L_x_3451:
        /* <DEDUP_REMOVED lines=9> */
.L_x_3452:
[----:B------:R-:W-:Y:S02]  /*2210*/  IADD3 R0, PT, PT, R0, 0x80, RZ ;  /* 0x0000008000007810 */ /* 0x000fe40007ffe0ff */
[----:B------:R-:W-:-:S07]  /*2220*/  IADD3 R53, PT, PT, R53, 0x80, RZ ;  /* 0x0000008035357810 */ /* 0x000fce0007ffe0ff */
.L_x_3443:
[----:B------:R-:W-:Y:S05]  /*2230*/  BSYNC.RECONVERGENT B0 ;  /* 0x0000000000007941 */ /* 0x000fea0003800200 */
.L_x_3442:
        /* <DEDUP_REMOVED lines=11> */
[----:B-----5:R-:W-:Y:S01]  /*22f0*/  SHF.R.U64 R10, R68, 0x10, R69 ;  /* 0x00000010440a7819 */ /* 0x020fe20000001245 */
[----:B------:R-:W-:Y:S01]  /*2300*/  HADD2.F32 R11, -RZ, R68.H0_H0 ;  /* 0x20000044ff0b7230 */ /* 0x000fe20000004100 */
[----:B------:R-:W3:Y:S01]  /*2310*/  @UP3 LDCU UR9, c[0x0][0x40c] ;  /* 0x00008180ff0937ac */ /* 0x000ee20008000800 */
[----:B------:R-:W-:Y:S02]  /*2320*/  HADD2.F32 R9, -RZ, R69.H0_H0 ;  /* 0x20000045ff097230 */ /* 0x000fe40000004100 */
[----:B------:R-:W-:Y:S01]  /*2330*/  HADD2.F32 R10, -RZ, R10.H0_H0 ;  /* 0x2000000aff0a7230 */ /* 0x000fe20000004100 */
[----:B------:R-:W4:Y:S05]  /*2340*/  @UP3 LDCU UR10, c[0x0][0x40c] ;  /* 0x00008180ff0a37ac */ /* 0x000f2a0008000800 */
        /* <DEDUP_REMOVED lines=14> */
[----:B------:R-:W-:Y:S01]  /*2430*/  F2FP.F16.F32.PACK_AB R11, RZ, R11 ;  /* 0x0000000bff0b723e */ /* 0x000fe200000000ff */
[----:B------:R-:W-:-:S02]  /*2440*/  HADD2.F32 R48, -RZ, R48.H0_H0 ;  /* 0x20000030ff307230 */ /* 0x000fc40000004100 */
[----:B----4-:R-:W-:Y:S01]  /*2450*/  @P1 FMUL.FTZ R51, R9, UR10 ;  /* 0x0000000a09331c20 */ /* 0x010fe20008410000 */
[----:B------:R-:W-:Y:S02]  /*2460*/  @P1 F2FP.F16.F32.PACK_AB R49, RZ, R49 ;  /* 0x00000031ff31123e */ /* 0x000fe400000000ff */
[----:B------:R-:W-:Y:S01]  /*2470*/  @P1 F2FP.F16.F32.PACK_AB R50, RZ, R50 ;  /* 0x00000032ff32123e */ /* 0x000fe200000000ff */
[----:B------:R-:W-:Y:S01]  /*2480*/  @P3 FFMA.FTZ R48, R55, UR31, R48 ;  /* 0x0000001f37303c23 */ /* 0x000fe20008010030 */
[----:B------:R-:W-:Y:S02]  /*2490*/  @P1 PRMT R5, R49, 0x7610, R5 ;  /* 0x0000761031051816 */ /* 0x000fe40000000005 */
[----:B------:R-:W-:Y:S02]  /*24a0*/  @P1 F2FP.F16.F32.PACK_AB R51, RZ, R51 ;  /* 0x00000033ff33123e */ /* 0x000fe400000000ff */
[----:B------:R-:W-:Y:S02]  /*24b0*/  F2FP.F16.F32.PACK_AB R49, RZ, R9 ;  /* 0x00000009ff31723e */ /* 0x000fe400000000ff */
[----:B------:R-:W-:-:S02]  /*24c0*/  PRMT R9, R11, 0x7610, R9 ;  /* 0x000076100b097816 */ /* 0x000fc40000000009 */
[----:B------:R-:W-:Y:S02]  /*24d0*/  @P1 PRMT R6, R50, 0x7610, R6 ;  /* 0x0000761032061816 */ /* 0x000fe40000000006 */
[----:B------:R-:W-:Y:S02]  /*24e0*/  @P1 PRMT R7, R51, 0x7610, R7 ;  /* 0x0000761033071816 */ /* 0x000fe40000000007 */
[----:B------:R-:W-:Y:S02]  /*24f0*/  F2FP.F16.F32.PACK_AB R10, RZ, R10 ;  /* 0x0000000aff0a723e */ /* 0x000fe400000000ff */
[----:B------:R-:W-:Y:S02]  /*2500*/  F2FP.F16.F32.PACK_AB R56, RZ, R48 ;  /* 0x00000030ff38723e */ /* 0x000fe400000000ff */
[----:B------:R-:W-:Y:S01]  /*2510*/  PRMT R11, R49, 0x7610, R11 ;  /* 0x00007610310b7816 */ /* 0x000fe2000000000b */
[----:B------:R-:W-:Y:S06]  /*2520*/  BRA.U !UP3, `(.L_x_3457) ;  /* 0x000000050bbc7547 */ /* 0x000fec000b800000 */
[----:B------:R-:W-:-:S05]  /*2530*/  FMUL.FTZ R48, R48, UR27 ;  /* 0x0000001b30307c20 */ /* 0x000fca0008410000 */
[----:B------:R-:W-:-:S04]  /*2540*/  F2FP.F16.F32.PACK_AB R48, RZ, R48 ;  /* 0x00000030ff30723e */ /* 0x000fc800000000ff */
[----:B------:R-:W-:Y:S01]  /*2550*/  PRMT R8, R48, 0x7610, R8 ;  /* 0x0000761030087816 */ /* 0x000fe20000000008 */
[----:B------:R-:W-:Y:S06]  /*2560*/  BRA `(.L_x_3457) ;  /* 0x0000000400ac7947 */ /* 0x000fec0003800000 */
.L_x_3456:
[----:B------:R-:W-:Y:S01]  /*2570*/  ISETP.LT.AND P3, PT, RZ, UR30, PT ;  /* 0x0000001eff007c0c */ /* 0x000fe2000bf61270 */
[----:B------:R-:W2:Y:S01]  /*2580*/  @UP3 LDCU UR8, c[0x0][0x40c] ;  /* 0x00008180ff0837ac */ /* 0x000ea20008000800 */
[----:B01---5:R-:W-:Y:S01]  /*2590*/  HADD2.F32 R48, -RZ, R68.H0_H0 ;  /* 0x20000044ff307230 */ /* 0x023fe20000004100 */
        /* <DEDUP_REMOVED lines=10> */
[----:B------:R-:W-:Y:S02]  /*2640*/  HADD2.F32 R49, -RZ, R50.H0_H0 ;  /* 0x20000032ff317230 */ /* 0x000fe40000004100 */
[----:B------:R-:W-:Y:S02]  /*2650*/  HADD2.F32 R50, -RZ, R69.H0_H0 ;  /* 0x20000045ff327230 */ /* 0x000fe40000004100 */
[----:B--2---:R-:W-:Y:S01]  /*2660*/  @P1 FMUL.FTZ R48, R48, UR8 ;  /* 0x0000000830301c20 */ /* 0x004fe20008410000 */
[----:B------:R-:W-:-:S02]  /*2670*/  @P3 FFMA.FTZ R49, R54, UR31, R49 ;  /* 0x0000001f36313c23 */ /* 0x000fc40008010031 */
[----:B------:R-:W-:Y:S02]  /*2680*/  @P3 FFMA.FTZ R50, R51, UR31, R50 ;  /* 0x0000001f33323c23 */ /* 0x000fe40008010032 */
[----:B------:R-:W-:Y:S01]  /*2690*/  @P1 F2FP.F16.F32.PACK_AB R48, RZ, R48 ;  /* 0x00000030ff30123e */ /* 0x000fe200000000ff */
[----:B0-----:R-:W-:Y:S01]  /*26a0*/  @P1 FMUL.FTZ R49, R49, UR9 ;  /* 0x0000000931311c20 */ /* 0x001fe20008410000 */
[----:B-1----:R-:W-:Y:S02]  /*26b0*/  @P1 FMUL.FTZ R50, R50, UR10 ;  /* 0x0000000a32321c20 */ /* 0x002fe40008410000 */
        /* <DEDUP_REMOVED lines=14> */
.L_x_3455:
        /* <DEDUP_REMOVED lines=23> */
[----:B------:R-:W-:Y:S01]  /*2910*/  @P1 F2FP.F16.F32.PACK_AB R51, RZ, R9 ;  /* 0x00000009ff33123e */ /* 0x000fe200000000ff */
[----:B------:R-:W-:Y:S01]  /*2920*/  FMUL.FTZ R9, R54, UR31 ;  /* 0x0000001f36097c20 */ /* 0x000fe20008410000 */
[----:B----4-:R-:W-:Y:S01]  /*2930*/  @P1 FMUL.FTZ R11, R50, UR10 ;  /* 0x0000000a320b1c20 */ /* 0x010fe20008410000 */
[----:B------:R-:W-:Y:S02]  /*2940*/  @P1 F2FP.F16.F32.PACK_AB R10, RZ, R10 ;  /* 0x0000000aff0a123e */ /* 0x000fe400000000ff */
[----:B------:R-:W-:Y:S02]  /*2950*/  @P1 PRMT R5, R51, 0x7610, R5 ;  /* 0x0000761033051816 */ /* 0x000fe40000000005 */
[----:B------:R-:W-:Y:S02]  /*2960*/  @P1 F2FP.F16.F32.PACK_AB R11, RZ, R11 ;  /* 0x0000000bff0b123e */ /* 0x000fe400000000ff */
[----:B------:R-:W-:Y:S02]  /*2970*/  FSEL R51, R9, RZ, P3 ;  /* 0x000000ff09337208 */ /* 0x000fe40001800000 */
[----:B------:R-:W-:-:S02]  /*2980*/  @P1 PRMT R6, R10, 0x7610, R6 ;  /* 0x000076100a061816 */ /* 0x000fc40000000006 */
[----:B------:R-:W-:Y:S02]  /*2990*/  @P1 PRMT R7, R11, 0x7610, R7 ;  /* 0x000076100b071816 */ /* 0x000fe40000000007 */
        /* <DEDUP_REMOVED lines=8> */
.L_x_3458:
        /* <DEDUP_REMOVED lines=8> */
.L_x_3459:
        /* <DEDUP_REMOVED lines=8> */
.L_x_3460:
        /* <DEDUP_REMOVED lines=8> */
.L_x_3461:
        /* <DEDUP_REMOVED lines=8> */
.L_x_3457:
        /* <DEDUP_REMOVED lines=9> */
.L_x_3462:
        /* <DEDUP_REMOVED lines=9> */
.L_x_3463:
[----:B------:R-:W-:Y:S02]  /*2d40*/  IADD3 R0, PT, PT, R0, 0x80, RZ ;  /* 0x0000008000007810 */ /* 0x000fe40007ffe0ff */
[----:B------:R-:W-:-:S07]  /*2d50*/  IADD3 R53, PT, PT, R53, 0x80, RZ ;  /* 0x0000008035357810 */ /* 0x000fce0007ffe0ff */
.L_x_3454:
[----:B------:R-:W-:Y:S05]  /*2d60*/  BSYNC.RECONVERGENT B0 ;  /* 0x0000000000007941 */ /* 0x000fea0003800200 */
.L_x_3453:
        /* <DEDUP_REMOVED lines=11> */
[----:B-----5:R-:W-:Y:S01]  /*2e20*/  SHF.R.U64 R10, R72, 0x10, R73 ;  /* 0x00000010480a7819 */ /* 0x020fe20000001249 */
[----:B------:R-:W-:Y:S01]  /*2e30*/  HADD2.F32 R11, -RZ, R72.H0_H0 ;  /* 0x20000048ff0b7230 */ /* 0x000fe20000004100 */
[----:B------:R-:W4:Y:S01]  /*2e40*/  @UP3 LDCU UR9, c[0x0][0x40c] ;  /* 0x00008180ff0937ac */ /* 0x000f220008000800 */
[----:B------:R-:W-:Y:S02]  /*2e50*/  HADD2.F32 R9, -RZ, R73.H0_H0 ;  /* 0x20000049ff097230 */ /* 0x000fe40000004100 */
[----:B------:R-:W-:Y:S01]  /*2e60*/  HADD2.F32 R10, -RZ, R10.H0_H0 ;  /* 0x2000000aff0a7230 */ /* 0x000fe20000004100 */
[----:B------:R-:W4:Y:S05]  /*2e70*/  @UP3 LDCU UR10, c[0x0][0x40c] ;  /* 0x00008180ff0a37ac */ /* 0x000f2a0008000800 */
        /* <DEDUP_REMOVED lines=14> */
[----:B------:R-:W-:Y:S01]  /*2f60*/  F2FP.F16.F32.PACK_AB R11, RZ, R11 ;  /* 0x0000000bff0b723e */ /* 0x000fe200000000ff */
[----:B------:R-:W-:-:S02]  /*2f70*/  HADD2.F32 R48, -RZ, R48.H0_H0 ;  /* 0x20000030ff307230 */ /* 0x000fc40000004100 */
[----:B------:R-:W-:Y:S01]  /*2f80*/  @P1 FMUL.FTZ R51, R9, UR10 ;  /* 0x0000000a09331c20 */ /* 0x000fe20008410000 */
        /* <DEDUP_REMOVED lines=17> */
.L_x_3467:
[----:B------:R-:W-:Y:S01]  /*30a0*/  ISETP.LT.AND P4, PT, RZ, UR30, PT ;  /* 0x0000001eff007c0c */ /* 0x000fe2000bf81270 */
[----:B------:R-:W4:Y:S01]  /*30b0*/  @UP3 LDCU UR8, c[0x0][0x40c] ;  /* 0x00008180ff0837ac */ /* 0x000f220008000800 */
[----:B0123-5:R-:W-:Y:S01]  /*30c0*/  HADD2.F32 R48, -RZ, R72.H0_H0 ;  /* 0x20000048ff307230 */ /* 0x02ffe20000004100 */
        /* <DEDUP_REMOVED lines=12> */
[----:B----4-:R-:W-:Y:S01]  /*3190*/  @P1 FMUL.FTZ R48, R48, UR8 ;  /* 0x0000000830301c20 */ /* 0x010fe20008410000 */
        /* <DEDUP_REMOVED lines=19> */
.L_x_3466:
        /* <DEDUP_REMOVED lines=23> */
[----:B------:R-:W-:Y:S01]  /*3440*/  @P1 F2FP.F16.F32.PACK_AB R51, RZ, R9 ;  /* 0x00000009ff33123e */ /* 0x000fe200000000ff */
[----:B------:R-:W-:Y:S01]  /*3450*/  FMUL.FTZ R9, R52, UR31 ;  /* 0x0000001f34097c20 */ /* 0x000fe20008410000 */
[----:B------:R-:W-:Y:S01]  /*3460*/  @P1 FMUL.FTZ R11, R50, UR10 ;  /* 0x0000000a320b1c20 */ /* 0x000fe20008410000 */
        /* <DEDUP_REMOVED lines=14> */
.L_x_3469:
        /* <DEDUP_REMOVED lines=15> */
[----:B------:R-:W-:-:S07]  /*3640*/  F2FP.F16.F32.PACK_AB R5, RZ, R5 ;  /* 0x00000005ff05723e */ /* 0x000fce00000000ff */
.L_x_3470:
        /* <DEDUP_REMOVED lines=8> */
.L_x_3471:
        /* <DEDUP_REMOVED lines=8> */
.L_x_3472:
[----:B------:R-:W-:-:S07]  /*3750*/  @P1 PRMT R8, R48, 0x7610, R8 ;  /* 0x0000761030081816 */ /* 0x000fce0000000008 */
.L_x_3468:
        /* <DEDUP_REMOVED lines=9> */
.L_x_3473:
        /* <DEDUP_REMOVED lines=9> */
.L_x_3465:
[----:B------:R-:W-:Y:S05]  /*3880*/  BSYNC.RECONVERGENT B0 ;  /* 0x0000000000007941 */ /* 0x000fea0003800200 */
.L_x_3464:
[----:B------:R-:W-:Y:S02]  /*3890*/  UIADD3 UR26, UPT, UPT, UR26, UR24, URZ ;  /* 0x000000181a1a7290 */ /* 0x000fe4000fffe0ff */
[----:B------:R-:W-:Y:S02]  /*38a0*/  UPLOP3.LUT UP1, UPT, UPT, UPT, UP1, 0x40, 0x4 ;  /* 0x000000000004789c */ /* 0x000fe40003f2e810 */
[----:B------:R-:W-:-:S09]  /*38b0*/  UISETP.GE.AND UP0, UPT, UR26, UR25, UPT ;  /* 0x000000191a00728c */ /* 0x000fd2000bf06270 */
[----:B------:R-:W-:Y:S05]  /*38c0*/  BRA.U !UP0, `(.L_x_3474) ;  /* 0xffffffc908c87547 */ /* 0x000fea000b83ffff */
.L_x_3432:
        /* <DEDUP_REMOVED lines=26> */
.L_x_3475:
        /* <DEDUP_REMOVED lines=9> */
.L_x_6754:


//--------------------- .text._ZN10layer_norm13ln_bwd_kernelINS_13Kernel_traitsIf6__halfS2_S2_fjLj1536ELj1ELj1ELj4ELj8ENS_18Kernel_traits_baseILj1536EfS2_S2_S2_fjLj128EEEEELb0ELb0ELb1ELb1EEEvNS_9BwdParamsE --------------------------
	.section	.text._ZN10layer_norm13ln_bwd_kernelINS_13Kernel_traitsIf6__halfS2_S2_fjLj1536ELj1ELj1ELj4ELj8ENS_18Kernel_traits_baseILj1536EfS2_S2_S2_fjLj128EEEEELb0ELb0ELb1ELb1EEEvNS_9BwdParamsE,"ax",@progbits
	.align	128
        .global         _ZN10layer_norm13ln_bwd_kernelINS_13Kernel_traitsIf6__halfS2_S2_fjLj1536ELj1ELj1ELj4ELj8ENS_18Kernel_traits_baseILj1536EfS2_S2_S2_fjLj128EEEEELb0ELb0ELb1ELb1EEEvNS_9BwdParamsE
        .type           _ZN10layer_norm13ln_bwd_kernelINS_13Kernel_traitsIf6__halfS2_S2_fjLj1536ELj1ELj1ELj4ELj8ENS_18Kernel_traits_baseILj1536EfS2_S2_S2_fjLj128EEEEELb0ELb0ELb1ELb1EEEvNS_9BwdParamsE,@function
        .size           _ZN10layer_norm13ln_bwd_kernelINS_13Kernel_traitsIf6__halfS2_S2_fjLj1536ELj1ELj1ELj4ELj8ENS_18Kernel_traits_baseILj1536EfS2_S2_S2_fjLj128EEEEELb0ELb0ELb1ELb1EEEvNS_9BwdParamsE,(.L_x_6755 - _ZN10layer_norm13ln_bwd_kernelINS_13Kernel_traitsIf6__halfS2_S2_fjLj1536ELj1ELj1ELj4ELj8ENS_18Kernel_traits_baseILj1536EfS2_S2_S2_fjLj128EEEEELb0ELb0ELb1ELb1EEEvNS_9BwdParamsE)
        .other          _ZN10layer_norm13ln_bwd_kernelINS_13Kernel_traitsIf6__halfS2_S2_fjLj1536ELj1ELj1ELj4ELj8ENS_18Kernel_traits_baseILj1536EfS2_S2_S2_fjLj128EEEEELb0ELb0ELb1ELb1EEEvNS_9BwdParamsE,@"STO_CUDA_ENTRY STV_DEFAULT"
_ZN10layer_norm13ln_bwd_kernelINS_13Kernel_traitsIf6__halfS2_S2_fjLj1536ELj1ELj1ELj4ELj8ENS_18Kernel_traits_baseILj1536EfS2_S2_S2_fjLj128EEEEELb0ELb0ELb1ELb1EEEvNS_9BwdParamsE:
.text._ZN10layer_norm13ln_bwd_kernelINS_13Kernel_traitsIf6__halfS2_S2_fjLj1536ELj1ELj1ELj4ELj8ENS_18Kernel_traits_baseILj1536EfS2_S2_S2_fjLj128EEEEELb0ELb0ELb1ELb1EEEvNS_9BwdParamsE:
        /* <DEDUP_REMOVED lines=36> */
.L_x_3508:
        /* <DEDUP_REMOVED lines=32> */
[----:B------:R-:W-:Y:S02]  /*0440*/  MOV R57, UR10 ;  /* 0x0000000a00397c02 */ /* 0x000fe40008000f00 */
        /* <DEDUP_REMOVED lines=33> */
[----:B--2---:R-:W-:Y:S02]  /*0660*/  MOV R57, R12 ;  /* 0x0000000c00397202 */ /* 0x004fe40000000f00 */
        /* <DEDUP_REMOVED lines=10> */
[----:B------:R-:W-:Y:S01]  /*0710*/  SHF.R.U32.HI R10, RZ, 0x10, R9 ;  /* 0x00000010ff0a7819 */ /* 0x000fe20000011609 */
[----:B------:R-:W-:Y:S01]  /*0720*/  HADD2.F32 R9, -RZ, R2.H0_H0 ;  /* 0x20000002ff097230 */ /* 0x000fe20000004100 */
[----:B------:R-:W-:-:S02]  /*0730*/  SHF.R.U64 R8, R2, 0x10, R3 ;  /* 0x0000001002087819 */ /* 0x000fc40000001203 */
[----:B------:R-:W-:Y:S01]  /*0740*/  SHF.R.U32.HI R2, RZ, 0x10, R3 ;  /* 0x00000010ff027819 */ /* 0x000fe20000011603 */
[----:B0-----:R-:W-:Y:S01]  /*0750*/  HADD2.F32 R63, -RZ, R5.H0_H0 ;  /* 0x20000005ff3f7230 */ /* 0x001fe20000004100 */
[--C-:B------:R-:W-:Y:S02]  /*0760*/  SHF.R.U64 R64, R4, 0x10, R5.reuse ;  /* 0x0000001004407819 */ /* 0x100fe40000001205 */
[----:B------:R-:W-:Y:S01]  /*0770*/  SHF.R.U32.HI R58, RZ, 0x10, R5 ;  /* 0x00000010ff3a7819 */ /* 0x000fe20000011605 */
[----:B------:R-:W-:Y:S01]  /*0780*/  HADD2.F32 R5, -RZ, R8.H0_H0 ;  /* 0x20000008ff057230 */ /* 0x000fe20000004100 */
[----:B------:R-:W-:Y:S01]  /*0790*/  FSEL R76, R53, RZ, !P1 ;  /* 0x000000ff354c7208 */ /* 0x000fe20004800000 */
[----:B------:R-:W-:Y:S01]  /*07a0*/  HADD2.F32 R53, -RZ, R2.H0_H0 ;  /* 0x20000002ff357230 */ /* 0x000fe20000004100 */
[--C-:B------:R-:W-:Y:S02]  /*07b0*/  SHF.R.U64 R60, R6, 0x10, R7.reuse ;  /* 0x00000010063c7819 */ /* 0x100fe40000001207 */
[----:B------:R-:W-:Y:S01]  /*07c0*/  SHF.R.U32.HI R8, RZ, 0x10, R7 ;  /* 0x00000010ff087819 */ /* 0x000fe20000011607 */
[----:B------:R-:W-:-:S02]  /*07d0*/  HADD2.F32 R61, -RZ, R4.H0_H0 ;  /* 0x20000004ff3d7230 */ /* 0x000fc40000004100 */
[C---:B------:R-:W-:Y:S01]  /*07e0*/  FADD.FTZ R2, -R76.reuse, R5 ;  /* 0x000000054c027221 */ /* 0x040fe20000010100 */
[----:B------:R-:W-:Y:S02]  /*07f0*/  HADD2.F32 R59, -RZ, R3.H0_H0 ;  /* 0x20000003ff3b7230 */ /* 0x000fe40000004100 */
[C---:B------:R-:W-:Y:S01]  /*0800*/  FADD.FTZ R4, -R76.reuse, R53 ;  /* 0x000000354c047221 */ /* 0x040fe20000010100 */
[----:B------:R-:W-:Y:S02]  /*0810*/  HADD2.F32 R73, -RZ, R7.H0_H0 ;  /* 0x20000007ff497230 */ /* 0x000fe40000004100 */
[----:B------:R-:W-:Y:S01]  /*0820*/  FADD.FTZ R3, -R76, R9 ;  /* 0x000000094c037221 */ /* 0x000fe20000010100 */
        /* <DEDUP_REMOVED lines=14> */
[----:B------:R-:W-:Y:S01]  /*0910*/  FADD.FTZ R76, -R76, R9 ;  /* 0x000000094c4c7221 */ /* 0x000fe20000010100 */
[----:B------:R-:W-:Y:S02]  /*0920*/  HADD2.F32 R8, -RZ, R55.H0_H0 ;  /* 0x20000037ff087230 */ /* 0x000fe40000004100 */
[----:B------:R-:W-:Y:S01]  /*0930*/  FMUL.FTZ R2, R2, UR30 ;  /* 0x0000001e02027c20 */ /* 0x000fe20008410000 */
[----:B------:R-:W-:Y:S02]  /*0940*/  HADD2.F32 R9, -RZ, R54.H0_H0 ;  /* 0x20000036ff097230 */ /* 0x000fe40000004100 */
[----:B------:R-:W-:Y:S01]  /*0950*/  FMUL.FTZ R5, R6, UR30 ;  /* 0x0000001e06057c20 */ /* 0x000fe20008410000 */
[----:B------:R-:W-:Y:S02]  /*0960*/  HADD2.F32 R56, -RZ, R56.H0_H0 ;  /* 0x20000038ff387230 */ /* 0x000fe40000004100 */
        /* <DEDUP_REMOVED lines=9> */
[----:B------:R-:W-:-:S02]  /*0a00*/  HADD2.F32 R63, -RZ, R14.H0_H0 ;  /* 0x2000000eff3f7230 */ /* 0x000fc40000004100 */
[----:B------:R-:W-:Y:S01]  /*0a10*/  FADD.FTZ R51, R51, R56 ;  /* 0x0000003833337221 */ /* 0x000fe20000010000 */
[-C--:B------:R-:W-:Y:S01]  /*0a20*/  FFMA.FTZ R31, R4, R56.reuse, R31 ;  /* 0x00000038041f7223 */ /* 0x080fe2000001001f */
[----:B------:R-:W-:Y:S01]  /*0a30*/  FMUL.FTZ R9, R27, R56 ;  /* 0x000000381b097220 */ /* 0x000fe20000410000 */
[----:B------:R-:W-:Y:S02]  /*0a40*/  HADD2.F32 R14, -RZ, R13.H0_H0 ;  /* 0x2000000dff0e7230 */ /* 0x000fe40000004100 */
[----:B------:R-:W-:Y:S01]  /*0a50*/  FMUL.FTZ R13, R59, UR30 ;  /* 0x0000001e3b0d7c20 */ /* 0x000fe20008410000 */
[----:B------:R-:W-:Y:S01]  /*0a60*/  FADD.FTZ R56, RZ, R6 ;  /* 0x00000006ff387221 */ /* 0x000fe20000010000 */
[----:B------:R-:W-:Y:S02]  /*0a70*/  HADD2.F32 R55, -RZ, R0.H0_H0 ;  /* 0x20000000ff377230 */ /* 0x000fe40000004100 */
[----:B------:R-:W-:Y:S01]  /*0a80*/  FFMA.FTZ R59, R3, R6, RZ ;  /* 0x00000006033b7223 */ /* 0x000fe200000100ff */
[----:B------:R-:W-:-:S02]  /*0a90*/  HADD2.F32 R0, -RZ, R10.H0_H0 ;  /* 0x2000000aff007230 */ /* 0x000fc40000004100 */
[----:B------:R-:W-:Y:S01]  /*0aa0*/  FMUL.FTZ R10, R53, UR30 ;  /* 0x0000001e350a7c20 */ /* 0x000fe20008410000 */
[----:B------:R-:W-:Y:S01]  /*0ab0*/  FADD.FTZ R53, R7, R56 ;  /* 0x0000003807357221 */ /* 0x000fe20000010000 */
[----:B------:R-:W-:Y:S01]  /*0ac0*/  FFMA.FTZ R28, R3, R57, R28 ;  /* 0x00000039031c7223 */ /* 0x000fe2000001001c */
[----:B------:R-:W-:Y:S01]  /*0ad0*/  FADD.FTZ R48, R48, R57 ;  /* 0x0000003930307221 */ /* 0x000fe20000010000 */
[----:B------:R-:W-:Y:S01]  /*0ae0*/  FFMA.FTZ R56, R2, R7, R59 ;  /* 0x0000000702387223 */ /* 0x000fe2000001003b */
[----:B------:R-:W-:Y:S02]  /*0af0*/  HADD2.F32 R54, -RZ, R52.H0_H0 ;  /* 0x20000034ff367230 */ /* 0x000fe40000004100 */
[----:B------:R-:W-:Y:S02]  /*0b00*/  HADD2.F32 R57, -RZ, R15.H0_H0 ;  /* 0x2000000fff397230 */ /* 0x000fe40000004100 */
[----:B------:R-:W-:Y:S01]  /*0b10*/  FMUL.FTZ R15, R58, UR30 ;  /* 0x0000001e3a0f7c20 */ /* 0x000fe20008410000 */
[----:B------:R-:W-:-:S02]  /*0b20*/  HADD2.F32 R52, -RZ, R11.H0_H0 ;  /* 0x2000000bff347230 */ /* 0x000fc40000004100 */
[----:B------:R-:W-:Y:S01]  /*0b30*/  FMUL.FTZ R11, R62, UR30 ;  /* 0x0000001e3e0b7c20 */ /* 0x000fe20008410000 */
[----:B------:R-:W-:Y:S01]  /*0b40*/  FADD.FTZ R58, R8, R53 ;  /* 0x00000035083a7221 */ /* 0x000fe20000010000 */
[----:B------:R-:W-:Y:S02]  /*0b50*/  HADD2.F32 R65, -RZ, R12.H0_H0 ;  /* 0x2000000cff417230 */ /* 0x000fe40000004100 */
[----:B------:R-:W-:Y:S01]  /*0b60*/  FFMA.FTZ R53, R5, R8, R56 ;  /* 0x0000000805357223 */ /* 0x000fe20000010038 */
        /* <DEDUP_REMOVED lines=47> */
.L_x_3477:
        /* <DEDUP_REMOVED lines=17> */
.L_x_3478:
        /* <DEDUP_REMOVED lines=32> */
.L_x_3480:
[----:B------:R-:W-:Y:S05]  /*1170*/  BSYNC.RECONVERGENT B0 ;  /* 0x0000000000007941 */ /* 0x000fea0003800200 */
.L_x_3479:
        /* <DEDUP_REMOVED lines=52> */
.L_x_3483:
        /* <DEDUP_REMOVED lines=9> */
.L_x_3484:
        /* <DEDUP_REMOVED lines=9> */
.L_x_3485:
        /* <DEDUP_REMOVED lines=10> */
.L_x_3482:
        /* <DEDUP_REMOVED lines=29> */
[----:B------:R-:W-:Y:S02]  /*1850*/  F2FP.F16.F32.PACK_AB R82, RZ, R80 ;  /* 0x00000050ff52723e */ /* 0x000fe400000000ff */
[----:B------:R-:W-:Y:S02]  /*1860*/  @P1 PRMT R77, R53, 0x7610, R77 ;  /* 0x00007610354d1816 */ /* 0x000fe4000000004d */
[----:B------:R-:W-:-:S02]  /*1870*/  @P1 PRMT R78, R54, 0x7610, R78 ;  /* 0x00007610364e1816 */ /* 0x000fc4000000004e */
        /* <DEDUP_REMOVED lines=8> */
.L_x_3481:
[----:B------:R-:W-:-:S04]  /*1900*/  UISETP.NE.U32.AND UP0, UPT, UR6, URZ, UPT ;  /* 0x000000ff0600728c */ /* 0x000fc8000bf05070 */
[----:B------:R-:W-:-:S09]  /*1910*/  UISETP.NE.AND.EX UP0, UPT, UR7, URZ, UPT, UP0 ;  /* 0x000000ff0700728c */ /* 0x000fd2000bf05300 */
[----:B------:R-:W-:Y:S05]  /*1920*/  BRA.U UP0, `(.L_x_3487) ;  /* 0x0000000100907547 */ /* 0x000fea000b800000 */
[----:B------:R-:W-:Y:S01]  /*1930*/  ISETP.LT.AND P2, PT, RZ, UR29, PT ;  /* 0x0000001dff007c0c */ /* 0x000fe2000bf41270 */
[----:B------:R-:W0:Y:S01]  /*1940*/  @UP1 LDCU UR10, c[0x0][0x40c] ;  /* 0x00008180ff0a17ac */ /* 0x000e220008000800 */
[----:B-----5:R-:W-:Y:S01]  /*1950*/  SHF.R.U64 R53, R70, 0x10, R71 ;  /* 0x0000001046357819 */ /* 0x020fe20000001247 */
[----:B------:R-:W-:Y:S01]  /*1960*/  HADD2.F32 R52, -RZ, R70.H0_H0 ;  /* 0x20000046ff347230 */ /* 0x000fe20000004100 */
[----:B------:R-:W1:Y:S03]  /*1970*/  @UP1 LDCU UR11, c[0x0][0x40c] ;  /* 0x00008180ff0b17ac */ /* 0x000e660008000800 */
[----:B------:R-:W-:Y:S01]  /*1980*/  HADD2.F32 R53, -RZ, R53.H0_H0 ;  /* 0x20000035ff357230 */ /* 0x000fe20000004100 */
[----:B------:R-:W2:Y:S05]  /*1990*/  @UP1 LDCU UR16, c[0x0][0x40c] ;  /* 0x00008180ff1017ac */ /* 0x000eaa0008000800 */
[--C-:B------:R-:W-:Y:S01]  /*19a0*/  @P2 FFMA.FTZ R54, R2, UR9, R58.reuse ;  /* 0x0000000902362c23 */ /* 0x100fe2000801003a */
[--C-:B------:R-:W-:Y:S01]  /*19b0*/  @P2 FFMA.FTZ R55, R3, UR9, R58.reuse ;  /* 0x0000000903372c23 */ /* 0x100fe2000801003a */
[----:B------:R-:W-:-:S02]  /*19c0*/  @P2 FFMA.FTZ R59, R5, UR9, R58 ;  /* 0x00000009053b2c23 */ /* 0x000fc4000801003a */
[----:B------:R-:W-:Y:S01]  /*19d0*/  @P2 FADD.FTZ R84, R7, -R54 ;  /* 0x8000003607542221 */ /* 0x000fe20000010000 */
[----:B------:R-:W-:Y:S02]  /*19e0*/  HADD2.F32 R54, -RZ, R71.H0_H0 ;  /* 0x20000047ff367230 */ /* 0x000fe40000004100 */
        /* <DEDUP_REMOVED lines=24> */
.L_x_3487:
        /* <DEDUP_REMOVED lines=44> */
.L_x_3486:
        /* <DEDUP_REMOVED lines=11> */
.L_x_3488:
        /* <DEDUP_REMOVED lines=9> */
.L_x_3489:
        /* <DEDUP_REMOVED lines=45> */
.L_x_3491:
[----:B------:R-:W-:Y:S01]  /*2240*/  ISETP.LT.AND P2, PT, RZ, UR29, PT ;  /* 0x0000001dff007c0c */ /* 0x000fe2000bf41270 */
[----:B------:R-:W2:Y:S01]  /*2250*/  @UP1 LDCU UR10, c[0x0][0x40c] ;  /* 0x00008180ff0a17ac */ /* 0x000ea20008000800 */
[----:B01---5:R-:W-:Y:S01]  /*2260*/  SHF.R.U64 R53, R68, 0x10, R69 ;  /* 0x0000001044357819 */ /* 0x023fe20000001245 */
[----:B------:R-:W-:Y:S01]  /*2270*/  HADD2.F32 R52, -RZ, R68.H0_H0 ;  /* 0x20000044ff347230 */ /* 0x000fe20000004100 */
[----:B------:R-:W0:Y:S03]  /*2280*/  @UP1 LDCU UR11, c[0x0][0x40c] ;  /* 0x00008180ff0b17ac */ /* 0x000e260008000800 */
[----:B------:R-:W-:Y:S01]  /*2290*/  HADD2.F32 R53, -RZ, R53.H0_H0 ;  /* 0x20000035ff357230 */ /* 0x000fe20000004100 */
[----:B------:R-:W1:Y:S05]  /*22a0*/  @UP1 LDCU UR16, c[0x0][0x40c] ;  /* 0x00008180ff1017ac */ /* 0x000e6a0008000800 */
        /* <DEDUP_REMOVED lines=29> */
.L_x_3490:
        /* <DEDUP_REMOVED lines=30> */
[----:B------:R-:W-:Y:S02]  /*2660*/  F2FP.F16.F32.PACK_AB R82, RZ, R80 ;  /* 0x00000050ff52723e */ /* 0x000fe400000000ff */
[----:B------:R-:W-:-:S02]  /*2670*/  @P1 PRMT R77, R53, 0x7610, R77 ;  /* 0x00007610354d1816 */ /* 0x000fc4000000004d */
[----:B------:R-:W-:Y:S02]  /*2680*/  @P1 PRMT R78, R54, 0x7610, R78 ;  /* 0x00007610364e1816 */ /* 0x000fe4000000004e */
        /* <DEDUP_REMOVED lines=8> */
.L_x_3493:
        /* <DEDUP_REMOVED lines=9> */
.L_x_3494:
        /* <DEDUP_REMOVED lines=9> */
.L_x_3495:
        /* <DEDUP_REMOVED lines=9> */
.L_x_3496:
        /* <DEDUP_REMOVED lines=9> */
.L_x_3492:
        /* <DEDUP_REMOVED lines=10> */
.L_x_3497:
        /* <DEDUP_REMOVED lines=10> */
.L_x_3498:
        /* <DEDUP_REMOVED lines=45> */
.L_x_3500:
[----:B------:R-:W-:Y:S01]  /*2d60*/  ISETP.LT.AND P0, PT, RZ, UR29, PT ;  /* 0x0000001dff007c0c */ /* 0x000fe2000bf01270 */
[----:B------:R-:W4:Y:S01]  /*2d70*/  @UP1 LDCU UR10, c[0x0][0x40c] ;  /* 0x00008180ff0a17ac */ /* 0x000f220008000800 */
[----:B0123-5:R-:W-:Y:S01]  /*2d80*/  SHF.R.U64 R53, R66, 0x10, R67 ;  /* 0x0000001042357819 */ /* 0x02ffe20000001243 */
        /* <DEDUP_REMOVED lines=33> */
.L_x_3499:
        /* <DEDUP_REMOVED lines=29> */
[----:B------:R-:W-:Y:S02]  /*3170*/  F2FP.F16.F32.PACK_AB R82, RZ, R80 ;  /* 0x00000050ff52723e */ /* 0x000fe400000000ff */
[----:B------:R-:W-:Y:S02]  /*3180*/  @P1 PRMT R75, R58, 0x7610, R75 ;  /* 0x000076103a4b1816 */ /* 0x000fe4000000004b */
        /* <DEDUP_REMOVED lines=10> */
.L_x_3502:
        /* <DEDUP_REMOVED lines=17> */
.L_x_3503:
        /* <DEDUP_REMOVED lines=9> */
.L_x_3504:
        /* <DEDUP_REMOVED lines=9> */
.L_x_3505:
[----:B------:R-:W-:-:S07]  /*3460*/  @P1 PRMT R79, R52, 0x7610, R79 ;  /* 0x00007610344f1816 */ /* 0x000fce000000004f */
.L_x_3501:
        /* <DEDUP_REMOVED lines=10> */
.L_x_3506:
        /* <DEDUP_REMOVED lines=10> */
.L_x_3507:
[----:B------:R-:W-:Y:S02]  /*35b0*/  UIADD3 UR8, UPT, UPT, UR8, UR24, URZ ;  /* 0x0000001808087290 */ /* 0x000fe4000fffe0ff */
[----:B------:R-:W-:Y:S02]  /*35c0*/  UPLOP3.LUT UP2, UPT, UPT, UPT, UP2, 0x40, 0x4 ;  /* 0x000000000004789c */ /* 0x000fe40003f4e820 */
[----:B------:R-:W-:-:S09]  /*35d0*/  UISETP.GE.AND UP0, UPT, UR8, UR25, UPT ;  /* 0x000000190800728c */ /* 0x000fd2000bf06270 */
[----:B------:R-:W-:Y:S05]  /*35e0*/  BRA.U !UP0, `(.L_x_3508) ;  /* 0xffffffcd08147547 */ /* 0x000fea000b83ffff */
.L_x_3476:
        /* <DEDUP_REMOVED lines=15> */
.L_x_3509:
        /* <DEDUP_REMOVED lines=10> */
.L_x_6755:


//--------------------- .text._ZN10layer_norm13ln_bwd_kernelINS_13Kernel_traitsIf6__halfS2_S2_fjLj1536ELj1ELj1ELj4ELj8ENS_18Kernel_traits_baseILj1536EfS2_S2_S2_fjLj128EEEEELb0ELb1ELb0ELb0EEEvNS_9BwdParamsE --------------------------
	.section	.text._ZN10layer_norm13ln_bwd_kernelINS_13Kernel_traitsIf6__halfS2_S2_fjLj1536ELj1ELj1ELj4ELj8ENS_18Kernel_traits_baseILj1536EfS2_S2_S2_fjLj128EEEEELb0ELb1ELb0ELb0EEEvNS_9BwdParamsE,"ax",@progbits
	.align	128
        .global         _ZN10layer_norm13ln_bwd_kernelINS_13Kernel_traitsIf6__halfS2_S2_fjLj1536ELj1ELj1ELj4ELj8ENS_18Kernel_traits_baseILj1536EfS2_S2_S2_fjLj128EEEEELb0ELb1ELb0ELb0EEEvNS_9BwdParamsE
        .type           _ZN10layer_norm13ln_bwd_kernelINS_13Kernel_traitsIf6__halfS2_S2_fjLj1536ELj1ELj1ELj4ELj8ENS_18Kernel_traits_baseILj1536EfS2_S2_S2_fjLj128EEEEELb0ELb1ELb0ELb0EEEvNS_9BwdParamsE,@function
        .size           _ZN10layer_norm13ln_bwd_kernelINS_13Kernel_traitsIf6__halfS2_S2_fjLj1536ELj1ELj1ELj4ELj8ENS_18Kernel_traits_baseILj1536EfS2_S2_S2_fjLj128EEEEELb0ELb1ELb0ELb0EEEvNS_9BwdParamsE,(.L_x_6756 - _ZN10layer_norm13ln_bwd_kernelINS_13Kernel_traitsIf6__halfS2_S2_fjLj1536ELj1ELj1ELj4ELj8ENS_18Kernel_traits_baseILj1536EfS2_S2_S2_fjLj128EEEEELb0ELb1ELb0ELb0EEEvNS_9BwdParamsE)
        .other          _ZN10layer_norm13ln_bwd_kernelINS_13Kernel_traitsIf6__halfS2_S2_fjLj1536ELj1ELj1ELj4ELj8ENS_18Kernel_traits_baseILj1536EfS2_S2_S2_fjLj128EEEEELb0ELb1ELb0ELb0EEEvNS_9BwdParamsE,@"STO_CUDA_ENTRY STV_DEFAULT"
_ZN10layer_norm13ln_bwd_kernelINS_13Kernel_traitsIf6__halfS2_S2_fjLj1536ELj1ELj1ELj4ELj8ENS_18Kernel_traits_baseILj1536EfS2_S2_S2_fjLj128EEEEELb0ELb1ELb0ELb0EEEvNS_9BwdParamsE:
.text._ZN10layer_norm13ln_bwd_kernelINS_13Kernel_traitsIf6__halfS2_S2_fjLj1536ELj1ELj1ELj4ELj8ENS_18Kernel_traits_baseILj1536EfS2_S2_S2_fjLj128EEEEELb0ELb1ELb0ELb0EEEvNS_9BwdParamsE:
        /* <DEDUP_REMOVED lines=82> */
.L_x_3540:
        /* <DEDUP_REMOVED lines=36> */
[----:B------:R-:W-:Y:S02]  /*0760*/  SHF.R.U64 R12, R10, 0x10, R11 ;  /* 0x000000100a0c7819 */ /* 0x000fe4000000120b */
[----:B------:R-:W-:Y:S02]  /*0770*/  MOV R14, R11 ;  /* 0x0000000b000e7202 */ /* 0x000fe40000000f00 */
[----:B----4-:R-:W-:Y:S01]  /*0780*/  SHF.R.U64 R10, R8, 0x10, R9 ;  /* 0x00000010080a7819 */ /* 0x010fe20000001209 */
[----:B------:R-:W-:Y:S01]  /*0790*/  HADD2.F32 R3, -RZ, R8.H0_H0 ;  /* 0x20000008ff037230 */ /* 0x000fe20000004100 */
[----:B------:R-:W-:Y:S01]  /*07a0*/  SHF.R.U32.HI R80, RZ, 0x10, R11 ;  /* 0x00000010ff507819 */ /* 0x000fe2000001160b */
[----:B------:R-:W-:Y:S01]  /*07b0*/  HADD2.F32 R11, -RZ, R9.H0_H0 ;  /* 0x20000009ff0b7230 */ /* 0x000fe20000004100 */
[----:B------:R-:W-:Y:S01]  /*07c0*/  SHF.R.U32.HI R79, RZ, 0x10, R9 ;  /* 0x00000010ff4f7819 */ /* 0x000fe20000011609 */
[----:B------:R-:W-:-:S02]  /*07d0*/  HADD2.F32 R9, -RZ, R10.H0_H0 ;  /* 0x2000000aff097230 */ /* 0x000fc40000004100 */
[C---:B------:R-:W-:Y:S01]  /*07e0*/  FADD.FTZ R3, -R82.reuse, R3 ;  /* 0x0000000352037221 */ /* 0x040fe20000010100 */
[----:B------:R-:W-:Y:S02]  /*07f0*/  HADD2.F32 R7, -RZ, R7.H0_H0 ;  /* 0x20000007ff077230 */ /* 0x000fe40000004100 */
[C---:B------:R-:W-:Y:S01]  /*0800*/  FADD.FTZ R11, -R82.reuse, R11 ;  /* 0x0000000b520b7221 */ /* 0x040fe20000010100 */
[----:B------:R-:W-:Y:S01]  /*0810*/  FADD.FTZ R9, -R82, R9 ;  /* 0x0000000952097221 */ /* 0x000fe20000010100 */
[----:B-----5:R-:W-:Y:S01]  /*0820*/  FMUL.FTZ R3, R100, R3 ;  /* 0x0000000364037220 */ /* 0x020fe20000410000 */
[----:B------:R-:W-:Y:S02]  /*0830*/  HADD2.F32 R12, -RZ, R12.H0_H0 ;  /* 0x2000000cff0c7230 */ /* 0x000fe40000004100 */
[----:B------:R-:W-:Y:S01]  /*0840*/  FADD.FTZ R36, R36, R7 ;  /* 0x0000000724247221 */ /* 0x000fe20000010000 */
[----:B0-----:R-:W-:Y:S02]  /*0850*/  HADD2.F32 R77, -RZ, R14.H0_H0 ;  /* 0x2000000eff4d7230 */ /* 0x001fe40000004100 */
[----:B------:R-:W-:Y:S01]  /*0860*/  FMUL.FTZ R8, R100, R9 ;  /* 0x0000000964087220 */ /* 0x000fe20000410000 */
[-C--:B------:R-:W-:Y:S01]  /*0870*/  FFMA.FTZ R48, R3, R7.reuse, R48 ;  /* 0x0000000703307223 */ /* 0x080fe20000010030 */
[----:B------:R-:W-:Y:S01]  /*0880*/  FMUL.FTZ R10, R56, R7 ;  /* 0x00000007380a7220 */ /* 0x000fe20000410000 */
[----:B------:R-:W-:Y:S01]  /*0890*/  FMUL.FTZ R7, R100, R11 ;  /* 0x0000000b64077220 */ /* 0x000fe20000410000 */
[----:B------:R-:W-:-:S02]  /*08a0*/  HADD2.F32 R79, -RZ, R79.H0_H0 ;  /* 0x2000004fff4f7230 */ /* 0x000fc40000004100 */
        /* <DEDUP_REMOVED lines=8> */
[----:B------:R-:W-:Y:S02]  /*0930*/  HADD2.F32 R80, -RZ, R80.H0_H0 ;  /* 0x20000050ff507230 */ /* 0x000fe40000004100 */
[----:B------:R-:W-:Y:S01]  /*0940*/  FADD.FTZ R81, -R82, R79 ;  /* 0x0000004f52517221 */ /* 0x000fe20000010100 */
        /* <DEDUP_REMOVED lines=10> */
.L_x_3512:
[----:B---3--:R-:W-:Y:S05]  /*09f0*/  BSYNC.RECONVERGENT B0 ;  /* 0x0000000000007941 */ /* 0x008fea0003800200 */
.L_x_3511:
        /* <DEDUP_REMOVED lines=25> */
[----:B------:R-:W-:Y:S01]  /*0b90*/  FADD.FTZ R77, -R82, R77 ;  /* 0x0000004d524d7221 */ /* 0x000fe20000010100 */
[----:B------:R-:W-:Y:S02]  /*0ba0*/  HADD2.F32 R76, -RZ, R86.H0_H0 ;  /* 0x20000056ff4c7230 */ /* 0x000fe40000004100 */
[----:B-----5:R-:W-:Y:S01]  /*0bb0*/  FMUL.FTZ R13, R100, R13 ;  /* 0x0000000d640d7220 */ /* 0x020fe20000410000 */
[----:B0-----:R-:W-:-:S02]  /*0bc0*/  HADD2.F32 R81, -RZ, R84.H0_H0 ;  /* 0x20000054ff517230 */ /* 0x001fc40000004100 */
[----:B------:R-:W-:Y:S01]  /*0bd0*/  FMUL.FTZ R84, R100, R77 ;  /* 0x0000004d64547220 */ /* 0x000fe20000410000 */
[----:B------:R-:W-:Y:S01]  /*0be0*/  FADD.FTZ R79, -R82, R79 ;  /* 0x0000004f524f7221 */ /* 0x000fe20000010100 */
[-C--:B------:R-:W-:Y:S01]  /*0bf0*/  FMUL.FTZ R86, R72, R15.reuse ;  /* 0x0000000f48567220 */ /* 0x080fe20000410000 */
[----:B------:R-:W-:Y:S02]  /*0c00*/  HADD2.F32 R80, -RZ, R85.H0_H0 ;  /* 0x20000055ff507230 */ /* 0x000fe40000004100 */
[----:B------:R-:W-:Y:S01]  /*0c10*/  FADD.FTZ R32, R32, R15 ;  /* 0x0000000f20207221 */ /* 0x000fe20000010000 */
[----:B------:R-:W-:Y:S01]  /*0c20*/  FFMA.FTZ R44, R13, R15, R44 ;  /* 0x0000000f0d2c7223 */ /* 0x000fe2000001002c */
[----:B------:R-:W-:Y:S01]  /*0c30*/  FADD.FTZ R33, R33, R76 ;  /* 0x0000004c21217221 */ /* 0x000fe20000010000 */
[-C--:B------:R-:W-:Y:S01]  /*0c40*/  FFMA.FTZ R45, R84, R76.reuse, R45 ;  /* 0x0000004c542d7223 */ /* 0x080fe2000001002d */
[----:B------:R-:W-:Y:S01]  /*0c50*/  FMUL.FTZ R85, R73, R76 ;  /* 0x0000004c49557220 */ /* 0x000fe20000410000 */
[----:B------:R-:W-:-:S02]  /*0c60*/  HADD2.F32 R87, -RZ, R87.H0_H0 ;  /* 0x20000057ff577230 */ /* 0x000fc40000004100 */
        /* <DEDUP_REMOVED lines=17> */
.L_x_3514:
[----:B------:R-:W-:Y:S05]  /*0d80*/  BSYNC.RECONVERGENT B0 ;  /* 0x0000000000007941 */ /* 0x000fea0003800200 */
.L_x_3513:
        /* <DEDUP_REMOVED lines=18> */
[----:B---3--:R-:W-:Y:S02]  /*0eb0*/  MOV R6, R78 ;  /* 0x0000004e00067202 */ /* 0x008fe40000000f00 */
[----:B------:R-:W-:Y:S02]  /*0ec0*/  SHF.R.U64 R92, R78, 0x10, R79 ;  /* 0x000000104e5c7819 */ /* 0x000fe4000000124f */
[----:B------:R-:W-:-:S02]  /*0ed0*/  MOV R76, R79 ;  /* 0x0000004f004c7202 */ /* 0x000fc40000000f00 */
[----:B------:R-:W-:Y:S01]  /*0ee0*/  SHF.R.U32.HI R78, RZ, 0x10, R79 ;  /* 0x00000010ff4e7819 */ /* 0x000fe2000001164f */
[C---:B------:R-:W-:Y:S01]  /*0ef0*/  FADD.FTZ R79, -R82.reuse, R77 ;  /* 0x0000004d524f7221 */ /* 0x040fe20000010100 */
[C---:B------:R-:W-:Y:S01]  /*0f00*/  FADD.FTZ R83, -R82.reuse, R83 ;  /* 0x0000005352537221 */ /* 0x040fe20000010100 */
[----:B------:R-:W-:Y:S02]  /*0f10*/  HADD2.F32 R77, -RZ, R6.H0_H0 ;  /* 0x20000006ff4d7230 */ /* 0x000fe40000004100 */
[----:B------:R-:W-:Y:S01]  /*0f20*/  FADD.FTZ R93, -R82, R89 ;  /* 0x00000059525d7221 */ /* 0x000fe20000010100 */
[----:B------:R-:W-:Y:S02]  /*0f30*/  HADD2.F32 R91, -RZ, R91.H0_H0 ;  /* 0x2000005bff5b7230 */ /* 0x000fe40000004100 */
[C---:B-----5:R-:W-:Y:S01]  /*0f40*/  FMUL.FTZ R89, R100.reuse, R83 ;  /* 0x0000005364597220 */ /* 0x060fe20000410000 */
[----:B------:R-:W-:Y:S02]  /*0f50*/  HADD2.F32 R6, -RZ, R92.H0_H0 ;  /* 0x2000005cff067230 */ /* 0x000fe40000004100 */
[----:B------:R-:W-:Y:S01]  /*0f60*/  FMUL.FTZ R92, R100, R79 ;  /* 0x0000004f645c7220 */ /* 0x000fe20000410000 */
[----:B------:R-:W-:Y:S01]  /*0f70*/  FMUL.FTZ R94, R64, R77 ;  /* 0x0000004d405e7220 */ /* 0x000fe20000410000 */
[----:B------:R-:W-:Y:S01]  /*0f80*/  FADD.FTZ R109, -R82, R91 ;  /* 0x0000005b526d7221 */ /* 0x000fe20000010100 */
[----:B0-----:R-:W-:-:S02]  /*0f90*/  HADD2.F32 R81, -RZ, R76.H0_H0 ;  /* 0x2000004cff517230 */ /* 0x001fc40000004100 */
[----:B------:R-:W-:Y:S01]  /*0fa0*/  FADD.FTZ R28, R28, R77 ;  /* 0x0000004d1c1c7221 */ /* 0x000fe20000010000 */
[----:B------:R-:W-:Y:S01]  /*0fb0*/  FFMA.FTZ R40, R89, R77, R40 ;  /* 0x0000004d59287223 */ /* 0x000fe20000010028 */
[----:B------:R-:W-:Y:S01]  /*0fc0*/  FADD.FTZ R29, R29, R6 ;  /* 0x000000061d1d7221 */ /* 0x000fe20000010000 */
[-C--:B------:R-:W-:Y:S01]  /*0fd0*/  FFMA.FTZ R41, R92, R6.reuse, R41 ;  /* 0x000000065c297223 */ /* 0x080fe20000010029 */
        /* <DEDUP_REMOVED lines=18> */
.L_x_3516:
[----:B------:R-:W-:Y:S05]  /*1100*/  BSYNC.RECONVERGENT B0 ;  /* 0x0000000000007941 */ /* 0x000fea0003800200 */
.L_x_3515:
        /* <DEDUP_REMOVED lines=32> */
.L_x_3518:
[----:B------:R-:W-:Y:S05]  /*1310*/  BSYNC.RECONVERGENT B0 ;  /* 0x0000000000007941 */ /* 0x000fea0003800200 */
.L_x_3517:
        /* <DEDUP_REMOVED lines=38> */
[----:B------:R-:W-:Y:S01]  /*1580*/  FADD.FTZ R101, R11, -R78 ;  /* 0x8000004e0b657221 */ /* 0x000fe20000010000 */
[----:B------:R-:W-:Y:S02]  /*1590*/  FFMA.FTZ R78, R8, R82, R81 ;  /* 0x00000052084e7223 */ /* 0x000fe40000010051 */
[----:B------:R-:W-:-:S04]  /*15a0*/  FMUL.FTZ R79, R100, R79 ;  /* 0x0000004f644f7220 */ /* 0x000fc80000410000 */
[-C--:B------:R-:W-:Y:S01]  /*15b0*/  FMUL.FTZ R83, R79, R80.reuse ;  /* 0x000000504f537220 */ /* 0x080fe20000410000 */
[----:B------:R-:W-:Y:S01]  /*15c0*/  FMUL.FTZ R79, R100, R101 ;  /* 0x00000065644f7220 */ /* 0x000fe20000410000 */
[----:B------:R-:W-:Y:S02]  /*15d0*/  FADD.FTZ R101, R9, -R78 ;  /* 0x8000004e09657221 */ /* 0x000fe40000010000 */
[----:B------:R-:W-:Y:S01]  /*15e0*/  FMUL.FTZ R106, R54, R83 ;  /* 0x00000053366a7220 */ /* 0x000fe20000410000 */
[----:B------:R-:W-:Y:S01]  /*15f0*/  FMUL.FTZ R108, R79, R80 ;  /* 0x000000504f6c7220 */ /* 0x000fe20000410000 */
[----:B------:R-:W-:Y:S01]  /*1600*/  FFMA.FTZ R79, R3, R82, R81 ;  /* 0x00000052034f7223 */ /* 0x000fe20000010051 */
[----:B------:R-:W-:Y:S01]  /*1610*/  FMUL.FTZ R101, R100, R101 ;  /* 0x0000006564657220 */ /* 0x000fe20000410000 */
[----:B------:R-:W-:Y:S01]  /*1620*/  F2F.F16.F32 R112, R106 ;  /* 0x0000006a00707304 */ /* 0x000fe20000200800 */
[----:B------:R-:W-:Y:S01]  /*1630*/  FMUL.FTZ R113, R55, R108 ;  /* 0x0000006c37717220 */ /* 0x000fe20000410000 */
[----:B------:R-:W-:Y:S01]  /*1640*/  FADD.FTZ R79, R10, -R79 ;  /* 0x8000004f0a4f7221 */ /* 0x000fe20000010000 */
[----:B------:R-:W-:-:S03]  /*1650*/  FMUL.FTZ R110, R101, R80 ;  /* 0x00000050656e7220 */ /* 0x000fc60000410000 */
[----:B------:R-:W-:Y:S01]  /*1660*/  FMUL.FTZ R101, R100, R79 ;  /* 0x0000004f64657220 */ /* 0x000fe20000410000 */
[----:B------:R-:W-:Y:S01]  /*1670*/  FMUL.FTZ R111, R53, R110 ;  /* 0x0000006e356f7220 */ /* 0x000fe20000410000 */
[----:B------:R-:W0:Y:S01]  /*1680*/  LDC.64 R78, c[0x0][0x468] ;  /* 0x00011a00ff4e7b82 */ /* 0x000e220000000a00 */
[----:B------:R-:W1:Y:S01]  /*1690*/  F2F.F16.F32 R113, R113 ;  /* 0x0000007100717304 */ /* 0x000e620000200800 */
[----:B------:R-:W-:-:S04]  /*16a0*/  FMUL.FTZ R101, R101, R80 ;  /* 0x0000005065657220 */ /* 0x000fc80000410000 */
[----:B------:R-:W-:-:S03]  /*16b0*/  FMUL.FTZ R109, R52, R101 ;  /* 0x00000065346d7220 */ /* 0x000fc60000410000 */
[----:B------:R-:W3:Y:S01]  /*16c0*/  F2F.F16.F32 R106, R111 ;  /* 0x0000006f006a7304 */ /* 0x000ee20000200800 */
[----:B-1----:R-:W-:-:S07]  /*16d0*/  PRMT R115, R112, 0x5410, R113 ;  /* 0x0000541070737816 */ /* 0x002fce0000000071 */
[----:B------:R-:W1:Y:S01]  /*16e0*/  F2F.F16.F32 R109, R109 ;  /* 0x0000006d006d7304 */ /* 0x000e620000200800 */
[----:B---3--:R-:W-:-:S04]  /*16f0*/  IMAD.WIDE.U32 R106, R106, 0x10000, RZ ;  /* 0x000100006a6a7825 */ /* 0x008fc800078e00ff */
[----:B0-----:R-:W-:Y:S01]  /*1700*/  IMAD.WIDE.U32 R78, R97, 0x8, R78 ;  /* 0x00000008614e7825 */ /* 0x001fe200078e004e */
[----:B------:R-:W-:Y:S02]  /*1710*/  LOP3.LUT R107, R115, R107, RZ, 0xfc, !PT ;  /* 0x0000006b736b7212 */ /* 0x000fe400078efcff */
[----:B------:R-:W-:Y:S02]  /*1720*/  IADD3 R97, PT, PT, R97, 0x80, RZ ;  /* 0x0000008061617810 */ /* 0x000fe40007ffe0ff */
[----:B-1----:R-:W-:-:S05]  /*1730*/  LOP3.LUT R106, R106, R109, RZ, 0xfc, !PT ;  /* 0x0000006d6a6a7212 */ /* 0x002fca00078efcff */
        /* <DEDUP_REMOVED lines=11> */
.L_x_3523:
[----:B------:R-:W-:Y:S05]  /*17f0*/  BSYNC.RECONVERGENT B1 ;  /* 0x0000000000017941 */ /* 0x000fea0003800200 */
.L_x_3522:
        /* <DEDUP_REMOVED lines=47> */
.L_x_3525:
[----:B------:R-:W-:Y:S05]  /*1af0*/  BSYNC.RECONVERGENT B1 ;  /* 0x0000000000017941 */ /* 0x000fea0003800200 */
.L_x_3524:
[----:B------:R-:W-:Y:S05]  /*1b00*/  @!P3 BRA `(.L_x_3526) ;  /* 0x00000024002cb947 */ /* 0x000fea0003800000 */
[----:B------:R-:W0:Y:S02]  /*1b10*/  LDC.64 R76, c[0x0][0x390] ;  /* 0x0000e400ff4c7b82 */ /* 0x000e240000000a00 */
[----:B0-----:R-:W-:-:S06]  /*1b20*/  IMAD.WIDE.U32 R76, R97, 0x8, R76 ;  /* 0x00000008614c7825 */ /* 0x001fcc00078e004c */
[----:B------:R-:W2:Y:S01]  /*1b30*/  LDG.E.64 R76, desc[UR8][R76.64] ;  /* 0x000000084c4c7981 */ /* 0x000ea2000c1e1b00 */
[-CC-:B------:R-:W-:Y:S01]  /*1b40*/  FFMA.FTZ R78, R92, R82.reuse, R81.reuse ;  /* 0x000000525c4e7223 */ /* 0x180fe20000010051 */
[----:B------:R-:W-:-:S03]  /*1b50*/  FFMA.FTZ R83, R93, R82, R81 ;  /* 0x000000525d537223 */ /* 0x000fc60000010051 */
[----:B------:R-:W-:Y:S01]  /*1b60*/  FADD.FTZ R79, R91, -R78 ;  /* 0x8000004e5b4f7221 */ /* 0x000fe20000010000 */
[-CC-:B------:R-:W-:Y:S01]  /*1b70*/  FFMA.FTZ R78, R6, R82.reuse, R81.reuse ;  /* 0x00000052064e7223 */ /* 0x180fe20000010051 */
[----:B------:R-:W-:Y:S01]  /*1b80*/  FFMA.FTZ R81, R89, R82, R81 ;  /* 0x0000005259517223 */ /* 0x000fe20000010051 */
[----:B------:R-:W-:Y:S01]  /*1b90*/  FADD.FTZ R83, R96, -R83 ;  /* 0x8000005360537221 */ /* 0x000fe20000010000 */
[----:B------:R-:W-:Y:S02]  /*1ba0*/  FMUL.FTZ R79, R100, R79 ;  /* 0x0000004f644f7220 */ /* 0x000fe40000410000 */
[----:B------:R-:W-:Y:S01]  /*1bb0*/  FADD.FTZ R81, R94, -R81 ;  /* 0x800000515e517221 */ /* 0x000fe20000010000 */
[C---:B------:R-:W-:Y:S01]  /*1bc0*/  FMUL.FTZ R83, R100.reuse, R83 ;  /* 0x0000005364537220 */ /* 0x040fe20000410000 */
[-C--:B------:R-:W-:Y:S01]  /*1bd0*/  FMUL.FTZ R106, R79, R80.reuse ;  /* 0x000000504f6a7220 */ /* 0x080fe20000410000 */
[----:B------:R-:W-:Y:S01]  /*1be0*/  FADD.FTZ R79, R95, -R78 ;  /* 0x8000004e5f4f7221 */ /* 0x000fe20000010000 */
[C---:B------:R-:W-:Y:S01]  /*1bf0*/  FMUL.FTZ R81, R100.reuse, R81 ;  /* 0x0000005164517220 */ /* 0x040fe20000410000 */
[----:B------:R-:W-:Y:S01]  /*1c00*/  FMUL.FTZ R83, R83, R80 ;  /* 0x0000005053537220 */ /* 0x000fe20000410000 */
[----:B------:R-:W-:Y:S01]  /*1c10*/  FMUL.FTZ R107, R61, R106 ;  /* 0x0000006a3d6b7220 */ /* 0x000fe20000410000 */
[----:B------:R-:W-:Y:S01]  /*1c20*/  FMUL.FTZ R79, R100, R79 ;  /* 0x0000004f644f7220 */ /* 0x000fe20000410000 */
[-C--:B------:R-:W-:Y:S01]  /*1c30*/  FMUL.FTZ R101, R81, R80.reuse ;  /* 0x0000005051657220 */ /* 0x080fe20000410000 */
[----:B------:R-:W-:Y:S01]  /*1c40*/  FMUL.FTZ R109, R62, R83 ;  /* 0x000000533e6d7220 */ /* 0x000fe20000410000 */
[----:B------:R-:W0:Y:S01]  /*1c50*/  F2F.F16.F32 R108, R107 ;  /* 0x0000006b006c7304 */ /* 0x000e220000200800 */
[----:B------:R-:W-:Y:S01]  /*1c60*/  FMUL.FTZ R100, R79, R80 ;  /* 0x000000504f647220 */ /* 0x000fe20000410000 */
[----:B------:R-:W-:Y:S01]  /*1c70*/  FMUL.FTZ R82, R60, R101 ;  /* 0x000000653c527220 */ /* 0x000fe20000410000 */
[----:B------:R-:W1:Y:S02]  /*1c80*/  LDC.64 R78, c[0x0][0x468] ;  /* 0x00011a00ff4e7b82 */ /* 0x000e640000000a00 */
[----:B------:R-:W-:-:S03]  /*1c90*/  FMUL.FTZ R110, R63, R100 ;  /* 0x000000643f6e7220 */ /* 0x000fc60000410000 */
[----:B------:R-:W-:Y:S01]  /*1ca0*/  F2F.F16.F32 R109, R109 ;  /* 0x0000006d006d7304 */ /* 0x000fe20000200800 */
[----:B0-----:R-:W-:-:S07]  /*1cb0*/  IMAD.WIDE.U32 R80, R108, 0x10000, RZ ;  /* 0x000100006c507825 */ /* 0x001fce00078e00ff */
[----:B------:R-:W0:Y:S08]  /*1cc0*/  F2F.F16.F32 R110, R110 ;  /* 0x0000006e006e7304 */ /* 0x000e300000200800 */
[----:B------:R-:W3:Y:S01]  /*1cd0*/  F2F.F16.F32 R107, R82 ;  /* 0x00000052006b7304 */ /* 0x000ee20000200800 */
[----:B-1----:R-:W-:Y:S01]  /*1ce0*/  IMAD.WIDE.U32 R78, R97, 0x8, R78 ;  /* 0x00000008614e7825 */ /* 0x002fe200078e004e */
        /* <DEDUP_REMOVED lines=15> */
.L_x_3521:
        /* <DEDUP_REMOVED lines=11> */
[----:B------:R-:W-:Y:S01]  /*1e90*/  FFMA.FTZ R79, R3, R82, R81 ;  /* 0x00000052034f7223 */ /* 0x000fe20000010051 */
[----:B------:R-:W-:Y:S01]  /*1ea0*/  FADD.FTZ R101, R9, -R78 ;  /* 0x8000004e09657221 */ /* 0x000fe20000010000 */
[----:B------:R0:W-:Y:S01]  /*1eb0*/  F2F.F16.F32 R106, R111 ;  /* 0x0000006f006a7304 */ /* 0x0001e20000200800 */
[----:B------:R-:W-:Y:S01]  /*1ec0*/  FMUL.FTZ R109, R100, R83 ;  /* 0x00000053646d7220 */ /* 0x000fe20000410000 */
[----:B------:R-:W-:Y:S01]  /*1ed0*/  FADD.FTZ R83, R10, -R79 ;  /* 0x8000004f0a537221 */ /* 0x000fe20000010000 */
[C---:B------:R-:W-:Y:S01]  /*1ee0*/  FMUL.FTZ R107, R100.reuse, R101 ;  /* 0x00000065646b7220 */ /* 0x040fe20000410000 */
[-C--:B------:R-:W-:Y:S01]  /*1ef0*/  FMUL.FTZ R114, R111, R80.reuse ;  /* 0x000000506f727220 */ /* 0x080fe20000410000 */
[-C--:B------:R-:W-:Y:S01]  /*1f00*/  FMUL.FTZ R101, R109, R80.reuse ;  /* 0x000000506d657220 */ /* 0x080fe20000410000 */
[----:B------:R-:W-:Y:S01]  /*1f10*/  FMUL.FTZ R83, R100, R83 ;  /* 0x0000005364537220 */ /* 0x000fe20000410000 */
[----:B------:R-:W-:Y:S01]  /*1f20*/  FMUL.FTZ R112, R107, R80 ;  /* 0x000000506b707220 */ /* 0x000fe20000410000 */
[----:B------:R-:W1:Y:S01]  /*1f30*/  F2F.F16.F32 R79, R109 ;  /* 0x0000006d004f7304 */ /* 0x000e620000200800 */
[----:B------:R-:W-:Y:S01]  /*1f40*/  FMUL.FTZ R115, R55, R114 ;  /* 0x0000007237737220 */ /* 0x000fe20000410000 */
[----:B0-----:R-:W0:Y:S01]  /*1f50*/  LDC.64 R110, c[0x0][0x478] ;  /* 0x00011e00ff6e7b82 */ /* 0x001e220000000a00 */
[----:B------:R-:W-:Y:S01]  /*1f60*/  FMUL.FTZ R118, R53, R112 ;  /* 0x0000007035767220 */ /* 0x000fe20000410000 */
[----:B------:R-:W-:-:S04]  /*1f70*/  FMUL.FTZ R119, R54, R101 ;  /* 0x0000006536777220 */ /* 0x000fc80000410000 */
[----:B------:R3:W4:Y:S01]  /*1f80*/  F2F.F16.F32 R78, R107 ;  /* 0x0000006b004e7304 */ /* 0x0007220000200800 */
[----:B-1----:R-:W-:-:S07]  /*1f90*/  PRMT R109, R79, 0x5410, R106 ;  /* 0x000054104f6d7816 */ /* 0x002fce000000006a */
[----:B------:R1:W5:Y:S01]  /*1fa0*/  F2F.F16.F32 R113, R83 ;  /* 0x0000005300717304 */ /* 0x0003620000200800 */
[----:B---3--:R-:W3:Y:S01]  /*1fb0*/  LDC.64 R106, c[0x0][0x468] ;  /* 0x00011a00ff6a7b82 */ /* 0x008ee20000000a00 */
[----:B----4-:R-:W-:-:S06]  /*1fc0*/  IMAD.WIDE.U32 R78, R78, 0x10000, RZ ;  /* 0x000100004e4e7825 */ /* 0x010fcc00078e00ff */
[----:B------:R-:W4:Y:S01]  /*1fd0*/  F2F.F16.F32 R118, R118 ;  /* 0x0000007600767304 */ /* 0x000f220000200800 */
[----:B-1----:R-:W-:Y:S01]  /*1fe0*/  FMUL.FTZ R83, R83, R80 ;  /* 0x0000005053537220 */ /* 0x002fe20000410000 */
[----:B0-----:R-:W-:Y:S01]  /*1ff0*/  IMAD.WIDE.U32 R110, R97, 0x8, R110 ;  /* 0x00000008616e7825 */ /* 0x001fe200078e006e */
[----:B------:R-:W-:-:S03]  /*2000*/  LOP3.LUT R109, R109, R79, RZ, 0xfc, !PT ;  /* 0x0000004f6d6d7212 */ /* 0x000fc600078efcff */
[----:B------:R-:W-:Y:S01]  /*2010*/  FMUL.FTZ R116, R52, R83 ;  /* 0x0000005334747220 */ /* 0x000fe20000410000 */
[----:B-----5:R-:W-:Y:S01]  /*2020*/  LOP3.LUT R108, R78, R113, RZ, 0xfc, !PT ;  /* 0x000000714e6c7212 */ /* 0x020fe200078efcff */
[----:B------:R-:W-:Y:S04]  /*2030*/  F2F.F16.F32 R115, R115 ;  /* 0x0000007300737304 */ /* 0x000fe80000200800 */
[----:B------:R0:W-:Y:S01]  /*2040*/  STG.E.64 desc[UR8][R110.64], R108 ;  /* 0x0000006c6e007986 */ /* 0x0001e2000c101b08 */
[----:B----4-:R-:W-:-:S03]  /*2050*/  IMAD.WIDE.U32 R78, R118, 0x10000, RZ ;  /* 0x00010000764e7825 */ /* 0x010fc600078e00ff */
[----:B------:R-:W1:Y:S01]  /*2060*/  F2F.F16.F32 R120, R119 ;  /* 0x0000007700787304 */ /* 0x000e620000200800 */
[C---:B---3--:R-:W-:Y:S01]  /*2070*/  IMAD.WIDE.U32 R106, R97.reuse, 0x8, R106 ;  /* 0x00000008616a7825 */ /* 0x048fe200078e006a */
[----:B------:R-:W-:-:S06]  /*2080*/  IADD3 R97, PT, PT, R97, 0x80, RZ ;  /* 0x0000008061617810 */ /* 0x000fcc0007ffe0ff */
[----:B------:R-:W3:Y:S01]  /*2090*/  F2F.F16.F32 R117, R116 ;  /* 0x0000007400757304 */ /* 0x000ee20000200800 */
[----:B-1----:R-:W-:-:S04]  /*20a0*/  PRMT R115, R120, 0x5410, R115 ;  /* 0x0000541078737816 */ /* 0x002fc80000000073 */
[----:B------:R-:W-:Y:S02]  /*20b0*/  LOP3.LUT R79, R115, R79, RZ, 0xfc, !PT ;  /* 0x0000004f734f7212 */ /* 0x000fe400078efcff */
[----:B---3--:R-:W-:-:S05]  /*20c0*/  LOP3.LUT R78, R78, R117, RZ, 0xfc, !PT ;  /* 0x000000754e4e7212 */ /* 0x008fca00078efcff */
        /* <DEDUP_REMOVED lines=11> */
.L_x_3528:
[----:B------:R-:W-:Y:S05]  /*2180*/  BSYNC.RECONVERGENT B1 ;  /* 0x0000000000017941 */ /* 0x000fea0003800200 */
.L_x_3527:
        /* <DEDUP_REMOVED lines=13> */
[----:B------:R-:W-:Y:S01]  /*2260*/  F2F.F16.F32 R106, R111 ;  /* 0x0000006f006a7304 */ /* 0x000fe20000200800 */
[----:B------:R-:W-:Y:S01]  /*2270*/  FMUL.FTZ R109, R100, R83 ;  /* 0x00000053646d7220 */ /* 0x000fe20000410000 */
[----:B------:R-:W-:Y:S01]  /*2280*/  FADD.FTZ R83, R86, -R79 ;  /* 0x8000004f56537221 */ /* 0x000fe20000010000 */
[C---:B------:R-:W-:Y:S01]  /*2290*/  FMUL.FTZ R107, R100.reuse, R101 ;  /* 0x00000065646b7220 */ /* 0x040fe20000410000 */
[-C--:B------:R-:W-:Y:S01]  /*22a0*/  FMUL.FTZ R114, R111, R80.reuse ;  /* 0x000000506f727220 */ /* 0x080fe20000410000 */
[-C--:B------:R-:W-:Y:S01]  /*22b0*/  FMUL.FTZ R101, R109, R80.reuse ;  /* 0x000000506d657220 */ /* 0x080fe20000410000 */
[----:B------:R-:W-:Y:S01]  /*22c0*/  FMUL.FTZ R83, R100, R83 ;  /* 0x0000005364537220 */ /* 0x000fe20000410000 */
[----:B------:R-:W-:Y:S01]  /*22d0*/  FMUL.FTZ R112, R107, R80 ;  /* 0x000000506b707220 */ /* 0x000fe20000410000 */
[----:B------:R0:W1:Y:S01]  /*22e0*/  F2F.F16.F32 R79, R109 ;  /* 0x0000006d004f7304 */ /* 0x0000620000200800 */
[----:B------:R-:W-:Y:S01]  /*22f0*/  FMUL.FTZ R115, R71, R114 ;  /* 0x0000007247737220 */ /* 0x000fe20000410000 */
[----:B------:R-:W-:Y:S01]  /*2300*/  FMUL.FTZ R119, R70, R101 ;  /* 0x0000006546777220 */ /* 0x000fe20000410000 */
[----:B------:R-:W-:-:S05]  /*2310*/  FMUL.FTZ R118, R69, R112 ;  /* 0x0000007045767220 */ /* 0x000fca0000410000 */
[----:B------:R3:W4:Y:S01]  /*2320*/  F2F.F16.F32 R78, R107 ;  /* 0x0000006b004e7304 */ /* 0x0007220000200800 */
[----:B0-----:R-:W0:Y:S01]  /*2330*/  LDC.64 R108, c[0x0][0x478] ;  /* 0x00011e00ff6c7b82 */ /* 0x001e220000000a00 */
[----:B-1----:R-:W-:-:S06]  /*2340*/  PRMT R111, R79, 0x5410, R106 ;  /* 0x000054104f6f7816 */ /* 0x002fcc000000006a */
[----:B------:R1:W5:Y:S01]  /*2350*/  F2F.F16.F32 R113, R83 ;  /* 0x0000005300717304 */ /* 0x0003620000200800 */
[----:B---3--:R-:W3:Y:S01]  /*2360*/  LDC.64 R106, c[0x0][0x468] ;  /* 0x00011a00ff6a7b82 */ /* 0x008ee20000000a00 */
[----:B----4-:R-:W-:-:S06]  /*2370*/  IMAD.WIDE.U32 R78, R78, 0x10000, RZ ;  /* 0x000100004e4e7825 */ /* 0x010fcc00078e00ff */
[----:B------:R-:W4:Y:S01]  /*2380*/  F2F.F16.F32 R118, R118 ;  /* 0x0000007600767304 */ /* 0x000f220000200800 */
[----:B-1----:R-:W-:Y:S01]  /*2390*/  FMUL.FTZ R83, R83, R80 ;  /* 0x0000005053537220 */ /* 0x002fe20000410000 */
[----:B------:R-:W-:-:S03]  /*23a0*/  LOP3.LUT R111, R111, R79, RZ, 0xfc, !PT ;  /* 0x0000004f6f6f7212 */ /* 0x000fc600078efcff */
[----:B------:R-:W-:Y:S01]  /*23b0*/  FMUL.FTZ R116, R68, R83 ;  /* 0x0000005344747220 */ /* 0x000fe20000410000 */
[----:B-----5:R-:W-:Y:S02]  /*23c0*/  LOP3.LUT R110, R78, R113, RZ, 0xfc, !PT ;  /* 0x000000714e6e7212 */ /* 0x020fe400078efcff */
[----:B------:R-:W-:Y:S01]  /*23d0*/  F2F.F16.F32 R115, R115 ;  /* 0x0000007300737304 */ /* 0x000fe20000200800 */
[----:B0-----:R-:W-:-:S05]  /*23e0*/  IMAD.WIDE.U32 R108, R97, 0x8, R108 ;  /* 0x00000008616c7825 */ /* 0x001fca00078e006c */
[----:B------:R0:W-:Y:S01]  /*23f0*/  STG.E.64 desc[UR8][R108.64], R110 ;  /* 0x0000006e6c007986 */ /* 0x0001e2000c101b08 */
[----:B----4-:R-:W-:Y:S01]  /*2400*/  IMAD.WIDE.U32 R78, R118, 0x10000, RZ ;  /* 0x00010000764e7825 */ /* 0x010fe200078e00ff */
[----:B------:R-:W1:Y:S03]  /*2410*/  F2F.F16.F32 R120, R119 ;  /* 0x0000007700787304 */ /* 0x000e660000200800 */
[C---:B---3--:R-:W-:Y:S01]  /*2420*/  IMAD.WIDE.U32 R106, R97.reuse, 0x8, R106 ;  /* 0x00000008616a7825 */ /* 0x048fe200078e006a */
[----:B------:R-:W-:-:S04]  /*2430*/  IADD3 R97, PT, PT, R97, 0x80, RZ ;  /* 0x0000008061617810 */ /* 0x000fc80007ffe0ff */
        /* <DEDUP_REMOVED lines=15> */
.L_x_3530:
[----:B------:R-:W-:Y:S05]  /*2530*/  BSYNC.RECONVERGENT B1 ;  /* 0x0000000000017941 */ /* 0x000fea0003800200 */
.L_x_3529:
        /* <DEDUP_REMOVED lines=11> */
[----:B------:R0:W-:Y:S01]  /*25f0*/  F2F.F16.F32 R83, R107 ;  /* 0x0000006b00537304 */ /* 0x0001e20000200800 */
[----:B------:R-:W-:Y:S01]  /*2600*/  FMUL.FTZ R115, R100, R79 ;  /* 0x0000004f64737220 */ /* 0x000fe20000410000 */
[----:B------:R-:W-:Y:S01]  /*2610*/  FADD.FTZ R79, R91, -R78 ;  /* 0x8000004e5b4f7221 */ /* 0x000fe20000010000 */
[----:B------:R-:W-:Y:S02]  /*2620*/  FADD.FTZ R81, R94, -R81 ;  /* 0x800000515e517221 */ /* 0x000fe40000010000 */
[-C--:B------:R-:W-:Y:S01]  /*2630*/  FMUL.FTZ R106, R115, R80.reuse ;  /* 0x00000050736a7220 */ /* 0x080fe20000410000 */
[C---:B------:R-:W-:Y:S01]  /*2640*/  FMUL.FTZ R109, R100.reuse, R79 ;  /* 0x0000004f646d7220 */ /* 0x040fe20000410000 */
[----:B------:R-:W-:Y:S01]  /*2650*/  FMUL.FTZ R113, R100, R81 ;  /* 0x0000005164717220 */ /* 0x000fe20000410000 */
[----:B------:R-:W1:Y:S01]  /*2660*/  LDC.64 R78, c[0x0][0x478] ;  /* 0x00011e00ff4e7b82 */ /* 0x000e620000000a00 */
[-C--:B0-----:R-:W-:Y:S01]  /*2670*/  FMUL.FTZ R107, R107, R80.reuse ;  /* 0x000000506b6b7220 */ /* 0x081fe20000410000 */
[----:B------:R-:W-:Y:S01]  /*2680*/  FMUL.FTZ R108, R109, R80 ;  /* 0x000000506d6c7220 */ /* 0x000fe20000410000 */
[----:B------:R0:W3:Y:S01]  /*2690*/  F2F.F16.F32 R101, R109 ;  /* 0x0000006d00657304 */ /* 0x0000e20000200800 */
[----:B------:R-:W-:Y:S01]  /*26a0*/  FMUL.FTZ R116, R63, R106 ;  /* 0x0000006a3f747220 */ /* 0x000fe20000410000 */
[----:B------:R-:W-:Y:S01]  /*26b0*/  FMUL.FTZ R114, R62, R107 ;  /* 0x0000006b3e727220 */ /* 0x000fe20000410000 */
[----:B------:R-:W-:-:S05]  /*26c0*/  FMUL.FTZ R82, R61, R108 ;  /* 0x0000006c3d527220 */ /* 0x000fca0000410000 */
[----:B------:R-:W-:Y:S01]  /*26d0*/  F2F.F16.F32 R110, R115 ;  /* 0x00000073006e7304 */ /* 0x000fe20000200800 */
[----:B0-----:R-:W-:Y:S02]  /*26e0*/  FMUL.FTZ R109, R113, R80 ;  /* 0x00000050716d7220 */ /* 0x001fe40000410000 */
[----:B------:R-:W0:Y:S02]  /*26f0*/  LDC.64 R80, c[0x0][0x468] ;  /* 0x00011a00ff507b82 */ /* 0x000e240000000a00 */
[----:B------:R-:W-:Y:S01]  /*2700*/  FMUL.FTZ R112, R60, R109 ;  /* 0x0000006d3c707220 */ /* 0x000fe20000410000 */
[----:B---3--:R-:W-:Y:S02]  /*2710*/  IMAD.WIDE.U32 R100, R101, 0x10000, RZ ;  /* 0x0001000065647825 */ /* 0x008fe400078e00ff */
[----:B------:R-:W-:Y:S02]  /*2720*/  F2F.F16.F32 R82, R82 ;  /* 0x0000005200527304 */ /* 0x000fe40000200800 */
[----:B-1----:R-:W-:-:S06]  /*2730*/  IMAD.WIDE.U32 R78, R97, 0x8, R78 ;  /* 0x00000008614e7825 */ /* 0x002fcc00078e004e */
[----:B------:R-:W-:Y:S08]  /*2740*/  F2F.F16.F32 R114, R114 ;  /* 0x0000007200727304 */ /* 0x000ff00000200800 */
[----:B------:R-:W1:Y:S01]  /*2750*/  F2F.F16.F32 R117, R116 ;  /* 0x0000007400757304 */ /* 0x000e620000200800 */
[----:B0-----:R-:W-:-:S07]  /*2760*/  IMAD.WIDE.U32 R80, R97, 0x8, R80 ;  /* 0x0000000861507825 */ /* 0x001fce00078e0050 */
[----:B------:R0:W3:Y:S01]  /*2770*/  F2F.F16.F32 R111, R113 ;  /* 0x00000071006f7304 */ /* 0x0000e20000200800 */
[----:B-1----:R-:W-:-:S07]  /*2780*/  PRMT R117, R114, 0x5410, R117 ;  /* 0x0000541072757816 */ /* 0x002fce0000000075 */
[----:B------:R-:W1:Y:S01]  /*2790*/  F2F.F16.F32 R115, R112 ;  /* 0x0000007000737304 */ /* 0x000e620000200800 */
[----:B0-----:R-:W-:Y:S01]  /*27a0*/  PRMT R113, R83, 0x5410, R110 ;  /* 0x0000541053717816 */ /* 0x001fe2000000006e */
[----:B------:R-:W-:-:S03]  /*27b0*/  IMAD.WIDE.U32 R82, R82, 0x10000, RZ ;  /* 0x0001000052527825 */ /* 0x000fc600078e00ff */
[----:B------:R-:W-:Y:S02]  /*27c0*/  LOP3.LUT R101, R113, R101, RZ, 0xfc, !PT ;  /* 0x0000006571657212 */ /* 0x000fe400078efcff */
[----:B---3--:R-:W-:Y:S02]  /*27d0*/  LOP3.LUT R100, R100, R111, RZ, 0xfc, !PT ;  /* 0x0000006f64647212 */ /* 0x008fe400078efcff */
        /* <DEDUP_REMOVED lines=15> */
.L_x_3520:
        /* <DEDUP_REMOVED lines=9> */
[-CC-:B------:R-:W-:Y:S01]  /*2960*/  FFMA.FTZ R106, R8, R82.reuse, R81.reuse ;  /* 0x00000052086a7223 */ /* 0x180fe20000010051 */
[----:B------:R-:W-:Y:S01]  /*2970*/  MOV R78, R105 ;  /* 0x00000069004e7202 */ /* 0x000fe20000000f00 */
[-CC-:B------:R-:W-:Y:S01]  /*2980*/  FFMA.FTZ R101, R7, R82.reuse, R81.reuse ;  /* 0x0000005207657223 */ /* 0x180fe20000010051 */
[----:B------:R-:W-:Y:S01]  /*2990*/  FFMA.FTZ R110, R14, R82, R81 ;  /* 0x000000520e6e7223 */ /* 0x000fe20000010051 */
[----:B------:R-:W-:Y:S02]  /*29a0*/  HADD2.F32 R79, -RZ, R79.H0_H0 ;  /* 0x2000004fff4f7230 */ /* 0x000fe40000004100 */
[----:B------:R-:W-:Y:S01]  /*29b0*/  FADD.FTZ R106, R9, -R106 ;  /* 0x8000006a096a7221 */ /* 0x000fe20000010000 */
[----:B------:R-:W-:Y:S02]  /*29c0*/  HADD2.F32 R83, -RZ, R78.H0_H0 ;  /* 0x2000004eff537230 */ /* 0x000fe40000004100 */
[----:B------:R-:W-:Y:S01]  /*29d0*/  FADD.FTZ R78, R12, -R101 ;  /* 0x800000650c4e7221 */ /* 0x000fe20000010000 */
[----:B------:R-:W-:Y:S01]  /*29e0*/  SHF.R.U32.HI R101, RZ, 0x10, R105 ;  /* 0x00000010ff657819 */ /* 0x000fe20000011669 */
[C---:B------:R-:W-:Y:S01]  /*29f0*/  FFMA.FTZ R79, R100.reuse, R106, R79 ;  /* 0x0000006a644f7223 */ /* 0x040fe2000001004f */
[----:B------:R-:W-:Y:S01]  /*2a00*/  FFMA.FTZ R107, R3, R82, R81 ;  /* 0x00000052036b7223 */ /* 0x000fe20000010051 */
[----:B------:R-:W-:Y:S01]  /*2a10*/  FFMA.FTZ R83, R100, R78, R83 ;  /* 0x0000004e64537223 */ /* 0x000fe20000010053 */
[----:B------:R-:W-:Y:S01]  /*2a20*/  MOV R78, R104 ;  /* 0x00000068004e7202 */ /* 0x000fe20000000f00 */
[----:B------:R-:W-:Y:S01]  /*2a30*/  FMUL.FTZ R108, R79, R80 ;  /* 0x000000504f6c7220 */ /* 0x000fe20000410000 */
[----:B------:R-:W-:-:S02]  /*2a40*/  HADD2.F32 R79, -RZ, R101.H0_H0 ;  /* 0x20000065ff4f7230 */ /* 0x000fc40000004100 */
[----:B------:R-:W-:Y:S01]  /*2a50*/  FADD.FTZ R101, R11, -R110 ;  /* 0x8000006e0b657221 */ /* 0x000fe20000010000 */
[----:B------:R-:W-:Y:S01]  /*2a60*/  FADD.FTZ R107, R10, -R107 ;  /* 0x8000006b0a6b7221 */ /* 0x000fe20000010000 */
[----:B------:R-:W-:Y:S01]  /*2a70*/  FMUL.FTZ R83, R83, R80 ;  /* 0x0000005053537220 */ /* 0x000fe20000410000 */
[----:B------:R-:W-:Y:S01]  /*2a80*/  FMUL.FTZ R106, R53, R108 ;  /* 0x0000006c356a7220 */ /* 0x000fe20000410000 */
[----:B------:R-:W-:Y:S01]  /*2a90*/  FFMA.FTZ R101, R100, R101, R79 ;  /* 0x0000006564657223 */ /* 0x000fe2000001004f */
[----:B------:R-:W-:Y:S02]  /*2aa0*/  HADD2.F32 R79, -RZ, R78.H0_H0 ;  /* 0x2000004eff4f7230 */ /* 0x000fe40000004100 */
[----:B------:R-:W-:Y:S01]  /*2ab0*/  FMUL.FTZ R111, R54, R83 ;  /* 0x00000053366f7220 */ /* 0x000fe20000410000 */
[----:B------:R-:W-:Y:S01]  /*2ac0*/  FMUL.FTZ R110, R101, R80 ;  /* 0x00000050656e7220 */ /* 0x000fe20000410000 */
[----:B------:R-:W0:Y:S01]  /*2ad0*/  F2F.F16.F32 R106, R106 ;  /* 0x0000006a006a7304 */ /* 0x000e220000200800 */
[----:B------:R-:W-:-:S02]  /*2ae0*/  FFMA.FTZ R101, R100, R107, R79 ;  /* 0x0000006b64657223 */ /* 0x000fc4000001004f */
[----:B------:R-:W-:Y:S01]  /*2af0*/  FMUL.FTZ R112, R55, R110 ;  /* 0x0000006e37707220 */ /* 0x000fe20000410000 */
[----:B------:R-:W1:Y:S01]  /*2b00*/  LDC.64 R78, c[0x0][0x468] ;  /* 0x00011a00ff4e7b82 */ /* 0x000e620000000a00 */
[----:B------:R-:W-:-:S03]  /*2b10*/  FMUL.FTZ R101, R101, R80 ;  /* 0x0000005065657220 */ /* 0x000fc60000410000 */
[----:B------:R-:W-:Y:S01]  /*2b20*/  F2F.F16.F32 R111, R111 ;  /* 0x0000006f006f7304 */ /* 0x000fe20000200800 */
[----:B------:R-:W-:Y:S01]  /*2b30*/  FMUL.FTZ R109, R52, R101 ;  /* 0x00000065346d7220 */ /* 0x000fe20000410000 */
[----:B0-----:R-:W-:-:S06]  /*2b40*/  IMAD.WIDE.U32 R106, R106, 0x10000, RZ ;  /* 0x000100006a6a7825 */ /* 0x001fcc00078e00ff */
[----:B------:R-:W0:Y:S08]  /*2b50*/  F2F.F16.F32 R112, R112 ;  /* 0x0000007000707304 */ /* 0x000e300000200800 */
[----:B------:R-:W3:Y:S01]  /*2b60*/  F2F.F16.F32 R109, R109 ;  /* 0x0000006d006d7304 */ /* 0x000ee20000200800 */
[C---:B-1----:R-:W-:Y:S01]  /*2b70*/  IMAD.WIDE.U32 R78, R97.reuse, 0x8, R78 ;  /* 0x00000008614e7825 */ /* 0x042fe200078e004e */
[----:B------:R-:W-:-:S02]  /*2b80*/  IADD3 R97, PT, PT, R97, 0x80, RZ ;  /* 0x0000008061617810 */ /* 0x000fc40007ffe0ff */
        /* <DEDUP_REMOVED lines=14> */
.L_x_3533:
[----:B------:R-:W-:Y:S05]  /*2c70*/  BSYNC.RECONVERGENT B1 ;  /* 0x0000000000017941 */ /* 0x000fea0003800200 */
.L_x_3532:
        /* <DEDUP_REMOVED lines=55> */
.L_x_3535:
[----:B------:R-:W-:Y:S05]  /*2ff0*/  BSYNC.RECONVERGENT B1 ;  /* 0x0000000000017941 */ /* 0x000fea0003800200 */
.L_x_3534:
[----:B------:R-:W-:Y:S05]  /*3000*/  @!P3 BRA `(.L_x_3526) ;  /* 0x0000000c00ecb947 */ /* 0x000fea0003800000 */
[----:B------:R-:W0:Y:S02]  /*3010*/  LDC.64 R76, c[0x0][0x390] ;  /* 0x0000e400ff4c7b82 */ /* 0x000e240000000a00 */
[----:B0-----:R-:W-:-:S06]  /*3020*/  IMAD.WIDE.U32 R76, R97, 0x8, R76 ;  /* 0x00000008614c7825 */ /* 0x001fcc00078e004c */
[----:B------:R-:W2:Y:S01]  /*3030*/  LDG.E.64 R76, desc[UR8][R76.64] ;  /* 0x000000084c4c7981 */ /* 0x000ea2000c1e1b00 */
[----:B------:R-:W-:Y:S01]  /*3040*/  SHF.R.U64 R79, R98, 0x10, R99 ;  /* 0x00000010624f7819 */ /* 0x000fe20000001263 */
[-CC-:B------:R-:W-:Y:S01]  /*3050*/  FFMA.FTZ R78, R92, R82.reuse, R81.reuse ;  /* 0x000000525c4e7223 */ /* 0x180fe20000010051 */
[-CC-:B------:R-:W-:Y:S01]  /*3060*/  FFMA.FTZ R101, R93, R82.reuse, R81.reuse ;  /* 0x000000525d657223 */ /* 0x180fe20000010051 */
[----:B------:R-:W-:Y:S01]  /*3070*/  MOV R83, R99 ;  /* 0x0000006300537202 */ /* 0x000fe20000000f00 */
[-C--:B------:R-:W-:Y:S01]  /*3080*/  FFMA.FTZ R107, R89, R82.reuse, R81 ;  /* 0x00000052596b7223 */ /* 0x080fe20000010051 */
[----:B------:R-:W-:Y:S02]  /*3090*/  HADD2.F32 R79, -RZ, R79.H0_H0 ;  /* 0x2000004fff4f7230 */ /* 0x000fe40000004100 */
[----:B------:R-:W-:Y:S01]  /*30a0*/  FADD.FTZ R78, R91, -R78 ;  /* 0x8000004e5b4e7221 */ /* 0x000fe20000010000 */
[----:B------:R-:W-:Y:S01]  /*30b0*/  FADD.FTZ R108, R96, -R101 ;  /* 0x80000065606c7221 */ /* 0x000fe20000010000 */
[----:B------:R-:W-:Y:S01]  /*30c0*/  SHF.R.U32.HI R101, RZ, 0x10, R99 ;  /* 0x00000010ff657819 */ /* 0x000fe20000011663 */
[----:B------:R-:W-:Y:S01]  /*30d0*/  FFMA.FTZ R82, R6, R82, R81 ;  /* 0x0000005206527223 */ /* 0x000fe20000010051 */
[----:B------:R-:W-:Y:S01]  /*30e0*/  FFMA.FTZ R79, R100, R78, R79 ;  /* 0x0000004e644f7223 */ /* 0x000fe2000001004f */
[----:B------:R-:W-:Y:S01]  /*30f0*/  MOV R78, R98 ;  /* 0x00000062004e7202 */ /* 0x000fe20000000f00 */
[----:B------:R-:W-:-:S02]  /*3100*/  HADD2.F32 R83, -RZ, R83.H0_H0 ;  /* 0x20000053ff537230 */ /* 0x000fc40000004100 */
[----:B------:R-:W-:Y:S01]  /*3110*/  FADD.FTZ R82, R95, -R82 ;  /* 0x800000525f527221 */ /* 0x000fe20000010000 */
[----:B------:R-:W-:Y:S02]  /*3120*/  HADD2.F32 R101, -RZ, R101.H0_H0 ;  /* 0x20000065ff657230 */ /* 0x000fe40000004100 */
[----:B------:R-:W-:Y:S01]  /*3130*/  FMUL.FTZ R106, R79, R80 ;  /* 0x000000504f6a7220 */ /* 0x000fe20000410000 */
[----:B------:R-:W-:Y:S02]  /*3140*/  HADD2.F32 R79, -RZ, R78.H0_H0 ;  /* 0x2000004eff4f7230 */ /* 0x000fe40000004100 */
[----:B------:R-:W-:Y:S01]  /*3150*/  FADD.FTZ R78, R94, -R107 ;  /* 0x8000006b5e4e7221 */ /* 0x000fe20000010000 */
[C---:B------:R-:W-:Y:S01]  /*3160*/  FFMA.FTZ R83, R100.reuse, R108, R83 ;  /* 0x0000006c64537223 */ /* 0x040fe20000010053 */
[C---:B------:R-:W-:Y:S01]  /*3170*/  FFMA.FTZ R101, R100.reuse, R82, R101 ;  /* 0x0000005264657223 */ /* 0x040fe20000010065 */
[----:B------:R-:W-:Y:S01]  /*3180*/  FMUL.FTZ R81, R61, R106 ;  /* 0x0000006a3d517220 */ /* 0x000fe20000410000 */
[----:B------:R-:W-:Y:S01]  /*3190*/  FFMA.FTZ R79, R100, R78, R79 ;  /* 0x0000004e644f7223 */ /* 0x000fe2000001004f */
[-C--:B------:R-:W-:Y:S01]  /*31a0*/  FMUL.FTZ R83, R83, R80.reuse ;  /* 0x0000005053537220 */ /* 0x080fe20000410000 */
[----:B------:R-:W-:-:S02]  /*31b0*/  FMUL.FTZ R100, R101, R80 ;  /* 0x0000005065647220 */ /* 0x000fc40000410000 */
[----:B------:R-:W-:Y:S01]  /*31c0*/  FMUL.FTZ R101, R79, R80 ;  /* 0x000000504f657220 */ /* 0x000fe20000410000 */
[----:B------:R-:W-:Y:S01]  /*31d0*/  FMUL.FTZ R108, R62, R83 ;  /* 0x000000533e6c7220 */ /* 0x000fe20000410000 */
[----:B------:R-:W-:Y:S01]  /*31e0*/  FMUL.FTZ R109, R63, R100 ;  /* 0x000000643f6d7220 */ /* 0x000fe20000410000 */
[----:B------:R-:W0:Y:S01]  /*31f0*/  LDC.64 R78, c[0x0][0x468] ;  /* 0x00011a00ff4e7b82 */ /* 0x000e220000000a00 */
[----:B------:R-:W1:Y:S01]  /*3200*/  F2F.F16.F32 R81, R81 ;  /* 0x0000005100517304 */ /* 0x000e620000200800 */
[----:B------:R-:W-:-:S07]  /*3210*/  FMUL.FTZ R82, R60, R101 ;  /* 0x000000653c527220 */ /* 0x000fce0000410000 */
[----:B------:R-:W-:Y:S01]  /*3220*/  F2F.F16.F32 R108, R108 ;  /* 0x0000006c006c7304 */ /* 0x000fe20000200800 */
[----:B-1----:R-:W-:-:S07]  /*3230*/  IMAD.WIDE.U32 R80, R81, 0x10000, RZ ;  /* 0x0001000051507825 */ /* 0x002fce00078e00ff */
[----:B------:R-:W1:Y:S01]  /*3240*/  F2F.F16.F32 R109, R109 ;  /* 0x0000006d006d7304 */ /* 0x000e620000200800 */
[----:B0-----:R-:W-:-:S07]  /*3250*/  IMAD.WIDE.U32 R78, R97, 0x8, R78 ;  /* 0x00000008614e7825 */ /* 0x001fce00078e004e */
[----:B------:R-:W0:Y:S01]  /*3260*/  F2F.F16.F32 R107, R82 ;  /* 0x00000052006b7304 */ /* 0x000e220000200800 */
[----:B-1----:R-:W-:-:S04]  /*3270*/  PRMT R111, R108, 0x5410, R109 ;  /* 0x000054106c6f7816 */ /* 0x002fc8000000006d */
[----:B------:R-:W-:Y:S02]  /*3280*/  LOP3.LUT R81, R111, R81, RZ, 0xfc, !PT ;  /* 0x000000516f517212 */ /* 0x000fe400078efcff */
[----:B0-----:R-:W-:-:S05]  /*3290*/  LOP3.LUT R80, R80, R107, RZ, 0xfc, !PT ;  /* 0x0000006b50507212 */ /* 0x001fca00078efcff */
        /* <DEDUP_REMOVED lines=12> */
.L_x_3531:
[----:B------:R-:W-:Y:S04]  /*3360*/  BSSY.RECONVERGENT B1, `(.L_x_3536) ;  /* 0x0000042000017945 */ /* 0x000fe80003800200 */
[----:B------:R-:W-:Y:S05]  /*3370*/  @!P4 BRA `(.L_x_3537) ;  /* 0x000000040000c947 */ /* 0x000fea0003800000 */
[----:B------:R-:W0:Y:S02]  /*3380*/  LDC.64 R76, c[0x0][0x390] ;  /* 0x0000e400ff4c7b82 */ /* 0x000e240000000a00 */
[----:B0-----:R-:W-:-:S06]  /*3390*/  IMAD.WIDE.U32 R76, R97, 0x8, R76 ;  /* 0x00000008614c7825 */ /* 0x001fcc00078e004c */
[----:B------:R-:W2:Y:S01]  /*33a0*/  LDG.E.64 R76, desc[UR8][R76.64] ;  /* 0x000000084c4c7981 */ /* 0x000ea2000c1e1b00 */
[----:B------:R-:W-:Y:S01]  /*33b0*/  MOV R78, R105 ;  /* 0x00000069004e7202 */ /* 0x000fe20000000f00 */
[-C--:B------:R-:W-:Y:S01]  /*33c0*/  FFMA.FTZ R79, R7, R82.reuse, R81 ;  /* 0x00000052074f7223 */ /* 0x080fe20000010051 */
[----:B------:R-:W-:Y:S01]  /*33d0*/  SHF.R.U32.HI R101, RZ, 0x10, R105 ;  /* 0x00000010ff657819 */ /* 0x000fe20000011669 */
[-C--:B------:R-:W-:Y:S02]  /*33e0*/  FFMA.FTZ R106, R8, R82.reuse, R81 ;  /* 0x00000052086a7223 */ /* 0x080fe40000010051 */
[----:B------:R-:W-:Y:S02]  /*33f0*/  HADD2.F32 R83, -RZ, R78.H0_H0 ;  /* 0x2000004eff537230 */ /* 0x000fe40000004100 */
[----:B------:R-:W-:Y:S01]  /*3400*/  FADD.FTZ R79, R12, -R79 ;  /* 0x8000004f0c4f7221 */ /* 0x000fe20000010000 */
[----:B------:R-:W-:Y:S01]  /*3410*/  FFMA.FTZ R78, R14, R82, R81 ;  /* 0x000000520e4e7223 */ /* 0x000fe20000010051 */
[----:B------:R-:W-:-:S02]  /*3420*/  HADD2.F32 R101, -RZ, R101.H0_H0 ;  /* 0x20000065ff657230 */ /* 0x000fc40000004100 */
[----:B------:R-:W-:Y:S01]  /*3430*/  FADD.FTZ R107, R9, -R106 ;  /* 0x8000006a096b7221 */ /* 0x000fe20000010000 */
[----:B------:R-:W-:Y:S01]  /*3440*/  FFMA.FTZ R111, R100, R79, R83 ;  /* 0x0000004f646f7223 */ /* 0x000fe20000010053 */
[----:B------:R-:W-:Y:S01]  /*3450*/  FADD.FTZ R83, R11, -R78 ;  /* 0x8000004e0b537221 */ /* 0x000fe20000010000 */
[----:B------:R-:W-:Y:S02]  /*3460*/  SHF.R.U64 R79, R104, 0x10, R105 ;  /* 0x00000010684f7819 */ /* 0x000fe40000001269 */
[----:B------:R-:W-:Y:S01]  /*3470*/  F2F.F16.F32 R78, R111 ;  /* 0x0000006f004e7304 */ /* 0x000fe20000200800 */
[----:B------:R-:W-:Y:S01]  /*3480*/  FFMA.FTZ R117, R100, R83, R101 ;  /* 0x0000005364757223 */ /* 0x000fe20000010065 */
[----:B------:R-:W-:Y:S01]  /*3490*/  MOV R83, R104 ;  /* 0x0000006800537202 */ /* 0x000fe20000000f00 */
[----:B------:R-:W-:Y:S02]  /*34a0*/  HADD2.F32 R109, -RZ, R79.H0_H0 ;  /* 0x2000004fff6d7230 */ /* 0x000fe40000004100 */
[----:B------:R-:W-:Y:S01]  /*34b0*/  FFMA.FTZ R79, R3, R82, R81 ;  /* 0x00000052034f7223 */ /* 0x000fe20000010051 */
[----:B------:R-:W-:-:S02]  /*34c0*/  FMUL.FTZ R112, R117, R80 ;  /* 0x0000005075707220 */ /* 0x000fc40000410000 */
[----:B------:R-:W0:Y:S01]  /*34d0*/  F2F.F16.F32 R101, R117 ;  /* 0x0000007500657304 */ /* 0x000e220000200800 */
[----:B------:R-:W-:Y:S01]  /*34e0*/  FFMA.FTZ R109, R100, R107, R109 ;  /* 0x0000006b646d7223 */ /* 0x000fe2000001006d */
[----:B------:R-:W-:Y:S02]  /*34f0*/  HADD2.F32 R107, -RZ, R83.H0_H0 ;  /* 0x20000053ff6b7230 */ /* 0x000fe40000004100 */
[----:B------:R-:W-:Y:S01]  /*3500*/  FADD.FTZ R83, R10, -R79 ;  /* 0x8000004f0a537221 */ /* 0x000fe20000010000 */
[----:B------:R-:W-:Y:S01]  /*3510*/  FMUL.FTZ R119, R55, R112 ;  /* 0x0000007037777220 */ /* 0x000fe20000410000 */
[-C--:B------:R-:W-:Y:S02]  /*3520*/  FMUL.FTZ R114, R109, R80.reuse ;  /* 0x000000506d727220 */ /* 0x080fe40000410000 */
[----:B------:R-:W-:Y:S01]  /*3530*/  FFMA.FTZ R107, R100, R83, R107 ;  /* 0x00000053646b7223 */ /* 0x000fe2000001006b */
[----:B------:R-:W-:Y:S01]  /*3540*/  FMUL.FTZ R83, R111, R80 ;  /* 0x000000506f537220 */ /* 0x000fe20000410000 */
[----:B------:R1:W3:Y:S01]  /*3550*/  F2F.F16.F32 R79, R109 ;  /* 0x0000006d004f7304 */ /* 0x0002e20000200800 */
[----:B------:R-:W-:-:S02]  /*3560*/  FMUL.FTZ R115, R53, R114 ;  /* 0x0000007235737220 */ /* 0x000fc40000410000 */
[----:B------:R-:W-:Y:S01]  /*3570*/  FMUL.FTZ R118, R54, R83 ;  /* 0x0000005336767220 */ /* 0x000fe20000410000 */
[----:B0-----:R-:W-:Y:S01]  /*3580*/  PRMT R111, R78, 0x5410, R101 ;  /* 0x000054104e6f7816 */ /* 0x001fe20000000065 */
[----:B------:R-:W-:-:S03]  /*3590*/  FMUL.FTZ R101, R107, R80 ;  /* 0x000000506b657220 */ /* 0x000fc60000410000 */
[----:B------:R0:W4:Y:S01]  /*35a0*/  F2F.F16.F32 R113, R107 ;  /* 0x0000006b00717304 */ /* 0x0001220000200800 */
[----:B-1----:R-:W1:Y:S01]  /*35b0*/  LDC.64 R108, c[0x0][0x478] ;  /* 0x00011e00ff6c7b82 */ /* 0x002e620000000a00 */
[----:B------:R-:W-:Y:S01]  /*35c0*/  FMUL.FTZ R116, R52, R101 ;  /* 0x0000006534747220 */ /* 0x000fe20000410000 */
[----:B---3--:R-:W-:-:S05]  /*35d0*/  IMAD.WIDE.U32 R78, R79, 0x10000, RZ ;  /* 0x000100004f4e7825 */ /* 0x008fca00078e00ff */
[----:B------:R-:W3:Y:S01]  /*35e0*/  F2F.F16.F32 R115, R115 ;  /* 0x0000007300737304 */ /* 0x000ee20000200800 */
[----:B0-----:R-:W0:Y:S01]  /*35f0*/  LDC.64 R106, c[0x0][0x468] ;  /* 0x00011a00ff6a7b82 */ /* 0x001e220000000a00 */
[----:B------:R-:W-:Y:S02]  /*3600*/  LOP3.LUT R111, R111, R79, RZ, 0xfc, !PT ;  /* 0x0000004f6f6f7212 */ /* 0x000fe400078efcff */
[----:B----4-:R-:W-:-:S04]  /*3610*/  LOP3.LUT R110, R78, R113, RZ, 0xfc, !PT ;  /* 0x000000714e6e7212 */ /* 0x010fc800078efcff */
[----:B------:R-:W-:Y:S01]  /*3620*/  F2F.F16.F32 R118, R118 ;  /* 0x0000007600767304 */ /* 0x000fe20000200800 */
[----:B---3--:R-:W-:-:S07]  /*3630*/  IMAD.WIDE.U32 R78, R115, 0x10000, RZ ;  /* 0x00010000734e7825 */ /* 0x008fce00078e00ff */
[----:B------:R-:W3:Y:S01]  /*3640*/  F2F.F16.F32 R119, R119 ;  /* 0x0000007700777304 */ /* 0x000ee20000200800 */
[----:B-1----:R-:W-:-:S07]  /*3650*/  IMAD.WIDE.U32 R108, R97, 0x8, R108 ;  /* 0x00000008616c7825 */ /* 0x002fce00078e006c */
[----:B------:R-:W1:Y:S01]  /*3660*/  F2F.F16.F32 R117, R116 ;  /* 0x0000007400757304 */ /* 0x000e620000200800 */
[C---:B0-----:R-:W-:Y:S01]  /*3670*/  IMAD.WIDE.U32 R106, R97.reuse, 0x8, R106 ;  /* 0x00000008616a7825 */ /* 0x041fe200078e006a */
[----:B------:R0:W-:Y:S01]  /*3680*/  STG.E.64 desc[UR8][R108.64], R110 ;  /* 0x0000006e6c007986 */ /* 0x0001e2000c101b08 */
        /* <DEDUP_REMOVED lines=15> */
.L_x_3537:
[----:B------:R-:W-:Y:S05]  /*3780*/  BSYNC.RECONVERGENT B1 ;  /* 0x0000000000017941 */ /* 0x000fea0003800200 */
.L_x_3536:
        /* <DEDUP_REMOVED lines=66> */
.L_x_3539:
[----:B------:R-:W-:Y:S05]  /*3bb0*/  BSYNC.RECONVERGENT B1 ;  /* 0x0000000000017941 */ /* 0x000fea0003800200 */
.L_x_3538:
[----:B------:R-:W-:Y:S05]  /*3bc0*/  @!P3 BRA `(.L_x_3526) ;  /* 0x0000000000fcb947 */ /* 0x000fea0003800000 */
[----:B------:R-:W0:Y:S02]  /*3bd0*/  LDC.64 R76, c[0x0][0x390] ;  /* 0x0000e400ff4c7b82 */ /* 0x000e240000000a00 */
[----:B0-----:R-:W-:-:S06]  /*3be0*/  IMAD.WIDE.U32 R76, R97, 0x8, R76 ;  /* 0x00000008614c7825 */ /* 0x001fcc00078e004c */
[----:B------:R-:W2:Y:S01]  /*3bf0*/  LDG.E.64 R76, desc[UR8][R76.64] ;  /* 0x000000084c4c7981 */ /* 0x000ea2000c1e1b00 */
[----:B------:R-:W-:Y:S01]  /*3c00*/  MOV R78, R99 ;  /* 0x00000063004e7202 */ /* 0x000fe20000000f00 */
[----:B------:R-:W-:Y:S01]  /*3c10*/  FFMA.FTZ R79, R93, R82, R81 ;  /* 0x000000525d4f7223 */ /* 0x000fe20000010051 */
[----:B------:R-:W-:-:S03]  /*3c20*/  SHF.R.U32.HI R106, RZ, 0x10, R99 ;  /* 0x00000010ff6a7819 */ /* 0x000fc60000011663 */
[----:B------:R-:W-:Y:S02]  /*3c30*/  HADD2.F32 R83, -RZ, R78.H0_H0 ;  /* 0x2000004eff537230 */ /* 0x000fe40000004100 */
[----:B------:R-:W-:Y:S01]  /*3c40*/  FADD.FTZ R79, R96, -R79 ;  /* 0x8000004f604f7221 */ /* 0x000fe20000010000 */
[-CC-:B------:R-:W-:Y:S01]  /*3c50*/  FFMA.FTZ R78, R6, R82.reuse, R81.reuse ;  /* 0x00000052064e7223 */ /* 0x180fe20000010051 */
[----:B------:R-:W-:Y:S02]  /*3c60*/  HADD2.F32 R109, -RZ, R106.H0_H0 ;  /* 0x2000006aff6d7230 */ /* 0x000fe40000004100 */
[-C--:B------:R-:W-:Y:S01]  /*3c70*/  FFMA.FTZ R106, R92, R82.reuse, R81 ;  /* 0x000000525c6a7223 */ /* 0x080fe20000010051 */
[----:B------:R-:W-:Y:S01]  /*3c80*/  FFMA.FTZ R107, R100, R79, R83 ;  /* 0x0000004f646b7223 */ /* 0x000fe20000010053 */
[----:B------:R-:W-:Y:S01]  /*3c90*/  FADD.FTZ R101, R95, -R78 ;  /* 0x8000004e5f657221 */ /* 0x000fe20000010000 */
[----:B------:R-:W-:Y:S01]  /*3ca0*/  SHF.R.U64 R79, R98, 0x10, R99 ;  /* 0x00000010624f7819 */ /* 0x000fe20000001263 */
[----:B------:R-:W-:Y:S01]  /*3cb0*/  FFMA.FTZ R81, R89, R82, R81 ;  /* 0x0000005259517223 */ /* 0x000fe20000010051 */
[----:B------:R-:W-:Y:S01]  /*3cc0*/  MOV R78, R98 ;  /* 0x00000062004e7202 */ /* 0x000fe20000000f00 */
[----:B------:R-:W-:Y:S01]  /*3cd0*/  FFMA.FTZ R115, R100, R101, R109 ;  /* 0x0000006564737223 */ /* 0x000fe2000001006d */
[----:B------:R0:W-:Y:S01]  /*3ce0*/  F2F.F16.F32 R83, R107 ;  /* 0x0000006b00537304 */ /* 0x0001e20000200800 */
[----:B------:R-:W-:-:S02]  /*3cf0*/  HADD2.F32 R101, -RZ, R79.H0_H0 ;  /* 0x2000004fff657230 */ /* 0x000fc40000004100 */
[----:B------:R-:W-:Y:S01]  /*3d00*/  FADD.FTZ R79, R91, -R106 ;  /* 0x8000006a5b4f7221 */ /* 0x000fe20000010000 */
[----:B------:R-:W-:Y:S01]  /*3d10*/  FADD.FTZ R81, R94, -R81 ;  /* 0x800000515e517221 */ /* 0x000fe20000010000 */
[----:B------:R-:W-:Y:S02]  /*3d20*/  FMUL.FTZ R106, R115, R80 ;  /* 0x00000050736a7220 */ /* 0x000fe40000410000 */
[C---:B------:R-:W-:Y:S01]  /*3d30*/  FFMA.FTZ R109, R100.reuse, R79, R101 ;  /* 0x0000004f646d7223 */ /* 0x040fe20000010065 */
[----:B------:R-:W-:Y:S02]  /*3d40*/  HADD2.F32 R79, -RZ, R78.H0_H0 ;  /* 0x2000004eff4f7230 */ /* 0x000fe40000004100 */
[----:B------:R-:W-:Y:S01]  /*3d50*/  FMUL.FTZ R116, R63, R106 ;  /* 0x0000006a3f747220 */ /* 0x000fe20000410000 */
[-C--:B0-----:R-:W-:Y:S01]  /*3d60*/  FMUL.FTZ R107, R107, R80.reuse ;  /* 0x000000506b6b7220 */ /* 0x081fe20000410000 */
[----:B------:R-:W-:Y:S01]  /*3d70*/  FMUL.FTZ R108, R109, R80 ;  /* 0x000000506d6c7220 */ /* 0x000fe20000410000 */
[----:B------:R0:W1:Y:S01]  /*3d80*/  F2F.F16.F32 R101, R109 ;  /* 0x0000006d00657304 */ /* 0x0000620000200800 */
[----:B------:R-:W-:Y:S01]  /*3d90*/  FFMA.FTZ R113, R100, R81, R79 ;  /* 0x0000005164717223 */ /* 0x000fe2000001004f */
[----:B------:R-:W-:Y:S01]  /*3da0*/  FMUL.FTZ R114, R62, R107 ;  /* 0x0000006b3e727220 */ /* 0x000fe20000410000 */
[----:B------:R-:W-:Y:S01]  /*3db0*/  FMUL.FTZ R82, R61, R108 ;  /* 0x0000006c3d527220 */ /* 0x000fe20000410000 */
[----:B------:R-:W3:Y:S04]  /*3dc0*/  LDC.64 R78, c[0x0][0x478] ;  /* 0x00011e00ff4e7b82 */ /* 0x000ee80000000a00 */
[----:B------:R-:W-:Y:S01]  /*3dd0*/  F2F.F16.F32 R110, R115 ;  /* 0x00000073006e7304 */ /* 0x000fe20000200800 */
[----:B0-----:R-:W-:-:S03]  /*3de0*/  FMUL.FTZ R109, R113, R80 ;  /* 0x00000050716d7220 */ /* 0x001fc60000410000 */
[----:B------:R-:W0:Y:S01]  /*3df0*/  LDC.64 R80, c[0x0][0x468] ;  /* 0x00011a00ff507b82 */ /* 0x000e220000000a00 */
[----:B------:R-:W-:Y:S01]  /*3e00*/  FMUL.FTZ R112, R60, R109 ;  /* 0x0000006d3c707220 */ /* 0x000fe20000410000 */
[----:B-1----:R-:W-:Y:S02]  /*3e10*/  IMAD.WIDE.U32 R100, R101, 0x10000, RZ ;  /* 0x0001000065647825 */ /* 0x002fe400078e00ff */
[----:B------:R-:W-:Y:S08]  /*3e20*/  F2F.F16.F32 R82, R82 ;  /* 0x0000005200527304 */ /* 0x000ff00000200800 */
[----:B------:R-:W-:Y:S01]  /*3e30*/  F2F.F16.F32 R114, R114 ;  /* 0x0000007200727304 */ /* 0x000fe20000200800 */
[----:B---3--:R-:W-:-:S07]  /*3e40*/  IMAD.WIDE.U32 R78, R97, 0x8, R78 ;  /* 0x00000008614e7825 */ /* 0x008fce00078e004e */
        /* <DEDUP_REMOVED lines=23> */
.L_x_3526:
[----:B------:R-:W-:Y:S05]  /*3fc0*/  BSYNC.RECONVERGENT B0 ;  /* 0x0000000000007941 */ /* 0x000fea0003800200 */
.L_x_3519:
[----:B------:R-:W0:Y:S01]  /*3fd0*/  LDC.64 R76, c[0x0][0x380] ;  /* 0x0000e000ff4c7b82 */ /* 0x000e220000000a00 */
[----:B------:R-:W-:Y:S01]  /*3fe0*/  UPLOP3.LUT UP1, UPT, UPT, UPT, UP1, 0x40, 0x4 ;  /* 0x000000000004789c */ /* 0x000fe20003f2e810 */
[----:B0-----:R-:W-:-:S04]  /*3ff0*/  IADD3 R5, PT, PT, R5, R76, RZ ;  /* 0x0000004c05057210 */ /* 0x001fc80007ffe0ff */
[----:B------:R-:W-:-:S13]  /*4000*/  ISETP.GE.AND P1, PT, R5, R77, PT ;  /* 0x0000004d0500720c */ /* 0x000fda0003f26270 */
[----:B------:R-:W-:Y:S05]  /*4010*/  @!P1 BRA `(.L_x_3540) ;  /* 0xffffffc400409947 */ /* 0x000fea000383ffff */
.L_x_3510:
        /* <DEDUP_REMOVED lines=15> */
.L_x_3542:
[----:B------:R-:W-:Y:S05]  /*4110*/  BSYNC.RECONVERGENT B0 ;  /* 0x0000000000007941 */ /* 0x000fea0003800200 */
.L_x_3541:
        /* <DEDUP_REMOVED lines=12> */
.L_x_3544:
[----:B------:R-:W-:Y:S05]  /*41e0*/  BSYNC.RECONVERGENT B0 ;  /* 0x0000000000007941 */ /* 0x000fea0003800200 */
.L_x_3543:
        /* <DEDUP_REMOVED lines=11> */
.L_x_3545:
        /* <DEDUP_REMOVED lines=14> */
.L_x_6756:


//--------------------- .text._ZN10layer_norm13ln_bwd_kernelINS_13Kernel_traitsIf6__halfS2_S2_fjLj1536ELj1ELj1ELj4ELj8ENS_18Kernel_traits_baseILj1536EfS2_S2_S2_fjLj128EEEEELb0ELb1ELb0ELb1EEEvNS_9BwdParamsE --------------------------
	.section	.text._ZN10layer_norm13ln_bwd_kernelINS_13Kernel_traitsIf6__halfS2_S2_fjLj1536ELj1ELj1ELj4ELj8ENS_18Kernel_traits_baseILj1536EfS2_S2_S2_fjLj128EEEEELb0ELb1ELb0ELb1EEEvNS_9BwdParamsE,"ax",@progbits
	.align	128
        .global         _ZN10layer_norm13ln_bwd_kernelINS_13Kernel_traitsIf6__halfS2_S2_fjLj1536ELj1ELj1ELj4ELj8ENS_18Kernel_traits_baseILj1536EfS2_S2_S2_fjLj128EEEEELb0ELb1ELb0ELb1EEEvNS_9BwdParamsE
        .type           _ZN10layer_norm13ln_bwd_kernelINS_13Kernel_traitsIf6__halfS2_S2_fjLj1536ELj1ELj1ELj4ELj8ENS_18Kernel_traits_baseILj1536EfS2_S2_S2_fjLj128EEEEELb0ELb1ELb0ELb1EEEvNS_9BwdParamsE,@function
        .size           _ZN10layer_norm13ln_bwd_kernelINS_13Kernel_traitsIf6__halfS2_S2_fjLj1536ELj1ELj1ELj4ELj8ENS_18Kernel_traits_baseILj1536EfS2_S2_S2_fjLj128EEEEELb0ELb1ELb0ELb1EEEvNS_9BwdParamsE,(.L_x_6757 - _ZN10layer_norm13ln_bwd_kernelINS_13Kernel_traitsIf6__halfS2_S2_fjLj1536ELj1ELj1ELj4ELj8ENS_18Kernel_traits_baseILj1536EfS2_S2_S2_fjLj128EEEEELb0ELb1ELb0ELb1EEEvNS_9BwdParamsE)
        .other          _ZN10layer_norm13ln_bwd_kernelINS_13Kernel_traitsIf6__halfS2_S2_fjLj1536ELj1ELj1ELj4ELj8ENS_18Kernel_traits_baseILj1536EfS2_S2_S2_fjLj128EEEEELb0ELb1ELb0ELb1EEEvNS_9BwdParamsE,@"STO_CUDA_ENTRY STV_DEFAULT"
_ZN10layer_norm13ln_bwd_kernelINS_13Kernel_traitsIf6__halfS2_S2_fjLj1536ELj1ELj1ELj4ELj8ENS_18Kernel_traits_baseILj1536EfS2_S2_S2_fjLj128EEEEELb0ELb1ELb0ELb1EEEvNS_9BwdParamsE:
.text._ZN10layer_norm13ln_bwd_kernelINS_13Kernel_traitsIf6__halfS2_S2_fjLj1536ELj1ELj1ELj4ELj8ENS_18Kernel_traits_baseILj1536EfS2_S2_S2_fjLj128EEEEELb0ELb1ELb0ELb1EEEvNS_9BwdParamsE:
        /* <DEDUP_REMOVED lines=67> */
.L_x_3555:
        /* <DEDUP_REMOVED lines=16> */
[----:B------:R-:W-:Y:S01]  /*0530*/  LEA.HI.SX32 R87, R55, R70, 0x1e ;  /* 0x0000004637577211 */ /* 0x000fe200078ff2ff */
[----:B----4-:R-:W-:Y:S01]  /*0540*/  @P0 HADD2.F32 R73, -RZ, R52.H0_H0 ;  /* 0x20000034ff490230 */ /* 0x010fe20000004100 */
        /* <DEDUP_REMOVED lines=26> */
[----:B----4-:R-:W-:Y:S01]  /*06f0*/  SHF.R.U32.HI R99, RZ, 0x10, R53 ;  /* 0x00000010ff637819 */ /* 0x010fe20000011635 */
[C---:B------:R-:W-:Y:S01]  /*0700*/  FADD.FTZ R97, -R86.reuse, R97 ;  /* 0x0000006156617221 */ /* 0x040fe20000010100 */
[----:B------:R-:W-:Y:S01]  /*0710*/  FADD.FTZ R111, -R86, R49 ;  /* 0x00000031566f7221 */ /* 0x000fe20000010100 */
[----:B------:R-:W-:Y:S01]  /*0720*/  SHF.R.U64 R95, R52, 0x10, R53 ;  /* 0x00000010345f7819 */ /* 0x000fe20000001235 */
[----:B------:R-:W-:-:S02]  /*0730*/  HADD2.F32 R89, -RZ, R53.H0_H0 ;  /* 0x20000035ff597230 */ /* 0x000fc40000004100 */
[----:B------:R-:W-:Y:S01]  /*0740*/  FADD.FTZ R53, -R86, R51 ;  /* 0x0000003356357221 */ /* 0x000fe20000010100 */
[----:B------:R-:W-:Y:S01]  /*0750*/  HADD2.F32 R99, -RZ, R99.H0_H0 ;  /* 0x20000063ff637230 */ /* 0x000fe20000004100 */
[--C-:B------:R-:W-:Y:S01]  /*0760*/  SHF.R.U64 R116, R54, 0x10, R55.reuse ;  /* 0x0000001036747819 */ /* 0x100fe20000001237 */
[----:B------:R-:W-:Y:S01]  /*0770*/  HADD2.F32 R101, -RZ, R55.H0_H0 ;  /* 0x20000037ff657230 */ /* 0x000fe20000004100 */
[----:B------:R-:W-:Y:S01]  /*0780*/  SHF.R.U32.HI R114, RZ, 0x10, R55 ;  /* 0x00000010ff727819 */ /* 0x000fe20000011637 */
[----:B------:R-:W-:Y:S02]  /*0790*/  HADD2.F32 R119, -RZ, R119.H0_H0 ;  /* 0x20000077ff777230 */ /* 0x000fe40000004100 */
[----:B------:R-:W-:Y:S01]  /*07a0*/  FADD.FTZ R49, -R86, R99 ;  /* 0x0000006356317221 */ /* 0x000fe20000010100 */
[----:B------:R-:W-:Y:S01]  /*07b0*/  HADD2.F32 R99, -RZ, R54.H0_H0 ;  /* 0x20000036ff637230 */ /* 0x000fe20000004100 */
[----:B------:R-:W-:Y:S01]  /*07c0*/  SHF.R.U64 R112, R80, 0x10, R81 ;  /* 0x0000001050707819 */ /* 0x000fe20000001251 */
[----:B------:R-:W-:-:S02]  /*07d0*/  HADD2.F32 R116, -RZ, R116.H0_H0 ;  /* 0x20000074ff747230 */ /* 0x000fc40000004100 */
[----:B------:R-:W-:Y:S01]  /*07e0*/  FADD.FTZ R107, -R86, R107 ;  /* 0x0000006b566b7221 */ /* 0x000fe20000010100 */
[----:B------:R-:W-:Y:S02]  /*07f0*/  HADD2.F32 R105, -RZ, R80.H0_H0 ;  /* 0x20000050ff697230 */ /* 0x000fe40000004100 */
[----:B------:R-:W-:Y:S01]  /*0800*/  FMUL.FTZ R113, R36, R99 ;  /* 0x0000006324717220 */ /* 0x000fe20000410000 */
[C---:B-----5:R-:W-:Y:S01]  /*0810*/  FMUL.FTZ R80, R72.reuse, R97 ;  /* 0x0000006148507220 */ /* 0x060fe20000410000 */
[----:B------:R-:W-:Y:S02]  /*0820*/  HADD2.F32 R51, -RZ, R48.H0_H0 ;  /* 0x20000030ff337230 */ /* 0x000fe40000004100 */
[----:B------:R-:W-:Y:S01]  /*0830*/  FMUL.FTZ R108, R37, R116 ;  /* 0x00000074256c7220 */ /* 0x000fe20000410000 */
[----:B------:R-:W-:Y:S01]  /*0840*/  FADD.FTZ R55, RZ, R113 ;  /* 0x00000071ff377221 */ /* 0x000fe20000010000 */
[----:B------:R-:W-:Y:S01]  /*0850*/  FMUL.FTZ R111, R72, R111 ;  /* 0x0000006f486f7220 */ /* 0x000fe20000410000 */
[----:B------:R-:W-:Y:S01]  /*0860*/  FFMA.FTZ R48, R80, R113, RZ ;  /* 0x0000007150307223 */ /* 0x000fe200000100ff */
[----:B------:R-:W-:Y:S01]  /*0870*/  HADD2.F32 R114, -RZ, R114.H0_H0 ;  /* 0x20000072ff727230 */ /* 0x000fe20000004100 */
[--C-:B------:R-:W-:Y:S01]  /*0880*/  SHF.R.U64 R110, R82, 0x10, R83.reuse ;  /* 0x00000010526e7819 */ /* 0x100fe20000001253 */
[----:B------:R-:W-:Y:S01]  /*0890*/  HADD2.F32 R93, -RZ, R50.H0_H0 ;  /* 0x20000032ff5d7230 */ /* 0x000fe20000004100 */
[----:B------:R-:W-:Y:S01]  /*08a0*/  SHF.R.U32.HI R115, RZ, 0x10, R83 ;  /* 0x00000010ff737819 */ /* 0x000fe20000011653 */
[----:B------:R-:W-:-:S02]  /*08b0*/  HADD2.F32 R118, -RZ, R83.H0_H0 ;  /* 0x20000053ff767230 */ /* 0x000fc40000004100 */
[----:B------:R-:W-:Y:S01]  /*08c0*/  FMUL.FTZ R104, R38, R101 ;  /* 0x0000006526687220 */ /* 0x000fe20000410000 */
        /* <DEDUP_REMOVED lines=15> */
[----:B------:R-:W-:Y:S02]  /*09c0*/  HADD2.F32 R94, -RZ, R82.H0_H0 ;  /* 0x20000052ff5e7230 */ /* 0x000fe40000004100 */
[----:B------:R-:W-:Y:S01]  /*09d0*/  FADD.FTZ R103, -R86, R103 ;  /* 0x0000006756677221 */ /* 0x000fe20000010100 */
[----:B------:R-:W-:Y:S01]  /*09e0*/  FMUL.FTZ R82, R72, R93 ;  /* 0x0000005d48527220 */ /* 0x000fe20000410000 */
[----:B------:R-:W-:Y:S01]  /*09f0*/  FFMA.FTZ R55, R107, R102, R48 ;  /* 0x000000666b377223 */ /* 0x000fe20000010030 */
[----:B------:R-:W-:Y:S01]  /*0a00*/  FMUL.FTZ R98, R41, R112 ;  /* 0x0000007029627220 */ /* 0x000fe20000410000 */
[----:B------:R-:W-:Y:S01]  /*0a10*/  FADD.FTZ R83, R50, R81 ;  /* 0x0000005132537221 */ /* 0x000fe20000010000 */
[----:B------:R-:W-:Y:S01]  /*0a20*/  FMUL.FTZ R103, R72, R103 ;  /* 0x0000006748677220 */ /* 0x000fe20000410000 */
[----:B------:R-:W-:Y:S01]  /*0a30*/  FFMA.FTZ R48, R82, R81, R55 ;  /* 0x0000005152307223 */ /* 0x000fe20000010037 */
[----:B------:R-:W-:-:S02]  /*0a40*/  HADD2.F32 R117, -RZ, R117.H0_H0 ;  /* 0x20000075ff757230 */ /* 0x000fc40000004100 */
[----:B------:R-:W-:Y:S01]  /*0a50*/  FMUL.FTZ R97, R42, R109 ;  /* 0x0000006d2a617220 */ /* 0x000fe20000410000 */
[----:B------:R-:W-:Y:S02]  /*0a60*/  HADD2.F32 R91, -RZ, R52.H0_H0 ;  /* 0x20000034ff5b7230 */ /* 0x000fe40000004100 */
[----:B------:R-:W-:Y:S01]  /*0a70*/  FMUL.FTZ R100, R72, R53 ;  /* 0x0000003548647220 */ /* 0x000fe20000410000 */
[----:B------:R-:W-:Y:S01]  /*0a80*/  FADD.FTZ R50, R83, R98 ;  /* 0x0000006253327221 */ /* 0x000fe20000010000 */
[----:B------:R-:W-:Y:S01]  /*0a90*/  FADD.FTZ R51, -R86, R51 ;  /* 0x0000003356337221 */ /* 0x000fe20000010100 */
[----:B------:R-:W-:Y:S01]  /*0aa0*/  FFMA.FTZ R53, R103, R98, R48 ;  /* 0x0000006267357223 */ /* 0x000fe20000010030 */
[----:B------:R-:W-:Y:S02]  /*0ab0*/  HADD2.F32 R95, -RZ, R95.H0_H0 ;  /* 0x2000005fff5f7230 */ /* 0x000fe40000004100 */
[----:B------:R-:W-:Y:S01]  /*0ac0*/  FMUL.FTZ R83, R43, R117 ;  /* 0x000000752b537220 */ /* 0x000fe20000410000 */
[----:B------:R-:W-:Y:S01]  /*0ad0*/  FADD.FTZ R50, R50, R97 ;  /* 0x0000006132327221 */ /* 0x000fe20000010000 */
[----:B------:R-:W-:Y:S01]  /*0ae0*/  FADD.FTZ R91, -R86, R91 ;  /* 0x0000005b565b7221 */ /* 0x000fe20000010100 */
[----:B------:R-:W-:Y:S01]  /*0af0*/  FMUL.FTZ R96, R72, R51 ;  /* 0x0000003348607220 */ /* 0x000fe20000410000 */
[----:B------:R-:W-:Y:S01]  /*0b00*/  FFMA.FTZ R53, R100, R97, R53 ;  /* 0x0000006164357223 */ /* 0x000fe20000010035 */
[C---:B------:R-:W-:Y:S01]  /*0b10*/  FADD.FTZ R89, -R86.reuse, R89 ;  /* 0x0000005956597221 */ /* 0x040fe20000010100 */
[----:B------:R-:W-:Y:S01]  /*0b20*/  FADD.FTZ R95, -R86, R95 ;  /* 0x0000005f565f7221 */ /* 0x000fe20000010100 */
[----:B------:R-:W-:-:S02]  /*0b30*/  HADD2.F32 R110, -RZ, R110.H0_H0 ;  /* 0x2000006eff6e7230 */ /* 0x000fc40000004100 */
        /* <DEDUP_REMOVED lines=8> */
[----:B------:R-:W-:Y:S02]  /*0bc0*/  HADD2.F32 R115, -RZ, R115.H0_H0 ;  /* 0x20000073ff737230 */ /* 0x000fe40000004100 */
        /* <DEDUP_REMOVED lines=23> */
.L_x_3547:
        /* <DEDUP_REMOVED lines=24> */
[----:B----4-:R-:W-:Y:S01]  /*0ec0*/  SHF.R.U64 R89, R50, 0x10, R51 ;  /* 0x0000001032597819 */ /* 0x010fe20000001233 */
[----:B------:R-:W-:Y:S01]  /*0ed0*/  HADD2.F32 R97, -RZ, R48.H0_H0 ;  /* 0x20000030ff617230 */ /* 0x000fe20000004100 */
[--C-:B------:R-:W-:Y:S01]  /*0ee0*/  SHF.R.U64 R90, R52, 0x10, R53.reuse ;  /* 0x00000010345a7819 */ /* 0x100fe20000001235 */
[----:B------:R-:W-:Y:S01]  /*0ef0*/  HADD2.F32 R91, -RZ, R52.H0_H0 ;  /* 0x20000034ff5b7230 */ /* 0x000fe20000004100 */
[----:B------:R-:W-:Y:S01]  /*0f00*/  SHF.R.U32.HI R52, RZ, 0x10, R53 ;  /* 0x00000010ff347819 */ /* 0x000fe20000011635 */
[----:B------:R-:W-:Y:S01]  /*0f10*/  HADD2.F32 R99, -RZ, R53.H0_H0 ;  /* 0x20000035ff637230 */ /* 0x000fe20000004100 */
[----:B------:R-:W-:Y:S01]  /*0f20*/  SHF.R.U32.HI R48, RZ, 0x10, R49 ;  /* 0x00000010ff307819 */ /* 0x000fe20000011631 */
[----:B------:R-:W-:Y:S02]  /*0f30*/  HADD2.F32 R107, -RZ, R49.H0_H0 ;  /* 0x20000031ff6b7230 */ /* 0x000fe40000004100 */
[----:B------:R-:W-:Y:S02]  /*0f40*/  HADD2.F32 R103, -RZ, R89.H0_H0 ;  /* 0x20000059ff677230 */ /* 0x000fe40000004100 */
[----:B------:R-:W-:Y:S01]  /*0f50*/  FADD.FTZ R89, -R86, R99 ;  /* 0x0000006356597221 */ /* 0x000fe20000010100 */
[----:B------:R-:W-:-:S02]  /*0f60*/  HADD2.F32 R49, -RZ, R88.H0_H0 ;  /* 0x20000058ff317230 */ /* 0x000fc40000004100 */
[----:B------:R-:W-:Y:S01]  /*0f70*/  HADD2.F32 R99, -RZ, R52.H0_H0 ;  /* 0x20000034ff637230 */ /* 0x000fe20000004100 */
[----:B------:R-:W-:Y:S02]  /*0f80*/  SHF.R.U64 R116, R54, 0x10, R55 ;  /* 0x0000001036747819 */ /* 0x000fe40000001237 */
[C---:B------:R-:W-:Y:S02]  /*0f90*/  FADD.FTZ R111, -R86.reuse, R49 ;  /* 0x00000031566f7221 */ /* 0x040fe40000010100 */
[C---:B------:R-:W-:Y:S01]  /*0fa0*/  FADD.FTZ R49, -R86.reuse, R99 ;  /* 0x0000006356317221 */ /* 0x040fe20000010100 */
[----:B------:R-:W-:Y:S02]  /*0fb0*/  HADD2.F32 R99, -RZ, R54.H0_H0 ;  /* 0x20000036ff637230 */ /* 0x000fe40000004100 */
[----:B------:R-:W-:Y:S01]  /*0fc0*/  FADD.FTZ R97, -R86, R97 ;  /* 0x0000006156617221 */ /* 0x000fe20000010100 */
[----:B------:R-:W-:Y:S01]  /*0fd0*/  HADD2.F32 R116, -RZ, R116.H0_H0 ;  /* 0x20000074ff747230 */ /* 0x000fe20000004100 */
[----:B------:R-:W-:Y:S01]  /*0fe0*/  SHF.R.U64 R112, R80, 0x10, R81 ;  /* 0x0000001050707819 */ /* 0x000fe20000001251 */
[----:B------:R-:W-:-:S02]  /*0ff0*/  HADD2.F32 R105, -RZ, R80.H0_H0 ;  /* 0x20000050ff697230 */ /* 0x000fc40000004100 */
[----:B------:R-:W-:Y:S01]  /*1000*/  FMUL.FTZ R113, R36, R99 ;  /* 0x0000006324717220 */ /* 0x000fe20000410000 */
[----:B-----5:R-:W-:Y:S01]  /*1010*/  FMUL.FTZ R80, R72, R97 ;  /* 0x0000006148507220 */ /* 0x020fe20000410000 */
[----:B------:R-:W-:Y:S01]  /*1020*/  SHF.R.U32.HI R114, RZ, 0x10, R55 ;  /* 0x00000010ff727819 */ /* 0x000fe20000011637 */
[----:B------:R-:W-:Y:S02]  /*1030*/  HADD2.F32 R101, -RZ, R55.H0_H0 ;  /* 0x20000037ff657230 */ /* 0x000fe40000004100 */
[----:B------:R-:W-:Y:S01]  /*1040*/  FADD.FTZ R55, RZ, R113 ;  /* 0x00000071ff377221 */ /* 0x000fe20000010000 */
[----:B------:R-:W-:Y:S02]  /*1050*/  HADD2.F32 R119, -RZ, R48.H0_H0 ;  /* 0x20000030ff777230 */ /* 0x000fe40000004100 */
[----:B------:R-:W-:Y:S01]  /*1060*/  FMUL.FTZ R108, R37, R116 ;  /* 0x00000074256c7220 */ /* 0x000fe20000410000 */
[----:B------:R-:W-:Y:S01]  /*1070*/  FADD.FTZ R107, -R86, R107 ;  /* 0x0000006b566b7221 */ /* 0x000fe20000010100 */
[----:B------:R-:W-:Y:S01]  /*1080*/  FMUL.FTZ R111, R72, R111 ;  /* 0x0000006f486f7220 */ /* 0x000fe20000410000 */
[----:B------:R-:W-:Y:S01]  /*1090*/  FFMA.FTZ R48, R80, R113, RZ ;  /* 0x0000007150307223 */ /* 0x000fe200000100ff */
[----:B------:R-:W-:Y:S01]  /*10a0*/  HADD2.F32 R93, -RZ, R50.H0_H0 ;  /* 0x20000032ff5d7230 */ /* 0x000fe20000004100 */
[----:B------:R-:W-:Y:S01]  /*10b0*/  SHF.R.U32.HI R50, RZ, 0x10, R51 ;  /* 0x00000010ff327819 */ /* 0x000fe20000011633 */
[----:B------:R-:W-:Y:S01]  /*10c0*/  HADD2.F32 R114, -RZ, R114.H0_H0 ;  /* 0x20000072ff727230 */ /* 0x000fe20000004100 */
[--C-:B------:R-:W-:Y:S01]  /*10d0*/  SHF.R.U64 R110, R82, 0x10, R83.reuse ;  /* 0x00000010526e7819 */ /* 0x100fe20000001253 */
[----:B------:R-:W-:Y:S01]  /*10e0*/  HADD2.F32 R118, -RZ, R83.H0_H0 ;  /* 0x20000053ff767230 */ /* 0x000fe20000004100 */
[----:B------:R-:W-:Y:S01]  /*10f0*/  SHF.R.U32.HI R115, RZ, 0x10, R83 ;  /* 0x00000010ff737819 */ /* 0x000fe20000011653 */
[----:B------:R-:W-:Y:S01]  /*1100*/  FMUL.FTZ R104, R38, R101 ;  /* 0x0000006526687220 */ /* 0x000fe20000410000 */
[----:B------:R-:W-:Y:S01]  /*1110*/  FADD.FTZ R55, R55, R108 ;  /* 0x0000006c37377221 */ /* 0x000fe20000010000 */
[----:B------:R-:W-:-:S02]  /*1120*/  HADD2.F32 R51, -RZ, R51.H0_H0 ;  /* 0x20000033ff337230 */ /* 0x000fc40000004100 */
[----:B------:R-:W-:Y:S01]  /*1130*/  FADD.FTZ R119, -R86, R119 ;  /* 0x0000007756777221 */ /* 0x000fe20000010100 */
[----:B------:R-:W-:Y:S01]  /*1140*/  FMUL.FTZ R106, R72, R107 ;  /* 0x0000006b486a7220 */ /* 0x000fe20000410000 */
[----:B------:R-:W-:Y:S01]  /*1150*/  FFMA.FTZ R83, R111, R108, R48 ;  /* 0x0000006c6f537223 */ /* 0x000fe20000010030 */
[----:B------:R-:W-:Y:S01]  /*1160*/  FMUL.FTZ R102, R39, R114 ;  /* 0x0000007227667220 */ /* 0x000fe20000410000 */
[----:B------:R-:W-:Y:S01]  /*1170*/  FADD.FTZ R55, R55, R104 ;  /* 0x0000006837377221 */ /* 0x000fe20000010000 */
[----:B------:R-:W-:Y:S01]  /*1180*/  FADD.FTZ R93, -R86, R93 ;  /* 0x0000005d565d7221 */ /* 0x000fe20000010100 */
[----:B------:R-:W-:Y:S01]  /*1190*/  FMUL.FTZ R107, R72, R119 ;  /* 0x00000077486b7220 */ /* 0x000fe20000410000 */
[----:B------:R-:W-:Y:S01]  /*11a0*/  FFMA.FTZ R48, R106, R104, R83 ;  /* 0x000000686a307223 */ /* 0x000fe20000010053 */
[----:B------:R-:W-:Y:S01]  /*11b0*/  FADD.FTZ R53, -R86, R51 ;  /* 0x0000003356357221 */ /* 0x000fe20000010100 */
[----:B------:R-:W-:Y:S01]  /*11c0*/  HADD2.F32 R51, -RZ, R50.H0_H0 ;  /* 0x20000032ff337230 */ /* 0x000fe20000004100 */
        /* <DEDUP_REMOVED lines=58> */
.L_x_3548:
        /* <DEDUP_REMOVED lines=36> */
.L_x_3550:
[----:B------:R-:W-:Y:S05]  /*17b0*/  BSYNC.RECONVERGENT B0 ;  /* 0x0000000000007941 */ /* 0x000fea0003800200 */
.L_x_3549:
        /* <DEDUP_REMOVED lines=79> */
[----:B------:R-:W-:Y:S01]  /*1cb0*/  F2F.F16.F32 R50, R50 ;  /* 0x0000003200327304 */ /* 0x000fe20000200800 */
[-C--:B------:R-:W-:Y:S01]  /*1cc0*/  FMUL.FTZ R102, R102, R73.reuse ;  /* 0x0000004966667220 */ /* 0x080fe20000410000 */
[----:B------:R-:W-:Y:S01]  /*1cd0*/  FMUL.FTZ R100, R100, R73 ;  /* 0x0000004964647220 */ /* 0x000fe20000410000 */
[----:B------:R-:W-:Y:S01]  /*1ce0*/  FMUL.FTZ R82, R72, R81 ;  /* 0x0000005148527220 */ /* 0x000fe20000410000 */
[----:B------:R-:W-:Y:S01]  /*1cf0*/  FMUL.FTZ R96, R30, R101 ;  /* 0x000000651e607220 */ /* 0x000fe20000410000 */
[----:B------:R-:W-:Y:S01]  /*1d00*/  FMUL.FTZ R51, R29, R102 ;  /* 0x000000661d337220 */ /* 0x000fe20000410000 */
[----:B------:R-:W-:Y:S01]  /*1d10*/  FMUL.FTZ R108, R31, R100 ;  /* 0x000000641f6c7220 */ /* 0x000fe20000410000 */
[----:B------:R-:W-:Y:S01]  /*1d20*/  FMUL.FTZ R103, R82, R73 ;  /* 0x0000004952677220 */ /* 0x000fe20000410000 */
[----:B------:R-:W-:Y:S03]  /*1d30*/  F2F.F16.F32 R80, R80 ;  /* 0x0000005000507304 */ /* 0x000fe60000200800 */
[----:B------:R-:W-:-:S05]  /*1d40*/  FMUL.FTZ R98, R28, R103 ;  /* 0x000000671c627220 */ /* 0x000fca0000410000 */
[----:B------:R0:W2:Y:S08]  /*1d50*/  F2F.F16.F32 R97, R48 ;  /* 0x0000003000617304 */ /* 0x0000b00000200800 */
[----:B------:R-:W3:Y:S01]  /*1d60*/  F2F.F16.F32 R99, R99 ;  /* 0x0000006300637304 */ /* 0x000ee20000200800 */
[----:B0-----:R-:W-:-:S06]  /*1d70*/  IMAD.WIDE.U32 R48, R87, 0x8, R52 ;  /* 0x0000000857307825 */ /* 0x001fcc00078e0034 */
[----:B------:R-:W4:Y:S01]  /*1d80*/  LDG.E.64 R48, desc[UR8][R48.64] ;  /* 0x0000000830307981 */ /* 0x000f22000c1e1b00 */
[----:B------:R0:W-:Y:S01]  /*1d90*/  F2F.F16.F32 R83, R51 ;  /* 0x0000003300537304 */ /* 0x0001e20000200800 */
[----:B--2---:R-:W-:-:S07]  /*1da0*/  PRMT R97, R80, 0x5410, R97 ;  /* 0x0000541050617816 */ /* 0x004fce0000000061 */
[----:B------:R1:W-:Y:S01]  /*1db0*/  F2F.F16.F32 R106, R96 ;  /* 0x00000060006a7304 */ /* 0x0003e20000200800 */
[----:B0-----:R-:W-:-:S07]  /*1dc0*/  IMAD.WIDE.U32 R50, R50, 0x10000, RZ ;  /* 0x0001000032327825 */ /* 0x001fce00078e00ff */
[----:B------:R-:W0:Y:S01]  /*1dd0*/  F2F.F16.F32 R109, R108 ;  /* 0x0000006c006d7304 */ /* 0x000e220000200800 */
[----:B------:R-:W-:-:S07]  /*1de0*/  LOP3.LUT R81, R97, R51, RZ, 0xfc, !PT ;  /* 0x0000003361517212 */ /* 0x000fce00078efcff */
[----:B------:R2:W5:Y:S01]  /*1df0*/  F2F.F16.F32 R107, R98 ;  /* 0x00000062006b7304 */ /* 0x0005620000200800 */
[----:B---3--:R-:W-:Y:S01]  /*1e00*/  LOP3.LUT R80, R50, R99, RZ, 0xfc, !PT ;  /* 0x0000006332507212 */ /* 0x008fe200078efcff */
        /* <DEDUP_REMOVED lines=11> */
[----:B------:R-:W3:Y:S01]  /*1ec0*/  LDG.E.64 R52, desc[UR8][R52.64] ;  /* 0x0000000834347981 */ /* 0x000ee2000c1e1b00 */
        /* <DEDUP_REMOVED lines=20> */
[----:B------:R-:W0:Y:S08]  /*2010*/  F2F.F16.F32 R85, R85 ;  /* 0x0000005500557304 */ /* 0x000e300000200800 */
[----:B------:R-:W-:Y:S08]  /*2020*/  F2F.F16.F32 R88, R88 ;  /* 0x0000005800587304 */ /* 0x000ff00000200800 */
[----:B------:R-:W1:Y:S08]  /*2030*/  F2F.F16.F32 R89, R89 ;  /* 0x0000005900597304 */ /* 0x000e700000200800 */
[----:B------:R-:W5:Y:S01]  /*2040*/  F2F.F16.F32 R87, R87 ;  /* 0x0000005700577304 */ /* 0x000f620000200800 */
[----:B0-----:R-:W-:Y:S01]  /*2050*/  IMAD.WIDE.U32 R72, R85, 0x10000, RZ ;  /* 0x0001000055487825 */ /* 0x001fe200078e00ff */
[----:B-1----:R-:W-:-:S03]  /*2060*/  PRMT R91, R88, 0x5410, R89 ;  /* 0x00005410585b7816 */ /* 0x002fc60000000059 */
[----:B------:R-:W-:Y:S01]  /*2070*/  IMAD.WIDE.U32 R54, R84, 0x8, R54 ;  /* 0x0000000854367825 */ /* 0x000fe200078e0036 */
[----:B------:R-:W-:Y:S02]  /*2080*/  LOP3.LUT R73, R91, R73, RZ, 0xfc, !PT ;  /* 0x000000495b497212 */ /* 0x000fe400078efcff */
[----:B-----5:R-:W-:-:S05]  /*2090*/  LOP3.LUT R72, R72, R87, RZ, 0xfc, !PT ;  /* 0x0000005748487212 */ /* 0x020fca00078efcff */
[----:B------:R0:W-:Y:S01]  /*20a0*/  STG.E.64 desc[UR8][R54.64], R72 ;  /* 0x0000004836007986 */ /* 0x0001e2000c101b08 */
[--C-:B----4-:R-:W-:Y:S01]  /*20b0*/  SHF.R.U64 R90, R48, 0x10, R49.reuse ;  /* 0x00000010305a7819 */ /* 0x110fe20000001231 */
[----:B------:R-:W-:Y:S01]  /*20c0*/  HADD2.F32 R86, -RZ, R49.H0_H0 ;  /* 0x20000031ff567230 */ /* 0x000fe20000004100 */
[----:B------:R-:W-:-:S03]  /*20d0*/  SHF.R.U32.HI R49, RZ, 0x10, R49 ;  /* 0x00000010ff317819 */ /* 0x000fc60000011631 */
[----:B------:R-:W-:Y:S02]  /*20e0*/  HADD2.F32 R85, -RZ, R90.H0_H0 ;  /* 0x2000005aff557230 */ /* 0x000fe40000004100 */
[----:B------:R-:W-:Y:S02]  /*20f0*/  HADD2.F32 R48, -RZ, R48.H0_H0 ;  /* 0x20000030ff307230 */ /* 0x000fe40000004100 */
[----:B------:R-:W-:Y:S02]  /*2100*/  HADD2.F32 R49, -RZ, R49.H0_H0 ;  /* 0x20000031ff317230 */ /* 0x000fe40000004100 */
[----:B------:R-:W-:Y:S01]  /*2110*/  FMUL.FTZ R114, R114, R85 ;  /* 0x0000005572727220 */ /* 0x000fe20000410000 */
[----:B------:R-:W-:Y:S02]  /*2120*/  FMUL.FTZ R117, R117, R48 ;  /* 0x0000003075757220 */ /* 0x000fe40000410000 */
[----:B------:R-:W-:Y:S01]  /*2130*/  FMUL.FTZ R112, R104, R49 ;  /* 0x0000003168707220 */ /* 0x000fe20000410000 */
[----:B------:R-:W-:Y:S01]  /*2140*/  FMUL.FTZ R115, R115, R86 ;  /* 0x0000005673737220 */ /* 0x000fe20000410000 */
[--C-:B--2---:R-:W-:Y:S01]  /*2150*/  SHF.R.U64 R85, R50, 0x10, R51.reuse ;  /* 0x0000001032557819 */ /* 0x104fe20000001233 */
[----:B------:R-:W-:Y:S01]  /*2160*/  HADD2.F32 R50, -RZ, R50.H0_H0 ;  /* 0x20000032ff327230 */ /* 0x000fe20000004100 */
[----:B------:R-:W-:Y:S01]  /*2170*/  SHF.R.U32.HI R49, RZ, 0x10, R51 ;  /* 0x00000010ff317819 */ /* 0x000fe20000011633 */
[----:B------:R-:W-:-:S03]  /*2180*/  HADD2.F32 R48, -RZ, R51.H0_H0 ;  /* 0x20000033ff307230 */ /* 0x000fc60000004100 */
[----:B------:R-:W-:Y:S02]  /*2190*/  FMUL.FTZ R103, R103, R50 ;  /* 0x0000003267677220 */ /* 0x000fe40000410000 */
[----:B------:R-:W-:Y:S01]  /*21a0*/  FMUL.FTZ R101, R101, R48 ;  /* 0x0000003065657220 */ /* 0x000fe20000410000 */
[--C-:B---3--:R-:W-:Y:S02]  /*21b0*/  SHF.R.U64 R51, R52, 0x10, R53.reuse ;  /* 0x0000001034337819 */ /* 0x108fe40000001235 */
[----:B------:R-:W-:Y:S01]  /*21c0*/  SHF.R.U32.HI R50, RZ, 0x10, R53 ;  /* 0x00000010ff327819 */ /* 0x000fe20000011635 */
[----:B------:R-:W-:Y:S02]  /*21d0*/  HADD2.F32 R48, -RZ, R53.H0_H0 ;  /* 0x20000035ff307230 */ /* 0x000fe40000004100 */
[----:B------:R-:W-:Y:S02]  /*21e0*/  HADD2.F32 R85, -RZ, R85.H0_H0 ;  /* 0x20000055ff557230 */ /* 0x000fe40000004100 */
[----:B------:R-:W-:-:S02]  /*21f0*/  HADD2.F32 R49, -RZ, R49.H0_H0 ;  /* 0x20000031ff317230 */ /* 0x000fc40000004100 */
[----:B------:R-:W-:Y:S02]  /*2200*/  HADD2.F32 R52, -RZ, R52.H0_H0 ;  /* 0x20000034ff347230 */ /* 0x000fe40000004100 */
        /* <DEDUP_REMOVED lines=8> */
[----:B0-----:R-:W-:Y:S06]  /*2290*/  BRA `(.L_x_3553) ;  /* 0x0000001c00cc7947 */ /* 0x001fec0003800000 */
.L_x_3552:
        /* <DEDUP_REMOVED lines=11> */
[----:B------:R-:W-:Y:S01]  /*2350*/  FMUL.FTZ R112, R72, R107 ;  /* 0x0000006b48707220 */ /* 0x000fe20000410000 */
[----:B------:R0:W-:Y:S01]  /*2360*/  F2F.F16.F32 R50, R52 ;  /* 0x0000003400327304 */ /* 0x0001e20000200800 */
[----:B------:R-:W-:Y:S01]  /*2370*/  FMUL.FTZ R115, R52, R73 ;  /* 0x0000004934737220 */ /* 0x000fe20000410000 */
[----:B------:R-:W-:Y:S01]  /*2380*/  FADD.FTZ R113, -R80, R113 ;  /* 0x0000007150717221 */ /* 0x000fe20000010100 */
[----:B------:R-:W-:Y:S01]  /*2390*/  FADD.FTZ R97, -R100, R97 ;  /* 0x0000006164617221 */ /* 0x000fe20000010100 */
[----:B------:R-:W-:Y:S01]  /*23a0*/  FADD.FTZ R83, -R96, R83 ;  /* 0x0000005360537221 */ /* 0x000fe20000010100 */
[C-C-:B------:R-:W-:Y:S01]  /*23b0*/  FFMA.FTZ R82, R105.reuse, R82, R94.reuse ;  /* 0x0000005269527223 */ /* 0x140fe2000001005e */
[----:B------:R-:W-:Y:S01]  /*23c0*/  FFMA.FTZ R103, R105, R103, R94 ;  /* 0x0000006769677223 */ /* 0x000fe2000001005e */
[C---:B------:R-:W-:Y:S01]  /*23d0*/  FMUL.FTZ R54, R72.reuse, R113 ;  /* 0x0000007148367220 */ /* 0x040fe20000410000 */
[----:B------:R1:W2:Y:S01]  /*23e0*/  F2F.F16.F32 R48, R114 ;  /* 0x0000007200307304 */ /* 0x0002a20000200800 */
[----:B0-----:R-:W0:Y:S01]  /*23f0*/  LDC.64 R52, c[0x0][0x390] ;  /* 0x0000e400ff347b82 */ /* 0x001e220000000a00 */
[C---:B------:R-:W-:Y:S01]  /*2400*/  FMUL.FTZ R80, R72.reuse, R97 ;  /* 0x0000006148507220 */ /* 0x040fe20000410000 */
[----:B------:R-:W-:Y:S01]  /*2410*/  FMUL.FTZ R104, R72, R83 ;  /* 0x0000005348687220 */ /* 0x000fe20000410000 */
[----:B------:R-:W-:Y:S01]  /*2420*/  FADD.FTZ R81, -R82, R81 ;  /* 0x0000005152517221 */ /* 0x000fe20000010100 */
[----:B------:R-:W-:Y:S01]  /*2430*/  FADD.FTZ R103, -R103, R98 ;  /* 0x0000006267677221 */ /* 0x000fe20000010100 */
[-C--:B------:R-:W-:Y:S01]  /*2440*/  FMUL.FTZ R117, R54, R73.reuse ;  /* 0x0000004936757220 */ /* 0x080fe20000410000 */
[-C--:B------:R-:W-:Y:S01]  /*2450*/  FMUL.FTZ R111, R80, R73.reuse ;  /* 0x00000049506f7220 */ /* 0x080fe20000410000 */
[----:B------:R3:W4:Y:S01]  /*2460*/  F2F.F16.F32 R101, R112 ;  /* 0x0000007000657304 */ /* 0x0007220000200800 */
[----:B-1----:R-:W-:Y:S01]  /*2470*/  FMUL.FTZ R114, R114, R73 ;  /* 0x0000004972727220 */ /* 0x002fe20000410000 */
[C---:B------:R-:W-:Y:S01]  /*2480*/  FMUL.FTZ R106, R72.reuse, R81 ;  /* 0x00000051486a7220 */ /* 0x040fe20000410000 */
[----:B------:R-:W-:Y:S01]  /*2490*/  FMUL.FTZ R110, R72, R103 ;  /* 0x00000067486e7220 */ /* 0x000fe20000410000 */
[----:B------:R-:W-:Y:S01]  /*24a0*/  FMUL.FTZ R96, R26, R115 ;  /* 0x000000731a607220 */ /* 0x000fe20000410000 */
[----:B------:R-:W-:Y:S01]  /*24b0*/  FMUL.FTZ R83, R25, R114 ;  /* 0x0000007219537220 */ /* 0x000fe20000410000 */
[----:B------:R-:W-:Y:S01]  /*24c0*/  FMUL.FTZ R99, R24, R117 ;  /* 0x0000007518637220 */ /* 0x000fe20000410000 */
[----:B------:R-:W-:Y:S01]  /*24d0*/  FMUL.FTZ R121, R30, R111 ;  /* 0x0000006f1e797220 */ /* 0x000fe20000410000 */
[----:B------:R1:W-:Y:S01]  /*24e0*/  F2F.F16.F32 R51, R54 ;  /* 0x0000003600337304 */ /* 0x0003e20000200800 */
[-C--:B---3--:R-:W-:Y:S01]  /*24f0*/  FMUL.FTZ R112, R112, R73.reuse ;  /* 0x0000004970707220 */ /* 0x088fe20000410000 */
[----:B------:R-:W-:Y:S01]  /*2500*/  FMUL.FTZ R113, R106, R73 ;  /* 0x000000496a717220 */ /* 0x000fe20000410000 */
[----:B--2---:R-:W-:-:S04]  /*2510*/  IMAD.WIDE.U32 R48, R48, 0x10000, RZ ;  /* 0x0001000030307825 */ /* 0x004fc800078e00ff */
[----:B------:R-:W-:Y:S01]  /*2520*/  FMUL.FTZ R97, R27, R112 ;  /* 0x000000701b617220 */ /* 0x000fe20000410000 */
[----:B----4-:R-:W-:Y:S01]  /*2530*/  PRMT R101, R50, 0x5410, R101 ;  /* 0x0000541032657816 */ /* 0x010fe20000000065 */
[----:B------:R2:W-:Y:S01]  /*2540*/  F2F.F16.F32 R82, R104 ;  /* 0x0000006800527304 */ /* 0x0005e20000200800 */
[----:B-1----:R-:W1:Y:S07]  /*2550*/  LDC.64 R54, c[0x0][0x468] ;  /* 0x00011a00ff367b82 */ /* 0x002e6e0000000a00 */
[----:B------:R3:W4:Y:S01]  /*2560*/  F2F.F16.F32 R123, R80 ;  /* 0x00000050007b7304 */ /* 0x0007220000200800 */
[----:B--2---:R-:W-:-:S04]  /*2570*/  FMUL.FTZ R104, R104, R73 ;  /* 0x0000004968687220 */ /* 0x004fc80000410000 */
[----:B------:R-:W-:-:S03]  /*2580*/  FMUL.FTZ R100, R31, R104 ;  /* 0x000000681f647220 */ /* 0x000fc60000410000 */
[----:B------:R2:W-:Y:S01]  /*2590*/  F2F.F16.F32 R102, R110 ;  /* 0x0000006e00667304 */ /* 0x0005e20000200800 */
[----:B---3--:R-:W3:Y:S07]  /*25a0*/  LDC.64 R80, c[0x0][0x478] ;  /* 0x00011e00ff507b82 */ /* 0x008eee0000000a00 */
[----:B------:R-:W5:Y:S01]  /*25b0*/  F2F.F16.F32 R83, R83 ;  /* 0x0000005300537304 */ /* 0x000f620000200800 */
[----:B--2---:R-:W-:Y:S01]  /*25c0*/  FMUL.FTZ R110, R110, R73 ;  /* 0x000000496e6e7220 */ /* 0x004fe20000410000 */
[----:B------:R-:W-:Y:S01]  /*25d0*/  FMUL.FTZ R119, R28, R113 ;  /* 0x000000711c777220 */ /* 0x000fe20000410000 */
[----:B----4-:R-:W-:-:S02]  /*25e0*/  PRMT R123, R123, 0x5410, R82 ;  /* 0x000054107b7b7816 */ /* 0x010fc40000000052 */
[----:B------:R-:W-:-:S03]  /*25f0*/  FMUL.FTZ R107, R29, R110 ;  /* 0x0000006e1d6b7220 */ /* 0x000fc60000410000 */
[----:B------:R2:W-:Y:S08]  /*2600*/  F2F.F16.F32 R98, R96 ;  /* 0x0000006000627304 */ /* 0x0005f00000200800 */
[----:B------:R4:W1:Y:S01]  /*2610*/  F2F.F16.F32 R103, R97 ;  /* 0x0000006100677304 */ /* 0x0008620000200800 */
[----:B--2---:R-:W-:Y:S01]  /*2620*/  LOP3.LUT R96, R48, R51, RZ, 0xfc, !PT ;  /* 0x0000003330607212 */ /* 0x004fe200078efcff */
[----:B-----5:R-:W-:-:S06]  /*2630*/  IMAD.WIDE.U32 R50, R83, 0x10000, RZ ;  /* 0x0001000053327825 */ /* 0x020fcc00078e00ff */
[----:B------:R-:W2:Y:S01]  /*2640*/  F2F.F16.F32 R99, R99 ;  /* 0x0000006300637304 */ /* 0x000ea20000200800 */
[----:B----4-:R-:W-:Y:S01]  /*2650*/  LOP3.LUT R97, R101, R49, RZ, 0xfc, !PT ;  /* 0x0000003165617212 */ /* 0x010fe200078efcff */
[----:B0-----:R-:W-:Y:S01]  /*2660*/  IMAD.WIDE.U32 R48, R87, 0x8, R52 ;  /* 0x0000000857307825 */ /* 0x001fe200078e0034 */
[----:B-1----:R-:W-:-:S05]  /*2670*/  PRMT R103, R98, 0x5410, R103 ;  /* 0x0000541062677816 */ /* 0x002fca0000000067 */
[----:B------:R-:W-:Y:S01]  /*2680*/  F2F.F16.F32 R121, R121 ;  /* 0x0000007900797304 */ /* 0x000fe20000200800 */
[----:B------:R-:W4:Y:S07]  /*2690*/  LDG.E.64 R48, desc[UR8][R48.64] ;  /* 0x0000000830307981 */ /* 0x000f2e000c1e1b00 */
[----:B------:R-:W0:Y:S08]  /*26a0*/  F2F.F16.F32 R100, R100 ;  /* 0x0000006400647304 */ /* 0x000e300000200800 */
[----:B------:R-:W-:Y:S08]  /*26b0*/  F2F.F16.F32 R109, R106 ;  /* 0x0000006a006d7304 */ /* 0x000ff00000200800 */
[----:B------:R-:W1:Y:S01]  /*26c0*/  F2F.F16.F32 R106, R107 ;  /* 0x0000006b006a7304 */ /* 0x000e620000200800 */
[----:B--2---:R-:W-:-:S07]  /*26d0*/  LOP3.LUT R82, R50, R99, RZ, 0xfc, !PT ;  /* 0x0000006332527212 */ /* 0x004fce00078efcff */
[----:B------:R-:W2:Y:S01]  /*26e0*/  F2F.F16.F32 R119, R119 ;  /* 0x0000007700777304 */ /* 0x000ea20000200800 */
[----:B------:R-:W-:Y:S01]  /*26f0*/  LOP3.LUT R83, R103, R51, RZ, 0xfc, !PT ;  /* 0x0000003367537212 */ /* 0x000fe200078efcff */
[----:B---3--:R-:W-:Y:S01]  /*2700*/  IMAD.WIDE.U32 R98, R87, 0x8, R80 ;  /* 0x0000000857627825 */ /* 0x008fe200078e0050 */
[----:B0-----:R-:W-:-:S03]  /*2710*/  PRMT R121, R121, 0x5410, R100 ;  /* 0x0000541079797816 */ /* 0x001fc60000000064 */
[----:B------:R-:W-:-:S04]  /*2720*/  IMAD.WIDE.U32 R100, R87, 0x8, R54 ;  /* 0x0000000857647825 */ /* 0x000fc800078e0036 */
[----:B------:R-:W-:-:S04]  /*2730*/  IMAD.WIDE.U32 R102, R102, 0x10000, RZ ;  /* 0x0001000066667825 */ /* 0x000fc800078e00ff */
[----:B------:R-:W-:Y:S01]  /*2740*/  IMAD.WIDE.U32 R50, R85, 0x8, R52 ;  /* 0x0000000855327825 */ /* 0x000fe200078e0034 */
[----:B------:R0:W-:Y:S03]  /*2750*/  STG.E.64 desc[UR8][R98.64], R96 ;  /* 0x0000006062007986 */ /* 0x0001e6000c101b08 */
[----:B-1----:R-:W-:Y:S01]  /*2760*/  IMAD.WIDE.U32 R106, R106, 0x10000, RZ ;  /* 0x000100006a6a7825 */ /* 0x002fe200078e00ff */
[----:B------:R1:W-:Y:S01]  /*2770*/  STG.E.64 desc[UR8][R100.64], R82 ;  /* 0x0000005264007986 */ /* 0x0003e2000c101b08 */
[----:B------:R-:W-:Y:S02]  /*2780*/  LOP3.LUT R102, R102, R109, RZ, 0xfc, !PT ;  /* 0x0000006d66667212 */ /* 0x000fe400078efcff */
[----:B------:R-:W-:Y:S01]  /*2790*/  LOP3.LUT R103, R123, R103, RZ, 0xfc, !PT ;  /* 0x000000677b677212 */ /* 0x000fe200078efcff */
[----:B------:R-:W3:Y:S01]  /*27a0*/  LDG.E.64 R50, desc[UR8][R50.64] ;  /* 0x0000000832327981 */ /* 0x000ee2000c1e1b00 */
[----:B------:R-:W-:Y:S01]  /*27b0*/  IMAD.WIDE.U32 R108, R85, 0x8, R80 ;  /* 0x00000008556c7825 */ /* 0x000fe200078e0050 */
[----:B------:R-:W-:-:S02]  /*27c0*/  LOP3.LUT R107, R121, R107, RZ, 0xfc, !PT ;  /* 0x0000006b796b7212 */ /* 0x000fc400078efcff */
[----:B--2---:R-:W-:Y:S01]  /*27d0*/  LOP3.LUT R106, R106, R119, RZ, 0xfc, !PT ;  /* 0x000000776a6a7212 */ /* 0x004fe200078efcff */
[----:B------:R-:W-:-:S04]  /*27e0*/  IMAD.WIDE.U32 R52, R84, 0x8, R52 ;  /* 0x0000000854347825 */ /* 0x000fc800078e0034 */
[----:B0-----:R-:W-:Y:S01]  /*27f0*/  IMAD.WIDE.U32 R96, R85, 0x8, R54 ;  /* 0x0000000855607825 */ /* 0x001fe200078e0036 */
[----:B------:R0:W-:Y:S04]  /*2800*/  STG.E.64 desc[UR8][R108.64], R102 ;  /* 0x000000666c007986 */ /* 0x0001e8000c101b08 */
[----:B------:R-:W-:Y:S04]  /*2810*/  STG.E.64 desc[UR8][R96.64], R106 ;  /* 0x0000006a60007986 */ /* 0x000fe8000c101b08 */
[----:B------:R-:W2:Y:S01]  /*2820*/  LDG.E.64 R52, desc[UR8][R52.64] ;  /* 0x0000000834347981 */ /* 0x000ea2000c1e1b00 */
        /* <DEDUP_REMOVED lines=15> */
[----:B------:R-:W1:Y:S01]  /*2920*/  F2F.F16.F32 R82, R92 ;  /* 0x0000005c00527304 */ /* 0x000e620000200800 */
[----:B------:R-:W-:Y:S01]  /*2930*/  FMUL.FTZ R93, R33, R88 ;  /* 0x00000058215d7220 */ /* 0x000fe20000410000 */
[----:B------:R-:W-:Y:S01]  /*2940*/  FMUL.FTZ R94, R34, R85 ;  /* 0x00000055225e7220 */ /* 0x000fe20000410000 */
[----:B------:R-:W-:Y:S01]  /*2950*/  FMUL.FTZ R95, R35, R86 ;  /* 0x00000056235f7220 */ /* 0x000fe20000410000 */
[----:B------:R-:W-:-:S04]  /*2960*/  FMUL.FTZ R87, R72, R73 ;  /* 0x0000004948577220 */ /* 0x000fc80000410000 */
[----:B------:R-:W-:Y:S01]  /*2970*/  F2F.F16.F32 R83, R98 ;  /* 0x0000006200537304 */ /* 0x000fe20000200800 */
[----:B------:R-:W-:-:S07]  /*2980*/  FMUL.FTZ R91, R32, R87 ;  /* 0x00000057205b7220 */ /* 0x000fce0000410000 */
[----:B------:R-:W5:Y:S08]  /*2990*/  F2F.F16.F32 R90, R100 ;  /* 0x00000064005a7304 */ /* 0x000f700000200800 */
[----:B------:R1:W0:Y:S08]  /*29a0*/  F2F.F16.F32 R89, R72 ;  /* 0x0000004800597304 */ /* 0x0002300000200800 */
[----:B------:R-:W0:Y:S08]  /*29b0*/  F2F.F16.F32 R93, R93 ;  /* 0x0000005d005d7304 */ /* 0x000e300000200800 */
[----:B------:R-:W-:Y:S08]  /*29c0*/  F2F.F16.F32 R94, R94 ;  /* 0x0000005e005e7304 */ /* 0x000ff00000200800 */
[----:B------:R-:W0:Y:S01]  /*29d0*/  F2F.F16.F32 R95, R95 ;  /* 0x0000005f005f7304 */ /* 0x000e220000200800 */
[----:B-1----:R-:W-:Y:S01]  /*29e0*/  IMAD.WIDE.U32 R72, R82, 0x10000, RZ ;  /* 0x0001000052487825 */ /* 0x002fe200078e00ff */
[----:B-----5:R-:W-:-:S06]  /*29f0*/  PRMT R83, R83, 0x5410, R90 ;  /* 0x0000541053537816 */ /* 0x020fcc000000005a */
[----:B------:R-:W1:Y:S01]  /*2a00*/  F2F.F16.F32 R91, R91 ;  /* 0x0000005b005b7304 */ /* 0x000e620000200800 */
        /* <DEDUP_REMOVED lines=20> */
[--C-:B---3--:R-:W-:Y:S01]  /*2b50*/  SHF.R.U64 R89, R50, 0x10, R51.reuse ;  /* 0x0000001032597819 */ /* 0x108fe20000001233 */
[----:B------:R-:W-:Y:S01]  /*2b60*/  HADD2.F32 R50, -RZ, R50.H0_H0 ;  /* 0x20000032ff327230 */ /* 0x000fe20000004100 */
[----:B------:R-:W-:Y:S01]  /*2b70*/  SHF.R.U32.HI R49, RZ, 0x10, R51 ;  /* 0x00000010ff317819 */ /* 0x000fe20000011633 */
[----:B------:R-:W-:-:S03]  /*2b80*/  HADD2.F32 R48, -RZ, R51.H0_H0 ;  /* 0x20000033ff307230 */ /* 0x000fc60000004100 */
[----:B------:R-:W-:Y:S02]  /*2b90*/  FMUL.FTZ R103, R113, R50 ;  /* 0x0000003271677220 */ /* 0x000fe40000410000 */
[----:B------:R-:W-:Y:S01]  /*2ba0*/  FMUL.FTZ R101, R111, R48 ;  /* 0x000000306f657220 */ /* 0x000fe20000410000 */
[----:B------:R-:W-:Y:S02]  /*2bb0*/  HADD2.F32 R89, -RZ, R89.H0_H0 ;  /* 0x20000059ff597230 */ /* 0x000fe40000004100 */
[----:B------:R-:W-:Y:S01]  /*2bc0*/  HADD2.F32 R49, -RZ, R49.H0_H0 ;  /* 0x20000031ff317230 */ /* 0x000fe20000004100 */
[--C-:B--2---:R-:W-:Y:S02]  /*2bd0*/  SHF.R.U64 R51, R52, 0x10, R53.reuse ;  /* 0x0000001034337819 */ /* 0x104fe40000001235 */
[----:B------:R-:W-:Y:S01]  /*2be0*/  SHF.R.U32.HI R50, RZ, 0x10, R53 ;  /* 0x00000010ff327819 */ /* 0x000fe20000011635 */
[----:B------:R-:W-:Y:S02]  /*2bf0*/  HADD2.F32 R48, -RZ, R53.H0_H0 ;  /* 0x20000035ff307230 */ /* 0x000fe40000004100 */
[----:B------:R-:W-:-:S02]  /*2c00*/  HADD2.F32 R52, -RZ, R52.H0_H0 ;  /* 0x20000034ff347230 */ /* 0x000fc40000004100 */
[----:B------:R-:W-:Y:S02]  /*2c10*/  HADD2.F32 R51, -RZ, R51.H0_H0 ;  /* 0x20000033ff337230 */ /* 0x000fe40000004100 */
[----:B------:R-:W-:Y:S02]  /*2c20*/  HADD2.F32 R53, -RZ, R50.H0_H0 ;  /* 0x20000032ff357230 */ /* 0x000fe40000004100 */
[----:B------:R-:W-:Y:S01]  /*2c30*/  FMUL.FTZ R102, R110, R89 ;  /* 0x000000596e667220 */ /* 0x000fe20000410000 */
[----:B------:R-:W-:Y:S01]  /*2c40*/  FMUL.FTZ R100, R104, R49 ;  /* 0x0000003168647220 */ /* 0x000fe20000410000 */
[----:B0-----:R-:W-:Y:S01]  /*2c50*/  FMUL.FTZ R83, R87, R52 ;  /* 0x0000003457537220 */ /* 0x001fe20000410000 */
[----:B------:R-:W-:Y:S01]  /*2c60*/  FMUL.FTZ R81, R85, R48 ;  /* 0x0000003055517220 */ /* 0x000fe20000410000 */
[----:B------:R-:W-:Y:S01]  /*2c70*/  FMUL.FTZ R80, R88, R51 ;  /* 0x0000003358507220 */ /* 0x000fe20000410000 */
[----:B------:R-:W-:Y:S01]  /*2c80*/  FMUL.FTZ R82, R86, R53 ;  /* 0x0000003556527220 */ /* 0x000fe20000410000 */
[----:B-1----:R-:W-:Y:S06]  /*2c90*/  BRA `(.L_x_3553) ;  /* 0x00000014004c7947 */ /* 0x002fec0003800000 */
.L_x_3551:
[----:B------:R-:W-:-:S04]  /*2ca0*/  UISETP.NE.U32.AND UP0, UPT, UR16, URZ, UPT ;  /* 0x000000ff1000728c */ /* 0x000fc8000bf05070 */
[----:B------:R-:W-:-:S09]  /*2cb0*/  UISETP.NE.AND.EX UP0, UPT, UR17, URZ, UPT, UP0 ;  /* 0x000000ff1100728c */ /* 0x000fd2000bf05300 */
[----:B------:R-:W-:Y:S05]  /*2cc0*/  BRA.U UP0, `(.L_x_3554) ;  /* 0x0000000900647547 */ /* 0x000fea000b800000 */
[----:B------:R-:W-:Y:S01]  /*2cd0*/  MOV R48, R78 ;  /* 0x0000004e00307202 */ /* 0x000fe20000000f00 */
[C-C-:B------:R-:W-:Y:S01]  /*2ce0*/  FFMA.FTZ R80, R105.reuse, R80, R94.reuse ;  /* 0x0000005069507223 */ /* 0x140fe2000001005e */
[----:B------:R-:W-:Y:S01]  /*2cf0*/  SHF.R.U64 R51, R78, 0x10, R79 ;  /* 0x000000104e337819 */ /* 0x000fe2000000124f */
[C-C-:B------:R-:W-:Y:S01]  /*2d00*/  FFMA.FTZ R111, R105.reuse, R111, R94.reuse ;  /* 0x0000006f696f7223 */ /* 0x140fe2000001005e */
[----:B------:R-:W-:Y:S01]  /*2d10*/  MOV R50, R79 ;  /* 0x0000004f00327202 */ /* 0x000fe20000000f00 */
[----:B------:R-:W-:Y:S02]  /*2d20*/  HADD2.F32 R49, -RZ, R48.H0_H0 ;  /* 0x20000030ff317230 */ /* 0x000fe40000004100 */
[----:B------:R-:W-:Y:S01]  /*2d30*/  FADD.FTZ R48, -R80, R113 ;  /* 0x0000007150307221 */ /* 0x000fe20000010100 */
[----:B------:R-:W-:Y:S01]  /*2d40*/  FFMA.FTZ R53, R105, R106, R94 ;  /* 0x0000006a69357223 */ /* 0x000fe2000001005e */
[----:B------:R-:W-:Y:S01]  /*2d50*/  FADD.FTZ R111, -R111, R108 ;  /* 0x0000006c6f6f7221 */ /* 0x000fe20000010100 */
[----:B------:R-:W-:Y:S01]  /*2d60*/  FFMA.FTZ R107, R105, R107, R94 ;  /* 0x0000006b696b7223 */ /* 0x000fe2000001005e */
[----:B------:R-:W-:Y:S01]  /*2d70*/  FFMA.FTZ R48, R72, R48, R49 ;  /* 0x0000003048307223 */ /* 0x000fe20000010031 */
[----:B------:R-:W-:-:S02]  /*2d80*/  HADD2.F32 R49, -RZ, R51.H0_H0 ;  /* 0x20000033ff317230 */ /* 0x000fc40000004100 */
[----:B------:R-:W-:Y:S01]  /*2d90*/  FFMA.FTZ R103, R105, R103, R94 ;  /* 0x0000006769677223 */ /* 0x000fe2000001005e */
[----:B------:R-:W-:Y:S02]  /*2da0*/  HADD2.F32 R51, -RZ, R50.H0_H0 ;  /* 0x20000032ff337230 */ /* 0x000fe40000004100 */
[----:B------:R-:W-:Y:S01]  /*2db0*/  FMUL.FTZ R117, R48, R73 ;  /* 0x0000004930757220 */ /* 0x000fe20000410000 */
[----:B------:R-:W-:Y:S01]  /*2dc0*/  FADD.FTZ R48, -R53, R104 ;  /* 0x0000006835307221 */ /* 0x000fe20000010100 */
[C---:B------:R-:W-:Y:S01]  /*2dd0*/  FFMA.FTZ R114, R72.reuse, R111, R49 ;  /* 0x0000006f48727223 */ /* 0x040fe20000010031 */
[----:B------:R-:W-:Y:S01]  /*2de0*/  SHF.R.U32.HI R49, RZ, 0x10, R79 ;  /* 0x00000010ff317819 */ /* 0x000fe2000001164f */
[----:B------:R-:W-:Y:S01]  /*2df0*/  FADD.FTZ R104, -R107, R102 ;  /* 0x000000666b687221 */ /* 0x000fe20000010100 */
[----:B------:R-:W-:Y:S01]  /*2e00*/  FFMA.FTZ R48, R72, R48, R51 ;  /* 0x0000003048307223 */ /* 0x000fe20000010033 */
[----:B------:R-:W-:Y:S01]  /*2e10*/  SHF.R.U64 R51, R76, 0x10, R77 ;  /* 0x000000104c337819 */ /* 0x000fe2000000124d */
[----:B------:R-:W-:Y:S01]  /*2e20*/  FADD.FTZ R102, -R103, R98 ;  /* 0x0000006267667221 */ /* 0x000fe20000010100 */
[----:B------:R-:W-:-:S02]  /*2e30*/  HADD2.F32 R49, -RZ, R49.H0_H0 ;  /* 0x20000031ff317230 */ /* 0x000fc40000004100 */
[----:B------:R-:W-:Y:S01]  /*2e40*/  FMUL.FTZ R115, R48, R73 ;  /* 0x0000004930737220 */ /* 0x000fe20000410000 */
[----:B------:R-:W-:Y:S01]  /*2e50*/  MOV R48, R77 ;  /* 0x0000004d00307202 */ /* 0x000fe20000000f00 */
[----:B------:R-:W-:Y:S02]  /*2e60*/  HADD2.F32 R51, -RZ, R51.H0_H0 ;  /* 0x20000033ff337230 */ /* 0x000fe40000004100 */
[C-C-:B------:R-:W-:Y:S01]  /*2e70*/  FFMA.FTZ R100, R105.reuse, R100, R94.reuse ;  /* 0x0000006469647223 */ /* 0x140fe2000001005e */
[C---:B------:R-:W-:Y:S01]  /*2e80*/  FFMA.FTZ R104, R72.reuse, R104, R49 ;  /* 0x0000006848687223 */ /* 0x040fe20000010031 */
[----:B------:R-:W0:Y:S01]  /*2e90*/  LDC.64 R52, c[0x0][0x390] ;  /* 0x0000e400ff347b82 */ /* 0x000e220000000a00 */
[----:B------:R-:W-:Y:S02]  /*2ea0*/  HADD2.F32 R49, -RZ, R48.H0_H0 ;  /* 0x20000030ff317230 */ /* 0x000fe40000004100 */
[----:B------:R-:W-:Y:S01]  /*2eb0*/  FFMA.FTZ R102, R72, R102, R51 ;  /* 0x0000006648667223 */ /* 0x000fe20000010033 */
[----:B------:R-:W-:Y:S01]  /*2ec0*/  FADD.FTZ R54, -R100, R97 ;  /* 0x0000006164367221 */ /* 0x000fe20000010100 */
[----:B------:R-:W-:Y:S01]  /*2ed0*/  SHF.R.U32.HI R51, RZ, 0x10, R77 ;  /* 0x00000010ff337819 */ /* 0x000fe2000001164d */
[----:B------:R-:W-:Y:S01]  /*2ee0*/  FFMA.FTZ R96, R105, R96, R94 ;  /* 0x0000006069607223 */ /* 0x000fe2000001005e */
[-C--:B------:R-:W-:Y:S01]  /*2ef0*/  FMUL.FTZ R114, R114, R73.reuse ;  /* 0x0000004972727220 */ /* 0x080fe20000410000 */
[----:B------:R-:W-:Y:S01]  /*2f00*/  FMUL.FTZ R104, R104, R73 ;  /* 0x0000004968687220 */ /* 0x000fe20000410000 */
[----:B------:R-:W-:Y:S01]  /*2f10*/  FFMA.FTZ R54, R72, R54, R49 ;  /* 0x0000003648367223 */ /* 0x000fe20000010031 */
[----:B------:R-:W-:Y:S01]  /*2f20*/  MOV R48, R76 ;  /* 0x0000004c00307202 */ /* 0x000fe20000000f00 */
[----:B------:R-:W-:-:S02]  /*2f30*/  HADD2.F32 R51, -RZ, R51.H0_H0 ;  /* 0x20000033ff337230 */ /* 0x000fc40000004100 */
[----:B------:R-:W-:Y:S01]  /*2f40*/  FADD.FTZ R96, -R96, R83 ;  /* 0x0000005360607221 */ /* 0x000fe20000010100 */
[----:B------:R-:W-:Y:S01]  /*2f50*/  FFMA.FTZ R82, R105, R82, R94 ;  /* 0x0000005269527223 */ /* 0x000fe2000001005e */
[----:B------:R-:W-:Y:S01]  /*2f60*/  FMUL.FTZ R50, R25, R114 ;  /* 0x0000007219327220 */ /* 0x000fe20000410000 */
[----:B------:R-:W-:Y:S01]  /*2f70*/  FMUL.FTZ R80, R26, R115 ;  /* 0x000000731a507220 */ /* 0x000fe20000410000 */
[----:B------:R-:W-:Y:S01]  /*2f80*/  FMUL.FTZ R97, R27, R104 ;  /* 0x000000681b617220 */ /* 0x000fe20000410000 */
[-C--:B------:R-:W-:Y:S01]  /*2f90*/  FMUL.FTZ R101, R54, R73.reuse ;  /* 0x0000004936657220 */ /* 0x080fe20000410000 */
[----:B------:R-:W-:Y:S02]  /*2fa0*/  HADD2.F32 R49, -RZ, R48.H0_H0 ;  /* 0x20000030ff317230 */ /* 0x000fe40000004100 */
[----:B------:R-:W-:Y:S01]  /*2fb0*/  FFMA.FTZ R100, R72, R96, R51 ;  /* 0x0000006048647223 */ /* 0x000fe20000010033 */
[----:B------:R-:W1:Y:S01]  /*2fc0*/  LDC.64 R54, c[0x0][0x468] ;  /* 0x00011a00ff367b82 */ /* 0x000e620000000a00 */
[----:B------:R-:W-:Y:S01]  /*2fd0*/  FADD.FTZ R82, -R82, R81 ;  /* 0x0000005152527221 */ /* 0x000fe20000010100 */
[----:B------:R-:W-:Y:S01]  /*2fe0*/  FMUL.FTZ R102, R102, R73 ;  /* 0x0000004966667220 */ /* 0x000fe20000410000 */
[----:B------:R-:W-:Y:S01]  /*2ff0*/  FMUL.FTZ R99, R24, R117 ;  /* 0x0000007518637220 */ /* 0x000fe20000410000 */
[----:B------:R-:W2:Y:S01]  /*3000*/  F2F.F16.F32 R50, R50 ;  /* 0x0000003200327304 */ /* 0x000ea20000200800 */
[----:B------:R-:W-:Y:S01]  /*3010*/  FMUL.FTZ R100, R100, R73 ;  /* 0x0000004964647220 */ /* 0x000fe20000410000 */
[----:B------:R-:W-:Y:S01]  /*3020*/  FFMA.FTZ R82, R72, R82, R49 ;  /* 0x0000005248527223 */ /* 0x000fe20000010031 */
[----:B------:R-:W-:Y:S01]  /*3030*/  FMUL.FTZ R83, R29, R102 ;  /* 0x000000661d537220 */ /* 0x000fe20000410000 */
[----:B------:R-:W-:Y:S01]  /*3040*/  FMUL.FTZ R96, R30, R101 ;  /* 0x000000651e607220 */ /* 0x000fe20000410000 */
[----:B------:R-:W-:Y:S01]  /*3050*/  FMUL.FTZ R108, R31, R100 ;  /* 0x000000641f6c7220 */ /* 0x000fe20000410000 */
[----:B------:R-:W-:Y:S01]  /*3060*/  FMUL.FTZ R103, R82, R73 ;  /* 0x0000004952677220 */ /* 0x000fe20000410000 */
[----:B0-----:R-:W-:Y:S01]  /*3070*/  IMAD.WIDE.U32 R48, R87, 0x8, R52 ;  /* 0x0000000857307825 */ /* 0x001fe200078e0034 */
[----:B------:R-:W-:Y:S03]  /*3080*/  F2F.F16.F32 R80, R80 ;  /* 0x0000005000507304 */ /* 0x000fe60000200800 */
[----:B------:R-:W-:-:S02]  /*3090*/  FMUL.FTZ R98, R28, R103 ;  /* 0x000000671c627220 */ /* 0x000fc40000410000 */
[----:B------:R-:W3:Y:S03]  /*30a0*/  LDG.E.64 R48, desc[UR8][R48.64] ;  /* 0x0000000830307981 */ /* 0x000ee6000c1e1b00 */
[----:B------:R-:W0:Y:S08]  /*30b0*/  F2F.F16.F32 R97, R97 ;  /* 0x0000006100617304 */ /* 0x000e300000200800 */
[----:B------:R-:W4:Y:S01]  /*30c0*/  F2F.F16.F32 R99, R99 ;  /* 0x0000006300637304 */ /* 0x000f220000200800 */
[----:B--2---:R-:W-:-:S07]  /*30d0*/  IMAD.WIDE.U32 R50, R50, 0x10000, RZ ;  /* 0x0001000032327825 */ /* 0x004fce00078e00ff */
[----:B------:R-:W-:Y:S01]  /*30e0*/  F2F.F16.F32 R83, R83 ;  /* 0x0000005300537304 */ /* 0x000fe20000200800 */
[----:B0-----:R-:W-:-:S07]  /*30f0*/  PRMT R97, R80, 0x5410, R97 ;  /* 0x0000541050617816 */ /* 0x001fce0000000061 */
[----:B------:R1:W-:Y:S08]  /*3100*/  F2F.F16.F32 R106, R96 ;  /* 0x00000060006a7304 */ /* 0x0003f00000200800 */
[----:B------:R-:W0:Y:S01]  /*3110*/  F2F.F16.F32 R109, R108 ;  /* 0x0000006c006d7304 */ /* 0x000e220000200800 */
[----:B------:R-:W-:-:S07]  /*3120*/  LOP3.LUT R81, R97, R51, RZ, 0xfc, !PT ;  /* 0x0000003361517212 */ /* 0x000fce00078efcff */
[----:B------:R2:W5:Y:S01]  /*3130*/  F2F.F16.F32 R107, R98 ;  /* 0x00000062006b7304 */ /* 0x0005620000200800 */
        /* <DEDUP_REMOVED lines=13> */
[----:B------:R-:W-:Y:S01]  /*3210*/  SHF.R.U64 R85, R74, 0x10, R75 ;  /* 0x000000104a557819 */ /* 0x000fe2000000124b */
[C-C-:B------:R-:W-:Y:S01]  /*3220*/  FFMA.FTZ R95, R105.reuse, R95, R94.reuse ;  /* 0x0000005f695f7223 */ /* 0x140fe2000001005e */
[----:B------:R-:W-:-:S03]  /*3230*/  FFMA.FTZ R88, R105, R88, R94 ;  /* 0x0000005869587223 */ /* 0x000fc6000001005e */
[----:B0-----:R-:W-:Y:S02]  /*3240*/  HADD2.F32 R81, -RZ, R85.H0_H0 ;  /* 0x20000055ff517230 */ /* 0x001fe40000004100 */
[----:B------:R-:W-:Y:S01]  /*3250*/  FADD.FTZ R80, -R95, R90 ;  /* 0x0000005a5f507221 */ /* 0x000fe20000010100 */
[----:B------:R-:W-:Y:S02]  /*3260*/  MOV R85, R75 ;  /* 0x0000004b00557202 */ /* 0x000fe40000000f00 */
[----:B-1----:R-:W-:Y:S01]  /*3270*/  SHF.R.U32.HI R83, RZ, 0x10, R75 ;  /* 0x00000010ff537819 */ /* 0x002fe2000001164b */
[----:B------:R-:W-:Y:S01]  /*3280*/  FFMA.FTZ R89, R105, R89, R94 ;  /* 0x0000005969597223 */ /* 0x000fe2000001005e */
[----:B------:R-:W-:Y:S01]  /*3290*/  FFMA.FTZ R80, R72, R80, R81 ;  /* 0x0000005048507223 */ /* 0x000fe20000010051 */
[----:B------:R-:W-:Y:S01]  /*32a0*/  FADD.FTZ R90, -R88, R93 ;  /* 0x0000005d585a7221 */ /* 0x000fe20000010100 */
[----:B------:R-:W-:Y:S01]  /*32b0*/  MOV R82, R74 ;  /* 0x0000004a00527202 */ /* 0x000fe20000000f00 */
[----:B------:R-:W-:-:S02]  /*32c0*/  HADD2.F32 R83, -RZ, R83.H0_H0 ;  /* 0x20000053ff537230 */ /* 0x000fc40000004100 */
[----:B------:R-:W-:Y:S01]  /*32d0*/  FADD.FTZ R89, -R89, R92 ;  /* 0x0000005c59597221 */ /* 0x000fe20000010100 */
[----:B------:R-:W-:Y:S02]  /*32e0*/  HADD2.F32 R81, -RZ, R85.H0_H0 ;  /* 0x20000055ff517230 */ /* 0x000fe40000004100 */
[----:B------:R-:W-:Y:S01]  /*32f0*/  FFMA.FTZ R91, R105, R91, R94 ;  /* 0x0000005b695b7223 */ /* 0x000fe2000001005e */
[C---:B------:R-:W-:Y:S01]  /*3300*/  FFMA.FTZ R90, R72.reuse, R90, R83 ;  /* 0x0000005a485a7223 */ /* 0x040fe20000010053 */
[----:B------:R-:W-:Y:S02]  /*3310*/  HADD2.F32 R83, -RZ, R82.H0_H0 ;  /* 0x20000052ff537230 */ /* 0x000fe40000004100 */
[----:B------:R-:W-:Y:S01]  /*3320*/  FFMA.FTZ R88, R72, R89, R81 ;  /* 0x0000005948587223 */ /* 0x000fe20000010051 */
        /* <DEDUP_REMOVED lines=9> */
[----:B------:R-:W0:Y:S01]  /*33c0*/  F2F.F16.F32 R85, R85 ;  /* 0x0000005500557304 */ /* 0x000e220000200800 */
[----:B------:R-:W-:-:S07]  /*33d0*/  FMUL.FTZ R87, R32, R83 ;  /* 0x0000005320577220 */ /* 0x000fce0000410000 */
        /* <DEDUP_REMOVED lines=9> */
[--C-:B---3--:R-:W-:Y:S01]  /*3470*/  SHF.R.U64 R90, R48, 0x10, R49.reuse ;  /* 0x00000010305a7819 */ /* 0x108fe20000001231 */
        /* <DEDUP_REMOVED lines=15> */
[--C-:B----4-:R-:W-:Y:S02]  /*3570*/  SHF.R.U64 R51, R52, 0x10, R53.reuse ;  /* 0x0000001034337819 */ /* 0x110fe40000001235 */
        /* <DEDUP_REMOVED lines=14> */
.L_x_3554:
[----:B------:R-:W-:Y:S01]  /*3660*/  MOV R48, R79 ;  /* 0x0000004f00307202 */ /* 0x000fe20000000f00 */
[C-C-:B------:R-:W-:Y:S01]  /*3670*/  FFMA.FTZ R49, R105.reuse, R106, R94.reuse ;  /* 0x0000006a69317223 */ /* 0x140fe2000001005e */
[----:B------:R-:W-:Y:S01]  /*3680*/  SHF.R.U32.HI R50, RZ, 0x10, R79 ;  /* 0x00000010ff327819 */ /* 0x000fe2000001164f */
[C-C-:B------:R-:W-:Y:S01]  /*3690*/  FFMA.FTZ R80, R105.reuse, R80, R94.reuse ;  /* 0x0000005069507223 */ /* 0x140fe2000001005e */
[----:B------:R-:W-:Y:S01]  /*36a0*/  FFMA.FTZ R107, R105, R107, R94 ;  /* 0x0000006b696b7223 */ /* 0x000fe2000001005e */
[----:B------:R-:W-:Y:S02]  /*36b0*/  HADD2.F32 R51, -RZ, R48.H0_H0 ;  /* 0x20000030ff337230 */ /* 0x000fe40000004100 */
[----:B------:R-:W-:Y:S01]  /*36c0*/  FADD.FTZ R49, -R49, R104 ;  /* 0x0000006831317221 */ /* 0x000fe20000010100 */
[----:B------:R-:W-:Y:S01]  /*36d0*/  FADD.FTZ R113, -R80, R113 ;  /* 0x0000007150717221 */ /* 0x000fe20000010100 */
[----:B------:R-:W-:Y:S01]  /*36e0*/  FADD.FTZ R107, -R107, R102 ;  /* 0x000000666b6b7221 */ /* 0x000fe20000010100 */
[----:B------:R-:W-:Y:S01]  /*36f0*/  SHF.R.U32.HI R53, RZ, 0x10, R77 ;  /* 0x00000010ff357819 */ /* 0x000fe2000001164d */
[----:B------:R-:W-:Y:S01]  /*3700*/  FFMA.FTZ R48, R72, R49, R51 ;  /* 0x0000003148307223 */ /* 0x000fe20000010033 */
[----:B------:R-:W-:Y:S01]  /*3710*/  MOV R49, R78 ;  /* 0x0000004e00317202 */ /* 0x000fe20000000f00 */
[----:B------:R-:W-:Y:S01]  /*3720*/  HADD2.F32 R51, -RZ, R50.H0_H0 ;  /* 0x20000032ff337230 */ /* 0x000fe20000004100 */
[----:B------:R-:W-:Y:S01]  /*3730*/  SHF.R.U64 R50, R78, 0x10, R79 ;  /* 0x000000104e327819 */ /* 0x000fe2000000124f */
[C-C-:B------:R-:W-:Y:S01]  /*3740*/  FFMA.FTZ R100, R105.reuse, R100, R94.reuse ;  /* 0x0000006469647223 */ /* 0x140fe2000001005e */
[----:B------:R-:W-:Y:S01]  /*3750*/  FFMA.FTZ R96, R105, R96, R94 ;  /* 0x0000006069607223 */ /* 0x000fe2000001005e */
[----:B------:R-:W-:-:S02]  /*3760*/  HADD2.F32 R49, -RZ, R49.H0_H0 ;  /* 0x20000031ff317230 */ /* 0x000fc40000004100 */
[----:B------:R-:W-:Y:S01]  /*3770*/  FFMA.FTZ R112, R72, R107, R51 ;  /* 0x0000006b48707223 */ /* 0x000fe20000010033 */
[----:B------:R-:W-:Y:S01]  /*3780*/  FFMA.FTZ R111, R105, R111, R94 ;  /* 0x0000006f696f7223 */ /* 0x000fe2000001005e */
[----:B------:R-:W-:Y:S01]  /*3790*/  FADD.FTZ R97, -R100, R97 ;  /* 0x0000006164617221 */ /* 0x000fe20000010100 */
[----:B------:R-:W-:Y:S02]  /*37a0*/  HADD2.F32 R53, -RZ, R53.H0_H0 ;  /* 0x20000035ff357230 */ /* 0x000fe40000004100 */
[----:B------:R-:W-:Y:S01]  /*37b0*/  FFMA.FTZ R52, R72, R113, R49 ;  /* 0x0000007148347223 */ /* 0x000fe20000010031 */
[----:B------:R-:W-:Y:S01]  /*37c0*/  HADD2.F32 R49, -RZ, R50.H0_H0 ;  /* 0x20000032ff317230 */ /* 0x000fe20000004100 */
[----:B------:R-:W-:Y:S01]  /*37d0*/  MOV R50, R77 ;  /* 0x0000004d00327202 */ /* 0x000fe20000000f00 */
[----:B------:R-:W-:Y:S01]  /*37e0*/  FADD.FTZ R83, -R96, R83 ;  /* 0x0000005360537221 */ /* 0x000fe20000010100 */
[----:B------:R-:W-:Y:S01]  /*37f0*/  FADD.FTZ R111, -R111, R108 ;  /* 0x0000006c6f6f7221 */ /* 0x000fe20000010100 */
[----:B------:R-:W-:Y:S01]  /*3800*/  FMUL.FTZ R115, R48, R73 ;  /* 0x0000004930737220 */ /* 0x000fe20000410000 */
[----:B------:R0:W-:Y:S01]  /*3810*/  F2F.F16.F32 R80, R112 ;  /* 0x0000007000507304 */ /* 0x0001e20000200800 */
[----:B------:R-:W-:-:S02]  /*3820*/  HADD2.F32 R51, -RZ, R50.H0_H0 ;  /* 0x20000032ff337230 */ /* 0x000fc40000004100 */
[C-C-:B------:R-:W-:Y:S01]  /*3830*/  FFMA.FTZ R103, R105.reuse, R103, R94.reuse ;  /* 0x0000006769677223 */ /* 0x140fe2000001005e */
[----:B------:R-:W-:Y:S01]  /*3840*/  FFMA.FTZ R104, R72, R83, R53 ;  /* 0x0000005348687223 */ /* 0x000fe20000010035 */
[----:B------:R-:W-:Y:S01]  /*3850*/  SHF.R.U64 R53, R76, 0x10, R77 ;  /* 0x000000104c357819 */ /* 0x000fe2000000124d */
[C---:B------:R-:W-:Y:S01]  /*3860*/  FFMA.FTZ R114, R72.reuse, R111, R49 ;  /* 0x0000006f48727223 */ /* 0x040fe20000010031 */
[----:B------:R-:W-:Y:S01]  /*3870*/  FFMA.FTZ R50, R72, R97, R51 ;  /* 0x0000006148327223 */ /* 0x000fe20000010033 */
[----:B------:R-:W-:Y:S01]  /*3880*/  MOV R51, R76 ;  /* 0x0000004c00337202 */ /* 0x000fe20000000f00 */
[----:B------:R-:W-:Y:S01]  /*3890*/  FFMA.FTZ R82, R105, R82, R94 ;  /* 0x0000005269527223 */ /* 0x000fe2000001005e */
[----:B0-----:R-:W-:Y:S01]  /*38a0*/  FMUL.FTZ R112, R112, R73 ;  /* 0x0000004970707220 */ /* 0x001fe20000410000 */
[----:B------:R-:W-:Y:S01]  /*38b0*/  FMUL.FTZ R97, R26, R115 ;  /* 0x000000731a617220 */ /* 0x000fe20000410000 */
[----:B------:R-:W-:Y:S01]  /*38c0*/  FADD.FTZ R103, -R103, R98 ;  /* 0x0000006267677221 */ /* 0x000fe20000010100 */
[----:B------:R-:W-:-:S02]  /*38d0*/  HADD2.F32 R51, -RZ, R51.H0_H0 ;  /* 0x20000033ff337230 */ /* 0x000fc40000004100 */
[----:B------:R-:W-:Y:S01]  /*38e0*/  FMUL.FTZ R98, R27, R112 ;  /* 0x000000701b627220 */ /* 0x000fe20000410000 */
[----:B------:R0:W-:Y:S01]  /*38f0*/  F2F.F16.F32 R49, R114 ;  /* 0x0000007200317304 */ /* 0x0001e20000200800 */
[----:B------:R-:W-:Y:S01]  /*3900*/  FADD.FTZ R81, -R82, R81 ;  /* 0x0000005152517221 */ /* 0x000fe20000010100 */
[----:B------:R-:W-:Y:S01]  /*3910*/  HADD2.F32 R53, -RZ, R53.H0_H0 ;  /* 0x20000035ff357230 */ /* 0x000fe20000004100 */
[----:B------:R-:W1:Y:S01]  /*3920*/  LDC.64 R54, c[0x0][0x390] ;  /* 0x0000e400ff367b82 */ /* 0x000e620000000a00 */
[----:B------:R-:W-:Y:S01]  /*3930*/  FMUL.FTZ R111, R50, R73 ;  /* 0x00000049326f7220 */ /* 0x000fe20000410000 */
[----:B------:R-:W-:Y:S01]  /*3940*/  FFMA.FTZ R96, R72, R81, R51 ;  /* 0x0000005148607223 */ /* 0x000fe20000010033 */
[----:B------:R-:W-:Y:S01]  /*3950*/  FMUL.FTZ R117, R52, R73 ;  /* 0x0000004934757220 */ /* 0x000fe20000410000 */
[----:B------:R-:W-:Y:S01]  /*3960*/  FFMA.FTZ R110, R72, R103, R53 ;  /* 0x00000067486e7223 */ /* 0x000fe20000010035 */
[----:B------:R-:W-:Y:S01]  /*3970*/  F2F.F16.F32 R97, R97 ;  /* 0x0000006100617304 */ /* 0x000fe20000200800 */
[----:B0-----:R-:W-:Y:S01]  /*3980*/  FMUL.FTZ R114, R114, R73 ;  /* 0x0000004972727220 */ /* 0x001fe20000410000 */
[----:B------:R-:W-:Y:S01]  /*3990*/  FMUL.FTZ R83, R24, R117 ;  /* 0x0000007518537220 */ /* 0x000fe20000410000 */
[----:B------:R-:W-:Y:S01]  /*39a0*/  FMUL.FTZ R121, R30, R111 ;  /* 0x0000006f1e797220 */ /* 0x000fe20000410000 */
[----:B------:R-:W-:Y:S01]  /*39b0*/  FMUL.FTZ R113, R96, R73 ;  /* 0x0000004960717220 */ /* 0x000fe20000410000 */
[----:B------:R-:W-:-:S03]  /*39c0*/  FMUL.FTZ R81, R25, R114 ;  /* 0x0000007219517220 */ /* 0x000fc60000410000 */
[----:B------:R-:W0:Y:S08]  /*39d0*/  F2F.F16.F32 R106, R98 ;  /* 0x00000062006a7304 */ /* 0x000e300000200800 */
[----:B------:R-:W2:Y:S08]  /*39e0*/  F2F.F16.F32 R99, R48 ;  /* 0x0000003000637304 */ /* 0x000eb00000200800 */
[----:B------:R3:W-:Y:S01]  /*39f0*/  F2F.F16.F32 R123, R50 ;  /* 0x00000032007b7304 */ /* 0x0007e20000200800 */
[----:B0-----:R-:W-:-:S07]  /*3a00*/  PRMT R97, R97, 0x5410, R106 ;  /* 0x0000541061617816 */ /* 0x001fce000000006a */
[----:B------:R0:W4:Y:S01]  /*3a10*/  F2F.F16.F32 R82, R104 ;  /* 0x0000006800527304 */ /* 0x0001220000200800 */
[----:B---3--:R-:W3:Y:S07]  /*3a20*/  LDC.64 R50, c[0x0][0x478] ;  /* 0x00011e00ff327b82 */ /* 0x008eee0000000a00 */
[----:B------:R5:W-:Y:S01]  /*3a30*/  F2F.F16.F32 R102, R110 ;  /* 0x0000006e00667304 */ /* 0x000be20000200800 */
[----:B0-----:R-:W-:-:S07]  /*3a40*/  FMUL.FTZ R104, R104, R73 ;  /* 0x0000004968687220 */ /* 0x001fce0000410000 */
[----:B------:R0:W1:Y:S01]  /*3a50*/  F2F.F16.F32 R101, R52 ;  /* 0x0000003400657304 */ /* 0x0000620000200800 */
[----:B-----5:R-:W-:Y:S01]  /*3a60*/  FMUL.FTZ R110, R110, R73 ;  /* 0x000000496e6e7220 */ /* 0x020fe20000410000 */
[----:B------:R-:W-:Y:S01]  /*3a70*/  FMUL.FTZ R100, R31, R104 ;  /* 0x000000681f647220 */ /* 0x000fe20000410000 */
[----:B------:R-:W-:Y:S01]  /*3a80*/  FMUL.FTZ R119, R28, R113 ;  /* 0x000000711c777220 */ /* 0x000fe20000410000 */
[----:B------:R-:W-:-:S04]  /*3a90*/  IMAD.WIDE.U32 R48, R49, 0x10000, RZ ;  /* 0x0001000031307825 */ /* 0x000fc800078e00ff */
[----:B------:R-:W-:Y:S01]  /*3aa0*/  FMUL.FTZ R103, R29, R110 ;  /* 0x0000006e1d677220 */ /* 0x000fe20000410000 */
[----:B--2---:R-:W-:Y:S01]  /*3ab0*/  PRMT R99, R99, 0x5410, R80 ;  /* 0x0000541063637816 */ /* 0x004fe20000000050 */
[----:B------:R-:W2:Y:S01]  /*3ac0*/  F2F.F16.F32 R81, R81 ;  /* 0x0000005100517304 */ /* 0x000ea20000200800 */
[----:B0-----:R-:W0:Y:S02]  /*3ad0*/  LDC.64 R52, c[0x0][0x468] ;  /* 0x00011a00ff347b82 */ /* 0x001e240000000a00 */
[----:B------:R-:W-:Y:S02]  /*3ae0*/  LOP3.LUT R99, R99, R49, RZ, 0xfc, !PT ;  /* 0x0000003163637212 */ /* 0x000fe400078efcff */
[----:B----4-:R-:W-:Y:S02]  /*3af0*/  PRMT R123, R123, 0x5410, R82 ;  /* 0x000054107b7b7816 */ /* 0x010fe40000000052 */
[----:B-1----:R-:W-:Y:S01]  /*3b00*/  LOP3.LUT R98, R48, R101, RZ, 0xfc, !PT ;  /* 0x0000006530627212 */ /* 0x002fe200078efcff */
[----:B------:R1:W-:Y:S01]  /*3b10*/  F2F.F16.F32 R106, R103 ;  /* 0x00000067006a7304 */ /* 0x0003e20000200800 */
[----:B------:R-:W-:-:S04]  /*3b20*/  IMAD.WIDE.U32 R48, R87, 0x8, R54 ;  /* 0x0000000857307825 */ /* 0x000fc800078e0036 */
[----:B--2---:R-:W-:-:S03]  /*3b30*/  IMAD.WIDE.U32 R80, R81, 0x10000, RZ ;  /* 0x0001000051507825 */ /* 0x004fc600078e00ff */
[----:B------:R-:W2:Y:S01]  /*3b40*/  F2F.F16.F32 R83, R83 ;  /* 0x0000005300537304 */ /* 0x000ea20000200800 */
[----:B------:R-:W4:Y:S07]  /*3b50*/  LDG.E.64 R48, desc[UR8][R48.64] ;  /* 0x0000000830307981 */ /* 0x000f2e000c1e1b00 */
[----:B------:R-:W-:Y:S08]  /*3b60*/  F2F.F16.F32 R121, R121 ;  /* 0x0000007900797304 */ /* 0x000ff00000200800 */
[----:B------:R-:W5:Y:S08]  /*3b70*/  F2F.F16.F32 R100, R100 ;  /* 0x0000006400647304 */ /* 0x000f700000200800 */
[----:B------:R3:W0:Y:S08]  /*3b80*/  F2F.F16.F32 R109, R96 ;  /* 0x00000060006d7304 */ /* 0x0006300000200800 */
[----:B------:R-:W0:Y:S01]  /*3b90*/  F2F.F16.F32 R119, R119 ;  /* 0x0000007700777304 */ /* 0x000e220000200800 */
[----:B------:R-:W-:Y:S01]  /*3ba0*/  LOP3.LUT R81, R97, R81, RZ, 0xfc, !PT ;  /* 0x0000005161517212 */ /* 0x000fe200078efcff */
[----:B-1----:R-:W-:Y:S01]  /*3bb0*/  IMAD.WIDE.U32 R102, R102, 0x10000, RZ ;  /* 0x0001000066667825 */ /* 0x002fe200078e00ff */
[----:B--2---:R-:W-:-:S03]  /*3bc0*/  LOP3.LUT R80, R80, R83, RZ, 0xfc, !PT ;  /* 0x0000005350507212 */ /* 0x004fc600078efcff */
[----:B---3--:R-:W-:Y:S01]  /*3bd0*/  IMAD.WIDE.U32 R96, R87, 0x8, R50 ;  /* 0x0000000857607825 */ /* 0x008fe200078e0032 */
[----:B-----5:R-:W-:-:S03]  /*3be0*/  PRMT R121, R121, 0x5410, R100 ;  /* 0x0000541079797816 */ /* 0x020fc60000000064 */
[----:B------:R-:W-:Y:S01]  /*3bf0*/  IMAD.WIDE.U32 R106, R106, 0x10000, RZ ;  /* 0x000100006a6a7825 */ /* 0x000fe200078e00ff */
[----:B0-----:R-:W-:Y:S01]  /*3c00*/  LOP3.LUT R102, R102, R109, RZ, 0xfc, !PT ;  /* 0x0000006d66667212 */ /* 0x001fe200078efcff */
[----:B------:R0:W-:Y:S02]  /*3c10*/  STG.E.64 desc[UR8][R96.64], R98 ;  /* 0x0000006260007986 */ /* 0x0001e4000c101b08 */
[----:B------:R-:W-:Y:S01]  /*3c20*/  IMAD.WIDE.U32 R100, R87, 0x8, R52 ;  /* 0x0000000857647825 */ /* 0x000fe200078e0034 */
        /* <DEDUP_REMOVED lines=11> */
[----:B------:R-:W3:Y:S01]  /*3ce0*/  LDG.E.64 R54, desc[UR8][R54.64] ;  /* 0x0000000836367981 */ /* 0x000ee2000c1e1b00 */
[----:B-1----:R-:W-:Y:S01]  /*3cf0*/  MOV R80, R75 ;  /* 0x0000004b00507202 */ /* 0x002fe20000000f00 */
[C-C-:B------:R-:W-:Y:S01]  /*3d00*/  FFMA.FTZ R89, R105.reuse, R89, R94.reuse ;  /* 0x0000005969597223 */ /* 0x140fe2000001005e */
[----:B------:R-:W-:-:S03]  /*3d10*/  FFMA.FTZ R88, R105, R88, R94 ;  /* 0x0000005869587223 */ /* 0x000fc6000001005e */
[----:B------:R-:W-:Y:S01]  /*3d20*/  HADD2.F32 R81, -RZ, R80.H0_H0 ;  /* 0x20000050ff517230 */ /* 0x000fe20000004100 */
[----:B------:R-:W-:Y:S01]  /*3d30*/  SHF.R.U32.HI R80, RZ, 0x10, R75 ;  /* 0x00000010ff507819 */ /* 0x000fe2000001164b */
[----:B------:R-:W-:Y:S01]  /*3d40*/  FADD.FTZ R89, -R89, R92 ;  /* 0x0000005c59597221 */ /* 0x000fe20000010100 */
[----:B------:R-:W-:-:S03]  /*3d50*/  FADD.FTZ R93, -R88, R93 ;  /* 0x0000005d585d7221 */ /* 0x000fc60000010100 */
[----:B------:R-:W-:Y:S01]  /*3d60*/  FFMA.FTZ R98, R72, R89, R81 ;  /* 0x0000005948627223 */ /* 0x000fe20000010051 */
[----:B------:R-:W-:Y:S01]  /*3d70*/  HADD2.F32 R85, -RZ, R80.H0_H0 ;  /* 0x20000050ff557230 */ /* 0x000fe20000004100 */
[----:B------:R-:W-:Y:S01]  /*3d80*/  SHF.R.U64 R81, R74, 0x10, R75 ;  /* 0x000000104a517819 */ /* 0x000fe2000000124b */
[----:B------:R-:W-:-:S03]  /*3d90*/  FFMA.FTZ R95, R105, R95, R94 ;  /* 0x0000005f695f7223 */ /* 0x000fc6000001005e */
[C---:B0-----:R-:W-:Y:S01]  /*3da0*/  FFMA.FTZ R96, R72.reuse, R93, R85 ;  /* 0x0000005d48607223 */ /* 0x041fe20000010055 */
[----:B------:R-:W-:Y:S02]  /*3db0*/  HADD2.F32 R85, -RZ, R81.H0_H0 ;  /* 0x20000051ff557230 */ /* 0x000fe40000004100 */
[----:B------:R-:W-:Y:S01]  /*3dc0*/  FADD.FTZ R95, -R95, R90 ;  /* 0x0000005a5f5f7221 */ /* 0x000fe20000010100 */
[----:B------:R-:W-:Y:S01]  /*3dd0*/  MOV R81, R74 ;  /* 0x0000004a00517202 */ /* 0x000fe20000000f00 */
[----:B------:R-:W-:Y:S02]  /*3de0*/  FFMA.FTZ R91, R105, R91, R94 ;  /* 0x0000005b695b7223 */ /* 0x000fe4000001005e */
[----:B------:R-:W-:Y:S02]  /*3df0*/  FFMA.FTZ R90, R72, R95, R85 ;  /* 0x0000005f485a7223 */ /* 0x000fe40000010055 */
[----:B------:R-:W-:Y:S02]  /*3e00*/  HADD2.F32 R85, -RZ, R81.H0_H0 ;  /* 0x20000051ff557230 */ /* 0x000fe40000004100 */
[----:B------:R-:W-:Y:S01]  /*3e10*/  FADD.FTZ R91, -R91, R86 ;  /* 0x000000565b5b7221 */ /* 0x000fe20000010100 */
[----:B------:R-:W0:Y:S01]  /*3e20*/  F2F.F16.F32 R81, R90 ;  /* 0x0000005a00517304 */ /* 0x000e220000200800 */
[----:B------:R-:W-:-:S02]  /*3e30*/  FMUL.FTZ R88, R90, R73 ;  /* 0x000000495a587220 */ /* 0x000fc40000410000 */
[----:B------:R-:W-:Y:S01]  /*3e40*/  FFMA.FTZ R72, R72, R91, R85 ;  /* 0x0000005b48487223 */ /* 0x000fe20000010055 */
[-C--:B------:R-:W-:Y:S01]  /*3e50*/  FMUL.FTZ R85, R98, R73.reuse ;  /* 0x0000004962557220 */ /* 0x080fe20000410000 */
[----:B------:R-:W-:Y:S01]  /*3e60*/  FMUL.FTZ R86, R96, R73 ;  /* 0x0000004960567220 */ /* 0x000fe20000410000 */
[----:B------:R-:W-:Y:S02]  /*3e70*/  FMUL.FTZ R92, R33, R88 ;  /* 0x00000058215c7220 */ /* 0x000fe40000410000 */
[----:B------:R-:W-:Y:S01]  /*3e80*/  F2F.F16.F32 R80, R98 ;  /* 0x0000006200507304 */ /* 0x000fe20000200800 */
[----:B------:R-:W-:Y:S01]  /*3e90*/  FMUL.FTZ R94, R34, R85 ;  /* 0x00000055225e7220 */ /* 0x000fe20000410000 */
[----:B------:R-:W-:Y:S01]  /*3ea0*/  FMUL.FTZ R95, R35, R86 ;  /* 0x00000056235f7220 */ /* 0x000fe20000410000 */
[----:B------:R-:W-:-:S05]  /*3eb0*/  FMUL.FTZ R87, R72, R73 ;  /* 0x0000004948577220 */ /* 0x000fca0000410000 */
[----:B------:R-:W1:Y:S01]  /*3ec0*/  F2F.F16.F32 R93, R96 ;  /* 0x00000060005d7304 */ /* 0x000e620000200800 */
[----:B------:R-:W-:-:S07]  /*3ed0*/  FMUL.FTZ R91, R32, R87 ;  /* 0x00000057205b7220 */ /* 0x000fce0000410000 */
[----:B------:R0:W5:Y:S08]  /*3ee0*/  F2F.F16.F32 R89, R72 ;  /* 0x0000004800597304 */ /* 0x0001700000200800 */
[----:B------:R-:W5:Y:S01]  /*3ef0*/  F2F.F16.F32 R92, R92 ;  /* 0x0000005c005c7304 */ /* 0x000f620000200800 */
[----:B0-----:R-:W-:Y:S01]  /*3f00*/  IMAD.WIDE.U32 R72, R81, 0x10000, RZ ;  /* 0x0001000051487825 */ /* 0x001fe200078e00ff */
[----:B-1----:R-:W-:-:S06]  /*3f10*/  PRMT R93, R80, 0x5410, R93 ;  /* 0x00005410505d7816 */ /* 0x002fcc000000005d */
[----:B------:R-:W-:Y:S01]  /*3f20*/  F2F.F16.F32 R94, R94 ;  /* 0x0000005e005e7304 */ /* 0x000fe20000200800 */
[----:B-----5:R-:W-:-:S07]  /*3f30*/  LOP3.LUT R80, R72, R89, RZ, 0xfc, !PT ;  /* 0x0000005948507212 */ /* 0x020fce00078efcff */
[----:B------:R-:W0:Y:S08]  /*3f40*/  F2F.F16.F32 R95, R95 ;  /* 0x0000005f005f7304 */ /* 0x000e300000200800 */
[----:B------:R-:W1:Y:S01]  /*3f50*/  F2F.F16.F32 R91, R91 ;  /* 0x0000005b005b7304 */ /* 0x000e620000200800 */
[----:B------:R-:W-:Y:S01]  /*3f60*/  LOP3.LUT R81, R93, R73, RZ, 0xfc, !PT ;  /* 0x000000495d517212 */ /* 0x000fe200078efcff */
[----:B------:R-:W-:-:S04]  /*3f70*/  IMAD.WIDE.U32 R72, R92, 0x10000, RZ ;  /* 0x000100005c487825 */ /* 0x000fc800078e00ff */
[----:B------:R-:W-:Y:S01]  /*3f80*/  IMAD.WIDE.U32 R50, R84, 0x8, R50 ;  /* 0x0000000854327825 */ /* 0x000fe200078e0032 */
[----:B0-----:R-:W-:-:S03]  /*3f90*/  PRMT R93, R94, 0x5410, R95 ;  /* 0x000054105e5d7816 */ /* 0x001fc6000000005f */
[----:B------:R-:W-:Y:S01]  /*3fa0*/  IMAD.WIDE.U32 R52, R84, 0x8, R52 ;  /* 0x0000000854347825 */ /* 0x000fe200078e0034 */
[----:B------:R-:W-:Y:S01]  /*3fb0*/  LOP3.LUT R73, R93, R73, RZ, 0xfc, !PT ;  /* 0x000000495d497212 */ /* 0x000fe200078efcff */
[----:B------:R3:W-:Y:S01]  /*3fc0*/  STG.E.64 desc[UR8][R50.64], R80 ;  /* 0x0000005032007986 */ /* 0x0007e2000c101b08 */
[----:B-1----:R-:W-:-:S05]  /*3fd0*/  LOP3.LUT R72, R72, R91, RZ, 0xfc, !PT ;  /* 0x0000005b48487212 */ /* 0x002fca00078efcff */
[----:B------:R0:W-:Y:S01]  /*3fe0*/  STG.E.64 desc[UR8][R52.64], R72 ;  /* 0x0000004834007986 */ /* 0x0001e2000c101b08 */
[--C-:B----4-:R-:W-:Y:S01]  /*3ff0*/  SHF.R.U64 R89, R48, 0x10, R49.reuse ;  /* 0x0000001030597819 */ /* 0x110fe20000001231 */
[----:B------:R-:W-:Y:S01]  /*4000*/  HADD2.F32 R90, -RZ, R49.H0_H0 ;  /* 0x20000031ff5a7230 */ /* 0x000fe20000004100 */
[----:B------:R-:W-:Y:S01]  /*4010*/  SHF.R.U32.HI R49, RZ, 0x10, R49 ;  /* 0x00000010ff317819 */ /* 0x000fe20000011631 */
[----:B------:R-:W-:Y:S02]  /*4020*/  HADD2.F32 R48, -RZ, R48.H0_H0 ;  /* 0x20000030ff307230 */ /* 0x000fe40000004100 */
[----:B------:R-:W-:Y:S02]  /*4030*/  HADD2.F32 R89, -RZ, R89.H0_H0 ;  /* 0x20000059ff597230 */ /* 0x000fe40000004100 */
[----:B------:R-:W-:Y:S02]  /*4040*/  HADD2.F32 R49, -RZ, R49.H0_H0 ;  /* 0x20000031ff317230 */ /* 0x000fe40000004100 */
[----:B------:R-:W-:Y:S01]  /*4050*/  FMUL.FTZ R117, R117, R48 ;  /* 0x0000003075757220 */ /* 0x000fe20000410000 */
[----:B------:R-:W-:-:S02]  /*4060*/  FMUL.FTZ R114, R114, R89 ;  /* 0x0000005972727220 */ /* 0x000fc40000410000 */
[----:B------:R-:W-:Y:S01]  /*4070*/  FMUL.FTZ R112, R112, R49 ;  /* 0x0000003170707220 */ /* 0x000fe20000410000 */
[----:B------:R-:W-:Y:S01]  /*4080*/  FMUL.FTZ R115, R115, R90 ;  /* 0x0000005a73737220 */ /* 0x000fe20000410000 */
[----:B--2---:R-:W-:Y:S01]  /*4090*/  HADD2.F32 R48, -RZ, R83.H0_H0 ;  /* 0x20000053ff307230 */ /* 0x004fe20000004100 */
[--C-:B------:R-:W-:Y:S02]  /*40a0*/  SHF.R.U64 R89, R82, 0x10, R83.reuse ;  /* 0x0000001052597819 */ /* 0x100fe40000001253 */
[----:B------:R-:W-:Y:S01]  /*40b0*/  SHF.R.U32.HI R49, RZ, 0x10, R83 ;  /* 0x00000010ff317819 */ /* 0x000fe20000011653 */
[----:B------:R-:W-:Y:S02]  /*40c0*/  HADD2.F32 R82, -RZ, R82.H0_H0 ;  /* 0x20000052ff527230 */ /* 0x000fe40000004100 */
[----:B------:R-:W-:Y:S01]  /*40d0*/  FMUL.FTZ R101, R111, R48 ;  /* 0x000000306f657220 */ /* 0x000fe20000410000 */
[----:B------:R-:W-:Y:S01]  /*40e0*/  HADD2.F32 R89, -RZ, R89.H0_H0 ;  /* 0x20000059ff597230 */ /* 0x000fe20000004100 */
[----:B---3--:R-:W-:-:S02]  /*40f0*/  SHF.R.U64 R51, R54, 0x10, R55 ;  /* 0x0000001036337819 */ /* 0x008fc40000001237 */
[----:B------:R-:W-:Y:S01]  /*4100*/  SHF.R.U32.HI R50, RZ, 0x10, R55 ;  /* 0x00000010ff327819 */ /* 0x000fe20000011637 */
[----:B------:R-:W-:Y:S02]  /*4110*/  HADD2.F32 R49, -RZ, R49.H0_H0 ;  /* 0x20000031ff317230 */ /* 0x000fe40000004100 */
[----:B------:R-:W-:Y:S02]  /*4120*/  HADD2.F32 R54, -RZ, R54.H0_H0 ;  /* 0x20000036ff367230 */ /* 0x000fe40000004100 */
[----:B------:R-:W-:Y:S02]  /*4130*/  HADD2.F32 R48, -RZ, R55.H0_H0 ;  /* 0x20000037ff307230 */ /* 0x000fe40000004100 */
[----:B------:R-:W-:Y:S02]  /*4140*/  HADD2.F32 R51, -RZ, R51.H0_H0 ;  /* 0x20000033ff337230 */ /* 0x000fe40000004100 */
[----:B0-----:R-:W-:Y:S02]  /*4150*/  HADD2.F32 R53, -RZ, R50.H0_H0 ;  /* 0x20000032ff357230 */ /* 0x001fe40000004100 */
[----:B------:R-:W-:Y:S01]  /*4160*/  FMUL.FTZ R103, R113, R82 ;  /* 0x0000005271677220 */ /* 0x000fe20000410000 */
[----:B------:R-:W-:Y:S01]  /*4170*/  FMUL.FTZ R102, R110, R89 ;  /* 0x000000596e667220 */ /* 0x000fe20000410000 */
[----:B------:R-:W-:Y:S01]  /*4180*/  FMUL.FTZ R100, R104, R49 ;  /* 0x0000003168647220 */ /* 0x000fe20000410000 */
[----:B------:R-:W-:Y:S01]  /*4190*/  FMUL.FTZ R83, R87, R54 ;  /* 0x0000003657537220 */ /* 0x000fe20000410000 */
[----:B------:R-:W-:Y:S01]  /*41a0*/  FMUL.FTZ R81, R85, R48 ;  /* 0x0000003055517220 */ /* 0x000fe20000410000 */
[----:B------:R-:W-:Y:S01]  /*41b0*/  FMUL.FTZ R80, R88, R51 ;  /* 0x0000003358507220 */ /* 0x000fe20000410000 */
[----:B------:R-:W-:-:S07]  /*41c0*/  FMUL.FTZ R82, R86, R53 ;  /* 0x0000003556527220 */ /* 0x000fce0000410000 */
.L_x_3553:
        /* <DEDUP_REMOVED lines=52> */
.L_x_3546:
        /* <DEDUP_REMOVED lines=20> */
.L_x_3556:
        /* <DEDUP_REMOVED lines=11> */
.L_x_6757:


//--------------------- .text._ZN10layer_norm13ln_bwd_kernelINS_13Kernel_traitsIf6__halfS2_S2_fjLj1536ELj1ELj1ELj4ELj8ENS_18Kernel_traits_baseILj1536EfS2_S2_S2_fjLj128EEEEELb0ELb1ELb1ELb0EEEvNS_9BwdParamsE --------------------------
	.section	.text._ZN10layer_norm13ln_bwd_kernelINS_13Kernel_traitsIf6__halfS2_S2_fjLj1536ELj1ELj1ELj4ELj8ENS_18Kernel_traits_baseILj1536EfS2_S2_S2_fjLj128EEEEELb0ELb1ELb1ELb0EEEvNS_9BwdParamsE,"ax",@progbits
	.align	128
        .global         _ZN10layer_norm13ln_bwd_kernelINS_13Kernel_traitsIf6__halfS2_S2_fjLj1536ELj1ELj1ELj4ELj8ENS_18Kernel_traits_baseILj1536EfS2_S2_S2_fjLj128EEEEELb0ELb1ELb1ELb0EEEvNS_9BwdParamsE
        .type           _ZN10layer_norm13ln_bwd_kernelINS_13Kernel_traitsIf6__halfS2_S2_fjLj1536ELj1ELj1ELj4ELj8ENS_18Kernel_traits_baseILj1536EfS2_S2_S2_fjLj128EEEEELb0ELb1ELb1ELb0EEEvNS_9BwdParamsE,@function
        .size           _ZN10layer_norm13ln_bwd_kernelINS_13Kernel_traitsIf6__halfS2_S2_fjLj1536ELj1ELj1ELj4ELj8ENS_18Kernel_traits_baseILj1536EfS2_S2_S2_fjLj128EEEEELb0ELb1ELb1ELb0EEEvNS_9BwdParamsE,(.L_x_6758 - _ZN10layer_norm13ln_bwd_kernelINS_13Kernel_traitsIf6__halfS2_S2_fjLj1536ELj1ELj1ELj4ELj8ENS_18Kernel_traits_baseILj1536EfS2_S2_S2_fjLj128EEEEELb0ELb1ELb1ELb0EEEvNS_9BwdParamsE)
        .other          _ZN10layer_norm13ln_bwd_kernelINS_13Kernel_traitsIf6__halfS2_S2_fjLj1536ELj1ELj1ELj4ELj8ENS_18Kernel_traits_baseILj1536EfS2_S2_S2_fjLj128EEEEELb0ELb1ELb1ELb0EEEvNS_9BwdParamsE,@"STO_CUDA_ENTRY STV_DEFAULT"
_ZN10layer_norm13ln_bwd_kernelINS_13Kernel_traitsIf6__halfS2_S2_fjLj1536ELj1ELj1ELj4ELj8ENS_18Kernel_traits_baseILj1536EfS2_S2_S2_fjLj128EEEEELb0ELb1ELb1ELb0EEEvNS_9BwdParamsE:
.text._ZN10layer_norm13ln_bwd_kernelINS_13Kernel_traitsIf6__halfS2_S2_fjLj1536ELj1ELj1ELj4ELj8ENS_18Kernel_traits_baseILj1536EfS2_S2_S2_fjLj128EEEEELb0ELb1ELb1ELb0EEEvNS_9BwdParamsE:
        /* <DEDUP_REMOVED lines=84> */
.L_x_3602:
        /* <DEDUP_REMOVED lines=61> */
[----:B---3--:R-:W-:Y:S01]  /*0910*/  SHF.R.U64 R7, R4, 0x10, R5 ;  /* 0x0000001004077819 */ /* 0x008fe20000001205 */
[----:B------:R-:W-:Y:S01]  /*0920*/  HADD2.F32 R3, -RZ, R4.H0_H0 ;  /* 0x20000004ff037230 */ /* 0x000fe20000004100 */
[----:B------:R-:W-:Y:S01]  /*0930*/  MOV R10, R6 ;  /* 0x00000006000a7202 */ /* 0x000fe20000000f00 */
[----:B------:R-:W-:-:S02]  /*0940*/  HADD2.F32 R77, -RZ, R5.H0_H0 ;  /* 0x20000005ff4d7230 */ /* 0x000fc40000004100 */
[----:B------:R-:W-:Y:S02]  /*0950*/  HADD2.F32 R7, -RZ, R7.H0_H0 ;  /* 0x20000007ff077230 */ /* 0x000fe40000004100 */
[C---:B------:R-:W-:Y:S01]  /*0960*/  FADD.FTZ R3, -R0.reuse, R3 ;  /* 0x0000000300037221 */ /* 0x040fe20000010100 */
[----:B------:R-:W-:Y:S01]  /*0970*/  SHF.R.U32.HI R6, RZ, 0x10, R5 ;  /* 0x00000010ff067819 */ /* 0x000fe20000011605 */
[----:B------:R-:W-:Y:S02]  /*0980*/  HADD2.F32 R5, -RZ, R10.H0_H0 ;  /* 0x2000000aff057230 */ /* 0x000fe40000004100 */
[C---:B------:R-:W-:Y:S01]  /*0990*/  FADD.FTZ R4, -R0.reuse, R7 ;  /* 0x0000000700047221 */ /* 0x040fe20000010100 */
[----:B------:R-:W-:Y:S01]  /*09a0*/  FMUL.FTZ R3, R3, UR31 ;  /* 0x0000001f03037c20 */ /* 0x000fe20008410000 */
[----:B------:R-:W-:Y:S01]  /*09b0*/  FADD.FTZ R77, -R0, R77 ;  /* 0x0000004d004d7221 */ /* 0x000fe20000010100 */
[----:B------:R-:W-:Y:S02]  /*09c0*/  HADD2.F32 R10, -RZ, R79.H0_H0 ;  /* 0x2000004fff0a7230 */ /* 0x000fe40000004100 */
[----:B------:R-:W-:Y:S01]  /*09d0*/  FMUL.FTZ R4, R4, UR31 ;  /* 0x0000001f04047c20 */ /* 0x000fe20008410000 */
[----:B------:R-:W-:-:S02]  /*09e0*/  HADD2.F32 R79, -RZ, R6.H0_H0 ;  /* 0x20000006ff4f7230 */ /* 0x000fc40000004100 */
[----:B------:R-:W-:Y:S01]  /*09f0*/  FADD.FTZ R36, R36, R5 ;  /* 0x0000000524247221 */ /* 0x000fe20000010000 */
[----:B0-----:R-:W-:Y:S02]  /*0a00*/  HADD2.F32 R9, -RZ, R76.H0_H0 ;  /* 0x2000004cff097230 */ /* 0x001fe40000004100 */
[-C--:B------:R-:W-:Y:S01]  /*0a10*/  FFMA.FTZ R48, R3, R5.reuse, R48 ;  /* 0x0000000503307223 */ /* 0x080fe20000010030 */
[----:B-----5:R-:W-:Y:S01]  /*0a20*/  FMUL.FTZ R6, R56, R5 ;  /* 0x0000000538067220 */ /* 0x020fe20000410000 */
[----:B------:R-:W-:Y:S01]  /*0a30*/  FMUL.FTZ R5, R77, UR31 ;  /* 0x0000001f4d057c20 */ /* 0x000fe20008410000 */
        /* <DEDUP_REMOVED lines=9> */
[----:B------:R-:W-:-:S02]  /*0ad0*/  HADD2.F32 R78, -RZ, R78.H0_H0 ;  /* 0x2000004eff4e7230 */ /* 0x000fc40000004100 */
        /* <DEDUP_REMOVED lines=10> */
.L_x_3561:
[----:B------:R-:W-:Y:S05]  /*0b80*/  BSYNC.RECONVERGENT B1 ;  /* 0x0000000000017941 */ /* 0x000fea0003800200 */
.L_x_3560:
        /* <DEDUP_REMOVED lines=18> */
[----:B------:R-:W-:Y:S01]  /*0cb0*/  SHF.R.U32.HI R80, RZ, 0x10, R15 ;  /* 0x00000010ff507819 */ /* 0x000fe2000001160f */
[----:B---3--:R-:W-:Y:S01]  /*0cc0*/  HADD2.F32 R15, -RZ, R12.H0_H0 ;  /* 0x2000000cff0f7230 */ /* 0x008fe20000004100 */
[--C-:B------:R-:W-:Y:S01]  /*0cd0*/  SHF.R.U64 R14, R12, 0x10, R13.reuse ;  /* 0x000000100c0e7819 */ /* 0x100fe2000000120d */
[----:B------:R-:W-:Y:S01]  /*0ce0*/  HADD2.F32 R85, -RZ, R13.H0_H0 ;  /* 0x2000000dff557230 */ /* 0x000fe20000004100 */
[----:B------:R-:W-:Y:S01]  /*0cf0*/  SHF.R.U32.HI R12, RZ, 0x10, R13 ;  /* 0x00000010ff0c7819 */ /* 0x000fe2000001160d */
[----:B------:R-:W-:-:S02]  /*0d00*/  HADD2.F32 R13, -RZ, R11.H0_H0 ;  /* 0x2000000bff0d7230 */ /* 0x000fc40000004100 */
[C---:B------:R-:W-:Y:S01]  /*0d10*/  FADD.FTZ R11, -R0.reuse, R15 ;  /* 0x0000000f000b7221 */ /* 0x040fe20000010100 */
[----:B0-----:R-:W-:Y:S02]  /*0d20*/  HADD2.F32 R77, -RZ, R14.H0_H0 ;  /* 0x2000000eff4d7230 */ /* 0x001fe40000004100 */
[----:B------:R-:W-:Y:S01]  /*0d30*/  FADD.FTZ R85, -R0, R85 ;  /* 0x0000005500557221 */ /* 0x000fe20000010100 */
[----:B------:R-:W-:Y:S02]  /*0d40*/  HADD2.F32 R78, -RZ, R78.H0_H0 ;  /* 0x2000004eff4e7230 */ /* 0x000fe40000004100 */
[----:B------:R-:W-:Y:S01]  /*0d50*/  FMUL.FTZ R11, R11, UR31 ;  /* 0x0000001f0b0b7c20 */ /* 0x000fe20008410000 */
[-C--:B-----5:R-:W-:Y:S01]  /*0d60*/  FMUL.FTZ R14, R72, R13.reuse ;  /* 0x0000000d480e7220 */ /* 0x0a0fe20000410000 */
[----:B------:R-:W-:Y:S01]  /*0d70*/  FADD.FTZ R77, -R0, R77 ;  /* 0x0000004d004d7221 */ /* 0x000fe20000010100 */
[----:B------:R-:W-:Y:S02]  /*0d80*/  HADD2.F32 R79, -RZ, R79.H0_H0 ;  /* 0x2000004fff4f7230 */ /* 0x000fe40000004100 */
[----:B------:R-:W-:Y:S01]  /*0d90*/  FADD.FTZ R32, R32, R13 ;  /* 0x0000000d20207221 */ /* 0x000fe20000010000 */
[----:B------:R-:W-:Y:S01]  /*0da0*/  FFMA.FTZ R44, R11, R13, R44 ;  /* 0x0000000d0b2c7223 */ /* 0x000fe2000001002c */
[----:B------:R-:W-:-:S02]  /*0db0*/  HADD2.F32 R113, -RZ, R12.H0_H0 ;  /* 0x2000000cff717230 */ /* 0x000fc40000004100 */
        /* <DEDUP_REMOVED lines=22> */
.L_x_3563:
[----:B------:R-:W-:Y:S05]  /*0f20*/  BSYNC.RECONVERGENT B1 ;  /* 0x0000000000017941 */ /* 0x000fea0003800200 */
.L_x_3562:
        /* <DEDUP_REMOVED lines=24> */
[----:B------:R-:W-:Y:S01]  /*10b0*/  SHF.R.U32.HI R89, RZ, 0x10, R89 ;  /* 0x00000010ff597819 */ /* 0x000fe20000011659 */
[C---:B------:R-:W-:Y:S01]  /*10c0*/  FADD.FTZ R91, -R0.reuse, R87 ;  /* 0x00000057005b7221 */ /* 0x040fe20000010100 */
[----:B------:R-:W-:Y:S01]  /*10d0*/  FADD.FTZ R100, -R0, R93 ;  /* 0x0000005d00647221 */ /* 0x000fe20000010100 */
[----:B------:R-:W-:Y:S02]  /*10e0*/  HADD2.F32 R0, -RZ, R90.H0_H0 ;  /* 0x2000005aff007230 */ /* 0x000fe40000004100 */
[----:B------:R-:W-:Y:S01]  /*10f0*/  FMUL.FTZ R88, R88, UR31 ;  /* 0x0000001f58587c20 */ /* 0x000fe20008410000 */
[----:B------:R-:W-:Y:S01]  /*1100*/  FMUL.FTZ R87, R81, UR31 ;  /* 0x0000001f51577c20 */ /* 0x000fe20008410000 */
[----:B-----5:R-:W-:Y:S01]  /*1110*/  FMUL.FTZ R90, R64, R77 ;  /* 0x0000004d405a7220 */ /* 0x020fe20000410000 */
[----:B0-----:R-:W-:Y:S02]  /*1120*/  HADD2.F32 R79, -RZ, R80.H0_H0 ;  /* 0x20000050ff4f7230 */ /* 0x001fe40000004100 */
[----:B------:R-:W-:Y:S01]  /*1130*/  FADD.FTZ R29, R29, R0 ;  /* 0x000000001d1d7221 */ /* 0x000fe20000010000 */
[----:B------:R-:W-:-:S02]  /*1140*/  HADD2.F32 R78, -RZ, R89.H0_H0 ;  /* 0x20000059ff4e7230 */ /* 0x000fc40000004100 */
[-C--:B------:R-:W-:Y:S01]  /*1150*/  FFMA.FTZ R41, R88, R0.reuse, R41 ;  /* 0x0000000058297223 */ /* 0x080fe20000010029 */
[----:B------:R-:W-:Y:S01]  /*1160*/  FMUL.FTZ R89, R65, R0 ;  /* 0x0000000041597220 */ /* 0x000fe20000410000 */
[----:B------:R-:W-:Y:S01]  /*1170*/  FMUL.FTZ R91, R91, UR31 ;  /* 0x0000001f5b5b7c20 */ /* 0x000fe20008410000 */
        /* <DEDUP_REMOVED lines=18> */
.L_x_3559:
        /* <DEDUP_REMOVED lines=23> */
.L_x_3564:
[----:B------:R-:W-:Y:S05]  /*1410*/  BSYNC.RECONVERGENT B0 ;  /* 0x0000000000007941 */ /* 0x000fea0003800200 */
.L_x_3558:
        /* <DEDUP_REMOVED lines=32> */
.L_x_3566:
[----:B------:R-:W-:Y:S05]  /*1620*/  BSYNC.RECONVERGENT B0 ;  /* 0x0000000000007941 */ /* 0x000fea0003800200 */
.L_x_3565:
        /* <DEDUP_REMOVED lines=46> */
.L_x_3569:
        /* <DEDUP_REMOVED lines=12> */
[----:B-----5:R-:W-:Y:S01]  /*19d0*/  FMUL.FTZ R78, R52, R77 ;  /* 0x0000004d344e7220 */ /* 0x020fe20000410000 */
[----:B------:R-:W-:-:S04]  /*19e0*/  FFMA.FTZ R24, R77, R76, R24 ;  /* 0x0000004c4d187223 */ /* 0x000fc80000010018 */
[----:B------:R-:W-:-:S04]  /*19f0*/  F2FP.F16.F32.PACK_AB R78, RZ, R78 ;  /* 0x0000004eff4e723e */ /* 0x000fc800000000ff */
[----:B------:R-:W-:-:S07]  /*1a00*/  PRMT R101, R78, 0x7610, R101 ;  /* 0x000076104e657816 */ /* 0x000fce0000000065 */
.L_x_3572:
        /* <DEDUP_REMOVED lines=12> */
.L_x_3573:
        /* <DEDUP_REMOVED lines=12> */
.L_x_3574:
        /* <DEDUP_REMOVED lines=11> */
[----:B------:R-:W-:Y:S01]  /*1c40*/  PRMT R104, R78, 0x7610, R104 ;  /* 0x000076104e687816 */ /* 0x000fe20000000068 */
[----:B------:R-:W-:Y:S06]  /*1c50*/  BRA `(.L_x_3575) ;  /* 0x00000008006c7947 */ /* 0x000fec0003800000 */
.L_x_3571:
        /* <DEDUP_REMOVED lines=12> */
[----:B------:R-:W-:Y:S01]  /*1d20*/  FFMA.FTZ R108, R10, UR7, R80 ;  /* 0x000000070a6c7c23 */ /* 0x000fe20008010050 */
[----:B------:R-:W-:Y:S01]  /*1d30*/  @P1 HADD2.F32 R111, -RZ, R110.H1_H1 ;  /* 0x3000006eff6f1230 */ /* 0x000fe20000004100 */
[----:B------:R-:W-:Y:S01]  /*1d40*/  FSEL R105, R77, RZ, P2 ;  /* 0x000000ff4d697208 */ /* 0x000fe20001000000 */
[----:B------:R-:W-:Y:S01]  /*1d50*/  FMUL.FTZ R79, R79, UR31 ;  /* 0x0000001f4f4f7c20 */ /* 0x000fe20008410000 */
[----:B------:R-:W-:Y:S01]  /*1d60*/  FSEL R106, R76, RZ, P2 ;  /* 0x000000ff4c6a7208 */ /* 0x000fe20001000000 */
[----:B------:R-:W-:-:S02]  /*1d70*/  FADD.FTZ R108, R9, -R108 ;  /* 0x8000006c096c7221 */ /* 0x000fc40000010000 */
[----:B0-----:R-:W-:Y:S01]  /*1d80*/  @P1 FMUL.FTZ R77, R105, UR8 ;  /* 0x00000008694d1c20 */ /* 0x001fe20008410000 */
[----:B------:R-:W-:Y:S01]  /*1d90*/  FSEL R107, R79, RZ, P2 ;  /* 0x000000ff4f6b7208 */ /* 0x000fe20001000000 */
[----:B-1----:R-:W-:Y:S02]  /*1da0*/  @P1 FMUL.FTZ R76, R106, UR9 ;  /* 0x000000096a4c1c20 */ /* 0x002fe40008410000 */
[----:B-----5:R-:W-:Y:S01]  /*1db0*/  @P1 FMUL.FTZ R78, R52, R77 ;  /* 0x0000004d344e1220 */ /* 0x020fe20000410000 */
[----:B------:R-:W-:Y:S01]  /*1dc0*/  F2FP.F16.F32.PACK_AB R105, RZ, R105 ;  /* 0x00000069ff69723e */ /* 0x000fe200000000ff */
[----:B--2---:R-:W-:Y:S01]  /*1dd0*/  @P1 FMUL.FTZ R79, R107, UR10 ;  /* 0x0000000a6b4f1c20 */ /* 0x004fe20008410000 */
[----:B------:R-:W-:Y:S02]  /*1de0*/  @P1 FMUL.FTZ R82, R53, R76 ;  /* 0x0000004c35521220 */ /* 0x000fe40000410000 */
[----:B------:R-:W-:Y:S01]  /*1df0*/  @P1 F2FP.F16.F32.PACK_AB R109, RZ, R78 ;  /* 0x0000004eff6d123e */ /* 0x000fe200000000ff */
[-C--:B------:R-:W-:Y:S01]  /*1e00*/  @P1 FMUL.FTZ R78, R54, R79.reuse ;  /* 0x0000004f364e1220 */ /* 0x080fe20000410000 */
[----:B------:R-:W-:Y:S01]  /*1e10*/  F2FP.F16.F32.PACK_AB R106, RZ, R106 ;  /* 0x0000006aff6a723e */ /* 0x000fe200000000ff */
[----:B------:R-:W-:Y:S01]  /*1e20*/  @P1 FFMA.FTZ R26, R111, R79, R26 ;  /* 0x0000004f6f1a1223 */ /* 0x000fe2000001001a */
[----:B------:R-:W-:-:S02]  /*1e30*/  @P1 PRMT R101, R109, 0x7610, R101 ;  /* 0x000076106d651816 */ /* 0x000fc40000000065 */
[----:B------:R-:W-:Y:S02]  /*1e40*/  @P1 F2FP.F16.F32.PACK_AB R82, RZ, R82 ;  /* 0x00000052ff52123e */ /* 0x000fe400000000ff */
[----:B------:R-:W-:Y:S01]  /*1e50*/  @P1 F2FP.F16.F32.PACK_AB R109, RZ, R78 ;  /* 0x0000004eff6d123e */ /* 0x000fe200000000ff */
[----:B------:R-:W-:Y:S01]  /*1e60*/  FMUL.FTZ R78, R108, UR31 ;  /* 0x0000001f6c4e7c20 */ /* 0x000fe20008410000 */
[----:B------:R-:W-:Y:S01]  /*1e70*/  @P1 PRMT R102, R82, 0x7610, R102 ;  /* 0x0000761052661816 */ /* 0x000fe20000000066 */
[----:B------:R-:W-:Y:S01]  /*1e80*/  @P1 HADD2.F32 R82, -RZ, R112.H0_H0 ;  /* 0x20000070ff521230 */ /* 0x000fe20000004100 */
[----:B------:R-:W-:Y:S01]  /*1e90*/  @P1 PRMT R103, R109, 0x7610, R103 ;  /* 0x000076106d671816 */ /* 0x000fe20000000067 */
[----:B------:R-:W-:Y:S01]  /*1ea0*/  @P1 HADD2.F32 R109, -RZ, R110.H0_H0 ;  /* 0x2000006eff6d1230 */ /* 0x000fe20000004100 */
[----:B------:R-:W-:Y:S02]  /*1eb0*/  FSEL R78, R78, RZ, P2 ;  /* 0x000000ff4e4e7208 */ /* 0x000fe40001000000 */
[----:B------:R-:W-:Y:S01]  /*1ec0*/  F2FP.F16.F32.PACK_AB R107, RZ, R107 ;  /* 0x0000006bff6b723e */ /* 0x000fe200000000ff */
[----:B------:R-:W-:Y:S01]  /*1ed0*/  @P1 FFMA.FTZ R25, R82, R76, R25 ;  /* 0x0000004c52191223 */ /* 0x000fe20000010019 */
[----:B------:R-:W-:Y:S01]  /*1ee0*/  F2FP.F16.F32.PACK_AB R108, RZ, R78 ;  /* 0x0000004eff6c723e */ /* 0x000fe200000000ff */
[----:B------:R-:W-:Y:S01]  /*1ef0*/  @P1 FFMA.FTZ R24, R109, R77, R24 ;  /* 0x0000004d6d181223 */ /* 0x000fe20000010018 */
[----:B------:R-:W-:Y:S06]  /*1f00*/  BRA.U !UP3, `(.L_x_3575) ;  /* 0x000000050bc07547 */ /* 0x000fec000b800000 */
[----:B------:R-:W-:Y:S01]  /*1f10*/  FMUL.FTZ R76, R78, UR27 ;  /* 0x0000001b4e4c7c20 */ /* 0x000fe20008410000 */
[----:B------:R-:W-:-:S03]  /*1f20*/  HADD2.F32 R78, -RZ, R112.H1_H1 ;  /* 0x30000070ff4e7230 */ /* 0x000fc60000004100 */
[-C--:B------:R-:W-:Y:S02]  /*1f30*/  FMUL.FTZ R77, R55, R76.reuse ;  /* 0x0000004c374d7220 */ /* 0x080fe40000410000 */
[----:B------:R-:W-:-:S03]  /*1f40*/  FFMA.FTZ R27, R78, R76, R27 ;  /* 0x0000004c4e1b7223 */ /* 0x000fc6000001001b */
[----:B------:R-:W-:-:S04]  /*1f50*/  F2FP.F16.F32.PACK_AB R77, RZ, R77 ;  /* 0x0000004dff4d723e */ /* 0x000fc800000000ff */
[----:B------:R-:W-:Y:S01]  /*1f60*/  PRMT R104, R77, 0x7610, R104 ;  /* 0x000076104d687816 */ /* 0x000fe20000000068 */
[----:B------:R-:W-:Y:S06]  /*1f70*/  BRA `(.L_x_3575) ;  /* 0x0000000400a47947 */ /* 0x000fec0003800000 */
.L_x_3570:
        /* <DEDUP_REMOVED lines=16> */
[----:B------:R-:W-:Y:S01]  /*2080*/  @P2 FADD.FTZ R82, R8, -R111 ;  /* 0x8000006f08522221 */ /* 0x000fe20000010000 */
[----:B------:R-:W-:Y:S02]  /*2090*/  @P1 HADD2.F32 R111, -RZ, R110.H1_H1 ;  /* 0x3000006eff6f1230 */ /* 0x000fe40000004100 */
        /* <DEDUP_REMOVED lines=10> */
[----:B------:R-:W-:Y:S02]  /*2140*/  @P1 F2FP.F16.F32.PACK_AB R76, RZ, R76 ;  /* 0x0000004cff4c123e */ /* 0x000fe400000000ff */
[----:B------:R-:W-:Y:S01]  /*2150*/  @P1 F2FP.F16.F32.PACK_AB R113, RZ, R79 ;  /* 0x0000004fff71123e */ /* 0x000fe200000000ff */
[----:B------:R-:W-:Y:S01]  /*2160*/  @P1 HADD2.F32 R79, -RZ, R110.H0_H0 ;  /* 0x2000006eff4f1230 */ /* 0x000fe20000004100 */
[----:B------:R-:W-:Y:S01]  /*2170*/  @P1 PRMT R101, R76, 0x7610, R101 ;  /* 0x000076104c651816 */ /* 0x000fe20000000065 */
[----:B------:R-:W-:Y:S01]  /*2180*/  @P1 HADD2.F32 R76, -RZ, R112.H0_H0 ;  /* 0x20000070ff4c1230 */ /* 0x000fe20000004100 */
[----:B------:R-:W-:-:S02]  /*2190*/  @P1 F2FP.F16.F32.PACK_AB R82, RZ, R82 ;  /* 0x00000052ff52123e */ /* 0x000fc400000000ff */
[----:B------:R-:W-:Y:S01]  /*21a0*/  @P1 PRMT R102, R113, 0x7610, R102 ;  /* 0x0000761071661816 */ /* 0x000fe20000000066 */
[----:B------:R-:W-:Y:S01]  /*21b0*/  @P1 FFMA.FTZ R24, R79, R77, R24 ;  /* 0x0000004d4f181223 */ /* 0x000fe20000010018 */
[----:B------:R-:W-:Y:S01]  /*21c0*/  @P1 PRMT R103, R82, 0x7610, R103 ;  /* 0x0000761052671816 */ /* 0x000fe20000000067 */
[----:B------:R-:W-:Y:S01]  /*21d0*/  @P1 FFMA.FTZ R25, R76, R78, R25 ;  /* 0x0000004e4c191223 */ /* 0x000fe20000010019 */
[----:B------:R-:W-:Y:S06]  /*21e0*/  BRA.U !UP3, `(.L_x_3575) ;  /* 0x000000050b087547 */ /* 0x000fec000b800000 */
[----:B------:R-:W-:Y:S01]  /*21f0*/  SHF.R.U32.HI R76, RZ, 0x10, R99 ;  /* 0x00000010ff4c7819 */ /* 0x000fe20000011663 */
[----:B------:R-:W-:-:S04]  /*2200*/  @P2 FFMA.FTZ R78, R10, UR7, R80 ;  /* 0x000000070a4e2c23 */ /* 0x000fc80008010050 */
        /* <DEDUP_REMOVED lines=8> */
[----:B------:R-:W-:Y:S01]  /*2290*/  PRMT R104, R77, 0x7610, R104 ;  /* 0x000076104d687816 */ /* 0x000fe20000000068 */
[----:B------:R-:W-:Y:S06]  /*22a0*/  BRA `(.L_x_3575) ;  /* 0x0000000000d87947 */ /* 0x000fec0003800000 */
.L_x_3576:
[----:B------:R-:W-:Y:S01]  /*22b0*/  PLOP3.LUT P3, PT, PT, PT, UP2, 0x80, 0x8 ;  /* 0x000000000008781c */ /* 0x000fe20003f6f028 */
[----:B------:R-:W0:Y:S01]  /*22c0*/  @UP3 LDCU UR8, c[0x0][0x40c] ;  /* 0x00008180ff0837ac */ /* 0x000e220008000800 */
[----:B------:R-:W-:Y:S01]  /*22d0*/  ISETP.LT.AND P2, PT, RZ, UR30, PT ;  /* 0x0000001eff007c0c */ /* 0x000fe2000bf41270 */
[----:B-----5:R-:W-:Y:S01]  /*22e0*/  HADD2.F32 R77, -RZ, R98.H0_H0 ;  /* 0x20000062ff4d7230 */ /* 0x020fe20000004100 */
[--C-:B------:R-:W-:Y:S01]  /*22f0*/  SHF.R.U64 R105, R98, 0x10, R99.reuse ;  /* 0x0000001062697819 */ /* 0x100fe20000001263 */
[----:B------:R-:W1:Y:S01]  /*2300*/  @UP3 LDCU UR9, c[0x0][0x40c] ;  /* 0x00008180ff0937ac */ /* 0x000e620008000800 */
[----:B------:R-:W-:Y:S01]  /*2310*/  HADD2.F32 R76, -RZ, R99.H0_H0 ;  /* 0x20000063ff4c7230 */ /* 0x000fe20000004100 */
[----:B------:R-:W-:Y:S01]  /*2320*/  SHF.R.U32.HI R108, RZ, 0x10, R99 ;  /* 0x00000010ff6c7819 */ /* 0x000fe20000011663 */
[----:B------:R-:W-:Y:S01]  /*2330*/  @P1 HADD2.F32 R114, -RZ, R112.H1_H1 ;  /* 0x30000070ff721230 */ /* 0x000fe20000004100 */
[----:B------:R-:W2:Y:S01]  /*2340*/  @UP3 LDCU UR11, c[0x0][0x40c] ;  /* 0x00008180ff0b37ac */ /* 0x000ea20008000800 */
[----:B------:R-:W-:-:S02]  /*2350*/  HADD2.F32 R105, -RZ, R105.H0_H0 ;  /* 0x20000069ff697230 */ /* 0x000fc40000004100 */
[----:B------:R-:W-:Y:S02]  /*2360*/  HADD2.F32 R108, -RZ, R108.H0_H0 ;  /* 0x2000006cff6c7230 */ /* 0x000fe40000004100 */
[--C-:B------:R-:W-:Y:S01]  /*2370*/  @P3 FFMA.FTZ R79, R3, UR7, R80.reuse ;  /* 0x00000007034f3c23 */ /* 0x100fe20008010050 */
[----:B------:R-:W3:Y:S01]  /*2380*/  @UP3 LDCU UR10, c[0x0][0x40c] ;  /* 0x00008180ff0a37ac */ /* 0x000ee20008000800 */
[--C-:B------:R-:W-:Y:S01]  /*2390*/  @P2 FFMA.FTZ R82, R4, UR7, R80.reuse ;  /* 0x0000000704522c23 */ /* 0x100fe20008010050 */
[----:B------:R-:W-:Y:S01]  /*23a0*/  @P2 FFMA.FTZ R107, R5, UR7, R80 ;  /* 0x00000007056b2c23 */ /* 0x000fe20008010050 */
[----:B------:R-:W-:Y:S02]  /*23b0*/  @P3 FADD.FTZ R78, R6, -R79 ;  /* 0x8000004f064e3221 */ /* 0x000fe40000010000 */
[----:B------:R-:W-:Y:S01]  /*23c0*/  @P2 FADD.FTZ R82, R7, -R82 ;  /* 0x8000005207522221 */ /* 0x000fe20000010000 */
[----:B------:R-:W-:Y:S01]  /*23d0*/  @P2 FADD.FTZ R107, R8, -R107 ;  /* 0x8000006b086b2221 */ /* 0x000fe20000010000 */
[----:B------:R-:W-:Y:S01]  /*23e0*/  @P3 FFMA.FTZ R77, R78, UR31, R77 ;  /* 0x0000001f4e4d3c23 */ /* 0x000fe2000801004d */
[----:B------:R-:W-:Y:S01]  /*23f0*/  @P2 FFMA.FTZ R78, R10, UR7, R80 ;  /* 0x000000070a4e2c23 */ /* 0x000fe20008010050 */
[----:B------:R-:W-:Y:S01]  /*2400*/  @P2 FFMA.FTZ R105, R82, UR31, R105 ;  /* 0x0000001f52692c23 */ /* 0x000fe20008010069 */
[----:B------:R-:W-:Y:S01]  /*2410*/  @P2 FFMA.FTZ R76, R107, UR31, R76 ;  /* 0x0000001f6b4c2c23 */ /* 0x000fe2000801004c */
[----:B0-----:R-:W-:Y:S01]  /*2420*/  @P1 FMUL.FTZ R79, R77, UR8 ;  /* 0x000000084d4f1c20 */ /* 0x001fe20008410000 */
[----:B------:R-:W-:Y:S01]  /*2430*/  @P2 FADD.FTZ R107, R9, -R78 ;  /* 0x8000004e096b2221 */ /* 0x000fe20000010000 */
[----:B-1----:R-:W-:Y:S01]  /*2440*/  @P1 FMUL.FTZ R78, R105, UR9 ;  /* 0x00000009694e1c20 */ /* 0x002fe20008410000 */
[----:B------:R-:W-:Y:S01]  /*2450*/  F2FP.F16.F32.PACK_AB R77, RZ, R77 ;  /* 0x0000004dff4d723e */ /* 0x000fe200000000ff */
[----:B------:R-:W-:Y:S01]  /*2460*/  @P1 FMUL.FTZ R106, R52, R79 ;  /* 0x0000004f346a1220 */ /* 0x000fe20000410000 */
[----:B------:R-:W-:Y:S01]  /*2470*/  @P2 FFMA.FTZ R108, R107, UR31, R108 ;  /* 0x0000001f6b6c2c23 */ /* 0x000fe2000801006c */
[----:B------:R-:W-:Y:S01]  /*2480*/  @P1 FMUL.FTZ R107, R53, R78 ;  /* 0x0000004e356b1220 */ /* 0x000fe20000410000 */
[----:B---3--:R-:W-:Y:S01]  /*2490*/  @P1 FMUL.FTZ R109, R76, UR10 ;  /* 0x0000000a4c6d1c20 */ /* 0x008fe20008410000 */
[----:B------:R-:W-:Y:S01]  /*24a0*/  F2FP.F16.F32.PACK_AB R76, RZ, R76 ;  /* 0x0000004cff4c723e */ /* 0x000fe200000000ff */
[----:B--2---:R-:W-:Y:S01]  /*24b0*/  @P1 FMUL.FTZ R82, R108, UR11 ;  /* 0x0000000b6c521c20 */ /* 0x004fe20008410000 */
[----:B------:R-:W-:Y:S01]  /*24c0*/  @P1 F2FP.F16.F32.PACK_AB R113, RZ, R106 ;  /* 0x0000006aff71123e */ /* 0x000fe200000000ff */
[----:B------:R-:W-:Y:S01]  /*24d0*/  @P1 FMUL.FTZ R111, R54, R109 ;  /* 0x0000006d366f1220 */ /* 0x000fe20000410000 */
[----:B------:R-:W-:Y:S01]  /*24e0*/  @P1 F2FP.F16.F32.PACK_AB R107, RZ, R107 ;  /* 0x0000006bff6b123e */ /* 0x000fe200000000ff */
[-C--:B------:R-:W-:Y:S01]  /*24f0*/  @P1 FMUL.FTZ R106, R55, R82.reuse ;  /* 0x00000052376a1220 */ /* 0x080fe20000410000 */
[----:B------:R-:W-:Y:S01]  /*2500*/  @P1 PRMT R101, R113, 0x7610, R101 ;  /* 0x0000761071651816 */ /* 0x000fe20000000065 */
[----:B------:R-:W-:Y:S01]  /*2510*/  @P1 FFMA.FTZ R27, R114, R82, R27 ;  /* 0x00000052721b1223 */ /* 0x000fe2000001001b */
[----:B------:R-:W-:-:S02]  /*2520*/  @P1 PRMT R102, R107, 0x7610, R102 ;  /* 0x000076106b661816 */ /* 0x000fc40000000066 */
[----:B------:R-:W-:Y:S02]  /*2530*/  @P1 F2FP.F16.F32.PACK_AB R107, RZ, R106 ;  /* 0x0000006aff6b123e */ /* 0x000fe400000000ff */
[----:B------:R-:W-:Y:S02]  /*2540*/  @P1 F2FP.F16.F32.PACK_AB R111, RZ, R111 ;  /* 0x0000006fff6f123e */ /* 0x000fe400000000ff */
[----:B------:R-:W-:Y:S02]  /*2550*/  F2FP.F16.F32.PACK_AB R106, RZ, R105 ;  /* 0x00000069ff6a723e */ /* 0x000fe400000000ff */
[----:B------:R-:W-:Y:S02]  /*2560*/  @P1 PRMT R104, R107, 0x7610, R104 ;  /* 0x000076106b681816 */ /* 0x000fe40000000068 */
[----:B------:R-:W-:Y:S01]  /*2570*/  @P1 PRMT R103, R111, 0x7610, R103 ;  /* 0x000076106f671816 */ /* 0x000fe20000000067 */
[--C-:B------:R-:W-:Y:S01]  /*2580*/  @P1 HADD2.F32 R111, -RZ, R110.reuse.H1_H1 ;  /* 0x3000006eff6f1230 */ /* 0x100fe20000004100 */
[----:B------:R-:W-:Y:S01]  /*2590*/  PRMT R105, R77, 0x7610, R105 ;  /* 0x000076104d697816 */ /* 0x000fe20000000069 */
[----:B------:R-:W-:Y:S01]  /*25a0*/  @P1 HADD2.F32 R77, -RZ, R110.H0_H0 ;  /* 0x2000006eff4d1230 */ /* 0x000fe20000004100 */
[----:B------:R-:W-:Y:S01]  /*25b0*/  PRMT R107, R76, 0x7610, R107 ;  /* 0x000076104c6b7816 */ /* 0x000fe2000000006b */
[----:B------:R-:W-:Y:S01]  /*25c0*/  @P1 HADD2.F32 R76, -RZ, R112.H0_H0 ;  /* 0x20000070ff4c1230 */ /* 0x000fe20000004100 */
[----:B------:R-:W-:Y:S01]  /*25d0*/  F2FP.F16.F32.PACK_AB R108, RZ, R108 ;  /* 0x0000006cff6c723e */ /* 0x000fe200000000ff */
[----:B------:R-:W-:Y:S01]  /*25e0*/  @P1 FFMA.FTZ R26, R111, R109, R26 ;  /* 0x0000006d6f1a1223 */ /* 0x000fe2000001001a */
[----:B------:R-:W-:-:S02]  /*25f0*/  @P1 FFMA.FTZ R24, R77, R79, R24 ;  /* 0x0000004f4d181223 */ /* 0x000fc40000010018 */
[----:B------:R-:W-:-:S07]  /*2600*/  @P1 FFMA.FTZ R25, R76, R78, R25 ;  /* 0x0000004e4c191223 */ /* 0x000fce0000010019 */
.L_x_3575:
        /* <DEDUP_REMOVED lines=11> */
.L_x_3577:
        /* <DEDUP_REMOVED lines=9> */
.L_x_3578:
[----:B------:R-:W-:Y:S02]  /*2750*/  IADD3 R83, PT, PT, R83, 0x80, RZ ;  /* 0x0000008053537810 */ /* 0x000fe40007ffe0ff */
[----:B------:R-:W-:-:S07]  /*2760*/  IADD3 R81, PT, PT, R81, 0x80, RZ ;  /* 0x0000008051517810 */ /* 0x000fce0007ffe0ff */
.L_x_3568:
[----:B------:R-:W-:Y:S05]  /*2770*/  BSYNC.RECONVERGENT B0 ;  /* 0x0000000000007941 */ /* 0x000fea0003800200 */
.L_x_3567:
        /* <DEDUP_REMOVED lines=13> */
.L_x_3581:
[----:B------:R-:W-:Y:S05]  /*2850*/  BRA.U !UP0, `(.L_x_3582) ;  /* 0x00000005089c7547 */ /* 0x000fea000b800000 */
[----:B------:R-:W-:-:S04]  /*2860*/  UISETP.NE.U32.AND UP0, UPT, UR4, URZ, UPT ;  /* 0x000000ff0400728c */ /* 0x000fc8000bf05070 */
[----:B------:R-:W-:-:S09]  /*2870*/  UISETP.NE.AND.EX UP0, UPT, UR5, URZ, UPT, UP0 ;  /* 0x000000ff0500728c */ /* 0x000fd2000bf05300 */
[----:B------:R-:W-:Y:S05]  /*2880*/  BRA.U !UP0, `(.L_x_3583) ;  /* 0x0000000108d07547 */ /* 0x000fea000b800000 */
[----:B------:R-:W-:Y:S01]  /*2890*/  ISETP.LT.AND P3, PT, RZ, UR30, PT ;  /* 0x0000001eff007c0c */ /* 0x000fe2000bf61270 */
[----:B------:R-:W2:Y:S01]  /*28a0*/  @UP3 LDCU UR8, c[0x0][0x40c] ;  /* 0x00008180ff0837ac */ /* 0x000ea20008000800 */
[----:B-----5:R-:W-:Y:S01]  /*28b0*/  HADD2.F32 R105, -RZ, R96.H0_H0 ;  /* 0x20000060ff697230 */ /* 0x020fe20000004100 */
[--C-:B------:R-:W-:Y:S01]  /*28c0*/  SHF.R.U64 R106, R96, 0x10, R97.reuse ;  /* 0x00000010606a7819 */ /* 0x100fe20000001261 */
[----:B------:R-:W3:Y:S01]  /*28d0*/  @UP3 LDCU UR9, c[0x0][0x40c] ;  /* 0x00008180ff0937ac */ /* 0x000ee20008000800 */
[----:B------:R-:W-:-:S03]  /*28e0*/  SHF.R.U32.HI R82, RZ, 0x10, R97 ;  /* 0x00000010ff527819 */ /* 0x000fc60000011661 */
[----:B------:R-:W-:Y:S01]  /*28f0*/  HADD2.F32 R106, -RZ, R106.H0_H0 ;  /* 0x2000006aff6a7230 */ /* 0x000fe20000004100 */
[----:B------:R-:W4:Y:S01]  /*2900*/  @UP3 LDCU UR10, c[0x0][0x40c] ;  /* 0x00008180ff0a37ac */ /* 0x000f220008000800 */
[----:B------:R-:W-:-:S03]  /*2910*/  HADD2.F32 R82, -RZ, R82.H0_H0 ;  /* 0x20000052ff527230 */ /* 0x000fc60000004100 */
        /* <DEDUP_REMOVED lines=10> */
[----:B------:R-:W-:-:S02]  /*29c0*/  HADD2.F32 R76, -RZ, R97.H0_H0 ;  /* 0x20000061ff4c7230 */ /* 0x000fc40000004100 */
[----:B------:R-:W-:Y:S01]  /*29d0*/  @P3 FFMA.FTZ R82, R109, UR31, R82 ;  /* 0x0000001f6d523c23 */ /* 0x000fe20008010052 */
[----:B--2---:R-:W-:Y:S01]  /*29e0*/  @P1 FMUL.FTZ R77, R105, UR8 ;  /* 0x00000008694d1c20 */ /* 0x004fe20008410000 */
[----:B------:R-:W-:Y:S01]  /*29f0*/  @P1 HADD2.F32 R109, -RZ, R110.H0_H0 ;  /* 0x2000006eff6d1230 */ /* 0x000fe20000004100 */
[----:B------:R-:W-:Y:S01]  /*2a00*/  F2FP.F16.F32.PACK_AB R105, RZ, R105 ;  /* 0x00000069ff69723e */ /* 0x000fe200000000ff */
[----:B------:R-:W-:Y:S01]  /*2a10*/  @P3 FFMA.FTZ R76, R107, UR31, R76 ;  /* 0x0000001f6b4c3c23 */ /* 0x000fe2000801004c */
[-C--:B------:R-:W-:Y:S02]  /*2a20*/  @P1 FMUL.FTZ R78, R68, R77.reuse ;  /* 0x0000004d444e1220 */ /* 0x080fe40000410000 */
[----:B------:R-:W-:Y:S01]  /*2a30*/  @P1 FFMA.FTZ R20, R109, R77, R20 ;  /* 0x0000004d6d141223 */ /* 0x000fe20000010014 */
[----:B----4-:R-:W-:Y:S02]  /*2a40*/  @P1 FMUL.FTZ R79, R76, UR10 ;  /* 0x0000000a4c4f1c20 */ /* 0x010fe40008410000 */
[----:B------:R-:W-:Y:S01]  /*2a50*/  @P1 F2FP.F16.F32.PACK_AB R111, RZ, R78 ;  /* 0x0000004eff6f123e */ /* 0x000fe200000000ff */
[----:B---3--:R-:W-:Y:S01]  /*2a60*/  @P1 FMUL.FTZ R78, R106, UR9 ;  /* 0x000000096a4e1c20 */ /* 0x008fe20008410000 */
[----:B------:R-:W-:Y:S01]  /*2a70*/  @P1 FMUL.FTZ R108, R70, R79 ;  /* 0x0000004f466c1220 */ /* 0x000fe20000410000 */
[----:B------:R-:W-:-:S02]  /*2a80*/  F2FP.F16.F32.PACK_AB R106, RZ, R106 ;  /* 0x0000006aff6a723e */ /* 0x000fc400000000ff */
[----:B------:R-:W-:Y:S01]  /*2a90*/  @P1 FMUL.FTZ R107, R69, R78 ;  /* 0x0000004e456b1220 */ /* 0x000fe20000410000 */
[----:B------:R-:W-:Y:S01]  /*2aa0*/  @P1 PRMT R101, R111, 0x7610, R101 ;  /* 0x000076106f651816 */ /* 0x000fe20000000065 */
[----:B------:R-:W-:Y:S01]  /*2ab0*/  @P1 HADD2.F32 R111, -RZ, R110.H1_H1 ;  /* 0x3000006eff6f1230 */ /* 0x000fe20000004100 */
[----:B------:R-:W-:Y:S02]  /*2ac0*/  @P1 F2FP.F16.F32.PACK_AB R108, RZ, R108 ;  /* 0x0000006cff6c123e */ /* 0x000fe400000000ff */
[----:B------:R-:W-:Y:S02]  /*2ad0*/  @P1 F2FP.F16.F32.PACK_AB R107, RZ, R107 ;  /* 0x0000006bff6b123e */ /* 0x000fe400000000ff */
[----:B------:R-:W-:Y:S01]  /*2ae0*/  @P1 PRMT R103, R108, 0x7610, R103 ;  /* 0x000076106c671816 */ /* 0x000fe20000000067 */
[----:B------:R-:W-:Y:S01]  /*2af0*/  @P1 FFMA.FTZ R22, R111, R79, R22 ;  /* 0x0000004f6f161223 */ /* 0x000fe20000010016 */
[----:B------:R-:W-:Y:S02]  /*2b00*/  @P1 PRMT R102, R107, 0x7610, R102 ;  /* 0x000076106b661816 */ /* 0x000fe40000000066 */
[----:B------:R-:W-:Y:S01]  /*2b10*/  F2FP.F16.F32.PACK_AB R107, RZ, R76 ;  /* 0x0000004cff6b723e */ /* 0x000fe200000000ff */
[----:B------:R-:W-:Y:S01]  /*2b20*/  @P1 HADD2.F32 R76, -RZ, R112.H0_H0 ;  /* 0x20000070ff4c1230 */ /* 0x000fe20000004100 */
[----:B------:R-:W-:-:S04]  /*2b30*/  F2FP.F16.F32.PACK_AB R108, RZ, R82 ;  /* 0x00000052ff6c723e */ /* 0x000fc800000000ff */
        /* <DEDUP_REMOVED lines=9> */
.L_x_3583:
        /* <DEDUP_REMOVED lines=48> */
.L_x_3582:
        /* <DEDUP_REMOVED lines=21> */
[----:B--2---:R-:W-:Y:S01]  /*3020*/  @P1 FMUL.FTZ R77, R105, UR8 ;  /* 0x00000008694d1c20 */ /* 0x004fe20008410000 */
[----:B------:R-:W-:Y:S01]  /*3030*/  FSEL R107, R76, RZ, P3 ;  /* 0x000000ff4c6b7208 */ /* 0x000fe20001800000 */
[----:B0-----:R-:W-:Y:S02]  /*3040*/  @P1 FMUL.FTZ R76, R106, UR9 ;  /* 0x000000096a4c1c20 */ /* 0x001fe40008410000 */
[----:B-----5:R-:W-:Y:S01]  /*3050*/  @P1 FMUL.FTZ R78, R68, R77 ;  /* 0x0000004d444e1220 */ /* 0x020fe20000410000 */
[----:B------:R-:W-:Y:S01]  /*3060*/  F2FP.F16.F32.PACK_AB R105, RZ, R105 ;  /* 0x00000069ff69723e */ /* 0x000fe200000000ff */
[----:B-1----:R-:W-:Y:S01]  /*3070*/  @P1 FMUL.FTZ R79, R107, UR10 ;  /* 0x0000000a6b4f1c20 */ /* 0x002fe20008410000 */
        /* <DEDUP_REMOVED lines=26> */
.L_x_3585:
[----:B------:R-:W-:Y:S05]  /*3220*/  BRA.U !UP3, `(.L_x_3586) ;  /* 0x000000010b2c7547 */ /* 0x000fea000b800000 */
[----:B01----:R-:W-:Y:S01]  /*3230*/  FFMA.FTZ R77, R11, UR7, R80 ;  /* 0x000000070b4d7c23 */ /* 0x003fe20008010050 */
[----:B------:R-:W-:Y:S01]  /*3240*/  ISETP.LT.AND P3, PT, RZ, UR30, PT ;  /* 0x0000001eff007c0c */ /* 0x000fe2000bf61270 */
[----:B------:R-:W-:Y:S02]  /*3250*/  HADD2.F32 R79, -RZ, R110.H0_H0 ;  /* 0x2000006eff4f7230 */ /* 0x000fe40000004100 */
[----:B------:R-:W-:-:S04]  /*3260*/  FADD.FTZ R77, R14, -R77 ;  /* 0x8000004d0e4d7221 */ /* 0x000fc80000010000 */
[----:B------:R-:W-:-:S05]  /*3270*/  FMUL.FTZ R76, R77, UR31 ;  /* 0x0000001f4d4c7c20 */ /* 0x000fca0008410000 */
[----:B------:R-:W-:-:S05]  /*3280*/  FSEL R76, R76, RZ, P3 ;  /* 0x000000ff4c4c7208 */ /* 0x000fca0001800000 */
[----:B------:R-:W-:-:S04]  /*3290*/  FMUL.FTZ R77, R76, UR27 ;  /* 0x0000001b4c4d7c20 */ /* 0x000fc80008410000 */
[-C--:B-----5:R-:W-:Y:S01]  /*32a0*/  FMUL.FTZ R76, R68, R77.reuse ;  /* 0x0000004d444c7220 */ /* 0x0a0fe20000410000 */
[----:B------:R-:W-:-:S04]  /*32b0*/  FFMA.FTZ R20, R79, R77, R20 ;  /* 0x0000004d4f147223 */ /* 0x000fc80000010014 */
[----:B------:R-:W-:-:S04]  /*32c0*/  F2FP.F16.F32.PACK_AB R76, RZ, R76 ;  /* 0x0000004cff4c723e */ /* 0x000fc800000000ff */
[----:B------:R-:W-:-:S07]  /*32d0*/  PRMT R101, R76, 0x7610, R101 ;  /* 0x000076104c657816 */ /* 0x000fce0000000065 */
.L_x_3586:
        /* <DEDUP_REMOVED lines=12> */
.L_x_3587:
[----:B------:R-:W-:Y:S05]  /*33a0*/  BRA.U !UP3, `(.L_x_3588) ;  /* 0x000000010b2c7547 */ /* 0x000fea000b800000 */
[----:B01----:R-:W-:Y:S01]  /*33b0*/  FFMA.FTZ R77, R13, UR7, R80 ;  /* 0x000000070d4d7c23 */ /* 0x003fe20008010050 */
[----:B------:R-:W-:Y:S01]  /*33c0*/  ISETP.LT.AND P3, PT, RZ, UR30, PT ;  /* 0x0000001eff007c0c */ /* 0x000fe2000bf61270 */
[----:B------:R-:W-:Y:S02]  /*33d0*/  HADD2.F32 R79, -RZ, R110.H1_H1 ;  /* 0x3000006eff4f7230 */ /* 0x000fe40000004100 */
        /* <DEDUP_REMOVED lines=8> */
.L_x_3588:
        /* <DEDUP_REMOVED lines=12> */
.L_x_3584:
        /* <DEDUP_REMOVED lines=9> */
.L_x_3589:
        /* <DEDUP_REMOVED lines=9> */
.L_x_3590:
[----:B------:R-:W-:Y:S02]  /*3640*/  IADD3 R83, PT, PT, R83, 0x80, RZ ;  /* 0x0000008053537810 */ /* 0x000fe40007ffe0ff */
[----:B------:R-:W-:-:S07]  /*3650*/  IADD3 R81, PT, PT, R81, 0x80, RZ ;  /* 0x0000008051517810 */ /* 0x000fce0007ffe0ff */
.L_x_3580:
[----:B------:R-:W-:Y:S05]  /*3660*/  BSYNC.RECONVERGENT B0 ;  /* 0x0000000000007941 */ /* 0x000fea0003800200 */
.L_x_3579:
        /* <DEDUP_REMOVED lines=13> */
.L_x_3593:
[----:B------:R-:W-:Y:S05]  /*3740*/  BRA.U !UP0, `(.L_x_3594) ;  /* 0x0000000508a07547 */ /* 0x000fea000b800000 */
[----:B------:R-:W-:-:S04]  /*3750*/  UISETP.NE.U32.AND UP0, UPT, UR4, URZ, UPT ;  /* 0x000000ff0400728c */ /* 0x000fc8000bf05070 */
[----:B------:R-:W-:-:S09]  /*3760*/  UISETP.NE.AND.EX UP0, UPT, UR5, URZ, UPT, UP0 ;  /* 0x000000ff0500728c */ /* 0x000fd2000bf05300 */
[----:B------:R-:W-:Y:S05]  /*3770*/  BRA.U !UP0, `(.L_x_3595) ;  /* 0x0000000108d47547 */ /* 0x000fea000b800000 */
[----:B------:R-:W-:Y:S01]  /*3780*/  ISETP.LT.AND P4, PT, RZ, UR30, PT ;  /* 0x0000001eff007c0c */ /* 0x000fe2000bf81270 */
[----:B------:R-:W4:Y:S01]  /*3790*/  @UP3 LDCU UR8, c[0x0][0x40c] ;  /* 0x00008180ff0837ac */ /* 0x000f220008000800 */
[----:B-----5:R-:W-:Y:S01]  /*37a0*/  HADD2.F32 R82, -RZ, R94.H0_H0 ;  /* 0x2000005eff527230 */ /* 0x020fe20000004100 */
[--C-:B------:R-:W-:Y:S01]  /*37b0*/  SHF.R.U64 R105, R94, 0x10, R95.reuse ;  /* 0x000000105e697819 */ /* 0x100fe2000000125f */
[----:B0123--:R-:W-:Y:S01]  /*37c0*/  HADD2.F32 R76, -RZ, R95.H0_H0 ;  /* 0x2000005fff4c7230 */ /* 0x00ffe20000004100 */
[----:B------:R-:W0:Y:S01]  /*37d0*/  @UP3 LDCU UR10, c[0x0][0x40c] ;  /* 0x00008180ff0a37ac */ /* 0x000e220008000800 */
[----:B------:R-:W-:Y:S01]  /*37e0*/  SHF.R.U32.HI R107, RZ, 0x10, R95 ;  /* 0x00000010ff6b7819 */ /* 0x000fe2000001165f */
[----:B------:R-:W-:Y:S01]  /*37f0*/  @P1 HADD2.F32 R111, -RZ, R110.H1_H1 ;  /* 0x3000006eff6f1230 */ /* 0x000fe20000004100 */
[----:B------:R-:W1:Y:S01]  /*3800*/  @UP3 LDCU UR9, c[0x0][0x40c] ;  /* 0x00008180ff0937ac */ /* 0x000e620008000800 */
[----:B------:R-:W-:-:S04]  /*3810*/  HADD2.F32 R105, -RZ, R105.H0_H0 ;  /* 0x20000069ff697230 */ /* 0x000fc80000004100 */
        /* <DEDUP_REMOVED lines=9> */
[----:B------:R-:W-:Y:S01]  /*38b0*/  @P4 FFMA.FTZ R106, R100, UR7, R80 ;  /* 0x00000007646a4c23 */ /* 0x000fe20008010050 */
[----:B----4-:R-:W-:Y:S01]  /*38c0*/  @P1 FMUL.FTZ R77, R82, UR8 ;  /* 0x00000008524d1c20 */ /* 0x010fe20008410000 */
[----:B0-----:R-:W-:Y:S01]  /*38d0*/  @P1 FMUL.FTZ R79, R76, UR10 ;  /* 0x0000000a4c4f1c20 */ /* 0x001fe20008410000 */
[----:B------:R-:W-:-:S02]  /*38e0*/  HADD2.F32 R80, -RZ, R107.H0_H0 ;  /* 0x2000006bff507230 */ /* 0x000fc40000004100 */
[----:B------:R-:W-:Y:S01]  /*38f0*/  @P4 FADD.FTZ R109, R93, -R106 ;  /* 0x8000006a5d6d4221 */ /* 0x000fe20000010000 */
[----:B------:R-:W-:Y:S01]  /*3900*/  @P1 FMUL.FTZ R78, R60, R77 ;  /* 0x0000004d3c4e1220 */ /* 0x000fe20000410000 */
[----:B------:R-:W-:Y:S01]  /*3910*/  @P1 FMUL.FTZ R107, R62, R79 ;  /* 0x0000004f3e6b1220 */ /* 0x000fe20000410000 */
[----:B------:R-:W-:Y:S01]  /*3920*/  F2FP.F16.F32.PACK_AB R82, RZ, R82 ;  /* 0x00000052ff52723e */ /* 0x000fe200000000ff */
[----:B------:R-:W-:Y:S01]  /*3930*/  @P4 FFMA.FTZ R80, R109, UR31, R80 ;  /* 0x0000001f6d504c23 */ /* 0x000fe20008010050 */
[----:B------:R-:W-:Y:S01]  /*3940*/  @P1 HADD2.F32 R109, -RZ, R110.H0_H0 ;  /* 0x2000006eff6d1230 */ /* 0x000fe20000004100 */
[----:B------:R-:W-:Y:S01]  /*3950*/  @P1 F2FP.F16.F32.PACK_AB R108, RZ, R78 ;  /* 0x0000004eff6c123e */ /* 0x000fe200000000ff */
[----:B-1----:R-:W-:Y:S01]  /*3960*/  @P1 FMUL.FTZ R78, R105, UR9 ;  /* 0x00000009694e1c20 */ /* 0x002fe20008410000 */
[----:B------:R-:W-:Y:S01]  /*3970*/  @P1 F2FP.F16.F32.PACK_AB R107, RZ, R107 ;  /* 0x0000006bff6b123e */ /* 0x000fe200000000ff */
[----:B------:R-:W-:Y:S01]  /*3980*/  @P1 FFMA.FTZ R18, R111, R79, R18 ;  /* 0x0000004f6f121223 */ /* 0x000fe20000010012 */
[----:B------:R-:W-:Y:S01]  /*3990*/  @P1 PRMT R101, R108, 0x7610, R101 ;  /* 0x000076106c651816 */ /* 0x000fe20000000065 */
[----:B------:R-:W-:Y:S01]  /*39a0*/  @P1 FMUL.FTZ R106, R61, R78 ;  /* 0x0000004e3d6a1220 */ /* 0x000fe20000410000 */
[----:B------:R-:W-:Y:S01]  /*39b0*/  @P1 PRMT R103, R107, 0x7610, R103 ;  /* 0x000076106b671816 */ /* 0x000fe20000000067 */
[----:B------:R-:W-:Y:S01]  /*39c0*/  @P1 FFMA.FTZ R16, R109, R77, R16 ;  /* 0x0000004d6d101223 */ /* 0x000fe20000010010 */
[----:B------:R-:W-:Y:S01]  /*39d0*/  F2FP.F16.F32.PACK_AB R107, RZ, R76 ;  /* 0x0000004cff6b723e */ /* 0x000fe200000000ff */
[----:B------:R-:W-:Y:S01]  /*39e0*/  @P1 HADD2.F32 R76, -RZ, R112.H0_H0 ;  /* 0x20000070ff4c1230 */ /* 0x000fe20000004100 */
[----:B------:R-:W-:-:S02]  /*39f0*/  @P1 F2FP.F16.F32.PACK_AB R108, RZ, R106 ;  /* 0x0000006aff6c123e */ /* 0x000fc400000000ff */
[----:B------:R-:W-:Y:S02]  /*3a00*/  F2FP.F16.F32.PACK_AB R106, RZ, R105 ;  /* 0x00000069ff6a723e */ /* 0x000fe400000000ff */
[----:B------:R-:W-:Y:S01]  /*3a10*/  @P1 PRMT R102, R108, 0x7610, R102 ;  /* 0x000076106c661816 */ /* 0x000fe20000000066 */
[----:B------:R-:W-:Y:S01]  /*3a20*/  @P1 FFMA.FTZ R17, R76, R78, R17 ;  /* 0x0000004e4c111223 */ /* 0x000fe20000010011 */
[----:B------:R-:W-:Y:S02]  /*3a30*/  PRMT R105, R82, 0x7610, R105 ;  /* 0x0000761052697816 */ /* 0x000fe40000000069 */
[----:B------:R-:W-:Y:S01]  /*3a40*/  F2FP.F16.F32.PACK_AB R108, RZ, R80 ;  /* 0x00000050ff6c723e */ /* 0x000fe200000000ff */
        /* <DEDUP_REMOVED lines=8> */
.L_x_3595:
        /* <DEDUP_REMOVED lines=37> */
[----:B------:R-:W-:Y:S01]  /*3d20*/  @P4 FFMA.FTZ R80, R100, UR7, R80 ;  /* 0x0000000764504c23 */ /* 0x000fe20008010050 */
[----:B------:R-:W-:-:S03]  /*3d30*/  HADD2.F32 R78, -RZ, R112.H1_H1 ;  /* 0x30000070ff4e7230 */ /* 0x000fc60000004100 */
[----:B------:R-:W-:Y:S02]  /*3d40*/  HADD2.F32 R76, -RZ, R76.H0_H0 ;  /* 0x2000004cff4c7230 */ /* 0x000fe40000004100 */
[----:B------:R-:W-:-:S04]  /*3d50*/  @P4 FADD.FTZ R77, R93, -R80 ;  /* 0x800000505d4d4221 */ /* 0x000fc80000010000 */
[----:B------:R-:W-:-:S04]  /*3d60*/  @P4 FFMA.FTZ R76, R77, UR31, R76 ;  /* 0x0000001f4d4c4c23 */ /* 0x000fc8000801004c */
[----:B------:R-:W-:-:S04]  /*3d70*/  FMUL.FTZ R76, R76, UR27 ;  /* 0x0000001b4c4c7c20 */ /* 0x000fc80008410000 */
[-C--:B------:R-:W-:Y:S01]  /*3d80*/  FMUL.FTZ R77, R63, R76.reuse ;  /* 0x0000004c3f4d7220 */ /* 0x080fe20000410000 */
[----:B------:R-:W-:-:S04]  /*3d90*/  FFMA.FTZ R19, R78, R76, R19 ;  /* 0x0000004c4e137223 */ /* 0x000fc80000010013 */
[----:B------:R-:W-:-:S04]  /*3da0*/  F2FP.F16.F32.PACK_AB R77, RZ, R77 ;  /* 0x0000004dff4d723e */ /* 0x000fc800000000ff */
[----:B------:R-:W-:Y:S01]  /*3db0*/  PRMT R104, R77, 0x7610, R104 ;  /* 0x000076104d687816 */ /* 0x000fe20000000068 */
[----:B------:R-:W-:Y:S06]  /*3dc0*/  BRA `(.L_x_3596) ;  /* 0x0000000400987947 */ /* 0x000fec0003800000 */
.L_x_3594:
        /* <DEDUP_REMOVED lines=16> */
[--C-:B------:R-:W-:Y:S01]  /*3ed0*/  @P1 HADD2.F32 R109, -RZ, R110.reuse.H0_H0 ;  /* 0x2000006eff6d1230 */ /* 0x100fe20000004100 */
[----:B------:R-:W-:Y:S01]  /*3ee0*/  FSEL R82, R76, RZ, P4 ;  /* 0x000000ff4c527208 */ /* 0x000fe20002000000 */
[----:B------:R-:W-:Y:S01]  /*3ef0*/  FMUL.FTZ R76, R79, UR31 ;  /* 0x0000001f4f4c7c20 */ /* 0x000fe20008410000 */
[----:B------:R-:W-:Y:S01]  /*3f00*/  FSEL R105, R77, RZ, P4 ;  /* 0x000000ff4d697208 */ /* 0x000fe20002000000 */
[----:B------:R-:W-:Y:S01]  /*3f10*/  FADD.FTZ R106, R93, -R106 ;  /* 0x8000006a5d6a7221 */ /* 0x000fe20000010000 */
[----:B------:R-:W-:-:S02]  /*3f20*/  @P1 HADD2.F32 R111, -RZ, R110.H1_H1 ;  /* 0x3000006eff6f1230 */ /* 0x000fc40000004100 */
[----:B----4-:R-:W-:Y:S01]  /*3f30*/  @P1 FMUL.FTZ R77, R82, UR8 ;  /* 0x00000008524d1c20 */ /* 0x010fe20008410000 */
[----:B------:R-:W-:Y:S01]  /*3f40*/  FSEL R107, R76, RZ, P4 ;  /* 0x000000ff4c6b7208 */ /* 0x000fe20002000000 */
[----:B0-----:R-:W-:Y:S02]  /*3f50*/  @P1 FMUL.FTZ R76, R105, UR9 ;  /* 0x00000009694c1c20 */ /* 0x001fe40008410000 */
[-C--:B-----5:R-:W-:Y:S01]  /*3f60*/  @P1 FMUL.FTZ R78, R60, R77.reuse ;  /* 0x0000004d3c4e1220 */ /* 0x0a0fe20000410000 */
[----:B------:R-:W-:Y:S01]  /*3f70*/  F2FP.F16.F32.PACK_AB R82, RZ, R82 ;  /* 0x00000052ff52723e */ /* 0x000fe200000000ff */
[----:B------:R-:W-:Y:S01]  /*3f80*/  @P1 FFMA.FTZ R16, R109, R77, R16 ;  /* 0x0000004d6d101223 */ /* 0x000fe20000010010 */
[----:B-1----:R-:W-:Y:S01]  /*3f90*/  @P1 FMUL.FTZ R79, R107, UR10 ;  /* 0x0000000a6b4f1c20 */ /* 0x002fe20008410000 */
[----:B------:R-:W-:Y:S01]  /*3fa0*/  @P1 FMUL.FTZ R80, R61, R76 ;  /* 0x0000004c3d501220 */ /* 0x000fe20000410000 */
[----:B------:R-:W-:Y:S02]  /*3fb0*/  @P1 F2FP.F16.F32.PACK_AB R108, RZ, R78 ;  /* 0x0000004eff6c123e */ /* 0x000fe400000000ff */
[----:B------:R-:W-:Y:S01]  /*3fc0*/  @P1 FMUL.FTZ R78, R62, R79 ;  /* 0x0000004f3e4e1220 */ /* 0x000fe20000410000 */
        /* <DEDUP_REMOVED lines=8> */
[----:B------:R-:W-:Y:S02]  /*4050*/  F2FP.F16.F32.PACK_AB R106, RZ, R105 ;  /* 0x00000069ff6a723e */ /* 0x000fe400000000ff */
[----:B------:R-:W-:Y:S02]  /*4060*/  FSEL R78, R78, RZ, P4 ;  /* 0x000000ff4e4e7208 */ /* 0x000fe40002000000 */
[----:B------:R-:W-:Y:S01]  /*4070*/  @P1 PRMT R103, R108, 0x7610, R103 ;  /* 0x000076106c671816 */ /* 0x000fe20000000067 */
[----:B------:R-:W-:Y:S01]  /*4080*/  @P1 FFMA.FTZ R17, R80, R76, R17 ;  /* 0x0000004c50111223 */ /* 0x000fe20000010011 */
[----:B------:R-:W-:-:S02]  /*4090*/  PRMT R105, R82, 0x7610, R105 ;  /* 0x0000761052697816 */ /* 0x000fc40000000069 */
        /* <DEDUP_REMOVED lines=9> */
.L_x_3597:
[----:B------:R-:W4:Y:S01]  /*4130*/  @UP3 LDCU UR8, c[0x0][0x40c] ;  /* 0x00008180ff0837ac */ /* 0x000f220008000800 */
[----:B0123--:R-:W-:Y:S01]  /*4140*/  FFMA.FTZ R76, R100, UR7, R80 ;  /* 0x00000007644c7c23 */ /* 0x00ffe20008010050 */
[----:B------:R-:W-:Y:S01]  /*4150*/  ISETP.LT.AND P4, PT, RZ, UR30, PT ;  /* 0x0000001eff007c0c */ /* 0x000fe2000bf81270 */
[----:B------:R-:W-:Y:S02]  /*4160*/  @P1 HADD2.F32 R78, -RZ, R112.H1_H1 ;  /* 0x30000070ff4e1230 */ /* 0x000fe40000004100 */
[----:B------:R-:W-:-:S04]  /*4170*/  FADD.FTZ R76, R93, -R76 ;  /* 0x8000004c5d4c7221 */ /* 0x000fc80000010000 */
[----:B------:R-:W-:-:S05]  /*4180*/  FMUL.FTZ R76, R76, UR31 ;  /* 0x0000001f4c4c7c20 */ /* 0x000fca0008410000 */
[----:B------:R-:W-:-:S05]  /*4190*/  FSEL R76, R76, RZ, P4 ;  /* 0x000000ff4c4c7208 */ /* 0x000fca0002000000 */
[----:B----4-:R-:W-:-:S04]  /*41a0*/  @P1 FMUL.FTZ R76, R76, UR8 ;  /* 0x000000084c4c1c20 */ /* 0x010fc80008410000 */
[----:B-----5:R-:W-:-:S05]  /*41b0*/  @P1 FMUL.FTZ R77, R63, R76 ;  /* 0x0000004c3f4d1220 */ /* 0x020fca0000410000 */
[----:B------:R-:W-:Y:S01]  /*41c0*/  @P1 F2FP.F16.F32.PACK_AB R77, RZ, R77 ;  /* 0x0000004dff4d123e */ /* 0x000fe200000000ff */
[----:B------:R-:W-:Y:S06]  /*41d0*/  BRA.U !UP3, `(.L_x_3598) ;  /* 0x000000010b2c7547 */ /* 0x000fec000b800000 */
[----:B------:R-:W-:Y:S01]  /*41e0*/  FFMA.FTZ R79, R87, UR7, R80 ;  /* 0x00000007574f7c23 */ /* 0x000fe20008010050 */
[----:B------:R-:W-:Y:S01]  /*41f0*/  ISETP.LT.AND P4, PT, RZ, UR30, PT ;  /* 0x0000001eff007c0c */ /* 0x000fe2000bf81270 */
[----:B------:R-:W-:Y:S02]  /*4200*/  HADD2.F32 R101, -RZ, R110.H0_H0 ;  /* 0x2000006eff657230 */ /* 0x000fe40000004100 */
[----:B------:R-:W-:-:S04]  /*4210*/  FADD.FTZ R79, R90, -R79 ;  /* 0x8000004f5a4f7221 */ /* 0x000fc80000010000 */
[----:B------:R-:W-:-:S05]  /*4220*/  FMUL.FTZ R79, R79, UR31 ;  /* 0x0000001f4f4f7c20 */ /* 0x000fca0008410000 */
[----:B------:R-:W-:-:S05]  /*4230*/  FSEL R79, R79, RZ, P4 ;  /* 0x000000ff4f4f7208 */ /* 0x000fca0002000000 */
[----:B------:R-:W-:-:S04]  /*4240*/  FMUL.FTZ R79, R79, UR27 ;  /* 0x0000001b4f4f7c20 */ /* 0x000fc80008410000 */
[-C--:B------:R-:W-:Y:S01]  /*4250*/  FMUL.FTZ R82, R60, R79.reuse ;  /* 0x0000004f3c527220 */ /* 0x080fe20000410000 */
[----:B------:R-:W-:-:S04]  /*4260*/  FFMA.FTZ R16, R101, R79, R16 ;  /* 0x0000004f65107223 */ /* 0x000fc80000010010 */
[----:B------:R-:W-:-:S04]  /*4270*/  F2FP.F16.F32.PACK_AB R82, RZ, R82 ;  /* 0x00000052ff52723e */ /* 0x000fc800000000ff */
[----:B------:R-:W-:-:S07]  /*4280*/  PRMT R101, R82, 0x7610, R101 ;  /* 0x0000761052657816 */ /* 0x000fce0000000065 */
.L_x_3598:
        /* <DEDUP_REMOVED lines=12> */
.L_x_3599:
        /* <DEDUP_REMOVED lines=12> */
.L_x_3600:
[----:B------:R-:W-:Y:S01]  /*4410*/  @P1 FFMA.FTZ R19, R78, R76, R19 ;  /* 0x0000004c4e131223 */ /* 0x000fe20000010013 */
[----:B------:R-:W-:-:S07]  /*4420*/  @P1 PRMT R104, R77, 0x7610, R104 ;  /* 0x000076104d681816 */ /* 0x000fce0000000068 */
.L_x_3596:
        /* <DEDUP_REMOVED lines=9> */
.L_x_3601:
        /* <DEDUP_REMOVED lines=9> */
.L_x_3592:
[----:B------:R-:W-:Y:S05]  /*4550*/  BSYNC.RECONVERGENT B0 ;  /* 0x0000000000007941 */ /* 0x000fea0003800200 */
.L_x_3591:
[----:B------:R-:W-:Y:S02]  /*4560*/  UIADD3 UR26, UPT, UPT, UR26, UR24, URZ ;  /* 0x000000181a1a7290 */ /* 0x000fe4000fffe0ff */
[----:B------:R-:W-:Y:S02]  /*4570*/  UPLOP3.LUT UP1, UPT, UPT, UPT, UP1, 0x40, 0x4 ;  /* 0x000000000004789c */ /* 0x000fe40003f2e810 */
[----:B------:R-:W-:-:S09]  /*4580*/  UISETP.GE.AND UP0, UPT, UR26, UR25, UPT ;  /* 0x000000191a00728c */ /* 0x000fd2000bf06270 */
[----:B------:R-:W-:Y:S05]  /*4590*/  BRA.U !UP0, `(.L_x_3602) ;  /* 0xffffffbd08e87547 */ /* 0x000fea000b83ffff */
.L_x_3557:
        /* <DEDUP_REMOVED lines=16> */
.L_x_3604:
[----:B------:R-:W-:Y:S05]  /*46a0*/  BSYNC.RECONVERGENT B0 ;  /* 0x0000000000007941 */ /* 0x000fea0003800200 */
.L_x_3603:
        /* <DEDUP_REMOVED lines=12> */
.L_x_3606:
[----:B------:R-:W-:Y:S05]  /*4770*/  BSYNC.RECONVERGENT B0 ;  /* 0x0000000000007941 */ /* 0x000fea0003800200 */
.L_x_3605:
        /* <DEDUP_REMOVED lines=11> */
.L_x_3607:
        /* <DEDUP_REMOVED lines=13> */
.L_x_6758:


//--------------------- .text._ZN10layer_norm13ln_bwd_kernelINS_13Kernel_traitsIf6__halfS2_S2_fjLj1536ELj1ELj1ELj4ELj8ENS_18Kernel_traits_baseILj1536EfS2_S2_S2_fjLj128EEEEELb0ELb1ELb1ELb1EEEvNS_9BwdParamsE --------------------------
	.section	.text._ZN10layer_norm13ln_bwd_kernelINS_13Kernel_traitsIf6__halfS2_S2_fjLj1536ELj1ELj1ELj4ELj8ENS_18Kernel_traits_baseILj1536EfS2_S2_S2_fjLj128EEEEELb0ELb1ELb1ELb1EEEvNS_9BwdParamsE,"ax",@progbits
	.align	128
        .global         _ZN10layer_norm13ln_bwd_kernelINS_13Kernel_traitsIf6__halfS2_S2_fjLj1536ELj1ELj1ELj4ELj8ENS_18Kernel_traits_baseILj1536EfS2_S2_S2_fjLj128EEEEELb0ELb1ELb1ELb1EEEvNS_9BwdParamsE
        .type           _ZN10layer_norm13ln_bwd_kernelINS_13Kernel_traitsIf6__halfS2_S2_fjLj1536ELj1ELj1ELj4ELj8ENS_18Kernel_traits_baseILj1536EfS2_S2_S2_fjLj128EEEEELb0ELb1ELb1ELb1EEEvNS_9BwdParamsE,@function
        .size           _ZN10layer_norm13ln_bwd_kernelINS_13Kernel_traitsIf6__halfS2_S2_fjLj1536ELj1ELj1ELj4ELj8ENS_18Kernel_traits_baseILj1536EfS2_S2_S2_fjLj128EEEEELb0ELb1ELb1ELb1EEEvNS_9BwdParamsE,(.L_x_6759 - _ZN10layer_norm13ln_bwd_kernelINS_13Kernel_traitsIf6__halfS2_S2_fjLj1536ELj1ELj1ELj4ELj8ENS_18Kernel_traits_baseILj1536EfS2_S2_S2_fjLj128EEEEELb0ELb1ELb1ELb1EEEvNS_9BwdParamsE)
        .other          _ZN10layer_norm13ln_bwd_kernelINS_13Kernel_traitsIf6__halfS2_S2_fjLj1536ELj1ELj1ELj4ELj8ENS_18Kernel_traits_baseILj1536EfS2_S2_S2_fjLj128EEEEELb0ELb1ELb1ELb1EEEvNS_9BwdParamsE,@"STO_CUDA_ENTRY STV_DEFAULT"
_ZN10layer_norm13ln_bwd_kernelINS_13Kernel_traitsIf6__halfS2_S2_fjLj1536ELj1ELj1ELj4ELj8ENS_18Kernel_traits_baseILj1536EfS2_S2_S2_fjLj128EEEEELb0ELb1ELb1ELb1EEEvNS_9BwdParamsE:
.text._ZN10layer_norm13ln_bwd_kernelINS_13Kernel_traitsIf6__halfS2_S2_fjLj1536ELj1ELj1ELj4ELj8ENS_18Kernel_traits_baseILj1536EfS2_S2_S2_fjLj128EEEEELb0ELb1ELb1ELb1EEEvNS_9BwdParamsE:
        /* <DEDUP_REMOVED lines=47> */
.L_x_3642:
        /* <DEDUP_REMOVED lines=42> */
[C-C-:B-1----:R-:W-:Y:S01]  /*0590*/  IMAD.WIDE.U32 R2, R81.reuse, 0x8, R6.reuse ;  /* 0x0000000851027825 */ /* 0x142fe200078e0006 */
[C---:B------:R-:W-:Y:S02]  /*05a0*/  IADD3 R19, PT, PT, R81.reuse, 0x80, RZ ;  /* 0x0000008051137810 */ /* 0x040fe40007ffe0ff */
[----:B------:R-:W-:Y:S01]  /*05b0*/  MOV R17, UR9 ;  /* 0x0000000900117c02 */ /* 0x000fe20008000f00 */
[----:B------:R-:W4:Y:S01]  /*05c0*/  LDG.E.64 R8, desc[UR18][R8.64] ;  /* 0x0000001208087981 */ /* 0x000f22000c1e1b00 */
[----:B------:R-:W-:Y:S01]  /*05d0*/  IADD3 R85, PT, PT, R81, 0x100, RZ ;  /* 0x0000010051557810 */ /* 0x000fe20007ffe0ff */
[--C-:B------:R-:W-:Y:S02]  /*05e0*/  IMAD.WIDE.U32 R4, R19, 0x8, R6.reuse ;  /* 0x0000000813047825 */ /* 0x100fe400078e0006 */
[----:B------:R-:W4:Y:S02]  /*05f0*/  LDG.E.64 R2, desc[UR18][R2.64] ;  /* 0x0000001202027981 */ /* 0x000f24000c1e1b00 */
[----:B------:R-:W-:-:S02]  /*0600*/  IMAD.WIDE.U32 R6, R85, 0x8, R6 ;  /* 0x0000000855067825 */ /* 0x000fc400078e0006 */
        /* <DEDUP_REMOVED lines=16> */
[----:B--2---:R-:W-:Y:S02]  /*0710*/  MOV R84, R12 ;  /* 0x0000000c00547202 */ /* 0x004fe40000000f00 */
[--C-:B------:R-:W-:Y:S02]  /*0720*/  SHF.R.U64 R81, R12, 0x10, R13.reuse ;  /* 0x000000100c517819 */ /* 0x100fe4000000120d */
[----:B---3--:R-:W-:Y:S02]  /*0730*/  MOV R12, R10 ;  /* 0x0000000a000c7202 */ /* 0x008fe40000000f00 */
[----:B------:R-:W-:Y:S02]  /*0740*/  MOV R19, R13 ;  /* 0x0000000d00137202 */ /* 0x000fe40000000f00 */
[----:B------:R-:W-:Y:S02]  /*0750*/  SHF.R.U32.HI R80, RZ, 0x10, R13 ;  /* 0x00000010ff507819 */ /* 0x000fe4000001160d */
[----:B------:R-:W-:-:S02]  /*0760*/  SHF.R.U64 R10, R10, 0x10, R11 ;  /* 0x000000100a0a7819 */ /* 0x000fc4000000120b */
[----:B------:R-:W-:Y:S02]  /*0770*/  MOV R0, R11 ;  /* 0x0000000b00007202 */ /* 0x000fe40000000f00 */
[----:B------:R-:W-:Y:S02]  /*0780*/  SHF.R.U32.HI R17, RZ, 0x10, R11 ;  /* 0x00000010ff117819 */ /* 0x000fe4000001160b */
[--C-:B----4-:R-:W-:Y:S02]  /*0790*/  SHF.R.U64 R14, R8, 0x10, R9.reuse ;  /* 0x00000010080e7819 */ /* 0x110fe40000001209 */
[----:B------:R-:W-:Y:S02]  /*07a0*/  MOV R11, R9 ;  /* 0x00000009000b7202 */ /* 0x000fe40000000f00 */
[----:B------:R-:W-:Y:S02]  /*07b0*/  SHF.R.U32.HI R13, RZ, 0x10, R9 ;  /* 0x00000010ff0d7819 */ /* 0x000fe40000011609 */
[----:B0-----:R-:W-:-:S02]  /*07c0*/  SHF.R.U64 R82, R2, 0x10, R3 ;  /* 0x0000001002527819 */ /* 0x001fc40000001203 */
[----:B------:R-:W-:Y:S01]  /*07d0*/  SHF.R.U32.HI R9, RZ, 0x10, R3 ;  /* 0x00000010ff097819 */ /* 0x000fe20000011603 */
[----:B------:R-:W-:Y:S01]  /*07e0*/  HADD2.F32 R2, -RZ, R2.H0_H0 ;  /* 0x20000002ff027230 */ /* 0x000fe20000004100 */
[----:B------:R-:W-:Y:S01]  /*07f0*/  MOV R15, R8 ;  /* 0x00000008000f7202 */ /* 0x000fe20000000f00 */
[----:B------:R-:W-:Y:S01]  /*0800*/  HADD2.F32 R8, -RZ, R3.H0_H0 ;  /* 0x20000003ff087230 */ /* 0x000fe20000004100 */
[----:B------:R-:W-:Y:S01]  /*0810*/  FSEL R89, R16, RZ, !P1 ;  /* 0x000000ff10597208 */ /* 0x000fe20004800000 */
[----:B------:R-:W-:Y:S02]  /*0820*/  HADD2.F32 R3, -RZ, R82.H0_H0 ;  /* 0x20000052ff037230 */ /* 0x000fe40000004100 */
[----:B------:R-:W-:Y:S01]  /*0830*/  HADD2.F32 R9, -RZ, R9.H0_H0 ;  /* 0x20000009ff097230 */ /* 0x000fe20000004100 */
[----:B------:R-:W-:Y:S01]  /*0840*/  SHF.R.U64 R18, R4, 0x10, R5 ;  /* 0x0000001004127819 */ /* 0x000fe20000001205 */
[----:B-1----:R-:W-:Y:S02]  /*0850*/  HADD2.F32 R86, -RZ, R4.H0_H0 ;  /* 0x20000004ff567230 */ /* 0x002fe40000004100 */
[C---:B------:R-:W-:Y:S01]  /*0860*/  FADD.FTZ R2, -R89.reuse, R2 ;  /* 0x0000000259027221 */ /* 0x040fe20000010100 */
[C---:B------:R-:W-:Y:S01]  /*0870*/  FADD.FTZ R4, -R89.reuse, R3 ;  /* 0x0000000359047221 */ /* 0x040fe20000010100 */
[----:B------:R-:W-:Y:S01]  /*0880*/  SHF.R.U32.HI R85, RZ, 0x10, R5 ;  /* 0x00000010ff557819 */ /* 0x000fe20000011605 */
[----:B------:R-:W-:Y:S01]  /*0890*/  HADD2.F32 R82, -RZ, R7.H0_H0 ;  /* 0x20000007ff527230 */ /* 0x000fe20000004100 */
[----:B------:R-:W-:Y:S01]  /*08a0*/  SHF.R.U64 R88, R6, 0x10, R7 ;  /* 0x0000001006587819 */ /* 0x000fe20000001207 */
[----:B------:R-:W-:Y:S01]  /*08b0*/  FADD.FTZ R9, -R89, R9 ;  /* 0x0000000959097221 */ /* 0x000fe20000010100 */
[----:B------:R-:W-:Y:S01]  /*08c0*/  SHF.R.U32.HI R102, RZ, 0x10, R7 ;  /* 0x00000010ff667819 */ /* 0x000fe20000011607 */
[----:B------:R-:W-:-:S02]  /*08d0*/  HADD2.F32 R83, -RZ, R6.H0_H0 ;  /* 0x20000006ff537230 */ /* 0x000fc40000004100 */
[----:B------:R-:W-:Y:S01]  /*08e0*/  FMUL.FTZ R3, R2, UR30 ;  /* 0x0000001e02037c20 */ /* 0x000fe20008410000 */
[----:B------:R-:W-:Y:S02]  /*08f0*/  HADD2.F32 R7, -RZ, R84.H0_H0 ;  /* 0x20000054ff077230 */ /* 0x000fe40000004100 */
[----:B------:R-:W-:Y:S01]  /*0900*/  FMUL.FTZ R2, R4, UR30 ;  /* 0x0000001e04027c20 */ /* 0x000fe20008410000 */
[----:B------:R-:W-:Y:S02]  /*0910*/  HADD2.F32 R87, -RZ, R5.H0_H0 ;  /* 0x20000005ff577230 */ /* 0x000fe40000004100 */
[----:B------:R-:W-:Y:S01]  /*0920*/  FADD.FTZ R5, -R89, R8 ;  /* 0x0000000859057221 */ /* 0x000fe20000010100 */
[----:B------:R-:W-:Y:S02]  /*0930*/  HADD2.F32 R80, -RZ, R80.H0_H0 ;  /* 0x20000050ff507230 */ /* 0x000fe40000004100 */
[----:B------:R-:W-:Y:S01]  /*0940*/  FMUL.FTZ R4, R9, UR30 ;  /* 0x0000001e09047c20 */ /* 0x000fe20008410000 */
[----:B------:R-:W-:-:S02]  /*0950*/  HADD2.F32 R18, -RZ, R18.H0_H0 ;  /* 0x20000012ff127230 */ /* 0x000fc40000004100 */
[----:B------:R-:W-:Y:S01]  /*0960*/  FADD.FTZ R83, -R89, R83 ;  /* 0x0000005359537221 */ /* 0x000fe20000010100 */
[----:B------:R-:W-:Y:S02]  /*0970*/  HADD2.F32 R16, -RZ, R85.H0_H0 ;  /* 0x20000055ff107230 */ /* 0x000fe40000004100 */
[----:B-----5:R-:W-:Y:S01]  /*0980*/  FMUL.FTZ R6, R40, R7 ;  /* 0x0000000728067220 */ /* 0x020fe20000410000 */
[----:B------:R-:W-:Y:S02]  /*0990*/  HADD2.F32 R88, -RZ, R88.H0_H0 ;  /* 0x20000058ff587230 */ /* 0x000fe40000004100 */
[----:B------:R-:W-:Y:S02]  /*09a0*/  HADD2.F32 R102, -RZ, R102.H0_H0 ;  /* 0x20000066ff667230 */ /* 0x000fe40000004100 */
[----:B------:R-:W-:Y:S02]  /*09b0*/  HADD2.F32 R8, -RZ, R81.H0_H0 ;  /* 0x20000051ff087230 */ /* 0x000fe40000004100 */
[----:B------:R-:W-:Y:S01]  /*09c0*/  FADD.FTZ R59, R59, R80 ;  /* 0x000000503b3b7221 */ /* 0x000fe20000010000 */
[-C--:B------:R-:W-:Y:S01]  /*09d0*/  FFMA.FTZ R47, R4, R80.reuse, R47 ;  /* 0x00000050042f7223 */ /* 0x080fe2000001002f */
[----:B------:R-:W-:Y:S01]  /*09e0*/  FMUL.FTZ R9, R43, R80 ;  /* 0x000000502b097220 */ /* 0x000fe20000410000 */
[----:B------:R-:W-:Y:S01]  /*09f0*/  FADD.FTZ R87, -R89, R87 ;  /* 0x0000005759577221 */ /* 0x000fe20000010100 */
[----:B------:R-:W-:-:S02]  /*0a00*/  HADD2.F32 R19, -RZ, R19.H0_H0 ;  /* 0x20000013ff137230 */ /* 0x000fc40000004100 */
[----:B------:R-:W-:Y:S01]  /*0a10*/  FFMA.FTZ R44, R3, R7, R44 ;  /* 0x00000007032c7223 */ /* 0x000fe2000001002c */
[----:B------:R-:W-:Y:S01]  /*0a20*/  FADD.FTZ R56, R56, R7 ;  /* 0x0000000738387221 */ /* 0x000fe20000010000 */
[----:B------:R-:W-:Y:S02]  /*0a30*/  HADD2.F32 R85, -RZ, R15.H0_H0 ;  /* 0x2000000fff557230 */ /* 0x000fe40000004100 */
[C---:B------:R-:W-:Y:S01]  /*0a40*/  FADD.FTZ R86, -R89.reuse, R86 ;  /* 0x0000005659567221 */ /* 0x040fe20000010100 */
[----:B------:R-:W-:Y:S02]  /*0a50*/  HADD2.F32 R80, -RZ, R14.H0_H0 ;  /* 0x2000000eff507230 */ /* 0x000fe40000004100 */
[C---:B------:R-:W-:Y:S01]  /*0a60*/  FADD.FTZ R82, -R89.reuse, R82 ;  /* 0x0000005259527221 */ /* 0x040fe20000010100 */
[C---:B------:R-:W-:Y:S01]  /*0a70*/  FADD.FTZ R18, -R89.reuse, R18 ;  /* 0x0000001259127221 */ /* 0x040fe20000010100 */
[C---:B------:R-:W-:Y:S01]  /*0a80*/  FADD.FTZ R16, -R89.reuse, R16 ;  /* 0x0000001059107221 */ /* 0x040fe20000010100 */
[C---:B------:R-:W-:Y:S01]  /*0a90*/  FADD.FTZ R88, -R89.reuse, R88 ;  /* 0x0000005859587221 */ /* 0x040fe20000010100 */
[----:B------:R-:W-:Y:S01]  /*0aa0*/  FADD.FTZ R102, -R89, R102 ;  /* 0x0000006659667221 */ /* 0x000fe20000010100 */
[----:B------:R-:W-:Y:S01]  /*0ab0*/  FMUL.FTZ R7, R41, R8 ;  /* 0x0000000829077220 */ /* 0x000fe20000410000 */
[----:B------:R-:W-:Y:S01]  /*0ac0*/  FMUL.FTZ R15, R83, UR30 ;  /* 0x0000001e530f7c20 */ /* 0x000fe20008410000 */
[----:B------:R-:W-:Y:S01]  /*0ad0*/  FADD.FTZ R14, RZ, R6 ;  /* 0x00000006ff0e7221 */ /* 0x000fe20000010000 */
[----:B------:R-:W-:-:S02]  /*0ae0*/  HADD2.F32 R89, -RZ, R0.H0_H0 ;  /* 0x20000000ff597230 */ /* 0x000fc40000004100 */
[----:B------:R-:W-:Y:S01]  /*0af0*/  FFMA.FTZ R83, R3, R6, RZ ;  /* 0x0000000603537223 */ /* 0x000fe200000100ff */
[----:B------:R-:W-:Y:S01]  /*0b00*/  FMUL.FTZ R5, R5, UR30 ;  /* 0x0000001e05057c20 */ /* 0x000fe20008410000 */
[----:B------:R-:W-:Y:S02]  /*0b10*/  HADD2.F32 R0, -RZ, R13.H0_H0 ;  /* 0x2000000dff007230 */ /* 0x000fe40000004100 */
[----:B------:R-:W-:Y:S01]  /*0b20*/  FADD.FTZ R57, R57, R8 ;  /* 0x0000000839397221 */ /* 0x000fe20000010000 */
[----:B------:R-:W-:Y:S01]  /*0b30*/  FFMA.FTZ R45, R2, R8, R45 ;  /* 0x00000008022d7223 */ /* 0x000fe2000001002d */
[----:B------:R-:W-:Y:S02]  /*0b40*/  HADD2.F32 R84, -RZ, R10.H0_H0 ;  /* 0x2000000aff547230 */ /* 0x000fe40000004100 */
[----:B------:R-:W-:Y:S01]  /*0b50*/  FMUL.FTZ R13, R87, UR30 ;  /* 0x0000001e570d7c20 */ /* 0x000fe20008410000 */
[----:B------:R-:W-:Y:S01]  /*0b60*/  FMUL.FTZ R8, R42, R19 ;  /* 0x000000132a087220 */ /* 0x000fe20000410000 */
[----:B------:R-:W-:Y:S01]  /*0b70*/  FMUL.FTZ R10, R18, UR30 ;  /* 0x0000001e120a7c20 */ /* 0x000fe20008410000 */
[----:B------:R-:W-:Y:S01]  /*0b80*/  FADD.FTZ R87, R7, R14 ;  /* 0x0000000e07577221 */ /* 0x000fe20000010000 */
[----:B------:R-:W-:Y:S01]  /*0b90*/  FFMA.FTZ R18, R2, R7, R83 ;  /* 0x0000000702127223 */ /* 0x000fe20000010053 */
[----:B------:R-:W-:Y:S01]  /*0ba0*/  FFMA.FTZ R46, R5, R19, R46 ;  /* 0x00000013052e7223 */ /* 0x000fe2000001002e */
[----:B------:R-:W-:Y:S01]  /*0bb0*/  FADD.FTZ R58, R58, R19 ;  /* 0x000000133a3a7221 */ /* 0x000fe20000010000 */
[----:B------:R-:W-:-:S02]  /*0bc0*/  HADD2.F32 R90, -RZ, R17.H0_H0 ;  /* 0x20000011ff5a7230 */ /* 0x000fc40000004100 */
[----:B------:R-:W-:Y:S01]  /*0bd0*/  FMUL.FTZ R17, R82, UR30 ;  /* 0x0000001e52117c20 */ /* 0x000fe20008410000 */
[----:B------:R-:W-:Y:S02]  /*0be0*/  HADD2.F32 R19, -RZ, R12.H0_H0 ;  /* 0x2000000cff137230 */ /* 0x000fe40000004100 */
[----:B------:R-:W-:Y:S01]  /*0bf0*/  FADD.FTZ R82, R8, R87 ;  /* 0x0000005708527221 */ /* 0x000fe20000010000 */
[----:B------:R-:W-:Y:S01]  /*0c00*/  FFMA.FTZ R83, R5, R8, R18 ;  /* 0x0000000805537223 */ /* 0x000fe20000010012 */
[----:B------:R-:W-:Y:S02]  /*0c10*/  HADD2.F32 R81, -RZ, R11.H0_H0 ;  /* 0x2000000bff517230 */ /* 0x000fe40000004100 */
[----:B------:R-:W-:Y:S01]  /*0c20*/  FMUL.FTZ R11, R86, UR30 ;  /* 0x0000001e560b7c20 */ /* 0x000fe20008410000 */
        /* <DEDUP_REMOVED lines=46> */
.L_x_3609:
        /* <DEDUP_REMOVED lines=17> */
.L_x_3610:
        /* <DEDUP_REMOVED lines=32> */
.L_x_3612:
[----:B------:R-:W-:Y:S05]  /*1220*/  BSYNC.RECONVERGENT B0 ;  /* 0x0000000000007941 */ /* 0x000fea0003800200 */
.L_x_3611:
        /* <DEDUP_REMOVED lines=47> */
[----:B------:R-:W-:-:S04]  /*1520*/  @P1 PRMT R112, R100, 0x7610, R112 ;  /* 0x0000761064701816 */ /* 0x000fc80000000070 */
        /* <DEDUP_REMOVED lines=17> */
.L_x_3615:
        /* <DEDUP_REMOVED lines=12> */
.L_x_3616:
        /* <DEDUP_REMOVED lines=12> */
.L_x_3617:
        /* <DEDUP_REMOVED lines=13> */
.L_x_3614:
        /* <DEDUP_REMOVED lines=21> */
[----:B------:R-:W-:Y:S01]  /*19e0*/  F2FP.F16.F32.PACK_AB R87, RZ, R87 ;  /* 0x00000057ff57723e */ /* 0x000fe200000000ff */
[----:B--2---:R-:W-:Y:S01]  /*19f0*/  @P1 FMUL.FTZ R80, R100, UR10 ;  /* 0x0000000a64501c20 */ /* 0x004fe20008410000 */
[----:B------:R-:W-:Y:S01]  /*1a00*/  F2FP.F16.F32.PACK_AB R108, RZ, R101 ;  /* 0x00000065ff6c723e */ /* 0x000fe200000000ff */
[----:B------:R-:W-:Y:S01]  /*1a10*/  @P1 HADD2.F32 R101, -RZ, R110.H1_H1 ;  /* 0x3000006eff651230 */ /* 0x000fe20000004100 */
[----:B------:R-:W-:Y:S01]  /*1a20*/  @P1 F2FP.F16.F32.PACK_AB R107, RZ, R82 ;  /* 0x00000052ff6b123e */ /* 0x000fe200000000ff */
[-C--:B------:R-:W-:Y:S01]  /*1a30*/  @P1 FMUL.FTZ R82, R22, R83.reuse ;  /* 0x0000005316521220 */ /* 0x080fe20000410000 */
[----:B------:R-:W-:Y:S01]  /*1a40*/  @P1 FMUL.FTZ R86, R21, R80 ;  /* 0x0000005015561220 */ /* 0x000fe20000410000 */
[----:B------:R-:W-:Y:S01]  /*1a50*/  F2FP.F16.F32.PACK_AB R100, RZ, R100 ;  /* 0x00000064ff64723e */ /* 0x000fe200000000ff */
[----:B------:R-:W-:Y:S01]  /*1a60*/  @P1 FFMA.FTZ R78, R101, R83, R78 ;  /* 0x00000053654e1223 */ /* 0x000fe2000001004e */
[----:B------:R-:W-:-:S02]  /*1a70*/  @P1 PRMT R93, R107, 0x7610, R93 ;  /* 0x000076106b5d1816 */ /* 0x000fc4000000005d */
[----:B------:R-:W-:Y:S01]  /*1a80*/  @P1 F2FP.F16.F32.PACK_AB R107, RZ, R82 ;  /* 0x00000052ff6b123e */ /* 0x000fe200000000ff */
[----:B------:R-:W-:Y:S01]  /*1a90*/  FMUL.FTZ R82, R106, UR30 ;  /* 0x0000001e6a527c20 */ /* 0x000fe20008410000 */
[----:B------:R-:W-:Y:S02]  /*1aa0*/  @P1 F2FP.F16.F32.PACK_AB R86, RZ, R86 ;  /* 0x00000056ff56123e */ /* 0x000fe400000000ff */
[----:B------:R-:W-:Y:S02]  /*1ab0*/  @P1 PRMT R104, R107, 0x7610, R104 ;  /* 0x000076106b681816 */ /* 0x000fe40000000068 */
[----:B------:R-:W-:Y:S01]  /*1ac0*/  @P1 PRMT R103, R86, 0x7610, R103 ;  /* 0x0000761056671816 */ /* 0x000fe20000000067 */
[----:B------:R-:W-:Y:S01]  /*1ad0*/  @P1 HADD2.F32 R86, -RZ, R112.H0_H0 ;  /* 0x20000070ff561230 */ /* 0x000fe20000004100 */
[----:B------:R-:W-:Y:S01]  /*1ae0*/  PRMT R107, R87, 0x7610, R107 ;  /* 0x00007610576b7816 */ /* 0x000fe2000000006b */
[----:B------:R-:W-:Y:S01]  /*1af0*/  @P1 HADD2.F32 R87, -RZ, R110.H0_H0 ;  /* 0x2000006eff571230 */ /* 0x000fe20000004100 */
[----:B------:R-:W-:-:S02]  /*1b00*/  FSEL R82, R82, RZ, P2 ;  /* 0x000000ff52527208 */ /* 0x000fc40001000000 */
[----:B------:R-:W-:Y:S01]  /*1b10*/  PRMT R106, R100, 0x7610, R106 ;  /* 0x00007610646a7816 */ /* 0x000fe2000000006a */
        /* <DEDUP_REMOVED lines=11> */
.L_x_3613:
        /* <DEDUP_REMOVED lines=51> */
.L_x_3619:
        /* <DEDUP_REMOVED lines=28> */
[----:B------:R-:W-:Y:S01]  /*20c0*/  @P1 FMUL.FTZ R106, R20, R81 ;  /* 0x00000051146a1220 */ /* 0x000fe20000410000 */
[----:B---3--:R-:W-:Y:S01]  /*20d0*/  @P1 FMUL.FTZ R100, R101, UR31 ;  /* 0x0000001f65641c20 */ /* 0x008fe20008410000 */
[----:B------:R-:W-:Y:S01]  /*20e0*/  @P1 FMUL.FTZ R107, R21, R82 ;  /* 0x00000052156b1220 */ /* 0x000fe20000410000 */
[----:B------:R-:W-:Y:S01]  /*20f0*/  @P1 FMUL.FTZ R108, R22, R83 ;  /* 0x00000053166c1220 */ /* 0x000fe20000410000 */
[----:B------:R-:W-:-:S02]  /*2100*/  F2FP.F16.F32.PACK_AB R87, RZ, R87 ;  /* 0x00000057ff57723e */ /* 0x000fc400000000ff */
[----:B------:R-:W-:Y:S01]  /*2110*/  @P1 F2FP.F16.F32.PACK_AB R109, RZ, R106 ;  /* 0x0000006aff6d123e */ /* 0x000fe200000000ff */
[----:B------:R-:W-:Y:S01]  /*2120*/  @P1 FMUL.FTZ R106, R23, R100 ;  /* 0x00000064176a1220 */ /* 0x000fe20000410000 */
[----:B------:R-:W-:Y:S02]  /*2130*/  @P1 F2FP.F16.F32.PACK_AB R107, RZ, R107 ;  /* 0x0000006bff6b123e */ /* 0x000fe400000000ff */
[----:B------:R-:W-:Y:S02]  /*2140*/  @P1 F2FP.F16.F32.PACK_AB R108, RZ, R108 ;  /* 0x0000006cff6c123e */ /* 0x000fe400000000ff */
[----:B------:R-:W-:Y:S02]  /*2150*/  @P1 F2FP.F16.F32.PACK_AB R106, RZ, R106 ;  /* 0x0000006aff6a123e */ /* 0x000fe400000000ff */
[----:B------:R-:W-:Y:S02]  /*2160*/  F2FP.F16.F32.PACK_AB R80, RZ, R80 ;  /* 0x00000050ff50723e */ /* 0x000fe400000000ff */
[----:B------:R-:W-:-:S02]  /*2170*/  @P1 PRMT R93, R109, 0x7610, R93 ;  /* 0x000076106d5d1816 */ /* 0x000fc4000000005d */
[----:B------:R-:W-:Y:S02]  /*2180*/  @P1 PRMT R103, R107, 0x7610, R103 ;  /* 0x000076106b671816 */ /* 0x000fe40000000067 */
[----:B------:R-:W-:Y:S02]  /*2190*/  @P1 PRMT R104, R108, 0x7610, R104 ;  /* 0x000076106c681816 */ /* 0x000fe40000000068 */
[----:B------:R-:W-:Y:S02]  /*21a0*/  @P1 PRMT R105, R106, 0x7610, R105 ;  /* 0x000076106a691816 */ /* 0x000fe40000000069 */
[----:B------:R-:W-:Y:S01]  /*21b0*/  PRMT R107, R86, 0x7610, R107 ;  /* 0x00007610566b7816 */ /* 0x000fe2000000006b */
[----:B------:R-:W-:Y:S01]  /*21c0*/  @P1 HADD2.F32 R86, -RZ, R112.H1_H1 ;  /* 0x30000070ff561230 */ /* 0x000fe20000004100 */
[----:B------:R-:W-:Y:S01]  /*21d0*/  PRMT R106, R87, 0x7610, R106 ;  /* 0x00007610576a7816 */ /* 0x000fe2000000006a */
[----:B------:R-:W-:Y:S01]  /*21e0*/  @P1 HADD2.F32 R87, -RZ, R110.H0_H0 ;  /* 0x2000006eff571230 */ /* 0x000fe20000004100 */
[----:B------:R-:W-:Y:S01]  /*21f0*/  PRMT R108, R80, 0x7610, R108 ;  /* 0x00007610506c7816 */ /* 0x000fe2000000006c */
[----:B------:R-:W-:Y:S01]  /*2200*/  @P1 HADD2.F32 R80, -RZ, R112.H0_H0 ;  /* 0x20000070ff501230 */ /* 0x000fe20000004100 */
[----:B------:R-:W-:Y:S01]  /*2210*/  F2FP.F16.F32.PACK_AB R109, RZ, R101 ;  /* 0x00000065ff6d723e */ /* 0x000fe200000000ff */
[----:B------:R-:W-:-:S02]  /*2220*/  @P1 HADD2.F32 R101, -RZ, R110.H1_H1 ;  /* 0x3000006eff651230 */ /* 0x000fc40000004100 */
[----:B------:R-:W-:Y:S01]  /*2230*/  @P1 FFMA.FTZ R76, R87, R81, R76 ;  /* 0x00000051574c1223 */ /* 0x000fe2000001004c */
[----:B------:R-:W-:Y:S01]  /*2240*/  @P1 FFMA.FTZ R79, R86, R100, R79 ;  /* 0x00000064564f1223 */ /* 0x000fe2000001004f */
[----:B------:R-:W-:Y:S01]  /*2250*/  @P1 FFMA.FTZ R77, R80, R82, R77 ;  /* 0x00000052504d1223 */ /* 0x000fe2000001004d */
[----:B------:R-:W-:-:S07]  /*2260*/  @P1 FFMA.FTZ R78, R101, R83, R78 ;  /* 0x00000053654e1223 */ /* 0x000fce000001004e */
.L_x_3618:
        /* <DEDUP_REMOVED lines=11> */
.L_x_3620:
        /* <DEDUP_REMOVED lines=9> */
.L_x_3621:
        /* <DEDUP_REMOVED lines=9> */
.L_x_3622:
[----:B------:R-:W-:Y:S05]  /*2440*/  @!P0 BRA `(.L_x_3623) ;  /* 0x00000004009c8947 */ /* 0x000fea0003800000 */
        /* <DEDUP_REMOVED lines=19> */
[----:B------:R-:W-:Y:S02]  /*2580*/  HADD2.F32 R80, -RZ, R97.H0_H0 ;  /* 0x20000061ff507230 */ /* 0x000fe40000004100 */
[----:B------:R-:W-:Y:S01]  /*2590*/  @P2 FFMA.FTZ R100, R83, UR30, R100 ;  /* 0x0000001e53642c23 */ /* 0x000fe20008010064 */
[----:B------:R-:W-:Y:S01]  /*25a0*/  @P2 FFMA.FTZ R86, R107, UR30, R86 ;  /* 0x0000001e6b562c23 */ /* 0x000fe20008010056 */
[----:B--2---:R-:W-:Y:S01]  /*25b0*/  @P1 FMUL.FTZ R81, R87, UR9 ;  /* 0x0000000957511c20 */ /* 0x004fe20008410000 */
[----:B------:R-:W-:Y:S01]  /*25c0*/  F2FP.F16.F32.PACK_AB R87, RZ, R87 ;  /* 0x00000057ff57723e */ /* 0x000fe200000000ff */
[----:B------:R-:W-:-:S02]  /*25d0*/  @P2 FFMA.FTZ R80, R101, UR30, R80 ;  /* 0x0000001e65502c23 */ /* 0x000fc40008010050 */
[----:B------:R-:W-:Y:S01]  /*25e0*/  @P1 FMUL.FTZ R82, R24, R81 ;  /* 0x0000005118521220 */ /* 0x000fe20000410000 */
[----:B------:R-:W-:Y:S01]  /*25f0*/  PRMT R107, R87, 0x7610, R107 ;  /* 0x00007610576b7816 */ /* 0x000fe2000000006b */
[----:B----4-:R-:W-:Y:S01]  /*2600*/  @P1 FMUL.FTZ R83, R80, UR16 ;  /* 0x0000001050531c20 */ /* 0x010fe20008410000 */
[----:B------:R-:W-:Y:S01]  /*2610*/  @P1 HADD2.F32 R87, -RZ, R110.H0_H0 ;  /* 0x2000006eff571230 */ /* 0x000fe20000004100 */
[----:B------:R-:W-:Y:S02]  /*2620*/  F2FP.F16.F32.PACK_AB R109, RZ, R86 ;  /* 0x00000056ff6d723e */ /* 0x000fe400000000ff */
[----:B------:R-:W-:Y:S01]  /*2630*/  @P1 F2FP.F16.F32.PACK_AB R108, RZ, R82 ;  /* 0x00000052ff6c123e */ /* 0x000fe200000000ff */
[----:B---3--:R-:W-:Y:S01]  /*2640*/  @P1 FMUL.FTZ R82, R100, UR10 ;  /* 0x0000000a64521c20 */ /* 0x008fe20008410000 */
[----:B------:R-:W-:Y:S01]  /*2650*/  @P1 FMUL.FTZ R106, R26, R83 ;  /* 0x000000531a6a1220 */ /* 0x000fe20000410000 */
[----:B------:R-:W-:Y:S01]  /*2660*/  F2FP.F16.F32.PACK_AB R100, RZ, R100 ;  /* 0x00000064ff64723e */ /* 0x000fe200000000ff */
[----:B------:R-:W-:Y:S01]  /*2670*/  @P1 FFMA.FTZ R72, R87, R81, R72 ;  /* 0x0000005157481223 */ /* 0x000fe20000010048 */
[----:B------:R-:W-:Y:S01]  /*2680*/  @P1 FMUL.FTZ R101, R25, R82 ;  /* 0x0000005219651220 */ /* 0x000fe20000410000 */
[----:B------:R-:W-:-:S02]  /*2690*/  @P1 PRMT R93, R108, 0x7610, R93 ;  /* 0x000076106c5d1816 */ /* 0x000fc4000000005d */
[----:B------:R-:W-:Y:S01]  /*26a0*/  F2FP.F16.F32.PACK_AB R108, RZ, R80 ;  /* 0x00000050ff6c723e */ /* 0x000fe200000000ff */
[----:B------:R-:W-:Y:S01]  /*26b0*/  @P1 HADD2.F32 R80, -RZ, R112.H0_H0 ;  /* 0x20000070ff501230 */ /* 0x000fe20000004100 */
[----:B------:R-:W-:Y:S02]  /*26c0*/  @P1 F2FP.F16.F32.PACK_AB R101, RZ, R101 ;  /* 0x00000065ff65123e */ /* 0x000fe400000000ff */
[----:B------:R-:W-:Y:S02]  /*26d0*/  @P1 F2FP.F16.F32.PACK_AB R106, RZ, R106 ;  /* 0x0000006aff6a123e */ /* 0x000fe400000000ff */
[----:B------:R-:W-:Y:S01]  /*26e0*/  @P1 PRMT R103, R101, 0x7610, R103 ;  /* 0x0000761065671816 */ /* 0x000fe20000000067 */
[----:B------:R-:W-:Y:S01]  /*26f0*/  @P1 HADD2.F32 R101, -RZ, R110.H1_H1 ;  /* 0x3000006eff651230 */ /* 0x000fe20000004100 */
[----:B------:R-:W-:Y:S01]  /*2700*/  @P1 PRMT R104, R106, 0x7610, R104 ;  /* 0x000076106a681816 */ /* 0x000fe20000000068 */
[----:B------:R-:W-:Y:S01]  /*2710*/  @P1 FFMA.FTZ R73, R80, R82, R73 ;  /* 0x0000005250491223 */ /* 0x000fe20000010049 */
[----:B------:R-:W-:-:S02]  /*2720*/  PRMT R106, R100, 0x7610, R106 ;  /* 0x00007610646a7816 */ /* 0x000fc4000000006a */
        /* <DEDUP_REMOVED lines=9> */
.L_x_3624:
        /* <DEDUP_REMOVED lines=48> */
.L_x_3623:
        /* <DEDUP_REMOVED lines=20> */
[----:B------:R-:W-:Y:S01]  /*2c00*/  F2FP.F16.F32.PACK_AB R87, RZ, R87 ;  /* 0x00000057ff57723e */ /* 0x000fe200000000ff */
[----:B-----5:R-:W-:Y:S01]  /*2c10*/  @P1 FMUL.FTZ R82, R24, R81 ;  /* 0x0000005118521220 */ /* 0x020fe20000410000 */
[----:B------:R-:W-:Y:S01]  /*2c20*/  F2FP.F16.F32.PACK_AB R108, RZ, R101 ;  /* 0x00000065ff6c723e */ /* 0x000fe200000000ff */
[----:B0-----:R-:W-:Y:S01]  /*2c30*/  @P1 FMUL.FTZ R83, R101, UR16 ;  /* 0x0000001065531c20 */ /* 0x001fe20008410000 */
[----:B-1----:R-:W-:Y:S01]  /*2c40*/  @P1 FMUL.FTZ R80, R100, UR10 ;  /* 0x0000000a64501c20 */ /* 0x002fe20008410000 */
        /* <DEDUP_REMOVED lines=28> */
.L_x_3626:
        /* <DEDUP_REMOVED lines=12> */
.L_x_3627:
        /* <DEDUP_REMOVED lines=12> */
.L_x_3628:
        /* <DEDUP_REMOVED lines=12> */
.L_x_3629:
        /* <DEDUP_REMOVED lines=12> */
.L_x_3625:
        /* <DEDUP_REMOVED lines=11> */
.L_x_3630:
        /* <DEDUP_REMOVED lines=10> */
.L_x_3631:
        /* <DEDUP_REMOVED lines=8> */
.L_x_3632:
[----:B------:R-:W-:Y:S05]  /*32e0*/  @!P0 BRA `(.L_x_3633) ;  /* 0x00000004009c8947 */ /* 0x000fea0003800000 */
[----:B------:R-:W-:Y:S05]  /*32f0*/  BRA.U !UP0, `(.L_x_3634) ;  /* 0x0000000108d87547 */ /* 0x000fea000b800000 */
[----:B------:R-:W-:Y:S01]  /*3300*/  ISETP.LT.AND P0, PT, RZ, UR29, PT ;  /* 0x0000001dff007c0c */ /* 0x000fe2000bf01270 */
[----:B------:R-:W4:Y:S01]  /*3310*/  @UP1 LDCU UR9, c[0x0][0x40c] ;  /* 0x00008180ff0917ac */ /* 0x000f220008000800 */
[----:B-----5:R-:W-:Y:S01]  /*3320*/  HADD2.F32 R87, -RZ, R94.H0_H0 ;  /* 0x2000005eff577230 */ /* 0x020fe20000004100 */
[--C-:B------:R-:W-:Y:S01]  /*3330*/  SHF.R.U64 R100, R94, 0x10, R95.reuse ;  /* 0x000000105e647819 */ /* 0x100fe2000000125f */
[----:B------:R-:W4:Y:S01]  /*3340*/  @UP1 LDCU UR10, c[0x0][0x40c] ;  /* 0x00008180ff0a17ac */ /* 0x000f220008000800 */
[----:B------:R-:W-:-:S03]  /*3350*/  SHF.R.U32.HI R106, RZ, 0x10, R95 ;  /* 0x00000010ff6a7819 */ /* 0x000fc6000001165f */
[----:B------:R-:W-:Y:S01]  /*3360*/  HADD2.F32 R100, -RZ, R100.H0_H0 ;  /* 0x20000064ff647230 */ /* 0x000fe20000004100 */
[----:B------:R-:W4:Y:S04]  /*3370*/  @UP1 LDCU UR16, c[0x0][0x40c] ;  /* 0x00008180ff1017ac */ /* 0x000f280008000800 */
[--C-:B0123--:R-:W-:Y:S01]  /*3380*/  @P0 FFMA.FTZ R81, R15, UR11, R84.reuse ;  /* 0x0000000b0f510c23 */ /* 0x10ffe20008010054 */
[--C-:B------:R-:W-:Y:S01]  /*3390*/  @P0 FFMA.FTZ R82, R88, UR11, R84.reuse ;  /* 0x0000000b58520c23 */ /* 0x100fe20008010054 */
[----:B------:R-:W-:Y:S02]  /*33a0*/  @P0 FFMA.FTZ R101, R17, UR11, R84 ;  /* 0x0000000b11650c23 */ /* 0x000fe40008010054 */
[----:B------:R-:W-:Y:S01]  /*33b0*/  @P0 FADD.FTZ R80, R18, -R81 ;  /* 0x8000005112500221 */ /* 0x000fe20000010000 */
[----:B------:R-:W-:Y:S01]  /*33c0*/  @P0 FADD.FTZ R83, R91, -R82 ;  /* 0x800000525b530221 */ /* 0x000fe20000010000 */
[----:B------:R-:W-:-:S02]  /*33d0*/  @P0 FADD.FTZ R101, R90, -R101 ;  /* 0x800000655a650221 */ /* 0x000fc40000010000 */
[----:B------:R-:W-:Y:S01]  /*33e0*/  @P0 FFMA.FTZ R87, R80, UR30, R87 ;  /* 0x0000001e50570c23 */ /* 0x000fe20008010057 */
[----:B------:R-:W-:Y:S02]  /*33f0*/  HADD2.F32 R80, -RZ, R95.H0_H0 ;  /* 0x2000005fff507230 */ /* 0x000fe40000004100 */
[----:B------:R-:W-:Y:S01]  /*3400*/  @P0 FFMA.FTZ R100, R83, UR30, R100 ;  /* 0x0000001e53640c23 */ /* 0x000fe20008010064 */
[----:B----4-:R-:W-:Y:S01]  /*3410*/  @P1 FMUL.FTZ R81, R87, UR9 ;  /* 0x0000000957511c20 */ /* 0x010fe20008410000 */
[----:B------:R-:W-:Y:S01]  /*3420*/  F2FP.F16.F32.PACK_AB R87, RZ, R87 ;  /* 0x00000057ff57723e */ /* 0x000fe200000000ff */
[----:B------:R-:W-:Y:S01]  /*3430*/  @P0 FFMA.FTZ R80, R101, UR30, R80 ;  /* 0x0000001e65500c23 */ /* 0x000fe20008010050 */
[----:B------:R-:W-:Y:S01]  /*3440*/  @P0 FFMA.FTZ R101, R102, UR11, R84 ;  /* 0x0000000b66650c23 */ /* 0x000fe20008010054 */
[----:B------:R-:W-:Y:S01]  /*3450*/  @P1 FMUL.FTZ R82, R28, R81 ;  /* 0x000000511c521220 */ /* 0x000fe20000410000 */
[----:B------:R-:W-:Y:S02]  /*3460*/  HADD2.F32 R84, -RZ, R106.H0_H0 ;  /* 0x2000006aff547230 */ /* 0x000fe40000004100 */
[----:B------:R-:W-:Y:S01]  /*3470*/  @P1 FMUL.FTZ R83, R80, UR16 ;  /* 0x0000001050531c20 */ /* 0x000fe20008410000 */
[----:B------:R-:W-:Y:S01]  /*3480*/  @P0 FADD.FTZ R107, R92, -R101 ;  /* 0x800000655c6b0221 */ /* 0x000fe20000010000 */
[----:B------:R-:W-:Y:S01]  /*3490*/  @P1 F2FP.F16.F32.PACK_AB R108, RZ, R82 ;  /* 0x00000052ff6c123e */ /* 0x000fe200000000ff */
[----:B------:R-:W-:Y:S01]  /*34a0*/  @P1 FMUL.FTZ R82, R100, UR10 ;  /* 0x0000000a64521c20 */ /* 0x000fe20008410000 */
[----:B------:R-:W-:Y:S01]  /*34b0*/  @P1 FMUL.FTZ R106, R30, R83 ;  /* 0x000000531e6a1220 */ /* 0x000fe20000410000 */
[----:B------:R-:W-:Y:S01]  /*34c0*/  @P0 FFMA.FTZ R84, R107, UR30, R84 ;  /* 0x0000001e6b540c23 */ /* 0x000fe20008010054 */
[----:B------:R-:W-:Y:S01]  /*34d0*/  @P1 PRMT R93, R108, 0x7610, R93 ;  /* 0x000076106c5d1816 */ /* 0x000fe2000000005d */
[----:B------:R-:W-:Y:S01]  /*34e0*/  @P1 FMUL.FTZ R101, R29, R82 ;  /* 0x000000521d651220 */ /* 0x000fe20000410000 */
[----:B------:R-:W-:Y:S01]  /*34f0*/  PRMT R107, R87, 0x7610, R107 ;  /* 0x00007610576b7816 */ /* 0x000fe2000000006b */
[----:B------:R-:W-:Y:S01]  /*3500*/  @P1 HADD2.F32 R87, -RZ, R110.H0_H0 ;  /* 0x2000006eff571230 */ /* 0x000fe20000004100 */
[----:B------:R-:W-:Y:S01]  /*3510*/  F2FP.F16.F32.PACK_AB R108, RZ, R80 ;  /* 0x00000050ff6c723e */ /* 0x000fe200000000ff */
[----:B------:R-:W-:Y:S01]  /*3520*/  @P1 HADD2.F32 R80, -RZ, R112.H0_H0 ;  /* 0x20000070ff501230 */ /* 0x000fe20000004100 */
[----:B------:R-:W-:-:S02]  /*3530*/  @P1 F2FP.F16.F32.PACK_AB R101, RZ, R101 ;  /* 0x00000065ff65123e */ /* 0x000fc400000000ff */
[----:B------:R-:W-:Y:S01]  /*3540*/  @P1 F2FP.F16.F32.PACK_AB R106, RZ, R106 ;  /* 0x0000006aff6a123e */ /* 0x000fe200000000ff */
[----:B------:R-:W-:Y:S01]  /*3550*/  @P1 FFMA.FTZ R68, R87, R81, R68 ;  /* 0x0000005157441223 */ /* 0x000fe20000010044 */
[----:B------:R-:W-:Y:S01]  /*3560*/  @P1 PRMT R103, R101, 0x7610, R103 ;  /* 0x0000761065671816 */ /* 0x000fe20000000067 */
[----:B------:R-:W-:Y:S01]  /*3570*/  @P1 HADD2.F32 R101, -RZ, R110.H1_H1 ;  /* 0x3000006eff651230 */ /* 0x000fe20000004100 */
[----:B------:R-:W-:Y:S01]  /*3580*/  F2FP.F16.F32.PACK_AB R100, RZ, R100 ;  /* 0x00000064ff64723e */ /* 0x000fe200000000ff */
[----:B------:R-:W-:Y:S01]  /*3590*/  @P1 FFMA.FTZ R69, R80, R82, R69 ;  /* 0x0000005250451223 */ /* 0x000fe20000010045 */
[----:B------:R-:W-:Y:S02]  /*35a0*/  @P1 PRMT R104, R106, 0x7610, R104 ;  /* 0x000076106a681816 */ /* 0x000fe40000000068 */
[----:B------:R-:W-:Y:S01]  /*35b0*/  PRMT R106, R100, 0x7610, R106 ;  /* 0x00007610646a7816 */ /* 0x000fe2000000006a */
[----:B------:R-:W-:Y:S01]  /*35c0*/  @P1 FFMA.FTZ R70, R101, R83, R70 ;  /* 0x0000005365461223 */ /* 0x000fe20000010046 */
        /* <DEDUP_REMOVED lines=9> */
.L_x_3634:
        /* <DEDUP_REMOVED lines=48> */
.L_x_3633:
        /* <DEDUP_REMOVED lines=20> */
[----:B0-----:R-:W-:Y:S02]  /*3aa0*/  @P1 FMUL.FTZ R80, R100, UR10 ;  /* 0x0000000a64501c20 */ /* 0x001fe40008410000 */
[----:B-----5:R-:W-:Y:S01]  /*3ab0*/  @P1 FMUL.FTZ R82, R28, R81 ;  /* 0x000000511c521220 */ /* 0x020fe20000410000 */
[----:B------:R-:W-:Y:S01]  /*3ac0*/  F2FP.F16.F32.PACK_AB R87, RZ, R87 ;  /* 0x00000057ff57723e */ /* 0x000fe200000000ff */
[----:B-1----:R-:W-:Y:S01]  /*3ad0*/  @P1 FMUL.FTZ R83, R101, UR16 ;  /* 0x0000001065531c20 */ /* 0x002fe20008410000 */
[----:B------:R-:W-:-:S02]  /*3ae0*/  @P1 FMUL.FTZ R84, R29, R80 ;  /* 0x000000501d541220 */ /* 0x000fc40000410000 */
[----:B------:R-:W-:Y:S01]  /*3af0*/  @P1 F2FP.F16.F32.PACK_AB R106, RZ, R82 ;  /* 0x00000052ff6a123e */ /* 0x000fe200000000ff */
[----:B------:R-:W-:Y:S01]  /*3b00*/  @P1 FMUL.FTZ R82, R30, R83 ;  /* 0x000000531e521220 */ /* 0x000fe20000410000 */
[----:B------:R-:W-:Y:S01]  /*3b10*/  F2FP.F16.F32.PACK_AB R108, RZ, R101 ;  /* 0x00000065ff6c723e */ /* 0x000fe200000000ff */
[----:B------:R-:W-:Y:S01]  /*3b20*/  @P1 HADD2.F32 R101, -RZ, R110.H1_H1 ;  /* 0x3000006eff651230 */ /* 0x000fe20000004100 */
[----:B------:R-:W-:Y:S02]  /*3b30*/  @P1 PRMT R93, R106, 0x7610, R93 ;  /* 0x000076106a5d1816 */ /* 0x000fe4000000005d */
[----:B------:R-:W-:Y:S02]  /*3b40*/  @P1 F2FP.F16.F32.PACK_AB R84, RZ, R84 ;  /* 0x00000054ff54123e */ /* 0x000fe400000000ff */
[----:B------:R-:W-:Y:S01]  /*3b50*/  @P1 F2FP.F16.F32.PACK_AB R106, RZ, R82 ;  /* 0x00000052ff6a123e */ /* 0x000fe200000000ff */
[----:B------:R-:W-:Y:S01]  /*3b60*/  FMUL.FTZ R82, R107, UR30 ;  /* 0x0000001e6b527c20 */ /* 0x000fe20008410000 */
[----:B------:R-:W-:Y:S01]  /*3b70*/  @P1 PRMT R103, R84, 0x7610, R103 ;  /* 0x0000761054671816 */ /* 0x000fe20000000067 */
[----:B------:R-:W-:Y:S01]  /*3b80*/  @P1 HADD2.F32 R84, -RZ, R112.H0_H0 ;  /* 0x20000070ff541230 */ /* 0x000fe20000004100 */
[----:B------:R-:W-:Y:S01]  /*3b90*/  PRMT R107, R87, 0x7610, R107 ;  /* 0x00007610576b7816 */ /* 0x000fe2000000006b */
[----:B------:R-:W-:Y:S01]  /*3ba0*/  @P1 HADD2.F32 R87, -RZ, R110.H0_H0 ;  /* 0x2000006eff571230 */ /* 0x000fe20000004100 */
[----:B------:R-:W-:Y:S01]  /*3bb0*/  F2FP.F16.F32.PACK_AB R100, RZ, R100 ;  /* 0x00000064ff64723e */ /* 0x000fe200000000ff */
[----:B------:R-:W-:Y:S01]  /*3bc0*/  @P1 FFMA.FTZ R70, R101, R83, R70 ;  /* 0x0000005365461223 */ /* 0x000fe20000010046 */
[----:B------:R-:W-:Y:S01]  /*3bd0*/  FSEL R82, R82, RZ, P0 ;  /* 0x000000ff52527208 */ /* 0x000fe20000000000 */
[----:B------:R-:W-:Y:S01]  /*3be0*/  @P1 FFMA.FTZ R69, R84, R80, R69 ;  /* 0x0000005054451223 */ /* 0x000fe20000010045 */
        /* <DEDUP_REMOVED lines=12> */
.L_x_3636:
        /* <DEDUP_REMOVED lines=22> */
.L_x_3637:
        /* <DEDUP_REMOVED lines=12> */
.L_x_3638:
        /* <DEDUP_REMOVED lines=12> */
.L_x_3639:
[----:B------:R-:W-:Y:S01]  /*3f90*/  @P1 FFMA.FTZ R71, R82, R80, R71 ;  /* 0x0000005052471223 */ /* 0x000fe20000010047 */
[----:B------:R-:W-:-:S07]  /*3fa0*/  @P1 PRMT R105, R81, 0x7610, R105 ;  /* 0x0000761051691816 */ /* 0x000fce0000000069 */
.L_x_3635:
        /* <DEDUP_REMOVED lines=10> */
.L_x_3640:
        /* <DEDUP_REMOVED lines=9> */
.L_x_3641:
[----:B------:R-:W-:Y:S02]  /*40e0*/  UIADD3 UR8, UPT, UPT, UR8, UR24, URZ ;  /* 0x0000001808087290 */ /* 0x000fe4000fffe0ff */
[----:B------:R-:W-:Y:S02]  /*40f0*/  UPLOP3.LUT UP2, UPT, UPT, UPT, UP2, 0x40, 0x4 ;  /* 0x000000000004789c */ /* 0x000fe40003f4e820 */
[----:B------:R-:W-:-:S09]  /*4100*/  UISETP.GE.AND UP0, UPT, UR8, UR25, UPT ;  /* 0x000000190800728c */ /* 0x000fd2000bf06270 */
[----:B------:R-:W-:Y:S05]  /*4110*/  BRA.U !UP0, `(.L_x_3642) ;  /* 0xffffffc108747547 */ /* 0x000fea000b83ffff */
.L_x_3608:
        /* <DEDUP_REMOVED lines=20> */
.L_x_3643:
        /* <DEDUP_REMOVED lines=10> */
.L_x_6759:


//--------------------- .text._ZN10layer_norm13ln_bwd_kernelINS_13Kernel_traitsIf6__halfS2_S2_fjLj1536ELj1ELj1ELj4ELj8ENS_18Kernel_traits_baseILj1536EfS2_S2_S2_fjLj128EEEEELb1ELb0ELb0ELb0EEEvNS_9BwdParamsE --------------------------
	.section	.text._ZN10layer_norm13ln_bwd_kernelINS_13Kernel_traitsIf6__halfS2_S2_fjLj1536ELj1ELj1ELj4ELj8ENS_18Kernel_traits_baseILj1536EfS2_S2_S2_fjLj128EEEEELb1ELb0ELb0ELb0EEEvNS_9BwdParamsE,"ax",@progbits
	.align	128
        .global         _ZN10layer_norm13ln_bwd_kernelINS_13Kernel_traitsIf6__halfS2_S2_fjLj1536ELj1ELj1ELj4ELj8ENS_18Kernel_traits_baseILj1536EfS2_S2_S2_fjLj128EEEEELb1ELb0ELb0ELb0EEEvNS_9BwdParamsE
        .type           _ZN10layer_norm13ln_bwd_kernelINS_13Kernel_traitsIf6__halfS2_S2_fjLj1536ELj1ELj1ELj4ELj8ENS_18Kernel_traits_baseILj1536EfS2_S2_S2_fjLj128EEEEELb1ELb0ELb0ELb0EEEvNS_9BwdParamsE,@function
        .size           _ZN10layer_norm13ln_bwd_kernelINS_13Kernel_traitsIf6__halfS2_S2_fjLj1536ELj1ELj1ELj4ELj8ENS_18Kernel_traits_baseILj1536EfS2_S2_S2_fjLj128EEEEELb1ELb0ELb0ELb0EEEvNS_9BwdParamsE,(.L_x_6760 - _ZN10layer_norm13ln_bwd_kernelINS_13Kernel_traitsIf6__halfS2_S2_fjLj1536ELj1ELj1ELj4ELj8ENS_18Kernel_traits_baseILj1536EfS2_S2_S2_fjLj128EEEEELb1ELb0ELb0ELb0EEEvNS_9BwdParamsE)
        .other          _ZN10layer_norm13ln_bwd_kernelINS_13Kernel_traitsIf6__halfS2_S2_fjLj1536ELj1ELj1ELj4ELj8ENS_18Kernel_traits_baseILj1536EfS2_S2_S2_fjLj128EEEEELb1ELb0ELb0ELb0EEEvNS_9BwdParamsE,@"STO_CUDA_ENTRY STV_DEFAULT"
_ZN10layer_norm13ln_bwd_kernelINS_13Kernel_traitsIf6__halfS2_S2_fjLj1536ELj1ELj1ELj4ELj8ENS_18Kernel_traits_baseILj1536EfS2_S2_S2_fjLj128EEEEELb1ELb0ELb0ELb0EEEvNS_9BwdParamsE:
.text._ZN10layer_norm13ln_bwd_kernelINS_13Kernel_traitsIf6__halfS2_S2_fjLj1536ELj1ELj1ELj4ELj8ENS_18Kernel_traits_baseILj1536EfS2_S2_S2_fjLj128EEEEELb1ELb0ELb0ELb0EEEvNS_9BwdParamsE:
        /* <DEDUP_REMOVED lines=64> */
.L_x_3674:
[----:B-1----:R-:W1:Y:S01]  /*0400*/  @UP0 LDCU.64 UR4, c[0x0][0x3e0] ;  /* 0x00007c00ff0407ac */ /* 0x002e620008000a00 */
[----:B------:R-:W-:Y:S01]  /*0410*/  PLOP3.LUT P0, PT, PT, PT, UP0, 0x80, 0x8 ;  /* 0x000000000008781c */ /* 0x000fe20003f0f008 */
[----:B0-----:R-:W-:Y:S02]  /*0420*/  UIMAD.WIDE UR12, UR7, 0x4, UR10 ;  /* 0x00000004070c78a5 */ /* 0x001fe4000f8e020a */
[----:B-1----:R-:W-:-:S06]  /*0430*/  @UP0 UIMAD.WIDE UR4, UR7, 0x2, UR4 ;  /* 0x00000002070408a5 */ /* 0x002fcc000f8e0204 */
[----:B--234-:R-:W-:Y:S02]  /*0440*/  MOV R52, UR4 ;  /* 0x0000000400347c02 */ /* 0x01cfe40008000f00 */
[----:B------:R-:W-:-:S05]  /*0450*/  MOV R53, UR5 ;  /* 0x0000000500357c02 */ /* 0x000fca0008000f00 */
[----:B------:R-:W3:Y:S01]  /*0460*/  @P0 LDG.E.U16 R52, desc[UR14][R52.64] ;  /* 0x0000000e34340981 */ /* 0x000ee2000c1e1500 */
[----:B------:R-:W-:Y:S01]  /*0470*/  UIMAD.WIDE UR4, UR7, 0x4, UR8 ;  /* 0x00000004070478a5 */ /* 0x000fe2000f8e0208 */
[----:B------:R-:W-:Y:S02]  /*0480*/  MOV R54, UR12 ;  /* 0x0000000c00367c02 */ /* 0x000fe40008000f00 */
[----:B------:R-:W-:-:S03]  /*0490*/  MOV R55, UR13 ;  /* 0x0000000d00377c02 */ /* 0x000fc60008000f00 */
[----:B------:R-:W-:Y:S02]  /*04a0*/  MOV R56, UR4 ;  /* 0x0000000400387c02 */ /* 0x000fe40008000f00 */
[----:B------:R-:W-:Y:S01]  /*04b0*/  MOV R57, UR5 ;  /* 0x0000000500397c02 */ /* 0x000fe20008000f00 */
[----:B------:R-:W4:Y:S04]  /*04c0*/  LDG.E R54, desc[UR14][R54.64] ;  /* 0x0000000e36367981 */ /* 0x000f28000c1e1900 */
[----:B------:R-:W4:Y:S01]  /*04d0*/  LDG.E R56, desc[UR14][R56.64] ;  /* 0x0000000e38387981 */ /* 0x000f22000c1e1900 */
[----:B------:R-:W-:Y:S01]  /*04e0*/  UIMAD UR4, UR7, UR6, URZ ;  /* 0x00000006070472a4 */ /* 0x000fe2000f8e02ff */
[C---:B------:R-:W-:Y:S01]  /*04f0*/  ISETP.GE.U32.AND P1, PT, R2.reuse, 0x80, PT ;  /* 0x000000800200780c */ /* 0x040fe20003f26070 */
[----:B------:R-:W-:Y:S01]  /*0500*/  UMOV UR12, 0x3f800000 ;  /* 0x3f800000000c7882 */ /* 0x000fe20000000000 */
[----:B------:R-:W0:Y:S01]  /*0510*/  S2R R0, SR_TID.X ;  /* 0x0000000000007919 */ /* 0x000e220000002100 */
[----:B------:R-:W-:Y:S01]  /*0520*/  USHF.R.S32.HI UR5, URZ, 0x1f, UR4 ;  /* 0x0000001fff057899 */ /* 0x000fe20008011404 */
[----:B--2---:R-:W-:Y:S01]  /*0530*/  ISETP.NE.AND P4, PT, RZ, UR16, PT ;  /* 0x00000010ff007c0c */ /* 0x004fe2000bf85270 */
[----:B------:R-:W-:Y:S01]  /*0540*/  BSSY.RECONVERGENT B0, `(.L_x_3645) ;  /* 0x0000047000007945 */ /* 0x000fe20003800200 */
[C---:B------:R-:W-:Y:S01]  /*0550*/  ISETP.GE.U32.AND P2, PT, R2.reuse, 0x100, PT ;  /* 0x000001000200780c */ /* 0x040fe20003f46070 */
[----:B------:R-:W-:Y:S01]  /*0560*/  ULEA.HI UR5, UR5, UR4, URZ, 0x2 ;  /* 0x0000000405057291 */ /* 0x000fe2000f8f10ff */
[----:B------:R-:W-:-:S02]  /*0570*/  ISETP.GE.U32.AND P3, PT, R2, 0x180, PT ;  /* 0x000001800200780c */ /* 0x000fc40003f66070 */
[----:B------:R-:W-:-:S03]  /*0580*/  CS2R R82, SRZ ;  /* 0x0000000000527805 */ /* 0x000fc6000001ff00 */
[----:B------:R-:W-:-:S04]  /*0590*/  MOV R79, UR5 ;  /* 0x00000005004f7c02 */ /* 0x000fc80008000f00 */
[----:B0-----:R-:W-:-:S04]  /*05a0*/  LEA.HI.SX32 R79, R79, R0, 0x1e ;  /* 0x000000004f4f7211 */ /* 0x001fc800078ff2ff */
[----:B------:R-:W-:Y:S01]  /*05b0*/  MOV R85, R79 ;  /* 0x0000004f00557202 */ /* 0x000fe20000000f00 */
[----:B---3--:R-:W-:-:S05]  /*05c0*/  @P0 HADD2.F32 R58, -RZ, R52.H0_H0 ;  /* 0x20000034ff3a0230 */ /* 0x008fca0000004100 */
[----:B------:R-:W-:Y:S02]  /*05d0*/  @P0 R2UR UR4, R58 ;  /* 0x000000003a0402ca */ /* 0x000fe400000e0000 */
[----:B----4-:R-:W-:Y:S02]  /*05e0*/  R2UR UR23, R54 ;  /* 0x00000000361772ca */ /* 0x010fe400000e0000 */
[----:B------:R-:W-:-:S09]  /*05f0*/  FSEL R81, R56, RZ, !P4 ;  /* 0x000000ff38517208 */ /* 0x000fd20006000000 */
[----:B------:R-:W-:Y:S01]  /*0600*/  @UP0 UMOV UR12, UR4 ;  /* 0x00000004000c0c82 */ /* 0x000fe20008000000 */
        /* <DEDUP_REMOVED lines=16> */
[----:B---3--:R-:W-:Y:S02]  /*0710*/  MOV R3, R8 ;  /* 0x0000000800037202 */ /* 0x008fe40000000f00 */
[----:B------:R-:W-:Y:S02]  /*0720*/  SHF.R.U64 R10, R8, 0x10, R9 ;  /* 0x00000010080a7819 */ /* 0x000fe40000001209 */
[--C-:B----4-:R-:W-:Y:S01]  /*0730*/  SHF.R.U64 R8, R6, 0x10, R7.reuse ;  /* 0x0000001006087819 */ /* 0x110fe20000001207 */
[----:B------:R-:W-:Y:S01]  /*0740*/  HADD2.F32 R6, -RZ, R6.H0_H0 ;  /* 0x20000006ff067230 */ /* 0x000fe20000004100 */
[----:B------:R-:W-:Y:S01]  /*0750*/  SHF.R.U32.HI R55, RZ, 0x10, R7 ;  /* 0x00000010ff377819 */ /* 0x000fe20000011607 */
[----:B------:R-:W-:-:S02]  /*0760*/  HADD2.F32 R12, -RZ, R7.H0_H0 ;  /* 0x20000007ff0c7230 */ /* 0x000fc40000004100 */
[----:B------:R-:W-:Y:S02]  /*0770*/  HADD2.F32 R7, -RZ, R3.H0_H0 ;  /* 0x20000003ff077230 */ /* 0x000fe40000004100 */
[----:B------:R-:W-:Y:S01]  /*0780*/  FADD.FTZ R3, -R81, R6 ;  /* 0x0000000651037221 */ /* 0x000fe20000010100 */
[----:B------:R-:W-:Y:S01]  /*0790*/  HADD2.F32 R8, -RZ, R8.H0_H0 ;  /* 0x20000008ff087230 */ /* 0x000fe20000004100 */
[----:B------:R-:W-:Y:S01]  /*07a0*/  MOV R54, R9 ;  /* 0x0000000900367202 */ /* 0x000fe20000000f00 */
[----:B------:R-:W-:Y:S02]  /*07b0*/  HADD2.F32 R10, -RZ, R10.H0_H0 ;  /* 0x2000000aff0a7230 */ /* 0x000fe40000004100 */
[----:B------:R-:W-:Y:S01]  /*07c0*/  FMUL.FTZ R3, R3, UR23 ;  /* 0x0000001703037c20 */ /* 0x000fe20008410000 */
[----:B------:R-:W-:Y:S01]  /*07d0*/  FADD.FTZ R6, -R81, R8 ;  /* 0x0000000851067221 */ /* 0x000fe20000010100 */
[----:B-----5:R-:W-:Y:S01]  /*07e0*/  FMUL.FTZ R8, R48, R7 ;  /* 0x0000000730087220 */ /* 0x020fe20000410000 */
[----:B------:R-:W-:Y:S01]  /*07f0*/  SHF.R.U32.HI R56, RZ, 0x10, R9 ;  /* 0x00000010ff387819 */ /* 0x000fe20000011609 */
[----:B0-----:R-:W-:-:S02]  /*0800*/  HADD2.F32 R52, -RZ, R55.H0_H0 ;  /* 0x20000037ff347230 */ /* 0x001fc40000004100 */
[----:B------:R-:W-:Y:S01]  /*0810*/  FADD.FTZ R5, -R81, R12 ;  /* 0x0000000c51057221 */ /* 0x000fe20000010100 */
[----:B------:R-:W-:Y:S02]  /*0820*/  HADD2.F32 R9, -RZ, R54.H0_H0 ;  /* 0x20000036ff097230 */ /* 0x000fe40000004100 */
[----:B------:R-:W-:Y:S01]  /*0830*/  FADD.FTZ R24, R24, R7 ;  /* 0x0000000718187221 */ /* 0x000fe20000010000 */
[----:B------:R-:W-:Y:S01]  /*0840*/  FMUL.FTZ R6, R6, UR23 ;  /* 0x0000001706067c20 */ /* 0x000fe20008410000 */
[----:B------:R-:W-:Y:S01]  /*0850*/  FFMA.FTZ R36, R3, R7, R36 ;  /* 0x0000000703247223 */ /* 0x000fe20000010024 */
[----:B------:R-:W-:Y:S01]  /*0860*/  FMUL.FTZ R7, R49, R10 ;  /* 0x0000000a31077220 */ /* 0x000fe20000410000 */
[----:B------:R-:W-:Y:S01]  /*0870*/  FADD.FTZ R12, RZ, R8 ;  /* 0x00000008ff0c7221 */ /* 0x000fe20000010000 */
[----:B------:R-:W-:Y:S01]  /*0880*/  FFMA.FTZ R53, R3, R8, RZ ;  /* 0x0000000803357223 */ /* 0x000fe200000100ff */
[----:B------:R-:W-:Y:S02]  /*0890*/  HADD2.F32 R56, -RZ, R56.H0_H0 ;  /* 0x20000038ff387230 */ /* 0x000fe40000004100 */
        /* <DEDUP_REMOVED lines=17> */
.L_x_3646:
[----:B------:R-:W-:Y:S05]  /*09b0*/  BSYNC.RECONVERGENT B0 ;  /* 0x0000000000007941 */ /* 0x000fea0003800200 */
.L_x_3645:
        /* <DEDUP_REMOVED lines=21> */
[--C-:B----4-:R-:W-:Y:S01]  /*0b10*/  SHF.R.U64 R53, R14, 0x10, R15.reuse ;  /* 0x000000100e357819 */ /* 0x110fe2000000120f */
[----:B------:R-:W-:Y:S01]  /*0b20*/  HADD2.F32 R14, -RZ, R14.H0_H0 ;  /* 0x2000000eff0e7230 */ /* 0x000fe20000004100 */
[----:B------:R-:W-:Y:S01]  /*0b30*/  SHF.R.U32.HI R61, RZ, 0x10, R15 ;  /* 0x00000010ff3d7819 */ /* 0x000fe2000001160f */
[----:B------:R-:W-:-:S02]  /*0b40*/  HADD2.F32 R60, -RZ, R15.H0_H0 ;  /* 0x2000000fff3c7230 */ /* 0x000fc40000004100 */
[----:B------:R-:W-:Y:S02]  /*0b50*/  HADD2.F32 R15, -RZ, R13.H0_H0 ;  /* 0x2000000dff0f7230 */ /* 0x000fe40000004100 */
[C---:B------:R-:W-:Y:S01]  /*0b60*/  FADD.FTZ R13, -R81.reuse, R14 ;  /* 0x0000000e510d7221 */ /* 0x040fe20000010100 */
[----:B0-----:R-:W-:Y:S02]  /*0b70*/  HADD2.F32 R54, -RZ, R53.H0_H0 ;  /* 0x20000035ff367230 */ /* 0x001fe40000004100 */
[----:B------:R-:W-:Y:S01]  /*0b80*/  FADD.FTZ R53, -R81, R60 ;  /* 0x0000003c51357221 */ /* 0x000fe20000010100 */
[----:B------:R-:W-:Y:S02]  /*0b90*/  HADD2.F32 R58, -RZ, R58.H0_H0 ;  /* 0x2000003aff3a7230 */ /* 0x000fe40000004100 */
[----:B------:R-:W-:Y:S01]  /*0ba0*/  FMUL.FTZ R13, R13, UR23 ;  /* 0x000000170d0d7c20 */ /* 0x000fe20008410000 */
[----:B-----5:R-:W-:Y:S01]  /*0bb0*/  FMUL.FTZ R60, R44, R15 ;  /* 0x0000000f2c3c7220 */ /* 0x020fe20000410000 */
[----:B------:R-:W-:Y:S01]  /*0bc0*/  FADD.FTZ R14, -R81, R54 ;  /* 0x00000036510e7221 */ /* 0x000fe20000010100 */
[----:B------:R-:W-:-:S02]  /*0bd0*/  HADD2.F32 R56, -RZ, R61.H0_H0 ;  /* 0x2000003dff387230 */ /* 0x000fc40000004100 */
[----:B------:R-:W-:Y:S01]  /*0be0*/  FADD.FTZ R20, R20, R15 ;  /* 0x0000000f14147221 */ /* 0x000fe20000010000 */
[----:B------:R-:W-:Y:S01]  /*0bf0*/  FFMA.FTZ R32, R13, R15, R32 ;  /* 0x0000000f0d207223 */ /* 0x000fe20000010020 */
[----:B------:R-:W-:Y:S02]  /*0c00*/  HADD2.F32 R59, -RZ, R59.H0_H0 ;  /* 0x2000003bff3b7230 */ /* 0x000fe40000004100 */
[----:B------:R-:W-:Y:S01]  /*0c10*/  FMUL.FTZ R15, R53, UR23 ;  /* 0x00000017350f7c20 */ /* 0x000fe20008410000 */
[----:B------:R-:W-:Y:S01]  /*0c20*/  FMUL.FTZ R61, R45, R58 ;  /* 0x0000003a2d3d7220 */ /* 0x000fe20000410000 */
[----:B------:R-:W-:Y:S01]  /*0c30*/  FADD.FTZ R54, R83, R60 ;  /* 0x0000003c53367221 */ /* 0x000fe20000010000 */
[----:B------:R-:W-:Y:S01]  /*0c40*/  FMUL.FTZ R14, R14, UR23 ;  /* 0x000000170e0e7c20 */ /* 0x000fe20008410000 */
[----:B------:R-:W-:Y:S01]  /*0c50*/  FFMA.FTZ R53, R13, R60, R82 ;  /* 0x0000003c0d357223 */ /* 0x000fe20000010052 */
[----:B------:R-:W-:Y:S02]  /*0c60*/  HADD2.F32 R52, -RZ, R52.H0_H0 ;  /* 0x20000034ff347230 */ /* 0x000fe40000004100 */
        /* <DEDUP_REMOVED lines=16> */
.L_x_3648:
[----:B------:R-:W-:Y:S05]  /*0d70*/  BSYNC.RECONVERGENT B0 ;  /* 0x0000000000007941 */ /* 0x000fea0003800200 */
.L_x_3647:
        /* <DEDUP_REMOVED lines=16> */
[--C-:B---3--:R-:W-:Y:S01]  /*0e80*/  SHF.R.U64 R76, R54, 0x10, R55.reuse ;  /* 0x00000010364c7819 */ /* 0x108fe20000001237 */
[----:B------:R-:W-:Y:S01]  /*0e90*/  HADD2.F32 R72, -RZ, R55.H0_H0 ;  /* 0x20000037ff487230 */ /* 0x000fe20000004100 */
[----:B------:R-:W-:Y:S01]  /*0ea0*/  SHF.R.U32.HI R74, RZ, 0x10, R55 ;  /* 0x00000010ff4a7819 */ /* 0x000fe20000011637 */
[----:B------:R-:W-:Y:S01]  /*0eb0*/  HADD2.F32 R54, -RZ, R54.H0_H0 ;  /* 0x20000036ff367230 */ /* 0x000fe20000004100 */
[----:B----4-:R-:W-:-:S03]  /*0ec0*/  MOV R55, R52 ;  /* 0x0000003400377202 */ /* 0x010fc60000000f00 */
[----:B------:R-:W-:Y:S01]  /*0ed0*/  HADD2.F32 R74, -RZ, R74.H0_H0 ;  /* 0x2000004aff4a7230 */ /* 0x000fe20000004100 */
[--C-:B------:R-:W-:Y:S01]  /*0ee0*/  SHF.R.U64 R75, R52, 0x10, R53.reuse ;  /* 0x00000010344b7819 */ /* 0x100fe20000001235 */
[----:B------:R-:W-:Y:S01]  /*0ef0*/  HADD2.F32 R52, -RZ, R76.H0_H0 ;  /* 0x2000004cff347230 */ /* 0x000fe20000004100 */
[----:B------:R-:W-:Y:S01]  /*0f00*/  MOV R73, R53 ;  /* 0x0000003500497202 */ /* 0x000fe20000000f00 */
[----:B------:R-:W-:Y:S02]  /*0f10*/  HADD2.F32 R55, -RZ, R55.H0_H0 ;  /* 0x20000037ff377230 */ /* 0x000fe40000004100 */
[C---:B------:R-:W-:Y:S01]  /*0f20*/  FADD.FTZ R54, -R81.reuse, R54 ;  /* 0x0000003651367221 */ /* 0x040fe20000010100 */
[----:B------:R-:W-:Y:S01]  /*0f30*/  SHF.R.U32.HI R53, RZ, 0x10, R53 ;  /* 0x00000010ff357819 */ /* 0x000fe20000011635 */
[C---:B------:R-:W-:Y:S01]  /*0f40*/  FADD.FTZ R52, -R81.reuse, R52 ;  /* 0x0000003451347221 */ /* 0x040fe20000010100 */
[----:B------:R-:W-:Y:S01]  /*0f50*/  FADD.FTZ R80, -R81, R74 ;  /* 0x0000004a51507221 */ /* 0x000fe20000010100 */
[----:B0-----:R-:W-:-:S02]  /*0f60*/  HADD2.F32 R56, -RZ, R75.H0_H0 ;  /* 0x2000004bff387230 */ /* 0x001fc40000004100 */
[-C--:B-----5:R-:W-:Y:S01]  /*0f70*/  FMUL.FTZ R74, R40, R55.reuse ;  /* 0x00000037284a7220 */ /* 0x0a0fe20000410000 */
[----:B------:R-:W-:Y:S02]  /*0f80*/  HADD2.F32 R57, -RZ, R73.H0_H0 ;  /* 0x20000049ff397230 */ /* 0x000fe40000004100 */
[----:B------:R-:W-:Y:S01]  /*0f90*/  FMUL.FTZ R73, R54, UR23 ;  /* 0x0000001736497c20 */ /* 0x000fe20008410000 */
[----:B------:R-:W-:Y:S01]  /*0fa0*/  FADD.FTZ R77, -R81, R72 ;  /* 0x00000048514d7221 */ /* 0x000fe20000010100 */
[----:B------:R-:W-:Y:S01]  /*0fb0*/  FMUL.FTZ R72, R52, UR23 ;  /* 0x0000001734487c20 */ /* 0x000fe20008410000 */
[----:B------:R-:W-:Y:S02]  /*0fc0*/  HADD2.F32 R54, -RZ, R53.H0_H0 ;  /* 0x20000035ff367230 */ /* 0x000fe40000004100 */
        /* <DEDUP_REMOVED lines=21> */
.L_x_3650:
[----:B------:R-:W-:Y:S05]  /*1120*/  BSYNC.RECONVERGENT B0 ;  /* 0x0000000000007941 */ /* 0x000fea0003800200 */
.L_x_3649:
        /* <DEDUP_REMOVED lines=31> */
.L_x_3652:
[----:B------:R-:W-:Y:S05]  /*1320*/  BSYNC.RECONVERGENT B0 ;  /* 0x0000000000007941 */ /* 0x000fea0003800200 */
.L_x_3651:
        /* <DEDUP_REMOVED lines=54> */
[----:B------:R0:W-:Y:S01]  /*1690*/  F2F.F16.F32 R59, R54 ;  /* 0x00000036003b7304 */ /* 0x0001e20000200800 */
[----:B------:R-:W-:Y:S02]  /*16a0*/  LOP3.LUT P0, RZ, R4, 0xff, RZ, 0xc0, !PT ;  /* 0x000000ff04ff7812 */ /* 0x000fe4000780c0ff */
[----:B------:R-:W-:Y:S01]  /*16b0*/  FMUL.FTZ R53, R53, UR23 ;  /* 0x0000001735357c20 */ /* 0x000fe20008410000 */
[----:B------:R-:W-:-:S03]  /*16c0*/  FSEL R58, R52, RZ, P4 ;  /* 0x000000ff343a7208 */ /* 0x000fc60002000000 */
[----:B------:R-:W-:Y:S01]  /*16d0*/  FMUL.FTZ R53, R53, UR12 ;  /* 0x0000000c35357c20 */ /* 0x000fe20008410000 */
[----:B------:R-:W1:Y:S03]  /*16e0*/  F2F.F16.F32 R55, R58 ;  /* 0x0000003a00377304 */ /* 0x000e660000200800 */
[----:B0-----:R-:W-:Y:S02]  /*16f0*/  FMUL.FTZ R54, R53, UR22 ;  /* 0x0000001635367c20 */ /* 0x001fe40008410000 */
[----:B------:R-:W0:Y:S03]  /*1700*/  LDC.64 R52, c[0x0][0x468] ;  /* 0x00011a00ff347b82 */ /* 0x000e260000000a00 */
[----:B------:R-:W2:Y:S01]  /*1710*/  F2F.F16.F32 R82, R82 ;  /* 0x0000005200527304 */ /* 0x000ea20000200800 */
[----:B------:R-:W-:Y:S01]  /*1720*/  FSEL R56, R54, RZ, P0 ;  /* 0x000000ff36387208 */ /* 0x000fe20000000000 */
[----:B-1----:R-:W-:-:S06]  /*1730*/  IMAD.WIDE.U32 R54, R55, 0x10000, RZ ;  /* 0x0001000037367825 */ /* 0x002fcc00078e00ff */
[----:B------:R-:W1:Y:S01]  /*1740*/  F2F.F16.F32 R57, R56 ;  /* 0x0000003800397304 */ /* 0x000e620000200800 */
[----:B--2---:R-:W-:-:S04]  /*1750*/  PRMT R59, R59, 0x5410, R82 ;  /* 0x000054103b3b7816 */ /* 0x004fc80000000052 */
[----:B------:R-:W-:Y:S01]  /*1760*/  LOP3.LUT R55, R59, R55, RZ, 0xfc, !PT ;  /* 0x000000373b377212 */ /* 0x000fe200078efcff */
[C---:B0-----:R-:W-:Y:S01]  /*1770*/  IMAD.WIDE.U32 R52, R79.reuse, 0x8, R52 ;  /* 0x000000084f347825 */ /* 0x041fe200078e0034 */
[----:B------:R-:W-:Y:S02]  /*1780*/  IADD3 R79, PT, PT, R79, 0x80, RZ ;  /* 0x000000804f4f7810 */ /* 0x000fe40007ffe0ff */
[----:B-1----:R-:W-:-:S05]  /*1790*/  LOP3.LUT R54, R54, R57, RZ, 0xfc, !PT ;  /* 0x0000003936367212 */ /* 0x002fca00078efcff */
[----:B------:R0:W-:Y:S02]  /*17a0*/  STG.E.64 desc[UR14][R52.64], R54 ;  /* 0x0000003634007986 */ /* 0x0001e4000c101b0e */
.L_x_3657:
[----:B------:R-:W-:Y:S05]  /*17b0*/  BSYNC.RECONVERGENT B1 ;  /* 0x0000000000017941 */ /* 0x000fea0003800200 */
.L_x_3656:
        /* <DEDUP_REMOVED lines=42> */
.L_x_3659:
[----:B------:R-:W-:Y:S05]  /*1a60*/  BSYNC.RECONVERGENT B1 ;  /* 0x0000000000017941 */ /* 0x000fea0003800200 */
.L_x_3658:
        /* <DEDUP_REMOVED lines=26> */
[----:B------:R0:W1:Y:S01]  /*1c10*/  F2F.F16.F32 R54, R52 ;  /* 0x0000003400367304 */ /* 0x0000620000200800 */
[----:B------:R-:W-:Y:S02]  /*1c20*/  LOP3.LUT P0, RZ, R65, 0xff, RZ, 0xc0, !PT ;  /* 0x000000ff41ff7812 */ /* 0x000fe4000780c0ff */
[----:B------:R-:W-:Y:S02]  /*1c30*/  FSEL R57, R55, RZ, P4 ;  /* 0x000000ff37397208 */ /* 0x000fe40002000000 */
[----:B------:R-:W-:-:S03]  /*1c40*/  FSEL R81, R81, RZ, P0 ;  /* 0x000000ff51517208 */ /* 0x000fc60000000000 */
[----:B------:R-:W-:Y:S01]  /*1c50*/  F2F.F16.F32 R56, R56 ;  /* 0x0000003800387304 */ /* 0x000fe20000200800 */
[----:B0-----:R-:W0:Y:S01]  /*1c60*/  LDC.64 R52, c[0x0][0x468] ;  /* 0x00011a00ff347b82 */ /* 0x001e220000000a00 */
[----:B-1----:R-:W-:-:S06]  /*1c70*/  IMAD.WIDE.U32 R54, R54, 0x10000, RZ ;  /* 0x0001000036367825 */ /* 0x002fcc00078e00ff */
[----:B------:R-:W1:Y:S08]  /*1c80*/  F2F.F16.F32 R57, R57 ;  /* 0x0000003900397304 */ /* 0x000e700000200800 */
[----:B------:R-:W2:Y:S01]  /*1c90*/  F2F.F16.F32 R81, R81 ;  /* 0x0000005100517304 */ /* 0x000ea20000200800 */
[----:B-1----:R-:W-:Y:S01]  /*1ca0*/  PRMT R59, R56, 0x5410, R57 ;  /* 0x00005410383b7816 */ /* 0x002fe20000000039 */
[----:B0-----:R-:W-:-:S03]  /*1cb0*/  IMAD.WIDE.U32 R52, R79, 0x8, R52 ;  /* 0x000000084f347825 */ /* 0x001fc600078e0034 */
[----:B------:R-:W-:Y:S02]  /*1cc0*/  LOP3.LUT R55, R59, R55, RZ, 0xfc, !PT ;  /* 0x000000373b377212 */ /* 0x000fe400078efcff */
[----:B--2---:R-:W-:-:S05]  /*1cd0*/  LOP3.LUT R54, R54, R81, RZ, 0xfc, !PT ;  /* 0x0000005136367212 */ /* 0x004fca00078efcff */
[----:B------:R0:W-:Y:S01]  /*1ce0*/  STG.E.64 desc[UR14][R52.64], R54 ;  /* 0x0000003634007986 */ /* 0x0001e2000c101b0e */
[----:B------:R-:W-:Y:S05]  /*1cf0*/  BRA `(.L_x_3660) ;  /* 0x0000001c00cc7947 */ /* 0x000fea0003800000 */
.L_x_3655:
        /* <DEDUP_REMOVED lines=15> */
[----:B------:R0:W-:Y:S01]  /*1df0*/  F2F.F16.F32 R52, R57 ;  /* 0x0000003900347304 */ /* 0x0001e20000200800 */
[----:B------:R-:W-:-:S02]  /*1e00*/  FADD.FTZ R54, R8, -R53 ;  /* 0x8000003508367221 */ /* 0x000fc40000010000 */
[----:B------:R-:W-:Y:S02]  /*1e10*/  FMUL.FTZ R58, R58, UR22 ;  /* 0x000000163a3a7c20 */ /* 0x000fe40008410000 */
[----:B------:R-:W-:-:S03]  /*1e20*/  FMUL.FTZ R54, R54, UR23 ;  /* 0x0000001736367c20 */ /* 0x000fc60008410000 */
[----:B------:R-:W-:Y:S01]  /*1e30*/  FSEL R82, R58, RZ, P0 ;  /* 0x000000ff3a527208 */ /* 0x000fe20000000000 */
[----:B0-----:R-:W-:Y:S01]  /*1e40*/  FMUL.FTZ R57, R59, UR12 ;  /* 0x0000000c3b397c20 */ /* 0x001fe20008410000 */
[----:B------:R-:W-:Y:S01]  /*1e50*/  ISETP.GE.U32.AND P0, PT, R4, 0x1000000, PT ;  /* 0x010000000400780c */ /* 0x000fe20003f06070 */
[----:B------:R0:W-:Y:S02]  /*1e60*/  F2F.F16.F32 R83, R54 ;  /* 0x0000003600537304 */ /* 0x0001e40000200800 */
[----:B------:R-:W-:Y:S01]  /*1e70*/  FMUL.FTZ R58, R57, UR22 ;  /* 0x00000016393a7c20 */ /* 0x000fe20008410000 */
[----:B------:R-:W-:-:S04]  /*1e80*/  FMUL.FTZ R57, R55, UR12 ;  /* 0x0000000c37397c20 */ /* 0x000fc80008410000 */
[----:B------:R-:W-:Y:S01]  /*1e90*/  FSEL R85, R58, RZ, P0 ;  /* 0x000000ff3a557208 */ /* 0x000fe20000000000 */
[----:B------:R-:W-:Y:S01]  /*1ea0*/  FMUL.FTZ R57, R57, UR22 ;  /* 0x0000001639397c20 */ /* 0x000fe20008410000 */
[----:B------:R-:W-:Y:S01]  /*1eb0*/  LOP3.LUT P0, RZ, R4, 0xff00, RZ, 0xc0, !PT ;  /* 0x0000ff0004ff7812 */ /* 0x000fe2000780c0ff */
[----:B0-----:R-:W-:Y:S01]  /*1ec0*/  FMUL.FTZ R54, R54, UR12 ;  /* 0x0000000c36367c20 */ /* 0x001fe20008410000 */
[----:B------:R0:W1:Y:S02]  /*1ed0*/  F2F.F16.F32 R53, R59 ;  /* 0x0000003b00357304 */ /* 0x0000640000200800 */
[----:B------:R-:W-:Y:S01]  /*1ee0*/  FSEL R84, R57, RZ, P0 ;  /* 0x000000ff39547208 */ /* 0x000fe20000000000 */
[----:B------:R-:W-:Y:S01]  /*1ef0*/  FMUL.FTZ R57, R54, UR22 ;  /* 0x0000001636397c20 */ /* 0x000fe20008410000 */
[----:B------:R-:W-:-:S04]  /*1f00*/  LOP3.LUT P0, RZ, R4, 0xff, RZ, 0xc0, !PT ;  /* 0x000000ff04ff7812 */ /* 0x000fc8000780c0ff */
[----:B------:R2:W3:Y:S01]  /*1f10*/  F2F.F16.F32 R56, R55 ;  /* 0x0000003700387304 */ /* 0x0004e20000200800 */
[----:B0-----:R-:W0:Y:S01]  /*1f20*/  LDC.64 R58, c[0x0][0x478] ;  /* 0x00011e00ff3a7b82 */ /* 0x001e220000000a00 */
[----:B------:R-:W-:Y:S02]  /*1f30*/  FSEL R87, R57, RZ, P0 ;  /* 0x000000ff39577208 */ /* 0x000fe40000000000 */
[----:B-1----:R-:W-:-:S04]  /*1f40*/  PRMT R57, R52, 0x5410, R53 ;  /* 0x0000541034397816 */ /* 0x002fc80000000035 */
[----:B------:R-:W1:Y:S01]  /*1f50*/  F2F.F16.F32 R84, R84 ;  /* 0x0000005400547304 */ /* 0x000e620000200800 */
[----:B--2---:R-:W2:Y:S01]  /*1f60*/  LDC.64 R54, c[0x0][0x468] ;  /* 0x00011a00ff367b82 */ /* 0x004ea20000000a00 */
[----:B---3--:R-:W-:-:S06]  /*1f70*/  IMAD.WIDE.U32 R52, R56, 0x10000, RZ ;  /* 0x0001000038347825 */ /* 0x008fcc00078e00ff */
[----:B------:R-:W-:Y:S01]  /*1f80*/  F2F.F16.F32 R82, R82 ;  /* 0x0000005200527304 */ /* 0x000fe20000200800 */
[----:B------:R-:W-:Y:S02]  /*1f90*/  LOP3.LUT R57, R57, R53, RZ, 0xfc, !PT ;  /* 0x0000003539397212 */ /* 0x000fe400078efcff */
[----:B------:R-:W-:Y:S01]  /*1fa0*/  LOP3.LUT R56, R52, R83, RZ, 0xfc, !PT ;  /* 0x0000005334387212 */ /* 0x000fe200078efcff */
[----:B-1----:R-:W-:-:S04]  /*1fb0*/  IMAD.WIDE.U32 R52, R84, 0x10000, RZ ;  /* 0x0001000054347825 */ /* 0x002fc800078e00ff */
[----:B------:R-:W1:Y:S01]  /*1fc0*/  F2F.F16.F32 R85, R85 ;  /* 0x0000005500557304 */ /* 0x000e620000200800 */
[----:B0-----:R-:W-:-:S07]  /*1fd0*/  IMAD.WIDE.U32 R58, R79, 0x8, R58 ;  /* 0x000000084f3a7825 */ /* 0x001fce00078e003a */
[----:B------:R-:W0:Y:S01]  /*1fe0*/  F2F.F16.F32 R87, R87 ;  /* 0x0000005700577304 */ /* 0x000e220000200800 */
[C---:B--2---:R-:W-:Y:S01]  /*1ff0*/  IMAD.WIDE.U32 R54, R79.reuse, 0x8, R54 ;  /* 0x000000084f367825 */ /* 0x044fe200078e0036 */
[----:B------:R2:W-:Y:S01]  /*2000*/  STG.E.64 desc[UR14][R58.64], R56 ;  /* 0x000000383a007986 */ /* 0x0005e2000c101b0e */
[----:B------:R-:W-:Y:S02]  /*2010*/  IADD3 R79, PT, PT, R79, 0x80, RZ ;  /* 0x000000804f4f7810 */ /* 0x000fe40007ffe0ff */
[----:B-1----:R-:W-:-:S04]  /*2020*/  PRMT R85, R82, 0x5410, R85 ;  /* 0x0000541052557816 */ /* 0x002fc80000000055 */
[----:B------:R-:W-:Y:S02]  /*2030*/  LOP3.LUT R53, R85, R53, RZ, 0xfc, !PT ;  /* 0x0000003555357212 */ /* 0x000fe400078efcff */
[----:B0-----:R-:W-:-:S05]  /*2040*/  LOP3.LUT R52, R52, R87, RZ, 0xfc, !PT ;  /* 0x0000005734347212 */ /* 0x001fca00078efcff */
[----:B------:R2:W-:Y:S02]  /*2050*/  STG.E.64 desc[UR14][R54.64], R52 ;  /* 0x0000003436007986 */ /* 0x0005e4000c101b0e */
.L_x_3662:
[----:B------:R-:W-:Y:S05]  /*2060*/  BSYNC.RECONVERGENT B1 ;  /* 0x0000000000017941 */ /* 0x000fea0003800200 */
.L_x_3661:
        /* <DEDUP_REMOVED lines=29> */
[----:B------:R-:W-:Y:S02]  /*2240*/  FSEL R84, R55, RZ, P0 ;  /* 0x000000ff37547208 */ /* 0x000fe40000000000 */
[----:B------:R-:W-:-:S04]  /*2250*/  LOP3.LUT P0, RZ, R11, 0xff, RZ, 0xc0, !PT ;  /* 0x000000ff0bff7812 */ /* 0x000fc8000780c0ff */
[----:B------:R2:W3:Y:S01]  /*2260*/  F2F.F16.F32 R58, R56 ;  /* 0x00000038003a7304 */ /* 0x0004e20000200800 */
[----:B0-----:R-:W-:Y:S02]  /*2270*/  FMUL.FTZ R59, R54, UR22 ;  /* 0x00000016363b7c20 */ /* 0x001fe40008410000 */
[----:B------:R-:W0:Y:S03]  /*2280*/  LDC.64 R54, c[0x0][0x468] ;  /* 0x00011a00ff367b82 */ /* 0x000e260000000a00 */
[----:B------:R-:W-:Y:S02]  /*2290*/  FSEL R87, R59, RZ, P0 ;  /* 0x000000ff3b577208 */ /* 0x000fe40000000000 */
[----:B------:R-:W4:Y:S01]  /*22a0*/  F2F.F16.F32 R84, R84 ;  /* 0x0000005400547304 */ /* 0x000f220000200800 */
[----:B-1----:R-:W-:Y:S02]  /*22b0*/  PRMT R59, R52, 0x5410, R53 ;  /* 0x00005410343b7816 */ /* 0x002fe40000000035 */
[----:B--2---:R-:W1:Y:S01]  /*22c0*/  LDC.64 R56, c[0x0][0x478] ;  /* 0x00011e00ff387b82 */ /* 0x004e620000000a00 */
[----:B---3--:R-:W-:-:S04]  /*22d0*/  IMAD.WIDE.U32 R52, R58, 0x10000, RZ ;  /* 0x000100003a347825 */ /* 0x008fc800078e00ff */
[----:B------:R-:W-:Y:S01]  /*22e0*/  F2F.F16.F32 R82, R82 ;  /* 0x0000005200527304 */ /* 0x000fe20000200800 */
[----:B------:R-:W-:Y:S02]  /*22f0*/  LOP3.LUT R59, R59, R53, RZ, 0xfc, !PT ;  /* 0x000000353b3b7212 */ /* 0x000fe400078efcff */
[----:B------:R-:W-:Y:S01]  /*2300*/  LOP3.LUT R58, R52, R83, RZ, 0xfc, !PT ;  /* 0x00000053343a7212 */ /* 0x000fe200078efcff */
[----:B----4-:R-:W-:-:S04]  /*2310*/  IMAD.WIDE.U32 R52, R84, 0x10000, RZ ;  /* 0x0001000054347825 */ /* 0x010fc800078e00ff */
[----:B------:R-:W2:Y:S01]  /*2320*/  F2F.F16.F32 R85, R85 ;  /* 0x0000005500557304 */ /* 0x000ea20000200800 */
[----:B0-----:R-:W-:-:S07]  /*2330*/  IMAD.WIDE.U32 R54, R79, 0x8, R54 ;  /* 0x000000084f367825 */ /* 0x001fce00078e0036 */
[----:B------:R-:W0:Y:S01]  /*2340*/  F2F.F16.F32 R87, R87 ;  /* 0x0000005700577304 */ /* 0x000e220000200800 */
[C---:B-1----:R-:W-:Y:S01]  /*2350*/  IMAD.WIDE.U32 R56, R79.reuse, 0x8, R56 ;  /* 0x000000084f387825 */ /* 0x042fe200078e0038 */
[----:B------:R-:W-:Y:S02]  /*2360*/  IADD3 R79, PT, PT, R79, 0x80, RZ ;  /* 0x000000804f4f7810 */ /* 0x000fe40007ffe0ff */
[----:B--2---:R-:W-:Y:S02]  /*2370*/  PRMT R85, R82, 0x5410, R85 ;  /* 0x0000541052557816 */ /* 0x004fe40000000055 */
[----:B------:R1:W-:Y:S02]  /*2380*/  STG.E.64 desc[UR14][R56.64], R58 ;  /* 0x0000003a38007986 */ /* 0x0003e4000c101b0e */
[----:B------:R-:W-:Y:S02]  /*2390*/  LOP3.LUT R53, R85, R53, RZ, 0xfc, !PT ;  /* 0x0000003555357212 */ /* 0x000fe400078efcff */
[----:B0-----:R-:W-:-:S05]  /*23a0*/  LOP3.LUT R52, R52, R87, RZ, 0xfc, !PT ;  /* 0x0000005734347212 */ /* 0x001fca00078efcff */
[----:B------:R1:W-:Y:S02]  /*23b0*/  STG.E.64 desc[UR14][R54.64], R52 ;  /* 0x0000003436007986 */ /* 0x0003e4000c101b0e */
.L_x_3664:
[----:B------:R-:W-:Y:S05]  /*23c0*/  BSYNC.RECONVERGENT B1 ;  /* 0x0000000000017941 */ /* 0x000fea0003800200 */
.L_x_3663:
        /* <DEDUP_REMOVED lines=45> */
[----:B--2---:R-:W-:Y:S01]  /*26a0*/  IMAD.WIDE.U32 R54, R79, 0x8, R54 ;  /* 0x000000084f367825 */ /* 0x004fe200078e0036 */
[----:B------:R2:W-:Y:S01]  /*26b0*/  STG.E.64 desc[UR14][R58.64], R56 ;  /* 0x000000383a007986 */ /* 0x0005e2000c101b0e */
[----:B-1----:R-:W-:-:S04]  /*26c0*/  PRMT R87, R82, 0x5410, R87 ;  /* 0x0000541052577816 */ /* 0x002fc80000000057 */
[----:B------:R-:W-:Y:S02]  /*26d0*/  LOP3.LUT R53, R87, R53, RZ, 0xfc, !PT ;  /* 0x0000003557357212 */ /* 0x000fe400078efcff */
[----:B0-----:R-:W-:-:S05]  /*26e0*/  LOP3.LUT R52, R52, R83, RZ, 0xfc, !PT ;  /* 0x0000005334347212 */ /* 0x001fca00078efcff */
[----:B------:R2:W-:Y:S01]  /*26f0*/  STG.E.64 desc[UR14][R54.64], R52 ;  /* 0x0000003436007986 */ /* 0x0005e2000c101b0e */
[----:B------:R-:W-:Y:S05]  /*2700*/  BRA `(.L_x_3660) ;  /* 0x0000001400487947 */ /* 0x000fea0003800000 */
.L_x_3654:
        /* <DEDUP_REMOVED lines=8> */
[----:B------:R-:W-:Y:S01]  /*2790*/  SHF.R.U64 R54, R66, 0x10, R67 ;  /* 0x0000001042367819 */ /* 0x000fe20000001243 */
[----:B------:R-:W-:Y:S01]  /*27a0*/  FFMA.FTZ R56, R6, UR4, R81 ;  /* 0x0000000406387c23 */ /* 0x000fe20008010051 */
[----:B------:R-:W-:Y:S01]  /*27b0*/  SHF.R.U32.HI R55, RZ, 0x10, R67 ;  /* 0x00000010ff377819 */ /* 0x000fe20000011643 */
[----:B------:R-:W-:Y:S02]  /*27c0*/  HADD2.F32 R52, -RZ, R52.H0_H0 ;  /* 0x20000034ff347230 */ /* 0x000fe40000004100 */
[----:B------:R-:W-:Y:S01]  /*27d0*/  FADD.FTZ R53, R10, -R53 ;  /* 0x800000350a357221 */ /* 0x000fe20000010000 */
[----:B------:R-:W-:Y:S01]  /*27e0*/  FFMA.FTZ R58, R12, UR4, R81 ;  /* 0x000000040c3a7c23 */ /* 0x000fe20008010051 */
[----:B------:R-:W-:Y:S01]  /*27f0*/  FADD.FTZ R57, R7, -R56 ;  /* 0x8000003807397221 */ /* 0x000fe20000010000 */
[----:B------:R-:W-:-:S02]  /*2800*/  HADD2.F32 R55, -RZ, R55.H0_H0 ;  /* 0x20000037ff377230 */ /* 0x000fc40000004100 */
[----:B------:R-:W-:Y:S01]  /*2810*/  FFMA.FTZ R53, R53, UR23, R52 ;  /* 0x0000001735357c23 */ /* 0x000fe20008010034 */
[----:B------:R-:W-:Y:S02]  /*2820*/  HADD2.F32 R52, -RZ, R54.H0_H0 ;  /* 0x20000036ff347230 */ /* 0x000fe40000004100 */
[----:B------:R-:W-:Y:S01]  /*2830*/  FADD.FTZ R58, R9, -R58 ;  /* 0x8000003a093a7221 */ /* 0x000fe20000010000 */
[C---:B------:R-:W-:Y:S01]  /*2840*/  LOP3.LUT P0, RZ, R4.reuse, 0xff0000, RZ, 0xc0, !PT ;  /* 0x00ff000004ff7812 */ /* 0x040fe2000780c0ff */
[----:B------:R-:W-:Y:S01]  /*2850*/  FMUL.FTZ R54, R53, UR12 ;  /* 0x0000000c35367c20 */ /* 0x000fe20008410000 */
[----:B------:R-:W-:Y:S01]  /*2860*/  ISETP.GE.U32.AND P4, PT, R4, 0x1000000, PT ;  /* 0x010000000400780c */ /* 0x000fe20003f86070 */
[----:B------:R-:W-:Y:S01]  /*2870*/  FFMA.FTZ R53, R57, UR23, R52 ;  /* 0x0000001739357c23 */ /* 0x000fe20008010034 */
[----:B------:R-:W-:Y:S01]  /*2880*/  MOV R52, R66 ;  /* 0x0000004200347202 */ /* 0x000fe20000000f00 */
[----:B------:R-:W-:Y:S01]  /*2890*/  FFMA.FTZ R55, R58, UR23, R55 ;  /* 0x000000173a377c23 */ /* 0x000fe20008010037 */
[----:B------:R-:W-:Y:S01]  /*28a0*/  FFMA.FTZ R57, R3, UR4, R81 ;  /* 0x0000000403397c23 */ /* 0x000fe20008010051 */
[----:B------:R-:W-:Y:S01]  /*28b0*/  FMUL.FTZ R54, R54, UR22 ;  /* 0x0000001636367c20 */ /* 0x000fe20008410000 */
[----:B------:R-:W-:Y:S01]  /*28c0*/  FMUL.FTZ R53, R53, UR12 ;  /* 0x0000000c35357c20 */ /* 0x000fe20008410000 */
[----:B------:R-:W-:Y:S01]  /*28d0*/  FMUL.FTZ R55, R55, UR12 ;  /* 0x0000000c37377c20 */ /* 0x000fe20008410000 */
[----:B------:R-:W-:-:S02]  /*28e0*/  HADD2.F32 R52, -RZ, R52.H0_H0 ;  /* 0x20000034ff347230 */ /* 0x000fc40000004100 */
[----:B------:R-:W-:Y:S01]  /*28f0*/  FADD.FTZ R57, R8, -R57 ;  /* 0x8000003908397221 */ /* 0x000fe20000010000 */
[----:B------:R-:W-:Y:S01]  /*2900*/  FSEL R54, R54, RZ, P0 ;  /* 0x000000ff36367208 */ /* 0x000fe20000000000 */
[----:B------:R-:W-:Y:S01]  /*2910*/  FMUL.FTZ R55, R55, UR22 ;  /* 0x0000001637377c20 */ /* 0x000fe20008410000 */
[----:B------:R-:W-:Y:S01]  /*2920*/  FMUL.FTZ R53, R53, UR22 ;  /* 0x0000001635357c20 */ /* 0x000fe20008410000 */
[----:B------:R-:W-:Y:S01]  /*2930*/  FFMA.FTZ R52, R57, UR23, R52 ;  /* 0x0000001739347c23 */ /* 0x000fe20008010034 */
[----:B------:R0:W-:Y:S01]  /*2940*/  F2F.F16.F32 R56, R54 ;  /* 0x0000003600387304 */ /* 0x0001e20000200800 */
[----:B------:R-:W-:Y:S02]  /*2950*/  LOP3.LUT P0, RZ, R4, 0xff, RZ, 0xc0, !PT ;  /* 0x000000ff04ff7812 */ /* 0x000fe4000780c0ff */
[----:B------:R-:W-:Y:S01]  /*2960*/  FSEL R59, R55, RZ, P4 ;  /* 0x000000ff373b7208 */ /* 0x000fe20002000000 */
[----:B------:R-:W-:Y:S01]  /*2970*/  FMUL.FTZ R52, R52, UR12 ;  /* 0x0000000c34347c20 */ /* 0x000fe20008410000 */
[----:B------:R-:W-:-:S03]  /*2980*/  LOP3.LUT P4, RZ, R4, 0xff00, RZ, 0xc0, !PT ;  /* 0x0000ff0004ff7812 */ /* 0x000fc6000788c0ff */
[----:B0-----:R-:W-:Y:S01]  /*2990*/  FMUL.FTZ R54, R52, UR22 ;  /* 0x0000001634367c20 */ /* 0x001fe20008410000 */
[----:B------:R-:W-:Y:S01]  /*29a0*/  FSEL R58, R53, RZ, P4 ;  /* 0x000000ff353a7208 */ /* 0x000fe20002000000 */
[----:B------:R-:W0:Y:S01]  /*29b0*/  F2F.F16.F32 R59, R59 ;  /* 0x0000003b003b7304 */ /* 0x000e220000200800 */
[----:B------:R-:W1:Y:S02]  /*29c0*/  LDC.64 R52, c[0x0][0x468] ;  /* 0x00011a00ff347b82 */ /* 0x000e640000000a00 */
[----:B------:R-:W-:-:S05]  /*29d0*/  FSEL R57, R54, RZ, P0 ;  /* 0x000000ff36397208 */ /* 0x000fca0000000000 */
        /* <DEDUP_REMOVED lines=9> */
.L_x_3667:
[----:B------:R-:W-:Y:S05]  /*2a70*/  BSYNC.RECONVERGENT B1 ;  /* 0x0000000000017941 */ /* 0x000fea0003800200 */
.L_x_3666:
[----:B------:R-:W-:Y:S04]  /*2a80*/  BSSY.RECONVERGENT B1, `(.L_x_3668) ;  /* 0x0000032000017945 */ /* 0x000fe80003800200 */
[----:B------:R-:W-:Y:S05]  /*2a90*/  @!P2 BRA `(.L_x_3669) ;  /* 0x0000000000c0a947 */ /* 0x000fea0003800000 */
[----:B0-----:R-:W-:Y:S01]  /*2aa0*/  MOV R52, R69 ;  /* 0x0000004500347202 */ /* 0x001fe20000000f00 */
        /* <DEDUP_REMOVED lines=12> */
[----:B------:R-:W-:Y:S01]  /*2b70*/  LOP3.LUT P0, RZ, R11, 0xff0000, RZ, 0xc0, !PT ;  /* 0x00ff00000bff7812 */ /* 0x000fe2000780c0ff */
        /* <DEDUP_REMOVED lines=34> */
.L_x_3669:
[----:B------:R-:W-:Y:S05]  /*2da0*/  BSYNC.RECONVERGENT B1 ;  /* 0x0000000000017941 */ /* 0x000fea0003800200 */
.L_x_3668:
[----:B------:R-:W-:Y:S05]  /*2db0*/  @!P3 BRA `(.L_x_3660) ;  /* 0x0000000c009cb947 */ /* 0x000fea0003800000 */
[----:B01----:R-:W-:Y:S01]  /*2dc0*/  MOV R52, R71 ;  /* 0x0000004700347202 */ /* 0x003fe20000000f00 */
        /* <DEDUP_REMOVED lines=12> */
[----:B------:R-:W-:Y:S01]  /*2e90*/  FFMA.FTZ R81, R73, UR4, R81 ;  /* 0x0000000449517c23 */ /* 0x000fe20008010051 */
[----:B------:R-:W-:Y:S01]  /*2ea0*/  FMUL.FTZ R54, R53, UR12 ;  /* 0x0000000c35367c20 */ /* 0x000fe20008410000 */
[----:B------:R-:W-:Y:S01]  /*2eb0*/  FFMA.FTZ R55, R58, UR23, R55 ;  /* 0x000000173a377c23 */ /* 0x000fe20008010037 */
[----:B------:R-:W-:Y:S01]  /*2ec0*/  FFMA.FTZ R53, R57, UR23, R52 ;  /* 0x0000001739357c23 */ /* 0x000fe20008010034 */
[----:B------:R-:W-:Y:S01]  /*2ed0*/  MOV R52, R70 ;  /* 0x0000004600347202 */ /* 0x000fe20000000f00 */
[----:B------:R-:W-:Y:S01]  /*2ee0*/  FADD.FTZ R57, R74, -R81 ;  /* 0x800000514a397221 */ /* 0x000fe20000010000 */
[----:B------:R-:W-:Y:S01]  /*2ef0*/  FMUL.FTZ R55, R55, UR12 ;  /* 0x0000000c37377c20 */ /* 0x000fe20008410000 */
[----:B------:R-:W-:Y:S01]  /*2f00*/  FMUL.FTZ R54, R54, UR22 ;  /* 0x0000001636367c20 */ /* 0x000fe20008410000 */
[----:B------:R-:W-:Y:S01]  /*2f10*/  LOP3.LUT P0, RZ, R65, 0xff0000, RZ, 0xc0, !PT ;  /* 0x00ff000041ff7812 */ /* 0x000fe2000780c0ff */
[----:B------:R-:W-:-:S02]  /*2f20*/  HADD2.F32 R52, -RZ, R52.H0_H0 ;  /* 0x20000034ff347230 */ /* 0x000fc40000004100 */
[----:B------:R-:W-:Y:S01]  /*2f30*/  FMUL.FTZ R55, R55, UR22 ;  /* 0x0000001637377c20 */ /* 0x000fe20008410000 */
[----:B------:R-:W-:Y:S01]  /*2f40*/  ISETP.GE.U32.AND P4, PT, R65, 0x1000000, PT ;  /* 0x010000004100780c */ /* 0x000fe20003f86070 */
[----:B------:R-:W-:Y:S01]  /*2f50*/  FMUL.FTZ R53, R53, UR12 ;  /* 0x0000000c35357c20 */ /* 0x000fe20008410000 */
[----:B------:R-:W-:Y:S01]  /*2f60*/  FSEL R54, R54, RZ, P0 ;  /* 0x000000ff36367208 */ /* 0x000fe20000000000 */
[----:B------:R-:W-:Y:S01]  /*2f70*/  FFMA.FTZ R52, R57, UR23, R52 ;  /* 0x0000001739347c23 */ /* 0x000fe20008010034 */
[----:B------:R-:W-:Y:S01]  /*2f80*/  FSEL R81, R55, RZ, P4 ;  /* 0x000000ff37517208 */ /* 0x000fe20002000000 */
[----:B------:R-:W-:Y:S01]  /*2f90*/  FMUL.FTZ R53, R53, UR22 ;  /* 0x0000001635357c20 */ /* 0x000fe20008410000 */
[C---:B------:R-:W-:Y:S01]  /*2fa0*/  LOP3.LUT P4, RZ, R65.reuse, 0xff00, RZ, 0xc0, !PT ;  /* 0x0000ff0041ff7812 */ /* 0x040fe2000788c0ff */
[----:B------:R-:W-:Y:S01]  /*2fb0*/  FMUL.FTZ R52, R52, UR12 ;  /* 0x0000000c34347c20 */ /* 0x000fe20008410000 */
[----:B------:R0:W-:Y:S01]  /*2fc0*/  F2F.F16.F32 R59, R54 ;  /* 0x00000036003b7304 */ /* 0x0001e20000200800 */
[----:B------:R-:W-:-:S02]  /*2fd0*/  LOP3.LUT P0, RZ, R65, 0xff, RZ, 0xc0, !PT ;  /* 0x000000ff41ff7812 */ /* 0x000fc4000780c0ff */
[----:B------:R-:W-:-:S05]  /*2fe0*/  FSEL R58, R53, RZ, P4 ;  /* 0x000000ff353a7208 */ /* 0x000fca0002000000 */
[----:B------:R-:W1:Y:S01]  /*2ff0*/  F2F.F16.F32 R55, R58 ;  /* 0x0000003a00377304 */ /* 0x000e620000200800 */
[----:B0-----:R-:W-:Y:S02]  /*3000*/  FMUL.FTZ R54, R52, UR22 ;  /* 0x0000001634367c20 */ /* 0x001fe40008410000 */
[----:B------:R-:W0:Y:S03]  /*3010*/  LDC.64 R52, c[0x0][0x468] ;  /* 0x00011a00ff347b82 */ /* 0x000e260000000a00 */
[----:B------:R-:W-:Y:S02]  /*3020*/  FSEL R56, R54, RZ, P0 ;  /* 0x000000ff36387208 */ /* 0x000fe40000000000 */
[----:B------:R-:W2:Y:S01]  /*3030*/  F2F.F16.F32 R82, R81 ;  /* 0x0000005100527304 */ /* 0x000ea20000200800 */
[----:B-1----:R-:W-:-:S07]  /*3040*/  IMAD.WIDE.U32 R54, R55, 0x10000, RZ ;  /* 0x0001000037367825 */ /* 0x002fce00078e00ff */
[----:B------:R-:W1:Y:S01]  /*3050*/  F2F.F16.F32 R57, R56 ;  /* 0x0000003800397304 */ /* 0x000e620000200800 */
[----:B--2---:R-:W-:-:S04]  /*3060*/  PRMT R59, R59, 0x5410, R82 ;  /* 0x000054103b3b7816 */ /* 0x004fc80000000052 */
[----:B------:R-:W-:Y:S01]  /*3070*/  LOP3.LUT R55, R59, R55, RZ, 0xfc, !PT ;  /* 0x000000373b377212 */ /* 0x000fe200078efcff */
[----:B0-----:R-:W-:Y:S01]  /*3080*/  IMAD.WIDE.U32 R52, R79, 0x8, R52 ;  /* 0x000000084f347825 */ /* 0x001fe200078e0034 */
[----:B-1----:R-:W-:-:S05]  /*3090*/  LOP3.LUT R54, R54, R57, RZ, 0xfc, !PT ;  /* 0x0000003936367212 */ /* 0x002fca00078efcff */
[----:B------:R3:W-:Y:S01]  /*30a0*/  STG.E.64 desc[UR14][R52.64], R54 ;  /* 0x0000003634007986 */ /* 0x0007e2000c101b0e */
[----:B------:R-:W-:Y:S05]  /*30b0*/  BRA `(.L_x_3660) ;  /* 0x0000000800dc7947 */ /* 0x000fea0003800000 */
.L_x_3665:
[----:B------:R-:W-:Y:S04]  /*30c0*/  BSSY.RECONVERGENT B1, `(.L_x_3670) ;  /* 0x000003d000017945 */ /* 0x000fe80003800200 */
[----:B------:R-:W-:Y:S05]  /*30d0*/  @!P1 BRA `(.L_x_3671) ;  /* 0x0000000000ec9947 */ /* 0x000fea0003800000 */
[----:B------:R-:W-:Y:S01]  /*30e0*/  MOV R52, R67 ;  /* 0x0000004300347202 */ /* 0x000fe20000000f00 */
[----:B------:R-:W-:Y:S01]  /*30f0*/  FFMA.FTZ R53, R5, UR4, R81 ;  /* 0x0000000405357c23 */ /* 0x000fe20008010051 */
[----:B------:R-:W-:Y:S01]  /*3100*/  SHF.R.U32.HI R55, RZ, 0x10, R67 ;  /* 0x00000010ff377819 */ /* 0x000fe20000011643 */
[--C-:B------:R-:W-:Y:S01]  /*3110*/  FFMA.FTZ R54, R12, UR4, R81.reuse ;  /* 0x000000040c367c23 */ /* 0x100fe20008010051 */
[----:B------:R-:W-:Y:S01]  /*3120*/  FFMA.FTZ R56, R6, UR4, R81 ;  /* 0x0000000406387c23 */ /* 0x000fe20008010051 */
        /* <DEDUP_REMOVED lines=8> */
[----:B------:R-:W-:Y:S01]  /*31b0*/  SHF.R.U64 R57, R66, 0x10, R67 ;  /* 0x0000001042397819 */ /* 0x000fe20000001243 */
[----:B------:R-:W-:Y:S01]  /*31c0*/  HADD2.F32 R55, -RZ, R55.H0_H0 ;  /* 0x20000037ff377230 */ /* 0x000fe20000004100 */
[----:B------:R0:W-:Y:S01]  /*31d0*/  F2F.F16.F32 R52, R58 ;  /* 0x0000003a00347304 */ /* 0x0001e20000200800 */
[----:B------:R-:W-:Y:S01]  /*31e0*/  FADD.FTZ R54, R8, -R53 ;  /* 0x8000003508367221 */ /* 0x000fe20000010000 */
[----:B------:R-:W-:Y:S01]  /*31f0*/  FADD.FTZ R56, R7, -R56 ;  /* 0x8000003807387221 */ /* 0x000fe20000010000 */
[----:B------:R-:W-:Y:S01]  /*3200*/  HADD2.F32 R57, -RZ, R57.H0_H0 ;  /* 0x20000039ff397230 */ /* 0x000fe20000004100 */
[----:B------:R-:W-:Y:S01]  /*3210*/  LOP3.LUT P0, RZ, R4, 0xff0000, RZ, 0xc0, !PT ;  /* 0x00ff000004ff7812 */ /* 0x000fe2000780c0ff */
[----:B------:R-:W-:-:S03]  /*3220*/  FFMA.FTZ R54, R54, UR23, R55 ;  /* 0x0000001736367c23 */ /* 0x000fc60008010037 */
[----:B------:R1:W2:Y:S01]  /*3230*/  F2F.F16.F32 R53, R59 ;  /* 0x0000003b00357304 */ /* 0x0002a20000200800 */
[----:B0-----:R-:W-:Y:S01]  /*3240*/  FMUL.FTZ R58, R58, UR12 ;  /* 0x0000000c3a3a7c20 */ /* 0x001fe20008410000 */
[----:B------:R-:W-:-:S03]  /*3250*/  FFMA.FTZ R56, R56, UR23, R57 ;  /* 0x0000001738387c23 */ /* 0x000fc60008010039 */
[----:B------:R-:W-:-:S03]  /*3260*/  FMUL.FTZ R55, R58, UR22 ;  /* 0x000000163a377c20 */ /* 0x000fc60008410000 */
[----:B------:R0:W-:Y:S01]  /*3270*/  F2F.F16.F32 R83, R54 ;  /* 0x0000003600537304 */ /* 0x0001e20000200800 */
[----:B-1----:R-:W-:Y:S01]  /*3280*/  FMUL.FTZ R59, R59, UR12 ;  /* 0x0000000c3b3b7c20 */ /* 0x002fe20008410000 */
[----:B------:R-:W-:Y:S01]  /*3290*/  FSEL R82, R55, RZ, P0 ;  /* 0x000000ff37527208 */ /* 0x000fe20000000000 */
[----:B------:R-:W-:Y:S01]  /*32a0*/  FMUL.FTZ R55, R56, UR12 ;  /* 0x0000000c38377c20 */ /* 0x000fe20008410000 */
[----:B------:R-:W-:Y:S01]  /*32b0*/  ISETP.GE.U32.AND P0, PT, R4, 0x1000000, PT ;  /* 0x010000000400780c */ /* 0x000fe20003f06070 */
[----:B------:R-:W-:Y:S02]  /*32c0*/  FMUL.FTZ R59, R59, UR22 ;  /* 0x000000163b3b7c20 */ /* 0x000fe40008410000 */
[----:B------:R-:W-:Y:S01]  /*32d0*/  FMUL.FTZ R55, R55, UR22 ;  /* 0x0000001637377c20 */ /* 0x000fe20008410000 */
[----:B------:R1:W3:Y:S01]  /*32e0*/  F2F.F16.F32 R58, R56 ;  /* 0x00000038003a7304 */ /* 0x0002e20000200800 */
[----:B0-----:R-:W-:Y:S01]  /*32f0*/  FMUL.FTZ R54, R54, UR12 ;  /* 0x0000000c36367c20 */ /* 0x001fe20008410000 */
[----:B------:R-:W-:-:S02]  /*3300*/  FSEL R85, R59, RZ, P0 ;  /* 0x000000ff3b557208 */ /* 0x000fc40000000000 */
[----:B------:R-:W-:Y:S01]  /*3310*/  LOP3.LUT P0, RZ, R4, 0xff00, RZ, 0xc0, !PT ;  /* 0x0000ff0004ff7812 */ /* 0x000fe2000780c0ff */
[----:B------:R-:W-:-:S03]  /*3320*/  FMUL.FTZ R59, R54, UR22 ;  /* 0x00000016363b7c20 */ /* 0x000fc60008410000 */
[----:B------:R-:W-:Y:S01]  /*3330*/  FSEL R84, R55, RZ, P0 ;  /* 0x000000ff37547208 */ /* 0x000fe20000000000 */
[----:B-1----:R-:W0:Y:S01]  /*3340*/  LDC.64 R56, c[0x0][0x478] ;  /* 0x00011e00ff387b82 */ /* 0x002e220000000a00 */
[----:B------:R-:W-:Y:S01]  /*3350*/  LOP3.LUT P0, RZ, R4, 0xff, RZ, 0xc0, !PT ;  /* 0x000000ff04ff7812 */ /* 0x000fe2000780c0ff */
[----:B------:R-:W-:Y:S03]  /*3360*/  F2F.F16.F32 R82, R82 ;  /* 0x0000005200527304 */ /* 0x000fe60000200800 */
[----:B------:R-:W-:Y:S02]  /*3370*/  FSEL R87, R59, RZ, P0 ;  /* 0x000000ff3b577208 */ /* 0x000fe40000000000 */
[----:B--2---:R-:W-:Y:S01]  /*3380*/  PRMT R59, R52, 0x5410, R53 ;  /* 0x00005410343b7816 */ /* 0x004fe20000000035 */
[----:B------:R-:W1:Y:S01]  /*3390*/  LDC.64 R54, c[0x0][0x468] ;  /* 0x00011a00ff367b82 */ /* 0x000e620000000a00 */
[----:B---3--:R-:W-:Y:S01]  /*33a0*/  IMAD.WIDE.U32 R52, R58, 0x10000, RZ ;  /* 0x000100003a347825 */ /* 0x008fe200078e00ff */
[----:B------:R-:W2:Y:S04]  /*33b0*/  F2F.F16.F32 R84, R84 ;  /* 0x0000005400547304 */ /* 0x000ea80000200800 */
[----:B------:R-:W-:-:S02]  /*33c0*/  LOP3.LUT R59, R59, R53, RZ, 0xfc, !PT ;  /* 0x000000353b3b7212 */ /* 0x000fc400078efcff */
[----:B------:R-:W-:Y:S02]  /*33d0*/  LOP3.LUT R58, R52, R83, RZ, 0xfc, !PT ;  /* 0x00000053343a7212 */ /* 0x000fe400078efcff */
[----:B------:R-:W3:Y:S01]  /*33e0*/  F2F.F16.F32 R85, R85 ;  /* 0x0000005500557304 */ /* 0x000ee20000200800 */
[----:B0-----:R-:W-:-:S07]  /*33f0*/  IMAD.WIDE.U32 R56, R79, 0x8, R56 ;  /* 0x000000084f387825 */ /* 0x001fce00078e0038 */
[----:B------:R-:W0:Y:S01]  /*3400*/  F2F.F16.F32 R87, R87 ;  /* 0x0000005700577304 */ /* 0x000e220000200800 */
        /* <DEDUP_REMOVED lines=8> */
.L_x_3671:
[----:B------:R-:W-:Y:S05]  /*3490*/  BSYNC.RECONVERGENT B1 ;  /* 0x0000000000017941 */ /* 0x000fea0003800200 */
.L_x_3670:
[----:B------:R-:W-:Y:S04]  /*34a0*/  BSSY.RECONVERGENT B1, `(.L_x_3672) ;  /* 0x000003d000017945 */ /* 0x000fe80003800200 */
[----:B------:R-:W-:Y:S05]  /*34b0*/  @!P2 BRA `(.L_x_3673) ;  /* 0x0000000000eca947 */ /* 0x000fea0003800000 */
[----:B--2---:R-:W-:Y:S01]  /*34c0*/  MOV R52, R69 ;  /* 0x0000004500347202 */ /* 0x004fe20000000f00 */
        /* <DEDUP_REMOVED lines=10> */
[--C-:B------:R-:W-:Y:S01]  /*3570*/  FFMA.FTZ R53, R13, UR4, R81.reuse ;  /* 0x000000040d357c23 */ /* 0x100fe20008010051 */
[----:B------:R-:W-:Y:S01]  /*3580*/  FFMA.FTZ R59, R55, UR23, R56 ;  /* 0x00000017373b7c23 */ /* 0x000fe20008010038 */
[----:B------:R-:W-:Y:S01]  /*3590*/  FFMA.FTZ R56, R14, UR4, R81 ;  /* 0x000000040e387c23 */ /* 0x000fe20008010051 */
[----:B------:R0:W-:Y:S01]  /*35a0*/  F2F.F16.F32 R52, R58 ;  /* 0x0000003a00347304 */ /* 0x0001e20000200800 */
[----:B------:R-:W-:-:S02]  /*35b0*/  HADD2.F32 R57, -RZ, R57.H0_H0 ;  /* 0x20000039ff397230 */ /* 0x000fc40000004100 */
[----:B------:R-:W-:Y:S01]  /*35c0*/  FADD.FTZ R55, R60, -R53 ;  /* 0x800000353c377221 */ /* 0x000fe20000010000 */
[----:B------:R-:W-:Y:S01]  /*35d0*/  FADD.FTZ R56, R61, -R56 ;  /* 0x800000383d387221 */ /* 0x000fe20000010000 */
[----:B------:R-:W-:Y:S01]  /*35e0*/  HADD2.F32 R54, -RZ, R54.H0_H0 ;  /* 0x20000036ff367230 */ /* 0x000fe20000004100 */
[----:B------:R-:W-:Y:S02]  /*35f0*/  LOP3.LUT P0, RZ, R11, 0xff0000, RZ, 0xc0, !PT ;  /* 0x00ff00000bff7812 */ /* 0x000fe4000780c0ff */
[----:B------:R-:W-:Y:S01]  /*3600*/  FFMA.FTZ R56, R56, UR23, R57 ;  /* 0x0000001738387c23 */ /* 0x000fe20008010039 */
[----:B------:R1:W2:Y:S01]  /*3610*/  F2F.F16.F32 R53, R59 ;  /* 0x0000003b00357304 */ /* 0x0002a20000200800 */
[----:B0-----:R-:W-:Y:S01]  /*3620*/  FMUL.FTZ R58, R58, UR12 ;  /* 0x0000000c3a3a7c20 */ /* 0x001fe20008410000 */
[----:B------:R-:W-:Y:S01]  /*3630*/  FFMA.FTZ R55, R55, UR23, R54 ;  /* 0x0000001737377c23 */ /* 0x000fe20008010036 */
[----:B------:R-:W-:Y:S02]  /*3640*/  FMUL.FTZ R57, R56, UR12 ;  /* 0x0000000c38397c20 */ /* 0x000fe40008410000 */
[----:B------:R-:W-:-:S02]  /*3650*/  FMUL.FTZ R58, R58, UR22 ;  /* 0x000000163a3a7c20 */ /* 0x000fc40008410000 */
[----:B------:R-:W-:Y:S01]  /*3660*/  FMUL.FTZ R57, R57, UR22 ;  /* 0x0000001639397c20 */ /* 0x000fe20008410000 */
[----:B------:R0:W-:Y:S01]  /*3670*/  F2F.F16.F32 R83, R55 ;  /* 0x0000003700537304 */ /* 0x0001e20000200800 */
[----:B-1----:R-:W-:Y:S01]  /*3680*/  FMUL.FTZ R59, R59, UR12 ;  /* 0x0000000c3b3b7c20 */ /* 0x002fe20008410000 */
[----:B------:R-:W-:Y:S02]  /*3690*/  FSEL R58, R58, RZ, P0 ;  /* 0x000000ff3a3a7208 */ /* 0x000fe40000000000 */
[----:B------:R-:W-:Y:S01]  /*36a0*/  ISETP.GE.U32.AND P0, PT, R11, 0x1000000, PT ;  /* 0x010000000b00780c */ /* 0x000fe20003f06070 */
[----:B------:R-:W-:-:S03]  /*36b0*/  FMUL.FTZ R59, R59, UR22 ;  /* 0x000000163b3b7c20 */ /* 0x000fc60008410000 */
[----:B------:R1:W3:Y:S01]  /*36c0*/  F2F.F16.F32 R54, R56 ;  /* 0x0000003800367304 */ /* 0x0002e20000200800 */
[----:B0-----:R-:W-:Y:S01]  /*36d0*/  FMUL.FTZ R55, R55, UR12 ;  /* 0x0000000c37377c20 */ /* 0x001fe20008410000 */
[----:B------:R-:W-:Y:S02]  /*36e0*/  FSEL R85, R59, RZ, P0 ;  /* 0x000000ff3b557208 */ /* 0x000fe40000000000 */
[----:B------:R-:W-:Y:S01]  /*36f0*/  LOP3.LUT P0, RZ, R11, 0xff00, RZ, 0xc0, !PT ;  /* 0x0000ff000bff7812 */ /* 0x000fe2000780c0ff */
[----:B------:R-:W-:-:S03]  /*3700*/  FMUL.FTZ R55, R55, UR22 ;  /* 0x0000001637377c20 */ /* 0x000fc60008410000 */
[----:B------:R-:W-:Y:S01]  /*3710*/  FSEL R84, R57, RZ, P0 ;  /* 0x000000ff39547208 */ /* 0x000fe20000000000 */
[----:B------:R0:W-:Y:S01]  /*3720*/  F2F.F16.F32 R82, R58 ;  /* 0x0000003a00527304 */ /* 0x0001e20000200800 */
[----:B------:R-:W-:Y:S01]  /*3730*/  LOP3.LUT P0, RZ, R11, 0xff, RZ, 0xc0, !PT ;  /* 0x000000ff0bff7812 */ /* 0x000fe2000780c0ff */
[----:B-1----:R-:W1:Y:S03]  /*3740*/  LDC.64 R56, c[0x0][0x478] ;  /* 0x00011e00ff387b82 */ /* 0x002e660000000a00 */
[----:B------:R-:W-:Y:S02]  /*3750*/  FSEL R87, R55, RZ, P0 ;  /* 0x000000ff37577208 */ /* 0x000fe40000000000 */
[----:B--2---:R-:W-:Y:S01]  /*3760*/  PRMT R55, R52, 0x5410, R53 ;  /* 0x0000541034377816 */ /* 0x004fe20000000035 */
[----:B------:R-:W2:Y:S01]  /*3770*/  F2F.F16.F32 R84, R84 ;  /* 0x0000005400547304 */ /* 0x000ea20000200800 */
[----:B---3--:R-:W-:Y:S01]  /*3780*/  IMAD.WIDE.U32 R52, R54, 0x10000, RZ ;  /* 0x0001000036347825 */ /* 0x008fe200078e00ff */
[----:B0-----:R-:W0:Y:S04]  /*3790*/  LDC.64 R58, c[0x0][0x468] ;  /* 0x00011a00ff3a7b82 */ /* 0x001e280000000a00 */
[----:B------:R-:W-:-:S02]  /*37a0*/  LOP3.LUT R55, R55, R53, RZ, 0xfc, !PT ;  /* 0x0000003537377212 */ /* 0x000fc400078efcff */
[----:B------:R-:W3:Y:S01]  /*37b0*/  F2F.F16.F32 R85, R85 ;  /* 0x0000005500557304 */ /* 0x000ee20000200800 */
[----:B------:R-:W-:Y:S01]  /*37c0*/  LOP3.LUT R54, R52, R83, RZ, 0xfc, !PT ;  /* 0x0000005334367212 */ /* 0x000fe200078efcff */
[----:B--2---:R-:W-:-:S06]  /*37d0*/  IMAD.WIDE.U32 R52, R84, 0x10000, RZ ;  /* 0x0001000054347825 */ /* 0x004fcc00078e00ff */
[----:B------:R-:W2:Y:S01]  /*37e0*/  F2F.F16.F32 R87, R87 ;  /* 0x0000005700577304 */ /* 0x000ea20000200800 */
        /* <DEDUP_REMOVED lines=8> */
.L_x_3673:
[----:B------:R-:W-:Y:S05]  /*3870*/  BSYNC.RECONVERGENT B1 ;  /* 0x0000000000017941 */ /* 0x000fea0003800200 */
.L_x_3672:
[----:B------:R-:W-:Y:S05]  /*3880*/  @!P3 BRA `(.L_x_3660) ;  /* 0x0000000000e8b947 */ /* 0x000fea0003800000 */
[----:B-12---:R-:W-:Y:S01]  /*3890*/  MOV R52, R71 ;  /* 0x0000004700347202 */ /* 0x006fe20000000f00 */
[----:B------:R-:W-:Y:S01]  /*38a0*/  FFMA.FTZ R53, R77, UR4, R81 ;  /* 0x000000044d357c23 */ /* 0x000fe20008010051 */
[----:B------:R-:W-:Y:S01]  /*38b0*/  SHF.R.U32.HI R56, RZ, 0x10, R71 ;  /* 0x00000010ff387819 */ /* 0x000fe20000011647 */
[----:B------:R-:W-:Y:S01]  /*38c0*/  FFMA.FTZ R55, R80, UR4, R81 ;  /* 0x0000000450377c23 */ /* 0x000fe20008010051 */
[----:B------:R-:W-:Y:S01]  /*38d0*/  LOP3.LUT P0, RZ, R65, 0xff0000, RZ, 0xc0, !PT ;  /* 0x00ff000041ff7812 */ /* 0x000fe2000780c0ff */
[----:B------:R-:W-:Y:S02]  /*38e0*/  HADD2.F32 R52, -RZ, R52.H0_H0 ;  /* 0x20000034ff347230 */ /* 0x000fe40000004100 */
[----:B------:R-:W-:Y:S01]  /*38f0*/  FADD.FTZ R53, R76, -R53 ;  /* 0x800000354c357221 */ /* 0x000fe20000010000 */
[----:B------:R-:W-:Y:S02]  /*3900*/  HADD2.F32 R57, -RZ, R56.H0_H0 ;  /* 0x20000038ff397230 */ /* 0x000fe40000004100 */
[----:B------:R-:W-:Y:S01]  /*3910*/  FADD.FTZ R54, R78, -R55 ;  /* 0x800000374e367221 */ /* 0x000fe20000010000 */
[--C-:B------:R-:W-:Y:S01]  /*3920*/  FFMA.FTZ R56, R72, UR4, R81.reuse ;  /* 0x0000000448387c23 */ /* 0x100fe20008010051 */
[----:B------:R-:W-:Y:S01]  /*3930*/  FFMA.FTZ R58, R53, UR23, R52 ;  /* 0x00000017353a7c23 */ /* 0x000fe20008010034 */
[----:B------:R-:W-:Y:S01]  /*3940*/  FFMA.FTZ R53, R73, UR4, R81 ;  /* 0x0000000449357c23 */ /* 0x000fe20008010051 */
[----:B------:R-:W-:Y:S01]  /*3950*/  FFMA.FTZ R59, R54, UR23, R57 ;  /* 0x00000017363b7c23 */ /* 0x000fe20008010039 */
[----:B------:R-:W-:Y:S01]  /*3960*/  SHF.R.U64 R57, R70, 0x10, R71 ;  /* 0x0000001046397819 */ /* 0x000fe20000001247 */
[----:B------:R0:W-:Y:S01]  /*3970*/  F2F.F16.F32 R52, R58 ;  /* 0x0000003a00347304 */ /* 0x0001e20000200800 */
[----:B------:R-:W-:Y:S01]  /*3980*/  MOV R55, R70 ;  /* 0x0000004600377202 */ /* 0x000fe20000000f00 */
[----:B------:R-:W-:Y:S01]  /*3990*/  FADD.FTZ R56, R75, -R56 ;  /* 0x800000384b387221 */ /* 0x000fe20000010000 */
[----:B------:R-:W-:Y:S01]  /*39a0*/  FADD.FTZ R54, R74, -R53 ;  /* 0x800000354a367221 */ /* 0x000fe20000010000 */
[----:B------:R-:W-:-:S02]  /*39b0*/  HADD2.F32 R57, -RZ, R57.H0_H0 ;  /* 0x20000039ff397230 */ /* 0x000fc40000004100 */
[----:B------:R-:W-:Y:S02]  /*39c0*/  HADD2.F32 R55, -RZ, R55.H0_H0 ;  /* 0x20000037ff377230 */ /* 0x000fe40000004100 */
[----:B------:R1:W2:Y:S01]  /*39d0*/  F2F.F16.F32 R53, R59 ;  /* 0x0000003b00357304 */ /* 0x0002a20000200800 */
[----:B0-----:R-:W-:Y:S01]  /*39e0*/  FMUL.FTZ R58, R58, UR12 ;  /* 0x0000000c3a3a7c20 */ /* 0x001fe20008410000 */
[----:B------:R-:W-:Y:S01]  /*39f0*/  FFMA.FTZ R57, R56, UR23, R57 ;  /* 0x0000001738397c23 */ /* 0x000fe20008010039 */
[----:B------:R-:W-:Y:S02]  /*3a00*/  FFMA.FTZ R54, R54, UR23, R55 ;  /* 0x0000001736367c23 */ /* 0x000fe40008010037 */
[----:B------:R-:W-:Y:S01]  /*3a10*/  FMUL.FTZ R58, R58, UR22 ;  /* 0x000000163a3a7c20 */ /* 0x000fe20008410000 */
[----:B------:R-:W-:Y:S02]  /*3a20*/  FMUL.FTZ R55, R57, UR12 ;  /* 0x0000000c39377c20 */ /* 0x000fe40008410000 */
[----:B------:R0:W-:Y:S01]  /*3a30*/  F2F.F16.F32 R81, R54 ;  /* 0x0000003600517304 */ /* 0x0001e20000200800 */
[----:B-1----:R-:W-:Y:S01]  /*3a40*/  FMUL.FTZ R59, R59, UR12 ;  /* 0x0000000c3b3b7c20 */ /* 0x002fe20008410000 */
[----:B------:R-:W-:Y:S01]  /*3a50*/  FSEL R82, R58, RZ, P0 ;  /* 0x000000ff3a527208 */ /* 0x000fe20000000000 */
[----:B------:R-:W-:Y:S01]  /*3a60*/  FMUL.FTZ R55, R55, UR22 ;  /* 0x0000001637377c20 */ /* 0x000fe20008410000 */
[----:B------:R-:W-:Y:S01]  /*3a70*/  ISETP.GE.U32.AND P0, PT, R65, 0x1000000, PT ;  /* 0x010000004100780c */ /* 0x000fe20003f06070 */
[----:B------:R-:W-:Y:S01]  /*3a80*/  FMUL.FTZ R59, R59, UR22 ;  /* 0x000000163b3b7c20 */ /* 0x000fe20008410000 */
[----:B--2---:R-:W-:-:S02]  /*3a90*/  PRMT R85, R52, 0x5410, R53 ;  /* 0x0000541034557816 */ /* 0x004fc40000000035 */
[----:B------:R1:W2:Y:S01]  /*3aa0*/  F2F.F16.F32 R56, R57 ;  /* 0x0000003900387304 */ /* 0x0002a20000200800 */
[----:B0-----:R-:W-:Y:S01]  /*3ab0*/  FMUL.FTZ R54, R54, UR12 ;  /* 0x0000000c36367c20 */ /* 0x001fe20008410000 */
[----:B------:R-:W-:Y:S02]  /*3ac0*/  FSEL R86, R59, RZ, P0 ;  /* 0x000000ff3b567208 */ /* 0x000fe40000000000 */
[----:B------:R-:W-:Y:S01]  /*3ad0*/  LOP3.LUT P0, RZ, R65, 0xff00, RZ, 0xc0, !PT ;  /* 0x0000ff0041ff7812 */ /* 0x000fe2000780c0ff */
[----:B------:R-:W0:Y:S03]  /*3ae0*/  LDC.64 R58, c[0x0][0x478] ;  /* 0x00011e00ff3a7b82 */ /* 0x000e260000000a00 */
[----:B------:R-:W-:Y:S01]  /*3af0*/  FSEL R84, R55, RZ, P0 ;  /* 0x000000ff37547208 */ /* 0x000fe20000000000 */
[----:B-1----:R-:W-:Y:S01]  /*3b00*/  FMUL.FTZ R57, R54, UR22 ;  /* 0x0000001636397c20 */ /* 0x002fe20008410000 */
[----:B------:R-:W-:Y:S01]  /*3b10*/  LOP3.LUT P0, RZ, R65, 0xff, RZ, 0xc0, !PT ;  /* 0x000000ff41ff7812 */ /* 0x000fe2000780c0ff */
[----:B------:R-:W-:Y:S02]  /*3b20*/  F2F.F16.F32 R82, R82 ;  /* 0x0000005200527304 */ /* 0x000fe40000200800 */
[----:B------:R-:W1:Y:S01]  /*3b30*/  LDC.64 R54, c[0x0][0x468] ;  /* 0x00011a00ff367b82 */ /* 0x000e620000000a00 */
[----:B------:R-:W-:Y:S01]  /*3b40*/  FSEL R83, R57, RZ, P0 ;  /* 0x000000ff39537208 */ /* 0x000fe20000000000 */
[----:B--2---:R-:W-:-:S04]  /*3b50*/  IMAD.WIDE.U32 R56, R56, 0x10000, RZ ;  /* 0x0001000038387825 */ /* 0x004fc800078e00ff */
[----:B------:R-:W2:Y:S01]  /*3b60*/  F2F.F16.F32 R84, R84 ;  /* 0x0000005400547304 */ /* 0x000ea20000200800 */
[----:B------:R-:W-:Y:S02]  /*3b70*/  LOP3.LUT R57, R85, R57, RZ, 0xfc, !PT ;  /* 0x0000003955397212 */ /* 0x000fe400078efcff */
[----:B------:R-:W-:-:S05]  /*3b80*/  LOP3.LUT R56, R56, R81, RZ, 0xfc, !PT ;  /* 0x0000005138387212 */ /* 0x000fca00078efcff */
[----:B------:R-:W3:Y:S01]  /*3b90*/  F2F.F16.F32 R87, R86 ;  /* 0x0000005600577304 */ /* 0x000ee20000200800 */
[----:B0-----:R-:W-:-:S04]  /*3ba0*/  IMAD.WIDE.U32 R58, R79, 0x8, R58 ;  /* 0x000000084f3a7825 */ /* 0x001fc800078e003a */
[----:B--2---:R-:W-:-:S03]  /*3bb0*/  IMAD.WIDE.U32 R52, R84, 0x10000, RZ ;  /* 0x0001000054347825 */ /* 0x004fc600078e00ff */
[----:B------:R-:W0:Y:S01]  /*3bc0*/  F2F.F16.F32 R83, R83 ;  /* 0x0000005300537304 */ /* 0x000e220000200800 */
[----:B------:R4:W-:Y:S01]  /*3bd0*/  STG.E.64 desc[UR14][R58.64], R56 ;  /* 0x000000383a007986 */ /* 0x0009e2000c101b0e */
[----:B-1----:R-:W-:Y:S01]  /*3be0*/  IMAD.WIDE.U32 R54, R79, 0x8, R54 ;  /* 0x000000084f367825 */ /* 0x002fe200078e0036 */
[----:B---3--:R-:W-:-:S04]  /*3bf0*/  PRMT R87, R82, 0x5410, R87 ;  /* 0x0000541052577816 */ /* 0x008fc80000000057 */
[----:B------:R-:W-:Y:S02]  /*3c00*/  LOP3.LUT R53, R87, R53, RZ, 0xfc, !PT ;  /* 0x0000003557357212 */ /* 0x000fe400078efcff */
[----:B0-----:R-:W-:-:S05]  /*3c10*/  LOP3.LUT R52, R52, R83, RZ, 0xfc, !PT ;  /* 0x0000005334347212 */ /* 0x001fca00078efcff */
[----:B------:R4:W-:Y:S02]  /*3c20*/  STG.E.64 desc[UR14][R54.64], R52 ;  /* 0x0000003436007986 */ /* 0x0009e4000c101b0e */
.L_x_3660:
[----:B------:R-:W-:Y:S05]  /*3c30*/  BSYNC.RECONVERGENT B0 ;  /* 0x0000000000007941 */ /* 0x000fea0003800200 */
.L_x_3653:
[----:B------:R-:W-:Y:S02]  /*3c40*/  UIADD3 UR7, UPT, UPT, UR7, UR24, URZ ;  /* 0x0000001807077290 */ /* 0x000fe4000fffe0ff */
[----:B------:R-:W-:Y:S02]  /*3c50*/  UPLOP3.LUT UP2, UPT, UPT, UPT, UP2, 0x40, 0x4 ;  /* 0x000000000004789c */ /* 0x000fe40003f4e820 */
[----:B------:R-:W-:-:S09]  /*3c60*/  UISETP.GE.AND UP1, UPT, UR7, UR25, UPT ;  /* 0x000000190700728c */ /* 0x000fd2000bf26270 */
[----:B------:R-:W-:Y:S05]  /*3c70*/  BRA.U !UP1, `(.L_x_3674) ;  /* 0xffffffc509e07547 */ /* 0x000fea000b83ffff */
.L_x_3644:
        /* <DEDUP_REMOVED lines=26> */
.L_x_3675:
        /* <DEDUP_REMOVED lines=14> */
.L_x_6760:


//--------------------- .text._ZN10layer_norm13ln_bwd_kernelINS_13Kernel_traitsIf6__halfS2_S2_fjLj1536ELj1ELj1ELj4ELj8ENS_18Kernel_traits_baseILj1536EfS2_S2_S2_fjLj128EEEEELb1ELb0ELb0ELb1EEEvNS_9BwdParamsE --------------------------
	.section	.text._ZN10layer_norm13ln_bwd_kernelINS_13Kernel_traitsIf6__halfS2_S2_fjLj1536ELj1ELj1ELj4ELj8ENS_18Kernel_traits_baseILj1536EfS2_S2_S2_fjLj128EEEEELb1ELb0ELb0ELb1EEEvNS_9BwdParamsE,"ax",@progbits
	.align	128
        .global         _ZN10layer_norm13ln_bwd_kernelINS_13Kernel_traitsIf6__halfS2_S2_fjLj1536ELj1ELj1ELj4ELj8ENS_18Kernel_traits_baseILj1536EfS2_S2_S2_fjLj128EEEEELb1ELb0ELb0ELb1EEEvNS_9BwdParamsE
        .type           _ZN10layer_norm13ln_bwd_kernelINS_13Kernel_traitsIf6__halfS2_S2_fjLj1536ELj1ELj1ELj4ELj8ENS_18Kernel_traits_baseILj1536EfS2_S2_S2_fjLj128EEEEELb1ELb0ELb0ELb1EEEvNS_9BwdParamsE,@function
        .size           _ZN10layer_norm13ln_bwd_kernelINS_13Kernel_traitsIf6__halfS2_S2_fjLj1536ELj1ELj1ELj4ELj8ENS_18Kernel_traits_baseILj1536EfS2_S2_S2_fjLj128EEEEELb1ELb0ELb0ELb1EEEvNS_9BwdParamsE,(.L_x_6761 - _ZN10layer_norm13ln_bwd_kernelINS_13Kernel_traitsIf6__halfS2_S2_fjLj1536ELj1ELj1ELj4ELj8ENS_18Kernel_traits_baseILj1536EfS2_S2_S2_fjLj128EEEEELb1ELb0ELb0ELb1EEEvNS_9BwdParamsE)
        .other          _ZN10layer_norm13ln_bwd_kernelINS_13Kernel_traitsIf6__halfS2_S2_fjLj1536ELj1ELj1ELj4ELj8ENS_18Kernel_traits_baseILj1536EfS2_S2_S2_fjLj128EEEEELb1ELb0ELb0ELb1EEEvNS_9BwdParamsE,@"STO_CUDA_ENTRY STV_DEFAULT"
_ZN10layer_norm13ln_bwd_kernelINS_13Kernel_traitsIf6__halfS2_S2_fjLj1536ELj1ELj1ELj4ELj8ENS_18Kernel_traits_baseILj1536EfS2_S2_S2_fjLj128EEEEELb1ELb0ELb0ELb1EEEvNS_9BwdParamsE:
.text._ZN10layer_norm13ln_bwd_kernelINS_13Kernel_traitsIf6__halfS2_S2_fjLj1536ELj1ELj1ELj4ELj8ENS_18Kernel_traits_baseILj1536EfS2_S2_S2_fjLj128EEEEELb1ELb0ELb0ELb1EEEvNS_9BwdParamsE:
        /* <DEDUP_REMOVED lines=52> */
.L_x_3681:
        /* <DEDUP_REMOVED lines=10> */
[----:B------:R-:W-:-:S04]  /*03e0*/  LEA.HI.SX32 R77, R77, R74, 0x1e ;  /* 0x0000004a4d4d7211 */ /* 0x000fc800078ff2ff */
[C---:B------:R-:W-:Y:S02]  /*03f0*/  IADD3 R78, PT, PT, R77.reuse, 0x80, RZ ;  /* 0x000000804d4e7810 */ /* 0x040fe40007ffe0ff */
[C---:B------:R-:W-:Y:S01]  /*0400*/  IADD3 R79, PT, PT, R77.reuse, 0x100, RZ ;  /* 0x000001004d4f7810 */ /* 0x040fe20007ffe0ff */
[----:B--2---:R-:W-:Y:S01]  /*0410*/  IMAD.WIDE.U32 R48, R77, 0x8, R36 ;  /* 0x000000084d307825 */ /* 0x004fe200078e0024 */
[----:B------:R-:W-:-:S03]  /*0420*/  UIMAD.WIDE UR4, UR6, 0x4, UR12 ;  /* 0x00000004060478a5 */ /* 0x000fc6000f8e020c */
[----:B------:R-:W-:Y:S02]  /*0430*/  IMAD.WIDE.U32 R46, R78, 0x8, R36 ;  /* 0x000000084e2e7825 */ /* 0x000fe400078e0024 */
[----:B------:R-:W2:Y:S02]  /*0440*/  LDG.E.64 R48, desc[UR16][R48.64] ;  /* 0x0000001030307981 */ /* 0x000ea4000c1e1b00 */
[----:B-1----:R-:W-:-:S04]  /*0450*/  IMAD.WIDE.U32 R32, R77, 0x8, R38 ;  /* 0x000000084d207825 */ /* 0x002fc800078e0026 */
[--C-:B------:R-:W-:Y:S01]  /*0460*/  IMAD.WIDE.U32 R34, R78, 0x8, R38.reuse ;  /* 0x000000084e227825 */ /* 0x100fe200078e0026 */
[----:B------:R-:W2:Y:S03]  /*0470*/  LDG.E.64 R46, desc[UR16][R46.64] ;  /* 0x000000102e2e7981 */ /* 0x000ea6000c1e1b00 */
[C---:B------:R-:W-:Y:S01]  /*0480*/  IMAD.WIDE.U32 R38, R79.reuse, 0x8, R38 ;  /* 0x000000084f267825 */ /* 0x040fe200078e0026 */
[----:B---3--:R-:W-:Y:S01]  /*0490*/  MOV R50, UR4 ;  /* 0x0000000400327c02 */ /* 0x008fe20008000f00 */
[----:B------:R-:W3:Y:S01]  /*04a0*/  LDG.E.64 R32, desc[UR16][R32.64] ;  /* 0x0000001020207981 */ /* 0x000ee2000c1e1b00 */
[----:B------:R-:W-:Y:S01]  /*04b0*/  MOV R51, UR5 ;  /* 0x0000000500337c02 */ /* 0x000fe20008000f00 */
[----:B------:R-:W-:Y:S01]  /*04c0*/  IMAD.WIDE.U32 R36, R79, 0x8, R36 ;  /* 0x000000084f247825 */ /* 0x000fe200078e0024 */
[----:B------:R-:W-:Y:S01]  /*04d0*/  ISETP.NE.AND P1, PT, RZ, UR9, PT ;  /* 0x00000009ff007c0c */ /* 0x000fe2000bf25270 */
[----:B------:R-:W3:Y:S01]  /*04e0*/  LDG.E.64 R34, desc[UR16][R34.64] ;  /* 0x0000001022227981 */ /* 0x000ee2000c1e1b00 */
[----:B------:R-:W1:Y:S03]  /*04f0*/  @UP0 LDCU.64 UR4, c[0x0][0x3e0] ;  /* 0x00007c00ff0407ac */ /* 0x000e660008000a00 */
[----:B------:R-:W3:Y:S04]  /*0500*/  LDG.E.64 R38, desc[UR16][R38.64] ;  /* 0x0000001026267981 */ /* 0x000ee8000c1e1b00 */
[----:B------:R-:W3:Y:S04]  /*0510*/  LDG.E R50, desc[UR16][R50.64] ;  /* 0x0000001032327981 */ /* 0x000ee8000c1e1900 */
[----:B------:R-:W3:Y:S01]  /*0520*/  LDG.E.64 R36, desc[UR16][R36.64] ;  /* 0x0000001024247981 */ /* 0x000ee2000c1e1b00 */
[----:B------:R-:W-:Y:S01]  /*0530*/  PLOP3.LUT P3, PT, PT, PT, UP0, 0x80, 0x8 ;  /* 0x000000000008781c */ /* 0x000fe20003f6f008 */
[----:B-1----:R-:W-:Y:S01]  /*0540*/  @UP0 UIMAD.WIDE UR4, UR6, 0x2, UR4 ;  /* 0x00000002060408a5 */ /* 0x002fe2000f8e0204 */
[----:B------:R-:W1:Y:S01]  /*0550*/  S2UR UR7, SR_CgaCtaId ;  /* 0x00000000000779c3 */ /* 0x000e620000008800 */
[----:B----4-:R-:W-:-:S02]  /*0560*/  R2UR UR10, R0 ;  /* 0x00000000000a72ca */ /* 0x010fc400000e0000 */
[----:B--2---:R-:W-:Y:S02]  /*0570*/  MOV R53, R48 ;  /* 0x0000003000357202 */ /* 0x004fe40000000f00 */
[----:B------:R-:W-:Y:S02]  /*0580*/  SHF.R.U64 R90, R48, 0x10, R49 ;  /* 0x00000010305a7819 */ /* 0x000fe40000001231 */
[----:B------:R-:W-:Y:S02]  /*0590*/  MOV R81, R46 ;  /* 0x0000002e00517202 */ /* 0x000fe40000000f00 */
[----:B------:R-:W-:Y:S02]  /*05a0*/  SHF.R.U64 R80, R46, 0x10, R47 ;  /* 0x000000102e507819 */ /* 0x000fe4000000122f */
[--C-:B---3--:R-:W-:Y:S02]  /*05b0*/  SHF.R.U64 R70, R32, 0x10, R33.reuse ;  /* 0x0000001020467819 */ /* 0x108fe40000001221 */
[----:B------:R-:W-:-:S02]  /*05c0*/  SHF.R.U32.HI R68, RZ, 0x10, R33 ;  /* 0x00000010ff447819 */ /* 0x000fc40000011621 */
        /* <DEDUP_REMOVED lines=32> */
[----:B------:R-:W-:Y:S01]  /*07d0*/  MOV R0, R49 ;  /* 0x0000003100007202 */ /* 0x000fe20000000f00 */
[----:B------:R-:W-:Y:S01]  /*07e0*/  HADD2.F32 R90, -RZ, R90.H0_H0 ;  /* 0x2000005aff5a7230 */ /* 0x000fe20000004100 */
[----:B------:R-:W-:-:S02]  /*07f0*/  SHF.R.U32.HI R49, RZ, 0x10, R49 ;  /* 0x00000010ff317819 */ /* 0x000fc40000011631 */
[----:B-----5:R-:W-:Y:S01]  /*0800*/  FMUL.FTZ R75, R28, R35 ;  /* 0x000000231c4b7220 */ /* 0x020fe20000410000 */
[----:B------:R-:W-:Y:S02]  /*0810*/  HADD2.F32 R39, -RZ, R0.H0_H0 ;  /* 0x20000000ff277230 */ /* 0x000fe40000004100 */
[----:B------:R-:W-:Y:S01]  /*0820*/  FMUL.FTZ R0, R32, UR10 ;  /* 0x0000000a20007c20 */ /* 0x000fe20008410000 */
[----:B------:R-:W-:Y:S01]  /*0830*/  FMUL.FTZ R73, R29, R90 ;  /* 0x0000005a1d497220 */ /* 0x000fe20000410000 */
[----:B------:R-:W-:Y:S01]  /*0840*/  FADD.FTZ R32, RZ, R75 ;  /* 0x0000004bff207221 */ /* 0x000fe20000010000 */
[----:B------:R-:W-:Y:S02]  /*0850*/  HADD2.F32 R38, -RZ, R49.H0_H0 ;  /* 0x20000031ff267230 */ /* 0x000fe40000004100 */
[----:B------:R-:W-:Y:S01]  /*0860*/  FMUL.FTZ R71, R30, R39 ;  /* 0x000000271e477220 */ /* 0x000fe20000410000 */
[----:B------:R-:W-:Y:S01]  /*0870*/  FADD.FTZ R32, R73, R32 ;  /* 0x0000002049207221 */ /* 0x000fe20000010000 */
[----:B------:R-:W-:-:S02]  /*0880*/  HADD2.F32 R81, -RZ, R81.H0_H0 ;  /* 0x20000051ff517230 */ /* 0x000fc40000004100 */
[----:B------:R-:W-:Y:S01]  /*0890*/  FMUL.FTZ R72, R33, UR10 ;  /* 0x0000000a21487c20 */ /* 0x000fe20008410000 */
[----:B------:R-:W-:Y:S01]  /*08a0*/  FMUL.FTZ R69, R31, R38 ;  /* 0x000000261f457220 */ /* 0x000fe20000410000 */
[----:B------:R-:W-:Y:S01]  /*08b0*/  FADD.FTZ R32, R71, R32 ;  /* 0x0000002047207221 */ /* 0x000fe20000010000 */
[----:B------:R-:W-:Y:S01]  /*08c0*/  FMUL.FTZ R70, R70, UR10 ;  /* 0x0000000a46467c20 */ /* 0x000fe20008410000 */
[----:B------:R-:W-:Y:S01]  /*08d0*/  FFMA.FTZ R33, R0, R75, RZ ;  /* 0x0000004b00217223 */ /* 0x000fe200000100ff */
[----:B------:R-:W-:Y:S02]  /*08e0*/  HADD2.F32 R80, -RZ, R80.H0_H0 ;  /* 0x20000050ff507230 */ /* 0x000fe40000004100 */
[----:B------:R-:W-:Y:S01]  /*08f0*/  FMUL.FTZ R67, R24, R81 ;  /* 0x0000005118437220 */ /* 0x000fe20000410000 */
[----:B------:R-:W-:Y:S01]  /*0900*/  FADD.FTZ R32, R69, R32 ;  /* 0x0000002045207221 */ /* 0x000fe20000010000 */
[----:B------:R-:W-:Y:S01]  /*0910*/  FFMA.FTZ R33, R70, R73, R33 ;  /* 0x0000004946217223 */ /* 0x000fe20000010021 */
[----:B------:R-:W-:Y:S01]  /*0920*/  HADD2.F32 R83, -RZ, R83.H0_H0 ;  /* 0x20000053ff537230 */ /* 0x000fe20000004100 */
[--C-:B------:R-:W-:Y:S01]  /*0930*/  SHF.R.U64 R86, R36, 0x10, R37.reuse ;  /* 0x0000001024567819 */ /* 0x100fe20000001225 */
[----:B------:R-:W-:Y:S01]  /*0940*/  FMUL.FTZ R65, R25, R80 ;  /* 0x0000005019417220 */ /* 0x000fe20000410000 */
[----:B------:R-:W-:Y:S01]  /*0950*/  MOV R85, R37 ;  /* 0x0000002500557202 */ /* 0x000fe20000000f00 */
[----:B------:R-:W-:Y:S01]  /*0960*/  FADD.FTZ R32, R67, R32 ;  /* 0x0000002043207221 */ /* 0x000fe20000010000 */
[----:B------:R-:W-:Y:S01]  /*0970*/  SHF.R.U32.HI R87, RZ, 0x10, R37 ;  /* 0x00000010ff577819 */ /* 0x000fe20000011625 */
[----:B------:R-:W-:Y:S01]  /*0980*/  FMUL.FTZ R68, R68, UR10 ;  /* 0x0000000a44447c20 */ /* 0x000fe20008410000 */
[----:B------:R-:W-:Y:S01]  /*0990*/  FFMA.FTZ R37, R72, R71, R33 ;  /* 0x0000004748257223 */ /* 0x000fe20000010021 */
[----:B------:R-:W-:Y:S01]  /*09a0*/  MOV R84, R36 ;  /* 0x0000002400547202 */ /* 0x000fe20000000f00 */
        /* <DEDUP_REMOVED lines=44> */
[----:B------:R-:W-:Y:S02]  /*0c70*/  ISETP.NE.AND P2, PT, R76, RZ, PT ;  /* 0x000000ff4c00720c */ /* 0x000fe40003f45270 */
[----:B------:R-:W-:Y:S01]  /*0c80*/  PLOP3.LUT P4, PT, PT, PT, UP2, 0x80, 0x8 ;  /* 0x000000000008781c */ /* 0x000fe20003f8f028 */
[----:B------:R-:W-:Y:S01]  /*0c90*/  UMOV UR4, 0x400 ;  /* 0x0000040000047882 */ /* 0x000fe20000000000 */
[----:B------:R-:W-:Y:S01]  /*0ca0*/  PLOP3.LUT P0, PT, PT, PT, PT, 0x80, 0x8 ;  /* 0x000000000008781c */ /* 0x000fe20003f0f070 */
[----:B-1----:R-:W-:Y:S01]  /*0cb0*/  ULEA UR4, UR7, UR4, 0x18 ;  /* 0x0000000407047291 */ /* 0x002fe2000f8ec0ff */
[----:B----4-:R-:W-:-:S07]  /*0cc0*/  FADD.FTZ R88, R37, R88 ;  /* 0x0000005825587221 */ /* 0x010fce0000010000 */
[----:B------:R-:W-:Y:S01]  /*0cd0*/  @!P2 PLOP3.LUT P0, PT, P4, PT, PT, 0x80, 0x8 ;  /* 0x000000000008a81c */ /* 0x000fe2000270f070 */
[----:B0-----:R-:W-:Y:S01]  /*0ce0*/  FADD.FTZ R89, R36, R89 ;  /* 0x0000005924597221 */ /* 0x001fe20000010000 */
        /* <DEDUP_REMOVED lines=9> */
[----:B------:R-:W0:Y:S01]  /*0d80*/  SHFL.DOWN PT, R91, R88, 0x2, 0x1f ;  /* 0x08401f00585b7f89 */ /* 0x000e2200000e0000 */
[----:B------:R-:W-:-:S03]  /*0d90*/  ISETP.NE.U32.AND P0, PT, RZ, UR18, PT ;  /* 0x00000012ff007c0c */ /* 0x000fc6000bf05070 */
[----:B------:R-:W1:Y:S01]  /*0da0*/  SHFL.DOWN PT, R33, R36, 0x2, 0x1f ;  /* 0x08401f0024217f89 */ /* 0x000e6200000e0000 */
[----:B------:R-:W-:Y:S02]  /*0db0*/  ISETP.NE.AND.EX P0, PT, RZ, UR19, PT, P0 ;  /* 0x00000013ff007c0c */ /* 0x000fe4000bf05300 */
[----:B--2---:R-:W-:-:S04]  /*0dc0*/  @!P2 SHF.R.U32.HI R37, RZ, 0x2, R37 ;  /* 0x00000002ff25a819 */ /* 0x004fc80000011625 */
[----:B------:R-:W-:Y:S01]  /*0dd0*/  @!P2 LOP3.LUT R37, R37, 0x18, RZ, 0xc0, !PT ;  /* 0x000000182525a812 */ /* 0x000fe200078ec0ff */
[----:B0-----:R-:W-:-:S06]  /*0de0*/  FADD.FTZ R91, R88, R91 ;  /* 0x0000005b585b7221 */ /* 0x001fcc0000010000 */
[----:B------:R-:W0:Y:S01]  /*0df0*/  @P0 LDC.64 R88, c[0x0][0x438] ;  /* 0x00010e00ff580b82 */ /* 0x000e220000000a00 */
[----:B------:R-:W-:Y:S01]  /*0e00*/  @!P2 IADD3 R93, PT, PT, R37, R32, RZ ;  /* 0x00000020255da210 */ /* 0x000fe20007ffe0ff */
[----:B-1----:R-:W-:-:S06]  /*0e10*/  FADD.FTZ R92, R36, R33 ;  /* 0x00000021245c7221 */ /* 0x002fcc0000010000 */
[----:B------:R-:W1:Y:S01]  /*0e20*/  @P0 LDC.64 R36, c[0x0][0x438] ;  /* 0x00010e00ff240b82 */ /* 0x000e620000000a00 */
[----:B------:R-:W2:Y:S04]  /*0e30*/  SHFL.DOWN PT, R32, R91, 0x1, 0x1f ;  /* 0x08201f005b207f89 */ /* 0x000ea800000e0000 */
[----:B------:R-:W4:Y:S01]  /*0e40*/  SHFL.DOWN PT, R33, R92, 0x1, 0x1f ;  /* 0x08201f005c217f89 */ /* 0x000f2200000e0000 */
[----:B0-----:R-:W-:-:S05]  /*0e50*/  @P0 IMAD.WIDE.U32 R88, R77, 0x8, R88 ;  /* 0x000000084d580825 */ /* 0x001fca00078e0058 */
[----:B------:R0:W5:Y:S01]  /*0e60*/  @P0 LDG.E.64 R54, desc[UR16][R88.64] ;  /* 0x0000001058360981 */ /* 0x000162000c1e1b00 */
[----:B-1----:R-:W-:-:S05]  /*0e70*/  @P0 IMAD.WIDE.U32 R36, R78, 0x8, R36 ;  /* 0x000000084e240825 */ /* 0x002fca00078e0024 */
[----:B------:R1:W5:Y:S01]  /*0e80*/  @P0 LDG.E.64 R56, desc[UR16][R36.64] ;  /* 0x0000001024380981 */ /* 0x000362000c1e1b00 */
[----:B0-----:R-:W0:Y:S08]  /*0e90*/  @P0 LDC.64 R88, c[0x0][0x438] ;  /* 0x00010e00ff580b82 */ /* 0x001e300000000a00 */
[----:B-1----:R-:W1:Y:S01]  /*0ea0*/  LDC.64 R36, c[0x0][0x3b0] ;  /* 0x0000ec00ff247b82 */ /* 0x002e620000000a00 */
[----:B--2---:R-:W-:Y:S01]  /*0eb0*/  FADD.FTZ R32, R91, R32 ;  /* 0x000000205b207221 */ /* 0x004fe20000010000 */
[----:B----4-:R-:W-:-:S05]  /*0ec0*/  FADD.FTZ R33, R92, R33 ;  /* 0x000000215c217221 */ /* 0x010fca0000010000 */
[----:B------:R0:W-:Y:S02]  /*0ed0*/  @!P2 STS.64 [R93], R32 ;  /* 0x000000205d00a388 */ /* 0x0001e40000000a00 */
[----:B0-----:R-:W-:-:S05]  /*0ee0*/  @P0 IMAD.WIDE.U32 R92, R79, 0x8, R88 ;  /* 0x000000084f5c0825 */ /* 0x001fca00078e0058 */
[----:B------:R0:W5:Y:S01]  /*0ef0*/  @P0 LDG.E.64 R58, desc[UR16][R92.64] ;  /* 0x000000105c3a0981 */ /* 0x000162000c1e1b00 */
[----:B-1----:R-:W-:-:S05]  /*0f00*/  IMAD.WIDE.U32 R32, R77, 0x4, R36 ;  /* 0x000000044d207825 */ /* 0x002fca00078e0024 */
[----:B------:R1:W5:Y:S01]  /*0f10*/  LDG.E R89, desc[UR16][R32.64] ;  /* 0x0000001020597981 */ /* 0x000362000c1e1900 */
        /* <DEDUP_REMOVED lines=13> */
[----:B------:R-:W-:-:S04]  /*0ff0*/  UISETP.NE.U32.AND UP1, UPT, UR18, URZ, UPT ;  /* 0x000000ff1200728c */ /* 0x000fc8000bf25070 */
[----:B------:R-:W-:Y:S01]  /*1000*/  UISETP.NE.AND.EX UP1, UPT, UR19, URZ, UPT, UP1 ;  /* 0x000000ff1300728c */ /* 0x000fe2000bf25310 */
[----:B---3--:R-:W-:-:S05]  /*1010*/  @P3 HADD2.F32 R34, -RZ, R34.H0_H0 ;  /* 0x20000022ff223230 */ /* 0x008fca0000004100 */
[----:B------:R-:W-:Y:S01]  /*1020*/  @P3 R2UR UR5, R34 ;  /* 0x00000000220532ca */ /* 0x000fe200000e0000 */
[----:B------:R-:W-:Y:S06]  /*1030*/  BAR.SYNC.DEFER_BLOCKING 0x0 ;  /* 0x0000000000007b1d */ /* 0x000fec0000010000 */
[----:B-1----:R-:W0:Y:S01]  /*1040*/  LDS.128 R32, [UR7] ;  /* 0x00000007ff207984 */ /* 0x002e220008000c00 */
[----:B------:R-:W-:Y:S02]  /*1050*/  UIADD3 UR7, UPT, UPT, UR4, 0x1830, URZ ;  /* 0x0000183004077890 */ /* 0x000fe4000fffe0ff */
[----:B------:R-:W-:Y:S01]  /*1060*/  @!UP2 UIADD3 UR7, UPT, UPT, UR4, 0x1810, URZ ;  /* 0x000018100407a890 */ /* 0x000fe2000fffe0ff */
[----:B0-----:R-:W-:-:S04]  /*1070*/  FADD.FTZ R36, RZ, R33 ;  /* 0x00000021ff247221 */ /* 0x001fc80000010000 */
[----:B------:R-:W-:-:S04]  /*1080*/  FADD.FTZ R90, R35, R36 ;  /* 0x00000024235a7221 */ /* 0x000fc80000010000 */
[----:B------:R-:W0:Y:S01]  /*1090*/  LDS.128 R36, [UR7] ;  /* 0x00000007ff247984 */ /* 0x000e220008000c00 */
[----:B------:R-:W-:-:S04]  /*10a0*/  FADD.FTZ R33, RZ, R32 ;  /* 0x00000020ff217221 */ /* 0x000fc80000010000 */
        /* <DEDUP_REMOVED lines=23> */
[----:B------:R-:W-:Y:S02]  /*1220*/  FFMA.FTZ R5, R46, R87, R5 ;  /* 0x000000572e057223 */ /* 0x000fe40000010005 */
[----:B------:R-:W-:Y:S01]  /*1230*/  FSEL R33, R33, RZ, !P1 ;  /* 0x000000ff21217208 */ /* 0x000fe20004800000 */
[----:B------:R-:W-:Y:S01]  /*1240*/  UMOV UR4, 0x3f800000 ;  /* 0x3f80000000047882 */ /* 0x000fe20000000000 */
[----:B------:R-:W-:Y:S01]  /*1250*/  @UP0 UMOV UR4, UR5 ;  /* 0x0000000500040c82 */ /* 0x000fe20008000000 */
[----:B------:R-:W-:Y:S06]  /*1260*/  BRA.U UP1, `(.L_x_3677) ;  /* 0x0000001101287547 */ /* 0x000fec000b800000 */
        /* <DEDUP_REMOVED lines=18> */
[----:B------:R-:W-:Y:S01]  /*1390*/  FMUL.FTZ R64, R64, UR4 ;  /* 0x0000000440407c20 */ /* 0x000fe20008410000 */
[----:B------:R-:W-:Y:S01]  /*13a0*/  FMUL.FTZ R0, R0, UR24 ;  /* 0x0000001800007c20 */ /* 0x000fe20008410000 */
[----:B------:R-:W-:Y:S01]  /*13b0*/  FMUL.FTZ R72, R72, UR24 ;  /* 0x0000001848487c20 */ /* 0x000fe20008410000 */
[--C-:B------:R-:W-:Y:S01]  /*13c0*/  FFMA.FTZ R68, R68, UR7, R33.reuse ;  /* 0x0000000744447c23 */ /* 0x100fe20008010021 */
[----:B------:R-:W-:Y:S01]  /*13d0*/  FMUL.FTZ R61, R61, UR10 ;  /* 0x0000000a3d3d7c20 */ /* 0x000fe20008410000 */
[--C-:B------:R-:W-:Y:S01]  /*13e0*/  FFMA.FTZ R70, R70, UR7, R33.reuse ;  /* 0x0000000746467c23 */ /* 0x100fe20008010021 */
[----:B------:R-:W-:Y:S01]  /*13f0*/  FSEL R0, R0, RZ, P0 ;  /* 0x000000ff00007208 */ /* 0x000fe20000000000 */
[----:B------:R-:W-:Y:S01]  /*1400*/  FADD.FTZ R48, R53, -R48 ;  /* 0x8000003035307221 */ /* 0x000fe20000010000 */
[----:B------:R-:W-:Y:S01]  /*1410*/  LOP3.LUT P0, RZ, R89, 0xff0000, RZ, 0xc0, !PT ;  /* 0x00ff000059ff7812 */ /* 0x000fe2000780c0ff */
[--C-:B------:R-:W-:Y:S01]  /*1420*/  FFMA.FTZ R37, R47, UR7, R33.reuse ;  /* 0x000000072f257c23 */ /* 0x100fe20008010021 */
[----:B------:R-:W-:Y:S01]  /*1430*/  FMUL.FTZ R64, R64, UR24 ;  /* 0x0000001840407c20 */ /* 0x000fe20008410000 */
[----:B------:R-:W-:Y:S01]  /*1440*/  FADD.FTZ R68, R69, -R68 ;  /* 0x8000004445447221 */ /* 0x000fe20000010000 */
[----:B------:R-:W-:Y:S01]  /*1450*/  FSEL R35, R72, RZ, P0 ;  /* 0x000000ff48237208 */ /* 0x000fe20000000000 */
[----:B------:R-:W-:Y:S01]  /*1460*/  FMUL.FTZ R61, R61, UR4 ;  /* 0x000000043d3d7c20 */ /* 0x000fe20008410000 */
[----:B------:R-:W-:Y:S01]  /*1470*/  LOP3.LUT P0, RZ, R88, 0xff, RZ, 0xc0, !PT ;  /* 0x000000ff58ff7812 */ /* 0x000fe2000780c0ff */
[----:B------:R-:W-:Y:S01]  /*1480*/  FADD.FTZ R70, R73, -R70 ;  /* 0x8000004649467221 */ /* 0x000fe20000010000 */
[--C-:B------:R-:W-:Y:S01]  /*1490*/  FFMA.FTZ R52, R52, UR7, R33.reuse ;  /* 0x0000000734347c23 */ /* 0x100fe20008010021 */
[----:B------:R-:W-:Y:S01]  /*14a0*/  FMUL.FTZ R48, R48, UR10 ;  /* 0x0000000a30307c20 */ /* 0x000fe20008410000 */
[----:B------:R-:W-:Y:S01]  /*14b0*/  FFMA.FTZ R60, R60, UR7, R33 ;  /* 0x000000073c3c7c23 */ /* 0x000fe20008010021 */
[----:B------:R-:W-:Y:S01]  /*14c0*/  FADD.FTZ R37, R50, -R37 ;  /* 0x8000002532257221 */ /* 0x000fe20000010000 */
[--C-:B------:R-:W-:Y:S01]  /*14d0*/  FFMA.FTZ R46, R46, UR7, R33.reuse ;  /* 0x000000072e2e7c23 */ /* 0x100fe20008010021 */
[----:B------:R-:W-:Y:S01]  /*14e0*/  FMUL.FTZ R68, R68, UR10 ;  /* 0x0000000a44447c20 */ /* 0x000fe20008410000 */
[----:B------:R-:W-:Y:S01]  /*14f0*/  FSEL R38, R64, RZ, P0 ;  /* 0x000000ff40267208 */ /* 0x000fe20000000000 */
[----:B------:R-:W-:Y:S01]  /*1500*/  FMUL.FTZ R61, R61, UR24 ;  /* 0x000000183d3d7c20 */ /* 0x000fe20008410000 */
[----:B------:R-:W-:Y:S01]  /*1510*/  FMUL.FTZ R70, R70, UR10 ;  /* 0x0000000a46467c20 */ /* 0x000fe20008410000 */
[----:B------:R-:W-:Y:S01]  /*1520*/  LOP3.LUT P0, RZ, R88, 0xff0000, RZ, 0xc0, !PT ;  /* 0x00ff000058ff7812 */ /* 0x000fe2000780c0ff */
[----:B------:R-:W-:Y:S01]  /*1530*/  FADD.FTZ R52, R63, -R52 ;  /* 0x800000343f347221 */ /* 0x000fe20000010000 */
[----:B------:R-:W-:Y:S01]  /*1540*/  FMUL.FTZ R48, R48, UR4 ;  /* 0x0000000430307c20 */ /* 0x000fe20008410000 */
[----:B------:R-:W-:Y:S01]  /*1550*/  FADD.FTZ R60, R65, -R60 ;  /* 0x8000003c413c7221 */ /* 0x000fe20000010000 */
[----:B------:R-:W-:Y:S01]  /*1560*/  FMUL.FTZ R37, R37, UR10 ;  /* 0x0000000a25257c20 */ /* 0x000fe20008410000 */
[----:B------:R-:W-:Y:S01]  /*1570*/  FADD.FTZ R46, R49, -R46 ;  /* 0x8000002e312e7221 */ /* 0x000fe20000010000 */
[----:B------:R-:W-:Y:S01]  /*1580*/  FMUL.FTZ R68, R68, UR4 ;  /* 0x0000000444447c20 */ /* 0x000fe20008410000 */
[----:B------:R-:W-:Y:S01]  /*1590*/  FFMA.FTZ R51, R51, UR7, R33 ;  /* 0x0000000733337c23 */ /* 0x000fe20008010021 */
[----:B------:R-:W-:Y:S01]  /*15a0*/  FMUL.FTZ R70, R70, UR4 ;  /* 0x0000000446467c20 */ /* 0x000fe20008410000 */
        /* <DEDUP_REMOVED lines=10> */
[C---:B------:R-:W-:Y:S01]  /*1650*/  ISETP.GE.U32.AND P2, PT, R89.reuse, 0x1000000, PT ;  /* 0x010000005900780c */ /* 0x040fe20003f46070 */
        /* <DEDUP_REMOVED lines=17> */
[----:B------:R-:W-:Y:S01]  /*1770*/  F2F.F16.F32 R35, R35 ;  /* 0x0000002300237304 */ /* 0x000fe20000200800 */
[----:B------:R-:W-:Y:S01]  /*1780*/  ISETP.GE.U32.AND P0, PT, R91, 0x1000000, PT ;  /* 0x010000005b00780c */ /* 0x000fe20003f06070 */
[----:B------:R-:W-:Y:S01]  /*1790*/  FMUL.FTZ R51, R51, UR24 ;  /* 0x0000001833337c20 */ /* 0x000fe20008410000 */
[----:B------:R-:W-:-:S02]  /*17a0*/  FSEL R52, R52, RZ, P2 ;  /* 0x000000ff34347208 */ /* 0x000fc40001000000 */
[----:B------:R-:W-:Y:S02]  /*17b0*/  FSEL R39, R60, RZ, P1 ;  /* 0x000000ff3c277208 */ /* 0x000fe40000800000 */
[----:B------:R-:W-:Y:S01]  /*17c0*/  FSEL R50, R32, RZ, P0 ;  /* 0x000000ff20327208 */ /* 0x000fe20000000000 */
[----:B------:R-:W0:Y:S01]  /*17d0*/  F2F.F16.F32 R36, R36 ;  /* 0x0000002400247304 */ /* 0x000e220000200800 */
[----:B------:R-:W-:Y:S01]  /*17e0*/  LOP3.LUT P0, RZ, R91, 0xff, RZ, 0xc0, !PT ;  /* 0x000000ff5bff7812 */ /* 0x000fe2000780c0ff */
[----:B------:R-:W1:Y:S03]  /*17f0*/  LDC.64 R32, c[0x0][0x468] ;  /* 0x00011a00ff207b82 */ /* 0x000e660000000a00 */
[----:B------:R-:W-:-:S03]  /*1800*/  FSEL R51, R51, RZ, P0 ;  /* 0x000000ff33337208 */ /* 0x000fc60000000000 */
[----:B------:R0:W-:Y:S08]  /*1810*/  F2F.F16.F32 R47, R61 ;  /* 0x0000003d002f7304 */ /* 0x0001f00000200800 */
[----:B------:R-:W2:Y:S01]  /*1820*/  F2F.F16.F32 R52, R52 ;  /* 0x0000003400347304 */ /* 0x000ea20000200800 */
[----:B0-----:R-:W-:-:S07]  /*1830*/  PRMT R61, R35, 0x5410, R36 ;  /* 0x00005410233d7816 */ /* 0x001fce0000000024 */
[----:B------:R-:W0:Y:S01]  /*1840*/  F2F.F16.F32 R34, R34 ;  /* 0x0000002200227304 */ /* 0x000e220000200800 */
[----:B--2---:R-:W-:-:S07]  /*1850*/  PRMT R53, R47, 0x5410, R52 ;  /* 0x000054102f357816 */ /* 0x004fce0000000034 */
[----:B------:R-:W-:Y:S01]  /*1860*/  F2F.F16.F32 R39, R39 ;  /* 0x0000002700277304 */ /* 0x000fe20000200800 */
[----:B0-----:R-:W-:-:S07]  /*1870*/  IMAD.WIDE.U32 R36, R34, 0x10000, RZ ;  /* 0x0001000022247825 */ /* 0x001fce00078e00ff */
[----:B------:R-:W0:Y:S01]  /*1880*/  F2F.F16.F32 R48, R48 ;  /* 0x0000003000307304 */ /* 0x000e220000200800 */
[----:B------:R-:W-:-:S07]  /*1890*/  LOP3.LUT R37, R61, R37, RZ, 0xfc, !PT ;  /* 0x000000253d257212 */ /* 0x000fce00078efcff */
[----:B------:R2:W-:Y:S01]  /*18a0*/  F2F.F16.F32 R49, R46 ;  /* 0x0000002e00317304 */ /* 0x0005e20000200800 */
[----:B0-----:R-:W-:-:S07]  /*18b0*/  IMAD.WIDE.U32 R34, R48, 0x10000, RZ ;  /* 0x0001000030227825 */ /* 0x001fce00078e00ff */
[----:B------:R-:W0:Y:S01]  /*18c0*/  F2F.F16.F32 R50, R50 ;  /* 0x0000003200327304 */ /* 0x000e220000200800 */
[----:B--2---:R-:W-:-:S07]  /*18d0*/  IMAD.WIDE.U32 R46, R39, 0x10000, RZ ;  /* 0x00010000272e7825 */ /* 0x004fce00078e00ff */
[----:B------:R-:W2:Y:S01]  /*18e0*/  F2F.F16.F32 R38, R38 ;  /* 0x0000002600267304 */ /* 0x000ea20000200800 */
[----:B------:R-:W-:Y:S02]  /*18f0*/  LOP3.LUT R39, R53, R47, RZ, 0xfc, !PT ;  /* 0x0000002f35277212 */ /* 0x000fe400078efcff */
[----:B0-----:R-:W-:-:S05]  /*1900*/  PRMT R49, R49, 0x5410, R50 ;  /* 0x0000541031317816 */ /* 0x001fca0000000032 */
[----:B------:R-:W0:Y:S01]  /*1910*/  F2F.F16.F32 R0, R0 ;  /* 0x0000000000007304 */ /* 0x000e220000200800 */
[----:B------:R-:W-:Y:S02]  /*1920*/  LOP3.LUT R49, R49, R35, RZ, 0xfc, !PT ;  /* 0x0000002331317212 */ /* 0x000fe400078efcff */
[----:B--2---:R-:W-:-:S05]  /*1930*/  LOP3.LUT R38, R46, R38, RZ, 0xfc, !PT ;  /* 0x000000262e267212 */ /* 0x004fca00078efcff */
[----:B------:R-:W2:Y:S01]  /*1940*/  F2F.F16.F32 R51, R51 ;  /* 0x0000003300337304 */ /* 0x000ea20000200800 */
[----:B-1----:R-:W-:Y:S01]  /*1950*/  IMAD.WIDE.U32 R46, R77, 0x8, R32 ;  /* 0x000000084d2e7825 */ /* 0x002fe200078e0020 */
[----:B0-----:R-:W-:-:S05]  /*1960*/  LOP3.LUT R36, R36, R0, RZ, 0xfc, !PT ;  /* 0x0000000024247212 */ /* 0x001fca00078efcff */
[----:B------:R0:W-:Y:S01]  /*1970*/  STG.E.64 desc[UR16][R46.64], R36 ;  /* 0x000000242e007986 */ /* 0x0001e2000c101b10 */
[----:B--2---:R-:W-:Y:S01]  /*1980*/  LOP3.LUT R48, R34, R51, RZ, 0xfc, !PT ;  /* 0x0000003322307212 */ /* 0x004fe200078efcff */
[----:B------:R-:W-:-:S04]  /*1990*/  IMAD.WIDE.U32 R34, R78, 0x8, R32 ;  /* 0x000000084e227825 */ /* 0x000fc800078e0020 */
[----:B------:R-:W-:Y:S01]  /*19a0*/  IMAD.WIDE.U32 R32, R79, 0x8, R32 ;  /* 0x000000084f207825 */ /* 0x000fe200078e0020 */
[----:B------:R0:W-:Y:S04]  /*19b0*/  STG.E.64 desc[UR16][R34.64], R38 ;  /* 0x0000002622007986 */ /* 0x0001e8000c101b10 */
[----:B------:R0:W-:Y:S01]  /*19c0*/  STG.E.64 desc[UR16][R32.64], R48 ;  /* 0x0000003020007986 */ /* 0x0001e2000c101b10 */
[----:B------:R-:W-:Y:S05]  /*19d0*/  BRA `(.L_x_3679) ;  /* 0x0000001c00307947 */ /* 0x000fea0003800000 */
.L_x_3678:
[--C-:B------:R-:W-:Y:S01]  /*19e0*/  FFMA.FTZ R0, R0, UR7, R33.reuse ;  /* 0x0000000700007c23 */ /* 0x100fe20008010021 */
[--C-:B------:R-:W-:Y:S01]  /*19f0*/  FFMA.FTZ R48, R48, UR7, R33.reuse ;  /* 0x0000000730307c23 */ /* 0x100fe20008010021 */
[--C-:B------:R-:W-:Y:S01]  /*1a00*/  FFMA.FTZ R72, R72, UR7, R33.reuse ;  /* 0x0000000748487c23 */ /* 0x100fe20008010021 */
[--C-:B------:R-:W-:Y:S01]  /*1a10*/  FFMA.FTZ R68, R68, UR7, R33.reuse ;  /* 0x0000000744447c23 */ /* 0x100fe20008010021 */
[----:B------:R-:W-:Y:S01]  /*1a20*/  FADD.FTZ R0, R75, -R0 ;  /* 0x800000004b007221 */ /* 0x000fe20000010000 */
[----:B------:R-:W-:Y:S01]  /*1a30*/  FADD.FTZ R48, R53, -R48 ;  /* 0x8000003035307221 */ /* 0x000fe20000010000 */
[----:B------:R-:W-:Y:S01]  /*1a40*/  FFMA.FTZ R53, R47, UR7, R33 ;  /* 0x000000072f357c23 */ /* 0x000fe20008010021 */
[----:B------:R-:W-:Y:S01]  /*1a50*/  FADD.FTZ R36, R71, -R72 ;  /* 0x8000004847247221 */ /* 0x000fe20000010000 */
[----:B------:R-:W-:Y:S01]  /*1a60*/  FMUL.FTZ R34, R0, UR10 ;  /* 0x0000000a00227c20 */ /* 0x000fe20008410000 */
[----:B------:R-:W-:Y:S01]  /*1a70*/  FADD.FTZ R68, R69, -R68 ;  /* 0x8000004445447221 */ /* 0x000fe20000010000 */
[----:B------:R-:W-:Y:S01]  /*1a80*/  FADD.FTZ R53, R50, -R53 ;  /* 0x8000003532357221 */ /* 0x000fe20000010000 */
[--C-:B------:R-:W-:Y:S01]  /*1a90*/  FFMA.FTZ R50, R46, UR7, R33.reuse ;  /* 0x000000072e327c23 */ /* 0x100fe20008010021 */
[----:B------:R0:W-:Y:S01]  /*1aa0*/  F2F.F16.F32 R71, R34 ;  /* 0x0000002200477304 */ /* 0x0001e20000200800 */
[----:B------:R-:W-:Y:S01]  /*1ab0*/  FMUL.FTZ R36, R36, UR10 ;  /* 0x0000000a24247c20 */ /* 0x000fe20008410000 */
[--C-:B------:R-:W-:Y:S01]  /*1ac0*/  FFMA.FTZ R70, R70, UR7, R33.reuse ;  /* 0x0000000746467c23 */ /* 0x100fe20008010021 */
[----:B------:R-:W-:Y:S01]  /*1ad0*/  FADD.FTZ R49, R49, -R50 ;  /* 0x8000003231317221 */ /* 0x000fe20000010000 */
[--C-:B------:R-:W-:Y:S01]  /*1ae0*/  FFMA.FTZ R38, R60, UR7, R33.reuse ;  /* 0x000000073c267c23 */ /* 0x100fe20008010021 */
[----:B------:R-:W-:Y:S01]  /*1af0*/  FMUL.FTZ R68, R68, UR10 ;  /* 0x0000000a44447c20 */ /* 0x000fe20008410000 */
[----:B-----5:R-:W-:Y:S01]  /*1b00*/  LOP3.LUT P0, RZ, R89, 0xff, RZ, 0xc0, !PT ;  /* 0x000000ff59ff7812 */ /* 0x020fe2000780c0ff */
[----:B------:R-:W-:Y:S01]  /*1b10*/  FADD.FTZ R69, R73, -R70 ;  /* 0x8000004649457221 */ /* 0x000fe20000010000 */
[----:B------:R1:W-:Y:S01]  /*1b20*/  F2F.F16.F32 R32, R36 ;  /* 0x0000002400207304 */ /* 0x0003e20000200800 */
[----:B0-----:R-:W-:Y:S01]  /*1b30*/  FMUL.FTZ R34, R34, UR4 ;  /* 0x0000000422227c20 */ /* 0x001fe20008410000 */
[--C-:B------:R-:W-:Y:S01]  /*1b40*/  FFMA.FTZ R64, R64, UR7, R33.reuse ;  /* 0x0000000740407c23 */ /* 0x100fe20008010021 */
[----:B------:R-:W-:Y:S01]  /*1b50*/  FADD.FTZ R38, R65, -R38 ;  /* 0x8000002641267221 */ /* 0x000fe20000010000 */
[----:B------:R-:W-:Y:S01]  /*1b60*/  FMUL.FTZ R69, R69, UR10 ;  /* 0x0000000a45457c20 */ /* 0x000fe20008410000 */
[----:B------:R-:W-:Y:S01]  /*1b70*/  FMUL.FTZ R50, R34, UR24 ;  /* 0x0000001822327c20 */ /* 0x000fe20008410000 */
[----:B------:R-:W-:Y:S01]  /*1b80*/  FADD.FTZ R67, R67, -R64 ;  /* 0x8000004043437221 */ /* 0x000fe20000010000 */
[--C-:B------:R-:W-:Y:S01]  /*1b90*/  FFMA.FTZ R61, R61, UR7, R33.reuse ;  /* 0x000000073d3d7c23 */ /* 0x100fe20008010021 */
[----:B------:R0:W-:Y:S01]  /*1ba0*/  F2F.F16.F32 R35, R68 ;  /* 0x0000004400237304 */ /* 0x0001e20000200800 */
[----:B-1----:R-:W-:Y:S01]  /*1bb0*/  FMUL.FTZ R36, R36, UR4 ;  /* 0x0000000424247c20 */ /* 0x002fe20008410000 */
[----:B------:R-:W-:Y:S01]  /*1bc0*/  FSEL R65, R50, RZ, P0 ;  /* 0x000000ff32417208 */ /* 0x000fe20000000000 */
[----:B------:R-:W-:Y:S01]  /*1bd0*/  FMUL.FTZ R67, R67, UR10 ;  /* 0x0000000a43437c20 */ /* 0x000fe20008410000 */
[----:B------:R-:W-:Y:S01]  /*1be0*/  LOP3.LUT P0, RZ, R89, 0xff0000, RZ, 0xc0, !PT ;  /* 0x00ff000059ff7812 */ /* 0x000fe2000780c0ff */
[----:B------:R-:W-:Y:S01]  /*1bf0*/  FMUL.FTZ R36, R36, UR24 ;  /* 0x0000001824247c20 */ /* 0x000fe20008410000 */
[----:B------:R-:W-:Y:S01]  /*1c00*/  FFMA.FTZ R52, R52, UR7, R33 ;  /* 0x0000000734347c23 */ /* 0x000fe20008010021 */
[----:B------:R-:W-:Y:S01]  /*1c10*/  FADD.FTZ R66, R66, -R61 ;  /* 0x8000003d42427221 */ /* 0x000fe20000010000 */
[----:B------:R1:W-:Y:S01]  /*1c20*/  F2F.F16.F32 R0, R69 ;  /* 0x0000004500007304 */ /* 0x0003e20000200800 */
[----:B0-----:R-:W-:Y:S01]  /*1c30*/  FMUL.FTZ R68, R68, UR4 ;  /* 0x0000000444447c20 */ /* 0x001fe20008410000 */
[----:B------:R-:W-:Y:S01]  /*1c40*/  FSEL R36, R36, RZ, P0 ;  /* 0x000000ff24247208 */ /* 0x000fe20000000000 */
[----:B------:R-:W-:Y:S01]  /*1c50*/  FMUL.FTZ R46, R53, UR10 ;  /* 0x0000000a352e7c20 */ /* 0x000fe20008410000 */
[----:B------:R-:W-:Y:S01]  /*1c60*/  ISETP.GE.U32.AND P0, PT, R89, 0x1000000, PT ;  /* 0x010000005900780c */ /* 0x000fe20003f06070 */
[----:B------:R-:W-:Y:S01]  /*1c70*/  FMUL.FTZ R68, R68, UR24 ;  /* 0x0000001844447c20 */ /* 0x000fe20008410000 */
[----:B------:R-:W-:Y:S01]  /*1c80*/  FADD.FTZ R52, R63, -R52 ;  /* 0x800000343f347221 */ /* 0x000fe20000010000 */
[----:B------:R-:W-:Y:S01]  /*1c90*/  FMUL.FTZ R66, R66, UR10 ;  /* 0x0000000a42427c20 */ /* 0x000fe20008410000 */
[----:B------:R0:W-:Y:S01]  /*1ca0*/  F2F.F16.F32 R61, R67 ;  /* 0x00000043003d7304 */ /* 0x0001e20000200800 */
[----:B-1----:R-:W-:Y:S01]  /*1cb0*/  FMUL.FTZ R69, R69, UR4 ;  /* 0x0000000445457c20 */ /* 0x002fe20008410000 */
[----:B------:R-:W-:Y:S01]  /*1cc0*/  FSEL R53, R68, RZ, P0 ;  /* 0x000000ff44357208 */ /* 0x000fe20000000000 */
[----:B------:R-:W-:Y:S01]  /*1cd0*/  FMUL.FTZ R60, R52, UR10 ;  /* 0x0000000a343c7c20 */ /* 0x000fe20008410000 */
[----:B------:R-:W-:Y:S01]  /*1ce0*/  LOP3.LUT P0, RZ, R89, 0xff00, RZ, 0xc0, !PT ;  /* 0x0000ff0059ff7812 */ /* 0x000fe2000780c0ff */
[----:B------:R-:W-:Y:S01]  /*1cf0*/  FMUL.FTZ R69, R69, UR24 ;  /* 0x0000001845457c20 */ /* 0x000fe20008410000 */
[----:B------:R-:W-:Y:S01]  /*1d00*/  FMUL.FTZ R70, R38, UR10 ;  /* 0x0000000a26467c20 */ /* 0x000fe20008410000 */
[----:B------:R-:W-:Y:S01]  /*1d10*/  FMUL.FTZ R49, R49, UR10 ;  /* 0x0000000a31317c20 */ /* 0x000fe20008410000 */
[----:B------:R1:W-:Y:S01]  /*1d20*/  F2F.F16.F32 R37, R66 ;  /* 0x0000004200257304 */ /* 0x0003e20000200800 */
[----:B0-----:R-:W-:Y:S01]  /*1d30*/  FMUL.FTZ R67, R67, UR4 ;  /* 0x0000000443437c20 */ /* 0x001fe20008410000 */
[----:B------:R-:W-:Y:S01]  /*1d40*/  FSEL R52, R69, RZ, P0 ;  /* 0x000000ff45347208 */ /* 0x000fe20000000000 */
[----:B------:R-:W-:Y:S01]  /*1d50*/  FFMA.FTZ R51, R51, UR7, R33 ;  /* 0x0000000733337c23 */ /* 0x000fe20008010021 */
[----:B------:R-:W-:Y:S01]  /*1d60*/  LOP3.LUT P0, RZ, R88, 0xff, RZ, 0xc0, !PT ;  /* 0x000000ff58ff7812 */ /* 0x000fe2000780c0ff */
[----:B------:R-:W-:Y:S01]  /*1d70*/  FMUL.FTZ R67, R67, UR24 ;  /* 0x0000001843437c20 */ /* 0x000fe20008410000 */
[----:B------:R-:W-:Y:S01]  /*1d80*/  FMUL.FTZ R47, R48, UR10 ;  /* 0x0000000a302f7c20 */ /* 0x000fe20008410000 */
[----:B------:R-:W-:Y:S01]  /*1d90*/  FADD.FTZ R39, R62, -R51 ;  /* 0x800000333e277221 */ /* 0x000fe20000010000 */
[----:B------:R0:W-:Y:S01]  /*1da0*/  F2F.F16.F32 R50, R36 ;  /* 0x0000002400327304 */ /* 0x0001e20000200800 */
[----:B-1----:R-:W-:Y:S01]  /*1db0*/  FMUL.FTZ R66, R66, UR4 ;  /* 0x0000000442427c20 */ /* 0x002fe20008410000 */
[----:B------:R-:W-:Y:S01]  /*1dc0*/  FSEL R63, R67, RZ, P0 ;  /* 0x000000ff433f7208 */ /* 0x000fe20000000000 */
[----:B------:R-:W-:Y:S01]  /*1dd0*/  FMUL.FTZ R39, R39, UR10 ;  /* 0x0000000a27277c20 */ /* 0x000fe20008410000 */
[----:B------:R-:W-:Y:S01]  /*1de0*/  LOP3.LUT P0, RZ, R88, 0xff0000, RZ, 0xc0, !PT ;  /* 0x00ff000058ff7812 */ /* 0x000fe2000780c0ff */
[----:B------:R-:W-:Y:S01]  /*1df0*/  FMUL.FTZ R66, R66, UR24 ;  /* 0x0000001842427c20 */ /* 0x000fe20008410000 */
[----:B------:R-:W-:-:S02]  /*1e00*/  ISETP.GE.U32.AND P2, PT, R91, 0x1000000, PT ;  /* 0x010000005b00780c */ /* 0x000fc40003f46070 */
[----:B------:R1:W2:Y:S01]  /*1e10*/  F2F.F16.F32 R64, R60 ;  /* 0x0000003c00407304 */ /* 0x0002a20000200800 */
[----:B0-----:R-:W-:Y:S01]  /*1e20*/  FMUL.FTZ R36, R60, UR4 ;  /* 0x000000043c247c20 */ /* 0x001fe20008410000 */
[----:B------:R-:W-:-:S03]  /*1e30*/  LOP3.LUT P1, RZ, R91, 0xff00, RZ, 0xc0, !PT ;  /* 0x0000ff005bff7812 */ /* 0x000fc6000782c0ff */
[----:B------:R-:W-:-:S03]  /*1e40*/  FMUL.FTZ R36, R36, UR24 ;  /* 0x0000001824247c20 */ /* 0x000fc60008410000 */
[----:B------:R0:W-:Y:S01]  /*1e50*/  F2F.F16.F32 R38, R70 ;  /* 0x0000004600267304 */ /* 0x0001e20000200800 */
[----:B-1----:R-:W-:Y:S02]  /*1e60*/  FSEL R60, R66, RZ, P0 ;  /* 0x000000ff423c7208 */ /* 0x002fe40000000000 */
[----:B------:R-:W-:-:S04]  /*1e70*/  ISETP.GE.U32.AND P0, PT, R88, 0x1000000, PT ;  /* 0x010000005800780c */ /* 0x000fc80003f06070 */
[----:B------:R-:W-:Y:S01]  /*1e80*/  FSEL R36, R36, RZ, P0 ;  /* 0x000000ff24247208 */ /* 0x000fe20000000000 */
[----:B------:R1:W-:Y:S01]  /*1e90*/  F2F.F16.F32 R33, R46 ;  /* 0x0000002e00217304 */ /* 0x0003e20000200800 */
[----:B0-----:R-:W-:Y:S01]  /*1ea0*/  FMUL.FTZ R70, R70, UR4 ;  /* 0x0000000446467c20 */ /* 0x001fe20008410000 */
[----:B------:R-:W-:Y:S02]  /*1eb0*/  LOP3.LUT P0, RZ, R88, 0xff00, RZ, 0xc0, !PT ;  /* 0x0000ff0058ff7812 */ /* 0x000fe4000780c0ff */
[----:B--2---:R-:W-:Y:S01]  /*1ec0*/  PRMT R75, R37, 0x5410, R64 ;  /* 0x00005410254b7816 */ /* 0x004fe20000000040 */
[----:B------:R-:W-:-:S03]  /*1ed0*/  FMUL.FTZ R70, R70, UR24 ;  /* 0x0000001846467c20 */ /* 0x000fc60008410000 */
[----:B------:R0:W2:Y:S01]  /*1ee0*/  F2F.F16.F32 R34, R49 ;  /* 0x0000003100227304 */ /* 0x0000a20000200800 */
[----:B-1----:R-:W-:Y:S01]  /*1ef0*/  FMUL.FTZ R46, R46, UR4 ;  /* 0x000000042e2e7c20 */ /* 0x002fe20008410000 */
[----:B------:R-:W-:Y:S02]  /*1f00*/  FSEL R62, R70, RZ, P0 ;  /* 0x000000ff463e7208 */ /* 0x000fe40000000000 */
[----:B------:R-:W-:Y:S01]  /*1f10*/  LOP3.LUT P0, RZ, R91, 0xff0000, RZ, 0xc0, !PT ;  /* 0x00ff00005bff7812 */ /* 0x000fe2000780c0ff */
[----:B------:R-:W-:-:S03]  /*1f20*/  FMUL.FTZ R46, R46, UR24 ;  /* 0x000000182e2e7c20 */ /* 0x000fc60008410000 */
[----:B------:R1:W3:Y:S01]  /*1f30*/  F2F.F16.F32 R48, R47 ;  /* 0x0000002f00307304 */ /* 0x0002e20000200800 */
[----:B0-----:R-:W-:Y:S01]  /*1f40*/  FMUL.FTZ R49, R49, UR4 ;  /* 0x0000000431317c20 */ /* 0x001fe20008410000 */
[----:B------:R-:W-:Y:S02]  /*1f50*/  FSEL R46, R46, RZ, P0 ;  /* 0x000000ff2e2e7208 */ /* 0x000fe40000000000 */
[----:B------:R-:W-:Y:S01]  /*1f60*/  LOP3.LUT P0, RZ, R91, 0xff, RZ, 0xc0, !PT ;  /* 0x000000ff5bff7812 */ /* 0x000fe2000780c0ff */
[----:B------:R-:W-:Y:S01]  /*1f70*/  FMUL.FTZ R49, R49, UR24 ;  /* 0x0000001831317c20 */ /* 0x000fe20008410000 */
[----:B--2---:R-:W-:Y:S02]  /*1f80*/  PRMT R73, R33, 0x5410, R34 ;  /* 0x0000541021497816 */ /* 0x004fe40000000022 */
[----:B------:R0:W2:Y:S01]  /*1f90*/  F2F.F16.F32 R51, R39 ;  /* 0x0000002700337304 */ /* 0x0000a20000200800 */
[----:B-1----:R-:W-:Y:S01]  /*1fa0*/  FMUL.FTZ R47, R47, UR4 ;  /* 0x000000042f2f7c20 */ /* 0x002fe20008410000 */
[----:B------:R-:W-:-:S02]  /*1fb0*/  FSEL R69, R49, RZ, P2 ;  /* 0x000000ff31457208 */ /* 0x000fc40001000000 */
[----:B------:R-:W-:Y:S01]  /*1fc0*/  PRMT R49, R32, 0x5410, R35 ;  /* 0x0000541020317816 */ /* 0x000fe20000000023 */
[----:B------:R-:W-:Y:S01]  /*1fd0*/  FMUL.FTZ R47, R47, UR24 ;  /* 0x000000182f2f7c20 */ /* 0x000fe20008410000 */
[----:B------:R-:W1:Y:S01]  /*1fe0*/  LDC.64 R32, c[0x0][0x478] ;  /* 0x00011e00ff207b82 */ /* 0x000e620000000a00 */
[----:B---3--:R-:W-:Y:S01]  /*1ff0*/  IMAD.WIDE.U32 R34, R48, 0x10000, RZ ;  /* 0x0001000030227825 */ /* 0x008fe200078e00ff */
[----:B------:R3:W-:Y:S03]  /*2000*/  F2F.F16.F32 R67, R36 ;  /* 0x0000002400437304 */ /* 0x0007e60000200800 */
[----:B0-----:R-:W-:Y:S01]  /*2010*/  FMUL.FTZ R39, R39, UR4 ;  /* 0x0000000427277c20 */ /* 0x001fe20008410000 */
[----:B------:R-:W-:Y:S02]  /*2020*/  FSEL R64, R47, RZ, P1 ;  /* 0x000000ff2f407208 */ /* 0x000fe40000800000 */
[----:B------:R-:W-:-:S02]  /*2030*/  LOP3.LUT R35, R73, R35, RZ, 0xfc, !PT ;  /* 0x0000002349237212 */ /* 0x000fc400078efcff */
[----:B--2---:R-:W-:Y:S01]  /*2040*/  LOP3.LUT R34, R34, R51, RZ, 0xfc, !PT ;  /* 0x0000003322227212 */ /* 0x004fe200078efcff */
[----:B------:R-:W0:Y:S01]  /*2050*/  F2F.F16.F32 R52, R52 ;  /* 0x0000003400347304 */ /* 0x000e220000200800 */
[----:B---3--:R-:W2:Y:S07]  /*2060*/  LDC.64 R36, c[0x0][0x468] ;  /* 0x00011a00ff247b82 */ /* 0x008eae0000000a00 */
[----:B------:R3:W-:Y:S08]  /*2070*/  F2F.F16.F32 R66, R46 ;  /* 0x0000002e00427304 */ /* 0x0007f00000200800 */
[----:B------:R-:W4:Y:S01]  /*2080*/  F2F.F16.F32 R53, R53 ;  /* 0x0000003500357304 */ /* 0x000f220000200800 */
[----:B---3--:R-:W-:-:S04]  /*2090*/  IMAD.WIDE.U32 R46, R0, 0x10000, RZ ;  /* 0x00010000002e7825 */ /* 0x008fc800078e00ff */
[----:B------:R-:W-:Y:S01]  /*20a0*/  FMUL.FTZ R0, R39, UR24 ;  /* 0x0000001827007c20 */ /* 0x000fe20008410000 */
[----:B------:R-:W-:Y:S01]  /*20b0*/  IMAD.WIDE.U32 R38, R38, 0x10000, RZ ;  /* 0x0001000026267825 */ /* 0x000fe200078e00ff */
[----:B------:R-:W-:Y:S01]  /*20c0*/  LOP3.LUT R48, R46, R71, RZ, 0xfc, !PT ;  /* 0x000000472e307212 */ /* 0x000fe200078efcff */
[----:B------:R-:W3:Y:S02]  /*20d0*/  F2F.F16.F32 R62, R62 ;  /* 0x0000003e003e7304 */ /* 0x000ee40000200800 */
[----:B------:R-:W-:Y:S02]  /*20e0*/  FSEL R0, R0, RZ, P0 ;  /* 0x000000ff00007208 */ /* 0x000fe40000000000 */
[----:B------:R-:W-:Y:S01]  /*20f0*/  LOP3.LUT R49, R49, R47, RZ, 0xfc, !PT ;  /* 0x0000002f31317212 */ /* 0x000fe200078efcff */
[----:B0-----:R-:W-:Y:S01]  /*2100*/  IMAD.WIDE.U32 R46, R52, 0x10000, RZ ;  /* 0x00010000342e7825 */ /* 0x001fe200078e00ff */
[----:B------:R-:W-:Y:S02]  /*2110*/  LOP3.LUT R38, R38, R61, RZ, 0xfc, !PT ;  /* 0x0000003d26267212 */ /* 0x000fe400078efcff */
[----:B----4-:R-:W-:Y:S01]  /*2120*/  PRMT R61, R50, 0x5410, R53 ;  /* 0x00005410323d7816 */ /* 0x010fe20000000035 */
[----:B------:R-:W0:Y:S01]  /*2130*/  F2F.F16.F32 R60, R60 ;  /* 0x0000003c003c7304 */ /* 0x000e220000200800 */
[----:B------:R-:W-:-:S02]  /*2140*/  LOP3.LUT R39, R75, R39, RZ, 0xfc, !PT ;  /* 0x000000274b277212 */ /* 0x000fc400078efcff */
[----:B------:R-:W-:Y:S01]  /*2150*/  LOP3.LUT R47, R61, R47, RZ, 0xfc, !PT ;  /* 0x0000002f3d2f7212 */ /* 0x000fe200078efcff */
[----:B---3--:R-:W-:-:S04]  /*2160*/  IMAD.WIDE.U32 R50, R62, 0x10000, RZ ;  /* 0x000100003e327825 */ /* 0x008fc800078e00ff */
[----:B------:R-:W3:Y:S01]  /*2170*/  F2F.F16.F32 R65, R65 ;  /* 0x0000004100417304 */ /* 0x000ee20000200800 */
[----:B0-----:R-:W-:-:S07]  /*2180*/  PRMT R67, R60, 0x5410, R67 ;  /* 0x000054103c437816 */ /* 0x001fce0000000043 */
[----:B------:R-:W0:Y:S01]  /*2190*/  F2F.F16.F32 R64, R64 ;  /* 0x0000004000407304 */ /* 0x000e220000200800 */
[----:B-1----:R-:W-:Y:S01]  /*21a0*/  IMAD.WIDE.U32 R60, R77, 0x8, R32 ;  /* 0x000000084d3c7825 */ /* 0x002fe200078e0020 */
[----:B------:R-:W-:-:S04]  /*21b0*/  LOP3.LUT R51, R67, R51, RZ, 0xfc, !PT ;  /* 0x0000003343337212 */ /* 0x000fc800078efcff */
[----:B------:R1:W-:Y:S01]  /*21c0*/  STG.E.64 desc[UR16][R60.64], R48 ;  /* 0x000000303c007986 */ /* 0x0003e2000c101b10 */
[----:B---3--:R-:W-:Y:S01]  /*21d0*/  LOP3.LUT R46, R46, R65, RZ, 0xfc, !PT ;  /* 0x000000412e2e7212 */ /* 0x008fe200078efcff */
[----:B------:R-:W3:Y:S01]  /*21e0*/  F2F.F16.F32 R63, R63 ;  /* 0x0000003f003f7304 */ /* 0x000ee20000200800 */
[----:B0-----:R-:W-:-:S07]  /*21f0*/  IMAD.WIDE.U32 R52, R64, 0x10000, RZ ;  /* 0x0001000040347825 */ /* 0x001fce00078e00ff */
[----:B------:R-:W0:Y:S01]  /*2200*/  F2F.F16.F32 R69, R69 ;  /* 0x0000004500457304 */ /* 0x000e220000200800 */
[----:B--2---:R-:W-:Y:S01]  /*2210*/  IMAD.WIDE.U32 R64, R77, 0x8, R36 ;  /* 0x000000084d407825 */ /* 0x004fe200078e0024 */
[----:B---3--:R-:W-:-:S06]  /*2220*/  LOP3.LUT R50, R50, R63, RZ, 0xfc, !PT ;  /* 0x0000003f32327212 */ /* 0x008fcc00078efcff */
[----:B------:R-:W2:Y:S01]  /*2230*/  F2F.F16.F32 R71, R0 ;  /* 0x0000000000477304 */ /* 0x000ea20000200800 */
        /* <DEDUP_REMOVED lines=9> */
[----:B--2---:R-:W-:-:S03]  /*22d0*/  LOP3.LUT R52, R52, R71, RZ, 0xfc, !PT ;  /* 0x0000004734347212 */ /* 0x004fc600078efcff */
[----:B------:R1:W-:Y:S04]  /*22e0*/  STG.E.64 desc[UR16][R32.64], R34 ;  /* 0x0000002220007986 */ /* 0x0003e8000c101b10 */
[----:B------:R1:W-:Y:S01]  /*22f0*/  STG.E.64 desc[UR16][R36.64], R52 ;  /* 0x0000003424007986 */ /* 0x0003e2000c101b10 */
[----:B------:R-:W-:Y:S05]  /*2300*/  BRA `(.L_x_3679) ;  /* 0x0000001000e47947 */ /* 0x000fea0003800000 */
.L_x_3677:
        /* <DEDUP_REMOVED lines=8> */
[----:B------:R-:W-:Y:S02]  /*2390*/  HADD2.F32 R0, -RZ, R32.H0_H0 ;  /* 0x20000020ff007230 */ /* 0x000fe40000004100 */
        /* <DEDUP_REMOVED lines=8> */
[----:B------:R-:W-:Y:S01]  /*2420*/  FFMA.FTZ R48, R48, UR7, R33 ;  /* 0x0000000730307c23 */ /* 0x000fe20008010021 */
[----:B------:R-:W-:-:S02]  /*2430*/  HADD2.F32 R32, -RZ, R32.H0_H0 ;  /* 0x20000020ff207230 */ /* 0x000fc40000004100 */
[--C-:B------:R-:W-:Y:S01]  /*2440*/  FFMA.FTZ R47, R47, UR7, R33.reuse ;  /* 0x000000072f2f7c23 */ /* 0x100fe20008010021 */
[----:B------:R-:W-:Y:S01]  /*2450*/  FFMA.FTZ R46, R46, UR7, R33 ;  /* 0x000000072e2e7c23 */ /* 0x000fe20008010021 */
[----:B------:R-:W-:Y:S01]  /*2460*/  FADD.FTZ R73, R73, -R70 ;  /* 0x8000004649497221 */ /* 0x000fe20000010000 */
[----:B------:R-:W-:Y:S02]  /*2470*/  HADD2.F32 R33, -RZ, R34.H0_H0 ;  /* 0x20000022ff217230 */ /* 0x000fe40000004100 */
[----:B------:R-:W-:Y:S01]  /*2480*/  FADD.FTZ R72, R71, -R72 ;  /* 0x8000004847487221 */ /* 0x000fe20000010000 */
[----:B------:R-:W-:Y:S01]  /*2490*/  SHF.R.U32.HI R34, RZ, 0x10, R55 ;  /* 0x00000010ff227819 */ /* 0x000fe20000011637 */
[----:B------:R-:W-:Y:S01]  /*24a0*/  FFMA.FTZ R32, R73, UR10, R32 ;  /* 0x0000000a49207c23 */ /* 0x000fe20008010020 */
[----:B------:R-:W-:Y:S01]  /*24b0*/  MOV R36, R56 ;  /* 0x0000003800247202 */ /* 0x000fe20000000f00 */
[----:B------:R-:W-:Y:S01]  /*24c0*/  FFMA.FTZ R33, R72, UR10, R33 ;  /* 0x0000000a48217c23 */ /* 0x000fe20008010021 */
[----:B------:R-:W-:Y:S01]  /*24d0*/  FADD.FTZ R35, R69, -R68 ;  /* 0x8000004445237221 */ /* 0x000fe20000010000 */
[----:B------:R-:W-:-:S02]  /*24e0*/  HADD2.F32 R34, -RZ, R34.H0_H0 ;  /* 0x20000022ff227230 */ /* 0x000fc40000004100 */
[----:B------:R-:W-:Y:S01]  /*24f0*/  FMUL.FTZ R32, R32, UR4 ;  /* 0x0000000420207c20 */ /* 0x000fe20008410000 */
[----:B------:R-:W-:Y:S01]  /*2500*/  FMUL.FTZ R33, R33, UR4 ;  /* 0x0000000421217c20 */ /* 0x000fe20008410000 */
[----:B------:R-:W-:Y:S01]  /*2510*/  HADD2.F32 R36, -RZ, R36.H0_H0 ;  /* 0x20000024ff247230 */ /* 0x000fe20000004100 */
[--C-:B------:R-:W-:Y:S01]  /*2520*/  SHF.R.U64 R38, R56, 0x10, R57.reuse ;  /* 0x0000001038267819 */ /* 0x100fe20000001239 */
[----:B------:R-:W-:Y:S01]  /*2530*/  FADD.FTZ R37, R67, -R64 ;  /* 0x8000004043257221 */ /* 0x000fe20000010000 */
[----:B------:R-:W-:Y:S01]  /*2540*/  FMUL.FTZ R32, R32, UR24 ;  /* 0x0000001820207c20 */ /* 0x000fe20008410000 */
[----:B------:R-:W-:Y:S01]  /*2550*/  FFMA.FTZ R35, R35, UR10, R34 ;  /* 0x0000000a23237c23 */ /* 0x000fe20008010022 */
[----:B------:R-:W-:Y:S01]  /*2560*/  LOP3.LUT P5, RZ, R89, 0xff00, RZ, 0xc0, !PT ;  /* 0x0000ff0059ff7812 */ /* 0x000fe200078ac0ff */
[----:B------:R-:W-:Y:S01]  /*2570*/  FMUL.FTZ R33, R33, UR24 ;  /* 0x0000001821217c20 */ /* 0x000fe20008410000 */
[----:B------:R-:W-:Y:S01]  /*2580*/  LOP3.LUT P4, RZ, R89, 0xff0000, RZ, 0xc0, !PT ;  /* 0x00ff000059ff7812 */ /* 0x000fe2000788c0ff */
[----:B------:R-:W-:Y:S01]  /*2590*/  FADD.FTZ R65, R65, -R60 ;  /* 0x8000003c41417221 */ /* 0x000fe20000010000 */
[----:B------:R-:W-:Y:S01]  /*25a0*/  FFMA.FTZ R37, R37, UR10, R36 ;  /* 0x0000000a25257c23 */ /* 0x000fe20008010024 */
[----:B------:R-:W-:Y:S01]  /*25b0*/  FMUL.FTZ R35, R35, UR4 ;  /* 0x0000000423237c20 */ /* 0x000fe20008410000 */
[----:B------:R-:W-:Y:S01]  /*25c0*/  HADD2.F32 R38, -RZ, R38.H0_H0 ;  /* 0x20000026ff267230 */ /* 0x000fe20000004100 */
[----:B------:R-:W-:Y:S01]  /*25d0*/  FSEL R32, R32, RZ, P5 ;  /* 0x000000ff20207208 */ /* 0x000fe20002800000 */
[----:B------:R-:W-:Y:S01]  /*25e0*/  FADD.FTZ R60, R63, -R52 ;  /* 0x800000343f3c7221 */ /* 0x000fe20000010000 */
[----:B------:R-:W-:Y:S01]  /*25f0*/  MOV R39, R57 ;  /* 0x0000003900277202 */ /* 0x000fe20000000f00 */
[----:B------:R-:W-:Y:S01]  /*2600*/  FMUL.FTZ R37, R37, UR4 ;  /* 0x0000000425257c20 */ /* 0x000fe20008410000 */
[----:B------:R-:W-:Y:S01]  /*2610*/  FSEL R33, R33, RZ, P4 ;  /* 0x000000ff21217208 */ /* 0x000fe20002000000 */
[----:B------:R0:W-:Y:S01]  /*2620*/  F2F.F16.F32 R34, R32 ;  /* 0x0000002000227304 */ /* 0x0001e20000200800 */
[----:B------:R-:W-:Y:S01]  /*2630*/  SHF.R.U32.HI R52, RZ, 0x10, R57 ;  /* 0x00000010ff347819 */ /* 0x000fe20000011639 */
[----:B------:R-:W-:Y:S01]  /*2640*/  FMUL.FTZ R36, R35, UR24 ;  /* 0x0000001823247c20 */ /* 0x000fe20008410000 */
[----:B------:R-:W-:Y:S01]  /*2650*/  FFMA.FTZ R38, R65, UR10, R38 ;  /* 0x0000000a41267c23 */ /* 0x000fe20008010026 */
[----:B------:R-:W-:Y:S01]  /*2660*/  FADD.FTZ R61, R66, -R61 ;  /* 0x8000003d423d7221 */ /* 0x000fe20000010000 */
[----:B------:R-:W-:Y:S01]  /*2670*/  FMUL.FTZ R37, R37, UR24 ;  /* 0x0000001825257c20 */ /* 0x000fe20008410000 */
[----:B------:R-:W-:Y:S01]  /*2680*/  LOP3.LUT P2, RZ, R88, 0xff, RZ, 0xc0, !PT ;  /* 0x000000ff58ff7812 */ /* 0x000fe2000784c0ff */
[----:B------:R-:W-:Y:S01]  /*2690*/  FMUL.FTZ R38, R38, UR4 ;  /* 0x0000000426267c20 */ /* 0x000fe20008410000 */
[----:B------:R1:W-:Y:S01]  /*26a0*/  F2F.F16.F32 R35, R33 ;  /* 0x0000002100237304 */ /* 0x0003e20000200800 */
[----:B0-----:R-:W-:Y:S01]  /*26b0*/  HADD2.F32 R32, -RZ, R39.H0_H0 ;  /* 0x20000027ff207230 */ /* 0x001fe20000004100 */
[----:B------:R-:W-:Y:S01]  /*26c0*/  FSEL R37, R37, RZ, P2 ;  /* 0x000000ff25257208 */ /* 0x000fe20001000000 */
[----:B------:R-:W-:Y:S01]  /*26d0*/  FFMA.FTZ R0, R75, UR10, R0 ;  /* 0x0000000a4b007c23 */ /* 0x000fe20008010000 */
[----:B------:R-:W-:Y:S01]  /*26e0*/  LOP3.LUT P1, RZ, R88, 0xff00, RZ, 0xc0, !PT ;  /* 0x0000ff0058ff7812 */ /* 0x000fe2000782c0ff */
[----:B------:R-:W-:Y:S01]  /*26f0*/  FADD.FTZ R49, R49, -R46 ;  /* 0x8000002e31317221 */ /* 0x000fe20000010000 */
[----:B------:R-:W-:Y:S01]  /*2700*/  FFMA.FTZ R39, R61, UR10, R32 ;  /* 0x0000000a3d277c23 */ /* 0x000fe20008010020 */
[----:B------:R-:W-:Y:S01]  /*2710*/  FADD.FTZ R61, R53, -R48 ;  /* 0x80000030353d7221 */ /* 0x000fe20000010000 */
[----:B------:R-:W-:Y:S01]  /*2720*/  FMUL.FTZ R32, R38, UR24 ;  /* 0x0000001826207c20 */ /* 0x000fe20008410000 */
[----:B-1----:R-:W-:Y:S01]  /*2730*/  HADD2.F32 R33, -RZ, R52.H0_H0 ;  /* 0x20000034ff217230 */ /* 0x002fe20000004100 */
[----:B------:R-:W-:Y:S01]  /*2740*/  SHF.R.U64 R52, R58, 0x10, R59 ;  /* 0x000000103a347819 */ /* 0x000fe2000000123b */
[----:B------:R-:W-:Y:S01]  /*2750*/  FMUL.FTZ R39, R39, UR4 ;  /* 0x0000000427277c20 */ /* 0x000fe20008410000 */
[----:B------:R-:W-:Y:S01]  /*2760*/  MOV R53, R59 ;  /* 0x0000003b00357202 */ /* 0x000fe20000000f00 */
[----:B------:R0:W-:Y:S01]  /*2770*/  F2F.F16.F32 R38, R37 ;  /* 0x0000002500267304 */ /* 0x0001e20000200800 */
[----:B------:R-:W-:Y:S01]  /*2780*/  FFMA.FTZ R48, R60, UR10, R33 ;  /* 0x0000000a3c307c23 */ /* 0x000fe20008010021 */
[----:B------:R-:W-:-:S02]  /*2790*/  HADD2.F32 R52, -RZ, R52.H0_H0 ;  /* 0x20000034ff347230 */ /* 0x000fc40000004100 */
[----:B------:R-:W-:Y:S01]  /*27a0*/  FADD.FTZ R60, R50, -R47 ;  /* 0x8000002f323c7221 */ /* 0x000fe20000010000 */
[----:B------:R-:W-:Y:S01]  /*27b0*/  FSEL R32, R32, RZ, P1 ;  /* 0x000000ff20207208 */ /* 0x000fe20000800000 */
[----:B------:R-:W-:Y:S01]  /*27c0*/  FMUL.FTZ R33, R39, UR24 ;  /* 0x0000001827217c20 */ /* 0x000fe20008410000 */
[----:B------:R-:W-:Y:S01]  /*27d0*/  SHF.R.U32.HI R50, RZ, 0x10, R59 ;  /* 0x00000010ff327819 */ /* 0x000fe2000001163b */
[----:B------:R-:W-:Y:S01]  /*27e0*/  FFMA.FTZ R52, R61, UR10, R52 ;  /* 0x0000000a3d347c23 */ /* 0x000fe20008010034 */
[----:B------:R-:W-:Y:S01]  /*27f0*/  LOP3.LUT P0, RZ, R88, 0xff0000, RZ, 0xc0, !PT ;  /* 0x00ff000058ff7812 */ /* 0x000fe2000780c0ff */
[----:B0-----:R-:W-:Y:S01]  /*2800*/  HADD2.F32 R37, -RZ, R53.H0_H0 ;  /* 0x20000035ff257230 */ /* 0x001fe20000004100 */
[----:B------:R0:W-:Y:S01]  /*2810*/  F2F.F16.F32 R39, R32 ;  /* 0x0000002000277304 */ /* 0x0001e20000200800 */
[----:B------:R-:W-:Y:S01]  /*2820*/  FMUL.FTZ R52, R52, UR4 ;  /* 0x0000000434347c20 */ /* 0x000fe20008410000 */
[----:B------:R-:W-:Y:S02]  /*2830*/  HADD2.F32 R46, -RZ, R50.H0_H0 ;  /* 0x20000032ff2e7230 */ /* 0x000fe40000004100 */
[----:B------:R-:W-:Y:S01]  /*2840*/  FMUL.FTZ R0, R0, UR4 ;  /* 0x0000000400007c20 */ /* 0x000fe20008410000 */
[----:B------:R-:W-:Y:S01]  /*2850*/  FFMA.FTZ R37, R60, UR10, R37 ;  /* 0x0000000a3c257c23 */ /* 0x000fe20008010025 */
[----:B------:R-:W-:Y:S01]  /*2860*/  FSEL R33, R33, RZ, P0 ;  /* 0x000000ff21217208 */ /* 0x000fe20000000000 */
[----:B------:R-:W-:Y:S01]  /*2870*/  FMUL.FTZ R52, R52, UR24 ;  /* 0x0000001834347c20 */ /* 0x000fe20008410000 */
[----:B------:R-:W-:Y:S01]  /*2880*/  LOP3.LUT P0, RZ, R91, 0xff00, RZ, 0xc0, !PT ;  /* 0x0000ff005bff7812 */ /* 0x000fe2000780c0ff */
[----:B------:R-:W-:Y:S01]  /*2890*/  FMUL.FTZ R37, R37, UR4 ;  /* 0x0000000425257c20 */ /* 0x000fe20008410000 */
[----:B0-----:R-:W-:Y:S01]  /*28a0*/  MOV R32, R58 ;  /* 0x0000003a00207202 */ /* 0x001fe20000000f00 */
[----:B------:R-:W-:Y:S01]  /*28b0*/  FFMA.FTZ R46, R49, UR10, R46 ;  /* 0x0000000a312e7c23 */ /* 0x000fe2000801002e */
[----:B------:R-:W-:Y:S01]  /*28c0*/  FMUL.FTZ R0, R0, UR24 ;  /* 0x0000001800007c20 */ /* 0x000fe20008410000 */
[----:B------:R-:W-:Y:S01]  /*28d0*/  FADD.FTZ R51, R62, -R51 ;  /* 0x800000333e337221 */ /* 0x000fe20000010000 */
[----:B------:R-:W-:Y:S01]  /*28e0*/  LOP3.LUT P6, RZ, R89, 0xff, RZ, 0xc0, !PT ;  /* 0x000000ff59ff7812 */ /* 0x000fe200078cc0ff */
[----:B------:R-:W-:-:S02]  /*28f0*/  HADD2.F32 R32, -RZ, R32.H0_H0 ;  /* 0x20000020ff207230 */ /* 0x000fc40000004100 */
[----:B------:R-:W-:Y:S01]  /*2900*/  FMUL.FTZ R48, R48, UR4 ;  /* 0x0000000430307c20 */ /* 0x000fe20008410000 */
[----:B------:R0:W-:Y:S01]  /*2910*/  F2F.F16.F32 R47, R33 ;  /* 0x00000021002f7304 */ /* 0x0001e20000200800 */
[----:B------:R-:W-:Y:S01]  /*2920*/  FSEL R52, R52, RZ, P0 ;  /* 0x000000ff34347208 */ /* 0x000fe20000000000 */
[----:B------:R-:W-:Y:S01]  /*2930*/  FMUL.FTZ R37, R37, UR24 ;  /* 0x0000001825257c20 */ /* 0x000fe20008410000 */
[----:B------:R-:W-:Y:S01]  /*2940*/  LOP3.LUT P0, RZ, R91, 0xff0000, RZ, 0xc0, !PT ;  /* 0x00ff00005bff7812 */ /* 0x000fe2000780c0ff */
[----:B------:R-:W-:Y:S01]  /*2950*/  FFMA.FTZ R32, R51, UR10, R32 ;  /* 0x0000000a33207c23 */ /* 0x000fe20008010020 */
[----:B------:R-:W-:Y:S01]  /*2960*/  FSEL R0, R0, RZ, P6 ;  /* 0x000000ff00007208 */ /* 0x000fe20003000000 */
[----:B------:R-:W-:Y:S01]  /*2970*/  FMUL.FTZ R48, R48, UR24 ;  /* 0x0000001830307c20 */ /* 0x000fe20008410000 */
[----:B------:R-:W-:Y:S01]  /*2980*/  ISETP.GE.U32.AND P3, PT, R89, 0x1000000, PT ;  /* 0x010000005900780c */ /* 0x000fe20003f66070 */
[----:B------:R-:W-:Y:S01]  /*2990*/  F2F.F16.F32 R52, R52 ;  /* 0x0000003400347304 */ /* 0x000fe20000200800 */
[----:B0-----:R-:W-:Y:S01]  /*29a0*/  FMUL.FTZ R33, R46, UR4 ;  /* 0x000000042e217c20 */ /* 0x001fe20008410000 */
[----:B------:R-:W-:-:S02]  /*29b0*/  ISETP.GE.U32.AND P6, PT, R88, 0x1000000, PT ;  /* 0x010000005800780c */ /* 0x000fc40003fc6070 */
[----:B------:R-:W-:Y:S01]  /*29c0*/  FSEL R46, R37, RZ, P0 ;  /* 0x000000ff252e7208 */ /* 0x000fe20000000000 */
[----:B------:R-:W-:Y:S01]  /*29d0*/  FMUL.FTZ R33, R33, UR24 ;  /* 0x0000001821217c20 */ /* 0x000fe20008410000 */
[----:B------:R-:W-:Y:S01]  /*29e0*/  ISETP.GE.U32.AND P0, PT, R91, 0x1000000, PT ;  /* 0x010000005b00780c */ /* 0x000fe20003f06070 */
[----:B------:R-:W-:Y:S01]  /*29f0*/  FMUL.FTZ R37, R32, UR4 ;  /* 0x0000000420257c20 */ /* 0x000fe20008410000 */
[----:B------:R-:W-:Y:S01]  /*2a00*/  FSEL R36, R36, RZ, P3 ;  /* 0x000000ff24247208 */ /* 0x000fe20001800000 */
[----:B------:R-:W-:Y:S01]  /*2a10*/  F2F.F16.F32 R50, R46 ;  /* 0x0000002e00327304 */ /* 0x000fe20000200800 */
[----:B------:R-:W-:Y:S01]  /*2a20*/  FSEL R48, R48, RZ, P6 ;  /* 0x000000ff30307208 */ /* 0x000fe20003000000 */
[----:B------:R-:W-:Y:S01]  /*2a30*/  FMUL.FTZ R37, R37, UR24 ;  /* 0x0000001825257c20 */ /* 0x000fe20008410000 */
[----:B------:R-:W-:Y:S02]  /*2a40*/  FSEL R51, R33, RZ, P0 ;  /* 0x000000ff21337208 */ /* 0x000fe40000000000 */
[----:B------:R-:W-:Y:S01]  /*2a50*/  LOP3.LUT P0, RZ, R91, 0xff, RZ, 0xc0, !PT ;  /* 0x000000ff5bff7812 */ /* 0x000fe2000780c0ff */
[----:B------:R-:W0:Y:S02]  /*2a60*/  LDC.64 R32, c[0x0][0x468] ;  /* 0x00011a00ff207b82 */ /* 0x000e240000000a00 */
[----:B------:R-:W1:Y:S01]  /*2a70*/  F2F.F16.F32 R36, R36 ;  /* 0x0000002400247304 */ /* 0x000e620000200800 */
[----:B------:R-:W-:-:S07]  /*2a80*/  FSEL R49, R37, RZ, P0 ;  /* 0x000000ff25317208 */ /* 0x000fce0000000000 */
[----:B------:R-:W2:Y:S01]  /*2a90*/  F2F.F16.F32 R48, R48 ;  /* 0x0000003000307304 */ /* 0x000ea20000200800 */
[----:B-1----:R-:W-:-:S07]  /*2aa0*/  PRMT R63, R35, 0x5410, R36 ;  /* 0x00005410233f7816 */ /* 0x002fce0000000024 */
[----:B------:R-:W1:Y:S01]  /*2ab0*/  F2F.F16.F32 R51, R51 ;  /* 0x0000003300337304 */ /* 0x000e620000200800 */
[----:B------:R-:W-:-:S04]  /*2ac0*/  IMAD.WIDE.U32 R36, R34, 0x10000, RZ ;  /* 0x0001000022247825 */ /* 0x000fc800078e00ff */
[----:B------:R-:W-:Y:S01]  /*2ad0*/  IMAD.WIDE.U32 R34, R52, 0x10000, RZ ;  /* 0x0001000034227825 */ /* 0x000fe200078e00ff */
[----:B------:R-:W-:Y:S02]  /*2ae0*/  LOP3.LUT R37, R63, R37, RZ, 0xfc, !PT ;  /* 0x000000253f257212 */ /* 0x000fe400078efcff */
[----:B------:R-:W3:Y:S01]  /*2af0*/  F2F.F16.F32 R0, R0 ;  /* 0x0000000000007304 */ /* 0x000ee20000200800 */
[----:B--2---:R-:W-:Y:S01]  /*2b00*/  PRMT R61, R47, 0x5410, R48 ;  /* 0x000054102f3d7816 */ /* 0x004fe20000000030 */
[----:B------:R-:W-:Y:S01]  /*2b10*/  IMAD.WIDE.U32 R46, R39, 0x10000, RZ ;  /* 0x00010000272e7825 */ /* 0x000fe200078e00ff */
[----:B-1----:R-:W-:-:S05]  /*2b20*/  PRMT R53, R50, 0x5410, R51 ;  /* 0x0000541032357816 */ /* 0x002fca0000000033 */
[----:B------:R-:W1:Y:S01]  /*2b30*/  F2F.F16.F32 R49, R49 ;  /* 0x0000003100317304 */ /* 0x000e620000200800 */
[----:B------:R-:W-:Y:S02]  /*2b40*/  LOP3.LUT R39, R61, R47, RZ, 0xfc, !PT ;  /* 0x0000002f3d277212 */ /* 0x000fe400078efcff */
[----:B------:R-:W-:Y:S01]  /*2b50*/  LOP3.LUT R38, R46, R38, RZ, 0xfc, !PT ;  /* 0x000000262e267212 */ /* 0x000fe200078efcff */
[----:B0-----:R-:W-:Y:S01]  /*2b60*/  IMAD.WIDE.U32 R46, R77, 0x8, R32 ;  /* 0x000000084d2e7825 */ /* 0x001fe200078e0020 */
[----:B------:R-:W-:Y:S02]  /*2b70*/  LOP3.LUT R35, R53, R35, RZ, 0xfc, !PT ;  /* 0x0000002335237212 */ /* 0x000fe400078efcff */
[----:B---3--:R-:W-:-:S05]  /*2b80*/  LOP3.LUT R36, R36, R0, RZ, 0xfc, !PT ;  /* 0x0000000024247212 */ /* 0x008fca00078efcff */
[----:B------:R2:W-:Y:S01]  /*2b90*/  STG.E.64 desc[UR16][R46.64], R36 ;  /* 0x000000242e007986 */ /* 0x0005e2000c101b10 */
[----:B-1----:R-:W-:Y:S01]  /*2ba0*/  LOP3.LUT R34, R34, R49, RZ, 0xfc, !PT ;  /* 0x0000003122227212 */ /* 0x002fe200078efcff */
[----:B------:R-:W-:-:S04]  /*2bb0*/  IMAD.WIDE.U32 R48, R78, 0x8, R32 ;  /* 0x000000084e307825 */ /* 0x000fc800078e0020 */
[----:B------:R-:W-:Y:S01]  /*2bc0*/  IMAD.WIDE.U32 R32, R79, 0x8, R32 ;  /* 0x000000084f207825 */ /* 0x000fe200078e0020 */
[----:B------:R2:W-:Y:S04]  /*2bd0*/  STG.E.64 desc[UR16][R48.64], R38 ;  /* 0x0000002630007986 */ /* 0x0005e8000c101b10 */
[----:B------:R2:W-:Y:S01]  /*2be0*/  STG.E.64 desc[UR16][R32.64], R34 ;  /* 0x0000002220007986 */ /* 0x0005e2000c101b10 */
[----:B------:R-:W-:Y:S05]  /*2bf0*/  BRA `(.L_x_3679) ;  /* 0x0000000800a87947 */ /* 0x000fea0003800000 */
.L_x_3680:
[----:B-----5:R-:W-:Y:S01]  /*2c00*/  MOV R36, R56 ;  /* 0x0000003800247202 */ /* 0x020fe20000000f00 */
[----:B------:R-:W-:Y:S01]  /*2c10*/  FFMA.FTZ R64, R64, UR7, R33 ;  /* 0x0000000740407c23 */ /* 0x000fe20008010021 */
[----:B------:R-:W-:Y:S01]  /*2c20*/  SHF.R.U32.HI R38, RZ, 0x10, R57 ;  /* 0x00000010ff267819 */ /* 0x000fe20000011639 */
[--C-:B------:R-:W-:Y:S01]  /*2c30*/  FFMA.FTZ R60, R60, UR7, R33.reuse ;  /* 0x000000073c3c7c23 */ /* 0x100fe20008010021 */
[----:B------:R-:W-:Y:S01]  /*2c40*/  MOV R32, R54 ;  /* 0x0000003600207202 */ /* 0x000fe20000000f00 */
[----:B------:R-:W-:Y:S02]  /*2c50*/  HADD2.F32 R39, -RZ, R36.H0_H0 ;  /* 0x20000024ff277230 */ /* 0x000fe40000004100 */
[----:B------:R-:W-:Y:S01]  /*2c60*/  FADD.FTZ R64, R67, -R64 ;  /* 0x8000004043407221 */ /* 0x000fe20000010000 */
[----:B------:R-:W-:Y:S01]  /*2c70*/  MOV R36, R57 ;  /* 0x0000003900247202 */ /* 0x000fe20000000f00 */
[--C-:B------:R-:W-:Y:S01]  /*2c80*/  FFMA.FTZ R67, R61, UR7, R33.reuse ;  /* 0x000000073d437c23 */ /* 0x100fe20008010021 */
[----:B------:R-:W-:Y:S01]  /*2c90*/  FFMA.FTZ R0, R0, UR7, R33 ;  /* 0x0000000700007c23 */ /* 0x000fe20008010021 */
[----:B------:R-:W-:Y:S01]  /*2ca0*/  FFMA.FTZ R61, R64, UR10, R39 ;  /* 0x0000000a403d7c23 */ /* 0x000fe20008010027 */
[----:B------:R-:W-:Y:S01]  /*2cb0*/  FADD.FTZ R65, R65, -R60 ;  /* 0x8000003c41417221 */ /* 0x000fe20000010000 */
[----:B------:R-:W-:-:S02]  /*2cc0*/  HADD2.F32 R39, -RZ, R36.H0_H0 ;  /* 0x20000024ff277230 */ /* 0x000fc40000004100 */
[----:B------:R-:W-:Y:S01]  /*2cd0*/  FADD.FTZ R66, R66, -R67 ;  /* 0x8000004342427221 */ /* 0x000fe20000010000 */
[--C-:B------:R-:W-:Y:S01]  /*2ce0*/  FFMA.FTZ R36, R52, UR7, R33.reuse ;  /* 0x0000000734247c23 */ /* 0x100fe20008010021 */
[----:B------:R-:W-:Y:S01]  /*2cf0*/  FFMA.FTZ R48, R48, UR7, R33 ;  /* 0x0000000730307c23 */ /* 0x000fe20008010021 */
[----:B------:R-:W-:Y:S02]  /*2d00*/  HADD2.F32 R35, -RZ, R32.H0_H0 ;  /* 0x20000020ff237230 */ /* 0x000fe40000004100 */
[----:B------:R-:W-:Y:S01]  /*2d10*/  FFMA.FTZ R52, R66, UR10, R39 ;  /* 0x0000000a42347c23 */ /* 0x000fe20008010027 */
[----:B------:R-:W-:Y:S01]  /*2d20*/  FADD.FTZ R66, R63, -R36 ;  /* 0x800000243f427221 */ /* 0x000fe20000010000 */
[----:B------:R-:W-:Y:S01]  /*2d30*/  HADD2.F32 R63, -RZ, R38.H0_H0 ;  /* 0x20000026ff3f7230 */ /* 0x000fe20000004100 */
[----:B------:R-:W-:Y:S01]  /*2d40*/  MOV R38, R58 ;  /* 0x0000003a00267202 */ /* 0x000fe20000000f00 */
[----:B------:R-:W-:Y:S01]  /*2d50*/  FADD.FTZ R0, R75, -R0 ;  /* 0x800000004b007221 */ /* 0x000fe20000010000 */
[----:B------:R-:W-:Y:S01]  /*2d60*/  MOV R32, R55 ;  /* 0x0000003700207202 */ /* 0x000fe20000000f00 */
[----:B------:R-:W-:Y:S01]  /*2d70*/  FFMA.FTZ R72, R72, UR7, R33 ;  /* 0x0000000748487c23 */ /* 0x000fe20008010021 */
[----:B------:R-:W-:Y:S01]  /*2d80*/  FFMA.FTZ R66, R66, UR10, R63 ;  /* 0x0000000a42427c23 */ /* 0x000fe2000801003f */
[----:B------:R-:W-:Y:S01]  /*2d90*/  HADD2.F32 R60, -RZ, R38.H0_H0 ;  /* 0x20000026ff3c7230 */ /* 0x000fe20000004100 */
[----:B------:R-:W-:Y:S01]  /*2da0*/  SHF.R.U64 R38, R58, 0x10, R59 ;  /* 0x000000103a267819 */ /* 0x000fe2000000123b */
[----:B------:R-:W-:Y:S01]  /*2db0*/  FADD.FTZ R48, R53, -R48 ;  /* 0x8000003035307221 */ /* 0x000fe20000010000 */
[----:B------:R-:W-:Y:S01]  /*2dc0*/  FFMA.FTZ R63, R47, UR7, R33 ;  /* 0x000000072f3f7c23 */ /* 0x000fe20008010021 */
[----:B------:R-:W-:Y:S01]  /*2dd0*/  FFMA.FTZ R34, R0, UR10, R35 ;  /* 0x0000000a00227c23 */ /* 0x000fe20008010023 */
[----:B------:R-:W-:-:S02]  /*2de0*/  HADD2.F32 R0, -RZ, R32.H0_H0 ;  /* 0x20000020ff007230 */ /* 0x000fc40000004100 */
[----:B------:R-:W-:Y:S01]  /*2df0*/  FADD.FTZ R37, R71, -R72 ;  /* 0x8000004847257221 */ /* 0x000fe20000010000 */
[----:B------:R-:W-:Y:S01]  /*2e00*/  HADD2.F32 R53, -RZ, R38.H0_H0 ;  /* 0x20000026ff357230 */ /* 0x000fe20000004100 */
[----:B------:R-:W-:Y:S01]  /*2e10*/  MOV R38, R59 ;  /* 0x0000003b00267202 */ /* 0x000fe20000000f00 */
[----:B------:R-:W-:Y:S01]  /*2e20*/  FADD.FTZ R63, R50, -R63 ;  /* 0x8000003f323f7221 */ /* 0x000fe20000010000 */
[----:B------:R-:W-:Y:S01]  /*2e30*/  SHF.R.U32.HI R32, RZ, 0x10, R55 ;  /* 0x00000010ff207819 */ /* 0x000fe20000011637 */
[--C-:B------:R-:W-:Y:S01]  /*2e40*/  FFMA.FTZ R68, R68, UR7, R33.reuse ;  /* 0x0000000744447c23 */ /* 0x100fe20008010021 */
[--C-:B------:R-:W-:Y:S01]  /*2e50*/  FFMA.FTZ R70, R70, UR7, R33.reuse ;  /* 0x0000000746467c23 */ /* 0x100fe20008010021 */
[----:B------:R-:W-:Y:S01]  /*2e60*/  FFMA.FTZ R51, R51, UR7, R33 ;  /* 0x0000000733337c23 */ /* 0x000fe20008010021 */
[----:B------:R-:W-:Y:S01]  /*2e70*/  FFMA.FTZ R47, R48, UR10, R53 ;  /* 0x0000000a302f7c23 */ /* 0x000fe20008010035 */
[----:B------:R-:W-:Y:S01]  /*2e80*/  FFMA.FTZ R50, R46, UR7, R33 ;  /* 0x000000072e327c23 */ /* 0x000fe20008010021 */
[----:B------:R-:W-:Y:S01]  /*2e90*/  HADD2.F32 R48, -RZ, R38.H0_H0 ;  /* 0x20000026ff307230 */ /* 0x000fe20000004100 */
[----:B------:R-:W-:Y:S01]  /*2ea0*/  SHF.R.U32.HI R33, RZ, 0x10, R59 ;  /* 0x00000010ff217819 */ /* 0x000fe2000001163b */
[----:B------:R0:W-:Y:S01]  /*2eb0*/  F2F.F16.F32 R71, R34 ;  /* 0x0000002200477304 */ /* 0x0001e20000200800 */
[----:B------:R-:W-:Y:S01]  /*2ec0*/  FFMA.FTZ R37, R37, UR10, R0 ;  /* 0x0000000a25257c23 */ /* 0x000fe20008010000 */
[----:B------:R-:W-:Y:S01]  /*2ed0*/  HADD2.F32 R35, -RZ, R32.H0_H0 ;  /* 0x20000020ff237230 */ /* 0x000fe20000004100 */
[----:B------:R-:W-:Y:S01]  /*2ee0*/  SHF.R.U64 R0, R54, 0x10, R55 ;  /* 0x0000001036007819 */ /* 0x000fe20000001237 */
[----:B------:R-:W-:Y:S01]  /*2ef0*/  FADD.FTZ R68, R69, -R68 ;  /* 0x8000004445447221 */ /* 0x000fe20000010000 */
[----:B------:R-:W-:Y:S01]  /*2f00*/  FADD.FTZ R50, R49, -R50 ;  /* 0x8000003231327221 */ /* 0x000fe20000010000 */
[----:B------:R-:W-:Y:S01]  /*2f10*/  FFMA.FTZ R46, R63, UR10, R48 ;  /* 0x0000000a3f2e7c23 */ /* 0x000fe20008010030 */
[----:B------:R-:W-:Y:S01]  /*2f20*/  HADD2.F32 R49, -RZ, R33.H0_H0 ;  /* 0x20000021ff317230 */ /* 0x000fe20000004100 */
[----:B------:R1:W-:Y:S01]  /*2f30*/  F2F.F16.F32 R32, R37 ;  /* 0x0000002500207304 */ /* 0x0003e20000200800 */
[----:B0-----:R-:W-:Y:S01]  /*2f40*/  FMUL.FTZ R34, R34, UR4 ;  /* 0x0000000422227c20 */ /* 0x001fe20008410000 */
[----:B------:R-:W-:Y:S01]  /*2f50*/  FFMA.FTZ R68, R68, UR10, R35 ;  /* 0x0000000a44447c23 */ /* 0x000fe20008010023 */
[----:B------:R-:W-:Y:S01]  /*2f60*/  HADD2.F32 R0, -RZ, R0.H0_H0 ;  /* 0x20000000ff007230 */ /* 0x000fe20000004100 */
[----:B------:R-:W-:Y:S01]  /*2f70*/  LOP3.LUT P0, RZ, R89, 0xff, RZ, 0xc0, !PT ;  /* 0x000000ff59ff7812 */ /* 0x000fe2000780c0ff */
[----:B------:R-:W-:Y:S01]  /*2f80*/  FMUL.FTZ R48, R34, UR24 ;  /* 0x0000001822307c20 */ /* 0x000fe20008410000 */
[----:B------:R-:W-:Y:S01]  /*2f90*/  FADD.FTZ R69, R73, -R70 ;  /* 0x8000004649457221 */ /* 0x000fe20000010000 */
[----:B------:R-:W-:Y:S01]  /*2fa0*/  FFMA.FTZ R70, R50, UR10, R49 ;  /* 0x0000000a32467c23 */ /* 0x000fe20008010031 */
[----:B------:R0:W-:Y:S01]  /*2fb0*/  F2F.F16.F32 R35, R68 ;  /* 0x0000004400237304 */ /* 0x0001e20000200800 */
[----:B-1----:R-:W-:Y:S01]  /*2fc0*/  FMUL.FTZ R37, R37, UR4 ;  /* 0x0000000425257c20 */ /* 0x002fe20008410000 */
[----:B------:R-:W-:Y:S01]  /*2fd0*/  FSEL R49, R48, RZ, P0 ;  /* 0x000000ff30317208 */ /* 0x000fe20000000000 */
[----:B------:R-:W-:Y:S01]  /*2fe0*/  FFMA.FTZ R69, R69, UR10, R0 ;  /* 0x0000000a45457c23 */ /* 0x000fe20008010000 */
[----:B------:R-:W-:Y:S01]  /*2ff0*/  LOP3.LUT P0, RZ, R89, 0xff0000, RZ, 0xc0, !PT ;  /* 0x00ff000059ff7812 */ /* 0x000fe2000780c0ff */
[----:B------:R-:W-:Y:S01]  /*3000*/  FMUL.FTZ R37, R37, UR24 ;  /* 0x0000001825257c20 */ /* 0x000fe20008410000 */
[----:B------:R-:W-:Y:S01]  /*3010*/  SHF.R.U64 R36, R56, 0x10, R57 ;  /* 0x0000001038247819 */ /* 0x000fe20000001239 */
[----:B------:R-:W-:Y:S01]  /*3020*/  FADD.FTZ R51, R62, -R51 ;  /* 0x800000333e337221 */ /* 0x000fe20000010000 */
[----:B------:R1:W-:Y:S01]  /*3030*/  F2F.F16.F32 R0, R69 ;  /* 0x0000004500007304 */ /* 0x0003e20000200800 */
[----:B0-----:R-:W-:Y:S01]  /*3040*/  FMUL.FTZ R68, R68, UR4 ;  /* 0x0000000444447c20 */ /* 0x001fe20008410000 */
[----:B------:R-:W-:Y:S01]  /*3050*/  FSEL R37, R37, RZ, P0 ;  /* 0x000000ff25257208 */ /* 0x000fe20000000000 */
[----:B------:R-:W-:Y:S01]  /*3060*/  HADD2.F32 R36, -RZ, R36.H0_H0 ;  /* 0x20000024ff247230 */ /* 0x000fe20000004100 */
[----:B------:R-:W-:Y:S01]  /*3070*/  ISETP.GE.U32.AND P0, PT, R89, 0x1000000, PT ;  /* 0x010000005900780c */ /* 0x000fe20003f06070 */
[----:B------:R-:W-:Y:S01]  /*3080*/  FMUL.FTZ R68, R68, UR24 ;  /* 0x0000001844447c20 */ /* 0x000fe20008410000 */
[----:B------:R-:W-:Y:S01]  /*3090*/  FFMA.FTZ R60, R51, UR10, R60 ;  /* 0x0000000a333c7c23 */ /* 0x000fe2000801003c */
[----:B------:R-:W-:Y:S01]  /*30a0*/  LOP3.LUT P1, RZ, R91, 0xff00, RZ, 0xc0, !PT ;  /* 0x0000ff005bff7812 */ /* 0x000fe2000782c0ff */
[----:B------:R0:W-:Y:S01]  /*30b0*/  F2F.F16.F32 R67, R61 ;  /* 0x0000003d00437304 */ /* 0x0001e20000200800 */
[----:B-1----:R-:W-:Y:S01]  /*30c0*/  FMUL.FTZ R69, R69, UR4 ;  /* 0x0000000445457c20 */ /* 0x002fe20008410000 */
[----:B------:R-:W-:Y:S01]  /*30d0*/  FSEL R53, R68, RZ, P0 ;  /* 0x000000ff44357208 */ /* 0x000fe20000000000 */
[----:B------:R-:W-:Y:S01]  /*30e0*/  FFMA.FTZ R65, R65, UR10, R36 ;  /* 0x0000000a41417c23 */ /* 0x000fe20008010024 */
[----:B------:R-:W-:Y:S01]  /*30f0*/  LOP3.LUT P0, RZ, R89, 0xff00, RZ, 0xc0, !PT ;  /* 0x0000ff0059ff7812 */ /* 0x000fe2000780c0ff */
[----:B------:R-:W-:Y:S01]  /*3100*/  FMUL.FTZ R69, R69, UR24 ;  /* 0x0000001845457c20 */ /* 0x000fe20008410000 */
[----:B------:R-:W-:-:S02]  /*3110*/  ISETP.GE.U32.AND P2, PT, R91, 0x1000000, PT ;  /* 0x010000005b00780c */ /* 0x000fc40003f46070 */
[----:B------:R1:W-:Y:S01]  /*3120*/  F2F.F16.F32 R39, R52 ;  /* 0x0000003400277304 */ /* 0x0003e20000200800 */
[----:B0-----:R-:W-:Y:S01]  /*3130*/  FMUL.FTZ R61, R61, UR4 ;  /* 0x000000043d3d7c20 */ /* 0x001fe20008410000 */
[----:B------:R-:W-:Y:S02]  /*3140*/  FSEL R50, R69, RZ, P0 ;  /* 0x000000ff45327208 */ /* 0x000fe40000000000 */
[----:B------:R-:W-:Y:S01]  /*3150*/  LOP3.LUT P0, RZ, R88, 0xff, RZ, 0xc0, !PT ;  /* 0x000000ff58ff7812 */ /* 0x000fe2000780c0ff */
[----:B------:R-:W-:-:S03]  /*3160*/  FMUL.FTZ R61, R61, UR24 ;  /* 0x000000183d3d7c20 */ /* 0x000fc60008410000 */
        /* <DEDUP_REMOVED lines=8> */
[----:B------:R-:W-:Y:S01]  /*31f0*/  ISETP.GE.U32.AND P0, PT, R88, 0x1000000, PT ;  /* 0x010000005800780c */ /* 0x000fe20003f06070 */
[----:B------:R-:W-:Y:S01]  /*3200*/  FMUL.FTZ R66, R66, UR24 ;  /* 0x0000001842427c20 */ /* 0x000fe20008410000 */
[----:B--2---:R-:W-:Y:S02]  /*3210*/  PRMT R75, R39, 0x5410, R64 ;  /* 0x00005410274b7816 */ /* 0x004fe40000000040 */
[----:B------:R0:W2:Y:S01]  /*3220*/  F2F.F16.F32 R34, R70 ;  /* 0x0000004600227304 */ /* 0x0000a20000200800 */
[----:B-1----:R-:W-:Y:S01]  /*3230*/  FMUL.FTZ R46, R46, UR4 ;  /* 0x000000042e2e7c20 */ /* 0x002fe20008410000 */
[----:B------:R-:W-:-:S02]  /*3240*/  FSEL R68, R66, RZ, P0 ;  /* 0x000000ff42447208 */ /* 0x000fc40000000000 */
[----:B------:R-:W-:Y:S01]  /*3250*/  LOP3.LUT P0, RZ, R88, 0xff00, RZ, 0xc0, !PT ;  /* 0x0000ff0058ff7812 */ /* 0x000fe2000780c0ff */
[----:B------:R-:W-:-:S03]  /*3260*/  FMUL.FTZ R46, R46, UR24 ;  /* 0x000000182e2e7c20 */ /* 0x000fc60008410000 */
[----:B------:R1:W-:Y:S01]  /*3270*/  F2F.F16.F32 R36, R65 ;  /* 0x0000004100247304 */ /* 0x0003e20000200800 */
[----:B0-----:R-:W-:-:S04]  /*3280*/  FMUL.FTZ R70, R70, UR4 ;  /* 0x0000000446467c20 */ /* 0x001fc80008410000 */
[----:B------:R-:W-:Y:S01]  /*3290*/  FMUL.FTZ R70, R70, UR24 ;  /* 0x0000001846467c20 */ /* 0x000fe20008410000 */
[----:B--2---:R-:W-:Y:S02]  /*32a0*/  PRMT R73, R33, 0x5410, R34 ;  /* 0x0000541021497816 */ /* 0x004fe40000000022 */
[----:B------:R0:W-:Y:S01]  /*32b0*/  F2F.F16.F32 R48, R37 ;  /* 0x0000002500307304 */ /* 0x0001e20000200800 */
[----:B-1----:R-:W-:Y:S01]  /*32c0*/  FMUL.FTZ R65, R65, UR4 ;  /* 0x0000000441417c20 */ /* 0x002fe20008410000 */
[----:B------:R-:W-:-:S06]  /*32d0*/  FSEL R69, R70, RZ, P2 ;  /* 0x000000ff46457208 */ /* 0x000fcc0001000000 */
[----:B------:R1:W2:Y:S01]  /*32e0*/  F2F.F16.F32 R38, R47 ;  /* 0x0000002f00267304 */ /* 0x0002a20000200800 */
[----:B0-----:R-:W-:-:S05]  /*32f0*/  FMUL.FTZ R37, R65, UR24 ;  /* 0x0000001841257c20 */ /* 0x001fca0008410000 */
[----:B------:R-:W-:Y:S02]  /*3300*/  FSEL R37, R37, RZ, P0 ;  /* 0x000000ff25257208 */ /* 0x000fe40000000000 */
[----:B------:R0:W-:Y:S01]  /*3310*/  F2F.F16.F32 R63, R61 ;  /* 0x0000003d003f7304 */ /* 0x0001e20000200800 */
[----:B-1----:R-:W-:Y:S01]  /*3320*/  FMUL.FTZ R47, R47, UR4 ;  /* 0x000000042f2f7c20 */ /* 0x002fe20008410000 */
[----:B------:R-:W-:-:S03]  /*3330*/  LOP3.LUT P0, RZ, R91, 0xff0000, RZ, 0xc0, !PT ;  /* 0x00ff00005bff7812 */ /* 0x000fc6000780c0ff */
[----:B------:R-:W-:Y:S01]  /*3340*/  FMUL.FTZ R47, R47, UR24 ;  /* 0x000000182f2f7c20 */ /* 0x000fe20008410000 */
[----:B------:R-:W-:Y:S01]  /*3350*/  FSEL R46, R46, RZ, P0 ;  /* 0x000000ff2e2e7208 */ /* 0x000fe20000000000 */
[----:B--2---:R-:W-:Y:S01]  /*3360*/  IMAD.WIDE.U32 R38, R38, 0x10000, RZ ;  /* 0x0001000026267825 */ /* 0x004fe200078e00ff */
[----:B------:R1:W2:Y:S01]  /*3370*/  F2F.F16.F32 R51, R60 ;  /* 0x0000003c00337304 */ /* 0x0002a20000200800 */
[----:B0-----:R-:W-:Y:S02]  /*3380*/  PRMT R61, R32, 0x5410, R35 ;  /* 0x00005410203d7816 */ /* 0x001fe40000000023 */
[----:B------:R-:W0:Y:S01]  /*3390*/  LDC.64 R32, c[0x0][0x478] ;  /* 0x00011e00ff207b82 */ /* 0x000e220000000a00 */
[----:B------:R-:W-:Y:S02]  /*33a0*/  FSEL R64, R47, RZ, P1 ;  /* 0x000000ff2f407208 */ /* 0x000fe40000800000 */
[----:B------:R-:W-:Y:S02]  /*33b0*/  LOP3.LUT P0, RZ, R91, 0xff, RZ, 0xc0, !PT ;  /* 0x000000ff5bff7812 */ /* 0x000fe4000780c0ff */
[----:B------:R-:W-:Y:S01]  /*33c0*/  F2F.F16.F32 R50, R50 ;  /* 0x0000003200327304 */ /* 0x000fe20000200800 */
[----:B-1----:R-:W-:Y:S01]  /*33d0*/  FMUL.FTZ R60, R60, UR4 ;  /* 0x000000043c3c7c20 */ /* 0x002fe20008410000 */
[----:B------:R-:W-:Y:S01]  /*33e0*/  LOP3.LUT R39, R73, R39, RZ, 0xfc, !PT ;  /* 0x0000002749277212 */ /* 0x000fe200078efcff */
[----:B------:R-:W1:Y:S02]  /*33f0*/  LDC.64 R34, c[0x0][0x468] ;  /* 0x00011a00ff227b82 */ /* 0x000e640000000a00 */
[----:B------:R-:W-:Y:S01]  /*3400*/  FMUL.FTZ R60, R60, UR24 ;  /* 0x000000183c3c7c20 */ /* 0x000fe20008410000 */
[----:B--2---:R-:W-:-:S02]  /*3410*/  LOP3.LUT R38, R38, R51, RZ, 0xfc, !PT ;  /* 0x0000003326267212 */ /* 0x004fc400078efcff */
[----:B------:R2:W-:Y:S08]  /*3420*/  F2F.F16.F32 R62, R37 ;  /* 0x00000025003e7304 */ /* 0x0005f00000200800 */
[----:B------:R-:W-:Y:S01]  /*3430*/  F2F.F16.F32 R52, R52 ;  /* 0x0000003400347304 */ /* 0x000fe20000200800 */
[----:B--2---:R-:W-:-:S03]  /*3440*/  IMAD.WIDE.U32 R36, R36, 0x10000, RZ ;  /* 0x0001000024247825 */ /* 0x004fc600078e00ff */
[----:B------:R-:W-:-:S04]  /*3450*/  LOP3.LUT R36, R36, R67, RZ, 0xfc, !PT ;  /* 0x0000004324247212 */ /* 0x000fc800078efcff */
[----:B------:R-:W2:Y:S01]  /*3460*/  F2F.F16.F32 R65, R68 ;  /* 0x0000004400417304 */ /* 0x000ea20000200800 */
[----:B------:R-:W-:-:S07]  /*3470*/  LOP3.LUT R37, R75, R37, RZ, 0xfc, !PT ;  /* 0x000000254b257212 */ /* 0x000fce00078efcff */
[----:B------:R-:W3:Y:S01]  /*3480*/  F2F.F16.F32 R53, R53 ;  /* 0x0000003500357304 */ /* 0x000ee20000200800 */
[----:B--2---:R-:W-:-:S07]  /*3490*/  PRMT R65, R52, 0x5410, R65 ;  /* 0x0000541034417816 */ /* 0x004fce0000000041 */
[----:B------:R2:W-:Y:S01]  /*34a0*/  F2F.F16.F32 R66, R46 ;  /* 0x0000002e00427304 */ /* 0x0005e20000200800 */
[----:B---3--:R-:W-:-:S07]  /*34b0*/  PRMT R67, R48, 0x5410, R53 ;  /* 0x0000541030437816 */ /* 0x008fce0000000035 */
[----:B------:R-:W3:Y:S01]  /*34c0*/  F2F.F16.F32 R49, R49 ;  /* 0x0000003100317304 */ /* 0x000ee20000200800 */
[----:B--2---:R-:W-:Y:S01]  /*34d0*/  IMAD.WIDE.U32 R46, R0, 0x10000, RZ ;  /* 0x00010000002e7825 */ /* 0x004fe200078e00ff */
[----:B------:R-:W-:Y:S02]  /*34e0*/  FSEL R0, R60, RZ, P0 ;  /* 0x000000ff3c007208 */ /* 0x000fe40000000000 */
[----:B------:R-:W-:-:S04]  /*34f0*/  LOP3.LUT R60, R46, R71, RZ, 0xfc, !PT ;  /* 0x000000472e3c7212 */ /* 0x000fc800078efcff */
[----:B------:R-:W2:Y:S01]  /*3500*/  F2F.F16.F32 R64, R64 ;  /* 0x0000004000407304 */ /* 0x000ea20000200800 */
[----:B------:R-:W-:Y:S01]  /*3510*/  LOP3.LUT R61, R61, R47, RZ, 0xfc, !PT ;  /* 0x0000002f3d3d7212 */ /* 0x000fe200078efcff */
[----:B------:R-:W-:-:S04]  /*3520*/  IMAD.WIDE.U32 R46, R50, 0x10000, RZ ;  /* 0x00010000322e7825 */ /* 0x000fc800078e00ff */
[----:B------:R-:W-:Y:S01]  /*3530*/  IMAD.WIDE.U32 R50, R62, 0x10000, RZ ;  /* 0x000100003e327825 */ /* 0x000fe200078e00ff */
[----:B---3--:R-:W-:Y:S01]  /*3540*/  LOP3.LUT R46, R46, R49, RZ, 0xfc, !PT ;  /* 0x000000312e2e7212 */ /* 0x008fe200078efcff */
[----:B------:R-:W3:Y:S01]  /*3550*/  F2F.F16.F32 R69, R69 ;  /* 0x0000004500457304 */ /* 0x000ee20000200800 */
[----:B------:R-:W-:Y:S01]  /*3560*/  LOP3.LUT R47, R67, R47, RZ, 0xfc, !PT ;  /* 0x0000002f432f7212 */ /* 0x000fe200078efcff */
[--C-:B0-----:R-:W-:Y:S01]  /*3570*/  IMAD.WIDE.U32 R48, R77, 0x8, R32.reuse ;  /* 0x000000084d307825 */ /* 0x101fe200078e0020 */
[----:B------:R-:W-:Y:S02]  /*3580*/  LOP3.LUT R51, R65, R51, RZ, 0xfc, !PT ;  /* 0x0000003341337212 */ /* 0x000fe400078efcff */
[----:B------:R-:W-:Y:S01]  /*3590*/  LOP3.LUT R50, R50, R63, RZ, 0xfc, !PT ;  /* 0x0000003f32327212 */ /* 0x000fe200078efcff */
[----:B------:R-:W-:Y:S01]  /*35a0*/  IMAD.WIDE.U32 R62, R78, 0x8, R32 ;  /* 0x000000084e3e7825 */ /* 0x000fe200078e0020 */
[----:B------:R4:W-:Y:S01]  /*35b0*/  STG.E.64 desc[UR16][R48.64], R60 ;  /* 0x0000003c30007986 */ /* 0x0009e2000c101b10 */
[----:B------:R-:W0:Y:S02]  /*35c0*/  F2F.F16.F32 R71, R0 ;  /* 0x0000000000477304 */ /* 0x000e240000200800 */
[----:B--2---:R-:W-:-:S04]  /*35d0*/  IMAD.WIDE.U32 R52, R64, 0x10000, RZ ;  /* 0x0001000040347825 */ /* 0x004fc800078e00ff */
[----:B-1----:R-:W-:Y:S01]  /*35e0*/  IMAD.WIDE.U32 R64, R77, 0x8, R34 ;  /* 0x000000084d407825 */ /* 0x002fe200078e0022 */
[----:B---3--:R-:W-:-:S03]  /*35f0*/  PRMT R69, R66, 0x5410, R69 ;  /* 0x0000541042457816 */ /* 0x008fc60000000045 */
[----:B------:R-:W-:Y:S01]  /*3600*/  IMAD.WIDE.U32 R66, R78, 0x8, R34 ;  /* 0x000000084e427825 */ /* 0x000fe200078e0022 */
[----:B------:R-:W-:Y:S01]  /*3610*/  LOP3.LUT R53, R69, R53, RZ, 0xfc, !PT ;  /* 0x0000003545357212 */ /* 0x000fe200078efcff */
[----:B------:R4:W-:Y:S02]  /*3620*/  STG.E.64 desc[UR16][R64.64], R46 ;  /* 0x0000002e40007986 */ /* 0x0009e4000c101b10 */
[C---:B------:R-:W-:Y:S01]  /*3630*/  IMAD.WIDE.U32 R32, R79.reuse, 0x8, R32 ;  /* 0x000000084f207825 */ /* 0x040fe200078e0020 */
[----:B0-----:R-:W-:Y:S01]  /*3640*/  LOP3.LUT R52, R52, R71, RZ, 0xfc, !PT ;  /* 0x0000004734347212 */ /* 0x001fe200078efcff */
[----:B------:R4:W-:Y:S02]  /*3650*/  STG.E.64 desc[UR16][R62.64], R36 ;  /* 0x000000243e007986 */ /* 0x0009e4000c101b10 */
[----:B------:R-:W-:Y:S02]  /*3660*/  IMAD.WIDE.U32 R34, R79, 0x8, R34 ;  /* 0x000000084f227825 */ /* 0x000fe400078e0022 */
[----:B------:R4:W-:Y:S04]  /*3670*/  STG.E.64 desc[UR16][R66.64], R50 ;  /* 0x0000003242007986 */ /* 0x0009e8000c101b10 */
[----:B------:R4:W-:Y:S04]  /*3680*/  STG.E.64 desc[UR16][R32.64], R38 ;  /* 0x0000002620007986 */ /* 0x0009e8000c101b10 */
[----:B------:R4:W-:Y:S02]  /*3690*/  STG.E.64 desc[UR16][R34.64], R52 ;  /* 0x0000003422007986 */ /* 0x0009e4000c101b10 */
.L_x_3679:
        /* <DEDUP_REMOVED lines=27> */
.L_x_3676:
        /* <DEDUP_REMOVED lines=15> */
.L_x_3682:
        /* <DEDUP_REMOVED lines=12> */
.L_x_6761:


//--------------------- .text._ZN10layer_norm22ln_bwd_finalize_kernelINS_22Kernel_traits_finalizeILj1536Ef6__halfS2_S2_fjLb0ELj1024ELj4ENS_18Kernel_traits_baseILj1536EfS2_S2_S2_fjLj1024EEEEELb0ELb0EEEvNS_9BwdParamsE --------------------------
	.section	.text._ZN10layer_norm22ln_bwd_finalize_kernelINS_22Kernel_traits_finalizeILj1536Ef6__halfS2_S2_fjLb0ELj1024ELj4ENS_18Kernel_traits_baseILj1536EfS2_S2_S2_fjLj1024EEEEELb0ELb0EEEvNS_9BwdParamsE,"ax",@progbits
	.align	128
        .global         _ZN10layer_norm22ln_bwd_finalize_kernelINS_22Kernel_traits_finalizeILj1536Ef6__halfS2_S2_fjLb0ELj1024ELj4ENS_18Kernel_traits_baseILj1536EfS2_S2_S2_fjLj1024EEEEELb0ELb0EEEvNS_9BwdParamsE
        .type           _ZN10layer_norm22ln_bwd_finalize_kernelINS_22Kernel_traits_finalizeILj1536Ef6__halfS2_S2_fjLb0ELj1024ELj4ENS_18Kernel_traits_baseILj1536EfS2_S2_S2_fjLj1024EEEEELb0ELb0EEEvNS_9BwdParamsE,@function
        .size           _ZN10layer_norm22ln_bwd_finalize_kernelINS_22Kernel_traits_finalizeILj1536Ef6__halfS2_S2_fjLb0ELj1024ELj4ENS_18Kernel_traits_baseILj1536EfS2_S2_S2_fjLj1024EEEEELb0ELb0EEEvNS_9BwdParamsE,(.L_x_6762 - _ZN10layer_norm22ln_bwd_finalize_kernelINS_22Kernel_traits_finalizeILj1536Ef6__halfS2_S2_fjLb0ELj1024ELj4ENS_18Kernel_traits_baseILj1536EfS2_S2_S2_fjLj1024EEEEELb0ELb0EEEvNS_9BwdParamsE)
        .other          _ZN10layer_norm22ln_bwd_finalize_kernelINS_22Kernel_traits_finalizeILj1536Ef6__halfS2_S2_fjLb0ELj1024ELj4ENS_18Kernel_traits_baseILj1536EfS2_S2_S2_fjLj1024EEEEELb0ELb0EEEvNS_9BwdParamsE,@"STO_CUDA_ENTRY STV_DEFAULT"
_ZN10layer_norm22ln_bwd_finalize_kernelINS_22Kernel_traits_finalizeILj1536Ef6__halfS2_S2_fjLb0ELj1024ELj4ENS_18Kernel_traits_baseILj1536EfS2_S2_S2_fjLj1024EEEEELb0ELb0EEEvNS_9BwdParamsE:
.text._ZN10layer_norm22ln_bwd_finalize_kernelINS_22Kernel_traits_finalizeILj1536Ef6__halfS2_S2_fjLb0ELj1024ELj4ENS_18Kernel_traits_baseILj1536EfS2_S2_S2_fjLj1024EEEEELb0ELb0EEEvNS_9BwdParamsE:
        /* <DEDUP_REMOVED lines=82> */
.L_x_3687:
        /* <DEDUP_REMOVED lines=118> */
.L_x_3686:
[----:B------:R-:W-:Y:S05]  /*0c80*/  BSYNC.RECONVERGENT B1 ;  /* 0x0000000000017941 */ /* 0x000fea0003800200 */
.L_x_3685:
        /* <DEDUP_REMOVED lines=75> */
.L_x_3689:
[----:B------:R-:W-:Y:S05]  /*1140*/  BSYNC.RECONVERGENT B1 ;  /* 0x0000000000017941 */ /* 0x000fea0003800200 */
.L_x_3688:
        /* <DEDUP_REMOVED lines=37> */
.L_x_3691:
[----:B------:R-:W-:Y:S05]  /*13a0*/  BSYNC.RECONVERGENT B1 ;  /* 0x0000000000017941 */ /* 0x000fea0003800200 */
.L_x_3690:
[----:B------:R-:W-:Y:S05]  /*13b0*/  @!P1 BRA `(.L_x_3684) ;  /* 0x0000000000409947 */ /* 0x000fea0003800000 */
[----:B------:R-:W0:Y:S01]  /*13c0*/  LDC.64 R6, c[0x0][0x440] ;  /* 0x00011000ff067b82 */ /* 0x000e220000000a00 */
[----:B------:R-:W-:Y:S01]  /*13d0*/  IMAD R59, R2, R56, R59 ;  /* 0x00000038023b7224 */ /* 0x000fe200078e023b */
[----:B------:R-:W-:Y:S02]  /*13e0*/  LOP3.LUT R8, R8, 0x1f, RZ, 0xc0, !PT ;  /* 0x0000001f08087812 */ /* 0x000fe400078ec0ff */
[----:B------:R-:W-:Y:S02]  /*13f0*/  IADD3 R9, PT, PT, -R9, RZ, RZ ;  /* 0x000000ff09097210 */ /* 0x000fe40007ffe1ff */
[----:B------:R-:W-:Y:S02]  /*1400*/  IADD3 R59, PT, PT, R8, R59, RZ ;  /* 0x0000003b083b7210 */ /* 0x000fe40007ffe0ff */
[----:B------:R-:W1:Y:S05]  /*1410*/  LDC.64 R10, c[0x0][0x448] ;  /* 0x00011200ff0a7b82 */ /* 0x000e6a0000000a00 */
.L_x_3692:
        /* <DEDUP_REMOVED lines=10> */
.L_x_3684:
[----:B------:R-:W-:Y:S05]  /*14c0*/  BSYNC.RECONVERGENT B0 ;  /* 0x0000000000007941 */ /* 0x000fea0003800200 */
.L_x_3683:
        /* <DEDUP_REMOVED lines=57> */
.L_x_3693:
        /* <DEDUP_REMOVED lines=10> */
.L_x_6762:


//--------------------- .text._ZN10layer_norm13ln_bwd_kernelINS_13Kernel_traitsIf6__halfS2_S2_fjLj1536ELj1ELj1ELj4ELj8ENS_18Kernel_traits_baseILj1536EfS2_S2_S2_fjLj128EEEEELb1ELb0ELb1ELb0EEEvNS_9BwdParamsE --------------------------
	.section	.text._ZN10layer_norm13ln_bwd_kernelINS_13Kernel_traitsIf6__halfS2_S2_fjLj1536ELj1ELj1ELj4ELj8ENS_18Kernel_traits_baseILj1536EfS2_S2_S2_fjLj128EEEEELb1ELb0ELb1ELb0EEEvNS_9BwdParamsE,"ax",@progbits
	.align	128
        .global         _ZN10layer_norm13ln_bwd_kernelINS_13Kernel_traitsIf6__halfS2_S2_fjLj1536ELj1ELj1ELj4ELj8ENS_18Kernel_traits_baseILj1536EfS2_S2_S2_fjLj128EEEEELb1ELb0ELb1ELb0EEEvNS_9BwdParamsE
        .type           _ZN10layer_norm13ln_bwd_kernelINS_13Kernel_traitsIf6__halfS2_S2_fjLj1536ELj1ELj1ELj4ELj8ENS_18Kernel_traits_baseILj1536EfS2_S2_S2_fjLj128EEEEELb1ELb0ELb1ELb0EEEvNS_9BwdParamsE,@function
        .size           _ZN10layer_norm13ln_bwd_kernelINS_13Kernel_traitsIf6__halfS2_S2_fjLj1536ELj1ELj1ELj4ELj8ENS_18Kernel_traits_baseILj1536EfS2_S2_S2_fjLj128EEEEELb1ELb0ELb1ELb0EEEvNS_9BwdParamsE,(.L_x_6763 - _ZN10layer_norm13ln_bwd_kernelINS_13Kernel_traitsIf6__halfS2_S2_fjLj1536ELj1ELj1ELj4ELj8ENS_18Kernel_traits_baseILj1536EfS2_S2_S2_fjLj128EEEEELb1ELb0ELb1ELb0EEEvNS_9BwdParamsE)
        .other          _ZN10layer_norm13ln_bwd_kernelINS_13Kernel_traitsIf6__halfS2_S2_fjLj1536ELj1ELj1ELj4ELj8ENS_18Kernel_traits_baseILj1536EfS2_S2_S2_fjLj128EEEEELb1ELb0ELb1ELb0EEEvNS_9BwdParamsE,@"STO_CUDA_ENTRY STV_DEFAULT"
_ZN10layer_norm13ln_bwd_kernelINS_13Kernel_traitsIf6__halfS2_S2_fjLj1536ELj1ELj1ELj4ELj8ENS_18Kernel_traits_baseILj1536EfS2_S2_S2_fjLj128EEEEELb1ELb0ELb1ELb0EEEvNS_9BwdParamsE:
.text._ZN10layer_norm13ln_bwd_kernelINS_13Kernel_traitsIf6__halfS2_S2_fjLj1536ELj1ELj1ELj4ELj8ENS_18Kernel_traits_baseILj1536EfS2_S2_S2_fjLj128EEEEELb1ELb0ELb1ELb0EEEvNS_9BwdParamsE:
        /* <DEDUP_REMOVED lines=63> */
.L_x_3737:
        /* <DEDUP_REMOVED lines=39> */
[----:B------:R-:W-:Y:S01]  /*0660*/  MOV R55, UR12 ;  /* 0x0000000c00377c02 */ /* 0x000fe20008000f00 */
[----:B------:R-:W-:-:S02]  /*0670*/  USHF.R.S32.HI UR10, URZ, 0x1f, UR9 ;  /* 0x0000001fff0a7899 */ /* 0x000fc40008011409 */
[----:B------:R-:W-:Y:S01]  /*0680*/  @UP3 ULEA.HI UR14, UR14, UR13, URZ, 0x2 ;  /* 0x0000000d0e0e3291 */ /* 0x000fe2000f8f10ff */
[----:B------:R-:W-:Y:S01]  /*0690*/  LEA.HI.SX32 R55, R55, R6, 0x1e ;  /* 0x0000000637377211 */ /* 0x000fe200078ff2ff */
[----:B------:R-:W-:-:S04]  /*06a0*/  ULEA.HI UR10, UR10, UR9, URZ, 0x2 ;  /* 0x000000090a0a7291 */ /* 0x000fc8000f8f10ff */
[----:B------:R-:W-:Y:S02]  /*06b0*/  MOV R51, UR14 ;  /* 0x0000000e00337c02 */ /* 0x000fe40008000f00 */
[----:B0-----:R-:W-:Y:S02]  /*06c0*/  MOV R49, UR10 ;  /* 0x0000000a00317c02 */ /* 0x001fe40008000f00 */
        /* <DEDUP_REMOVED lines=20> */
[----:B------:R-:W-:Y:S02]  /*0810*/  IADD3 R55, PT, PT, R55, 0x80, RZ ;  /* 0x0000008037377810 */ /* 0x000fe40007ffe0ff */
[----:B------:R-:W-:Y:S02]  /*0820*/  IADD3 R54, PT, PT, R54, 0x80, RZ ;  /* 0x0000008036367810 */ /* 0x000fe40007ffe0ff */
[----:B---3--:R-:W-:Y:S01]  /*0830*/  SHF.R.U64 R90, R48, 0x10, R49 ;  /* 0x00000010305a7819 */ /* 0x008fe20000001231 */
[----:B------:R-:W-:Y:S02]  /*0840*/  HADD2.F32 R65, -RZ, R48.H0_H0 ;  /* 0x20000030ff417230 */ /* 0x000fe40000004100 */
[----:B------:R-:W-:-:S02]  /*0850*/  HADD2.F32 R87, -RZ, R49.H0_H0 ;  /* 0x20000031ff577230 */ /* 0x000fc40000004100 */
[----:B0-----:R-:W-:Y:S02]  /*0860*/  HADD2.F32 R61, -RZ, R90.H0_H0 ;  /* 0x2000005aff3d7230 */ /* 0x001fe40000004100 */
[----:B------:R-:W-:Y:S01]  /*0870*/  FADD.FTZ R65, -R52, R65 ;  /* 0x0000004134417221 */ /* 0x000fe20000010100 */
[----:B----4-:R-:W-:Y:S02]  /*0880*/  MOV R59, R50 ;  /* 0x00000032003b7202 */ /* 0x010fe40000000f00 */
[--C-:B------:R-:W-:Y:S02]  /*0890*/  SHF.R.U64 R50, R50, 0x10, R51.reuse ;  /* 0x0000001032327819 */ /* 0x100fe40000001233 */
[----:B------:R-:W-:Y:S02]  /*08a0*/  MOV R64, R51 ;  /* 0x0000003300407202 */ /* 0x000fe40000000f00 */
[----:B------:R-:W-:Y:S01]  /*08b0*/  SHF.R.U32.HI R89, RZ, 0x10, R51 ;  /* 0x00000010ff597819 */ /* 0x000fe20000011633 */
[----:B------:R-:W-:Y:S01]  /*08c0*/  HADD2.F32 R59, -RZ, R59.H0_H0 ;  /* 0x2000003bff3b7230 */ /* 0x000fe20000004100 */
[----:B------:R-:W-:Y:S01]  /*08d0*/  SHF.R.U32.HI R51, RZ, 0x10, R49 ;  /* 0x00000010ff337819 */ /* 0x000fe20000011631 */
[C---:B------:R-:W-:Y:S01]  /*08e0*/  FADD.FTZ R62, -R52.reuse, R87 ;  /* 0x00000057343e7221 */ /* 0x040fe20000010100 */
[----:B------:R-:W-:Y:S01]  /*08f0*/  FADD.FTZ R60, -R52, R61 ;  /* 0x0000003d343c7221 */ /* 0x000fe20000010100 */
[----:B------:R-:W-:Y:S01]  /*0900*/  FMUL.FTZ R87, R65, UR35 ;  /* 0x0000002341577c20 */ /* 0x000fe20008410000 */
[----:B------:R-:W-:-:S02]  /*0910*/  HADD2.F32 R50, -RZ, R50.H0_H0 ;  /* 0x20000032ff327230 */ /* 0x000fc40000004100 */
[----:B------:R-:W-:Y:S01]  /*0920*/  FADD.FTZ R32, R32, R59 ;  /* 0x0000003b20207221 */ /* 0x000fe20000010000 */
[----:B------:R-:W-:Y:S02]  /*0930*/  HADD2.F32 R51, -RZ, R51.H0_H0 ;  /* 0x20000033ff337230 */ /* 0x000fe40000004100 */
[----:B------:R-:W-:Y:S01]  /*0940*/  FMUL.FTZ R60, R60, UR35 ;  /* 0x000000233c3c7c20 */ /* 0x000fe20008410000 */
[----:B------:R-:W-:Y:S02]  /*0950*/  HADD2.F32 R49, -RZ, R64.H0_H0 ;  /* 0x20000040ff317230 */ /* 0x000fe40000004100 */
        /* <DEDUP_REMOVED lines=23> */
.L_x_3698:
[----:B------:R-:W-:Y:S05]  /*0ad0*/  BSYNC.RECONVERGENT B1 ;  /* 0x0000000000017941 */ /* 0x000fea0003800200 */
.L_x_3697:
        /* <DEDUP_REMOVED lines=20> */
[----:B------:R-:W-:-:S04]  /*0c20*/  HADD2.F32 R89, -RZ, R48.H0_H0 ;  /* 0x20000030ff597230 */ /* 0x000fc80000004100 */
[----:B0-----:R-:W-:Y:S01]  /*0c30*/  HADD2.F32 R75, -RZ, R78.H0_H0 ;  /* 0x2000004eff4b7230 */ /* 0x001fe20000004100 */
[----:B----4-:R-:W-:Y:S02]  /*0c40*/  MOV R76, R50 ;  /* 0x00000032004c7202 */ /* 0x010fe40000000f00 */
[--C-:B------:R-:W-:Y:S02]  /*0c50*/  SHF.R.U64 R50, R50, 0x10, R51.reuse ;  /* 0x0000001032327819 */ /* 0x100fe40000001233 */
[----:B------:R-:W-:Y:S02]  /*0c60*/  MOV R79, R51 ;  /* 0x00000033004f7202 */ /* 0x000fe40000000f00 */
[----:B------:R-:W-:Y:S01]  /*0c70*/  SHF.R.U32.HI R77, RZ, 0x10, R51 ;  /* 0x00000010ff4d7819 */ /* 0x000fe20000011633 */
[----:B------:R-:W-:Y:S01]  /*0c80*/  HADD2.F32 R91, -RZ, R49.H0_H0 ;  /* 0x20000031ff5b7230 */ /* 0x000fe20000004100 */
[----:B------:R-:W-:Y:S01]  /*0c90*/  SHF.R.U32.HI R51, RZ, 0x10, R49 ;  /* 0x00000010ff337819 */ /* 0x000fe20000011631 */
[----:B------:R-:W-:-:S02]  /*0ca0*/  HADD2.F32 R49, -RZ, R76.H0_H0 ;  /* 0x2000004cff317230 */ /* 0x000fc40000004100 */
[C---:B------:R-:W-:Y:S01]  /*0cb0*/  FADD.FTZ R72, -R52.reuse, R75 ;  /* 0x0000004b34487221 */ /* 0x040fe20000010100 */
[----:B------:R-:W-:Y:S01]  /*0cc0*/  FADD.FTZ R73, -R52, R89 ;  /* 0x0000005934497221 */ /* 0x000fe20000010100 */
[----:B------:R-:W-:Y:S02]  /*0cd0*/  HADD2.F32 R50, -RZ, R50.H0_H0 ;  /* 0x20000032ff327230 */ /* 0x000fe40000004100 */
[----:B------:R-:W-:Y:S02]  /*0ce0*/  HADD2.F32 R51, -RZ, R51.H0_H0 ;  /* 0x20000033ff337230 */ /* 0x000fe40000004100 */
[----:B------:R-:W-:Y:S01]  /*0cf0*/  FMUL.FTZ R72, R72, UR35 ;  /* 0x0000002348487c20 */ /* 0x000fe20008410000 */
[----:B------:R-:W-:Y:S01]  /*0d00*/  FMUL.FTZ R73, R73, UR35 ;  /* 0x0000002349497c20 */ /* 0x000fe20008410000 */
[----:B-----5:R-:W-:Y:S01]  /*0d10*/  FMUL.FTZ R74, R12, R49 ;  /* 0x000000310c4a7220 */ /* 0x020fe20000410000 */
[----:B------:R-:W-:Y:S02]  /*0d20*/  HADD2.F32 R48, -RZ, R77.H0_H0 ;  /* 0x2000004dff307230 */ /* 0x000fe40000004100 */
[----:B------:R-:W-:Y:S01]  /*0d30*/  FADD.FTZ R91, -R52, R91 ;  /* 0x0000005b345b7221 */ /* 0x000fe20000010100 */
[----:B------:R-:W-:Y:S01]  /*0d40*/  FADD.FTZ R29, R29, R50 ;  /* 0x000000321d1d7221 */ /* 0x000fe20000010000 */
[-C--:B------:R-:W-:Y:S01]  /*0d50*/  FFMA.FTZ R41, R72, R50.reuse, R41 ;  /* 0x0000003248297223 */ /* 0x080fe20000010029 */
[----:B------:R-:W-:Y:S01]  /*0d60*/  FMUL.FTZ R77, R13, R50 ;  /* 0x000000320d4d7220 */ /* 0x000fe20000410000 */
[----:B------:R-:W-:Y:S01]  /*0d70*/  FADD.FTZ R51, -R52, R51 ;  /* 0x0000003334337221 */ /* 0x000fe20000010100 */
[----:B------:R-:W-:-:S02]  /*0d80*/  HADD2.F32 R79, -RZ, R79.H0_H0 ;  /* 0x2000004fff4f7230 */ /* 0x000fc40000004100 */
        /* <DEDUP_REMOVED lines=18> */
.L_x_3700:
[----:B------:R-:W-:Y:S05]  /*0eb0*/  BSYNC.RECONVERGENT B1 ;  /* 0x0000000000017941 */ /* 0x000fea0003800200 */
.L_x_3699:
        /* <DEDUP_REMOVED lines=23> */
[----:B------:R-:W-:Y:S02]  /*1030*/  HADD2.F32 R49, -RZ, R86.H0_H0 ;  /* 0x20000056ff317230 */ /* 0x000fe40000004100 */
[----:B-1----:R-:W-:Y:S02]  /*1040*/  HADD2.F32 R81, -RZ, R84.H0_H0 ;  /* 0x20000054ff517230 */ /* 0x002fe40000004100 */
[----:B------:R-:W-:Y:S02]  /*1050*/  HADD2.F32 R55, -RZ, R55.H0_H0 ;  /* 0x20000037ff377230 */ /* 0x000fe40000004100 */
[C---:B------:R-:W-:Y:S01]  /*1060*/  FADD.FTZ R51, -R52.reuse, R51 ;  /* 0x0000003334337221 */ /* 0x040fe20000010100 */
[----:B------:R-:W-:Y:S02]  /*1070*/  HADD2.F32 R54, -RZ, R54.H0_H0 ;  /* 0x20000036ff367230 */ /* 0x000fe40000004100 */
[C---:B------:R-:W-:Y:S01]  /*1080*/  FADD.FTZ R49, -R52.reuse, R49 ;  /* 0x0000003134317221 */ /* 0x040fe20000010100 */
[----:B------:R-:W-:Y:S01]  /*1090*/  FADD.FTZ R88, -R52, R81 ;  /* 0x0000005134587221 */ /* 0x000fe20000010100 */
[----:B0----5:R-:W-:Y:S01]  /*10a0*/  FMUL.FTZ R82, R20, R55 ;  /* 0x0000003714527220 */ /* 0x021fe20000410000 */
[----:B------:R-:W-:Y:S01]  /*10b0*/  FMUL.FTZ R81, R51, UR35 ;  /* 0x0000002333517c20 */ /* 0x000fe20008410000 */
[----:B------:R-:W-:-:S02]  /*10c0*/  HADD2.F32 R48, -RZ, R50.H0_H0 ;  /* 0x20000032ff307230 */ /* 0x000fc40000004100 */
[----:B------:R-:W-:Y:S01]  /*10d0*/  FMUL.FTZ R80, R49, UR35 ;  /* 0x0000002331507c20 */ /* 0x000fe20008410000 */
        /* <DEDUP_REMOVED lines=24> */
.L_x_3696:
        /* <DEDUP_REMOVED lines=35> */
.L_x_3702:
        /* <DEDUP_REMOVED lines=10> */
[C---:B-1----:R-:W-:Y:S01]  /*1530*/  @P1 IMAD.WIDE.U32 R50, R49.reuse, 0x8, R50 ;  /* 0x0000000831321825 */ /* 0x042fe200078e0032 */
[----:B------:R-:W-:-:S05]  /*1540*/  @P1 IADD3 R49, PT, PT, R49, 0x80, RZ ;  /* 0x0000008031311810 */ /* 0x000fca0007ffe0ff */
[----:B------:R-:W1:Y:S01]  /*1550*/  @P1 LDC.64 R90, c[0x0][0x3b0] ;  /* 0x0000ec00ff5a1b82 */ /* 0x000e620000000a00 */
[----:B------:R-:W5:Y:S01]  /*1560*/  @P1 LDG.E.64 R66, desc[UR24][R50.64] ;  /* 0x0000001832421981 */ /* 0x000f62000c1e1b00 */
[----:B--2---:R-:W-:-:S06]  /*1570*/  @P3 IMAD.WIDE.U32 R52, R49, 0x8, R52 ;  /* 0x0000000831343825 */ /* 0x004fcc00078e0034 */
[----:B------:R-:W2:Y:S01]  /*1580*/  @P3 LDC.64 R48, c[0x0][0x3b0] ;  /* 0x0000ec00ff303b82 */ /* 0x000ea20000000a00 */
[----:B------:R-:W5:Y:S01]  /*1590*/  @P3 LDG.E.64 R70, desc[UR24][R52.64] ;  /* 0x0000001834463981 */ /* 0x000f62000c1e1b00 */
[C---:B0-----:R-:W-:Y:S01]  /*15a0*/  @P2 IMAD.WIDE.U32 R92, R89.reuse, 0x4, R92 ;  /* 0x00000004595c2825 */ /* 0x041fe200078e005c */
[----:B------:R-:W-:-:S04]  /*15b0*/  @P2 IADD3 R89, PT, PT, R89, 0x80, RZ ;  /* 0x0000008059592810 */ /* 0x000fc80007ffe0ff */
[----:B------:R0:W5:Y:S01]  /*15c0*/  @P2 LDG.E R3, desc[UR24][R92.64] ;  /* 0x000000185c032981 */ /* 0x000162000c1e1900 */
[C---:B-1----:R-:W-:Y:S01]  /*15d0*/  @P1 IMAD.WIDE.U32 R90, R89.reuse, 0x4, R90 ;  /* 0x00000004595a1825 */ /* 0x042fe200078e005a */
[----:B------:R-:W-:-:S04]  /*15e0*/  @P1 IADD3 R89, PT, PT, R89, 0x80, RZ ;  /* 0x0000008059591810 */ /* 0x000fc80007ffe0ff */
[----:B------:R1:W5:Y:S01]  /*15f0*/  @P1 LDG.E R2, desc[UR24][R90.64] ;  /* 0x000000185a021981 */ /* 0x000362000c1e1900 */
[----:B--2---:R-:W-:-:S05]  /*1600*/  @P3 IMAD.WIDE.U32 R48, R89, 0x4, R48 ;  /* 0x0000000459303825 */ /* 0x004fca00078e0030 */
[----:B------:R1:W5:Y:S01]  /*1610*/  @P3 LDG.E R0, desc[UR24][R48.64] ;  /* 0x0000001830003981 */ /* 0x000362000c1e1900 */
[----:B0-----:R-:W-:-:S07]  /*1620*/  CS2R R92, SRZ ;  /* 0x00000000005c7805 */ /* 0x001fce000001ff00 */
.L_x_3701:
[----:B------:R-:W-:Y:S05]  /*1630*/  BSYNC.RECONVERGENT B0 ;  /* 0x0000000000007941 */ /* 0x000fea0003800200 */
.L_x_3695:
        /* <DEDUP_REMOVED lines=32> */
.L_x_3704:
[----:B------:R-:W-:Y:S05]  /*1840*/  BSYNC.RECONVERGENT B0 ;  /* 0x0000000000007941 */ /* 0x000fea0003800200 */
.L_x_3703:
        /* <DEDUP_REMOVED lines=49> */
[----:B------:R-:W-:-:S07]  /*1b60*/  F2FP.F16.F32.PACK_AB R7, RZ, R7 ;  /* 0x00000007ff07723e */ /* 0x000fce00000000ff */
.L_x_3709:
        /* <DEDUP_REMOVED lines=11> */
.L_x_3710:
        /* <DEDUP_REMOVED lines=11> */
.L_x_3711:
        /* <DEDUP_REMOVED lines=10> */
[----:B------:R-:W-:Y:S01]  /*1d70*/  F2FP.F16.F32.PACK_AB R10, RZ, R10 ;  /* 0x0000000aff0a723e */ /* 0x000fe200000000ff */
[----:B------:R-:W-:Y:S06]  /*1d80*/  BRA `(.L_x_3712) ;  /* 0x00000008007c7947 */ /* 0x000fec0003800000 */
.L_x_3708:
        /* <DEDUP_REMOVED lines=19> */
[----:B------:R-:W-:Y:S01]  /*1ec0*/  F2FP.F16.F32.PACK_AB R11, RZ, R11 ;  /* 0x0000000bff0b723e */ /* 0x000fe200000000ff */
[----:B------:R-:W-:Y:S01]  /*1ed0*/  @P4 FMUL.FTZ R50, R49, UR12 ;  /* 0x0000000c31324c20 */ /* 0x000fe20008410000 */
[----:B------:R-:W-:Y:S01]  /*1ee0*/  FSEL R49, R54, RZ, P0 ;  /* 0x000000ff36317208 */ /* 0x000fe20000000000 */
[----:B-1----:R-:W-:Y:S01]  /*1ef0*/  @P4 FMUL.FTZ R51, R48, UR15 ;  /* 0x0000000f30334c20 */ /* 0x002fe20008410000 */
[----:B------:R-:W-:-:S02]  /*1f00*/  F2FP.F16.F32.PACK_AB R48, RZ, R48 ;  /* 0x00000030ff30723e */ /* 0x000fc400000000ff */
[----:B------:R-:W-:Y:S01]  /*1f10*/  @P4 FSEL R50, R50, RZ, P5 ;  /* 0x000000ff32324208 */ /* 0x000fe20002800000 */
[----:B--2---:R-:W-:Y:S01]  /*1f20*/  @P4 FMUL.FTZ R54, R49, UR37 ;  /* 0x0000002531364c20 */ /* 0x004fe20008410000 */
[----:B------:R-:W-:Y:S01]  /*1f30*/  @P4 FMUL.FTZ R51, R51, UR14 ;  /* 0x0000000e33334c20 */ /* 0x000fe20008410000 */
[----:B------:R-:W-:Y:S02]  /*1f40*/  @P4 LOP3.LUT P5, RZ, R3, 0xff0000, RZ, 0xc0, !PT ;  /* 0x00ff000003ff4812 */ /* 0x000fe400078ac0ff */
[----:B------:R-:W-:Y:S01]  /*1f50*/  @P4 F2FP.F16.F32.PACK_AB R55, RZ, R50 ;  /* 0x00000032ff37423e */ /* 0x000fe200000000ff */
[----:B------:R-:W-:Y:S01]  /*1f60*/  FFMA.FTZ R50, R64, UR10, R52 ;  /* 0x0000000a40327c23 */ /* 0x000fe20008010034 */
[----:B------:R-:W-:Y:S01]  /*1f70*/  @P4 FMUL.FTZ R54, R54, UR36 ;  /* 0x0000002436364c20 */ /* 0x000fe20008410000 */
[----:B------:R-:W-:Y:S02]  /*1f80*/  @P4 FSEL R51, R51, RZ, P6 ;  /* 0x000000ff33334208 */ /* 0x000fe40003000000 */
[----:B------:R-:W-:Y:S01]  /*1f90*/  FADD.FTZ R50, R65, -R50 ;  /* 0x8000003241327221 */ /* 0x000fe20000010000 */
[----:B------:R-:W-:-:S02]  /*1fa0*/  F2FP.F16.F32.PACK_AB R49, RZ, R49 ;  /* 0x00000031ff31723e */ /* 0x000fc400000000ff */
[----:B------:R-:W-:Y:S01]  /*1fb0*/  @P4 FSEL R54, R54, RZ, P5 ;  /* 0x000000ff36364208 */ /* 0x000fe20002800000 */
[----:B------:R-:W-:Y:S01]  /*1fc0*/  FMUL.FTZ R50, R50, UR35 ;  /* 0x0000002332327c20 */ /* 0x000fe20008410000 */
[----:B------:R-:W-:Y:S02]  /*1fd0*/  @P4 F2FP.F16.F32.PACK_AB R51, RZ, R51 ;  /* 0x00000033ff33423e */ /* 0x000fe400000000ff */
[----:B------:R-:W-:Y:S02]  /*1fe0*/  @P4 F2FP.F16.F32.PACK_AB R54, RZ, R54 ;  /* 0x00000036ff36423e */ /* 0x000fe400000000ff */
[----:B------:R-:W-:Y:S02]  /*1ff0*/  FSEL R50, R50, RZ, P0 ;  /* 0x000000ff32327208 */ /* 0x000fe40000000000 */
[----:B------:R-:W-:Y:S02]  /*2000*/  @P4 PRMT R7, R55, 0x7610, R7 ;  /* 0x0000761037074816 */ /* 0x000fe40000000007 */
[----:B------:R-:W-:-:S02]  /*2010*/  @P4 PRMT R8, R51, 0x7610, R8 ;  /* 0x0000761033084816 */ /* 0x000fc40000000008 */
[----:B------:R-:W-:Y:S02]  /*2020*/  @P4 PRMT R9, R54, 0x7610, R9 ;  /* 0x0000761036094816 */ /* 0x000fe40000000009 */
[----:B------:R-:W-:Y:S02]  /*2030*/  F2FP.F16.F32.PACK_AB R58, RZ, R50 ;  /* 0x00000032ff3a723e */ /* 0x000fe400000000ff */
[----:B------:R-:W-:Y:S02]  /*2040*/  PRMT R56, R48, 0x7610, R56 ;  /* 0x0000761030387816 */ /* 0x000fe40000000038 */
[----:B------:R-:W-:Y:S01]  /*2050*/  PRMT R57, R49, 0x7610, R57 ;  /* 0x0000761031397816 */ /* 0x000fe20000000039 */
[----:B------:R-:W-:Y:S06]  /*2060*/  BRA.U !UP3, `(.L_x_3712) ;  /* 0x000000050bc47547 */ /* 0x000fec000b800000 */
[----:B------:R-:W-:Y:S01]  /*2070*/  FMUL.FTZ R10, R50, UR27 ;  /* 0x0000001b320a7c20 */ /* 0x000fe20008410000 */
[----:B------:R-:W-:-:S03]  /*2080*/  ISETP.GE.U32.AND P0, PT, R3, 0x1000000, PT ;  /* 0x010000000300780c */ /* 0x000fc60003f06070 */
[----:B------:R-:W-:-:S05]  /*2090*/  FMUL.FTZ R10, R10, UR26 ;  /* 0x0000001a0a0a7c20 */ /* 0x000fca0008410000 */
[----:B------:R-:W-:-:S04]  /*20a0*/  FSEL R10, R10, RZ, P0 ;  /* 0x000000ff0a0a7208 */ /* 0x000fc80000000000 */
[----:B------:R-:W-:Y:S01]  /*20b0*/  F2FP.F16.F32.PACK_AB R10, RZ, R10 ;  /* 0x0000000aff0a723e */ /* 0x000fe200000000ff */
[----:B------:R-:W-:Y:S06]  /*20c0*/  BRA `(.L_x_3712) ;  /* 0x0000000400ac7947 */ /* 0x000fec0003800000 */
.L_x_3707:
[----:B------:R-:W-:-:S04]  /*20d0*/  UISETP.NE.U32.AND UP0, UPT, UR4, URZ, UPT ;  /* 0x000000ff0400728c */ /* 0x000fc8000bf05070 */
[----:B------:R-:W-:-:S09]  /*20e0*/  UISETP.NE.AND.EX UP0, UPT, UR5, URZ, UPT, UP0 ;  /* 0x000000ff0500728c */ /* 0x000fd2000bf05300 */
[----:B------:R-:W-:Y:S05]  /*20f0*/  BRA.U UP0, `(.L_x_3713) ;  /* 0x0000000100c07547 */ /* 0x000fea000b800000 */
[----:B------:R-:W-:Y:S01]  /*2100*/  ISETP.LT.AND P0, PT, RZ, UR34, PT ;  /* 0x00000022ff007c0c */ /* 0x000fe2000bf01270 */
[----:B-----5:R-:W-:Y:S01]  /*2110*/  HADD2.F32 R48, -RZ, R68.H0_H0 ;  /* 0x20000044ff307230 */ /* 0x020fe20000004100 */
        /* <DEDUP_REMOVED lines=14> */
[----:B0-----:R-:W-:Y:S02]  /*2200*/  @P4 FMUL.FTZ R48, R48, UR13 ;  /* 0x0000000d30304c20 */ /* 0x001fe40008410000 */
[----:B------:R-:W-:-:S02]  /*2210*/  HADD2.F32 R49, -RZ, R49.H0_H0 ;  /* 0x20000031ff317230 */ /* 0x000fc40000004100 */
[----:B------:R-:W-:-:S03]  /*2220*/  @P4 FMUL.FTZ R48, R48, UR12 ;  /* 0x0000000c30304c20 */ /* 0x000fc60008410000 */
[----:B------:R-:W-:Y:S01]  /*2230*/  @P0 FFMA.FTZ R49, R50, UR35, R49 ;  /* 0x0000002332310c23 */ /* 0x000fe20008010031 */
[----:B------:R-:W-:Y:S01]  /*2240*/  HADD2.F32 R50, -RZ, R69.H0_H0 ;  /* 0x20000045ff327230 */ /* 0x000fe20000004100 */
[----:B------:R-:W-:Y:S02]  /*2250*/  @P4 FSEL R48, R48, RZ, P6 ;  /* 0x000000ff30304208 */ /* 0x000fe40003000000 */
[----:B-1----:R-:W-:Y:S01]  /*2260*/  @P4 FMUL.FTZ R49, R49, UR15 ;  /* 0x0000000f31314c20 */ /* 0x002fe20008410000 */
[----:B------:R-:W-:Y:S01]  /*2270*/  @P4 LOP3.LUT P6, RZ, R3, 0xff0000, RZ, 0xc0, !PT ;  /* 0x00ff000003ff4812 */ /* 0x000fe200078cc0ff */
[----:B------:R-:W-:Y:S01]  /*2280*/  @P0 FFMA.FTZ R50, R51, UR35, R50 ;  /* 0x0000002333320c23 */ /* 0x000fe20008010032 */
[----:B------:R-:W-:Y:S01]  /*2290*/  @P4 F2FP.F16.F32.PACK_AB R48, RZ, R48 ;  /* 0x00000030ff30423e */ /* 0x000fe200000000ff */
[----:B------:R-:W-:Y:S02]  /*22a0*/  @P4 FMUL.FTZ R49, R49, UR14 ;  /* 0x0000000e31314c20 */ /* 0x000fe40008410000 */
[----:B--2---:R-:W-:Y:S01]  /*22b0*/  @P4 FMUL.FTZ R50, R50, UR37 ;  /* 0x0000002532324c20 */ /* 0x004fe20008410000 */
[----:B------:R-:W-:-:S02]  /*22c0*/  @P4 PRMT R7, R48, 0x7610, R7 ;  /* 0x0000761030074816 */ /* 0x000fc40000000007 */
[----:B------:R-:W-:Y:S01]  /*22d0*/  @P4 FSEL R49, R49, RZ, P5 ;  /* 0x000000ff31314208 */ /* 0x000fe20002800000 */
[----:B------:R-:W-:-:S03]  /*22e0*/  @P4 FMUL.FTZ R50, R50, UR36 ;  /* 0x0000002432324c20 */ /* 0x000fc60008410000 */
[----:B------:R-:W-:Y:S02]  /*22f0*/  @P4 F2FP.F16.F32.PACK_AB R49, RZ, R49 ;  /* 0x00000031ff31423e */ /* 0x000fe400000000ff */
[----:B------:R-:W-:Y:S02]  /*2300*/  @P4 FSEL R50, R50, RZ, P6 ;  /* 0x000000ff32324208 */ /* 0x000fe40003000000 */
[----:B------:R-:W-:Y:S02]  /*2310*/  @P4 PRMT R8, R49, 0x7610, R8 ;  /* 0x0000761031084816 */ /* 0x000fe40000000008 */
[----:B------:R-:W-:-:S04]  /*2320*/  @P4 F2FP.F16.F32.PACK_AB R50, RZ, R50 ;  /* 0x00000032ff32423e */ /* 0x000fc800000000ff */
        /* <DEDUP_REMOVED lines=11> */
[----:B------:R-:W-:Y:S01]  /*23e0*/  F2FP.F16.F32.PACK_AB R10, RZ, R10 ;  /* 0x0000000aff0a723e */ /* 0x000fe200000000ff */
[----:B------:R-:W-:Y:S06]  /*23f0*/  BRA `(.L_x_3712) ;  /* 0x0000000000e07947 */ /* 0x000fec0003800000 */
.L_x_3713:
[----:B------:R-:W-:Y:S01]  /*2400*/  PLOP3.LUT P0, PT, PT, PT, UP2, 0x80, 0x8 ;  /* 0x000000000008781c */ /* 0x000fe20003f0f028 */
[----:B-----5:R-:W-:Y:S01]  /*2410*/  HADD2.F32 R50, -RZ, R68.H0_H0 ;  /* 0x20000044ff327230 */ /* 0x020fe20000004100 */
[----:B------:R-:W-:Y:S01]  /*2420*/  ISETP.LT.AND P4, PT, RZ, UR34, PT ;  /* 0x00000022ff007c0c */ /* 0x000fe2000bf81270 */
[----:B------:R-:W0:Y:S01]  /*2430*/  @UP3 LDCU.64 UR12, c[0x0][0x408] ;  /* 0x00008100ff0c37ac */ /* 0x000e220008000a00 */
[----:B------:R-:W-:Y:S01]  /*2440*/  SHF.R.U64 R49, R68, 0x10, R69 ;  /* 0x0000001044317819 */ /* 0x000fe20000001245 */
[----:B------:R-:W1:Y:S04]  /*2450*/  @UP3 LDCU.64 UR14, c[0x0][0x408] ;  /* 0x00008100ff0e37ac */ /* 0x000e680008000a00 */
[----:B------:R-:W-:Y:S01]  /*2460*/  HADD2.F32 R49, -RZ, R49.H0_H0 ;  /* 0x20000031ff317230 */ /* 0x000fe20000004100 */
[----:B------:R-:W2:Y:S03]  /*2470*/  @UP3 LDCU.64 UR36, c[0x0][0x408] ;  /* 0x00008100ff2437ac */ /* 0x000ea60008000a00 */
        /* <DEDUP_REMOVED lines=10> */
[----:B------:R-:W-:Y:S02]  /*2520*/  HADD2.F32 R48, -RZ, R48.H0_H0 ;  /* 0x20000030ff307230 */ /* 0x000fe40000004100 */
[----:B------:R-:W-:Y:S01]  /*2530*/  @P4 FADD.FTZ R54, R62, -R51 ;  /* 0x800000333e364221 */ /* 0x000fe20000010000 */
[----:B------:R-:W-:-:S02]  /*2540*/  HADD2.F32 R11, -RZ, R69.H0_H0 ;  /* 0x20000045ff0b7230 */ /* 0x000fc40000004100 */
[----:B------:R-:W-:Y:S01]  /*2550*/  @P4 FADD.FTZ R51, R65, -R56 ;  /* 0x8000003841334221 */ /* 0x000fe20000010000 */
[----:B------:R-:W3:Y:S02]  /*2560*/  @UP3 LDCU.64 UR38, c[0x0][0x408] ;  /* 0x00008100ff2637ac */ /* 0x000ee40008000a00 */
[----:B------:R-:W-:Y:S01]  /*2570*/  @P4 FFMA.FTZ R11, R54, UR35, R11 ;  /* 0x00000023360b4c23 */ /* 0x000fe2000801000b */
[----:B------:R-:W-:Y:S02]  /*2580*/  @P4 FFMA.FTZ R48, R51, UR35, R48 ;  /* 0x0000002333304c23 */ /* 0x000fe40008010030 */
[----:B0-----:R-:W-:Y:S01]  /*2590*/  @P0 FMUL.FTZ R51, R50, UR13 ;  /* 0x0000000d32330c20 */ /* 0x001fe20008410000 */
[----:B-1----:R-:W-:Y:S01]  /*25a0*/  @P0 FMUL.FTZ R54, R49, UR15 ;  /* 0x0000000f31360c20 */ /* 0x002fe20008410000 */
[----:B------:R-:W-:Y:S02]  /*25b0*/  @P0 LOP3.LUT P4, RZ, R3, 0xff, RZ, 0xc0, !PT ;  /* 0x000000ff03ff0812 */ /* 0x000fe4000788c0ff */
[----:B------:R-:W-:Y:S01]  /*25c0*/  @P0 FMUL.FTZ R51, R51, UR12 ;  /* 0x0000000c33330c20 */ /* 0x000fe20008410000 */
[----:B------:R-:W-:Y:S01]  /*25d0*/  @P0 FMUL.FTZ R54, R54, UR14 ;  /* 0x0000000e36360c20 */ /* 0x000fe20008410000 */
[----:B------:R-:W-:-:S02]  /*25e0*/  @P0 LOP3.LUT P5, RZ, R3, 0xff00, RZ, 0xc0, !PT ;  /* 0x0000ff0003ff0812 */ /* 0x000fc400078ac0ff */
[----:B------:R-:W-:Y:S02]  /*25f0*/  F2FP.F16.F32.PACK_AB R50, RZ, R50 ;  /* 0x00000032ff32723e */ /* 0x000fe400000000ff */
[----:B------:R-:W-:Y:S02]  /*2600*/  @P0 FSEL R51, R51, RZ, P4 ;  /* 0x000000ff33330208 */ /* 0x000fe40002000000 */
[----:B------:R-:W-:Y:S02]  /*2610*/  @P0 FSEL R54, R54, RZ, P5 ;  /* 0x000000ff36360208 */ /* 0x000fe40002800000 */
[----:B------:R-:W-:Y:S01]  /*2620*/  @P0 F2FP.F16.F32.PACK_AB R55, RZ, R51 ;  /* 0x00000033ff37023e */ /* 0x000fe200000000ff */
[----:B--2---:R-:W-:Y:S01]  /*2630*/  @P0 FMUL.FTZ R51, R11, UR37 ;  /* 0x000000250b330c20 */ /* 0x004fe20008410000 */
[----:B------:R-:W-:Y:S01]  /*2640*/  @P0 F2FP.F16.F32.PACK_AB R56, RZ, R54 ;  /* 0x00000036ff38023e */ /* 0x000fe200000000ff */
[----:B---3--:R-:W-:Y:S01]  /*2650*/  @P0 FMUL.FTZ R54, R48, UR39 ;  /* 0x0000002730360c20 */ /* 0x008fe20008410000 */
[----:B------:R-:W-:Y:S01]  /*2660*/  @P0 LOP3.LUT P4, RZ, R3, 0xff0000, RZ, 0xc0, !PT ;  /* 0x00ff000003ff0812 */ /* 0x000fe2000788c0ff */
[----:B------:R-:W-:Y:S01]  /*2670*/  @P0 FMUL.FTZ R51, R51, UR36 ;  /* 0x0000002433330c20 */ /* 0x000fe20008410000 */
[----:B------:R-:W-:Y:S01]  /*2680*/  @P0 ISETP.GE.U32.AND P5, PT, R3, 0x1000000, PT ;  /* 0x010000000300080c */ /* 0x000fe20003fa6070 */
[----:B------:R-:W-:Y:S01]  /*2690*/  @P0 FMUL.FTZ R54, R54, UR38 ;  /* 0x0000002636360c20 */ /* 0x000fe20008410000 */
[----:B------:R-:W-:-:S02]  /*26a0*/  F2FP.F16.F32.PACK_AB R49, RZ, R49 ;  /* 0x00000031ff31723e */ /* 0x000fc400000000ff */
[----:B------:R-:W-:Y:S02]  /*26b0*/  @P0 FSEL R51, R51, RZ, P4 ;  /* 0x000000ff33330208 */ /* 0x000fe40002000000 */
[----:B------:R-:W-:Y:S02]  /*26c0*/  @P0 FSEL R54, R54, RZ, P5 ;  /* 0x000000ff36360208 */ /* 0x000fe40002800000 */
[----:B------:R-:W-:Y:S02]  /*26d0*/  @P0 F2FP.F16.F32.PACK_AB R51, RZ, R51 ;  /* 0x00000033ff33023e */ /* 0x000fe400000000ff */
[----:B------:R-:W-:Y:S02]  /*26e0*/  @P0 F2FP.F16.F32.PACK_AB R54, RZ, R54 ;  /* 0x00000036ff36023e */ /* 0x000fe400000000ff */
[----:B------:R-:W-:Y:S02]  /*26f0*/  F2FP.F16.F32.PACK_AB R48, RZ, R48 ;  /* 0x00000030ff30723e */ /* 0x000fe400000000ff */
[----:B------:R-:W-:-:S02]  /*2700*/  @P0 PRMT R8, R56, 0x7610, R8 ;  /* 0x0000761038080816 */ /* 0x000fc40000000008 */
[----:B------:R-:W-:Y:S02]  /*2710*/  F2FP.F16.F32.PACK_AB R57, RZ, R11 ;  /* 0x0000000bff39723e */ /* 0x000fe400000000ff */
[----:B------:R-:W-:Y:S02]  /*2720*/  @P0 PRMT R7, R55, 0x7610, R7 ;  /* 0x0000761037070816 */ /* 0x000fe40000000007 */
[----:B------:R-:W-:Y:S02]  /*2730*/  @P0 PRMT R9, R51, 0x7610, R9 ;  /* 0x0000761033090816 */ /* 0x000fe40000000009 */
[----:B------:R-:W-:Y:S02]  /*2740*/  @P0 PRMT R10, R54, 0x7610, R10 ;  /* 0x00007610360a0816 */ /* 0x000fe4000000000a */
[----:B------:R-:W-:Y:S02]  /*2750*/  PRMT R11, R50, 0x7610, R11 ;  /* 0x00007610320b7816 */ /* 0x000fe4000000000b */
[----:B------:R-:W-:-:S02]  /*2760*/  PRMT R56, R49, 0x7610, R56 ;  /* 0x0000761031387816 */ /* 0x000fc40000000038 */
[----:B------:R-:W-:-:S07]  /*2770*/  PRMT R58, R48, 0x7610, R58 ;  /* 0x00007610303a7816 */ /* 0x000fce000000003a */
.L_x_3712:
        /* <DEDUP_REMOVED lines=11> */
.L_x_3714:
        /* <DEDUP_REMOVED lines=9> */
.L_x_3715:
[----:B------:R-:W-:Y:S02]  /*28c0*/  IADD3 R4, PT, PT, R4, 0x80, RZ ;  /* 0x0000008004047810 */ /* 0x000fe40007ffe0ff */
[----:B------:R-:W-:-:S07]  /*28d0*/  IADD3 R53, PT, PT, R53, 0x80, RZ ;  /* 0x0000008035357810 */ /* 0x000fce0007ffe0ff */
.L_x_3706:
[----:B------:R-:W-:Y:S05]  /*28e0*/  BSYNC.RECONVERGENT B0 ;  /* 0x0000000000007941 */ /* 0x000fea0003800200 */
.L_x_3705:
        /* <DEDUP_REMOVED lines=11> */
[----:B-----5:R-:W-:Y:S01]  /*29a0*/  HADD2.F32 R11, -RZ, R66.H0_H0 ;  /* 0x20000042ff0b7230 */ /* 0x020fe20000004100 */
[----:B------:R-:W3:Y:S01]  /*29b0*/  @UP3 LDCU.64 UR14, c[0x0][0x408] ;  /* 0x00008100ff0e37ac */ /* 0x000ee20008000a00 */
[----:B------:R-:W4:Y:S08]  /*29c0*/  @UP3 LDCU.64 UR36, c[0x0][0x408] ;  /* 0x00008100ff2437ac */ /* 0x000f300008000a00 */
[--C-:B01----:R-:W-:Y:S01]  /*29d0*/  @P4 FFMA.FTZ R49, R73, UR10, R52.reuse ;  /* 0x0000000a49314c23 */ /* 0x103fe20008010034 */
[--C-:B------:R-:W-:Y:S01]  /*29e0*/  @P4 FFMA.FTZ R50, R72, UR10, R52.reuse ;  /* 0x0000000a48324c23 */ /* 0x100fe20008010034 */
[--C-:B------:R-:W-:Y:S01]  /*29f0*/  @P4 FFMA.FTZ R51, R75, UR10, R52.reuse ;  /* 0x0000000a4b334c23 */ /* 0x100fe20008010034 */
[----:B------:R-:W-:Y:S01]  /*2a00*/  @P4 FFMA.FTZ R54, R78, UR10, R52 ;  /* 0x0000000a4e364c23 */ /* 0x000fe20008010034 */
[----:B------:R-:W-:Y:S01]  /*2a10*/  @P4 FADD.FTZ R48, R74, -R49 ;  /* 0x800000314a304221 */ /* 0x000fe20000010000 */
[----:B------:R-:W-:Y:S01]  /*2a20*/  SHF.R.U64 R49, R66, 0x10, R67 ;  /* 0x0000001042317819 */ /* 0x000fe20000001243 */
[----:B------:R-:W-:Y:S01]  /*2a30*/  @P4 FADD.FTZ R50, R77, -R50 ;  /* 0x800000324d324221 */ /* 0x000fe20000010000 */
[----:B------:R-:W-:Y:S01]  /*2a40*/  @P4 FADD.FTZ R51, R76, -R51 ;  /* 0x800000334c334221 */ /* 0x000fe20000010000 */
[----:B------:R-:W-:Y:S01]  /*2a50*/  @P4 FFMA.FTZ R11, R48, UR35, R11 ;  /* 0x00000023300b4c23 */ /* 0x000fe2000801000b */
[----:B------:R-:W-:Y:S01]  /*2a60*/  SHF.R.U32.HI R48, RZ, 0x10, R67 ;  /* 0x00000010ff307819 */ /* 0x000fe20000011643 */
[----:B------:R-:W-:-:S02]  /*2a70*/  HADD2.F32 R49, -RZ, R49.H0_H0 ;  /* 0x20000031ff317230 */ /* 0x000fc40000004100 */
[----:B------:R-:W-:Y:S01]  /*2a80*/  @P4 FADD.FTZ R55, R79, -R54 ;  /* 0x800000364f374221 */ /* 0x000fe20000010000 */
[----:B------:R-:W-:Y:S01]  /*2a90*/  @P0 LOP3.LUT P5, RZ, R2, 0xff00, RZ, 0xc0, !PT ;  /* 0x0000ff0002ff0812 */ /* 0x000fe200078ac0ff */
[----:B------:R-:W-:Y:S02]  /*2aa0*/  HADD2.F32 R48, -RZ, R48.H0_H0 ;  /* 0x20000030ff307230 */ /* 0x000fe40000004100 */
[----:B------:R-:W-:Y:S01]  /*2ab0*/  @P4 FFMA.FTZ R49, R50, UR35, R49 ;  /* 0x0000002332314c23 */ /* 0x000fe20008010031 */
[----:B------:R-:W-:Y:S02]  /*2ac0*/  HADD2.F32 R50, -RZ, R67.H0_H0 ;  /* 0x20000043ff327230 */ /* 0x000fe40000004100 */
[----:B------:R-:W-:Y:S01]  /*2ad0*/  @P4 FFMA.FTZ R48, R55, UR35, R48 ;  /* 0x0000002337304c23 */ /* 0x000fe20008010030 */
[----:B---3--:R-:W-:Y:S02]  /*2ae0*/  @P0 FMUL.FTZ R54, R49, UR15 ;  /* 0x0000000f31360c20 */ /* 0x008fe40008410000 */
[----:B------:R-:W-:Y:S01]  /*2af0*/  @P4 FFMA.FTZ R50, R51, UR35, R50 ;  /* 0x0000002333324c23 */ /* 0x000fe20008010032 */
[----:B--2---:R-:W-:Y:S01]  /*2b00*/  @P0 FMUL.FTZ R51, R11, UR13 ;  /* 0x0000000d0b330c20 */ /* 0x004fe20008410000 */
[----:B------:R-:W-:Y:S01]  /*2b10*/  @P0 LOP3.LUT P4, RZ, R2, 0xff, RZ, 0xc0, !PT ;  /* 0x000000ff02ff0812 */ /* 0x000fe2000788c0ff */
[----:B------:R-:W-:Y:S01]  /*2b20*/  @P0 FMUL.FTZ R54, R54, UR14 ;  /* 0x0000000e36360c20 */ /* 0x000fe20008410000 */
[----:B----4-:R-:W-:Y:S01]  /*2b30*/  @P0 FMUL.FTZ R55, R50, UR37 ;  /* 0x0000002532370c20 */ /* 0x010fe20008410000 */
[----:B------:R-:W-:Y:S01]  /*2b40*/  @P0 FMUL.FTZ R51, R51, UR12 ;  /* 0x0000000c33330c20 */ /* 0x000fe20008410000 */
[----:B------:R-:W-:-:S02]  /*2b50*/  F2FP.F16.F32.PACK_AB R49, RZ, R49 ;  /* 0x00000031ff31723e */ /* 0x000fc400000000ff */
[----:B------:R-:W-:Y:S01]  /*2b60*/  @P0 FMUL.FTZ R55, R55, UR36 ;  /* 0x0000002437370c20 */ /* 0x000fe20008410000 */
[----:B------:R-:W-:Y:S02]  /*2b70*/  @P0 FSEL R54, R54, RZ, P5 ;  /* 0x000000ff36360208 */ /* 0x000fe40002800000 */
[----:B------:R-:W-:Y:S02]  /*2b80*/  @P0 FSEL R51, R51, RZ, P4 ;  /* 0x000000ff33330208 */ /* 0x000fe40002000000 */
[----:B------:R-:W-:Y:S02]  /*2b90*/  @P0 LOP3.LUT P4, RZ, R2, 0xff0000, RZ, 0xc0, !PT ;  /* 0x00ff000002ff0812 */ /* 0x000fe4000788c0ff */
[----:B------:R-:W-:Y:S02]  /*2ba0*/  @P0 F2FP.F16.F32.PACK_AB R51, RZ, R51 ;  /* 0x00000033ff33023e */ /* 0x000fe400000000ff */
[----:B------:R-:W-:Y:S02]  /*2bb0*/  @P0 FSEL R55, R55, RZ, P4 ;  /* 0x000000ff37370208 */ /* 0x000fe40002000000 */
[----:B------:R-:W-:-:S02]  /*2bc0*/  @P0 F2FP.F16.F32.PACK_AB R54, RZ, R54 ;  /* 0x00000036ff36023e */ /* 0x000fc400000000ff */
[----:B------:R-:W-:Y:S02]  /*2bd0*/  @P0 F2FP.F16.F32.PACK_AB R55, RZ, R55 ;  /* 0x00000037ff37023e */ /* 0x000fe400000000ff */
[----:B------:R-:W-:Y:S02]  /*2be0*/  F2FP.F16.F32.PACK_AB R50, RZ, R50 ;  /* 0x00000032ff32723e */ /* 0x000fe400000000ff */
[----:B------:R-:W-:Y:S02]  /*2bf0*/  @P0 PRMT R7, R51, 0x7610, R7 ;  /* 0x0000761033070816 */ /* 0x000fe40000000007 */
[----:B------:R-:W-:Y:S02]  /*2c00*/  @P0 PRMT R8, R54, 0x7610, R8 ;  /* 0x0000761036080816 */ /* 0x000fe40000000008 */
[----:B------:R-:W-:Y:S02]  /*2c10*/  @P0 PRMT R9, R55, 0x7610, R9 ;  /* 0x0000761037090816 */ /* 0x000fe40000000009 */
[----:B------:R-:W-:-:S02]  /*2c20*/  F2FP.F16.F32.PACK_AB R11, RZ, R11 ;  /* 0x0000000bff0b723e */ /* 0x000fc400000000ff */
        /* <DEDUP_REMOVED lines=11> */
.L_x_3719:
[----:B------:R-:W-:Y:S01]  /*2ce0*/  ISETP.LT.AND P0, PT, RZ, UR34, PT ;  /* 0x00000022ff007c0c */ /* 0x000fe2000bf01270 */
[----:B01---5:R-:W-:Y:S01]  /*2cf0*/  HADD2.F32 R48, -RZ, R66.H0_H0 ;  /* 0x20000042ff307230 */ /* 0x023fe20000004100 */
        /* <DEDUP_REMOVED lines=14> */
[----:B0-----:R-:W-:Y:S02]  /*2de0*/  @P4 FMUL.FTZ R48, R48, UR13 ;  /* 0x0000000d30304c20 */ /* 0x001fe40008410000 */
[----:B------:R-:W-:Y:S02]  /*2df0*/  HADD2.F32 R49, -RZ, R49.H0_H0 ;  /* 0x20000031ff317230 */ /* 0x000fe40000004100 */
        /* <DEDUP_REMOVED lines=30> */
.L_x_3718:
        /* <DEDUP_REMOVED lines=22> */
[----:B------:R-:W-:Y:S01]  /*3140*/  F2FP.F16.F32.PACK_AB R11, RZ, R11 ;  /* 0x0000000bff0b723e */ /* 0x000fe200000000ff */
[----:B------:R-:W-:Y:S01]  /*3150*/  @P4 FMUL.FTZ R50, R49, UR12 ;  /* 0x0000000c31324c20 */ /* 0x000fe20008410000 */
[----:B------:R-:W-:Y:S01]  /*3160*/  FSEL R49, R54, RZ, P0 ;  /* 0x000000ff36317208 */ /* 0x000fe20000000000 */
[----:B0-----:R-:W-:Y:S01]  /*3170*/  @P4 FMUL.FTZ R51, R48, UR15 ;  /* 0x0000000f30334c20 */ /* 0x001fe20008410000 */
[----:B------:R-:W-:-:S02]  /*3180*/  F2FP.F16.F32.PACK_AB R48, RZ, R48 ;  /* 0x00000030ff30723e */ /* 0x000fc400000000ff */
[----:B------:R-:W-:Y:S01]  /*3190*/  @P4 FSEL R50, R50, RZ, P5 ;  /* 0x000000ff32324208 */ /* 0x000fe20002800000 */
[----:B-1----:R-:W-:Y:S01]  /*31a0*/  @P4 FMUL.FTZ R54, R49, UR37 ;  /* 0x0000002531364c20 */ /* 0x002fe20008410000 */
        /* <DEDUP_REMOVED lines=26> */
.L_x_3721:
        /* <DEDUP_REMOVED lines=11> */
.L_x_3722:
        /* <DEDUP_REMOVED lines=11> */
.L_x_3723:
        /* <DEDUP_REMOVED lines=11> */
.L_x_3724:
        /* <DEDUP_REMOVED lines=10> */
[----:B------:R-:W-:-:S07]  /*3600*/  F2FP.F16.F32.PACK_AB R10, RZ, R10 ;  /* 0x0000000aff0a723e */ /* 0x000fce00000000ff */
.L_x_3720:
        /* <DEDUP_REMOVED lines=9> */
.L_x_3725:
        /* <DEDUP_REMOVED lines=9> */
.L_x_3726:
[----:B------:R-:W-:Y:S02]  /*3730*/  IADD3 R4, PT, PT, R4, 0x80, RZ ;  /* 0x0000008004047810 */ /* 0x000fe40007ffe0ff */
[----:B------:R-:W-:-:S07]  /*3740*/  IADD3 R53, PT, PT, R53, 0x80, RZ ;  /* 0x0000008035357810 */ /* 0x000fce0007ffe0ff */
.L_x_3717:
[----:B------:R-:W-:Y:S05]  /*3750*/  BSYNC.RECONVERGENT B0 ;  /* 0x0000000000007941 */ /* 0x000fea0003800200 */
.L_x_3716:
        /* <DEDUP_REMOVED lines=11> */
[----:B-----5:R-:W-:Y:S01]  /*3810*/  HADD2.F32 R11, -RZ, R70.H0_H0 ;  /* 0x20000046ff0b7230 */ /* 0x020fe20000004100 */
[----:B0123--:R-:W-:Y:S01]  /*3820*/  SHF.R.U64 R48, R70, 0x10, R71 ;  /* 0x0000001046307819 */ /* 0x00ffe20000001247 */
[----:B------:R-:W0:Y:S01]  /*3830*/  @UP3 LDCU.64 UR14, c[0x0][0x408] ;  /* 0x00008100ff0e37ac */ /* 0x000e220008000a00 */
[----:B------:R-:W1:Y:S03]  /*3840*/  @UP3 LDCU.64 UR36, c[0x0][0x408] ;  /* 0x00008100ff2437ac */ /* 0x000e660008000a00 */
[----:B------:R-:W-:-:S04]  /*3850*/  HADD2.F32 R48, -RZ, R48.H0_H0 ;  /* 0x20000030ff307230 */ /* 0x000fc80000004100 */
[--C-:B------:R-:W-:Y:S01]  /*3860*/  @P4 FFMA.FTZ R49, R81, UR10, R52.reuse ;  /* 0x0000000a51314c23 */ /* 0x100fe20008010034 */
[--C-:B------:R-:W-:Y:S01]  /*3870*/  @P4 FFMA.FTZ R54, R80, UR10, R52.reuse ;  /* 0x0000000a50364c23 */ /* 0x100fe20008010034 */
[--C-:B------:R-:W-:Y:S01]  /*3880*/  @P4 FFMA.FTZ R51, R85, UR10, R52.reuse ;  /* 0x0000000a55334c23 */ /* 0x100fe20008010034 */
[----:B------:R-:W-:Y:S01]  /*3890*/  @P4 FFMA.FTZ R55, R88, UR10, R52 ;  /* 0x0000000a58374c23 */ /* 0x000fe20008010034 */
[----:B------:R-:W-:Y:S01]  /*38a0*/  @P4 FADD.FTZ R50, R82, -R49 ;  /* 0x8000003152324221 */ /* 0x000fe20000010000 */
[----:B------:R-:W-:Y:S01]  /*38b0*/  @P4 FADD.FTZ R49, R83, -R54 ;  /* 0x8000003653314221 */ /* 0x000fe20000010000 */
[----:B------:R-:W-:Y:S01]  /*38c0*/  SHF.R.U32.HI R54, RZ, 0x10, R71 ;  /* 0x00000010ff367819 */ /* 0x000fe20000011647 */
[----:B------:R-:W-:Y:S01]  /*38d0*/  @P4 FADD.FTZ R51, R84, -R51 ;  /* 0x8000003354334221 */ /* 0x000fe20000010000 */
[----:B------:R-:W-:Y:S01]  /*38e0*/  @P4 FFMA.FTZ R11, R50, UR35, R11 ;  /* 0x00000023320b4c23 */ /* 0x000fe2000801000b */
[----:B------:R-:W-:Y:S02]  /*38f0*/  HADD2.F32 R50, -RZ, R71.H0_H0 ;  /* 0x20000047ff327230 */ /* 0x000fe40000004100 */
[----:B------:R-:W-:Y:S01]  /*3900*/  @P4 FFMA.FTZ R48, R49, UR35, R48 ;  /* 0x0000002331304c23 */ /* 0x000fe20008010030 */
[----:B------:R-:W-:-:S02]  /*3910*/  HADD2.F32 R49, -RZ, R54.H0_H0 ;  /* 0x20000036ff317230 */ /* 0x000fc40000004100 */
[----:B------:R-:W-:Y:S01]  /*3920*/  @P4 FADD.FTZ R52, R86, -R55 ;  /* 0x8000003756344221 */ /* 0x000fe20000010000 */
[----:B------:R-:W-:Y:S01]  /*3930*/  @P0 LOP3.LUT P5, RZ, R0, 0xff00, RZ, 0xc0, !PT ;  /* 0x0000ff0000ff0812 */ /* 0x000fe200078ac0ff */
        /* <DEDUP_REMOVED lines=9> */
[----:B------:R-:W-:-:S02]  /*39d0*/  F2FP.F16.F32.PACK_AB R48, RZ, R48 ;  /* 0x00000030ff30723e */ /* 0x000fc400000000ff */
[----:B------:R-:W-:Y:S02]  /*39e0*/  @P0 FSEL R51, R51, RZ, P4 ;  /* 0x000000ff33330208 */ /* 0x000fe40002000000 */
[----:B------:R-:W-:Y:S02]  /*39f0*/  @P0 LOP3.LUT P4, RZ, R0, 0xff0000, RZ, 0xc0, !PT ;  /* 0x00ff000000ff0812 */ /* 0x000fe4000788c0ff */
[----:B------:R-:W-:Y:S02]  /*3a00*/  @P0 FSEL R52, R52, RZ, P5 ;  /* 0x000000ff34340208 */ /* 0x000fe40002800000 */
[----:B------:R-:W-:Y:S02]  /*3a10*/  @P0 FSEL R54, R54, RZ, P4 ;  /* 0x000000ff36360208 */ /* 0x000fe40002000000 */
[----:B------:R-:W-:Y:S02]  /*3a20*/  @P0 F2FP.F16.F32.PACK_AB R51, RZ, R51 ;  /* 0x00000033ff33023e */ /* 0x000fe400000000ff */
        /* <DEDUP_REMOVED lines=18> */
.L_x_3730:
[----:B------:R-:W-:Y:S01]  /*3b50*/  ISETP.LT.AND P0, PT, RZ, UR34, PT ;  /* 0x00000022ff007c0c */ /* 0x000fe2000bf01270 */
[----:B0123-5:R-:W-:Y:S01]  /*3b60*/  HADD2.F32 R48, -RZ, R70.H0_H0 ;  /* 0x20000046ff307230 */ /* 0x02ffe20000004100 */
        /* <DEDUP_REMOVED lines=46> */
.L_x_3729:
        /* <DEDUP_REMOVED lines=41> */
[----:B------:R-:W-:-:S02]  /*40e0*/  @P4 PRMT R7, R52, 0x7610, R7 ;  /* 0x0000761034074816 */ /* 0x000fc40000000007 */
[----:B------:R-:W-:Y:S02]  /*40f0*/  @P4 PRMT R8, R51, 0x7610, R8 ;  /* 0x0000761033084816 */ /* 0x000fe40000000008 */
[----:B------:R-:W-:Y:S02]  /*4100*/  @P4 PRMT R9, R54, 0x7610, R9 ;  /* 0x0000761036094816 */ /* 0x000fe40000000009 */
[----:B------:R-:W-:Y:S02]  /*4110*/  F2FP.F16.F32.PACK_AB R11, RZ, R11 ;  /* 0x0000000bff0b723e */ /* 0x000fe400000000ff */
        /* <DEDUP_REMOVED lines=10> */
.L_x_3732:
        /* <DEDUP_REMOVED lines=22> */
[----:B------:R-:W-:-:S07]  /*4320*/  F2FP.F16.F32.PACK_AB R7, RZ, R7 ;  /* 0x00000007ff07723e */ /* 0x000fce00000000ff */
.L_x_3733:
        /* <DEDUP_REMOVED lines=11> */
.L_x_3734:
        /* <DEDUP_REMOVED lines=11> */
.L_x_3735:
[----:B------:R-:W-:-:S07]  /*4490*/  @P0 PRMT R10, R48, 0x7610, R10 ;  /* 0x00007610300a0816 */ /* 0x000fce000000000a */
.L_x_3731:
        /* <DEDUP_REMOVED lines=9> */
.L_x_3736:
        /* <DEDUP_REMOVED lines=9> */
.L_x_3728:
[----:B------:R-:W-:Y:S05]  /*45c0*/  BSYNC.RECONVERGENT B0 ;  /* 0x0000000000007941 */ /* 0x000fea0003800200 */
.L_x_3727:
[----:B------:R-:W-:Y:S02]  /*45d0*/  UIADD3 UR7, UPT, UPT, UR7, UR30, URZ ;  /* 0x0000001e07077290 */ /* 0x000fe4000fffe0ff */
[----:B------:R-:W-:Y:S02]  /*45e0*/  UPLOP3.LUT UP1, UPT, UPT, UPT, UP1, 0x40, 0x4 ;  /* 0x000000000004789c */ /* 0x000fe40003f2e810 */
[----:B------:R-:W-:-:S09]  /*45f0*/  UISETP.GE.AND UP0, UPT, UR7, UR31, UPT ;  /* 0x0000001f0700728c */ /* 0x000fd2000bf06270 */
[----:B------:R-:W-:Y:S05]  /*4600*/  BRA.U !UP0, `(.L_x_3737) ;  /* 0xffffffbd08787547 */ /* 0x000fea000b83ffff */
.L_x_3694:
        /* <DEDUP_REMOVED lines=25> */
.L_x_3738:
        /* <DEDUP_REMOVED lines=14> */
.L_x_6763:


//--------------------- .text._ZN10layer_norm22ln_bwd_finalize_kernelINS_22Kernel_traits_finalizeILj1536Ef6__halfS2_S2_fjLb0ELj1024ELj4ENS_18Kernel_traits_baseILj1536EfS2_S2_S2_fjLj1024EEEEELb0ELb1EEEvNS_9BwdParamsE --------------------------
	.section	.text._ZN10layer_norm22ln_bwd_finalize_kernelINS_22Kernel_traits_finalizeILj1536Ef6__halfS2_S2_fjLb0ELj1024ELj4ENS_18Kernel_traits_baseILj1536EfS2_S2_S2_fjLj1024EEEEELb0ELb1EEEvNS_9BwdParamsE,"ax",@progbits
	.align	128
        .global         _ZN10layer_norm22ln_bwd_finalize_kernelINS_22Kernel_traits_finalizeILj1536Ef6__halfS2_S2_fjLb0ELj1024ELj4ENS_18Kernel_traits_baseILj1536EfS2_S2_S2_fjLj1024EEEEELb0ELb1EEEvNS_9BwdParamsE
        .type           _ZN10layer_norm22ln_bwd_finalize_kernelINS_22Kernel_traits_finalizeILj1536Ef6__halfS2_S2_fjLb0ELj1024ELj4ENS_18Kernel_traits_baseILj1536EfS2_S2_S2_fjLj1024EEEEELb0ELb1EEEvNS_9BwdParamsE,@function
        .size           _ZN10layer_norm22ln_bwd_finalize_kernelINS_22Kernel_traits_finalizeILj1536Ef6__halfS2_S2_fjLb0ELj1024ELj4ENS_18Kernel_traits_baseILj1536EfS2_S2_S2_fjLj1024EEEEELb0ELb1EEEvNS_9BwdParamsE,(.L_x_6764 - _ZN10layer_norm22ln_bwd_finalize_kernelINS_22Kernel_traits_finalizeILj1536Ef6__halfS2_S2_fjLb0ELj1024ELj4ENS_18Kernel_traits_baseILj1536EfS2_S2_S2_fjLj1024EEEEELb0ELb1EEEvNS_9BwdParamsE)
        .other          _ZN10layer_norm22ln_bwd_finalize_kernelINS_22Kernel_traits_finalizeILj1536Ef6__halfS2_S2_fjLb0ELj1024ELj4ENS_18Kernel_traits_baseILj1536EfS2_S2_S2_fjLj1024EEEEELb0ELb1EEEvNS_9BwdParamsE,@"STO_CUDA_ENTRY STV_DEFAULT"
_ZN10layer_norm22ln_bwd_finalize_kernelINS_22Kernel_traits_finalizeILj1536Ef6__halfS2_S2_fjLb0ELj1024ELj4ENS_18Kernel_traits_baseILj1536EfS2_S2_S2_fjLj1024EEEEELb0ELb1EEEvNS_9BwdParamsE:
.text._ZN10layer_norm22ln_bwd_finalize_kernelINS_22Kernel_traits_finalizeILj1536Ef6__halfS2_S2_fjLb0ELj1024ELj4ENS_18Kernel_traits_baseILj1536EfS2_S2_S2_fjLj1024EEEEELb0ELb1EEEvNS_9BwdParamsE:
        /* <DEDUP_REMOVED lines=81> */
.L_x_3743:
        /* <DEDUP_REMOVED lines=118> */
.L_x_3742:
[----:B------:R-:W-:Y:S05]  /*0c70*/  BSYNC.RECONVERGENT B1 ;  /* 0x0000000000017941 */ /* 0x000fea0003800200 */
.L_x_3741:
        /* <DEDUP_REMOVED lines=77> */
.L_x_3745:
[----:B------:R-:W-:Y:S05]  /*1150*/  BSYNC.RECONVERGENT B1 ;  /* 0x0000000000017941 */ /* 0x000fea0003800200 */
.L_x_3744:
        /* <DEDUP_REMOVED lines=38> */
.L_x_3747:
[----:B------:R-:W-:Y:S05]  /*13c0*/  BSYNC.RECONVERGENT B1 ;  /* 0x0000000000017941 */ /* 0x000fea0003800200 */
.L_x_3746:
        /* <DEDUP_REMOVED lines=8> */
.L_x_3748:
        /* <DEDUP_REMOVED lines=10> */
.L_x_3740:
[----:B------:R-:W-:Y:S05]  /*14f0*/  BSYNC.RECONVERGENT B0 ;  /* 0x0000000000007941 */ /* 0x000fea0003800200 */
.L_x_3739:
        /* <DEDUP_REMOVED lines=55> */
.L_x_3749:
        /* <DEDUP_REMOVED lines=9> */
.L_x_6764:


//--------------------- .text._ZN10layer_norm13ln_bwd_kernelINS_13Kernel_traitsIf6__halfS2_S2_fjLj1536ELj1ELj1ELj4ELj8ENS_18Kernel_traits_baseILj1536EfS2_S2_S2_fjLj128EEEEELb1ELb0ELb1ELb1EEEvNS_9BwdParamsE --------------------------
	.section	.text._ZN10layer_norm13ln_bwd_kernelINS_13Kernel_traitsIf6__halfS2_S2_fjLj1536ELj1ELj1ELj4ELj8ENS_18Kernel_traits_baseILj1536EfS2_S2_S2_fjLj128EEEEELb1ELb0ELb1ELb1EEEvNS_9BwdParamsE,"ax",@progbits
	.align	128
        .global         _ZN10layer_norm13ln_bwd_kernelINS_13Kernel_traitsIf6__halfS2_S2_fjLj1536ELj1ELj1ELj4ELj8ENS_18Kernel_traits_baseILj1536EfS2_S2_S2_fjLj128EEEEELb1ELb0ELb1ELb1EEEvNS_9BwdParamsE
        .type           _ZN10layer_norm13ln_bwd_kernelINS_13Kernel_traitsIf6__halfS2_S2_fjLj1536ELj1ELj1ELj4ELj8ENS_18Kernel_traits_baseILj1536EfS2_S2_S2_fjLj128EEEEELb1ELb0ELb1ELb1EEEvNS_9BwdParamsE,@function
        .size           _ZN10layer_norm13ln_bwd_kernelINS_13Kernel_traitsIf6__halfS2_S2_fjLj1536ELj1ELj1ELj4ELj8ENS_18Kernel_traits_baseILj1536EfS2_S2_S2_fjLj128EEEEELb1ELb0ELb1ELb1EEEvNS_9BwdParamsE,(.L_x_6765 - _ZN10layer_norm13ln_bwd_kernelINS_13Kernel_traitsIf6__halfS2_S2_fjLj1536ELj1ELj1ELj4ELj8ENS_18Kernel_traits_baseILj1536EfS2_S2_S2_fjLj128EEEEELb1ELb0ELb1ELb1EEEvNS_9BwdParamsE)
        .other          _ZN10layer_norm13ln_bwd_kernelINS_13Kernel_traitsIf6__halfS2_S2_fjLj1536ELj1ELj1ELj4ELj8ENS_18Kernel_traits_baseILj1536EfS2_S2_S2_fjLj128EEEEELb1ELb0ELb1ELb1EEEvNS_9BwdParamsE,@"STO_CUDA_ENTRY STV_DEFAULT"
_ZN10layer_norm13ln_bwd_kernelINS_13Kernel_traitsIf6__halfS2_S2_fjLj1536ELj1ELj1ELj4ELj8ENS_18Kernel_traits_baseILj1536EfS2_S2_S2_fjLj128EEEEELb1ELb0ELb1ELb1EEEvNS_9BwdParamsE:
.text._ZN10layer_norm13ln_bwd_kernelINS_13Kernel_traitsIf6__halfS2_S2_fjLj1536ELj1ELj1ELj4ELj8ENS_18Kernel_traits_baseILj1536EfS2_S2_S2_fjLj128EEEEELb1ELb0ELb1ELb1EEEvNS_9BwdParamsE:
        /* <DEDUP_REMOVED lines=35> */
.L_x_3783:
[----:B0-----:R-:W-:Y:S02]  /*0230*/  UIMAD.WIDE UR10, UR8, 0x4, UR18 ;  /* 0x00000004080a78a5 */ /* 0x001fe4000f8e0212 */
[----:B------:R-:W-:-:S04]  /*0240*/  UIMAD.WIDE UR30, UR8, 0x4, UR16 ;  /* 0x00000004081e78a5 */ /* 0x000fc8000f8e0210 */
[----:B------:R-:W-:Y:S02]  /*0250*/  MOV R56, UR10 ;  /* 0x0000000a00387c02 */ /* 0x000fe40008000f00 */
[----:B------:R-:W-:Y:S01]  /*0260*/  MOV R57, UR11 ;  /* 0x0000000b00397c02 */ /* 0x000fe20008000f00 */
[----:B------:R-:W-:-:S04]  /*0270*/  UIMAD.WIDE UR10, UR8, 0x4, UR14 ;  /* 0x00000004080a78a5 */ /* 0x000fc8000f8e020e */
[----:B---3--:R-:W3:Y:S01]  /*0280*/  LDG.E R56, desc[UR20][R56.64] ;  /* 0x0000001438387981 */ /* 0x008ee2000c1e1900 */
[----:B-12-4-:R-:W-:Y:S02]  /*0290*/  MOV R52, UR30 ;  /* 0x0000001e00347c02 */ /* 0x016fe40008000f00 */
        /* <DEDUP_REMOVED lines=20> */
[----:B------:R-:W-:Y:S01]  /*03e0*/  MOV R5, UR10 ;  /* 0x0000000a00057c02 */ /* 0x000fe20008000f00 */
[----:B------:R-:W-:Y:S01]  /*03f0*/  USHF.R.S32.HI UR10, URZ, 0x1f, UR9 ;  /* 0x0000001fff0a7899 */ /* 0x000fe20008011409 */
[----:B------:R-:W-:Y:S01]  /*0400*/  ISETP.NE.U32.AND P0, PT, RZ, UR4, PT ;  /* 0x00000004ff007c0c */ /* 0x000fe2000bf05070 */
[----:B------:R-:W3:Y:S02]  /*0410*/  LDC.64 R56, c[0x0][0x3b0] ;  /* 0x0000ec00ff387b82 */ /* 0x000ee40000000a00 */
[----:B------:R-:W-:-:S06]  /*0420*/  ULEA.HI UR10, UR10, UR9, URZ, 0x2 ;  /* 0x000000090a0a7291 */ /* 0x000fcc000f8f10ff */
[----:B------:R-:W-:Y:S02]  /*0430*/  MOV R61, UR10 ;  /* 0x0000000a003d7c02 */ /* 0x000fe40008000f00 */
[-C--:B0-----:R-:W-:Y:S02]  /*0440*/  LEA.HI.SX32 R5, R5, R54.reuse, 0x1e ;  /* 0x0000003605057211 */ /* 0x081fe400078ff2ff */
[----:B------:R-:W-:Y:S02]  /*0450*/  LEA.HI.SX32 R61, R61, R54, 0x1e ;  /* 0x000000363d3d7211 */ /* 0x000fe400078ff2ff */
[C---:B------:R-:W-:Y:S01]  /*0460*/  IADD3 R15, PT, PT, R5.reuse, 0x80, RZ ;  /* 0x00000080050f7810 */ /* 0x040fe20007ffe0ff */
[C---:B-1----:R-:W-:Y:S01]  /*0470*/  IMAD.WIDE.U32 R52, R5.reuse, 0x8, R12 ;  /* 0x0000000805347825 */ /* 0x042fe200078e000c */
[----:B------:R-:W-:Y:S02]  /*0480*/  IADD3 R5, PT, PT, R5, 0x100, RZ ;  /* 0x0000010005057810 */ /* 0x000fe40007ffe0ff */
[C---:B------:R-:W-:Y:S01]  /*0490*/  IADD3 R63, PT, PT, R61.reuse, 0x80, RZ ;  /* 0x000000803d3f7810 */ /* 0x040fe20007ffe0ff */
[C---:B--2---:R-:W-:Y:S01]  /*04a0*/  IMAD.WIDE.U32 R8, R61.reuse, 0x8, R2 ;  /* 0x000000083d087825 */ /* 0x044fe200078e0002 */
[----:B------:R-:W-:Y:S01]  /*04b0*/  IADD3 R65, PT, PT, R61, 0x100, RZ ;  /* 0x000001003d417810 */ /* 0x000fe20007ffe0ff */
[----:B------:R-:W2:Y:S02]  /*04c0*/  LDG.E.64 R52, desc[UR20][R52.64] ;  /* 0x0000001434347981 */ /* 0x000ea4000c1e1b00 */
[--C-:B------:R-:W-:Y:S01]  /*04d0*/  IMAD.WIDE.U32 R14, R15, 0x8, R12.reuse ;  /* 0x000000080f0e7825 */ /* 0x100fe200078e000c */
[----:B------:R-:W-:Y:S01]  /*04e0*/  MOV R4, UR32 ;  /* 0x0000002000047c02 */ /* 0x000fe20008000f00 */
[----:B------:R-:W4:Y:S02]  /*04f0*/  LDG.E.64 R8, desc[UR20][R8.64] ;  /* 0x0000001408087981 */ /* 0x000f24000c1e1b00 */
[----:B------:R-:W-:Y:S01]  /*0500*/  IMAD.WIDE.U32 R12, R5, 0x8, R12 ;  /* 0x00000008050c7825 */ /* 0x000fe200078e000c */
[----:B------:R-:W-:Y:S01]  /*0510*/  MOV R5, UR33 ;  /* 0x0000002100057c02 */ /* 0x000fe20008000f00 */
[----:B------:R-:W2:Y:S02]  /*0520*/  LDG.E.64 R14, desc[UR20][R14.64] ;  /* 0x000000140e0e7981 */ /* 0x000ea4000c1e1b00 */
[----:B------:R-:W-:-:S02]  /*0530*/  IMAD.WIDE.U32 R6, R63, 0x8, R2 ;  /* 0x000000083f067825 */ /* 0x000fc400078e0002 */
[----:B------:R0:W2:Y:S02]  /*0540*/  LDG.E R0, desc[UR20][R4.64] ;  /* 0x0000001404007981 */ /* 0x0000a4000c1e1900 */
[----:B------:R-:W-:Y:S02]  /*0550*/  IMAD.WIDE.U32 R10, R65, 0x8, R2 ;  /* 0x00000008410a7825 */ /* 0x000fe400078e0002 */
[----:B------:R-:W2:Y:S04]  /*0560*/  LDG.E.64 R6, desc[UR20][R6.64] ;  /* 0x0000001406067981 */ /* 0x000ea8000c1e1b00 */
[----:B------:R-:W2:Y:S04]  /*0570*/  LDG.E.64 R10, desc[UR20][R10.64] ;  /* 0x000000140a0a7981 */ /* 0x000ea8000c1e1b00 */
        /* <DEDUP_REMOVED lines=10> */
[----:B------:R-:W-:Y:S02]  /*0620*/  MOV R73, UR10 ;  /* 0x0000000a00497c02 */ /* 0x000fe40008000f00 */
[----:B------:R-:W-:-:S02]  /*0630*/  MOV R55, RZ ;  /* 0x000000ff00377202 */ /* 0x000fc40000000f00 */
[----:B------:R-:W-:-:S04]  /*0640*/  @P1 LEA.HI.SX32 R55, R73, R54, 0x1e ;  /* 0x0000003649371211 */ /* 0x000fc800078ff2ff */
[C---:B------:R-:W-:Y:S02]  /*0650*/  IADD3 R73, PT, PT, R55.reuse, 0x80, RZ ;  /* 0x0000008037497810 */ /* 0x040fe40007ffe0ff */
[C---:B------:R-:W-:Y:S01]  /*0660*/  IADD3 R75, PT, PT, R55.reuse, 0x100, RZ ;  /* 0x00000100374b7810 */ /* 0x040fe20007ffe0ff */
        /* <DEDUP_REMOVED lines=13> */
[--C-:B----4-:R-:W-:Y:S01]  /*0740*/  SHF.R.U64 R5, R8, 0x10, R9.reuse ;  /* 0x0000001008057819 */ /* 0x110fe20000001209 */
[----:B------:R-:W-:Y:S01]  /*0750*/  HADD2.F32 R3, -RZ, R8.H0_H0 ;  /* 0x20000008ff037230 */ /* 0x000fe20000004100 */
[----:B------:R-:W-:-:S03]  /*0760*/  SHF.R.U32.HI R8, RZ, 0x10, R9 ;  /* 0x00000010ff087819 */ /* 0x000fc60000011609 */
[----:B------:R-:W-:Y:S01]  /*0770*/  HADD2.F32 R5, -RZ, R5.H0_H0 ;  /* 0x20000005ff057230 */ /* 0x000fe20000004100 */
[----:B--2---:R-:W-:Y:S01]  /*0780*/  FSEL R78, R0, RZ, !P0 ;  /* 0x000000ff004e7208 */ /* 0x004fe20004000000 */
[----:B------:R-:W-:Y:S01]  /*0790*/  HADD2.F32 R9, -RZ, R9.H0_H0 ;  /* 0x20000009ff097230 */ /* 0x000fe20000004100 */
[----:B0-----:R-:W-:Y:S01]  /*07a0*/  SHF.R.U64 R56, R6, 0x10, R7 ;  /* 0x0000001006387819 */ /* 0x001fe20000001207 */
[----:B------:R-:W-:Y:S01]  /*07b0*/  HADD2.F32 R57, -RZ, R6.H0_H0 ;  /* 0x20000006ff397230 */ /* 0x000fe20000004100 */
[----:B------:R-:W-:Y:S01]  /*07c0*/  MOV R63, R52 ;  /* 0x00000034003f7202 */ /* 0x000fe20000000f00 */
[----:B------:R-:W-:Y:S01]  /*07d0*/  FADD.FTZ R6, -R78, R5 ;  /* 0x000000054e067221 */ /* 0x000fe20000010100 */
[----:B------:R-:W-:Y:S01]  /*07e0*/  HADD2.F32 R73, -RZ, R10.H0_H0 ;  /* 0x2000000aff497230 */ /* 0x000fe20000004100 */
[----:B------:R-:W-:Y:S01]  /*07f0*/  SHF.R.U64 R62, R52, 0x10, R53 ;  /* 0x00000010343e7819 */ /* 0x000fe20000001235 */
[----:B------:R-:W-:Y:S01]  /*0800*/  HADD2.F32 R5, -RZ, R56.H0_H0 ;  /* 0x20000038ff057230 */ /* 0x000fe20000004100 */
[----:B------:R-:W-:-:S02]  /*0810*/  MOV R59, R53 ;  /* 0x00000035003b7202 */ /* 0x000fc40000000f00 */
[----:B------:R-:W-:Y:S02]  /*0820*/  SHF.R.U32.HI R65, RZ, 0x10, R53 ;  /* 0x00000010ff417819 */ /* 0x000fe40000011635 */
[----:B------:R-:W-:Y:S02]  /*0830*/  SHF.R.U64 R0, R10, 0x10, R11 ;  /* 0x000000100a007819 */ /* 0x000fe4000000120b */
[--C-:B------:R-:W-:Y:S02]  /*0840*/  SHF.R.U64 R53, R14, 0x10, R15.reuse ;  /* 0x000000100e357819 */ /* 0x100fe4000000120f */
[----:B------:R-:W-:Y:S02]  /*0850*/  MOV R52, R15 ;  /* 0x0000000f00347202 */ /* 0x000fe40000000f00 */
[----:B-1----:R-:W-:Y:S01]  /*0860*/  SHF.R.U32.HI R55, RZ, 0x10, R15 ;  /* 0x00000010ff377819 */ /* 0x002fe2000001160f */
[----:B------:R-:W-:Y:S01]  /*0870*/  HADD2.F32 R61, -RZ, R7.H0_H0 ;  /* 0x20000007ff3d7230 */ /* 0x000fe20000004100 */
[----:B------:R-:W-:Y:S01]  /*0880*/  MOV R54, R12 ;  /* 0x0000000c00367202 */ /* 0x000fe20000000f00 */
[----:B------:R-:W-:Y:S01]  /*0890*/  FADD.FTZ R9, -R78, R9 ;  /* 0x000000094e097221 */ /* 0x000fe20000010100 */
[----:B------:R-:W-:Y:S01]  /*08a0*/  SHF.R.U64 R15, R12, 0x10, R13 ;  /* 0x000000100c0f7819 */ /* 0x000fe2000000120d */
[----:B------:R-:W-:Y:S01]  /*08b0*/  FADD.FTZ R56, -R78, R73 ;  /* 0x000000494e387221 */ /* 0x000fe20000010100 */
[----:B------:R-:W-:Y:S01]  /*08c0*/  SHF.R.U32.HI R12, RZ, 0x10, R7 ;  /* 0x00000010ff0c7819 */ /* 0x000fe20000011607 */
[----:B------:R-:W-:-:S02]  /*08d0*/  HADD2.F32 R7, -RZ, R8.H0_H0 ;  /* 0x20000008ff077230 */ /* 0x000fc40000004100 */
[----:B------:R-:W-:Y:S02]  /*08e0*/  HADD2.F32 R73, -RZ, R0.H0_H0 ;  /* 0x20000000ff497230 */ /* 0x000fe40000004100 */
[C---:B------:R-:W-:Y:S01]  /*08f0*/  FADD.FTZ R0, -R78.reuse, R5 ;  /* 0x000000054e007221 */ /* 0x040fe20000010100 */
[----:B------:R-:W-:Y:S01]  /*0900*/  HADD2.F32 R59, -RZ, R59.H0_H0 ;  /* 0x2000003bff3b7230 */ /* 0x000fe20000004100 */
[----:B------:R-:W-:Y:S01]  /*0910*/  MOV R58, R14 ;  /* 0x0000000e003a7202 */ /* 0x000fe20000000f00 */
[----:B------:R-:W-:Y:S01]  /*0920*/  FMUL.FTZ R5, R9, UR31 ;  /* 0x0000001f09057c20 */ /* 0x000fe20008410000 */
[----:B------:R-:W-:Y:S02]  /*0930*/  HADD2.F32 R63, -RZ, R63.H0_H0 ;  /* 0x2000003fff3f7230 */ /* 0x000fe40000004100 */
[C---:B------:R-:W-:Y:S01]  /*0940*/  FADD.FTZ R8, -R78.reuse, R7 ;  /* 0x000000074e087221 */ /* 0x040fe20000010100 */
[----:B------:R-:W-:Y:S01]  /*0950*/  FADD.FTZ R3, -R78, R3 ;  /* 0x000000034e037221 */ /* 0x000fe20000010100 */
[----:B------:R-:W-:-:S02]  /*0960*/  HADD2.F32 R7, -RZ, R12.H0_H0 ;  /* 0x2000000cff077230 */ /* 0x000fc40000004100 */
[-C--:B------:R-:W-:Y:S01]  /*0970*/  FFMA.FTZ R30, R5, R59.reuse, R30 ;  /* 0x0000003b051e7223 */ /* 0x080fe2000001001e */
[----:B------:R-:W-:Y:S01]  /*0980*/  FADD.FTZ R50, R50, R59 ;  /* 0x0000003b32327221 */ /* 0x000fe20000010000 */
[----:B-----5:R-:W-:Y:S01]  /*0990*/  FMUL.FTZ R12, R26, R59 ;  /* 0x0000003b1a0c7220 */ /* 0x020fe20000410000 */
[----:B------:R-:W-:Y:S01]  /*09a0*/  HADD2.F32 R62, -RZ, R62.H0_H0 ;  /* 0x2000003eff3e7230 */ /* 0x000fe20000004100 */
[----:B------:R-:W-:Y:S01]  /*09b0*/  MOV R14, R13 ;  /* 0x0000000d000e7202 */ /* 0x000fe20000000f00 */
[----:B------:R-:W-:Y:S02]  /*09c0*/  HADD2.F32 R59, -RZ, R58.H0_H0 ;  /* 0x2000003aff3b7230 */ /* 0x000fe40000004100 */
[----:B------:R-:W-:Y:S01]  /*09d0*/  FMUL.FTZ R10, R24, R63 ;  /* 0x0000003f180a7220 */ /* 0x000fe20000410000 */
[----:B------:R-:W-:Y:S01]  /*09e0*/  HADD2.F32 R58, -RZ, R55.H0_H0 ;  /* 0x20000037ff3a7230 */ /* 0x000fe20000004100 */
[----:B------:R-:W-:Y:S01]  /*09f0*/  SHF.R.U32.HI R13, RZ, 0x10, R13 ;  /* 0x00000010ff0d7819 */ /* 0x000fe2000001160d */
[----:B------:R-:W-:Y:S01]  /*0a00*/  HADD2.F32 R75, -RZ, R11.H0_H0 ;  /* 0x2000000bff4b7230 */ /* 0x000fe20000004100 */
[----:B------:R-:W-:Y:S01]  /*0a10*/  SHF.R.U32.HI R87, RZ, 0x10, R11 ;  /* 0x00000010ff577819 */ /* 0x000fe2000001160b */
[----:B------:R-:W-:Y:S01]  /*0a20*/  FMUL.FTZ R3, R3, UR31 ;  /* 0x0000001f03037c20 */ /* 0x000fe20008410000 */
[----:B------:R-:W-:-:S02]  /*0a30*/  HADD2.F32 R55, -RZ, R54.H0_H0 ;  /* 0x20000036ff377230 */ /* 0x000fc40000004100 */
[C---:B------:R-:W-:Y:S01]  /*0a40*/  FADD.FTZ R11, -R78.reuse, R57 ;  /* 0x000000394e0b7221 */ /* 0x040fe20000010100 */
[----:B------:R-:W-:Y:S02]  /*0a50*/  HADD2.F32 R54, -RZ, R15.H0_H0 ;  /* 0x2000000fff367230 */ /* 0x000fe40000004100 */
[C---:B------:R-:W-:Y:S01]  /*0a60*/  FADD.FTZ R57, -R78.reuse, R61 ;  /* 0x0000003d4e397221 */ /* 0x040fe20000010100 */
[----:B------:R-:W-:Y:S01]  /*0a70*/  FADD.FTZ R64, -R78, R7 ;  /* 0x000000074e407221 */ /* 0x000fe20000010100 */
[----:B------:R-:W-:Y:S01]  /*0a80*/  FMUL.FTZ R15, R56, UR31 ;  /* 0x0000001f380f7c20 */ /* 0x000fe20008410000 */
[----:B------:R-:W-:Y:S01]  /*0a90*/  FADD.FTZ R74, -R78, R73 ;  /* 0x000000494e4a7221 */ /* 0x000fe20000010100 */
[----:B------:R-:W-:Y:S02]  /*0aa0*/  HADD2.F32 R60, -RZ, R65.H0_H0 ;  /* 0x20000041ff3c7230 */ /* 0x000fe40000004100 */
[----:B------:R-:W-:Y:S01]  /*0ab0*/  FMUL.FTZ R6, R6, UR31 ;  /* 0x0000001f06067c20 */ /* 0x000fe20008410000 */
[----:B------:R-:W-:Y:S01]  /*0ac0*/  FMUL.FTZ R7, R25, R62 ;  /* 0x0000003e19077220 */ /* 0x000fe20000410000 */
[----:B------:R-:W-:Y:S01]  /*0ad0*/  FADD.FTZ R56, RZ, R10 ;  /* 0x0000000aff387221 */ /* 0x000fe20000010000 */
[----:B------:R-:W-:-:S02]  /*0ae0*/  HADD2.F32 R65, -RZ, R52.H0_H0 ;  /* 0x20000034ff417230 */ /* 0x000fc40000004100 */
[----:B------:R-:W-:Y:S01]  /*0af0*/  FFMA.FTZ R73, R3, R10, RZ ;  /* 0x0000000a03497223 */ /* 0x000fe200000100ff */
[----:B------:R-:W-:Y:S02]  /*0b00*/  HADD2.F32 R52, -RZ, R13.H0_H0 ;  /* 0x2000000dff347230 */ /* 0x000fe40000004100 */
[----:B------:R-:W-:Y:S01]  /*0b10*/  FMUL.FTZ R8, R8, UR31 ;  /* 0x0000001f08087c20 */ /* 0x000fe20008410000 */
[----:B------:R-:W-:Y:S01]  /*0b20*/  FMUL.FTZ R13, R57, UR31 ;  /* 0x0000001f390d7c20 */ /* 0x000fe20008410000 */
[----:B------:R-:W-:Y:S01]  /*0b30*/  FADD.FTZ R49, R49, R62 ;  /* 0x0000003e31317221 */ /* 0x000fe20000010000 */
[C---:B------:R-:W-:Y:S01]  /*0b40*/  FFMA.FTZ R29, R6.reuse, R62, R29 ;  /* 0x0000003e061d7223 */ /* 0x040fe2000001001d */
[----:B------:R-:W-:Y:S01]  /*0b50*/  FMUL.FTZ R11, R11, UR31 ;  /* 0x0000001f0b0b7c20 */ /* 0x000fe20008410000 */
[----:B------:R-:W-:Y:S01]  /*0b60*/  FADD.FTZ R57, R7, R56 ;  /* 0x0000003807397221 */ /* 0x000fe20000010000 */
[----:B------:R-:W-:Y:S02]  /*0b70*/  HADD2.F32 R62, -RZ, R53.H0_H0 ;  /* 0x20000035ff3e7230 */ /* 0x000fe40000004100 */
[----:B------:R-:W-:Y:S01]  /*0b80*/  FFMA.FTZ R56, R6, R7, R73 ;  /* 0x0000000706387223 */ /* 0x000fe20000010049 */
[----:B------:R-:W-:-:S02]  /*0b90*/  HADD2.F32 R53, -RZ, R14.H0_H0 ;  /* 0x2000000eff357230 */ /* 0x000fc40000004100 */
        /* <DEDUP_REMOVED lines=34> */
[----:B------:R-:W-:-:S02]  /*0dc0*/  HADD2.F32 R87, -RZ, R87.H0_H0 ;  /* 0x20000057ff577230 */ /* 0x000fc40000004100 */
        /* <DEDUP_REMOVED lines=23> */
.L_x_3751:
        /* <DEDUP_REMOVED lines=13> */
.L_x_3753:
        /* <DEDUP_REMOVED lines=21> */
[--C-:B------:R-:W-:Y:S02]  /*1160*/  IMAD.WIDE.U32 R54, R55, 0x4, R52.reuse ;  /* 0x0000000437367825 */ /* 0x100fe400078e0034 */
[----:B------:R3:W5:Y:S01]  /*1170*/  LDG.E R86, desc[UR20][R86.64] ;  /* 0x0000001456567981 */ /* 0x000762000c1e1900 */
[----:B-1----:R-:W-:Y:S01]  /*1180*/  LEA.HI.SX32 R71, R71, R2, 0x1e ;  /* 0x0000000247477211 */ /* 0x002fe200078ff2ff */
[----:B------:R-:W-:Y:S02]  /*1190*/  IMAD.WIDE.U32 R52, R59, 0x4, R52 ;  /* 0x000000043b347825 */ /* 0x000fe400078e0034 */
        /* <DEDUP_REMOVED lines=10> */
.L_x_3752:
        /* <DEDUP_REMOVED lines=32> */
.L_x_3755:
[----:B------:R-:W-:Y:S05]  /*1440*/  BSYNC.RECONVERGENT B0 ;  /* 0x0000000000007941 */ /* 0x000fea0003800200 */
.L_x_3754:
        /* <DEDUP_REMOVED lines=54> */
.L_x_3758:
        /* <DEDUP_REMOVED lines=12> */
.L_x_3759:
        /* <DEDUP_REMOVED lines=12> */
.L_x_3760:
        /* <DEDUP_REMOVED lines=13> */
.L_x_3757:
        /* <DEDUP_REMOVED lines=54> */
.L_x_3756:
        /* <DEDUP_REMOVED lines=20> */
[----:B0-----:R-:W-:Y:S02]  /*1ea0*/  @P4 FMUL.FTZ R52, R52, UR11 ;  /* 0x0000000b34344c20 */ /* 0x001fe40008410000 */
[----:B------:R-:W-:Y:S02]  /*1eb0*/  HADD2.F32 R53, -RZ, R53.H0_H0 ;  /* 0x20000035ff357230 */ /* 0x000fe40000004100 */
[----:B------:R-:W-:-:S03]  /*1ec0*/  @P4 FMUL.FTZ R52, R52, UR10 ;  /* 0x0000000a34344c20 */ /* 0x000fc60008410000 */
[----:B------:R-:W-:Y:S01]  /*1ed0*/  @P0 FFMA.FTZ R53, R54, UR31, R53 ;  /* 0x0000001f36350c23 */ /* 0x000fe20008010035 */
[----:B------:R-:W-:Y:S01]  /*1ee0*/  HADD2.F32 R54, -RZ, R71.H0_H0 ;  /* 0x20000047ff367230 */ /* 0x000fe20000004100 */
[----:B------:R-:W-:Y:S02]  /*1ef0*/  @P4 FSEL R52, R52, RZ, P1 ;  /* 0x000000ff34344208 */ /* 0x000fe40000800000 */
[----:B-1----:R-:W-:Y:S02]  /*1f00*/  @P4 FMUL.FTZ R53, R53, UR33 ;  /* 0x0000002135354c20 */ /* 0x002fe40008410000 */
        /* <DEDUP_REMOVED lines=25> */
.L_x_3762:
[----:B------:R-:W-:Y:S01]  /*20a0*/  PLOP3.LUT P5, PT, PT, PT, UP1, 0x80, 0x8 ;  /* 0x000000000008781c */ /* 0x000fe20003faf018 */
[----:B------:R-:W0:Y:S01]  /*20b0*/  @UP3 LDCU.64 UR32, c[0x0][0x408] ;  /* 0x00008100ff2037ac */ /* 0x000e220008000a00 */
[----:B------:R-:W-:Y:S01]  /*20c0*/  ISETP.LT.AND P1, PT, RZ, UR30, PT ;  /* 0x0000001eff007c0c */ /* 0x000fe2000bf21270 */
[----:B-----5:R-:W-:Y:S01]  /*20d0*/  HADD2.F32 R52, -RZ, R70.H0_H0 ;  /* 0x20000046ff347230 */ /* 0x020fe20000004100 */
[--C-:B------:R-:W-:Y:S01]  /*20e0*/  SHF.R.U64 R55, R70, 0x10, R71.reuse ;  /* 0x0000001046377819 */ /* 0x100fe20000001247 */
[----:B------:R-:W1:Y:S01]  /*20f0*/  @UP3 LDCU.64 UR34, c[0x0][0x408] ;  /* 0x00008100ff2237ac */ /* 0x000e620008000a00 */
[----:B------:R-:W-:Y:S02]  /*2100*/  SHF.R.U32.HI R54, RZ, 0x10, R71 ;  /* 0x00000010ff367819 */ /* 0x000fe40000011647 */
[----:B------:R-:W-:Y:S01]  /*2110*/  PLOP3.LUT P6, PT, PT, PT, UP3, 0x80, 0x8 ;  /* 0x000000000008781c */ /* 0x000fe20003fcf038 */
[----:B------:R-:W2:Y:S01]  /*2120*/  @UP3 LDCU.64 UR36, c[0x0][0x408] ;  /* 0x00008100ff2437ac */ /* 0x000ea20008000a00 */
[----:B------:R-:W-:-:S02]  /*2130*/  HADD2.F32 R55, -RZ, R55.H0_H0 ;  /* 0x20000037ff377230 */ /* 0x000fc40000004100 */
[----:B------:R-:W-:Y:S02]  /*2140*/  HADD2.F32 R54, -RZ, R54.H0_H0 ;  /* 0x20000036ff367230 */ /* 0x000fe40000004100 */
        /* <DEDUP_REMOVED lines=9> */
[----:B------:R-:W-:-:S02]  /*21e0*/  HADD2.F32 R53, -RZ, R71.H0_H0 ;  /* 0x20000047ff357230 */ /* 0x000fc40000004100 */
        /* <DEDUP_REMOVED lines=20> */
[----:B------:R-:W-:Y:S02]  /*2330*/  @P6 F2FP.F16.F32.PACK_AB R82, RZ, R82 ;  /* 0x00000052ff52623e */ /* 0x000fe400000000ff */
[----:B------:R-:W-:-:S02]  /*2340*/  @P6 F2FP.F16.F32.PACK_AB R83, RZ, R83 ;  /* 0x00000053ff53623e */ /* 0x000fc400000000ff */
        /* <DEDUP_REMOVED lines=14> */
.L_x_3761:
        /* <DEDUP_REMOVED lines=13> */
.L_x_3763:
        /* <DEDUP_REMOVED lines=9> */
.L_x_3764:
        /* <DEDUP_REMOVED lines=58> */
.L_x_3766:
        /* <DEDUP_REMOVED lines=12> */
[----:B------:R-:W-:-:S02]  /*29f0*/  HADD2.F32 R54, -RZ, R69.H0_H0 ;  /* 0x20000045ff367230 */ /* 0x000fc40000004100 */
[----:B------:R-:W-:Y:S01]  /*2a00*/  @P0 FADD.FTZ R55, R62, -R55 ;  /* 0x800000373e370221 */ /* 0x000fe20000010000 */
[----:B------:R-:W-:Y:S01]  /*2a10*/  @P0 FFMA.FTZ R52, R53, UR31, R52 ;  /* 0x0000001f35340c23 */ /* 0x000fe20008010034 */
[----:B------:R-:W-:Y:S02]  /*2a20*/  SHF.R.U64 R53, R68, 0x10, R69 ;  /* 0x0000001044357819 */ /* 0x000fe40000001245 */
[----:B------:R-:W-:Y:S01]  /*2a30*/  @P0 FFMA.FTZ R54, R55, UR31, R54 ;  /* 0x0000001f37360c23 */ /* 0x000fe20008010036 */
[----:B0-----:R-:W-:Y:S01]  /*2a40*/  @P4 FMUL.FTZ R52, R52, UR11 ;  /* 0x0000000b34344c20 */ /* 0x001fe20008410000 */
[----:B------:R-:W-:Y:S01]  /*2a50*/  @P4 LOP3.LUT P2, RZ, R2, 0xff00, RZ, 0xc0, !PT ;  /* 0x0000ff0002ff4812 */ /* 0x000fe2000784c0ff */
[----:B------:R-:W-:Y:S02]  /*2a60*/  HADD2.F32 R53, -RZ, R53.H0_H0 ;  /* 0x20000035ff357230 */ /* 0x000fe40000004100 */
[----:B--2---:R-:W-:Y:S01]  /*2a70*/  @P4 FMUL.FTZ R54, R54, UR35 ;  /* 0x0000002336364c20 */ /* 0x004fe20008410000 */
[----:B------:R-:W-:Y:S01]  /*2a80*/  @P4 FMUL.FTZ R52, R52, UR10 ;  /* 0x0000000a34344c20 */ /* 0x000fe20008410000 */
[----:B------:R-:W-:Y:S01]  /*2a90*/  @P4 LOP3.LUT P3, RZ, R2, 0xff0000, RZ, 0xc0, !PT ;  /* 0x00ff000002ff4812 */ /* 0x000fe2000786c0ff */
[----:B------:R-:W-:Y:S01]  /*2aa0*/  @P0 FFMA.FTZ R53, R58, UR31, R53 ;  /* 0x0000001f3a350c23 */ /* 0x000fe20008010035 */
[----:B------:R-:W-:-:S02]  /*2ab0*/  @P4 FMUL.FTZ R54, R54, UR34 ;  /* 0x0000002236364c20 */ /* 0x000fc40008410000 */
[----:B------:R-:W-:Y:S01]  /*2ac0*/  @P4 FSEL R52, R52, RZ, P1 ;  /* 0x000000ff34344208 */ /* 0x000fe20000800000 */
[----:B-1----:R-:W-:Y:S02]  /*2ad0*/  @P4 FMUL.FTZ R53, R53, UR33 ;  /* 0x0000002135354c20 */ /* 0x002fe40008410000 */
[----:B------:R-:W-:Y:S02]  /*2ae0*/  @P4 FSEL R54, R54, RZ, P3 ;  /* 0x000000ff36364208 */ /* 0x000fe40001800000 */
[----:B------:R-:W-:Y:S01]  /*2af0*/  @P4 FMUL.FTZ R53, R53, UR32 ;  /* 0x0000002035354c20 */ /* 0x000fe20008410000 */
[----:B------:R-:W-:Y:S02]  /*2b00*/  @P4 F2FP.F16.F32.PACK_AB R52, RZ, R52 ;  /* 0x00000034ff34423e */ /* 0x000fe400000000ff */
[----:B------:R-:W-:Y:S02]  /*2b10*/  @P4 F2FP.F16.F32.PACK_AB R54, RZ, R54 ;  /* 0x00000036ff36423e */ /* 0x000fe400000000ff */
[----:B------:R-:W-:-:S02]  /*2b20*/  @P4 FSEL R53, R53, RZ, P2 ;  /* 0x000000ff35354208 */ /* 0x000fc40001000000 */
[----:B------:R-:W-:Y:S02]  /*2b30*/  @P4 PRMT R77, R52, 0x7610, R77 ;  /* 0x00007610344d4816 */ /* 0x000fe4000000004d */
[----:B------:R-:W-:Y:S02]  /*2b40*/  @P4 F2FP.F16.F32.PACK_AB R53, RZ, R53 ;  /* 0x00000035ff35423e */ /* 0x000fe400000000ff */
        /* <DEDUP_REMOVED lines=15> */
.L_x_3765:
        /* <DEDUP_REMOVED lines=55> */
.L_x_3768:
        /* <DEDUP_REMOVED lines=12> */
.L_x_3769:
        /* <DEDUP_REMOVED lines=12> */
.L_x_3770:
        /* <DEDUP_REMOVED lines=12> */
.L_x_3771:
        /* <DEDUP_REMOVED lines=12> */
.L_x_3767:
        /* <DEDUP_REMOVED lines=10> */
.L_x_3772:
        /* <DEDUP_REMOVED lines=10> */
.L_x_3773:
        /* <DEDUP_REMOVED lines=58> */
.L_x_3775:
[----:B------:R-:W-:Y:S01]  /*3790*/  ISETP.LT.AND P0, PT, RZ, UR30, PT ;  /* 0x0000001eff007c0c */ /* 0x000fe2000bf01270 */
[----:B------:R-:W4:Y:S01]  /*37a0*/  @UP3 LDCU.64 UR10, c[0x0][0x408] ;  /* 0x00008100ff0a37ac */ /* 0x000f220008000a00 */
[----:B-----5:R-:W-:Y:S01]  /*37b0*/  HADD2.F32 R2, -RZ, R66.H0_H0 ;  /* 0x20000042ff027230 */ /* 0x020fe20000004100 */
[----:B0123--:R-:W-:Y:S01]  /*37c0*/  SHF.R.U64 R52, R66, 0x10, R67 ;  /* 0x0000001042347819 */ /* 0x00ffe20000001243 */
[----:B------:R-:W0:Y:S01]  /*37d0*/  @UP3 LDCU.64 UR32, c[0x0][0x408] ;  /* 0x00008100ff2037ac */ /* 0x000e220008000a00 */
[----:B------:R-:W-:-:S03]  /*37e0*/  PLOP3.LUT P4, PT, PT, PT, UP3, 0x80, 0x8 ;  /* 0x000000000008781c */ /* 0x000fc60003f8f038 */
[----:B------:R-:W-:Y:S01]  /*37f0*/  HADD2.F32 R52, -RZ, R52.H0_H0 ;  /* 0x20000034ff347230 */ /* 0x000fe20000004100 */
[----:B------:R-:W1:Y:S04]  /*3800*/  @UP3 LDCU.64 UR34, c[0x0][0x408] ;  /* 0x00008100ff2237ac */ /* 0x000e680008000a00 */
[--C-:B------:R-:W-:Y:S01]  /*3810*/  @P0 FFMA.FTZ R53, R15, UR9, R56.reuse ;  /* 0x000000090f350c23 */ /* 0x100fe20008010038 */
[--C-:B------:R-:W-:Y:S01]  /*3820*/  @P0 FFMA.FTZ R54, R74, UR9, R56.reuse ;  /* 0x000000094a360c23 */ /* 0x100fe20008010038 */
[----:B------:R-:W-:Y:S02]  /*3830*/  @P0 FFMA.FTZ R87, R61, UR9, R56 ;  /* 0x000000093d570c23 */ /* 0x000fe40008010038 */
[----:B------:R-:W-:Y:S01]  /*3840*/  @P0 FADD.FTZ R53, R72, -R53 ;  /* 0x8000003548350221 */ /* 0x000fe20000010000 */
[----:B------:R-:W-:Y:S01]  /*3850*/  @P0 FADD.FTZ R55, R73, -R54 ;  /* 0x8000003649370221 */ /* 0x000fe20000010000 */
[----:B------:R-:W-:Y:S01]  /*3860*/  @P0 FADD.FTZ R54, R76, -R87 ;  /* 0x800000574c360221 */ /* 0x000fe20000010000 */
[----:B------:R-:W-:Y:S01]  /*3870*/  @P4 LOP3.LUT P1, RZ, R4, 0xff, RZ, 0xc0, !PT ;  /* 0x000000ff04ff4812 */ /* 0x000fe2000782c0ff */
[----:B------:R-:W-:Y:S01]  /*3880*/  @P0 FFMA.FTZ R2, R53, UR31, R2 ;  /* 0x0000001f35020c23 */ /* 0x000fe20008010002 */
[----:B------:R-:W-:-:S02]  /*3890*/  HADD2.F32 R53, -RZ, R67.H0_H0 ;  /* 0x20000043ff357230 */ /* 0x000fc40000004100 */
[----:B------:R-:W-:Y:S01]  /*38a0*/  @P0 FFMA.FTZ R52, R55, UR31, R52 ;  /* 0x0000001f37340c23 */ /* 0x000fe20008010034 */
[----:B------:R-:W-:Y:S01]  /*38b0*/  @P4 LOP3.LUT P2, RZ, R4, 0xff00, RZ, 0xc0, !PT ;  /* 0x0000ff0004ff4812 */ /* 0x000fe2000784c0ff */
[----:B----4-:R-:W-:Y:S01]  /*38c0*/  @P4 FMUL.FTZ R2, R2, UR11 ;  /* 0x0000000b02024c20 */ /* 0x010fe20008410000 */
[----:B------:R-:W-:Y:S01]  /*38d0*/  @P4 LOP3.LUT P3, RZ, R4, 0xff0000, RZ, 0xc0, !PT ;  /* 0x00ff000004ff4812 */ /* 0x000fe2000786c0ff */
[----:B------:R-:W-:Y:S01]  /*38e0*/  @P0 FFMA.FTZ R53, R54, UR31, R53 ;  /* 0x0000001f36350c23 */ /* 0x000fe20008010035 */
[----:B0-----:R-:W-:Y:S01]  /*38f0*/  @P4 FMUL.FTZ R52, R52, UR33 ;  /* 0x0000002134344c20 */ /* 0x001fe20008410000 */
[----:B------:R-:W-:Y:S02]  /*3900*/  @P4 FMUL.FTZ R2, R2, UR10 ;  /* 0x0000000a02024c20 */ /* 0x000fe40008410000 */
[----:B-1----:R-:W-:Y:S01]  /*3910*/  @P4 FMUL.FTZ R53, R53, UR35 ;  /* 0x0000002335354c20 */ /* 0x002fe20008410000 */
[----:B------:R-:W-:Y:S02]  /*3920*/  @P4 FMUL.FTZ R52, R52, UR32 ;  /* 0x0000002034344c20 */ /* 0x000fe40008410000 */
[----:B------:R-:W-:Y:S01]  /*3930*/  @P4 FSEL R2, R2, RZ, P1 ;  /* 0x000000ff02024208 */ /* 0x000fe20000800000 */
[----:B------:R-:W-:-:S02]  /*3940*/  @P4 FMUL.FTZ R53, R53, UR34 ;  /* 0x0000002235354c20 */ /* 0x000fc40008410000 */
[----:B------:R-:W-:Y:S02]  /*3950*/  @P4 FSEL R52, R52, RZ, P2 ;  /* 0x000000ff34344208 */ /* 0x000fe40001000000 */
[----:B------:R-:W-:Y:S02]  /*3960*/  @P4 F2FP.F16.F32.PACK_AB R2, RZ, R2 ;  /* 0x00000002ff02423e */ /* 0x000fe400000000ff */
[----:B------:R-:W-:Y:S02]  /*3970*/  @P4 FSEL R53, R53, RZ, P3 ;  /* 0x000000ff35354208 */ /* 0x000fe40001800000 */
[----:B------:R-:W-:Y:S02]  /*3980*/  @P4 F2FP.F16.F32.PACK_AB R52, RZ, R52 ;  /* 0x00000034ff34423e */ /* 0x000fe400000000ff */
[----:B------:R-:W-:Y:S02]  /*3990*/  @P4 F2FP.F16.F32.PACK_AB R53, RZ, R53 ;  /* 0x00000035ff35423e */ /* 0x000fe400000000ff */
[----:B------:R-:W-:-:S02]  /*39a0*/  @P4 PRMT R77, R2, 0x7610, R77 ;  /* 0x00007610024d4816 */ /* 0x000fc4000000004d */
        /* <DEDUP_REMOVED lines=15> */
.L_x_3774:
        /* <DEDUP_REMOVED lines=55> */
.L_x_3777:
        /* <DEDUP_REMOVED lines=24> */
.L_x_3778:
        /* <DEDUP_REMOVED lines=12> */
.L_x_3779:
        /* <DEDUP_REMOVED lines=12> */
.L_x_3780:
[----:B------:R-:W-:-:S07]  /*4110*/  @P0 PRMT R81, R2, 0x7610, R81 ;  /* 0x0000761002510816 */ /* 0x000fce0000000051 */
.L_x_3776:
        /* <DEDUP_REMOVED lines=10> */
.L_x_3781:
        /* <DEDUP_REMOVED lines=10> */
.L_x_3782:
[----:B------:R-:W-:Y:S02]  /*4260*/  UIADD3 UR8, UPT, UPT, UR8, UR24, URZ ;  /* 0x0000001808087290 */ /* 0x000fe4000fffe0ff */
[----:B------:R-:W-:Y:S02]  /*4270*/  UPLOP3.LUT UP2, UPT, UPT, UPT, UP2, 0x40, 0x4 ;  /* 0x000000000004789c */ /* 0x000fe40003f4e820 */
[----:B------:R-:W-:-:S09]  /*4280*/  UISETP.GE.AND UP0, UPT, UR8, UR25, UPT ;  /* 0x000000190800728c */ /* 0x000fd2000bf06270 */
[----:B------:R-:W-:Y:S05]  /*4290*/  BRA.U !UP0, `(.L_x_3783) ;  /* 0xffffffbd08e47547 */ /* 0x000fea000b83ffff */
.L_x_3750:
        /* <DEDUP_REMOVED lines=15> */
.L_x_3784:
        /* <DEDUP_REMOVED lines=15> */
.L_x_6765:


//--------------------- .text._ZN10layer_norm13ln_bwd_kernelINS_13Kernel_traitsIf6__halfS2_S2_fjLj1536ELj1ELj1ELj4ELj8ENS_18Kernel_traits_baseILj1536EfS2_S2_S2_fjLj128EEEEELb1ELb1ELb0ELb0EEEvNS_9BwdParamsE --------------------------
	.section	.text._ZN10layer_norm13ln_bwd_kernelINS_13Kernel_traitsIf6__halfS2_S2_fjLj1536ELj1ELj1ELj4ELj8ENS_18Kernel_traits_baseILj1536EfS2_S2_S2_fjLj128EEEEELb1ELb1ELb0ELb0EEEvNS_9BwdParamsE,"ax",@progbits
	.align	128
        .global         _ZN10layer_norm13ln_bwd_kernelINS_13Kernel_traitsIf6__halfS2_S2_fjLj1536ELj1ELj1ELj4ELj8ENS_18Kernel_traits_baseILj1536EfS2_S2_S2_fjLj128EEEEELb1ELb1ELb0ELb0EEEvNS_9BwdParamsE
        .type           _ZN10layer_norm13ln_bwd_kernelINS_13Kernel_traitsIf6__halfS2_S2_fjLj1536ELj1ELj1ELj4ELj8ENS_18Kernel_traits_baseILj1536EfS2_S2_S2_fjLj128EEEEELb1ELb1ELb0ELb0EEEvNS_9BwdParamsE,@function
        .size           _ZN10layer_norm13ln_bwd_kernelINS_13Kernel_traitsIf6__halfS2_S2_fjLj1536ELj1ELj1ELj4ELj8ENS_18Kernel_traits_baseILj1536EfS2_S2_S2_fjLj128EEEEELb1ELb1ELb0ELb0EEEvNS_9BwdParamsE,(.L_x_6766 - _ZN10layer_norm13ln_bwd_kernelINS_13Kernel_traitsIf6__halfS2_S2_fjLj1536ELj1ELj1ELj4ELj8ENS_18Kernel_traits_baseILj1536EfS2_S2_S2_fjLj128EEEEELb1ELb1ELb0ELb0EEEvNS_9BwdParamsE)
        .other          _ZN10layer_norm13ln_bwd_kernelINS_13Kernel_traitsIf6__halfS2_S2_fjLj1536ELj1ELj1ELj4ELj8ENS_18Kernel_traits_baseILj1536EfS2_S2_S2_fjLj128EEEEELb1ELb1ELb0ELb0EEEvNS_9BwdParamsE,@"STO_CUDA_ENTRY STV_DEFAULT"
_ZN10layer_norm13ln_bwd_kernelINS_13Kernel_traitsIf6__halfS2_S2_fjLj1536ELj1ELj1ELj4ELj8ENS_18Kernel_traits_baseILj1536EfS2_S2_S2_fjLj128EEEEELb1ELb1ELb0ELb0EEEvNS_9BwdParamsE:
.text._ZN10layer_norm13ln_bwd_kernelINS_13Kernel_traitsIf6__halfS2_S2_fjLj1536ELj1ELj1ELj4ELj8ENS_18Kernel_traits_baseILj1536EfS2_S2_S2_fjLj128EEEEELb1ELb1ELb0ELb0EEEvNS_9BwdParamsE:
        /* <DEDUP_REMOVED lines=83> */
.L_x_3815:
        /* <DEDUP_REMOVED lines=39> */
[--C-:B---3--:R-:W-:Y:S01]  /*07a0*/  SHF.R.U64 R79, R8, 0x10, R9.reuse ;  /* 0x00000010084f7819 */ /* 0x108fe20000001209 */
[----:B------:R-:W-:Y:S01]  /*07b0*/  HADD2.F32 R3, -RZ, R8.H0_H0 ;  /* 0x20000008ff037230 */ /* 0x000fe20000004100 */
[----:B------:R-:W-:-:S03]  /*07c0*/  SHF.R.U32.HI R78, RZ, 0x10, R9 ;  /* 0x00000010ff4e7819 */ /* 0x000fc60000011609 */
[----:B-1----:R-:W-:Y:S01]  /*07d0*/  HADD2.F32 R7, -RZ, R79.H0_H0 ;  /* 0x2000004fff077230 */ /* 0x002fe20000004100 */
[----:B----4-:R-:W-:Y:S02]  /*07e0*/  MOV R12, R10 ;  /* 0x0000000a000c7202 */ /* 0x010fe40000000f00 */
[--C-:B------:R-:W-:Y:S02]  /*07f0*/  SHF.R.U64 R10, R10, 0x10, R11.reuse ;  /* 0x000000100a0a7819 */ /* 0x100fe4000000120b */
[----:B------:R-:W-:Y:S02]  /*0800*/  MOV R14, R11 ;  /* 0x0000000b000e7202 */ /* 0x000fe40000000f00 */
[----:B------:R-:W-:Y:S01]  /*0810*/  SHF.R.U32.HI R80, RZ, 0x10, R11 ;  /* 0x00000010ff507819 */ /* 0x000fe2000001160b */
[----:B------:R-:W-:Y:S02]  /*0820*/  HADD2.F32 R11, -RZ, R9.H0_H0 ;  /* 0x20000009ff0b7230 */ /* 0x000fe40000004100 */
[----:B------:R-:W-:Y:S01]  /*0830*/  FADD.FTZ R8, -R4, R3 ;  /* 0x0000000304087221 */ /* 0x000fe20000010100 */
[----:B------:R-:W-:-:S02]  /*0840*/  HADD2.F32 R9, -RZ, R12.H0_H0 ;  /* 0x2000000cff097230 */ /* 0x000fc40000004100 */
[----:B------:R-:W-:Y:S02]  /*0850*/  HADD2.F32 R12, -RZ, R10.H0_H0 ;  /* 0x2000000aff0c7230 */ /* 0x000fe40000004100 */
[C---:B------:R-:W-:Y:S01]  /*0860*/  FADD.FTZ R10, -R4.reuse, R7 ;  /* 0x00000007040a7221 */ /* 0x040fe20000010100 */
[----:B0-----:R-:W-:Y:S02]  /*0870*/  HADD2.F32 R77, -RZ, R14.H0_H0 ;  /* 0x2000000eff4d7230 */ /* 0x001fe40000004100 */
[----:B------:R-:W-:Y:S01]  /*0880*/  FADD.FTZ R14, -R4, R11 ;  /* 0x0000000b040e7221 */ /* 0x000fe20000010100 */
[C---:B-----5:R-:W-:Y:S01]  /*0890*/  FMUL.FTZ R3, R107.reuse, R8 ;  /* 0x000000086b037220 */ /* 0x060fe20000410000 */
[C---:B------:R-:W-:Y:S01]  /*08a0*/  FMUL.FTZ R8, R107.reuse, R10 ;  /* 0x0000000a6b087220 */ /* 0x040fe20000410000 */
[-C--:B------:R-:W-:Y:S01]  /*08b0*/  FMUL.FTZ R10, R56, R9.reuse ;  /* 0x00000009380a7220 */ /* 0x080fe20000410000 */
[----:B------:R-:W-:Y:S01]  /*08c0*/  FMUL.FTZ R7, R107, R14 ;  /* 0x0000000e6b077220 */ /* 0x000fe20000410000 */
[----:B------:R-:W-:Y:S01]  /*08d0*/  FADD.FTZ R36, R36, R9 ;  /* 0x0000000924247221 */ /* 0x000fe20000010000 */
[----:B------:R-:W-:Y:S01]  /*08e0*/  FFMA.FTZ R48, R3, R9, R48 ;  /* 0x0000000903307223 */ /* 0x000fe20000010030 */
        /* <DEDUP_REMOVED lines=21> */
.L_x_3787:
[----:B----4-:R-:W-:Y:S05]  /*0a40*/  BSYNC.RECONVERGENT B0 ;  /* 0x0000000000007941 */ /* 0x010fea0003800200 */
.L_x_3786:
        /* <DEDUP_REMOVED lines=26> */
[----:B------:R-:W-:Y:S01]  /*0bf0*/  FADD.FTZ R76, -R4, R15 ;  /* 0x0000000f044c7221 */ /* 0x000fe20000010100 */
[----:B------:R-:W-:Y:S02]  /*0c00*/  HADD2.F32 R79, -RZ, R79.H0_H0 ;  /* 0x2000004fff4f7230 */ /* 0x000fe40000004100 */
[----:B------:R-:W-:Y:S02]  /*0c10*/  HADD2.F32 R78, -RZ, R78.H0_H0 ;  /* 0x2000004eff4e7230 */ /* 0x000fe40000004100 */
[----:B-----5:R-:W-:Y:S01]  /*0c20*/  FMUL.FTZ R15, R107, R76 ;  /* 0x0000004c6b0f7220 */ /* 0x020fe20000410000 */
[----:B-1----:R-:W-:Y:S02]  /*0c30*/  HADD2.F32 R81, -RZ, R86.H0_H0 ;  /* 0x20000056ff517230 */ /* 0x002fe40000004100 */
[----:B------:R-:W-:Y:S01]  /*0c40*/  FMUL.FTZ R86, R72, R77 ;  /* 0x0000004d48567220 */ /* 0x000fe20000410000 */
[----:B------:R-:W-:Y:S01]  /*0c50*/  FADD.FTZ R84, -R4, R79 ;  /* 0x0000004f04547221 */ /* 0x000fe20000010100 */
[----:B------:R-:W-:-:S02]  /*0c60*/  HADD2.F32 R79, -RZ, R88.H0_H0 ;  /* 0x20000058ff4f7230 */ /* 0x000fc40000004100 */
[----:B------:R-:W-:Y:S01]  /*0c70*/  FADD.FTZ R32, R32, R77 ;  /* 0x0000004d20207221 */ /* 0x000fe20000010000 */
[----:B0-----:R-:W-:Y:S02]  /*0c80*/  HADD2.F32 R82, -RZ, R87.H0_H0 ;  /* 0x20000057ff527230 */ /* 0x001fe40000004100 */
        /* <DEDUP_REMOVED lines=23> */
.L_x_3789:
[----:B------:R-:W-:Y:S05]  /*0e00*/  BSYNC.RECONVERGENT B0 ;  /* 0x0000000000007941 */ /* 0x000fea0003800200 */
.L_x_3788:
        /* <DEDUP_REMOVED lines=16> */
[--C-:B---3--:R-:W-:Y:S02]  /*0f10*/  SHF.R.U64 R92, R78, 0x10, R79.reuse ;  /* 0x000000104e5c7819 */ /* 0x108fe4000000124f */
[----:B------:R-:W-:Y:S01]  /*0f20*/  SHF.R.U32.HI R103, RZ, 0x10, R79 ;  /* 0x00000010ff677819 */ /* 0x000fe2000001164f */
[----:B------:R-:W-:Y:S02]  /*0f30*/  HADD2.F32 R93, -RZ, R78.H0_H0 ;  /* 0x2000004eff5d7230 */ /* 0x000fe40000004100 */
[----:B------:R-:W-:Y:S02]  /*0f40*/  HADD2.F32 R101, -RZ, R79.H0_H0 ;  /* 0x2000004fff657230 */ /* 0x000fe40000004100 */
[----:B------:R-:W-:Y:S01]  /*0f50*/  HADD2.F32 R79, -RZ, R92.H0_H0 ;  /* 0x2000005cff4f7230 */ /* 0x000fe20000004100 */
[----:B----4-:R-:W-:Y:S01]  /*0f60*/  MOV R78, R76 ;  /* 0x0000004c004e7202 */ /* 0x010fe20000000f00 */
[----:B------:R-:W-:Y:S01]  /*0f70*/  HADD2.F32 R103, -RZ, R103.H0_H0 ;  /* 0x20000067ff677230 */ /* 0x000fe20000004100 */
[----:B------:R-:W-:-:S02]  /*0f80*/  SHF.R.U64 R102, R76, 0x10, R77 ;  /* 0x000000104c667819 */ /* 0x000fc4000000124d */
[----:B------:R-:W-:Y:S01]  /*0f90*/  MOV R100, R77 ;  /* 0x0000004d00647202 */ /* 0x000fe20000000f00 */
[C---:B------:R-:W-:Y:S01]  /*0fa0*/  FADD.FTZ R92, -R4.reuse, R79 ;  /* 0x0000004f045c7221 */ /* 0x040fe20000010100 */
[----:B0-----:R-:W-:Y:S01]  /*0fb0*/  SHF.R.U32.HI R82, RZ, 0x10, R77 ;  /* 0x00000010ff527819 */ /* 0x001fe2000001164d */
[----:B------:R-:W-:Y:S02]  /*0fc0*/  HADD2.F32 R77, -RZ, R78.H0_H0 ;  /* 0x2000004eff4d7230 */ /* 0x000fe40000004100 */
[C---:B------:R-:W-:Y:S01]  /*0fd0*/  FADD.FTZ R76, -R4.reuse, R93 ;  /* 0x0000005d044c7221 */ /* 0x040fe20000010100 */
[C---:B------:R-:W-:Y:S01]  /*0fe0*/  FADD.FTZ R80, -R4.reuse, R101 ;  /* 0x0000006504507221 */ /* 0x040fe20000010100 */
[----:B------:R-:W-:Y:S01]  /*0ff0*/  FADD.FTZ R106, -R4, R103 ;  /* 0x00000067046a7221 */ /* 0x000fe20000010100 */
[----:B------:R-:W-:Y:S02]  /*1000*/  HADD2.F32 R4, -RZ, R102.H0_H0 ;  /* 0x20000066ff047230 */ /* 0x000fe40000004100 */
[----:B-----5:R-:W-:Y:S01]  /*1010*/  FMUL.FTZ R92, R107, R92 ;  /* 0x0000005c6b5c7220 */ /* 0x020fe20000410000 */
[----:B------:R-:W-:-:S02]  /*1020*/  HADD2.F32 R79, -RZ, R100.H0_H0 ;  /* 0x20000064ff4f7230 */ /* 0x000fc40000004100 */
        /* <DEDUP_REMOVED lines=13> */
[----:B------:R-:W-:-:S02]  /*1100*/  HADD2.F32 R76, -RZ, R82.H0_H0 ;  /* 0x20000052ff4c7230 */ /* 0x000fc40000004100 */
[----:B------:R-:W-:Y:S01]  /*1110*/  FADD.FTZ R79, R4, R101 ;  /* 0x00000065044f7221 */ /* 0x000fe20000010000 */
[----:B------:R-:W-:Y:S01]  /*1120*/  FFMA.FTZ R4, R92, R101, R77 ;  /* 0x000000655c047223 */ /* 0x000fe2000001004d */
[----:B------:R-:W-:Y:S01]  /*1130*/  FMUL.FTZ R106, R107, R106 ;  /* 0x0000006a6b6a7220 */ /* 0x000fe20000410000 */
[----:B------:R-:W-:Y:S01]  /*1140*/  FMUL.FTZ R104, R67, R76 ;  /* 0x0000004c43687220 */ /* 0x000fe20000410000 */
[----:B------:R-:W-:Y:S01]  /*1150*/  FADD.FTZ R79, R79, R102 ;  /* 0x000000664f4f7221 */ /* 0x000fe20000010000 */
[----:B------:R-:W-:Y:S01]  /*1160*/  FFMA.FTZ R77, R103, R102, R4 ;  /* 0x00000066674d7223 */ /* 0x000fe20000010004 */
[----:B------:R-:W-:Y:S01]  /*1170*/  FADD.FTZ R31, R31, R76 ;  /* 0x0000004c1f1f7221 */ /* 0x000fe20000010000 */
[C---:B------:R-:W-:Y:S01]  /*1180*/  FFMA.FTZ R43, R106.reuse, R76, R43 ;  /* 0x0000004c6a2b7223 */ /* 0x040fe2000001002b */
[----:B------:R-:W-:Y:S01]  /*1190*/  FADD.FTZ R109, R79, R104 ;  /* 0x000000684f6d7221 */ /* 0x000fe20000010000 */
[----:B------:R-:W-:-:S07]  /*11a0*/  FFMA.FTZ R110, R106, R104, R77 ;  /* 0x000000686a6e7223 */ /* 0x000fce000001004d */
.L_x_3791:
[----:B------:R-:W-:Y:S05]  /*11b0*/  BSYNC.RECONVERGENT B0 ;  /* 0x0000000000007941 */ /* 0x000fea0003800200 */
.L_x_3790:
        /* <DEDUP_REMOVED lines=32> */
.L_x_3793:
[----:B------:R-:W-:Y:S05]  /*13c0*/  BSYNC.RECONVERGENT B0 ;  /* 0x0000000000007941 */ /* 0x000fea0003800200 */
.L_x_3792:
        /* <DEDUP_REMOVED lines=21> */
[----:B------:R-:W-:Y:S02]  /*1520*/  HFMA2 R82, -RZ, RZ, 1.875, 0 ;  /* 0x3f800000ff527431 */ /* 0x000fe400000001ff */
[----:B-----5:R-:W-:Y:S02]  /*1530*/  @P0 HADD2.F32 R82, -RZ, R108.H0_H0 ;  /* 0x2000006cff520230 */ /* 0x020fe40000004100 */
        /* <DEDUP_REMOVED lines=15> */
[-CC-:B------:R-:W-:Y:S01]  /*1630*/  FFMA.FTZ R110, R14, R108.reuse, R83.reuse ;  /* 0x0000006c0e6e7223 */ /* 0x180fe20000010053 */
[----:B------:R-:W-:Y:S01]  /*1640*/  FADD.FTZ R78, R9, -R78 ;  /* 0x8000004e094e7221 */ /* 0x000fe20000010000 */
[----:B------:R-:W-:Y:S01]  /*1650*/  FFMA.FTZ R111, R7, R108, R83 ;  /* 0x0000006c076f7223 */ /* 0x000fe20000010053 */
[----:B------:R-:W-:Y:S01]  /*1660*/  MOV R109, RZ ;  /* 0x000000ff006d7202 */ /* 0x000fe20000000f00 */
[----:B------:R-:W-:Y:S01]  /*1670*/  FADD.FTZ R110, R11, -R110 ;  /* 0x8000006e0b6e7221 */ /* 0x000fe20000010000 */
[C---:B------:R-:W-:Y:S01]  /*1680*/  FMUL.FTZ R81, R107.reuse, R78 ;  /* 0x0000004e6b517220 */ /* 0x040fe20000410000 */
[----:B------:R-:W-:Y:S01]  /*1690*/  FADD.FTZ R78, R10, -R79 ;  /* 0x8000004f0a4e7221 */ /* 0x000fe20000010000 */
[----:B------:R-:W-:Y:S01]  /*16a0*/  FADD.FTZ R80, R12, -R111 ;  /* 0x8000006f0c507221 */ /* 0x000fe20000010000 */
[----:B------:R-:W-:Y:S01]  /*16b0*/  FMUL.FTZ R113, R107, R110 ;  /* 0x0000006e6b717220 */ /* 0x000fe20000410000 */
[----:B------:R-:W-:Y:S01]  /*16c0*/  FMUL.FTZ R81, R81, R82 ;  /* 0x0000005251517220 */ /* 0x000fe20000410000 */
        /* <DEDUP_REMOVED lines=9> */
[C---:B------:R-:W-:Y:S01]  /*1760*/  LOP3.LUT P5, RZ, R6.reuse, 0xff00, RZ, 0xc0, !PT ;  /* 0x0000ff0006ff7812 */ /* 0x040fe200078ac0ff */
[----:B------:R-:W-:Y:S01]  /*1770*/  FMUL.FTZ R111, R111, UR13 ;  /* 0x0000000d6f6f7c20 */ /* 0x000fe20008410000 */
[----:B------:R-:W-:Y:S01]  /*1780*/  LOP3.LUT P1, RZ, R6, 0xff0000, RZ, 0xc0, !PT ;  /* 0x00ff000006ff7812 */ /* 0x000fe2000782c0ff */
[----:B------:R-:W-:Y:S01]  /*1790*/  FMUL.FTZ R79, R52, R113 ;  /* 0x00000071344f7220 */ /* 0x000fe20000410000 */
[----:B------:R-:W-:Y:S01]  /*17a0*/  FSEL R80, R80, RZ, P5 ;  /* 0x000000ff50507208 */ /* 0x000fe20002800000 */
[----:B------:R-:W-:Y:S01]  /*17b0*/  FMUL.FTZ R81, R54, R111 ;  /* 0x0000006f36517220 */ /* 0x000fe20000410000 */
[----:B------:R-:W-:-:S04]  /*17c0*/  HFMA2 R116, -RZ, RZ, 0, 0 ;  /* 0x00000000ff747431 */ /* 0x000fc800000001ff */
[----:B------:R-:W-:Y:S01]  /*17d0*/  FSEL R114, R81, RZ, P1 ;  /* 0x000000ff51727208 */ /* 0x000fe20000800000 */
[----:B------:R-:W0:Y:S08]  /*17e0*/  F2F.F16.F32 R80, R80 ;  /* 0x0000005000507304 */ /* 0x000e300000200800 */
[----:B------:R-:W-:Y:S01]  /*17f0*/  F2F.F16.F32 R114, R114 ;  /* 0x0000007200727304 */ /* 0x000fe20000200800 */
[----:B0-----:R-:W-:Y:S01]  /*1800*/  IMAD.WIDE.U32 R80, R80, 0x10000, RZ ;  /* 0x0001000050507825 */ /* 0x001fe200078e00ff */
[----:B--2---:R-:W-:-:S05]  /*1810*/  @P6 MOV R78, R76 ;  /* 0x0000004c004e6202 */ /* 0x004fca0000000f00 */
[----:B------:R-:W-:-:S05]  /*1820*/  @P6 HADD2.F32 R78, -RZ, R78.H0_H0 ;  /* 0x2000004eff4e6230 */ /* 0x000fca0000004100 */
[----:B------:R-:W-:Y:S01]  /*1830*/  @P6 FMUL.FTZ R109, R113, R78 ;  /* 0x0000004e716d6220 */ /* 0x000fe20000410000 */
[----:B------:R-:W-:Y:S01]  /*1840*/  FMUL.FTZ R78, R55, R112 ;  /* 0x00000070374e7220 */ /* 0x000fe20000410000 */
[----:B------:R-:W-:Y:S02]  /*1850*/  FSEL R113, R79, RZ, P6 ;  /* 0x000000ff4f717208 */ /* 0x000fe40003000000 */
[----:B------:R-:W-:Y:S01]  /*1860*/  ISETP.GE.U32.AND P6, PT, R6, 0x1000000, PT ;  /* 0x010000000600780c */ /* 0x000fe20003fc6070 */
[----:B------:R-:W-:-:S03]  /*1870*/  FADD.FTZ R24, R24, R109 ;  /* 0x0000006d18187221 */ /* 0x000fc60000010000 */
[----:B------:R-:W-:Y:S01]  /*1880*/  FSEL R115, R78, RZ, P6 ;  /* 0x000000ff4e737208 */ /* 0x000fe20003000000 */
[----:B------:R-:W0:Y:S01]  /*1890*/  F2F.F16.F32 R113, R113 ;  /* 0x0000007100717304 */ /* 0x000e220000200800 */
[----:B------:R-:W1:Y:S07]  /*18a0*/  LDC.64 R78, c[0x0][0x468] ;  /* 0x00011a00ff4e7b82 */ /* 0x000e6e0000000a00 */
[----:B------:R-:W2:Y:S01]  /*18b0*/  F2F.F16.F32 R115, R115 ;  /* 0x0000007300737304 */ /* 0x000ea20000200800 */
[----:B0-----:R-:W-:-:S02]  /*18c0*/  LOP3.LUT R80, R80, R113, RZ, 0xfc, !PT ;  /* 0x0000007150507212 */ /* 0x001fc400078efcff */
[----:B------:R-:W-:Y:S02]  /*18d0*/  MOV R113, RZ ;  /* 0x000000ff00717202 */ /* 0x000fe40000000f00 */
[----:B--2---:R-:W-:Y:S01]  /*18e0*/  SHF.L.U32 R117, R115, 0x10, RZ ;  /* 0x0000001073757819 */ /* 0x004fe200000006ff */
[----:B-1----:R-:W-:Y:S01]  /*18f0*/  IMAD.WIDE.U32 R78, R105, 0x8, R78 ;  /* 0x00000008694e7825 */ /* 0x002fe200078e004e */
[--C-:B------:R-:W-:Y:S02]  /*1900*/  @P6 SHF.R.U32.HI R115, RZ, 0x10, R77.reuse ;  /* 0x00000010ff736819 */ /* 0x100fe4000001164d */
[----:B------:R-:W-:Y:S02]  /*1910*/  LOP3.LUT R81, R81, R117, R114, 0xfe, !PT ;  /* 0x0000007551517212 */ /* 0x000fe400078efe72 */
[----:B------:R-:W-:Y:S01]  /*1920*/  @P5 SHF.R.U64 R117, R76, 0x10, R77 ;  /* 0x000000104c755819 */ /* 0x000fe2000000124d */
[----:B------:R-:W-:Y:S01]  /*1930*/  @P6 HADD2.F32 R115, -RZ, R115.H0_H0 ;  /* 0x20000073ff736230 */ /* 0x000fe20000004100 */
[----:B------:R-:W-:Y:S01]  /*1940*/  @P1 MOV R114, R77 ;  /* 0x0000004d00721202 */ /* 0x000fe20000000f00 */
[----:B------:R0:W-:Y:S01]  /*1950*/  STG.E.64 desc[UR8][R78.64], R80 ;  /* 0x000000504e007986 */ /* 0x0001e2000c101b08 */
[----:B------:R-:W-:-:S02]  /*1960*/  HFMA2 R76, -RZ, RZ, 0, 0 ;  /* 0x00000000ff4c7431 */ /* 0x000fc400000001ff */
[----:B------:R-:W-:Y:S02]  /*1970*/  @P5 HADD2.F32 R77, -RZ, R117.H0_H0 ;  /* 0x20000075ff4d5230 */ /* 0x000fe40000004100 */
[----:B------:R-:W-:Y:S01]  /*1980*/  @P6 FMUL.FTZ R116, R112, R115 ;  /* 0x0000007370746220 */ /* 0x000fe20000410000 */
[----:B------:R-:W-:Y:S01]  /*1990*/  @P1 HADD2.F32 R114, -RZ, R114.H0_H0 ;  /* 0x20000072ff721230 */ /* 0x000fe20000004100 */
[----:B------:R-:W-:Y:S01]  /*19a0*/  IADD3 R105, PT, PT, R105, 0x80, RZ ;  /* 0x0000008069697810 */ /* 0x000fe20007ffe0ff */
[----:B------:R-:W-:Y:S01]  /*19b0*/  @P5 FMUL.FTZ R76, R110, R77 ;  /* 0x0000004d6e4c5220 */ /* 0x000fe20000410000 */
[----:B------:R-:W-:Y:S02]  /*19c0*/  FADD.FTZ R27, R27, R116 ;  /* 0x000000741b1b7221 */ /* 0x000fe40000010000 */
[----:B------:R-:W-:Y:S01]  /*19d0*/  @P1 FMUL.FTZ R113, R111, R114 ;  /* 0x000000726f711220 */ /* 0x000fe20000410000 */
[----:B------:R-:W-:-:S03]  /*19e0*/  FADD.FTZ R25, R25, R76 ;  /* 0x0000004c19197221 */ /* 0x000fc60000010000 */
[----:B0-----:R-:W-:-:S07]  /*19f0*/  FADD.FTZ R26, R26, R113 ;  /* 0x000000711a1a7221 */ /* 0x001fce0000010000 */
.L_x_3798:
[----:B------:R-:W-:Y:S05]  /*1a00*/  BSYNC.RECONVERGENT B1 ;  /* 0x0000000000017941 */ /* 0x000fea0003800200 */
.L_x_3797:
        /* <DEDUP_REMOVED lines=27> */
[----:B------:R-:W-:Y:S01]  /*1bc0*/  LOP3.LUT P5, RZ, R13, 0xff00, RZ, 0xc0, !PT ;  /* 0x0000ff000dff7812 */ /* 0x000fe200078ac0ff */
        /* <DEDUP_REMOVED lines=41> */
.L_x_3800:
[----:B------:R-:W-:Y:S05]  /*1e60*/  BSYNC.RECONVERGENT B1 ;  /* 0x0000000000017941 */ /* 0x000fea0003800200 */
.L_x_3799:
        /* <DEDUP_REMOVED lines=19> */
[-C--:B------:R-:W-:Y:S01]  /*1fa0*/  FMUL.FTZ R107, R83, R82.reuse ;  /* 0x00000052536b7220 */ /* 0x080fe20000410000 */
[----:B------:R-:W-:Y:S01]  /*1fb0*/  FMUL.FTZ R108, R109, R82 ;  /* 0x000000526d6c7220 */ /* 0x000fe20000410000 */
[----:B------:R-:W-:Y:S01]  /*1fc0*/  FMUL.FTZ R82, R81, UR13 ;  /* 0x0000000d51527c20 */ /* 0x000fe20008410000 */
[----:B------:R-:W-:Y:S01]  /*1fd0*/  FMUL.FTZ R109, R79, UR13 ;  /* 0x0000000d4f6d7c20 */ /* 0x000fe20008410000 */
[----:B------:R-:W-:-:S02]  /*1fe0*/  HFMA2 R83, -RZ, RZ, 0, 0 ;  /* 0x00000000ff537431 */ /* 0x000fc400000001ff */
[----:B------:R-:W-:Y:S01]  /*1ff0*/  FMUL.FTZ R108, R108, UR13 ;  /* 0x0000000d6c6c7c20 */ /* 0x000fe20008410000 */
[----:B------:R-:W-:Y:S01]  /*2000*/  FMUL.FTZ R80, R61, R82 ;  /* 0x000000523d507220 */ /* 0x000fe20000410000 */
[----:B------:R-:W-:Y:S01]  /*2010*/  FMUL.FTZ R79, R60, R109 ;  /* 0x0000006d3c4f7220 */ /* 0x000fe20000410000 */
[----:B------:R-:W-:Y:S01]  /*2020*/  LOP3.LUT P5, RZ, R91, 0xff00, RZ, 0xc0, !PT ;  /* 0x0000ff005bff7812 */ /* 0x000fe200078ac0ff */
[----:B------:R-:W-:Y:S01]  /*2030*/  FMUL.FTZ R107, R107, UR13 ;  /* 0x0000000d6b6b7c20 */ /* 0x000fe20008410000 */
[----:B------:R-:W-:Y:S01]  /*2040*/  LOP3.LUT P1, RZ, R91, 0xff0000, RZ, 0xc0, !PT ;  /* 0x00ff00005bff7812 */ /* 0x000fe2000782c0ff */
[----:B------:R-:W-:Y:S01]  /*2050*/  HFMA2 R112, -RZ, RZ, 0, 0 ;  /* 0x00000000ff707431 */ /* 0x000fe200000001ff */
[----:B------:R-:W-:Y:S01]  /*2060*/  FSEL R80, R80, RZ, P5 ;  /* 0x000000ff50507208 */ /* 0x000fe20002800000 */
[----:B------:R-:W-:-:S05]  /*2070*/  FMUL.FTZ R81, R62, R107 ;  /* 0x0000006b3e517220 */ /* 0x000fca0000410000 */
[----:B------:R-:W-:Y:S01]  /*2080*/  FSEL R110, R81, RZ, P1 ;  /* 0x000000ff516e7208 */ /* 0x000fe20000800000 */
[----:B------:R-:W0:Y:S08]  /*2090*/  F2F.F16.F32 R80, R80 ;  /* 0x0000005000507304 */ /* 0x000e300000200800 */
[----:B------:R-:W-:Y:S01]  /*20a0*/  F2F.F16.F32 R110, R110 ;  /* 0x0000006e006e7304 */ /* 0x000fe20000200800 */
[----:B0-----:R-:W-:Y:S01]  /*20b0*/  IMAD.WIDE.U32 R80, R80, 0x10000, RZ ;  /* 0x0001000050507825 */ /* 0x001fe200078e00ff */
[----:B--2---:R-:W-:-:S02]  /*20c0*/  @P6 MOV R78, R76 ;  /* 0x0000004c004e6202 */ /* 0x004fc40000000f00 */
[----:B------:R-:W-:Y:S01]  /*20d0*/  @P5 SHF.R.U64 R114, R76, 0x10, R77 ;  /* 0x000000104c725819 */ /* 0x000fe2000000124d */
[----:B------:R-:W-:Y:S02]  /*20e0*/  HFMA2 R76, -RZ, RZ, 0, 0 ;  /* 0x00000000ff4c7431 */ /* 0x000fe400000001ff */
        /* <DEDUP_REMOVED lines=18> */
[----:B------:R-:W-:-:S02]  /*2210*/  @P5 HADD2.F32 R77, -RZ, R114.H0_H0 ;  /* 0x20000072ff4d5230 */ /* 0x000fc40000004100 */
[----:B------:R-:W-:Y:S02]  /*2220*/  @P1 HADD2.F32 R110, -RZ, R110.H0_H0 ;  /* 0x2000006eff6e1230 */ /* 0x000fe40000004100 */
[----:B------:R-:W-:Y:S02]  /*2230*/  @P6 HADD2.F32 R109, -RZ, R113.H0_H0 ;  /* 0x20000071ff6d6230 */ /* 0x000fe40000004100 */
[----:B------:R-:W-:Y:S01]  /*2240*/  @P5 FMUL.FTZ R76, R82, R77 ;  /* 0x0000004d524c5220 */ /* 0x000fe20000410000 */
[----:B------:R-:W-:Y:S02]  /*2250*/  @P1 FMUL.FTZ R105, R107, R110 ;  /* 0x0000006e6b691220 */ /* 0x000fe40000410000 */
[----:B------:R-:W-:Y:S01]  /*2260*/  @P6 FMUL.FTZ R112, R108, R109 ;  /* 0x0000006d6c706220 */ /* 0x000fe20000410000 */
[----:B------:R-:W-:Y:S01]  /*2270*/  FADD.FTZ R17, R17, R76 ;  /* 0x0000004c11117221 */ /* 0x000fe20000010000 */
[----:B------:R-:W-:Y:S02]  /*2280*/  FADD.FTZ R18, R18, R105 ;  /* 0x0000006912127221 */ /* 0x000fe40000010000 */
[----:B------:R-:W-:Y:S01]  /*2290*/  FADD.FTZ R19, R19, R112 ;  /* 0x0000007013137221 */ /* 0x000fe20000010000 */
[----:B----4-:R-:W-:Y:S06]  /*22a0*/  BRA `(.L_x_3801) ;  /* 0x0000002c00907947 */ /* 0x010fec0003800000 */
.L_x_3796:
[----:B------:R-:W-:Y:S04]  /*22b0*/  BSSY.RECONVERGENT B1, `(.L_x_3802) ;  /* 0x0000050000017945 */ /* 0x000fe80003800200 */
[----:B------:R-:W-:Y:S05]  /*22c0*/  @!P4 BRA `(.L_x_3803) ;  /* 0x000000040038c947 */ /* 0x000fea0003800000 */
[----:B------:R-:W0:Y:S02]  /*22d0*/  LDC.64 R78, c[0x0][0x390] ;  /* 0x0000e400ff4e7b82 */ /* 0x000e240000000a00 */
[----:B0-----:R-:W-:-:S06]  /*22e0*/  IMAD.WIDE.U32 R78, R105, 0x8, R78 ;  /* 0x00000008694e7825 */ /* 0x001fcc00078e004e */
[----:B------:R-:W2:Y:S01]  /*22f0*/  LDG.E.64 R78, desc[UR8][R78.64] ;  /* 0x000000084e4e7981 */ /* 0x000ea2000c1e1b00 */
[-CC-:B------:R-:W-:Y:S01]  /*2300*/  FFMA.FTZ R76, R8, R108.reuse, R83.reuse ;  /* 0x0000006c084c7223 */ /* 0x180fe20000010053 */
[-CC-:B------:R-:W-:Y:S01]  /*2310*/  FFMA.FTZ R77, R7, R108.reuse, R83.reuse ;  /* 0x0000006c074d7223 */ /* 0x180fe20000010053 */
[----:B------:R-:W-:Y:S01]  /*2320*/  FFMA.FTZ R110, R14, R108, R83 ;  /* 0x0000006c0e6e7223 */ /* 0x000fe20000010053 */
[C---:B------:R-:W-:Y:S01]  /*2330*/  LOP3.LUT P6, RZ, R6.reuse, 0xff, RZ, 0xc0, !PT ;  /* 0x000000ff06ff7812 */ /* 0x040fe200078cc0ff */
[----:B------:R-:W-:Y:S01]  /*2340*/  FADD.FTZ R76, R9, -R76 ;  /* 0x8000004c094c7221 */ /* 0x000fe20000010000 */
[C---:B------:R-:W-:Y:S01]  /*2350*/  LOP3.LUT P5, RZ, R6.reuse, 0xff00, RZ, 0xc0, !PT ;  /* 0x0000ff0006ff7812 */ /* 0x040fe200078ac0ff */
[----:B------:R-:W-:Y:S01]  /*2360*/  HFMA2 R116, -RZ, RZ, 0, 0 ;  /* 0x00000000ff747431 */ /* 0x000fe200000001ff */
[----:B------:R-:W-:Y:S01]  /*2370*/  LOP3.LUT P1, RZ, R6, 0xff0000, RZ, 0xc0, !PT ;  /* 0x00ff000006ff7812 */ /* 0x000fe2000782c0ff */
[----:B------:R-:W-:Y:S01]  /*2380*/  FMUL.FTZ R109, R107, R76 ;  /* 0x0000004c6b6d7220 */ /* 0x000fe20000410000 */
[----:B------:R-:W-:Y:S01]  /*2390*/  FADD.FTZ R76, R12, -R77 ;  /* 0x8000004d0c4c7221 */ /* 0x000fe20000010000 */
[----:B------:R-:W-:-:S02]  /*23a0*/  FFMA.FTZ R77, R3, R108, R83 ;  /* 0x0000006c034d7223 */ /* 0x000fc40000010053 */
[----:B------:R-:W0:Y:S01]  /*23b0*/  F2F.F16.F32 R80, R109 ;  /* 0x0000006d00507304 */ /* 0x000e220000200800 */
[----:B------:R-:W-:Y:S01]  /*23c0*/  FMUL.FTZ R113, R107, R76 ;  /* 0x0000004c6b717220 */ /* 0x000fe20000410000 */
[----:B------:R-:W-:Y:S01]  /*23d0*/  FADD.FTZ R76, R11, -R110 ;  /* 0x8000006e0b4c7221 */ /* 0x000fe20000010000 */
[----:B------:R-:W-:Y:S02]  /*23e0*/  FADD.FTZ R112, R10, -R77 ;  /* 0x8000004d0a707221 */ /* 0x000fe40000010000 */
[----:B------:R-:W-:Y:S01]  /*23f0*/  FMUL.FTZ R114, R113, R82 ;  /* 0x0000005271727220 */ /* 0x000fe20000410000 */
[C---:B------:R-:W-:Y:S01]  /*2400*/  FMUL.FTZ R111, R107.reuse, R76 ;  /* 0x0000004c6b6f7220 */ /* 0x040fe20000410000 */
[----:B------:R-:W-:Y:S01]  /*2410*/  FMUL.FTZ R119, R107, R112 ;  /* 0x000000706b777220 */ /* 0x000fe20000410000 */
[----:B------:R-:W1:Y:S01]  /*2420*/  LDC.64 R76, c[0x0][0x478] ;  /* 0x00011e00ff4c7b82 */ /* 0x000e620000000a00 */
[----:B------:R-:W-:Y:S01]  /*2430*/  F2F.F16.F32 R110, R113 ;  /* 0x00000071006e7304 */ /* 0x000fe20000200800 */
[----:B0-----:R-:W-:-:S07]  /*2440*/  IMAD.WIDE.U32 R80, R80, 0x10000, RZ ;  /* 0x0001000050507825 */ /* 0x001fce00078e00ff */
[----:B------:R-:W0:Y:S08]  /*2450*/  F2F.F16.F32 R115, R111 ;  /* 0x0000006f00737304 */ /* 0x000e300000200800 */
[----:B------:R3:W4:Y:S01]  /*2460*/  F2F.F16.F32 R117, R119 ;  /* 0x0000007700757304 */ /* 0x0007220000200800 */
[----:B0-----:R-:W-:Y:S01]  /*2470*/  SHF.L.U32 R115, R115, 0x10, RZ ;  /* 0x0000001073737819 */ /* 0x001fe200000006ff */
[----:B-1----:R-:W-:-:S04]  /*2480*/  IMAD.WIDE.U32 R76, R105, 0x8, R76 ;  /* 0x00000008694c7825 */ /* 0x002fc800078e004c */
[-C--:B---3--:R-:W-:Y:S01]  /*2490*/  FMUL.FTZ R119, R119, R82.reuse ;  /* 0x0000005277777220 */ /* 0x088fe20000410000 */
[----:B------:R-:W-:Y:S01]  /*24a0*/  LOP3.LUT R81, R81, R115, R110, 0xfe, !PT ;  /* 0x0000007351517212 */ /* 0x000fe200078efe6e */
[-C--:B------:R-:W-:Y:S02]  /*24b0*/  FMUL.FTZ R110, R109, R82.reuse ;  /* 0x000000526d6e7220 */ /* 0x080fe40000410000 */
[----:B------:R-:W-:Y:S01]  /*24c0*/  FMUL.FTZ R119, R119, UR13 ;  /* 0x0000000d77777c20 */ /* 0x000fe20008410000 */
[----:B------:R-:W-:Y:S01]  /*24d0*/  FMUL.FTZ R115, R111, R82 ;  /* 0x000000526f737220 */ /* 0x000fe20000410000 */
[----:B----4-:R-:W-:Y:S01]  /*24e0*/  LOP3.LUT R80, R80, R117, RZ, 0xfc, !PT ;  /* 0x0000007550507212 */ /* 0x010fe200078efcff */
[----:B------:R-:W-:Y:S01]  /*24f0*/  FMUL.FTZ R110, R110, UR13 ;  /* 0x0000000d6e6e7c20 */ /* 0x000fe20008410000 */
[----:B------:R-:W-:Y:S01]  /*2500*/  MOV R109, RZ ;  /* 0x000000ff006d7202 */ /* 0x000fe20000000f00 */
[----:B------:R-:W-:Y:S02]  /*2510*/  FMUL.FTZ R111, R114, UR13 ;  /* 0x0000000d726f7c20 */ /* 0x000fe40008410000 */
[----:B------:R0:W-:Y:S01]  /*2520*/  STG.E.64 desc[UR8][R76.64], R80 ;  /* 0x000000504c007986 */ /* 0x0001e2000c101b08 */
[----:B------:R-:W-:Y:S01]  /*2530*/  FMUL.FTZ R113, R53, R110 ;  /* 0x0000006e35717220 */ /* 0x000fe20000410000 */
[----:B0-----:R-:W-:-:S04]  /*2540*/  FMUL.FTZ R77, R52, R119 ;  /* 0x00000077344d7220 */ /* 0x001fc80000410000 */
[----:B------:R-:W-:Y:S01]  /*2550*/  FSEL R80, R113, RZ, P5 ;  /* 0x000000ff71507208 */ /* 0x000fe20002800000 */
[----:B------:R-:W-:Y:S01]  /*2560*/  FMUL.FTZ R81, R54, R111 ;  /* 0x0000006f36517220 */ /* 0x000fe20000410000 */
[----:B------:R-:W-:-:S04]  /*2570*/  FSEL R113, R77, RZ, P6 ;  /* 0x000000ff4d717208 */ /* 0x000fc80003000000 */
[----:B------:R-:W-:Y:S01]  /*2580*/  FSEL R114, R81, RZ, P1 ;  /* 0x000000ff51727208 */ /* 0x000fe20000800000 */
[----:B------:R-:W0:Y:S08]  /*2590*/  F2F.F16.F32 R80, R80 ;  /* 0x0000005000507304 */ /* 0x000e300000200800 */
[----:B------:R-:W-:Y:S01]  /*25a0*/  F2F.F16.F32 R114, R114 ;  /* 0x0000007200727304 */ /* 0x000fe20000200800 */
[----:B0-----:R-:W-:-:S07]  /*25b0*/  IMAD.WIDE.U32 R80, R80, 0x10000, RZ ;  /* 0x0001000050507825 */ /* 0x001fce00078e00ff */
[----:B------:R-:W0:Y:S02]  /*25c0*/  F2F.F16.F32 R113, R113 ;  /* 0x0000007100717304 */ /* 0x000e240000200800 */
[----:B0-----:R-:W-:Y:S02]  /*25d0*/  LOP3.LUT R80, R80, R113, RZ, 0xfc, !PT ;  /* 0x0000007150507212 */ /* 0x001fe400078efcff */
[----:B------:R-:W-:Y:S02]  /*25e0*/  MOV R113, RZ ;  /* 0x000000ff00717202 */ /* 0x000fe40000000f00 */
[----:B--2---:R-:W-:-:S05]  /*25f0*/  @P6 MOV R112, R78 ;  /* 0x0000004e00706202 */ /* 0x004fca0000000f00 */
[----:B------:R-:W-:Y:S02]  /*2600*/  @P6 HADD2.F32 R76, -RZ, R112.H0_H0 ;  /* 0x20000070ff4c6230 */ /* 0x000fe40000004100 */
[----:B------:R-:W-:-:S03]  /*2610*/  FMUL.FTZ R112, R115, UR13 ;  /* 0x0000000d73707c20 */ /* 0x000fc60008410000 */
[----:B------:R-:W-:Y:S01]  /*2620*/  @P6 FMUL.FTZ R109, R119, R76 ;  /* 0x0000004c776d6220 */ /* 0x000fe20000410000 */
[----:B------:R-:W-:Y:S01]  /*2630*/  FMUL.FTZ R76, R55, R112 ;  /* 0x00000070374c7220 */ /* 0x000fe20000410000 */
[----:B------:R-:W-:Y:S02]  /*2640*/  ISETP.GE.U32.AND P6, PT, R6, 0x1000000, PT ;  /* 0x010000000600780c */ /* 0x000fe40003fc6070 */
[----:B------:R-:W-:Y:S02]  /*2650*/  FADD.FTZ R24, R24, R109 ;  /* 0x0000006d18187221 */ /* 0x000fe40000010000 */
[----:B------:R-:W-:Y:S02]  /*2660*/  FSEL R115, R76, RZ, P6 ;  /* 0x000000ff4c737208 */ /* 0x000fe40003000000 */
[----:B------:R-:W0:Y:S04]  /*2670*/  LDC.64 R76, c[0x0][0x468] ;  /* 0x00011a00ff4c7b82 */ /* 0x000e280000000a00 */
[----:B------:R-:W1:Y:S02]  /*2680*/  F2F.F16.F32 R115, R115 ;  /* 0x0000007300737304 */ /* 0x000e640000200800 */
[----:B-1----:R-:W-:-:S02]  /*2690*/  SHF.L.U32 R117, R115, 0x10, RZ ;  /* 0x0000001073757819 */ /* 0x002fc400000006ff */
[----:B------:R-:W-:Y:S02]  /*26a0*/  @P6 SHF.R.U32.HI R115, RZ, 0x10, R79 ;  /* 0x00000010ff736819 */ /* 0x000fe4000001164f */
[----:B------:R-:W-:Y:S01]  /*26b0*/  LOP3.LUT R81, R81, R117, R114, 0xfe, !PT ;  /* 0x0000007551517212 */ /* 0x000fe200078efe72 */
[----:B0-----:R-:W-:Y:S01]  /*26c0*/  IMAD.WIDE.U32 R76, R105, 0x8, R76 ;  /* 0x00000008694c7825 */ /* 0x001fe200078e004c */
[----:B------:R-:W-:-:S03]  /*26d0*/  @P5 SHF.R.U64 R117, R78, 0x10, R79 ;  /* 0x000000104e755819 */ /* 0x000fc6000000124f */
[----:B------:R-:W-:Y:S01]  /*26e0*/  HFMA2 R78, -RZ, RZ, 0, 0 ;  /* 0x00000000ff4e7431 */ /* 0x000fe200000001ff */
[----:B------:R-:W-:Y:S01]  /*26f0*/  @P1 MOV R114, R79 ;  /* 0x0000004f00721202 */ /* 0x000fe20000000f00 */
[----:B------:R-:W-:Y:S01]  /*2700*/  @P6 HADD2.F32 R115, -RZ, R115.H0_H0 ;  /* 0x20000073ff736230 */ /* 0x000fe20000004100 */
[----:B------:R0:W-:Y:S01]  /*2710*/  STG.E.64 desc[UR8][R76.64], R80 ;  /* 0x000000504c007986 */ /* 0x0001e2000c101b08 */
[----:B------:R-:W-:Y:S01]  /*2720*/  @P5 HADD2.F32 R79, -RZ, R117.H0_H0 ;  /* 0x20000075ff4f5230 */ /* 0x000fe20000004100 */
[----:B------:R-:W-:Y:S01]  /*2730*/  IADD3 R105, PT, PT, R105, 0x80, RZ ;  /* 0x0000008069697810 */ /* 0x000fe20007ffe0ff */
[----:B------:R-:W-:Y:S02]  /*2740*/  @P1 HADD2.F32 R114, -RZ, R114.H0_H0 ;  /* 0x20000072ff721230 */ /* 0x000fe40000004100 */
[----:B------:R-:W-:Y:S01]  /*2750*/  @P6 FMUL.FTZ R116, R112, R115 ;  /* 0x0000007370746220 */ /* 0x000fe20000410000 */
[----:B------:R-:W-:Y:S02]  /*2760*/  @P5 FMUL.FTZ R78, R110, R79 ;  /* 0x0000004f6e4e5220 */ /* 0x000fe40000410000 */
[----:B------:R-:W-:Y:S01]  /*2770*/  @P1 FMUL.FTZ R113, R111, R114 ;  /* 0x000000726f711220 */ /* 0x000fe20000410000 */
[----:B------:R-:W-:Y:S01]  /*2780*/  FADD.FTZ R27, R27, R116 ;  /* 0x000000741b1b7221 */ /* 0x000fe20000010000 */
[----:B------:R-:W-:-:S02]  /*2790*/  FADD.FTZ R25, R25, R78 ;  /* 0x0000004e19197221 */ /* 0x000fc40000010000 */
[----:B------:R-:W-:-:S07]  /*27a0*/  FADD.FTZ R26, R26, R113 ;  /* 0x000000711a1a7221 */ /* 0x000fce0000010000 */
.L_x_3803:
[----:B------:R-:W-:Y:S05]  /*27b0*/  BSYNC.RECONVERGENT B1 ;  /* 0x0000000000017941 */ /* 0x000fea0003800200 */
.L_x_3802:
[----:B------:R-:W-:Y:S04]  /*27c0*/  BSSY.RECONVERGENT B1, `(.L_x_3804) ;  /* 0x0000050000017945 */ /* 0x000fe80003800200 */
[----:B------:R-:W-:Y:S05]  /*27d0*/  @!P2 BRA `(.L_x_3805) ;  /* 0x000000040038a947 */ /* 0x000fea0003800000 */
[----:B------:R-:W1:Y:S02]  /*27e0*/  LDC.64 R78, c[0x0][0x390] ;  /* 0x0000e400ff4e7b82 */ /* 0x000e640000000a00 */
[----:B-1----:R-:W-:-:S06]  /*27f0*/  IMAD.WIDE.U32 R78, R105, 0x8, R78 ;  /* 0x00000008694e7825 */ /* 0x002fcc00078e004e */
[----:B------:R-:W2:Y:S01]  /*2800*/  LDG.E.64 R78, desc[UR8][R78.64] ;  /* 0x000000084e4e7981 */ /* 0x000ea2000c1e1b00 */
[-CC-:B0-----:R-:W-:Y:S01]  /*2810*/  FFMA.FTZ R76, R84, R108.reuse, R83.reuse ;  /* 0x0000006c544c7223 */ /* 0x181fe20000010053 */
[-CC-:B------:R-:W-:Y:S01]  /*2820*/  FFMA.FTZ R77, R85, R108.reuse, R83.reuse ;  /* 0x0000006c554d7223 */ /* 0x180fe20000010053 */
[----:B------:R-:W-:Y:S01]  /*2830*/  FFMA.FTZ R110, R90, R108, R83 ;  /* 0x0000006c5a6e7223 */ /* 0x000fe20000010053 */
[----:B------:R-:W-:Y:S01]  /*2840*/  LOP3.LUT P6, RZ, R13, 0xff, RZ, 0xc0, !PT ;  /* 0x000000ff0dff7812 */ /* 0x000fe200078cc0ff */
        /* <DEDUP_REMOVED lines=71> */
.L_x_3805:
[----:B------:R-:W-:Y:S05]  /*2cc0*/  BSYNC.RECONVERGENT B1 ;  /* 0x0000000000017941 */ /* 0x000fea0003800200 */
.L_x_3804:
[----:B------:R-:W-:Y:S05]  /*2cd0*/  @!P3 BRA `(.L_x_3801) ;  /* 0x000000240004b947 */ /* 0x000fea0003800000 */
[----:B01----:R-:W0:Y:S02]  /*2ce0*/  LDC.64 R76, c[0x0][0x390] ;  /* 0x0000e400ff4c7b82 */ /* 0x003e240000000a00 */
        /* <DEDUP_REMOVED lines=9> */
[----:B------:R-:W-:Y:S01]  /*2d80*/  LOP3.LUT P5, RZ, R91, 0xff00, RZ, 0xc0, !PT ;  /* 0x0000ff005bff7812 */ /* 0x000fe200078ac0ff */
[C---:B------:R-:W-:Y:S01]  /*2d90*/  FMUL.FTZ R81, R107.reuse, R80 ;  /* 0x000000506b517220 */ /* 0x040fe20000410000 */
[----:B------:R-:W-:Y:S01]  /*2da0*/  FMUL.FTZ R79, R107, R78 ;  /* 0x0000004e6b4f7220 */ /* 0x000fe20000410000 */
[----:B------:R-:W-:Y:S01]  /*2db0*/  FADD.FTZ R80, R104, -R83 ;  /* 0x8000005368507221 */ /* 0x000fe20000010000 */
[----:B------:R-:W-:Y:S01]  /*2dc0*/  FADD.FTZ R78, R102, -R109 ;  /* 0x8000006d664e7221 */ /* 0x000fe20000010000 */
[----:B------:R-:W-:Y:S01]  /*2dd0*/  FMUL.FTZ R110, R81, R82 ;  /* 0x00000052516e7220 */ /* 0x000fe20000410000 */
[----:B------:R0:W-:Y:S01]  /*2de0*/  F2F.F16.F32 R113, R79 ;  /* 0x0000004f00717304 */ /* 0x0001e20000200800 */
[C---:B------:R-:W-:Y:S01]  /*2df0*/  FMUL.FTZ R117, R107.reuse, R80 ;  /* 0x000000506b757220 */ /* 0x040fe20000410000 */
[----:B------:R-:W-:Y:S01]  /*2e00*/  FMUL.FTZ R115, R107, R78 ;  /* 0x0000004e6b737220 */ /* 0x000fe20000410000 */
[----:B------:R-:W-:Y:S01]  /*2e10*/  FMUL.FTZ R110, R110, UR13 ;  /* 0x0000000d6e6e7c20 */ /* 0x000fe20008410000 */
[-C--:B------:R-:W-:Y:S01]  /*2e20*/  FMUL.FTZ R80, R79, R82.reuse ;  /* 0x000000524f507220 */ /* 0x080fe20000410000 */
[-C--:B------:R-:W-:Y:S01]  /*2e30*/  FMUL.FTZ R112, R117, R82.reuse ;  /* 0x0000005275707220 */ /* 0x080fe20000410000 */
[----:B------:R-:W-:Y:S01]  /*2e40*/  FMUL.FTZ R111, R115, R82 ;  /* 0x00000052736f7220 */ /* 0x000fe20000410000 */
[----:B------:R-:W-:Y:S01]  /*2e50*/  MOV R107, RZ ;  /* 0x000000ff006b7202 */ /* 0x000fe20000000f00 */
[----:B------:R1:W-:Y:S01]  /*2e60*/  F2F.F16.F32 R83, R81 ;  /* 0x0000005100537304 */ /* 0x0003e20000200800 */
[----:B0-----:R-:W-:Y:S01]  /*2e70*/  FMUL.FTZ R79, R61, R110 ;  /* 0x0000006e3d4f7220 */ /* 0x001fe20000410000 */
[----:B------:R-:W-:Y:S01]  /*2e80*/  FMUL.FTZ R111, R111, UR13 ;  /* 0x0000000d6f6f7c20 */ /* 0x000fe20008410000 */
[----:B------:R-:W-:Y:S01]  /*2e90*/  FMUL.FTZ R112, R112, UR13 ;  /* 0x0000000d70707c20 */ /* 0x000fe20008410000 */
[----:B------:R-:W-:-:S02]  /*2ea0*/  LOP3.LUT P1, RZ, R91, 0xff0000, RZ, 0xc0, !PT ;  /* 0x00ff00005bff7812 */ /* 0x000fc4000782c0ff */
[----:B------:R-:W-:Y:S02]  /*2eb0*/  FSEL R114, R79, RZ, P5 ;  /* 0x000000ff4f727208 */ /* 0x000fe40002800000 */
[----:B------:R0:W3:Y:S01]  /*2ec0*/  F2F.F16.F32 R82, R117 ;  /* 0x0000007500527304 */ /* 0x0000e20000200800 */
[----:B-1----:R-:W-:Y:S01]  /*2ed0*/  FMUL.FTZ R81, R80, UR13 ;  /* 0x0000000d50517c20 */ /* 0x002fe20008410000 */
[----:B------:R-:W-:-:S03]  /*2ee0*/  FMUL.FTZ R80, R62, R111 ;  /* 0x0000006f3e507220 */ /* 0x000fc60000410000 */
[----:B------:R-:W-:-:S03]  /*2ef0*/  FMUL.FTZ R79, R60, R81 ;  /* 0x000000513c4f7220 */ /* 0x000fc60000410000 */
[----:B------:R1:W4:Y:S02]  /*2f00*/  F2F.F16.F32 R109, R115 ;  /* 0x00000073006d7304 */ /* 0x0003240000200800 */
[----:B0-----:R-:W-:Y:S02]  /*2f10*/  FSEL R117, R79, RZ, P6 ;  /* 0x000000ff4f757208 */ /* 0x001fe40003000000 */
[----:B---3--:R-:W-:-:S04]  /*2f20*/  SHF.L.U32 R108, R82, 0x10, RZ ;  /* 0x00000010526c7819 */ /* 0x008fc800000006ff */
[----:B------:R-:W0:Y:S01]  /*2f30*/  F2F.F16.F32 R114, R114 ;  /* 0x0000007200727304 */ /* 0x000e220000200800 */
[----:B-1----:R-:W-:Y:S01]  /*2f40*/  FSEL R115, R80, RZ, P1 ;  /* 0x000000ff50737208 */ /* 0x002fe20000800000 */
[----:B------:R-:W-:-:S05]  /*2f50*/  IMAD.WIDE.U32 R82, R83, 0x10000, RZ ;  /* 0x0001000053527825 */ /* 0x000fca00078e00ff */
[----:B----4-:R-:W-:Y:S01]  /*2f60*/  LOP3.LUT R109, R83, R108, R109, 0xfe, !PT ;  /* 0x0000006c536d7212 */ /* 0x010fe200078efe6d */
[----:B------:R-:W-:Y:S01]  /*2f70*/  F2F.F16.F32 R115, R115 ;  /* 0x0000007300737304 */ /* 0x000fe20000200800 */
[----:B------:R-:W-:Y:S01]  /*2f80*/  LOP3.LUT R108, R82, R113, RZ, 0xfc, !PT ;  /* 0x00000071526c7212 */ /* 0x000fe200078efcff */
[----:B0-----:R-:W-:-:S06]  /*2f90*/  IMAD.WIDE.U32 R82, R114, 0x10000, RZ ;  /* 0x0001000072527825 */ /* 0x001fcc00078e00ff */
[----:B------:R-:W0:Y:S02]  /*2fa0*/  F2F.F16.F32 R117, R117 ;  /* 0x0000007500757304 */ /* 0x000e240000200800 */
[----:B0-----:R-:W-:Y:S02]  /*2fb0*/  LOP3.LUT R82, R82, R117, RZ, 0xfc, !PT ;  /* 0x0000007552527212 */ /* 0x001fe400078efcff */
[----:B--2---:R-:W-:Y:S02]  /*2fc0*/  @P6 MOV R78, R76 ;  /* 0x0000004c004e6202 */ /* 0x004fe40000000f00 */
[----:B------:R-:W-:Y:S01]  /*2fd0*/  @P5 SHF.R.U64 R114, R76, 0x10, R77 ;  /* 0x000000104c725819 */ /* 0x000fe2000000124d */
[----:B------:R-:W-:Y:S02]  /*2fe0*/  HFMA2 R76, -RZ, RZ, 0, 0 ;  /* 0x00000000ff4c7431 */ /* 0x000fe400000001ff */
[----:B------:R-:W-:-:S05]  /*2ff0*/  @P6 HADD2.F32 R78, -RZ, R78.H0_H0 ;  /* 0x2000004eff4e6230 */ /* 0x000fca0000004100 */
[----:B------:R-:W-:Y:S01]  /*3000*/  @P6 FMUL.FTZ R107, R81, R78 ;  /* 0x0000004e516b6220 */ /* 0x000fe20000410000 */
[----:B------:R-:W-:Y:S01]  /*3010*/  FMUL.FTZ R78, R63, R112 ;  /* 0x000000703f4e7220 */ /* 0x000fe20000410000 */
[----:B------:R-:W-:Y:S01]  /*3020*/  ISETP.GE.U32.AND P6, PT, R91, 0x1000000, PT ;  /* 0x010000005b00780c */ /* 0x000fe20003fc6070 */
[----:B------:R-:W0:Y:S01]  /*3030*/  LDC.64 R80, c[0x0][0x478] ;  /* 0x00011e00ff507b82 */ /* 0x000e220000000a00 */
[----:B------:R-:W-:Y:S02]  /*3040*/  FADD.FTZ R16, R16, R107 ;  /* 0x0000006b10107221 */ /* 0x000fe40000010000 */
[----:B------:R-:W-:-:S05]  /*3050*/  FSEL R116, R78, RZ, P6 ;  /* 0x000000ff4e747208 */ /* 0x000fca0003000000 */
[----:B------:R-:W1:Y:S01]  /*3060*/  LDC.64 R78, c[0x0][0x468] ;  /* 0x00011a00ff4e7b82 */ /* 0x000e620000000a00 */
[----:B------:R-:W2:Y:S02]  /*3070*/  F2F.F16.F32 R116, R116 ;  /* 0x0000007400747304 */ /* 0x000ea40000200800 */
        /* <DEDUP_REMOVED lines=8> */
[----:B------:R-:W-:Y:S01]  /*3100*/  MOV R105, RZ ;  /* 0x000000ff00697202 */ /* 0x000fe20000000f00 */
[----:B------:R-:W-:Y:S01]  /*3110*/  @P5 HADD2.F32 R77, -RZ, R114.H0_H0 ;  /* 0x20000072ff4d5230 */ /* 0x000fe20000004100 */
[----:B------:R3:W-:Y:S01]  /*3120*/  STG.E.64 desc[UR8][R78.64], R82 ;  /* 0x000000524e007986 */ /* 0x0007e2000c101b08 */
[----:B------:R-:W-:-:S02]  /*3130*/  @P1 HADD2.F32 R114, -RZ, R113.H0_H0 ;  /* 0x20000071ff721230 */ /* 0x000fc40000004100 */
[----:B------:R-:W-:Y:S02]  /*3140*/  @P6 HADD2.F32 R113, -RZ, R115.H0_H0 ;  /* 0x20000073ff716230 */ /* 0x000fe40000004100 */
[----:B------:R-:W-:Y:S01]  /*3150*/  @P5 FMUL.FTZ R76, R110, R77 ;  /* 0x0000004d6e4c5220 */ /* 0x000fe20000410000 */
[----:B------:R-:W-:Y:S02]  /*3160*/  @P1 FMUL.FTZ R105, R111, R114 ;  /* 0x000000726f691220 */ /* 0x000fe40000410000 */
[----:B------:R-:W-:Y:S01]  /*3170*/  @P6 FMUL.FTZ R116, R112, R113 ;  /* 0x0000007170746220 */ /* 0x000fe20000410000 */
[----:B------:R-:W-:Y:S01]  /*3180*/  FADD.FTZ R17, R17, R76 ;  /* 0x0000004c11117221 */ /* 0x000fe20000010000 */
[----:B------:R-:W-:Y:S02]  /*3190*/  FADD.FTZ R18, R18, R105 ;  /* 0x0000006912127221 */ /* 0x000fe40000010000 */
[----:B------:R-:W-:Y:S01]  /*31a0*/  FADD.FTZ R19, R19, R116 ;  /* 0x0000007413137221 */ /* 0x000fe20000010000 */
[----:B------:R-:W-:Y:S06]  /*31b0*/  BRA `(.L_x_3801) ;  /* 0x0000001c00cc7947 */ /* 0x000fec0003800000 */
.L_x_3795:
        /* <DEDUP_REMOVED lines=12> */
[----:B------:R-:W-:Y:S01]  /*3280*/  SHF.R.U32.HI R112, RZ, 0x10, R99 ;  /* 0x00000010ff707819 */ /* 0x000fe20000011663 */
[----:B------:R-:W-:Y:S01]  /*3290*/  FFMA.FTZ R114, R14, R108, R83 ;  /* 0x0000006c0e727223 */ /* 0x000fe20000010053 */
[----:B------:R-:W-:Y:S01]  /*32a0*/  SHF.R.U64 R80, R98, 0x10, R99 ;  /* 0x0000001062507819 */ /* 0x000fe20000001263 */
[----:B------:R-:W-:Y:S01]  /*32b0*/  HADD2.F32 R76, -RZ, R76.H0_H0 ;  /* 0x2000004cff4c7230 */ /* 0x000fe20000004100 */
[----:B------:R-:W-:Y:S01]  /*32c0*/  MOV R77, R99 ;  /* 0x00000063004d7202 */ /* 0x000fe20000000f00 */
[----:B------:R-:W-:Y:S01]  /*32d0*/  FADD.FTZ R109, R10, -R81 ;  /* 0x800000510a6d7221 */ /* 0x000fe20000010000 */
[----:B------:R-:W-:Y:S01]  /*32e0*/  FADD.FTZ R81, R9, -R110 ;  /* 0x8000006e09517221 */ /* 0x000fe20000010000 */
[----:B------:R-:W-:-:S02]  /*32f0*/  HADD2.F32 R112, -RZ, R112.H0_H0 ;  /* 0x20000070ff707230 */ /* 0x000fc40000004100 */
[----:B------:R-:W-:Y:S01]  /*3300*/  FADD.FTZ R113, R11, -R114 ;  /* 0x800000720b717221 */ /* 0x000fe20000010000 */
[----:B------:R-:W-:Y:S02]  /*3310*/  HADD2.F32 R80, -RZ, R80.H0_H0 ;  /* 0x20000050ff507230 */ /* 0x000fe40000004100 */
[----:B------:R-:W-:Y:S01]  /*3320*/  FFMA.FTZ R111, R7, R108, R83 ;  /* 0x0000006c076f7223 */ /* 0x000fe20000010053 */
[----:B------:R-:W-:Y:S02]  /*3330*/  HADD2.F32 R110, -RZ, R77.H0_H0 ;  /* 0x2000004dff6e7230 */ /* 0x000fe40000004100 */
[C---:B------:R-:W-:Y:S01]  /*3340*/  FFMA.FTZ R77, R107.reuse, R109, R76 ;  /* 0x0000006d6b4d7223 */ /* 0x040fe2000001004c */
[C---:B------:R-:W-:Y:S01]  /*3350*/  FFMA.FTZ R113, R107.reuse, R113, R112 ;  /* 0x000000716b717223 */ /* 0x040fe20000010070 */
[----:B------:R-:W-:Y:S01]  /*3360*/  FFMA.FTZ R81, R107, R81, R80 ;  /* 0x000000516b517223 */ /* 0x000fe20000010050 */
[----:B------:R-:W-:Y:S01]  /*3370*/  FADD.FTZ R111, R12, -R111 ;  /* 0x8000006f0c6f7221 */ /* 0x000fe20000010000 */
[-C--:B------:R-:W-:Y:S01]  /*3380*/  FMUL.FTZ R77, R77, R82.reuse ;  /* 0x000000524d4d7220 */ /* 0x080fe20000410000 */
[-C--:B------:R-:W-:Y:S01]  /*3390*/  FMUL.FTZ R112, R113, R82.reuse ;  /* 0x0000005271707220 */ /* 0x080fe20000410000 */
[-C--:B------:R-:W-:Y:S01]  /*33a0*/  FMUL.FTZ R81, R81, R82.reuse ;  /* 0x0000005251517220 */ /* 0x080fe20000410000 */
[----:B------:R-:W-:Y:S01]  /*33b0*/  FFMA.FTZ R111, R107, R111, R110 ;  /* 0x0000006f6b6f7223 */ /* 0x000fe2000001006e */
[----:B------:R-:W-:Y:S01]  /*33c0*/  FMUL.FTZ R113, R77, UR13 ;  /* 0x0000000d4d717c20 */ /* 0x000fe20008410000 */
[----:B------:R-:W-:Y:S01]  /*33d0*/  FMUL.FTZ R112, R112, UR13 ;  /* 0x0000000d70707c20 */ /* 0x000fe20008410000 */
[----:B------:R-:W-:Y:S01]  /*33e0*/  FMUL.FTZ R110, R81, UR13 ;  /* 0x0000000d516e7c20 */ /* 0x000fe20008410000 */
[----:B------:R-:W-:Y:S01]  /*33f0*/  FMUL.FTZ R111, R111, R82 ;  /* 0x000000526f6f7220 */ /* 0x000fe20000410000 */
[----:B------:R-:W-:Y:S01]  /*3400*/  FMUL.FTZ R77, R52, R113 ;  /* 0x00000071344d7220 */ /* 0x000fe20000410000 */
[----:B------:R-:W-:-:S02]  /*3410*/  HFMA2 R109, -RZ, RZ, 0, 0 ;  /* 0x00000000ff6d7431 */ /* 0x000fc400000001ff */
[----:B------:R-:W-:Y:S01]  /*3420*/  FMUL.FTZ R80, R53, R110 ;  /* 0x0000006e35507220 */ /* 0x000fe20000410000 */
[C---:B------:R-:W-:Y:S01]  /*3430*/  LOP3.LUT P5, RZ, R6.reuse, 0xff00, RZ, 0xc0, !PT ;  /* 0x0000ff0006ff7812 */ /* 0x040fe200078ac0ff */
        /* <DEDUP_REMOVED lines=40> */
.L_x_3808:
[----:B------:R-:W-:Y:S05]  /*36c0*/  BSYNC.RECONVERGENT B1 ;  /* 0x0000000000017941 */ /* 0x000fea0003800200 */
.L_x_3807:
        /* <DEDUP_REMOVED lines=77> */
.L_x_3810:
[----:B------:R-:W-:Y:S05]  /*3ba0*/  BSYNC.RECONVERGENT B1 ;  /* 0x0000000000017941 */ /* 0x000fea0003800200 */
.L_x_3809:
[----:B------:R-:W-:Y:S05]  /*3bb0*/  @!P3 BRA `(.L_x_3801) ;  /* 0x00000014004cb947 */ /* 0x000fea0003800000 */
[----:B------:R-:W0:Y:S02]  /*3bc0*/  LDC.64 R76, c[0x0][0x390] ;  /* 0x0000e400ff4c7b82 */ /* 0x000e240000000a00 */
[----:B0-----:R-:W-:-:S06]  /*3bd0*/  IMAD.WIDE.U32 R76, R105, 0x8, R76 ;  /* 0x00000008694c7825 */ /* 0x001fcc00078e004c */
[----:B------:R-:W2:Y:S01]  /*3be0*/  LDG.E.64 R76, desc[UR8][R76.64] ;  /* 0x000000084c4c7981 */ /* 0x000ea2000c1e1b00 */
[----:B------:R-:W-:Y:S01]  /*3bf0*/  MOV R78, R94 ;  /* 0x0000005e004e7202 */ /* 0x000fe20000000f00 */
[-CC-:B------:R-:W-:Y:S01]  /*3c00*/  FFMA.FTZ R81, R93, R108.reuse, R83.reuse ;  /* 0x0000006c5d517223 */ /* 0x180fe20000010053 */
[----:B------:R-:W-:Y:S01]  /*3c10*/  MOV R79, R95 ;  /* 0x0000005f004f7202 */ /* 0x000fe20000000f00 */
[-CC-:B------:R-:W-:Y:S01]  /*3c20*/  FFMA.FTZ R109, R103, R108.reuse, R83.reuse ;  /* 0x0000006c676d7223 */ /* 0x180fe20000010053 */
[----:B------:R-:W-:Y:S01]  /*3c30*/  LOP3.LUT P6, RZ, R91, 0xff, RZ, 0xc0, !PT ;  /* 0x000000ff5bff7812 */ /* 0x000fe200078cc0ff */
[-C--:B------:R-:W-:Y:S01]  /*3c40*/  FFMA.FTZ R112, R92, R108.reuse, R83 ;  /* 0x0000006c5c707223 */ /* 0x080fe20000010053 */
[----:B------:R-:W-:Y:S01]  /*3c50*/  SHF.R.U32.HI R110, RZ, 0x10, R95 ;  /* 0x00000010ff6e7819 */ /* 0x000fe2000001165f */
[----:B------:R-:W-:Y:S01]  /*3c60*/  FFMA.FTZ R111, R106, R108, R83 ;  /* 0x0000006c6a6f7223 */ /* 0x000fe20000010053 */
[----:B------:R-:W-:Y:S01]  /*3c70*/  SHF.R.U64 R80, R94, 0x10, R95 ;  /* 0x000000105e507819 */ /* 0x000fe2000000125f */
[----:B------:R-:W-:-:S02]  /*3c80*/  HADD2.F32 R78, -RZ, R78.H0_H0 ;  /* 0x2000004eff4e7230 */ /* 0x000fc40000004100 */
[----:B------:R-:W-:Y:S01]  /*3c90*/  FADD.FTZ R83, R100, -R81 ;  /* 0x8000005164537221 */ /* 0x000fe20000010000 */
[----:B------:R-:W-:Y:S02]  /*3ca0*/  HADD2.F32 R108, -RZ, R79.H0_H0 ;  /* 0x2000004fff6c7230 */ /* 0x000fe40000004100 */
[----:B------:R-:W-:Y:S01]  /*3cb0*/  FADD.FTZ R109, R102, -R109 ;  /* 0x8000006d666d7221 */ /* 0x000fe20000010000 */
[----:B------:R-:W-:Y:S02]  /*3cc0*/  HADD2.F32 R110, -RZ, R110.H0_H0 ;  /* 0x2000006eff6e7230 */ /* 0x000fe40000004100 */
[----:B------:R-:W-:Y:S01]  /*3cd0*/  FADD.FTZ R111, R104, -R111 ;  /* 0x8000006f686f7221 */ /* 0x000fe20000010000 */
[----:B------:R-:W-:Y:S02]  /*3ce0*/  HADD2.F32 R80, -RZ, R80.H0_H0 ;  /* 0x20000050ff507230 */ /* 0x000fe40000004100 */
[----:B------:R-:W-:Y:S01]  /*3cf0*/  FADD.FTZ R81, R101, -R112 ;  /* 0x8000007065517221 */ /* 0x000fe20000010000 */
[C---:B------:R-:W-:Y:S01]  /*3d00*/  FFMA.FTZ R79, R107.reuse, R83, R78 ;  /* 0x000000536b4f7223 */ /* 0x040fe2000001004e */
[C---:B------:R-:W-:Y:S01]  /*3d10*/  FFMA.FTZ R83, R107.reuse, R109, R108 ;  /* 0x0000006d6b537223 */ /* 0x040fe2000001006c */
[C---:B------:R-:W-:Y:S01]  /*3d20*/  FFMA.FTZ R109, R107.reuse, R111, R110 ;  /* 0x0000006f6b6d7223 */ /* 0x040fe2000001006e */
[----:B------:R-:W-:Y:S01]  /*3d30*/  FFMA.FTZ R81, R107, R81, R80 ;  /* 0x000000516b517223 */ /* 0x000fe20000010050 */
[-C--:B------:R-:W-:Y:S01]  /*3d40*/  FMUL.FTZ R79, R79, R82.reuse ;  /* 0x000000524f4f7220 */ /* 0x080fe20000410000 */
[-C--:B------:R-:W-:Y:S01]  /*3d50*/  FMUL.FTZ R107, R83, R82.reuse ;  /* 0x00000052536b7220 */ /* 0x080fe20000410000 */
[-C--:B------:R-:W-:Y:S01]  /*3d60*/  FMUL.FTZ R108, R109, R82.reuse ;  /* 0x000000526d6c7220 */ /* 0x080fe20000410000 */
[----:B------:R-:W-:Y:S01]  /*3d70*/  FMUL.FTZ R81, R81, R82 ;  /* 0x0000005251517220 */ /* 0x000fe20000410000 */
[----:B------:R-:W-:Y:S01]  /*3d80*/  FMUL.FTZ R109, R79, UR13 ;  /* 0x0000000d4f6d7c20 */ /* 0x000fe20008410000 */
[----:B------:R-:W-:-:S02]  /*3d90*/  HFMA2 R83, -RZ, RZ, 0, 0 ;  /* 0x00000000ff537431 */ /* 0x000fc400000001ff */
[----:B------:R-:W-:Y:S01]  /*3da0*/  FMUL.FTZ R108, R108, UR13 ;  /* 0x0000000d6c6c7c20 */ /* 0x000fe20008410000 */
[----:B------:R-:W-:Y:S01]  /*3db0*/  FMUL.FTZ R82, R81, UR13 ;  /* 0x0000000d51527c20 */ /* 0x000fe20008410000 */
[----:B------:R-:W-:Y:S01]  /*3dc0*/  FMUL.FTZ R79, R60, R109 ;  /* 0x0000006d3c4f7220 */ /* 0x000fe20000410000 */
[----:B------:R-:W-:Y:S01]  /*3dd0*/  LOP3.LUT P5, RZ, R91, 0xff00, RZ, 0xc0, !PT ;  /* 0x0000ff005bff7812 */ /* 0x000fe200078ac0ff */
[----:B------:R-:W-:Y:S01]  /*3de0*/  FMUL.FTZ R107, R107, UR13 ;  /* 0x0000000d6b6b7c20 */ /* 0x000fe20008410000 */
[----:B------:R-:W-:Y:S01]  /*3df0*/  FMUL.FTZ R80, R61, R82 ;  /* 0x000000523d507220 */ /* 0x000fe20000410000 */
[----:B------:R-:W-:Y:S01]  /*3e00*/  LOP3.LUT P1, RZ, R91, 0xff0000, RZ, 0xc0, !PT ;  /* 0x00ff00005bff7812 */ /* 0x000fe2000782c0ff */
[----:B------:R-:W-:Y:S02]  /*3e10*/  HFMA2 R112, -RZ, RZ, 0, 0 ;  /* 0x00000000ff707431 */ /* 0x000fe400000001ff */
[----:B------:R-:W-:Y:S01]  /*3e20*/  FMUL.FTZ R81, R62, R107 ;  /* 0x0000006b3e517220 */ /* 0x000fe20000410000 */
[----:B------:R-:W-:-:S04]  /*3e30*/  FSEL R80, R80, RZ, P5 ;  /* 0x000000ff50507208 */ /* 0x000fc80002800000 */
[----:B------:R-:W-:Y:S02]  /*3e40*/  FSEL R110, R81, RZ, P1 ;  /* 0x000000ff516e7208 */ /* 0x000fe40000800000 */
        /* <DEDUP_REMOVED lines=33> */
[----:B---3--:R-:W-:Y:S06]  /*4060*/  BRA `(.L_x_3801) ;  /* 0x0000001000207947 */ /* 0x008fec0003800000 */
.L_x_3806:
        /* <DEDUP_REMOVED lines=9> */
[----:B------:R-:W-:Y:S01]  /*4100*/  LOP3.LUT P6, RZ, R6, 0xff, RZ, 0xc0, !PT ;  /* 0x000000ff06ff7812 */ /* 0x000fe200078cc0ff */
[----:B------:R-:W-:Y:S02]  /*4110*/  HADD2.F32 R80, -RZ, R77.H0_H0 ;  /* 0x2000004dff507230 */ /* 0x000fe40000004100 */
[----:B------:R-:W-:Y:S01]  /*4120*/  FADD.FTZ R76, R9, -R76 ;  /* 0x8000004c094c7221 */ /* 0x000fe20000010000 */
[----:B------:R-:W-:Y:S01]  /*4130*/  FFMA.FTZ R77, R7, R108, R83 ;  /* 0x0000006c074d7223 */ /* 0x000fe20000010053 */
[----:B------:R-:W-:-:S02]  /*4140*/  HADD2.F32 R110, -RZ, R81.H0_H0 ;  /* 0x20000051ff6e7230 */ /* 0x000fc40000004100 */
[----:B------:R-:W-:Y:S01]  /*4150*/  FADD.FTZ R112, R11, -R112 ;  /* 0x800000700b707221 */ /* 0x000fe20000010000 */
[C---:B------:R-:W-:Y:S01]  /*4160*/  FFMA.FTZ R109, R107.reuse, R76, R80 ;  /* 0x0000004c6b6d7223 */ /* 0x040fe20000010050 */
[----:B------:R-:W-:Y:S01]  /*4170*/  FADD.FTZ R76, R12, -R77 ;  /* 0x8000004d0c4c7221 */ /* 0x000fe20000010000 */
[----:B------:R-:W-:Y:S01]  /*4180*/  SHF.R.U32.HI R77, RZ, 0x10, R99 ;  /* 0x00000010ff4d7819 */ /* 0x000fe20000011663 */
[----:B------:R-:W-:Y:S01]  /*4190*/  HFMA2 R116, -RZ, RZ, 0, 0 ;  /* 0x00000000ff747431 */ /* 0x000fe200000001ff */
[----:B------:R-:W0:Y:S01]  /*41a0*/  F2F.F16.F32 R80, R109 ;  /* 0x0000006d00507304 */ /* 0x000e220000200800 */
[----:B------:R-:W-:Y:S01]  /*41b0*/  FFMA.FTZ R113, R107, R76, R110 ;  /* 0x0000004c6b717223 */ /* 0x000fe2000001006e */
[----:B------:R-:W-:Y:S01]  /*41c0*/  MOV R76, R98 ;  /* 0x00000062004c7202 */ /* 0x000fe20000000f00 */
[----:B------:R-:W-:Y:S02]  /*41d0*/  HADD2.F32 R114, -RZ, R77.H0_H0 ;  /* 0x2000004dff727230 */ /* 0x000fe40000004100 */
[----:B------:R-:W-:Y:S01]  /*41e0*/  FFMA.FTZ R77, R3, R108, R83 ;  /* 0x0000006c034d7223 */ /* 0x000fe20000010053 */
[----:B------:R-:W-:-:S02]  /*41f0*/  LOP3.LUT P5, RZ, R6, 0xff00, RZ, 0xc0, !PT ;  /* 0x0000ff0006ff7812 */ /* 0x000fc400078ac0ff */
[----:B------:R-:W-:Y:S01]  /*4200*/  LOP3.LUT P1, RZ, R6, 0xff0000, RZ, 0xc0, !PT ;  /* 0x00ff000006ff7812 */ /* 0x000fe2000782c0ff */
[C---:B------:R-:W-:Y:S01]  /*4210*/  FFMA.FTZ R111, R107.reuse, R112, R114 ;  /* 0x000000706b6f7223 */ /* 0x040fe20000010072 */
[----:B------:R-:W-:Y:S01]  /*4220*/  FADD.FTZ R112, R10, -R77 ;  /* 0x8000004d0a707221 */ /* 0x000fe20000010000 */
[----:B------:R-:W-:Y:S01]  /*4230*/  HADD2.F32 R114, -RZ, R76.H0_H0 ;  /* 0x2000004cff727230 */ /* 0x000fe20000004100 */
[----:B------:R-:W-:Y:S01]  /*4240*/  F2F.F16.F32 R110, R113 ;  /* 0x00000071006e7304 */ /* 0x000fe20000200800 */
[----:B------:R-:W1:Y:S03]  /*4250*/  LDC.64 R76, c[0x0][0x478] ;  /* 0x00011e00ff4c7b82 */ /* 0x000e660000000a00 */
[----:B------:R-:W-:Y:S01]  /*4260*/  FFMA.FTZ R119, R107, R112, R114 ;  /* 0x000000706b777223 */ /* 0x000fe20000010072 */
[----:B0-----:R-:W-:-:S04]  /*4270*/  IMAD.WIDE.U32 R80, R80, 0x10000, RZ ;  /* 0x0001000050507825 */ /* 0x001fc800078e00ff */
[-C--:B------:R-:W-:Y:S01]  /*4280*/  FMUL.FTZ R114, R113, R82.reuse ;  /* 0x0000005271727220 */ /* 0x080fe20000410000 */
[----:B------:R-:W0:Y:S08]  /*4290*/  F2F.F16.F32 R115, R111 ;  /* 0x0000006f00737304 */ /* 0x000e300000200800 */
[----:B------:R3:W4:Y:S01]  /*42a0*/  F2F.F16.F32 R117, R119 ;  /* 0x0000007700757304 */ /* 0x0007220000200800 */
[----:B0-----:R-:W-:Y:S01]  /*42b0*/  SHF.L.U32 R115, R115, 0x10, RZ ;  /* 0x0000001073737819 */ /* 0x001fe200000006ff */
[----:B---3--:R-:W-:Y:S01]  /*42c0*/  FMUL.FTZ R119, R119, R82 ;  /* 0x0000005277777220 */ /* 0x008fe20000410000 */
[----:B-1----:R-:W-:-:S02]  /*42d0*/  IMAD.WIDE.U32 R76, R105, 0x8, R76 ;  /* 0x00000008694c7825 */ /* 0x002fc400078e004c */
[----:B------:R-:W-:Y:S02]  /*42e0*/  LOP3.LUT R81, R81, R115, R110, 0xfe, !PT ;  /* 0x0000007351517212 */ /* 0x000fe400078efe6e */
[-C--:B------:R-:W-:Y:S01]  /*42f0*/  FMUL.FTZ R110, R109, R82.reuse ;  /* 0x000000526d6e7220 */ /* 0x080fe20000410000 */
[----:B------:R-:W-:Y:S01]  /*4300*/  FMUL.FTZ R119, R119, UR13 ;  /* 0x0000000d77777c20 */ /* 0x000fe20008410000 */
[----:B------:R-:W-:Y:S01]  /*4310*/  FMUL.FTZ R115, R111, R82 ;  /* 0x000000526f737220 */ /* 0x000fe20000410000 */
[----:B----4-:R-:W-:Y:S01]  /*4320*/  LOP3.LUT R80, R80, R117, RZ, 0xfc, !PT ;  /* 0x0000007550507212 */ /* 0x010fe200078efcff */
[----:B------:R-:W-:Y:S01]  /*4330*/  FMUL.FTZ R110, R110, UR13 ;  /* 0x0000000d6e6e7c20 */ /* 0x000fe20008410000 */
[----:B------:R-:W-:Y:S02]  /*4340*/  HFMA2 R109, -RZ, RZ, 0, 0 ;  /* 0x00000000ff6d7431 */ /* 0x000fe400000001ff */
[----:B------:R-:W-:Y:S01]  /*4350*/  FMUL.FTZ R111, R114, UR13 ;  /* 0x0000000d726f7c20 */ /* 0x000fe20008410000 */
        /* <DEDUP_REMOVED lines=41> */
.L_x_3812:
[----:B------:R-:W-:Y:S05]  /*45f0*/  BSYNC.RECONVERGENT B1 ;  /* 0x0000000000017941 */ /* 0x000fea0003800200 */
.L_x_3811:
[----:B------:R-:W-:Y:S04]  /*4600*/  BSSY.RECONVERGENT B1, `(.L_x_3813) ;  /* 0x0000058000017945 */ /* 0x000fe80003800200 */
[----:B------:R-:W-:Y:S05]  /*4610*/  @!P2 BRA `(.L_x_3814) ;  /* 0x000000040058a947 */ /* 0x000fea0003800000 */
[----:B0-----:R-:W0:Y:S02]  /*4620*/  LDC.64 R76, c[0x0][0x390] ;  /* 0x0000e400ff4c7b82 */ /* 0x001e240000000a00 */
        /* <DEDUP_REMOVED lines=14> */
[----:B------:R-:W-:Y:S02]  /*4710*/  SHF.R.U32.HI R79, RZ, 0x10, R97 ;  /* 0x00000010ff4f7819 */ /* 0x000fe40000011661 */
        /* <DEDUP_REMOVED lines=8> */
[----:B------:R-:W-:Y:S02]  /*47a0*/  HADD2.F32 R114, -RZ, R80.H0_H0 ;  /* 0x20000050ff727230 */ /* 0x000fe40000004100 */
[----:B------:R-:W-:Y:S01]  /*47b0*/  FADD.FTZ R112, R86, -R79 ;  /* 0x8000004f56707221 */ /* 0x000fe20000010000 */
[----:B------:R-:W1:Y:S01]  /*47c0*/  LDC.64 R80, c[0x0][0x478] ;  /* 0x00011e00ff507b82 */ /* 0x000e620000000a00 */
[----:B------:R-:W3:Y:S02]  /*47d0*/  F2F.F16.F32 R115, R111 ;  /* 0x0000006f00737304 */ /* 0x000ee40000200800 */
[----:B------:R-:W-:Y:S01]  /*47e0*/  FFMA.FTZ R119, R107, R112, R114 ;  /* 0x000000706b777223 */ /* 0x000fe20000010072 */
[----:B0-----:R-:W-:-:S04]  /*47f0*/  IMAD.WIDE.U32 R78, R78, 0x10000, RZ ;  /* 0x000100004e4e7825 */ /* 0x001fc800078e00ff */
[----:B------:R-:W-:Y:S01]  /*4800*/  FMUL.FTZ R114, R113, R82 ;  /* 0x0000005271727220 */ /* 0x000fe20000410000 */
[----:B------:R-:W0:Y:S01]  /*4810*/  F2F.F16.F32 R110, R113 ;  /* 0x00000071006e7304 */ /* 0x000e220000200800 */
[----:B---3--:R-:W-:-:S07]  /*4820*/  SHF.L.U32 R115, R115, 0x10, RZ ;  /* 0x0000001073737819 */ /* 0x008fce00000006ff */
[----:B------:R3:W4:Y:S01]  /*4830*/  F2F.F16.F32 R117, R119 ;  /* 0x0000007700757304 */ /* 0x0007220000200800 */
[----:B0-----:R-:W-:Y:S01]  /*4840*/  LOP3.LUT R79, R79, R115, R110, 0xfe, !PT ;  /* 0x000000734f4f7212 */ /* 0x001fe200078efe6e */
[-C--:B------:R-:W-:Y:S01]  /*4850*/  FMUL.FTZ R110, R109, R82.reuse ;  /* 0x000000526d6e7220 */ /* 0x080fe20000410000 */
[----:B---3--:R-:W-:Y:S01]  /*4860*/  FMUL.FTZ R119, R119, R82 ;  /* 0x0000005277777220 */ /* 0x008fe20000410000 */
[----:B-1----:R-:W-:-:S04]  /*4870*/  IMAD.WIDE.U32 R80, R105, 0x8, R80 ;  /* 0x0000000869507825 */ /* 0x002fc800078e0050 */
[----:B------:R-:W-:Y:S01]  /*4880*/  FMUL.FTZ R115, R111, R82 ;  /* 0x000000526f737220 */ /* 0x000fe20000410000 */
[----:B------:R-:W-:Y:S01]  /*4890*/  FMUL.FTZ R110, R110, UR13 ;  /* 0x0000000d6e6e7c20 */ /* 0x000fe20008410000 */
[----:B------:R-:W-:Y:S01]  /*48a0*/  FMUL.FTZ R119, R119, UR13 ;  /* 0x0000000d77777c20 */ /* 0x000fe20008410000 */
[----:B------:R-:W-:Y:S01]  /*48b0*/  FMUL.FTZ R111, R114, UR13 ;  /* 0x0000000d726f7c20 */ /* 0x000fe20008410000 */
[----:B----4-:R-:W-:Y:S01]  /*48c0*/  LOP3.LUT R78, R78, R117, RZ, 0xfc, !PT ;  /* 0x000000754e4e7212 */ /* 0x010fe200078efcff */
[----:B------:R-:W-:Y:S01]  /*48d0*/  FMUL.FTZ R113, R69, R110 ;  /* 0x0000006e45717220 */ /* 0x000fe20000410000 */
[----:B------:R-:W-:-:S03]  /*48e0*/  HFMA2 R109, -RZ, RZ, 0, 0 ;  /* 0x00000000ff6d7431 */ /* 0x000fc600000001ff */
[----:B------:R0:W-:Y:S01]  /*48f0*/  STG.E.64 desc[UR8][R80.64], R78 ;  /* 0x0000004e50007986 */ /* 0x0001e2000c101b08 */
[----:B------:R-:W-:-:S06]  /*4900*/  FSEL R114, R113, RZ, P5 ;  /* 0x000000ff71727208 */ /* 0x000fcc0002800000 */
[----:B------:R-:W1:Y:S01]  /*4910*/  F2F.F16.F32 R114, R114 ;  /* 0x0000007200727304 */ /* 0x000e620000200800 */
[----:B0-----:R-:W-:Y:S01]  /*4920*/  FMUL.FTZ R79, R68, R119 ;  /* 0x00000077444f7220 */ /* 0x001fe20000410000 */
[----:B------:R-:W-:-:S04]  /*4930*/  FMUL.FTZ R80, R70, R111 ;  /* 0x0000006f46507220 */ /* 0x000fc80000410000 */
[----:B------:R-:W-:-:S06]  /*4940*/  FSEL R113, R79, RZ, P6 ;  /* 0x000000ff4f717208 */ /* 0x000fcc0003000000 */
[----:B------:R-:W0:Y:S01]  /*4950*/  F2F.F16.F32 R113, R113 ;  /* 0x0000007100717304 */ /* 0x000e220000200800 */
[----:B--2---:R-:W-:-:S05]  /*4960*/  @P6 MOV R112, R76 ;  /* 0x0000004c00706202 */ /* 0x004fca0000000f00 */
[----:B------:R-:W-:Y:S02]  /*4970*/  @P6 HADD2.F32 R78, -RZ, R112.H0_H0 ;  /* 0x20000070ff4e6230 */ /* 0x000fe40000004100 */
[----:B------:R-:W-:Y:S01]  /*4980*/  FMUL.FTZ R112, R115, UR13 ;  /* 0x0000000d73707c20 */ /* 0x000fe20008410000 */
[----:B------:R-:W-:Y:S02]  /*4990*/  FSEL R115, R80, RZ, P1 ;  /* 0x000000ff50737208 */ /* 0x000fe40000800000 */
[----:B------:R-:W2:Y:S01]  /*49a0*/  LDC.64 R80, c[0x0][0x468] ;  /* 0x00011a00ff507b82 */ /* 0x000ea20000000a00 */
[----:B------:R-:W-:Y:S01]  /*49b0*/  @P6 FMUL.FTZ R109, R119, R78 ;  /* 0x0000004e776d6220 */ /* 0x000fe20000410000 */
[----:B------:R-:W-:Y:S01]  /*49c0*/  FMUL.FTZ R78, R71, R112 ;  /* 0x00000070474e7220 */ /* 0x000fe20000410000 */
[----:B------:R-:W-:Y:S01]  /*49d0*/  ISETP.GE.U32.AND P6, PT, R13, 0x1000000, PT ;  /* 0x010000000d00780c */ /* 0x000fe20003fc6070 */
[----:B------:R-:W-:Y:S01]  /*49e0*/  F2F.F16.F32 R115, R115 ;  /* 0x0000007300737304 */ /* 0x000fe20000200800 */
[----:B------:R-:W-:-:S02]  /*49f0*/  FADD.FTZ R20, R20, R109 ;  /* 0x0000006d14147221 */ /* 0x000fc40000010000 */
[----:B------:R-:W-:Y:S01]  /*4a00*/  FSEL R116, R78, RZ, P6 ;  /* 0x000000ff4e747208 */ /* 0x000fe20003000000 */
[----:B-1----:R-:W-:Y:S01]  /*4a10*/  IMAD.WIDE.U32 R78, R114, 0x10000, RZ ;  /* 0x00010000724e7825 */ /* 0x002fe200078e00ff */
[----:B------:R-:W-:-:S04]  /*4a20*/  @P1 MOV R114, R77 ;  /* 0x0000004d00721202 */ /* 0x000fc80000000f00 */
[----:B------:R-:W1:Y:S01]  /*4a30*/  F2F.F16.F32 R116, R116 ;  /* 0x0000007400747304 */ /* 0x000e620000200800 */
[----:B0-----:R-:W-:Y:S01]  /*4a40*/  LOP3.LUT R78, R78, R113, RZ, 0xfc, !PT ;  /* 0x000000714e4e7212 */ /* 0x001fe200078efcff */
[----:B------:R-:W-:Y:S01]  /*4a50*/  @P1 HADD2.F32 R114, -RZ, R114.H0_H0 ;  /* 0x20000072ff721230 */ /* 0x000fe20000004100 */
[----:B------:R-:W-:-:S04]  /*4a60*/  MOV R113, RZ ;  /* 0x000000ff00717202 */ /* 0x000fc80000000f00 */
[----:B------:R-:W-:Y:S01]  /*4a70*/  @P1 FMUL.FTZ R113, R111, R114 ;  /* 0x000000726f711220 */ /* 0x000fe20000410000 */
[----:B--2---:R-:W-:-:S04]  /*4a80*/  IMAD.WIDE.U32 R80, R105, 0x8, R80 ;  /* 0x0000000869507825 */ /* 0x004fc800078e0050 */
[----:B------:R-:W-:Y:S01]  /*4a90*/  FADD.FTZ R22, R22, R113 ;  /* 0x0000007116167221 */ /* 0x000fe20000010000 */
[----:B------:R-:W-:Y:S02]  /*4aa0*/  IADD3 R105, PT, PT, R105, 0x80, RZ ;  /* 0x0000008069697810 */ /* 0x000fe40007ffe0ff */
[----:B-1----:R-:W-:Y:S01]  /*4ab0*/  SHF.L.U32 R117, R116, 0x10, RZ ;  /* 0x0000001074757819 */ /* 0x002fe200000006ff */
[----:B------:R-:W-:-:S03]  /*4ac0*/  HFMA2 R116, -RZ, RZ, 0, 0 ;  /* 0x00000000ff747431 */ /* 0x000fc600000001ff */
[----:B------:R-:W-:Y:S02]  /*4ad0*/  LOP3.LUT R79, R79, R117, R115, 0xfe, !PT ;  /* 0x000000754f4f7212 */ /* 0x000fe400078efe73 */
[--C-:B------:R-:W-:Y:S01]  /*4ae0*/  @P5 SHF.R.U64 R117, R76, 0x10, R77.reuse ;  /* 0x000000104c755819 */ /* 0x100fe2000000124d */
[----:B------:R-:W-:Y:S01]  /*4af0*/  HFMA2 R76, -RZ, RZ, 0, 0 ;  /* 0x00000000ff4c7431 */ /* 0x000fe200000001ff */
[----:B------:R-:W-:Y:S01]  /*4b00*/  @P6 SHF.R.U32.HI R115, RZ, 0x10, R77 ;  /* 0x00000010ff736819 */ /* 0x000fe2000001164d */
[----:B------:R1:W-:Y:S02]  /*4b10*/  STG.E.64 desc[UR8][R80.64], R78 ;  /* 0x0000004e50007986 */ /* 0x0003e4000c101b08 */
[----:B------:R-:W-:Y:S02]  /*4b20*/  @P5 HADD2.F32 R77, -RZ, R117.H0_H0 ;  /* 0x20000075ff4d5230 */ /* 0x000fe40000004100 */
[----:B------:R-:W-:-:S03]  /*4b30*/  @P6 HADD2.F32 R115, -RZ, R115.H0_H0 ;  /* 0x20000073ff736230 */ /* 0x000fc60000004100 */
[----:B------:R-:W-:Y:S02]  /*4b40*/  @P5 FMUL.FTZ R76, R110, R77 ;  /* 0x0000004d6e4c5220 */ /* 0x000fe40000410000 */
[----:B------:R-:W-:Y:S02]  /*4b50*/  @P6 FMUL.FTZ R116, R112, R115 ;  /* 0x0000007370746220 */ /* 0x000fe40000410000 */
[----:B------:R-:W-:Y:S02]  /*4b60*/  FADD.FTZ R21, R21, R76 ;  /* 0x0000004c15157221 */ /* 0x000fe40000010000 */
[----:B------:R-:W-:-:S07]  /*4b70*/  FADD.FTZ R23, R23, R116 ;  /* 0x0000007417177221 */ /* 0x000fce0000010000 */
.L_x_3814:
[----:B------:R-:W-:Y:S05]  /*4b80*/  BSYNC.RECONVERGENT B1 ;  /* 0x0000000000017941 */ /* 0x000fea0003800200 */
.L_x_3813:
[----:B------:R-:W-:Y:S05]  /*4b90*/  @!P3 BRA `(.L_x_3801) ;  /* 0x000000040054b947 */ /* 0x000fea0003800000 */
[----:B0-----:R-:W0:Y:S02]  /*4ba0*/  LDC.64 R76, c[0x0][0x390] ;  /* 0x0000e400ff4c7b82 */ /* 0x001e240000000a00 */
[----:B0-----:R-:W-:-:S06]  /*4bb0*/  IMAD.WIDE.U32 R76, R105, 0x8, R76 ;  /* 0x00000008694c7825 */ /* 0x001fcc00078e004c */
[----:B------:R-:W2:Y:S01]  /*4bc0*/  LDG.E.64 R76, desc[UR8][R76.64] ;  /* 0x000000084c4c7981 */ /* 0x000ea2000c1e1b00 */
[----:B-1----:R-:W-:Y:S01]  /*4bd0*/  MOV R78, R94 ;  /* 0x0000005e004e7202 */ /* 0x002fe20000000f00 */
[-C--:B------:R-:W-:Y:S01]  /*4be0*/  FFMA.FTZ R79, R93, R108.reuse, R83 ;  /* 0x0000006c5d4f7223 */ /* 0x080fe20000010053 */
[----:B------:R-:W-:Y:S01]  /*4bf0*/  SHF.R.U64 R81, R94, 0x10, R95 ;  /* 0x000000105e517819 */ /* 0x000fe2000000125f */
[----:B------:R-:W-:Y:S01]  /*4c00*/  FFMA.FTZ R109, R103, R108, R83 ;  /* 0x0000006c676d7223 */ /* 0x000fe20000010053 */
[----:B------:R-:W-:Y:S01]  /*4c10*/  MOV R110, R95 ;  /* 0x0000005f006e7202 */ /* 0x000fe20000000f00 */
[----:B------:R-:W-:Y:S02]  /*4c20*/  HADD2.F32 R80, -RZ, R78.H0_H0 ;  /* 0x2000004eff507230 */ /* 0x000fe40000004100 */
[----:B------:R-:W-:Y:S01]  /*4c30*/  FADD.FTZ R78, R100, -R79 ;  /* 0x8000004f644e7221 */ /* 0x000fe20000010000 */
[----:B------:R-:W-:Y:S02]  /*4c40*/  LOP3.LUT P6, RZ, R91, 0xff, RZ, 0xc0, !PT ;  /* 0x000000ff5bff7812 */ /* 0x000fe400078cc0ff */
[----:B------:R-:W-:Y:S01]  /*4c50*/  SHF.R.U32.HI R111, RZ, 0x10, R95 ;  /* 0x00000010ff6f7819 */ /* 0x000fe2000001165f */
[----:B------:R-:W-:Y:S01]  /*4c60*/  FFMA.FTZ R79, R107, R78, R80 ;  /* 0x0000004e6b4f7223 */ /* 0x000fe20000010050 */
[----:B------:R-:W-:Y:S01]  /*4c70*/  FFMA.FTZ R78, R92, R108, R83 ;  /* 0x0000006c5c4e7223 */ /* 0x000fe20000010053 */
[----:B------:R-:W-:-:S02]  /*4c80*/  HADD2.F32 R80, -RZ, R81.H0_H0 ;  /* 0x20000051ff507230 */ /* 0x000fc40000004100 */
[----:B------:R-:W-:Y:S01]  /*4c90*/  FFMA.FTZ R83, R106, R108, R83 ;  /* 0x0000006c6a537223 */ /* 0x000fe20000010053 */
[----:B------:R-:W-:Y:S02]  /*4ca0*/  HADD2.F32 R111, -RZ, R111.H0_H0 ;  /* 0x2000006fff6f7230 */ /* 0x000fe40000004100 */
[----:B------:R-:W-:Y:S01]  /*4cb0*/  FADD.FTZ R78, R101, -R78 ;  /* 0x8000004e654e7221 */ /* 0x000fe20000010000 */
[----:B------:R0:W-:Y:S01]  /*4cc0*/  F2F.F16.F32 R113, R79 ;  /* 0x0000004f00717304 */ /* 0x0001e20000200800 */
[----:B------:R-:W-:Y:S01]  /*4cd0*/  FADD.FTZ R108, R104, -R83 ;  /* 0x80000053686c7221 */ /* 0x000fe20000010000 */
[----:B------:R-:W-:Y:S01]  /*4ce0*/  LOP3.LUT P5, RZ, R91, 0xff00, RZ, 0xc0, !PT ;  /* 0x0000ff005bff7812 */ /* 0x000fe200078ac0ff */
[C---:B------:R-:W-:Y:S01]  /*4cf0*/  FFMA.FTZ R81, R107.reuse, R78, R80 ;  /* 0x0000004e6b517223 */ /* 0x040fe20000010050 */
[----:B------:R-:W-:Y:S02]  /*4d00*/  HADD2.F32 R80, -RZ, R110.H0_H0 ;  /* 0x2000006eff507230 */ /* 0x000fe40000004100 */
[----:B------:R-:W-:Y:S01]  /*4d10*/  FADD.FTZ R78, R102, -R109 ;  /* 0x8000006d664e7221 */ /* 0x000fe20000010000 */
[----:B------:R-:W-:Y:S01]  /*4d20*/  FFMA.FTZ R117, R107, R108, R111 ;  /* 0x0000006c6b757223 */ /* 0x000fe2000001006f */
[----:B------:R-:W-:Y:S01]  /*4d30*/  FMUL.FTZ R110, R81, R82 ;  /* 0x00000052516e7220 */ /* 0x000fe20000410000 */
[----:B------:R1:W-:Y:S01]  /*4d40*/  F2F.F16.F32 R83, R81 ;  /* 0x0000005100537304 */ /* 0x0003e20000200800 */
[----:B------:R-:W-:Y:S01]  /*4d50*/  FFMA.FTZ R115, R107, R78, R80 ;  /* 0x0000004e6b737223 */ /* 0x000fe20000010050 */
[-C--:B------:R-:W-:Y:S01]  /*4d60*/  FMUL.FTZ R80, R79, R82.reuse ;  /* 0x000000524f507220 */ /* 0x080fe20000410000 */
[----:B------:R-:W-:Y:S01]  /*4d70*/  FMUL.FTZ R110, R110, UR13 ;  /* 0x0000000d6e6e7c20 */ /* 0x000fe20008410000 */
[-C--:B------:R-:W-:Y:S01]  /*4d80*/  FMUL.FTZ R112, R117, R82.reuse ;  /* 0x0000005275707220 */ /* 0x080fe20000410000 */
[----:B------:R-:W-:Y:S01]  /*4d90*/  FMUL.FTZ R111, R115, R82 ;  /* 0x00000052736f7220 */ /* 0x000fe20000410000 */
[----:B------:R-:W-:-:S02]  /*4da0*/  HFMA2 R107, -RZ, RZ, 0, 0 ;  /* 0x00000000ff6b7431 */ /* 0x000fc400000001ff */
[----:B0-----:R-:W-:Y:S01]  /*4db0*/  FMUL.FTZ R79, R61, R110 ;  /* 0x0000006e3d4f7220 */ /* 0x001fe20000410000 */
[----:B------:R-:W-:Y:S01]  /*4dc0*/  FMUL.FTZ R112, R112, UR13 ;  /* 0x0000000d70707c20 */ /* 0x000fe20008410000 */
[----:B-1----:R-:W-:Y:S01]  /*4dd0*/  FMUL.FTZ R81, R80, UR13 ;  /* 0x0000000d50517c20 */ /* 0x002fe20008410000 */
[----:B------:R-:W-:Y:S01]  /*4de0*/  FMUL.FTZ R111, R111, UR13 ;  /* 0x0000000d6f6f7c20 */ /* 0x000fe20008410000 */
[----:B------:R0:W1:Y:S01]  /*4df0*/  F2F.F16.F32 R82, R117 ;  /* 0x0000007500527304 */ /* 0x0000620000200800 */
[----:B------:R-:W-:Y:S01]  /*4e00*/  FSEL R114, R79, RZ, P5 ;  /* 0x000000ff4f727208 */ /* 0x000fe20002800000 */
[----:B------:R-:W-:Y:S01]  /*4e10*/  FMUL.FTZ R79, R60, R81 ;  /* 0x000000513c4f7220 */ /* 0x000fe20000410000 */
[----:B------:R-:W-:Y:S01]  /*4e20*/  FMUL.FTZ R80, R62, R111 ;  /* 0x0000006f3e507220 */ /* 0x000fe20000410000 */
[----:B------:R-:W-:-:S04]  /*4e30*/  LOP3.LUT P1, RZ, R91, 0xff0000, RZ, 0xc0, !PT ;  /* 0x00ff00005bff7812 */ /* 0x000fc8000782c0ff */
[----:B------:R3:W4:Y:S01]  /*4e40*/  F2F.F16.F32 R109, R115 ;  /* 0x00000073006d7304 */ /* 0x0007220000200800 */
[----:B0-----:R-:W-:Y:S02]  /*4e50*/  FSEL R117, R79, RZ, P6 ;  /* 0x000000ff4f757208 */ /* 0x001fe40003000000 */
[----:B-1----:R-:W-:-:S05]  /*4e60*/  SHF.L.U32 R108, R82, 0x10, RZ ;  /* 0x00000010526c7819 */ /* 0x002fca00000006ff */
[----:B------:R-:W0:Y:S01]  /*4e70*/  F2F.F16.F32 R114, R114 ;  /* 0x0000007200727304 */ /* 0x000e220000200800 */
[----:B---3--:R-:W-:Y:S01]  /*4e80*/  FSEL R115, R80, RZ, P1 ;  /* 0x000000ff50737208 */ /* 0x008fe20000800000 */
        /* <DEDUP_REMOVED lines=37> */
[----:B------:R-:W-:-:S07]  /*50e0*/  FADD.FTZ R19, R19, R116 ;  /* 0x0000007413137221 */ /* 0x000fce0000010000 */
.L_x_3801:
[----:B------:R-:W-:Y:S05]  /*50f0*/  BSYNC.RECONVERGENT B0 ;  /* 0x0000000000007941 */ /* 0x000fea0003800200 */
.L_x_3794:
[----:B01----:R-:W0:Y:S01]  /*5100*/  LDC.64 R76, c[0x0][0x380] ;  /* 0x0000e000ff4c7b82 */ /* 0x003e220000000a00 */
[----:B------:R-:W-:Y:S01]  /*5110*/  UPLOP3.LUT UP1, UPT, UPT, UPT, UP1, 0x40, 0x4 ;  /* 0x000000000004789c */ /* 0x000fe20003f2e810 */
[----:B0-----:R-:W-:-:S04]  /*5120*/  IADD3 R0, PT, PT, R0, R76, RZ ;  /* 0x0000004c00007210 */ /* 0x001fc80007ffe0ff */
[----:B------:R-:W-:-:S13]  /*5130*/  ISETP.GE.AND P1, PT, R0, R77, PT ;  /* 0x0000004d0000720c */ /* 0x000fda0003f26270 */
[----:B------:R-:W-:Y:S05]  /*5140*/  @!P1 BRA `(.L_x_3815) ;  /* 0xffffffb000f89947 */ /* 0x000fea000383ffff */
.L_x_3785:
        /* <DEDUP_REMOVED lines=15> */
.L_x_3817:
[----:B------:R-:W-:Y:S05]  /*5240*/  BSYNC.RECONVERGENT B0 ;  /* 0x0000000000007941 */ /* 0x000fea0003800200 */
.L_x_3816:
        /* <DEDUP_REMOVED lines=12> */
.L_x_3819:
[----:B------:R-:W-:Y:S05]  /*5310*/  BSYNC.RECONVERGENT B0 ;  /* 0x0000000000007941 */ /* 0x000fea0003800200 */
.L_x_3818:
        /* <DEDUP_REMOVED lines=11> */
.L_x_3820:
        /* <DEDUP_REMOVED lines=11> */
.L_x_6766:


//--------------------- .text._ZN10layer_norm13ln_bwd_kernelINS_13Kernel_traitsIf6__halfS2_S2_fjLj1536ELj1ELj1ELj4ELj8ENS_18Kernel_traits_baseILj1536EfS2_S2_S2_fjLj128EEEEELb1ELb1ELb0ELb1EEEvNS_9BwdParamsE --------------------------
	.section	.text._ZN10layer_norm13ln_bwd_kernelINS_13Kernel_traitsIf6__halfS2_S2_fjLj1536ELj1ELj1ELj4ELj8ENS_18Kernel_traits_baseILj1536EfS2_S2_S2_fjLj128EEEEELb1ELb1ELb0ELb1EEEvNS_9BwdParamsE,"ax",@progbits
	.align	128
        .global         _ZN10layer_norm13ln_bwd_kernelINS_13Kernel_traitsIf6__halfS2_S2_fjLj1536ELj1ELj1ELj4ELj8ENS_18Kernel_traits_baseILj1536EfS2_S2_S2_fjLj128EEEEELb1ELb1ELb0ELb1EEEvNS_9BwdParamsE
        .type           _ZN10layer_norm13ln_bwd_kernelINS_13Kernel_traitsIf6__halfS2_S2_fjLj1536ELj1ELj1ELj4ELj8ENS_18Kernel_traits_baseILj1536EfS2_S2_S2_fjLj128EEEEELb1ELb1ELb0ELb1EEEvNS_9BwdParamsE,@function
        .size           _ZN10layer_norm13ln_bwd_kernelINS_13Kernel_traitsIf6__halfS2_S2_fjLj1536ELj1ELj1ELj4ELj8ENS_18Kernel_traits_baseILj1536EfS2_S2_S2_fjLj128EEEEELb1ELb1ELb0ELb1EEEvNS_9BwdParamsE,(.L_x_6767 - _ZN10layer_norm13ln_bwd_kernelINS_13Kernel_traitsIf6__halfS2_S2_fjLj1536ELj1ELj1ELj4ELj8ENS_18Kernel_traits_baseILj1536EfS2_S2_S2_fjLj128EEEEELb1ELb1ELb0ELb1EEEvNS_9BwdParamsE)
        .other          _ZN10layer_norm13ln_bwd_kernelINS_13Kernel_traitsIf6__halfS2_S2_fjLj1536ELj1ELj1ELj4ELj8ENS_18Kernel_traits_baseILj1536EfS2_S2_S2_fjLj128EEEEELb1ELb1ELb0ELb1EEEvNS_9BwdParamsE,@"STO_CUDA_ENTRY STV_DEFAULT"
_ZN10layer_norm13ln_bwd_kernelINS_13Kernel_traitsIf6__halfS2_S2_fjLj1536ELj1ELj1ELj4ELj8ENS_18Kernel_traits_baseILj1536EfS2_S2_S2_fjLj128EEEEELb1ELb1ELb0ELb1EEEvNS_9BwdParamsE:
.text._ZN10layer_norm13ln_bwd_kernelINS_13Kernel_traitsIf6__halfS2_S2_fjLj1536ELj1ELj1ELj4ELj8ENS_18Kernel_traits_baseILj1536EfS2_S2_S2_fjLj128EEEEELb1ELb1ELb0ELb1EEEvNS_9BwdParamsE:
        /* <DEDUP_REMOVED lines=65> */
.L_x_3826:
        /* <DEDUP_REMOVED lines=11> */
[C-C-:B------:R-:W-:Y:S02]  /*04c0*/  IMAD.WIDE.U32 R86, R74.reuse, 0x8, R48.reuse ;  /* 0x000000084a567825 */ /* 0x140fe400078e0030 */
        /* <DEDUP_REMOVED lines=9> */
[----:B------:R-:W3:Y:S02]  /*0560*/  LDG.E.64 R48, desc[UR4][R48.64] ;  /* 0x0000000430307981 */ /* 0x000ee4000c1e1b00 */
[----:B------:R-:W-:-:S02]  /*0570*/  IMAD.WIDE.U32 R50, R99, 0x8, R52 ;  /* 0x0000000863327825 */ /* 0x000fc400078e0034 */
[----:B------:R4:W3:Y:S02]  /*0580*/  LDG.E R0, desc[UR4][R100.64] ;  /* 0x0000000464007981 */ /* 0x0008e4000c1e1900 */
        /* <DEDUP_REMOVED lines=10> */
[----:B------:R-:W3:Y:S02]  /*0630*/  @P1 LDG.E.U16 R106, desc[UR4][R96.64] ;  /* 0x00000004606a1981 */ /* 0x000ee4000c1e1500 */
[----:B------:R-:W0:Y:S01]  /*0640*/  @P0 LDC.64 R82, c[0x0][0x438] ;  /* 0x00010e00ff520b82 */ /* 0x000e220000000a00 */
[----:B----4-:R-:W-:-:S05]  /*0650*/  @P0 IMAD.WIDE.U32 R100, R99, 0x8, R72 ;  /* 0x0000000863640825 */ /* 0x010fca00078e0048 */
[----:B-----5:R-:W5:Y:S01]  /*0660*/  @P0 LDG.E.64 R78, desc[UR4][R100.64] ;  /* 0x00000004644e0981 */ /* 0x020f62000c1e1b00 */
[----:B------:R-:W-:-:S04]  /*0670*/  IMAD.WIDE.U32 R72, R74, 0x4, R88 ;  /* 0x000000044a487825 */ /* 0x000fc800078e0058 */
[----:B0-----:R-:W-:Y:S02]  /*0680*/  @P0 IMAD.WIDE.U32 R82, R93, 0x8, R82 ;  /* 0x000000085d520825 */ /* 0x001fe400078e0052 */
[----:B------:R-:W5:Y:S04]  /*0690*/  LDG.E R73, desc[UR4][R72.64] ;  /* 0x0000000448497981 */ /* 0x000f68000c1e1900 */
[----:B------:R-:W5:Y:S01]  /*06a0*/  @P0 LDG.E.64 R76, desc[UR4][R82.64] ;  /* 0x00000004524c0981 */ /* 0x000f62000c1e1b00 */
[----:B--2---:R-:W-:Y:S02]  /*06b0*/  MOV R105, R54 ;  /* 0x0000003600697202 */ /* 0x004fe40000000f00 */
[----:B-1----:R-:W-:Y:S02]  /*06c0*/  SHF.R.U64 R95, R54, 0x10, R55 ;  /* 0x00000010365f7819 */ /* 0x002fe40000001237 */
[----:B------:R-:W-:-:S02]  /*06d0*/  MOV R98, R55 ;  /* 0x0000003700627202 */ /* 0x000fc40000000f00 */
[----:B------:R-:W-:Y:S01]  /*06e0*/  SHF.R.U32.HI R107, RZ, 0x10, R55 ;  /* 0x00000010ff6b7819 */ /* 0x000fe20000011637 */
[----:B------:R-:W-:Y:S01]  /*06f0*/  IMAD.WIDE.U32 R54, R99, 0x4, R88 ;  /* 0x0000000463367825 */ /* 0x000fe200078e0058 */
[----:B------:R-:W-:Y:S02]  /*0700*/  MOV R115, R86 ;  /* 0x0000005600737202 */ /* 0x000fe40000000f00 */
[--C-:B------:R-:W-:Y:S02]  /*0710*/  SHF.R.U64 R108, R86, 0x10, R87.reuse ;  /* 0x00000010566c7819 */ /* 0x100fe40000001257 */
[----:B------:R-:W-:Y:S02]  /*0720*/  MOV R117, R87 ;  /* 0x0000005700757202 */ /* 0x000fe40000000f00 */
[----:B------:R-:W-:Y:S01]  /*0730*/  SHF.R.U32.HI R110, RZ, 0x10, R87 ;  /* 0x00000010ff6e7819 */ /* 0x000fe20000011657 */
[----:B------:R-:W-:Y:S01]  /*0740*/  @P0 IMAD.WIDE.U32 R86, R74, 0x8, R90 ;  /* 0x000000084a560825 */ /* 0x000fe200078e005a */
[----:B---3--:R-:W-:-:S02]  /*0750*/  MOV R75, R84 ;  /* 0x00000054004b7202 */ /* 0x008fc40000000f00 */
[--C-:B------:R-:W-:Y:S02]  /*0760*/  SHF.R.U64 R84, R84, 0x10, R85.reuse ;  /* 0x0000001054547819 */ /* 0x100fe40000001255 */
[----:B------:R-:W-:Y:S01]  /*0770*/  MOV R58, R85 ;  /* 0x00000055003a7202 */ /* 0x000fe20000000f00 */
[----:B------:R0:W5:Y:S01]  /*0780*/  @P0 LDG.E.64 R80, desc[UR4][R86.64] ;  /* 0x0000000456500981 */ /* 0x000162000c1e1b00 */
[----:B------:R-:W-:Y:S02]  /*0790*/  SHF.R.U32.HI R92, RZ, 0x10, R85 ;  /* 0x00000010ff5c7819 */ /* 0x000fe40000011655 */
[--C-:B------:R-:W-:Y:S01]  /*07a0*/  SHF.R.U64 R113, R48, 0x10, R49.reuse ;  /* 0x0000001030717819 */ /* 0x100fe20000001231 */
[----:B------:R1:W5:Y:S01]  /*07b0*/  LDG.E R85, desc[UR4][R54.64] ;  /* 0x0000000436557981 */ /* 0x000362000c1e1900 */
[----:B------:R-:W-:Y:S02]  /*07c0*/  HADD2.F32 R48, -RZ, R48.H0_H0 ;  /* 0x20000030ff307230 */ /* 0x000fe40000004100 */
[----:B------:R-:W-:Y:S01]  /*07d0*/  HADD2.F32 R115, -RZ, R115.H0_H0 ;  /* 0x20000073ff737230 */ /* 0x000fe20000004100 */
[----:B0-----:R-:W-:Y:S01]  /*07e0*/  SHF.R.U32.HI R86, RZ, 0x10, R49 ;  /* 0x00000010ff567819 */ /* 0x001fe20000011631 */
[----:B------:R-:W-:Y:S01]  /*07f0*/  HADD2.F32 R49, -RZ, R49.H0_H0 ;  /* 0x20000031ff317230 */ /* 0x000fe20000004100 */
[----:B-1----:R-:W-:Y:S01]  /*0800*/  FSEL R54, R0, RZ, !P4 ;  /* 0x000000ff00367208 */ /* 0x002fe20006000000 */
[----:B------:R-:W-:Y:S01]  /*0810*/  HADD2.F32 R113, -RZ, R113.H0_H0 ;  /* 0x20000071ff717230 */ /* 0x000fe20000004100 */
[----:B------:R-:W-:Y:S01]  /*0820*/  SHF.R.U32.HI R0, RZ, 0x10, R53 ;  /* 0x00000010ff007819 */ /* 0x000fe20000011635 */
[----:B------:R-:W-:-:S02]  /*0830*/  HADD2.F32 R108, -RZ, R108.H0_H0 ;  /* 0x2000006cff6c7230 */ /* 0x000fc40000004100 */
[C---:B------:R-:W-:Y:S01]  /*0840*/  FADD.FTZ R101, -R54.reuse, R48 ;  /* 0x0000003036657221 */ /* 0x040fe20000010100 */
[----:B------:R-:W-:Y:S01]  /*0850*/  FADD.FTZ R103, -R54, R49 ;  /* 0x0000003136677221 */ /* 0x000fe20000010100 */
[----:B------:R-:W-:Y:S02]  /*0860*/  HADD2.F32 R49, -RZ, R0.H0_H0 ;  /* 0x20000000ff317230 */ /* 0x000fe40000004100 */
[----:B------:R-:W-:Y:S01]  /*0870*/  FMUL.FTZ R111, R44, R115 ;  /* 0x000000732c6f7220 */ /* 0x000fe20000410000 */
[----:B------:R-:W-:Y:S01]  /*0880*/  FADD.FTZ R113, -R54, R113 ;  /* 0x0000007136717221 */ /* 0x000fe20000010100 */
[----:B------:R-:W-:Y:S01]  /*0890*/  FMUL.FTZ R0, R94, R101 ;  /* 0x000000655e007220 */ /* 0x000fe20000410000 */
[----:B------:R-:W-:-:S04]  /*08a0*/  IMAD.WIDE.U32 R90, R93, 0x4, R88 ;  /* 0x000000045d5a7825 */ /* 0x000fc800078e0058 */
[----:B------:R-:W-:Y:S01]  /*08b0*/  FMUL.FTZ R104, R45, R108 ;  /* 0x0000006c2d687220 */ /* 0x000fe20000410000 */
[----:B------:R-:W-:Y:S01]  /*08c0*/  SHF.R.U64 R87, R50, 0x10, R51 ;  /* 0x0000001032577819 */ /* 0x000fe20000001233 */
[----:B------:R-:W-:Y:S02]  /*08d0*/  HADD2.F32 R117, -RZ, R117.H0_H0 ;  /* 0x20000075ff757230 */ /* 0x000fe40000004100 */
[----:B------:R-:W-:Y:S02]  /*08e0*/  HADD2.F32 R119, -RZ, R75.H0_H0 ;  /* 0x2000004bff777230 */ /* 0x000fe40000004100 */
[----:B------:R-:W-:Y:S01]  /*08f0*/  FADD.FTZ R75, RZ, R111 ;  /* 0x0000006fff4b7221 */ /* 0x000fe20000010000 */
[----:B------:R-:W-:Y:S02]  /*0900*/  HADD2.F32 R97, -RZ, R86.H0_H0 ;  /* 0x20000056ff617230 */ /* 0x000fe40000004100 */
[----:B------:R-:W-:Y:S01]  /*0910*/  FMUL.FTZ R113, R94, R113 ;  /* 0x000000715e717220 */ /* 0x000fe20000410000 */
[----:B------:R-:W-:-:S02]  /*0920*/  HADD2.F32 R89, -RZ, R50.H0_H0 ;  /* 0x20000032ff597230 */ /* 0x000fc40000004100 */
[----:B------:R-:W-:Y:S01]  /*0930*/  FFMA.FTZ R48, R0, R111, RZ ;  /* 0x0000006f00307223 */ /* 0x000fe200000100ff */
[----:B------:R-:W-:Y:S01]  /*0940*/  SHF.R.U32.HI R50, RZ, 0x10, R51 ;  /* 0x00000010ff327819 */ /* 0x000fe20000011633 */
[----:B------:R-:W-:Y:S02]  /*0950*/  HADD2.F32 R110, -RZ, R110.H0_H0 ;  /* 0x2000006eff6e7230 */ /* 0x000fe40000004100 */
[----:B------:R-:W-:Y:S01]  /*0960*/  FMUL.FTZ R102, R46, R117 ;  /* 0x000000752e667220 */ /* 0x000fe20000410000 */
[----:B------:R-:W-:Y:S01]  /*0970*/  FADD.FTZ R75, R104, R75 ;  /* 0x0000004b684b7221 */ /* 0x000fe20000010000 */
[----:B------:R0:W5:Y:S01]  /*0980*/  LDG.E R90, desc[UR4][R90.64] ;  /* 0x000000045a5a7981 */ /* 0x000162000c1e1900 */
[----:B------:R-:W-:Y:S02]  /*0990*/  HADD2.F32 R55, -RZ, R51.H0_H0 ;  /* 0x20000033ff377230 */ /* 0x000fe40000004100 */
[----:B------:R-:W-:Y:S01]  /*09a0*/  FADD.FTZ R97, -R54, R97 ;  /* 0x0000006136617221 */ /* 0x000fe20000010100 */
[----:B------:R-:W-:Y:S01]  /*09b0*/  FMUL.FTZ R103, R94, R103 ;  /* 0x000000675e677220 */ /* 0x000fe20000410000 */
[----:B------:R-:W-:Y:S01]  /*09c0*/  FFMA.FTZ R48, R113, R104, R48 ;  /* 0x0000006871307223 */ /* 0x000fe20000010030 */
[----:B------:R-:W-:Y:S01]  /*09d0*/  SHF.R.U64 R51, R52, 0x10, R53 ;  /* 0x0000001034337819 */ /* 0x000fe20000001235 */
[----:B------:R-:W-:-:S02]  /*09e0*/  HADD2.F32 R87, -RZ, R87.H0_H0 ;  /* 0x20000057ff577230 */ /* 0x000fc40000004100 */
[----:B------:R-:W-:Y:S01]  /*09f0*/  FMUL.FTZ R109, R47, R110 ;  /* 0x0000006e2f6d7220 */ /* 0x000fe20000410000 */
[----:B0-----:R-:W-:Y:S02]  /*0a00*/  HADD2.F32 R91, -RZ, R53.H0_H0 ;  /* 0x20000035ff5b7230 */ /* 0x001fe40000004100 */
[----:B------:R-:W-:Y:S02]  /*0a10*/  HADD2.F32 R53, -RZ, R50.H0_H0 ;  /* 0x20000032ff357230 */ /* 0x000fe40000004100 */
[----:B------:R-:W-:Y:S01]  /*0a20*/  FADD.FTZ R50, R102, R75 ;  /* 0x0000004b66327221 */ /* 0x000fe20000010000 */
[----:B------:R-:W-:Y:S01]  /*0a30*/  FADD.FTZ R89, -R54, R89 ;  /* 0x0000005936597221 */ /* 0x000fe20000010100 */
[----:B------:R-:W-:Y:S01]  /*0a40*/  FMUL.FTZ R88, R94, R97 ;  /* 0x000000615e587220 */ /* 0x000fe20000410000 */
[----:B------:R-:W-:Y:S01]  /*0a50*/  FFMA.FTZ R75, R103, R102, R48 ;  /* 0x00000066674b7223 */ /* 0x000fe20000010030 */
[----:B------:R-:W-:Y:S02]  /*0a60*/  HADD2.F32 R112, -RZ, R84.H0_H0 ;  /* 0x20000054ff707230 */ /* 0x000fe40000004100 */
[----:B------:R-:W-:Y:S01]  /*0a70*/  FADD.FTZ R87, -R54, R87 ;  /* 0x0000005736577221 */ /* 0x000fe20000010100 */
[----:B------:R-:W-:-:S02]  /*0a80*/  HADD2.F32 R114, -RZ, R92.H0_H0 ;  /* 0x2000005cff727230 */ /* 0x000fc40000004100 */
[----:B------:R-:W-:Y:S01]  /*0a90*/  FMUL.FTZ R92, R40, R119 ;  /* 0x00000077285c7220 */ /* 0x000fe20000410000 */
[----:B------:R-:W-:Y:S02]  /*0aa0*/  HADD2.F32 R116, -RZ, R95.H0_H0 ;  /* 0x2000005fff747230 */ /* 0x000fe40000004100 */
[----:B------:R-:W-:Y:S01]  /*0ab0*/  FADD.FTZ R95, R109, R50 ;  /* 0x000000326d5f7221 */ /* 0x000fe20000010000 */
[----:B------:R-:W-:Y:S01]  /*0ac0*/  FMUL.FTZ R89, R94, R89 ;  /* 0x000000595e597220 */ /* 0x000fe20000410000 */
[----:B------:R-:W-:Y:S01]  /*0ad0*/  FFMA.FTZ R50, R88, R109, R75 ;  /* 0x0000006d58327223 */ /* 0x000fe2000001004b */
[----:B------:R-:W-:Y:S02]  /*0ae0*/  HADD2.F32 R121, -RZ, R58.H0_H0 ;  /* 0x2000003aff797230 */ /* 0x000fe40000004100 */
[----:B------:R-:W-:Y:S01]  /*0af0*/  FMUL.FTZ R82, R94, R87 ;  /* 0x000000575e527220 */ /* 0x000fe20000410000 */
[----:B------:R-:W-:Y:S02]  /*0b00*/  HADD2.F32 R123, -RZ, R105.H0_H0 ;  /* 0x20000069ff7b7230 */ /* 0x000fe40000004100 */
[----:B------:R-:W-:Y:S01]  /*0b10*/  FMUL.FTZ R105, R41, R112 ;  /* 0x0000007029697220 */ /* 0x000fe20000410000 */
[----:B------:R-:W-:Y:S01]  /*0b20*/  FADD.FTZ R48, R92, R95 ;  /* 0x0000005f5c307221 */ /* 0x000fe20000010000 */
[----:B------:R-:W-:Y:S01]  /*0b30*/  FADD.FTZ R55, -R54, R55 ;  /* 0x0000003736377221 */ /* 0x000fe20000010100 */
[----:B------:R-:W-:Y:S01]  /*0b40*/  FFMA.FTZ R87, R89, R92, R50 ;  /* 0x0000005c59577223 */ /* 0x000fe20000010032 */
[----:B------:R-:W-:-:S02]  /*0b50*/  HADD2.F32 R83, -RZ, R52.H0_H0 ;  /* 0x20000034ff537230 */ /* 0x000fc40000004100 */
[----:B------:R-:W-:Y:S01]  /*0b60*/  FADD.FTZ R53, -R54, R53 ;  /* 0x0000003536357221 */ /* 0x000fe20000010100 */
[----:B------:R-:W-:Y:S02]  /*0b70*/  HADD2.F32 R118, -RZ, R107.H0_H0 ;  /* 0x2000006bff767230 */ /* 0x000fe40000004100 */
[----:B------:R-:W-:Y:S01]  /*0b80*/  FMUL.FTZ R75, R42, R121 ;  /* 0x000000792a4b7220 */ /* 0x000fe20000410000 */
[----:B------:R-:W-:Y:S01]  /*0b90*/  FADD.FTZ R48, R48, R105 ;  /* 0x0000006930307221 */ /* 0x000fe20000010000 */
[----:B------:R-:W-:Y:S01]  /*0ba0*/  FMUL.FTZ R107, R94, R55 ;  /* 0x000000375e6b7220 */ /* 0x000fe20000410000 */
[----:B------:R-:W-:Y:S01]  /*0bb0*/  FFMA.FTZ R50, R82, R105, R87 ;  /* 0x0000006952327223 */ /* 0x000fe20000010057 */
[----:B------:R-:W-:Y:S02]  /*0bc0*/  HADD2.F32 R51, -RZ, R51.H0_H0 ;  /* 0x20000033ff337230 */ /* 0x000fe40000004100 */
[----:B------:R-:W-:Y:S01]  /*0bd0*/  FMUL.FTZ R101, R43, R114 ;  /* 0x000000722b657220 */ /* 0x000fe20000410000 */
[----:B------:R-:W-:Y:S01]  /*0be0*/  FMUL.FTZ R72, R94, R53 ;  /* 0x000000355e487220 */ /* 0x000fe20000410000 */
[----:B------:R-:W-:Y:S01]  /*0bf0*/  FADD.FTZ R48, R48, R75 ;  /* 0x0000004b30307221 */ /* 0x000fe20000010000 */
[----:B------:R-:W-:Y:S01]  /*0c00*/  FADD.FTZ R83, -R54, R83 ;  /* 0x0000005336537221 */ /* 0x000fe20000010100 */
[----:B------:R-:W-:Y:S01]  /*0c10*/  FFMA.FTZ R53, R107, R75, R50 ;  /* 0x0000004b6b357223 */ /* 0x000fe20000010032 */
[----:B------:R-:W-:-:S02]  /*0c20*/  HADD2.F32 R125, -RZ, R98.H0_H0 ;  /* 0x20000062ff7d7230 */ /* 0x000fc40000004100 */
[----:B------:R-:W-:Y:S01]  /*0c30*/  FADD.FTZ R51, -R54, R51 ;  /* 0x0000003336337221 */ /* 0x000fe20000010100 */
[----:B------:R-:W-:Y:S01]  /*0c40*/  FMUL.FTZ R98, R36, R123 ;  /* 0x0000007b24627220 */ /* 0x000fe20000410000 */
[----:B------:R-:W-:Y:S01]  /*0c50*/  FADD.FTZ R55, R48, R101 ;  /* 0x0000006530377221 */ /* 0x000fe20000010000 */
[----:B------:R-:W-:Y:S01]  /*0c60*/  FMUL.FTZ R83, R94, R83 ;  /* 0x000000535e537220 */ /* 0x000fe20000410000 */
        /* <DEDUP_REMOVED lines=113> */
[----:B------:R-:W-:Y:S01]  /*1380*/  FMUL.FTZ R86, R94, R113 ;  /* 0x000000715e567220 */ /* 0x000fe20000410000 */
[----:B-----5:R-:W-:Y:S01]  /*1390*/  LOP3.LUT P5, RZ, R73, 0xff0000, RZ, 0xc0, !PT ;  /* 0x00ff000049ff7812 */ /* 0x020fe200078ac0ff */
[-C--:B------:R-:W-:Y:S01]  /*13a0*/  FMUL.FTZ R109, R88, R53.reuse ;  /* 0x00000035586d7220 */ /* 0x080fe20000410000 */
[-C--:B------:R-:W-:Y:S01]  /*13b0*/  FMUL.FTZ R108, R102, R53.reuse ;  /* 0x00000035666c7220 */ /* 0x080fe20000410000 */
[----:B------:R-:W-:Y:S01]  /*13c0*/  FMUL.FTZ R54, R86, R53 ;  /* 0x0000003556367220 */ /* 0x000fe20000410000 */
[----:B------:R0:W1:Y:S01]  /*13d0*/  F2F.F16.F32 R104, R86 ;  /* 0x0000005600687304 */ /* 0x0000620000200800 */
[----:B------:R-:W-:Y:S01]  /*13e0*/  FMUL.FTZ R109, R109, UR14 ;  /* 0x0000000e6d6d7c20 */ /* 0x000fe20008410000 */
[----:B------:R-:W-:Y:S01]  /*13f0*/  FMUL.FTZ R108, R108, UR14 ;  /* 0x0000000e6c6c7c20 */ /* 0x000fe20008410000 */
[----:B------:R-:W-:Y:S01]  /*1400*/  FMUL.FTZ R54, R54, UR14 ;  /* 0x0000000e36367c20 */ /* 0x000fe20008410000 */
[C---:B------:R-:W-:Y:S01]  /*1410*/  LOP3.LUT P3, RZ, R73.reuse, 0xff00, RZ, 0xc0, !PT ;  /* 0x0000ff0049ff7812 */ /* 0x040fe2000786c0ff */
[----:B------:R-:W-:Y:S01]  /*1420*/  FMUL.FTZ R87, R26, R109 ;  /* 0x0000006d1a577220 */ /* 0x000fe20000410000 */
[----:B------:R-:W-:Y:S01]  /*1430*/  ISETP.GE.U32.AND P6, PT, R73, 0x1000000, PT ;  /* 0x010000004900780c */ /* 0x000fe20003fc6070 */
[----:B------:R-:W-:Y:S01]  /*1440*/  FMUL.FTZ R0, R25, R54 ;  /* 0x0000003619007220 */ /* 0x000fe20000410000 */
[----:B------:R3:W4:Y:S01]  /*1450*/  F2F.F16.F32 R106, R102 ;  /* 0x00000066006a7304 */ /* 0x0007220000200800 */
[----:B0-----:R-:W-:Y:S01]  /*1460*/  FMUL.FTZ R86, R94, R111 ;  /* 0x0000006f5e567220 */ /* 0x001fe20000410000 */
[----:B------:R-:W-:Y:S01]  /*1470*/  FSEL R103, R87, RZ, P5 ;  /* 0x000000ff57677208 */ /* 0x000fe20002800000 */
[----:B------:R-:W-:Y:S01]  /*1480*/  FMUL.FTZ R87, R27, R108 ;  /* 0x0000006c1b577220 */ /* 0x000fe20000410000 */
[----:B------:R-:W-:Y:S01]  /*1490*/  FSEL R0, R0, RZ, P3 ;  /* 0x000000ff00007208 */ /* 0x000fe20001800000 */
[----:B------:R-:W-:Y:S01]  /*14a0*/  FMUL.FTZ R115, R86, R53 ;  /* 0x0000003556737220 */ /* 0x000fe20000410000 */
[----:B------:R-:W-:Y:S01]  /*14b0*/  LOP3.LUT P0, RZ, R73, 0xff, RZ, 0xc0, !PT ;  /* 0x000000ff49ff7812 */ /* 0x000fe2000780c0ff */
[-CC-:B------:R-:W-:Y:S01]  /*14c0*/  FFMA.FTZ R121, R89, R55.reuse, R52.reuse ;  /* 0x0000003759797223 */ /* 0x180fe20000010034 */
[----:B------:R0:W4:Y:S01]  /*14d0*/  F2F.F16.F32 R111, R86 ;  /* 0x00000056006f7304 */ /* 0x0001220000200800 */
[----:B------:R-:W-:Y:S01]  /*14e0*/  FMUL.FTZ R115, R115, UR14 ;  /* 0x0000000e73737c20 */ /* 0x000fe20008410000 */
[----:B---3--:R-:W-:Y:S01]  /*14f0*/  FSEL R102, R87, RZ, P6 ;  /* 0x000000ff57667208 */ /* 0x008fe20003000000 */
[----:B------:R-:W-:Y:S01]  /*1500*/  FADD.FTZ R121, R92, -R121 ;  /* 0x800000795c797221 */ /* 0x000fe20000010000 */
[--C-:B------:R-:W-:Y:S01]  /*1510*/  FFMA.FTZ R92, R107, R55, R52.reuse ;  /* 0x000000376b5c7223 */ /* 0x100fe20000010034 */
[----:B------:R-:W-:Y:S01]  /*1520*/  FMUL.FTZ R73, R24, R115 ;  /* 0x0000007318497220 */ /* 0x000fe20000410000 */
[-CC-:B------:R-:W-:Y:S01]  /*1530*/  FFMA.FTZ R110, R72, R55.reuse, R52.reuse ;  /* 0x00000037486e7223 */ /* 0x180fe20000010034 */
[----:B------:R-:W-:Y:S01]  /*1540*/  FFMA.FTZ R82, R82, R55, R52 ;  /* 0x0000003752527223 */ /* 0x000fe20000010034 */
[----:B------:R3:W3:Y:S01]  /*1550*/  F2F.F16.F32 R119, R88 ;  /* 0x0000005800777304 */ /* 0x0006e20000200800 */
[----:B0-----:R-:W0:Y:S01]  /*1560*/  LDC.64 R86, c[0x0][0x478] ;  /* 0x00011e00ff567b82 */ /* 0x001e220000000a00 */
[----:B------:R-:W-:Y:S01]  /*1570*/  FSEL R112, R73, RZ, P0 ;  /* 0x000000ff49707208 */ /* 0x000fe20000000000 */
[----:B-1----:R-:W-:Y:S01]  /*1580*/  IMAD.WIDE.U32 R72, R104, 0x10000, RZ ;  /* 0x0001000068487825 */ /* 0x002fe200078e00ff */
[----:B----4-:R-:W-:-:S03]  /*1590*/  SHF.L.U32 R106, R106, 0x10, RZ ;  /* 0x000000106a6a7819 */ /* 0x010fc600000006ff */
[----:B------:R-:W-:Y:S01]  /*15a0*/  FADD.FTZ R123, R105, -R82 ;  /* 0x80000052697b7221 */ /* 0x000fe20000010000 */
[----:B------:R-:W-:Y:S01]  /*15b0*/  FADD.FTZ R117, R75, -R92 ;  /* 0x8000005c4b757221 */ /* 0x000fe20000010000 */
[----:B------:R-:W-:Y:S01]  /*15c0*/  FADD.FTZ R113, R101, -R110 ;  /* 0x8000006e65717221 */ /* 0x000fe20000010000 */
[----:B------:R-:W1:Y:S01]  /*15d0*/  F2F.F16.F32 R0, R0 ;  /* 0x0000000000007304 */ /* 0x000e620000200800 */
[----:B---3--:R-:W3:Y:S01]  /*15e0*/  LDC.64 R88, c[0x0][0x468] ;  /* 0x00011a00ff587b82 */ /* 0x008ee20000000a00 */
[----:B------:R-:W-:Y:S01]  /*15f0*/  LOP3.LUT R104, R72, R111, RZ, 0xfc, !PT ;  /* 0x0000006f48687212 */ /* 0x000fe200078efcff */
[C---:B------:R-:W-:Y:S01]  /*1600*/  FMUL.FTZ R114, R94.reuse, R117 ;  /* 0x000000755e727220 */ /* 0x040fe20000410000 */
[----:B------:R-:W-:Y:S01]  /*1610*/  FMUL.FTZ R82, R94, R123 ;  /* 0x0000007b5e527220 */ /* 0x000fe20000410000 */
[----:B------:R-:W-:-:S03]  /*1620*/  LOP3.LUT R105, R73, R106, R119, 0xfe, !PT ;  /* 0x0000006a49697212 */ /* 0x000fc600078efe77 */
[----:B------:R-:W4:Y:S01]  /*1630*/  F2F.F16.F32 R102, R102 ;  /* 0x0000006600667304 */ /* 0x000f220000200800 */
[----:B------:R-:W-:Y:S01]  /*1640*/  FMUL.FTZ R92, R94, R121 ;  /* 0x000000795e5c7220 */ /* 0x000fe20000410000 */
[----:B-1----:R-:W-:-:S06]  /*1650*/  IMAD.WIDE.U32 R72, R0, 0x10000, RZ ;  /* 0x0001000000487825 */ /* 0x002fcc00078e00ff */
[----:B------:R-:W1:Y:S08]  /*1660*/  F2F.F16.F32 R103, R103 ;  /* 0x0000006700677304 */ /* 0x000e700000200800 */
[----:B------:R0:W3:Y:S01]  /*1670*/  F2F.F16.F32 R107, R112 ;  /* 0x00000070006b7304 */ /* 0x0000e20000200800 */
[----:B----4-:R-:W-:Y:S01]  /*1680*/  SHF.L.U32 R102, R102, 0x10, RZ ;  /* 0x0000001066667819 */ /* 0x010fe200000006ff */
[----:B------:R-:W-:Y:S01]  /*1690*/  FMUL.FTZ R116, R94, R113 ;  /* 0x000000715e747220 */ /* 0x000fe20000410000 */
[----:B------:R-:W-:-:S02]  /*16a0*/  HFMA2 R0, -RZ, RZ, 0, 0 ;  /* 0x00000000ff007431 */ /* 0x000fc400000001ff */
[----:B-1----:R-:W-:Y:S01]  /*16b0*/  LOP3.LUT R103, R73, R102, R103, 0xfe, !PT ;  /* 0x0000006649677212 */ /* 0x002fe200078efe67 */
[-C--:B------:R-:W-:Y:S01]  /*16c0*/  FMUL.FTZ R113, R114, R53.reuse ;  /* 0x0000003572717220 */ /* 0x080fe20000410000 */
[----:B0-----:R-:W-:Y:S01]  /*16d0*/  FMUL.FTZ R112, R82, R53 ;  /* 0x0000003552707220 */ /* 0x001fe20000410000 */
[----:B------:R-:W-:Y:S01]  /*16e0*/  LOP3.LUT P4, RZ, R85, 0xff00, RZ, 0xc0, !PT ;  /* 0x0000ff0055ff7812 */ /* 0x000fe2000788c0ff */
[----:B------:R-:W-:Y:S01]  /*16f0*/  F2F.F16.F32 R111, R92 ;  /* 0x0000005c006f7304 */ /* 0x000fe20000200800 */
[----:B---3--:R-:W-:Y:S01]  /*1700*/  LOP3.LUT R102, R72, R107, RZ, 0xfc, !PT ;  /* 0x0000006b48667212 */ /* 0x008fe200078efcff */
[----:B------:R-:W-:Y:S01]  /*1710*/  IMAD.WIDE.U32 R106, R74, 0x8, R86 ;  /* 0x000000084a6a7825 */ /* 0x000fe200078e0056 */
[----:B------:R-:W-:-:S05]  /*1720*/  MOV R101, RZ ;  /* 0x000000ff00657202 */ /* 0x000fca0000000f00 */
[----:B------:R-:W-:Y:S01]  /*1730*/  F2F.F16.F32 R117, R114 ;  /* 0x0000007200757304 */ /* 0x000fe20000200800 */
[--C-:B------:R-:W-:Y:S01]  /*1740*/  IMAD.WIDE.U32 R72, R99, 0x8, R50.reuse ;  /* 0x0000000863487825 */ /* 0x100fe200078e0032 */
[----:B------:R0:W-:Y:S03]  /*1750*/  STG.E.64 desc[UR4][R106.64], R104 ;  /* 0x000000686a007986 */ /* 0x0001e6000c101b04 */
[----:B------:R-:W-:Y:S01]  /*1760*/  FMUL.FTZ R113, R113, UR14 ;  /* 0x0000000e71717c20 */ /* 0x000fe20008410000 */
[----:B------:R-:W-:Y:S01]  /*1770*/  IMAD.WIDE.U32 R50, R93, 0x8, R50 ;  /* 0x000000085d327825 */ /* 0x000fe200078e0032 */
[----:B--2---:R-:W-:-:S05]  /*1780*/  @P0 MOV R75, R48 ;  /* 0x00000030004b0202 */ /* 0x004fca0000000f00 */
[----:B------:R-:W-:Y:S02]  /*1790*/  @P0 HADD2.F32 R110, -RZ, R75.H0_H0 ;  /* 0x2000004bff6e0230 */ /* 0x000fe40000004100 */
[----:B------:R-:W-:-:S04]  /*17a0*/  IMAD.WIDE.U32 R74, R74, 0x8, R88 ;  /* 0x000000084a4a7825 */ /* 0x000fc800078e0058 */
[----:B------:R-:W-:Y:S01]  /*17b0*/  @P0 FMUL.FTZ R0, R115, R110 ;  /* 0x0000006e73000220 */ /* 0x000fe20000410000 */
[----:B------:R-:W-:Y:S01]  /*17c0*/  @P3 SHF.R.U64 R115, R48, 0x10, R49 ;  /* 0x0000001030733819 */ /* 0x000fe20000001231 */
[----:B------:R1:W-:Y:S01]  /*17d0*/  STG.E.64 desc[UR4][R74.64], R102 ;  /* 0x000000664a007986 */ /* 0x0003e2000c101b04 */
[----:B------:R2:W3:Y:S01]  /*17e0*/  F2F.F16.F32 R110, R82 ;  /* 0x00000052006e7304 */ /* 0x0004e20000200800 */
[----:B------:R-:W-:Y:S02]  /*17f0*/  FMUL.FTZ R48, R112, UR14 ;  /* 0x0000000e70307c20 */ /* 0x000fe40008410000 */
[----:B------:R-:W4:Y:S01]  /*1800*/  LDG.E.64 R72, desc[UR4][R72.64] ;  /* 0x0000000448487981 */ /* 0x000f22000c1e1b00 */
[----:B0-----:R-:W-:Y:S01]  /*1810*/  @P3 HADD2.F32 R105, -RZ, R115.H0_H0 ;  /* 0x20000073ff693230 */ /* 0x001fe20000004100 */
[----:B------:R-:W-:Y:S01]  /*1820*/  LOP3.LUT P0, RZ, R85, 0xff0000, RZ, 0xc0, !PT ;  /* 0x00ff000055ff7812 */ /* 0x000fe2000780c0ff */
[-C--:B------:R-:W-:Y:S01]  /*1830*/  FMUL.FTZ R115, R92, R53.reuse ;  /* 0x000000355c737220 */ /* 0x080fe20000410000 */
[----:B--2---:R-:W-:-:S02]  /*1840*/  FMUL.FTZ R82, R116, R53 ;  /* 0x0000003574527220 */ /* 0x004fc40000410000 */
[----:B------:R-:W-:Y:S01]  /*1850*/  @P3 FMUL.FTZ R101, R54, R105 ;  /* 0x0000006936653220 */ /* 0x000fe20000410000 */
[----:B------:R-:W-:Y:S01]  /*1860*/  ISETP.GE.U32.AND P3, PT, R85, 0x1000000, PT ;  /* 0x010000005500780c */ /* 0x000fe20003f66070 */
[----:B------:R-:W-:Y:S01]  /*1870*/  FMUL.FTZ R115, R115, UR14 ;  /* 0x0000000e73737c20 */ /* 0x000fe20008410000 */
[----:B-1----:R-:W-:Y:S01]  /*1880*/  FMUL.FTZ R102, R30, R113 ;  /* 0x000000711e667220 */ /* 0x002fe20000410000 */
[----:B------:R-:W-:Y:S01]  /*1890*/  FMUL.FTZ R75, R29, R48 ;  /* 0x000000301d4b7220 */ /* 0x000fe20000410000 */
[----:B------:R-:W-:Y:S01]  /*18a0*/  @P5 MOV R103, R49 ;  /* 0x0000003100675202 */ /* 0x000fe20000000f00 */
[----:B------:R-:W-:Y:S01]  /*18b0*/  FMUL.FTZ R82, R82, UR14 ;  /* 0x0000000e52527c20 */ /* 0x000fe20008410000 */
[----:B------:R-:W-:Y:S01]  /*18c0*/  HFMA2 R54, -RZ, RZ, 0, 0 ;  /* 0x00000000ff367431 */ /* 0x000fe200000001ff */
[----:B------:R-:W-:Y:S01]  /*18d0*/  FSEL R104, R102, RZ, P0 ;  /* 0x000000ff66687208 */ /* 0x000fe20000000000 */
[----:B------:R-:W0:Y:S01]  /*18e0*/  F2F.F16.F32 R74, R116 ;  /* 0x00000074004a7304 */ /* 0x000e220000200800 */
[----:B------:R-:W-:Y:S01]  /*18f0*/  FMUL.FTZ R92, R31, R82 ;  /* 0x000000521f5c7220 */ /* 0x000fe20000410000 */
[----:B------:R-:W-:Y:S01]  /*1900*/  FSEL R75, R75, RZ, P4 ;  /* 0x000000ff4b4b7208 */ /* 0x000fe20002000000 */
[----:B------:R-:W-:-:S03]  /*1910*/  @P5 HADD2.F32 R102, -RZ, R103.H0_H0 ;  /* 0x20000067ff665230 */ /* 0x000fc60000004100 */
[----:B------:R-:W-:Y:S02]  /*1920*/  FSEL R92, R92, RZ, P3 ;  /* 0x000000ff5c5c7208 */ /* 0x000fe40001800000 */
[----:B------:R1:W2:Y:S01]  /*1930*/  F2F.F16.F32 R106, R75 ;  /* 0x0000004b006a7304 */ /* 0x0002a20000200800 */
[----:B------:R-:W-:Y:S01]  /*1940*/  @P5 FMUL.FTZ R54, R109, R102 ;  /* 0x000000666d365220 */ /* 0x000fe20000410000 */
[----:B------:R-:W-:Y:S01]  /*1950*/  LOP3.LUT P5, RZ, R85, 0xff, RZ, 0xc0, !PT ;  /* 0x000000ff55ff7812 */ /* 0x000fe200078ac0ff */
[----:B---3--:R-:W-:Y:S01]  /*1960*/  IMAD.WIDE.U32 R102, R110, 0x10000, RZ ;  /* 0x000100006e667825 */ /* 0x008fe200078e00ff */
[----:B0-----:R-:W-:-:S04]  /*1970*/  SHF.L.U32 R105, R74, 0x10, RZ ;  /* 0x000000104a697819 */ /* 0x001fc800000006ff */
[----:B------:R-:W0:Y:S01]  /*1980*/  F2F.F16.F32 R92, R92 ;  /* 0x0000005c005c7304 */ /* 0x000e220000200800 */
[----:B-1----:R-:W-:Y:S01]  /*1990*/  FMUL.FTZ R75, R28, R115 ;  /* 0x000000731c4b7220 */ /* 0x002fe20000410000 */
[----:B------:R-:W-:Y:S02]  /*19a0*/  LOP3.LUT R102, R102, R111, RZ, 0xfc, !PT ;  /* 0x0000006f66667212 */ /* 0x000fe400078efcff */
[----:B------:R-:W-:Y:S02]  /*19b0*/  LOP3.LUT R103, R103, R105, R117, 0xfe, !PT ;  /* 0x0000006967677212 */ /* 0x000fe400078efe75 */
[----:B------:R-:W-:Y:S01]  /*19c0*/  FSEL R85, R75, RZ, P5 ;  /* 0x000000ff4b557208 */ /* 0x000fe20002800000 */
[----:B--2---:R-:W-:Y:S01]  /*19d0*/  IMAD.WIDE.U32 R74, R106, 0x10000, RZ ;  /* 0x000100006a4a7825 */ /* 0x004fe200078e00ff */
[----:B------:R-:W1:Y:S01]  /*19e0*/  F2F.F16.F32 R104, R104 ;  /* 0x0000006800687304 */ /* 0x000e620000200800 */
[----:B0-----:R-:W-:-:S07]  /*19f0*/  SHF.L.U32 R107, R92, 0x10, RZ ;  /* 0x000000105c6b7819 */ /* 0x001fce00000006ff */
[----:B------:R-:W0:Y:S01]  /*1a00*/  F2F.F16.F32 R85, R85 ;  /* 0x0000005500557304 */ /* 0x000e220000200800 */
[----:B-1----:R-:W-:Y:S01]  /*1a10*/  LOP3.LUT R75, R75, R107, R104, 0xfe, !PT ;  /* 0x0000006b4b4b7212 */ /* 0x002fe200078efe68 */
[----:B------:R-:W-:-:S04]  /*1a20*/  IMAD.WIDE.U32 R104, R99, 0x8, R86 ;  /* 0x0000000863687825 */ /* 0x000fc800078e0056 */
[----:B------:R-:W-:Y:S01]  /*1a30*/  IMAD.WIDE.U32 R106, R99, 0x8, R88 ;  /* 0x00000008636a7825 */ /* 0x000fe200078e0058 */
[----:B------:R-:W-:Y:S01]  /*1a40*/  STG.E.64 desc[UR4][R104.64], R102 ;  /* 0x0000006668007986 */ /* 0x000fe2000c101b04 */
[----:B0-----:R-:W-:-:S05]  /*1a50*/  LOP3.LUT R74, R74, R85, RZ, 0xfc, !PT ;  /* 0x000000554a4a7212 */ /* 0x001fca00078efcff */
[----:B------:R0:W-:Y:S04]  /*1a60*/  STG.E.64 desc[UR4][R106.64], R74 ;  /* 0x0000004a6a007986 */ /* 0x0001e8000c101b04 */
[----:B------:R-:W2:Y:S01]  /*1a70*/  LDG.E.64 R50, desc[UR4][R50.64] ;  /* 0x0000000432327981 */ /* 0x000ea2000c1e1b00 */
[----:B------:R-:W-:Y:S01]  /*1a80*/  @P6 SHF.R.U32.HI R49, RZ, 0x10, R49 ;  /* 0x00000010ff316819 */ /* 0x000fe20000011631 */
[-CC-:B------:R-:W-:Y:S01]  /*1a90*/  FFMA.FTZ R83, R83, R55.reuse, R52.reuse ;  /* 0x0000003753537223 */ /* 0x180fe20000010034 */
[-CC-:B------:R-:W-:Y:S01]  /*1aa0*/  FFMA.FTZ R84, R84, R55.reuse, R52.reuse ;  /* 0x0000003754547223 */ /* 0x180fe20000010034 */
[-CC-:B------:R-:W-:Y:S01]  /*1ab0*/  FFMA.FTZ R91, R91, R55.reuse, R52.reuse ;  /* 0x000000375b5b7223 */ /* 0x180fe20000010034 */
[----:B------:R-:W-:Y:S01]  /*1ac0*/  FFMA.FTZ R52, R100, R55, R52 ;  /* 0x0000003764347223 */ /* 0x000fe20000010034 */
[----:B------:R-:W-:-:S02]  /*1ad0*/  @P6 HADD2.F32 R49, -RZ, R49.H0_H0 ;  /* 0x20000031ff316230 */ /* 0x000fc40000004100 */
[----:B------:R-:W-:Y:S01]  /*1ae0*/  FADD.FTZ R83, R98, -R83 ;  /* 0x8000005362537221 */ /* 0x000fe20000010000 */
[----:B------:R-:W-:Y:S01]  /*1af0*/  FADD.FTZ R97, R97, -R84 ;  /* 0x8000005461617221 */ /* 0x000fe20000010000 */
[----:B------:R-:W-:Y:S01]  /*1b00*/  FADD.FTZ R91, R96, -R91 ;  /* 0x8000005b605b7221 */ /* 0x000fe20000010000 */
[----:B------:R-:W-:Y:S01]  /*1b10*/  FADD.FTZ R95, R95, -R52 ;  /* 0x800000345f5f7221 */ /* 0x000fe20000010000 */
[----:B------:R-:W-:Y:S01]  /*1b20*/  MOV R55, RZ ;  /* 0x000000ff00377202 */ /* 0x000fe20000000f00 */
[C---:B------:R-:W-:Y:S01]  /*1b30*/  FMUL.FTZ R92, R94.reuse, R83 ;  /* 0x000000535e5c7220 */ /* 0x040fe20000410000 */
[C---:B0-----:R-:W-:Y:S01]  /*1b40*/  FMUL.FTZ R74, R94.reuse, R97 ;  /* 0x000000615e4a7220 */ /* 0x041fe20000410000 */
[----:B------:R-:W-:Y:S01]  /*1b50*/  FMUL.FTZ R96, R94, R91 ;  /* 0x0000005b5e607220 */ /* 0x000fe20000410000 */
[----:B------:R-:W-:Y:S01]  /*1b60*/  @P6 FMUL.FTZ R55, R108, R49 ;  /* 0x000000316c376220 */ /* 0x000fe20000410000 */
[----:B------:R-:W-:Y:S01]  /*1b70*/  FMUL.FTZ R94, R94, R95 ;  /* 0x0000005f5e5e7220 */ /* 0x000fe20000410000 */
[-C--:B------:R-:W-:Y:S01]  /*1b80*/  FMUL.FTZ R75, R74, R53.reuse ;  /* 0x000000354a4b7220 */ /* 0x080fe20000410000 */
[----:B------:R-:W-:Y:S01]  /*1b90*/  HFMA2 R84, -RZ, RZ, 0, 0 ;  /* 0x00000000ff547431 */ /* 0x000fe200000001ff */
[----:B------:R0:W-:Y:S01]  /*1ba0*/  F2F.F16.F32 R85, R92 ;  /* 0x0000005c00557304 */ /* 0x0001e20000200800 */
[----:B------:R-:W-:Y:S01]  /*1bb0*/  MOV R83, RZ ;  /* 0x000000ff00537202 */ /* 0x000fe20000000f00 */
[----:B------:R-:W-:Y:S01]  /*1bc0*/  FMUL.FTZ R97, R92, R53 ;  /* 0x000000355c617220 */ /* 0x000fe20000410000 */
[----:B------:R-:W-:Y:S01]  /*1bd0*/  LOP3.LUT P6, RZ, R90, 0xff00, RZ, 0xc0, !PT ;  /* 0x0000ff005aff7812 */ /* 0x000fe200078cc0ff */
[----:B------:R-:W-:-:S04]  /*1be0*/  IMAD.WIDE.U32 R86, R93, 0x8, R86 ;  /* 0x000000085d567825 */ /* 0x000fc800078e0056 */
[----:B------:R-:W-:Y:S01]  /*1bf0*/  FMUL.FTZ R97, R97, UR14 ;  /* 0x0000000e61617c20 */ /* 0x000fe20008410000 */
[----:B------:R1:W-:Y:S01]  /*1c00*/  F2F.F16.F32 R52, R74 ;  /* 0x0000004a00347304 */ /* 0x0003e20000200800 */
[----:B0-----:R-:W-:Y:S01]  /*1c10*/  FMUL.FTZ R92, R75, UR14 ;  /* 0x0000000e4b5c7c20 */ /* 0x001fe20008410000 */
[----:B------:R-:W-:Y:S01]  /*1c20*/  FMUL.FTZ R75, R96, R53 ;  /* 0x00000035604b7220 */ /* 0x000fe20000410000 */
[----:B------:R-:W-:-:S04]  /*1c30*/  IMAD.WIDE.U32 R88, R93, 0x8, R88 ;  /* 0x000000085d587825 */ /* 0x000fc800078e0058 */
[----:B------:R-:W-:Y:S02]  /*1c40*/  HFMA2 R93, -RZ, RZ, 0, 0 ;  /* 0x00000000ff5d7431 */ /* 0x000fe400000001ff */
[----:B------:R-:W-:Y:S01]  /*1c50*/  FMUL.FTZ R75, R75, UR14 ;  /* 0x0000000e4b4b7c20 */ /* 0x000fe20008410000 */
[----:B------:R0:W3:Y:S01]  /*1c60*/  F2F.F16.F32 R99, R94 ;  /* 0x0000005e00637304 */ /* 0x0000e20000200800 */
[----:B-1----:R-:W-:-:S07]  /*1c70*/  FMUL.FTZ R74, R33, R92 ;  /* 0x0000005c214a7220 */ /* 0x002fce0000410000 */
[----:B------:R-:W1:Y:S01]  /*1c80*/  F2F.F16.F32 R91, R96 ;  /* 0x00000060005b7304 */ /* 0x000e620000200800 */
[----:B----4-:R-:W-:Y:S02]  /*1c90*/  @P5 MOV R49, R72 ;  /* 0x0000004800315202 */ /* 0x010fe40000000f00 */
[----:B------:R-:W-:-:S03]  /*1ca0*/  @P4 SHF.R.U64 R95, R72, 0x10, R73 ;  /* 0x00000010485f4819 */ /* 0x000fc60000001249 */
[----:B------:R-:W-:Y:S02]  /*1cb0*/  @P5 HADD2.F32 R72, -RZ, R49.H0_H0 ;  /* 0x20000031ff485230 */ /* 0x000fe40000004100 */
[----:B------:R-:W-:Y:S02]  /*1cc0*/  @P4 HADD2.F32 R49, -RZ, R95.H0_H0 ;  /* 0x2000005fff314230 */ /* 0x000fe40000004100 */
[----:B------:R-:W-:Y:S01]  /*1cd0*/  FMUL.FTZ R95, R94, R53 ;  /* 0x000000355e5f7220 */ /* 0x000fe20000410000 */
[----:B------:R-:W-:Y:S01]  /*1ce0*/  FSEL R53, R74, RZ, P6 ;  /* 0x000000ff4a357208 */ /* 0x000fe20003000000 */
[----:B------:R-:W-:Y:S01]  /*1cf0*/  @P5 FMUL.FTZ R84, R72, R115 ;  /* 0x0000007348545220 */ /* 0x000fe20000410000 */
[----:B------:R-:W-:Y:S02]  /*1d00*/  HFMA2 R74, -RZ, RZ, 0, 0 ;  /* 0x00000000ff4a7431 */ /* 0x000fe400000001ff */
[----:B------:R-:W-:Y:S01]  /*1d10*/  @P4 FMUL.FTZ R83, R48, R49 ;  /* 0x0000003130534220 */ /* 0x000fe20000410000 */
[----:B------:R-:W-:Y:S01]  /*1d20*/  FMUL.FTZ R72, R95, UR14 ;  /* 0x0000000e5f487c20 */ /* 0x000fe20008410000 */
[----:B------:R-:W-:Y:S01]  /*1d30*/  @P0 MOV R48, R73 ;  /* 0x0000004900300202 */ /* 0x000fe20000000f00 */
[----:B------:R-:W-:Y:S01]  /*1d40*/  FMUL.FTZ R49, R34, R75 ;  /* 0x0000004b22317220 */ /* 0x000fe20000410000 */
[C---:B------:R-:W-:Y:S01]  /*1d50*/  ISETP.GE.U32.AND P4, PT, R90.reuse, 0x1000000, PT ;  /* 0x010000005a00780c */ /* 0x040fe20003f86070 */
[----:B0-----:R-:W-:Y:S01]  /*1d60*/  FMUL.FTZ R94, R35, R72 ;  /* 0x00000048235e7220 */ /* 0x001fe20000410000 */
[----:B------:R-:W-:Y:S01]  /*1d70*/  LOP3.LUT P5, RZ, R90, 0xff0000, RZ, 0xc0, !PT ;  /* 0x00ff00005aff7812 */ /* 0x000fe200078ac0ff */
[----:B------:R-:W-:Y:S01]  /*1d80*/  @P0 HADD2.F32 R48, -RZ, R48.H0_H0 ;  /* 0x20000030ff300230 */ /* 0x000fe20000004100 */
[----:B------:R0:W-:Y:S01]  /*1d90*/  F2F.F16.F32 R96, R53 ;  /* 0x0000003500607304 */ /* 0x0001e20000200800 */
[----:B---3--:R-:W-:-:S02]  /*1da0*/  SHF.L.U32 R95, R99, 0x10, RZ ;  /* 0x00000010635f7819 */ /* 0x008fc400000006ff */
[----:B------:R-:W-:Y:S01]  /*1db0*/  FSEL R94, R94, RZ, P4 ;  /* 0x000000ff5e5e7208 */ /* 0x000fe20002000000 */
[----:B------:R-:W-:Y:S01]  /*1dc0*/  @P0 FMUL.FTZ R74, R113, R48 ;  /* 0x00000030714a0220 */ /* 0x000fe20000410000 */
[----:B------:R-:W-:Y:S01]  /*1dd0*/  FMUL.FTZ R48, R32, R97 ;  /* 0x0000006120307220 */ /* 0x000fe20000410000 */
[----:B------:R-:W-:Y:S02]  /*1de0*/  LOP3.LUT P0, RZ, R90, 0xff, RZ, 0xc0, !PT ;  /* 0x000000ff5aff7812 */ /* 0x000fe4000780c0ff */
[----:B------:R-:W-:Y:S01]  /*1df0*/  FSEL R49, R49, RZ, P5 ;  /* 0x000000ff31317208 */ /* 0x000fe20002800000 */
[----:B------:R-:W3:Y:S01]  /*1e00*/  F2F.F16.F32 R94, R94 ;  /* 0x0000005e005e7304 */ /* 0x000ee20000200800 */
[----:B------:R-:W-:Y:S01]  /*1e10*/  FSEL R90, R48, RZ, P0 ;  /* 0x000000ff305a7208 */ /* 0x000fe20000000000 */
[----:B0-----:R-:W-:-:S05]  /*1e20*/  IMAD.WIDE.U32 R52, R52, 0x10000, RZ ;  /* 0x0001000034347825 */ /* 0x001fca00078e00ff */
[----:B-1----:R-:W-:Y:S01]  /*1e30*/  LOP3.LUT R53, R53, R95, R91, 0xfe, !PT ;  /* 0x0000005f35357212 */ /* 0x002fe200078efe5b */
[----:B------:R0:W1:Y:S01]  /*1e40*/  F2F.F16.F32 R98, R49 ;  /* 0x0000003100627304 */ /* 0x0000620000200800 */
[----:B------:R-:W-:-:S05]  /*1e50*/  LOP3.LUT R52, R52, R85, RZ, 0xfc, !PT ;  /* 0x0000005534347212 */ /* 0x000fca00078efcff */
[----:B------:R-:W-:Y:S01]  /*1e60*/  STG.E.64 desc[UR4][R86.64], R52 ;  /* 0x0000003456007986 */ /* 0x000fe2000c101b04 */
[----:B---3--:R-:W-:Y:S01]  /*1e70*/  SHF.L.U32 R99, R94, 0x10, RZ ;  /* 0x000000105e637819 */ /* 0x008fe200000006ff */
[----:B------:R3:W4:Y:S01]  /*1e80*/  F2F.F16.F32 R103, R90 ;  /* 0x0000005a00677304 */ /* 0x0007220000200800 */
[----:B0-----:R-:W-:Y:S01]  /*1e90*/  IMAD.WIDE.U32 R48, R96, 0x10000, RZ ;  /* 0x0001000060307825 */ /* 0x001fe200078e00ff */
[----:B------:R-:W-:-:S04]  /*1ea0*/  CS2R R94, SRZ ;  /* 0x00000000005e7805 */ /* 0x000fc8000001ff00 */
[----:B-1----:R-:W-:Y:S02]  /*1eb0*/  LOP3.LUT R49, R49, R99, R98, 0xfe, !PT ;  /* 0x0000006331317212 */ /* 0x002fe400078efe62 */
[----:B------:R-:W-:Y:S02]  /*1ec0*/  @P3 SHF.R.U32.HI R98, RZ, 0x10, R73 ;  /* 0x00000010ff623819 */ /* 0x000fe40000011649 */
[----:B---3--:R-:W-:Y:S02]  /*1ed0*/  CS2R R90, SRZ ;  /* 0x00000000005a7805 */ /* 0x008fe4000001ff00 */
[----:B----4-:R-:W-:-:S05]  /*1ee0*/  LOP3.LUT R48, R48, R103, RZ, 0xfc, !PT ;  /* 0x0000006730307212 */ /* 0x010fca00078efcff */
[----:B------:R0:W-:Y:S01]  /*1ef0*/  STG.E.64 desc[UR4][R88.64], R48 ;  /* 0x0000003058007986 */ /* 0x0001e2000c101b04 */
[----:B--2---:R-:W-:Y:S02]  /*1f00*/  @P0 MOV R73, R50 ;  /* 0x0000003200490202 */ /* 0x004fe40000000f00 */
[--C-:B------:R-:W-:Y:S02]  /*1f10*/  @P6 SHF.R.U64 R50, R50, 0x10, R51.reuse ;  /* 0x0000001032326819 */ /* 0x100fe40000001233 */
[----:B------:R-:W-:Y:S02]  /*1f20*/  @P5 MOV R85, R51 ;  /* 0x0000003300555202 */ /* 0x000fe40000000f00 */
[----:B------:R-:W-:Y:S01]  /*1f30*/  @P4 SHF.R.U32.HI R96, RZ, 0x10, R51 ;  /* 0x00000010ff604819 */ /* 0x000fe20000011633 */
[----:B0-----:R-:W-:Y:S02]  /*1f40*/  @P6 HADD2.F32 R49, -RZ, R50.H0_H0 ;  /* 0x20000032ff316230 */ /* 0x001fe40000004100 */
[----:B------:R-:W-:-:S02]  /*1f50*/  @P3 HADD2.F32 R51, -RZ, R98.H0_H0 ;  /* 0x20000062ff333230 */ /* 0x000fc40000004100 */
[----:B------:R-:W-:Y:S02]  /*1f60*/  @P0 HADD2.F32 R48, -RZ, R73.H0_H0 ;  /* 0x20000049ff300230 */ /* 0x000fe40000004100 */
[----:B------:R-:W-:Y:S01]  /*1f70*/  @P6 FMUL.FTZ R91, R92, R49 ;  /* 0x000000315c5b6220 */ /* 0x000fe20000410000 */
[----:B------:R-:W-:Y:S02]  /*1f80*/  @P5 HADD2.F32 R50, -RZ, R85.H0_H0 ;  /* 0x20000055ff325230 */ /* 0x000fe40000004100 */
[----:B------:R-:W-:Y:S01]  /*1f90*/  @P3 FMUL.FTZ R93, R82, R51 ;  /* 0x00000033525d3220 */ /* 0x000fe20000410000 */
[----:B------:R-:W-:Y:S02]  /*1fa0*/  @P4 HADD2.F32 R53, -RZ, R96.H0_H0 ;  /* 0x20000060ff354230 */ /* 0x000fe40000004100 */
[----:B------:R-:W-:Y:S01]  /*1fb0*/  @P0 FMUL.FTZ R94, R97, R48 ;  /* 0x00000030615e0220 */ /* 0x000fe20000410000 */
[----:B------:R-:W-:Y:S02]  /*1fc0*/  @P5 FMUL.FTZ R90, R75, R50 ;  /* 0x000000324b5a5220 */ /* 0x000fe40000410000 */
[----:B------:R-:W-:Y:S01]  /*1fd0*/  @P4 FMUL.FTZ R95, R72, R53 ;  /* 0x00000035485f4220 */ /* 0x000fe20000410000 */
[----:B------:R-:W-:Y:S06]  /*1fe0*/  BRA `(.L_x_3824) ;  /* 0x0000002400c07947 */ /* 0x000fec0003800000 */
.L_x_3823:
        /* <DEDUP_REMOVED lines=18> */
[----:B-----5:R-:W-:Y:S01]  /*2110*/  LOP3.LUT P3, RZ, R73, 0xff00, RZ, 0xc0, !PT ;  /* 0x0000ff0049ff7812 */ /* 0x020fe2000786c0ff */
[----:B------:R-:W-:Y:S01]  /*2120*/  FMUL.FTZ R54, R54, UR14 ;  /* 0x0000000e36367c20 */ /* 0x000fe20008410000 */
[----:B------:R-:W-:Y:S01]  /*2130*/  FMUL.FTZ R102, R102, UR14 ;  /* 0x0000000e66667c20 */ /* 0x000fe20008410000 */
[----:B------:R-:W-:Y:S01]  /*2140*/  FMUL.FTZ R103, R103, UR14 ;  /* 0x0000000e67677c20 */ /* 0x000fe20008410000 */
[----:B------:R-:W-:Y:S01]  /*2150*/  FMUL.FTZ R88, R88, R53 ;  /* 0x0000003558587220 */ /* 0x000fe20000410000 */
[----:B------:R-:W-:Y:S01]  /*2160*/  FMUL.FTZ R0, R25, R54 ;  /* 0x0000003619007220 */ /* 0x000fe20000410000 */
[----:B------:R-:W-:Y:S01]  /*2170*/  FMUL.FTZ R87, R27, R102 ;  /* 0x000000661b577220 */ /* 0x000fe20000410000 */
[C---:B------:R-:W-:Y:S01]  /*2180*/  ISETP.GE.U32.AND P6, PT, R73.reuse, 0x1000000, PT ;  /* 0x010000004900780c */ /* 0x040fe20003fc6070 */
[----:B------:R-:W-:Y:S01]  /*2190*/  FMUL.FTZ R109, R88, UR14 ;  /* 0x0000000e586d7c20 */ /* 0x000fe20008410000 */
[----:B------:R-:W-:Y:S01]  /*21a0*/  LOP3.LUT P5, RZ, R73, 0xff0000, RZ, 0xc0, !PT ;  /* 0x00ff000049ff7812 */ /* 0x000fe200078ac0ff */
[--C-:B------:R-:W-:Y:S01]  /*21b0*/  FFMA.FTZ R111, R89, R55, R52.reuse ;  /* 0x00000037596f7223 */ /* 0x100fe20000010034 */
[----:B------:R-:W-:Y:S01]  /*21c0*/  FSEL R86, R0, RZ, P3 ;  /* 0x000000ff00567208 */ /* 0x000fe20001800000 */
[----:B------:R-:W-:Y:S01]  /*21d0*/  FMUL.FTZ R0, R26, R103 ;  /* 0x000000671a007220 */ /* 0x000fe20000410000 */
[----:B------:R-:W-:Y:S01]  /*21e0*/  FSEL R104, R87, RZ, P6 ;  /* 0x000000ff57687208 */ /* 0x000fe20003000000 */
[--C-:B------:R-:W-:Y:S01]  /*21f0*/  FFMA.FTZ R82, R82, R55, R52.reuse ;  /* 0x0000003752527223 */ /* 0x100fe20000010034 */
[----:B------:R0:W1:Y:S01]  /*2200*/  F2F.F16.F32 R106, R86 ;  /* 0x00000056006a7304 */ /* 0x0000620000200800 */
[----:B------:R-:W-:Y:S01]  /*2210*/  LOP3.LUT P0, RZ, R73, 0xff, RZ, 0xc0, !PT ;  /* 0x000000ff49ff7812 */ /* 0x000fe2000780c0ff */
[----:B------:R-:W-:Y:S01]  /*2220*/  FADD.FTZ R111, R92, -R111 ;  /* 0x8000006f5c6f7221 */ /* 0x000fe20000010000 */
[----:B------:R-:W-:Y:S01]  /*2230*/  FSEL R88, R0, RZ, P5 ;  /* 0x000000ff00587208 */ /* 0x000fe20002800000 */
[----:B------:R-:W-:Y:S01]  /*2240*/  FMUL.FTZ R0, R24, R109 ;  /* 0x0000006d18007220 */ /* 0x000fe20000410000 */
[-C--:B------:R-:W-:Y:S01]  /*2250*/  FFMA.FTZ R92, R107, R55.reuse, R52 ;  /* 0x000000376b5c7223 */ /* 0x080fe20000010034 */
[----:B------:R-:W-:Y:S01]  /*2260*/  FADD.FTZ R107, R105, -R82 ;  /* 0x80000052696b7221 */ /* 0x000fe20000010000 */
[----:B------:R-:W-:Y:S01]  /*2270*/  FFMA.FTZ R108, R72, R55, R52 ;  /* 0x00000037486c7223 */ /* 0x000fe20000010034 */
[----:B------:R-:W3:Y:S01]  /*2280*/  F2F.F16.F32 R104, R104 ;  /* 0x0000006800687304 */ /* 0x000ee20000200800 */
[----:B0-----:R-:W0:Y:S01]  /*2290*/  LDC.64 R86, c[0x0][0x468] ;  /* 0x00011a00ff567b82 */ /* 0x001e220000000a00 */
[----:B------:R-:W-:Y:S01]  /*22a0*/  FSEL R0, R0, RZ, P0 ;  /* 0x000000ff00007208 */ /* 0x000fe20000000000 */
[----:B------:R-:W-:Y:S01]  /*22b0*/  FADD.FTZ R115, R75, -R92 ;  /* 0x8000005c4b737221 */ /* 0x000fe20000010000 */
[----:B------:R-:W-:Y:S01]  /*22c0*/  FMUL.FTZ R92, R94, R107 ;  /* 0x0000006b5e5c7220 */ /* 0x000fe20000410000 */
[----:B------:R-:W-:Y:S01]  /*22d0*/  FADD.FTZ R117, R101, -R108 ;  /* 0x8000006c65757221 */ /* 0x000fe20000010000 */
[----:B------:R-:W-:Y:S01]  /*22e0*/  LOP3.LUT P4, RZ, R85, 0xff00, RZ, 0xc0, !PT ;  /* 0x0000ff0055ff7812 */ /* 0x000fe2000788c0ff */
[----:B-1----:R-:W-:Y:S01]  /*22f0*/  IMAD.WIDE.U32 R72, R106, 0x10000, RZ ;  /* 0x000100006a487825 */ /* 0x002fe200078e00ff */
[----:B------:R-:W1:Y:S03]  /*2300*/  F2F.F16.F32 R88, R88 ;  /* 0x0000005800587304 */ /* 0x000e660000200800 */
[----:B------:R-:W-:Y:S01]  /*2310*/  FMUL.FTZ R92, R92, R53 ;  /* 0x000000355c5c7220 */ /* 0x000fe20000410000 */
[----:B------:R-:W-:Y:S01]  /*2320*/  HFMA2 R101, -RZ, RZ, 0, 0 ;  /* 0x00000000ff657431 */ /* 0x000fe200000001ff */
[----:B---3--:R-:W-:-:S03]  /*2330*/  SHF.L.U32 R89, R104, 0x10, RZ ;  /* 0x0000001068597819 */ /* 0x008fc600000006ff */
[----:B------:R3:W4:Y:S01]  /*2340*/  F2F.F16.F32 R113, R0 ;  /* 0x0000000000717304 */ /* 0x0007220000200800 */
[----:B-1----:R-:W-:Y:S02]  /*2350*/  LOP3.LUT R89, R73, R89, R88, 0xfe, !PT ;  /* 0x0000005949597212 */ /* 0x002fe400078efe58 */
[----:B---3--:R-:W-:Y:S01]  /*2360*/  MOV R0, RZ ;  /* 0x000000ff00007202 */ /* 0x008fe20000000f00 */
[----:B0-----:R-:W-:Y:S01]  /*2370*/  IMAD.WIDE.U32 R74, R74, 0x8, R86 ;  /* 0x000000084a4a7825 */ /* 0x001fe200078e0056 */
[----:B----4-:R-:W-:-:S03]  /*2380*/  LOP3.LUT R88, R72, R113, RZ, 0xfc, !PT ;  /* 0x0000007148587212 */ /* 0x010fc600078efcff */
[--C-:B------:R-:W-:Y:S02]  /*2390*/  IMAD.WIDE.U32 R72, R99, 0x8, R48.reuse ;  /* 0x0000000863487825 */ /* 0x100fe400078e0030 */
[----:B------:R0:W-:Y:S04]  /*23a0*/  STG.E.64 desc[UR4][R74.64], R88 ;  /* 0x000000584a007986 */ /* 0x0001e8000c101b04 */
[----:B------:R-:W3:Y:S01]  /*23b0*/  LDG.E.64 R72, desc[UR4][R72.64] ;  /* 0x0000000448487981 */ /* 0x000ee2000c1e1b00 */
[----:B0-----:R-:W-:Y:S01]  /*23c0*/  FMUL.FTZ R74, R94, R117 ;  /* 0x000000755e4a7220 */ /* 0x001fe20000410000 */
[----:B------:R-:W-:Y:S01]  /*23d0*/  IMAD.WIDE.U32 R48, R93, 0x8, R48 ;  /* 0x000000085d307825 */ /* 0x000fe200078e0030 */
[----:B--2---:R-:W-:Y:S02]  /*23e0*/  @P0 MOV R82, R50 ;  /* 0x0000003200520202 */ /* 0x004fe40000000f00 */
[----:B------:R-:W-:-:S03]  /*23f0*/  @P3 SHF.R.U64 R105, R50, 0x10, R51 ;  /* 0x0000001032693819 */ /* 0x000fc60000001233 */
[----:B------:R-:W-:Y:S02]  /*2400*/  @P0 HADD2.F32 R50, -RZ, R82.H0_H0 ;  /* 0x20000052ff320230 */ /* 0x000fe40000004100 */
[----:B------:R-:W-:-:S03]  /*2410*/  @P3 HADD2.F32 R105, -RZ, R105.H0_H0 ;  /* 0x20000069ff693230 */ /* 0x000fc60000004100 */
[----:B------:R-:W-:Y:S01]  /*2420*/  @P0 FMUL.FTZ R0, R109, R50 ;  /* 0x000000326d000220 */ /* 0x000fe20000410000 */
[----:B------:R-:W-:-:S04]  /*2430*/  FMUL.FTZ R50, R92, UR14 ;  /* 0x0000000e5c327c20 */ /* 0x000fc80008410000 */
[----:B------:R-:W-:Y:S01]  /*2440*/  FMUL.FTZ R82, R29, R50 ;  /* 0x000000321d527220 */ /* 0x000fe20000410000 */
[----:B------:R-:W-:Y:S01]  /*2450*/  @P3 FMUL.FTZ R101, R54, R105 ;  /* 0x0000006936653220 */ /* 0x000fe20000410000 */
[C---:B------:R-:W-:Y:S01]  /*2460*/  FMUL.FTZ R54, R94.reuse, R115 ;  /* 0x000000735e367220 */ /* 0x040fe20000410000 */
[----:B------:R-:W-:Y:S02]  /*2470*/  FMUL.FTZ R92, R94, R111 ;  /* 0x0000006f5e5c7220 */ /* 0x000fe40000410000 */
[----:B------:R-:W-:Y:S01]  /*2480*/  FSEL R75, R82, RZ, P4 ;  /* 0x000000ff524b7208 */ /* 0x000fe20002000000 */
[----:B------:R-:W-:Y:S01]  /*2490*/  FMUL.FTZ R82, R74, R53 ;  /* 0x000000354a527220 */ /* 0x000fe20000410000 */
[----:B------:R-:W-:Y:S01]  /*24a0*/  @P5 MOV R74, R51 ;  /* 0x00000033004a5202 */ /* 0x000fe20000000f00 */
[-C--:B------:R-:W-:Y:S01]  /*24b0*/  FMUL.FTZ R105, R54, R53.reuse ;  /* 0x0000003536697220 */ /* 0x080fe20000410000 */
[----:B------:R-:W-:Y:S01]  /*24c0*/  FMUL.FTZ R92, R92, R53 ;  /* 0x000000355c5c7220 */ /* 0x000fe20000410000 */
[----:B------:R-:W-:-:S02]  /*24d0*/  FMUL.FTZ R82, R82, UR14 ;  /* 0x0000000e52527c20 */ /* 0x000fc40008410000 */
[----:B------:R-:W-:Y:S02]  /*24e0*/  @P5 HADD2.F32 R74, -RZ, R74.H0_H0 ;  /* 0x2000004aff4a5230 */ /* 0x000fe40000004100 */
[----:B------:R-:W-:Y:S01]  /*24f0*/  FMUL.FTZ R105, R105, UR14 ;  /* 0x0000000e69697c20 */ /* 0x000fe20008410000 */
[----:B------:R-:W-:Y:S01]  /*2500*/  FMUL.FTZ R89, R31, R82 ;  /* 0x000000521f597220 */ /* 0x000fe20000410000 */
[----:B------:R-:W-:Y:S01]  /*2510*/  FMUL.FTZ R107, R92, UR14 ;  /* 0x0000000e5c6b7c20 */ /* 0x000fe20008410000 */
[----:B------:R-:W-:Y:S01]  /*2520*/  ISETP.GE.U32.AND P3, PT, R85, 0x1000000, PT ;  /* 0x010000005500780c */ /* 0x000fe20003f66070 */
[----:B------:R-:W-:Y:S02]  /*2530*/  HFMA2 R54, -RZ, RZ, 0, 0 ;  /* 0x00000000ff367431 */ /* 0x000fe400000001ff */
[----:B------:R-:W-:Y:S01]  /*2540*/  FMUL.FTZ R88, R30, R105 ;  /* 0x000000691e587220 */ /* 0x000fe20000410000 */
[----:B------:R-:W-:Y:S01]  /*2550*/  @P5 FMUL.FTZ R54, R103, R74 ;  /* 0x0000004a67365220 */ /* 0x000fe20000410000 */
[----:B------:R-:W-:Y:S01]  /*2560*/  LOP3.LUT P0, RZ, R85, 0xff0000, RZ, 0xc0, !PT ;  /* 0x00ff000055ff7812 */ /* 0x000fe2000780c0ff */
[----:B------:R-:W-:Y:S01]  /*2570*/  FMUL.FTZ R74, R28, R107 ;  /* 0x0000006b1c4a7220 */ /* 0x000fe20000410000 */
[----:B------:R-:W-:-:S02]  /*2580*/  FSEL R92, R89, RZ, P3 ;  /* 0x000000ff595c7208 */ /* 0x000fc40001800000 */
[----:B------:R-:W-:Y:S01]  /*2590*/  LOP3.LUT P5, RZ, R85, 0xff, RZ, 0xc0, !PT ;  /* 0x000000ff55ff7812 */ /* 0x000fe200078ac0ff */
[----:B------:R-:W0:Y:S01]  /*25a0*/  F2F.F16.F32 R75, R75 ;  /* 0x0000004b004b7304 */ /* 0x000e220000200800 */
[----:B------:R-:W-:Y:S02]  /*25b0*/  FSEL R88, R88, RZ, P0 ;  /* 0x000000ff58587208 */ /* 0x000fe40000000000 */
[----:B------:R-:W-:-:S05]  /*25c0*/  FSEL R85, R74, RZ, P5 ;  /* 0x000000ff4a557208 */ /* 0x000fca0002800000 */
        /* <DEDUP_REMOVED lines=11> */
[-CC-:B------:R-:W-:Y:S01]  /*2680*/  FFMA.FTZ R83, R83, R55.reuse, R52.reuse ;  /* 0x0000003753537223 */ /* 0x180fe20000010034 */
[-CC-:B------:R-:W-:Y:S01]  /*2690*/  FFMA.FTZ R84, R84, R55.reuse, R52.reuse ;  /* 0x0000003754547223 */ /* 0x180fe20000010034 */
[----:B------:R-:W-:Y:S02]  /*26a0*/  FFMA.FTZ R91, R91, R55, R52 ;  /* 0x000000375b5b7223 */ /* 0x000fe40000010034 */
[----:B------:R-:W-:-:S02]  /*26b0*/  @P6 HADD2.F32 R51, -RZ, R51.H0_H0 ;  /* 0x20000033ff336230 */ /* 0x000fc40000004100 */
[----:B------:R-:W-:Y:S01]  /*26c0*/  FFMA.FTZ R52, R100, R55, R52 ;  /* 0x0000003764347223 */ /* 0x000fe20000010034 */
[----:B------:R-:W-:Y:S01]  /*26d0*/  FADD.FTZ R83, R98, -R83 ;  /* 0x8000005362537221 */ /* 0x000fe20000010000 */
[----:B------:R-:W-:Y:S01]  /*26e0*/  FADD.FTZ R97, R97, -R84 ;  /* 0x8000005461617221 */ /* 0x000fe20000010000 */
[----:B------:R-:W-:Y:S02]  /*26f0*/  HFMA2 R55, -RZ, RZ, 0, 0 ;  /* 0x00000000ff377431 */ /* 0x000fe400000001ff */
[----:B------:R-:W-:Y:S01]  /*2700*/  @P6 FMUL.FTZ R55, R102, R51 ;  /* 0x0000003366376220 */ /* 0x000fe20000410000 */
[----:B------:R-:W-:Y:S01]  /*2710*/  FADD.FTZ R91, R96, -R91 ;  /* 0x8000005b605b7221 */ /* 0x000fe20000010000 */
[----:B------:R-:W-:Y:S01]  /*2720*/  FADD.FTZ R95, R95, -R52 ;  /* 0x800000345f5f7221 */ /* 0x000fe20000010000 */
[----:B---3--:R-:W-:Y:S01]  /*2730*/  @P4 SHF.R.U64 R51, R72, 0x10, R73 ;  /* 0x0000001048334819 */ /* 0x008fe20000001249 */
[C---:B------:R-:W-:Y:S01]  /*2740*/  FMUL.FTZ R52, R94.reuse, R83 ;  /* 0x000000535e347220 */ /* 0x040fe20000410000 */
[C---:B0-----:R-:W-:Y:S01]  /*2750*/  FMUL.FTZ R74, R94.reuse, R97 ;  /* 0x000000615e4a7220 */ /* 0x041fe20000410000 */
[C---:B------:R-:W-:Y:S01]  /*2760*/  FMUL.FTZ R84, R94.reuse, R91 ;  /* 0x0000005b5e547220 */ /* 0x040fe20000410000 */
[----:B------:R-:W-:Y:S01]  /*2770*/  FMUL.FTZ R94, R94, R95 ;  /* 0x0000005f5e5e7220 */ /* 0x000fe20000410000 */
[----:B------:R-:W-:Y:S01]  /*2780*/  FMUL.FTZ R75, R52, R53 ;  /* 0x00000035344b7220 */ /* 0x000fe20000410000 */
[----:B------:R-:W-:-:S02]  /*2790*/  @P4 HADD2.F32 R51, -RZ, R51.H0_H0 ;  /* 0x20000033ff334230 */ /* 0x000fc40000004100 */
[-C--:B------:R-:W-:Y:S01]  /*27a0*/  FMUL.FTZ R52, R74, R53.reuse ;  /* 0x000000354a347220 */ /* 0x080fe20000410000 */
[-C--:B------:R-:W-:Y:S01]  /*27b0*/  FMUL.FTZ R85, R84, R53.reuse ;  /* 0x0000003554557220 */ /* 0x080fe20000410000 */
[----:B------:R-:W-:Y:S01]  /*27c0*/  FMUL.FTZ R94, R94, R53 ;  /* 0x000000355e5e7220 */ /* 0x000fe20000410000 */
[----:B------:R-:W-:Y:S01]  /*27d0*/  MOV R83, RZ ;  /* 0x000000ff00537202 */ /* 0x000fe20000000f00 */
[----:B------:R-:W-:Y:S01]  /*27e0*/  FMUL.FTZ R52, R52, UR14 ;  /* 0x0000000e34347c20 */ /* 0x000fe20008410000 */
[----:B------:R-:W-:Y:S01]  /*27f0*/  @P5 MOV R53, R72 ;  /* 0x0000004800355202 */ /* 0x000fe20000000f00 */
[----:B------:R-:W-:Y:S01]  /*2800*/  @P4 FMUL.FTZ R83, R50, R51 ;  /* 0x0000003332534220 */ /* 0x000fe20000410000 */
[----:B------:R-:W-:Y:S01]  /*2810*/  @P0 MOV R50, R73 ;  /* 0x0000004900320202 */ /* 0x000fe20000000f00 */
[----:B------:R-:W-:Y:S01]  /*2820*/  FMUL.FTZ R92, R94, UR14 ;  /* 0x0000000e5e5c7c20 */ /* 0x000fe20008410000 */
[----:B------:R-:W-:Y:S01]  /*2830*/  FMUL.FTZ R74, R33, R52 ;  /* 0x00000034214a7220 */ /* 0x000fe20000410000 */
[----:B------:R-:W-:Y:S01]  /*2840*/  @P5 HADD2.F32 R72, -RZ, R53.H0_H0 ;  /* 0x20000035ff485230 */ /* 0x000fe20000004100 */
[----:B------:R-:W-:Y:S01]  /*2850*/  LOP3.LUT P6, RZ, R90, 0xff00, RZ, 0xc0, !PT ;  /* 0x0000ff005aff7812 */ /* 0x000fe200078cc0ff */
[----:B------:R-:W-:-:S02]  /*2860*/  @P0 HADD2.F32 R50, -RZ, R50.H0_H0 ;  /* 0x20000032ff320230 */ /* 0x000fc40000004100 */
[----:B------:R-:W-:Y:S01]  /*2870*/  FMUL.FTZ R97, R75, UR14 ;  /* 0x0000000e4b617c20 */ /* 0x000fe20008410000 */
[----:B------:R-:W-:Y:S01]  /*2880*/  FMUL.FTZ R53, R85, UR14 ;  /* 0x0000000e55357c20 */ /* 0x000fe20008410000 */
[----:B------:R-:W-:Y:S01]  /*2890*/  FMUL.FTZ R75, R35, R92 ;  /* 0x0000005c234b7220 */ /* 0x000fe20000410000 */
[----:B------:R-:W-:Y:S01]  /*28a0*/  ISETP.GE.U32.AND P4, PT, R90, 0x1000000, PT ;  /* 0x010000005a00780c */ /* 0x000fe20003f86070 */
[----:B------:R-:W-:Y:S01]  /*28b0*/  HFMA2 R84, -RZ, RZ, 0, 0 ;  /* 0x00000000ff547431 */ /* 0x000fe200000001ff */
[----:B------:R-:W-:Y:S01]  /*28c0*/  FSEL R51, R74, RZ, P6 ;  /* 0x000000ff4a337208 */ /* 0x000fe20003000000 */
[----:B------:R-:W-:Y:S01]  /*28d0*/  @P5 FMUL.FTZ R84, R107, R72 ;  /* 0x000000486b545220 */ /* 0x000fe20000410000 */
        /* <DEDUP_REMOVED lines=20> */
[----:B------:R-:W-:Y:S02]  /*2a20*/  CS2R R94, SRZ ;  /* 0x00000000005e7805 */ /* 0x000fe4000001ff00 */
[----:B------:R-:W-:Y:S01]  /*2a30*/  CS2R R90, SRZ ;  /* 0x00000000005a7805 */ /* 0x000fe2000001ff00 */
[----:B------:R-:W-:Y:S01]  /*2a40*/  HFMA2 R93, -RZ, RZ, 0, 0 ;  /* 0x00000000ff5d7431 */ /* 0x000fe200000001ff */
[----:B--2---:R-:W-:Y:S02]  /*2a50*/  @P0 MOV R72, R48 ;  /* 0x0000003000480202 */ /* 0x004fe40000000f00 */
[--C-:B------:R-:W-:Y:S02]  /*2a60*/  @P6 SHF.R.U64 R48, R48, 0x10, R49.reuse ;  /* 0x0000001030306819 */ /* 0x100fe40000001231 */
[----:B------:R-:W-:Y:S02]  /*2a70*/  @P5 MOV R73, R49 ;  /* 0x0000003100495202 */ /* 0x000fe40000000f00 */
[----:B------:R-:W-:Y:S01]  /*2a80*/  @P4 SHF.R.U32.HI R75, RZ, 0x10, R49 ;  /* 0x00000010ff4b4819 */ /* 0x000fe20000011631 */
[----:B0-----:R-:W-:-:S02]  /*2a90*/  @P6 HADD2.F32 R51, -RZ, R48.H0_H0 ;  /* 0x20000030ff336230 */ /* 0x001fc40000004100 */
[----:B------:R-:W-:Y:S02]  /*2aa0*/  @P3 HADD2.F32 R49, -RZ, R88.H0_H0 ;  /* 0x20000058ff313230 */ /* 0x000fe40000004100 */
[----:B------:R-:W-:Y:S02]  /*2ab0*/  @P0 HADD2.F32 R72, -RZ, R72.H0_H0 ;  /* 0x20000048ff480230 */ /* 0x000fe40000004100 */
[----:B------:R-:W-:Y:S02]  /*2ac0*/  @P5 HADD2.F32 R48, -RZ, R73.H0_H0 ;  /* 0x20000049ff305230 */ /* 0x000fe40000004100 */
[----:B------:R-:W-:Y:S02]  /*2ad0*/  @P4 HADD2.F32 R50, -RZ, R75.H0_H0 ;  /* 0x2000004bff324230 */ /* 0x000fe40000004100 */
[----:B------:R-:W-:Y:S01]  /*2ae0*/  @P3 FMUL.FTZ R93, R82, R49 ;  /* 0x00000031525d3220 */ /* 0x000fe20000410000 */
[----:B------:R-:W-:Y:S01]  /*2af0*/  @P0 FMUL.FTZ R94, R97, R72 ;  /* 0x00000048615e0220 */ /* 0x000fe20000410000 */
[----:B------:R-:W-:Y:S01]  /*2b00*/  @P6 FMUL.FTZ R91, R52, R51 ;  /* 0x00000033345b6220 */ /* 0x000fe20000410000 */
[----:B------:R-:W-:Y:S01]  /*2b10*/  @P5 FMUL.FTZ R90, R53, R48 ;  /* 0x00000030355a5220 */ /* 0x000fe20000410000 */
[----:B------:R-:W-:Y:S01]  /*2b20*/  @P4 FMUL.FTZ R95, R92, R50 ;  /* 0x000000325c5f4220 */ /* 0x000fe20000410000 */
[----:B------:R-:W-:Y:S06]  /*2b30*/  BRA `(.L_x_3824) ;  /* 0x0000001800ec7947 */ /* 0x000fec0003800000 */
.L_x_3822:
        /* <DEDUP_REMOVED lines=8> */
[-CC-:B------:R-:W-:Y:S01]  /*2bc0*/  FFMA.FTZ R103, R103, R55.reuse, R52.reuse ;  /* 0x0000003767677223 */ /* 0x180fe20000010034 */
[--C-:B------:R-:W-:Y:S01]  /*2bd0*/  FFMA.FTZ R54, R0, R55, R52.reuse ;  /* 0x0000003700367223 */ /* 0x100fe20000010034 */
[----:B------:R-:W-:Y:S01]  /*2be0*/  MOV R0, R81 ;  /* 0x0000005100007202 */ /* 0x000fe20000000f00 */
[----:B------:R-:W-:Y:S02]  /*2bf0*/  HADD2.F32 R87, -RZ, R87.H0_H0 ;  /* 0x20000057ff577230 */ /* 0x000fe40000004100 */
[----:B------:R-:W-:Y:S01]  /*2c00*/  FADD.FTZ R113, R104, -R113 ;  /* 0x8000007168717221 */ /* 0x000fe20000010000 */
[----:B------:R-:W-:Y:S01]  /*2c10*/  FADD.FTZ R86, R102, -R103 ;  /* 0x8000006766567221 */ /* 0x000fe20000010000 */
[----:B------:R-:W-:Y:S01]  /*2c20*/  FFMA.FTZ R102, R88, R55, R52 ;  /* 0x0000003758667223 */ /* 0x000fe20000010034 */
[----:B------:R-:W-:Y:S01]  /*2c30*/  FADD.FTZ R111, R111, -R54 ;  /* 0x800000366f6f7221 */ /* 0x000fe20000010000 */
[----:B------:R-:W-:Y:S01]  /*2c40*/  SHF.R.U32.HI R88, RZ, 0x10, R81 ;  /* 0x00000010ff587819 */ /* 0x000fe20000011651 */
[----:B------:R-:W-:Y:S01]  /*2c50*/  FFMA.FTZ R54, R94, R113, R87 ;  /* 0x000000715e367223 */ /* 0x000fe20000010057 */
[----:B------:R-:W-:Y:S01]  /*2c60*/  HADD2.F32 R87, -RZ, R0.H0_H0 ;  /* 0x20000000ff577230 */ /* 0x000fe20000004100 */
[----:B------:R-:W-:Y:S01]  /*2c70*/  MOV R0, R80 ;  /* 0x0000005000007202 */ /* 0x000fe20000000f00 */
[----:B------:R-:W-:Y:S01]  /*2c80*/  FADD.FTZ R102, R109, -R102 ;  /* 0x800000666d667221 */ /* 0x000fe20000010000 */
[----:B------:R-:W-:-:S02]  /*2c90*/  HADD2.F32 R109, -RZ, R88.H0_H0 ;  /* 0x20000058ff6d7230 */ /* 0x000fc40000004100 */
[-C--:B------:R-:W-:Y:S01]  /*2ca0*/  FMUL.FTZ R54, R54, R53.reuse ;  /* 0x0000003536367220 */ /* 0x080fe20000410000 */
[C---:B------:R-:W-:Y:S01]  /*2cb0*/  FFMA.FTZ R86, R94.reuse, R86, R87 ;  /* 0x000000565e567223 */ /* 0x040fe20000010057 */
[----:B------:R-:W-:Y:S01]  /*2cc0*/  HADD2.F32 R87, -RZ, R0.H0_H0 ;  /* 0x20000000ff577230 */ /* 0x000fe20000004100 */
[----:B------:R-:W-:Y:S01]  /*2cd0*/  LOP3.LUT P3, RZ, R73, 0xff00, RZ, 0xc0, !PT ;  /* 0x0000ff0049ff7812 */ /* 0x000fe2000786c0ff */
[----:B------:R-:W-:Y:S01]  /*2ce0*/  FFMA.FTZ R88, R94, R102, R109 ;  /* 0x000000665e587223 */ /* 0x000fe2000001006d */
[----:B------:R-:W-:Y:S01]  /*2cf0*/  FMUL.FTZ R103, R86, R53 ;  /* 0x0000003556677220 */ /* 0x000fe20000410000 */
[----:B------:R-:W-:Y:S01]  /*2d00*/  FMUL.FTZ R54, R54, UR14 ;  /* 0x0000000e36367c20 */ /* 0x000fe20008410000 */
[----:B------:R-:W-:Y:S01]  /*2d10*/  FFMA.FTZ R86, R94, R111, R87 ;  /* 0x0000006f5e567223 */ /* 0x000fe20000010057 */
[-C--:B------:R-:W-:Y:S01]  /*2d20*/  FMUL.FTZ R88, R88, R53.reuse ;  /* 0x0000003558587220 */ /* 0x080fe20000410000 */
[----:B------:R-:W-:Y:S01]  /*2d30*/  FMUL.FTZ R103, R103, UR14 ;  /* 0x0000000e67677c20 */ /* 0x000fe20008410000 */
[----:B------:R-:W-:Y:S01]  /*2d40*/  FMUL.FTZ R0, R25, R54 ;  /* 0x0000003619007220 */ /* 0x000fe20000410000 */
[----:B------:R-:W-:Y:S01]  /*2d50*/  FMUL.FTZ R86, R86, R53 ;  /* 0x0000003556567220 */ /* 0x000fe20000410000 */
[----:B------:R-:W-:Y:S01]  /*2d60*/  FMUL.FTZ R102, R88, UR14 ;  /* 0x0000000e58667c20 */ /* 0x000fe20008410000 */
[----:B------:R-:W-:Y:S01]  /*2d70*/  ISETP.GE.U32.AND P6, PT, R73, 0x1000000, PT ;  /* 0x010000004900780c */ /* 0x000fe20003fc6070 */
[----:B------:R-:W-:Y:S01]  /*2d80*/  FMUL.FTZ R87, R26, R103 ;  /* 0x000000671a577220 */ /* 0x000fe20000410000 */
[----:B------:R-:W-:Y:S01]  /*2d90*/  FMUL.FTZ R109, R86, UR14 ;  /* 0x0000000e566d7c20 */ /* 0x000fe20008410000 */
[----:B------:R-:W-:Y:S01]  /*2da0*/  FMUL.FTZ R86, R27, R102 ;  /* 0x000000661b567220 */ /* 0x000fe20000410000 */
[----:B------:R-:W-:Y:S01]  /*2db0*/  FSEL R0, R0, RZ, P3 ;  /* 0x000000ff00007208 */ /* 0x000fe20001800000 */
[-CC-:B------:R-:W-:Y:S01]  /*2dc0*/  FFMA.FTZ R89, R89, R55.reuse, R52.reuse ;  /* 0x0000003759597223 */ /* 0x180fe20000010034 */
[C---:B------:R-:W-:Y:S01]  /*2dd0*/  LOP3.LUT P5, RZ, R73.reuse, 0xff0000, RZ, 0xc0, !PT ;  /* 0x00ff000049ff7812 */ /* 0x040fe200078ac0ff */
[--C-:B------:R-:W-:Y:S01]  /*2de0*/  FFMA.FTZ R106, R82, R55, R52.reuse ;  /* 0x00000037526a7223 */ /* 0x100fe20000010034 */
[----:B------:R-:W-:Y:S01]  /*2df0*/  LOP3.LUT P0, RZ, R73, 0xff, RZ, 0xc0, !PT ;  /* 0x000000ff49ff7812 */ /* 0x000fe2000780c0ff */
[----:B------:R-:W-:Y:S01]  /*2e00*/  FMUL.FTZ R73, R24, R109 ;  /* 0x0000006d18497220 */ /* 0x000fe20000410000 */
[----:B------:R-:W-:Y:S01]  /*2e10*/  FSEL R104, R86, RZ, P6 ;  /* 0x000000ff56687208 */ /* 0x000fe20003000000 */
[----:B------:R-:W0:Y:S01]  /*2e20*/  F2F.F16.F32 R0, R0 ;  /* 0x0000000000007304 */ /* 0x000e220000200800 */
[----:B------:R-:W-:Y:S01]  /*2e30*/  FSEL R111, R87, RZ, P5 ;  /* 0x000000ff576f7208 */ /* 0x000fe20002800000 */
[----:B------:R-:W-:Y:S01]  /*2e40*/  FADD.FTZ R82, R92, -R89 ;  /* 0x800000595c527221 */ /* 0x000fe20000010000 */
[----:B------:R-:W1:Y:S01]  /*2e50*/  LDC.64 R86, c[0x0][0x468] ;  /* 0x00011a00ff567b82 */ /* 0x000e620000000a00 */
[----:B------:R-:W-:Y:S01]  /*2e60*/  FSEL R88, R73, RZ, P0 ;  /* 0x000000ff49587208 */ /* 0x000fe20000000000 */
[-CC-:B------:R-:W-:Y:S01]  /*2e70*/  FFMA.FTZ R108, R107, R55.reuse, R52.reuse ;  /* 0x000000376b6c7223 */ /* 0x180fe20000010034 */
[----:B------:R-:W-:Y:S01]  /*2e80*/  FFMA.FTZ R92, R72, R55, R52 ;  /* 0x00000037485c7223 */ /* 0x000fe20000010034 */
[----:B------:R-:W-:Y:S01]  /*2e90*/  SHF.R.U64 R113, R78, 0x10, R79 ;  /* 0x000000104e717819 */ /* 0x000fe2000000124f */
[----:B------:R-:W3:Y:S01]  /*2ea0*/  F2F.F16.F32 R104, R104 ;  /* 0x0000006800687304 */ /* 0x000ee20000200800 */
[----:B------:R-:W-:Y:S01]  /*2eb0*/  FADD.FTZ R106, R105, -R106 ;  /* 0x8000006a696a7221 */ /* 0x000fe20000010000 */
[----:B------:R-:W-:Y:S01]  /*2ec0*/  FADD.FTZ R105, R75, -R108 ;  /* 0x8000006c4b697221 */ /* 0x000fe20000010000 */
[----:B------:R-:W-:Y:S01]  /*2ed0*/  MOV R75, R78 ;  /* 0x0000004e004b7202 */ /* 0x000fe20000000f00 */
[----:B------:R-:W-:-:S02]  /*2ee0*/  HADD2.F32 R113, -RZ, R113.H0_H0 ;  /* 0x20000071ff717230 */ /* 0x000fc40000004100 */
[----:B------:R-:W-:Y:S01]  /*2ef0*/  FADD.FTZ R107, R101, -R92 ;  /* 0x8000005c656b7221 */ /* 0x000fe20000010000 */
[----:B0-----:R-:W-:Y:S01]  /*2f00*/  IMAD.WIDE.U32 R72, R0, 0x10000, RZ ;  /* 0x0001000000487825 */ /* 0x001fe200078e00ff */
[----:B------:R-:W0:Y:S01]  /*2f10*/  F2F.F16.F32 R115, R88 ;  /* 0x0000005800737304 */ /* 0x000e220000200800 */
[----:B------:R-:W-:Y:S02]  /*2f20*/  LOP3.LUT P4, RZ, R85, 0xff00, RZ, 0xc0, !PT ;  /* 0x0000ff0055ff7812 */ /* 0x000fe4000788c0ff */
[----:B------:R-:W-:Y:S02]  /*2f30*/  HFMA2 R0, -RZ, RZ, 0, 0 ;  /* 0x00000000ff007431 */ /* 0x000fe400000001ff */
[----:B------:R-:W-:Y:S01]  /*2f40*/  HADD2.F32 R101, -RZ, R75.H0_H0 ;  /* 0x2000004bff657230 */ /* 0x000fe20000004100 */
[----:B---3--:R-:W-:Y:S02]  /*2f50*/  SHF.L.U32 R104, R104, 0x10, RZ ;  /* 0x0000001068687819 */ /* 0x008fe400000006ff */
[----:B------:R-:W3:Y:S02]  /*2f60*/  F2F.F16.F32 R111, R111 ;  /* 0x0000006f006f7304 */ /* 0x000ee40000200800 */
[----:B------:R-:W-:Y:S01]  /*2f70*/  FFMA.FTZ R82, R94, R82, R101 ;  /* 0x000000525e527223 */ /* 0x000fe20000010065 */
[----:B------:R-:W-:Y:S01]  /*2f80*/  MOV R101, RZ ;  /* 0x000000ff00657202 */ /* 0x000fe20000000f00 */
[----:B-1----:R-:W-:Y:S01]  /*2f90*/  IMAD.WIDE.U32 R74, R74, 0x8, R86 ;  /* 0x000000084a4a7825 */ /* 0x002fe200078e0056 */
[----:B0-----:R-:W-:-:S02]  /*2fa0*/  LOP3.LUT R88, R72, R115, RZ, 0xfc, !PT ;  /* 0x0000007348587212 */ /* 0x001fc400078efcff */
[----:B------:R-:W-:Y:S02]  /*2fb0*/  MOV R72, R79 ;  /* 0x0000004f00487202 */ /* 0x000fe40000000f00 */
[----:B---3--:R-:W-:Y:S01]  /*2fc0*/  LOP3.LUT R89, R73, R104, R111, 0xfe, !PT ;  /* 0x0000006849597212 */ /* 0x008fe200078efe6f */
[----:B------:R-:W-:Y:S01]  /*2fd0*/  FFMA.FTZ R104, R94, R106, R113 ;  /* 0x0000006a5e687223 */ /* 0x000fe20000010071 */
[----:B------:R-:W-:Y:S01]  /*2fe0*/  SHF.R.U32.HI R106, RZ, 0x10, R79 ;  /* 0x00000010ff6a7819 */ /* 0x000fe2000001164f */
[----:B------:R-:W-:Y:S02]  /*2ff0*/  HADD2.F32 R111, -RZ, R72.H0_H0 ;  /* 0x20000048ff6f7230 */ /* 0x000fe40000004100 */
[----:B------:R0:W-:Y:S01]  /*3000*/  STG.E.64 desc[UR4][R74.64], R88 ;  /* 0x000000584a007986 */ /* 0x0001e2000c101b04 */
[----:B------:R-:W-:-:S04]  /*3010*/  IMAD.WIDE.U32 R72, R99, 0x8, R48 ;  /* 0x0000000863487825 */ /* 0x000fc800078e0030 */
[----:B------:R-:W-:Y:S02]  /*3020*/  HADD2.F32 R106, -RZ, R106.H0_H0 ;  /* 0x2000006aff6a7230 */ /* 0x000fe40000004100 */
[----:B------:R-:W3:Y:S01]  /*3030*/  LDG.E.64 R72, desc[UR4][R72.64] ;  /* 0x0000000448487981 */ /* 0x000ee2000c1e1b00 */
[C---:B0-----:R-:W-:Y:S02]  /*3040*/  FFMA.FTZ R74, R94.reuse, R105, R111 ;  /* 0x000000695e4a7223 */ /* 0x041fe4000001006f */
[----:B------:R-:W-:Y:S02]  /*3050*/  FFMA.FTZ R106, R94, R107, R106 ;  /* 0x0000006b5e6a7223 */ /* 0x000fe4000001006a */
[-C--:B------:R-:W-:Y:S02]  /*3060*/  FMUL.FTZ R105, R74, R53.reuse ;  /* 0x000000354a697220 */ /* 0x080fe40000410000 */
[-C--:B------:R-:W-:Y:S01]  /*3070*/  FMUL.FTZ R106, R106, R53.reuse ;  /* 0x000000356a6a7220 */ /* 0x080fe20000410000 */
[----:B------:R-:W-:-:S03]  /*3080*/  FMUL.FTZ R107, R82, R53 ;  /* 0x00000035526b7220 */ /* 0x000fc60000410000 */
[----:B------:R-:W-:Y:S01]  /*3090*/  FMUL.FTZ R82, R106, UR14 ;  /* 0x0000000e6a527c20 */ /* 0x000fe20008410000 */
[----:B------:R-:W-:Y:S01]  /*30a0*/  FMUL.FTZ R105, R105, UR14 ;  /* 0x0000000e69697c20 */ /* 0x000fe20008410000 */
[----:B------:R-:W-:Y:S02]  /*30b0*/  FMUL.FTZ R107, R107, UR14 ;  /* 0x0000000e6b6b7c20 */ /* 0x000fe40008410000 */
[----:B------:R-:W-:Y:S01]  /*30c0*/  FMUL.FTZ R89, R31, R82 ;  /* 0x000000521f597220 */ /* 0x000fe20000410000 */
[----:B------:R-:W-:Y:S01]  /*30d0*/  FMUL.FTZ R88, R30, R105 ;  /* 0x000000691e587220 */ /* 0x000fe20000410000 */
[----:B------:R-:W-:Y:S01]  /*30e0*/  IMAD.WIDE.U32 R48, R93, 0x8, R48 ;  /* 0x000000085d307825 */ /* 0x000fe200078e0030 */
[----:B--2---:R-:W-:Y:S02]  /*30f0*/  @P0 MOV R92, R50 ;  /* 0x00000032005c0202 */ /* 0x004fe40000000f00 */
[----:B------:R-:W-:Y:S01]  /*3100*/  @P3 SHF.R.U64 R108, R50, 0x10, R51 ;  /* 0x00000010326c3819 */ /* 0x000fe20000001233 */
[----:B------:R-:W-:-:S02]  /*3110*/  FMUL.FTZ R50, R104, R53 ;  /* 0x0000003568327220 */ /* 0x000fc40000410000 */
[----:B------:R-:W-:Y:S02]  /*3120*/  @P0 HADD2.F32 R92, -RZ, R92.H0_H0 ;  /* 0x2000005cff5c0230 */ /* 0x000fe40000004100 */
[----:B------:R-:W-:Y:S01]  /*3130*/  FMUL.FTZ R50, R50, UR14 ;  /* 0x0000000e32327c20 */ /* 0x000fe20008410000 */
[----:B------:R-:W-:-:S03]  /*3140*/  @P3 HADD2.F32 R75, -RZ, R108.H0_H0 ;  /* 0x2000006cff4b3230 */ /* 0x000fc60000004100 */
[----:B------:R-:W-:Y:S02]  /*3150*/  FMUL.FTZ R74, R29, R50 ;  /* 0x000000321d4a7220 */ /* 0x000fe40000410000 */
[----:B------:R-:W-:-:S03]  /*3160*/  @P3 FMUL.FTZ R101, R54, R75 ;  /* 0x0000004b36653220 */ /* 0x000fc60000410000 */
[----:B------:R-:W-:Y:S02]  /*3170*/  FSEL R75, R74, RZ, P4 ;  /* 0x000000ff4a4b7208 */ /* 0x000fe40002000000 */
[----:B------:R-:W-:Y:S02]  /*3180*/  @P5 MOV R74, R51 ;  /* 0x00000033004a5202 */ /* 0x000fe40000000f00 */
[----:B------:R-:W-:-:S03]  /*3190*/  ISETP.GE.U32.AND P3, PT, R85, 0x1000000, PT ;  /* 0x010000005500780c */ /* 0x000fc60003f66070 */
[----:B------:R-:W-:Y:S02]  /*31a0*/  @P5 HADD2.F32 R74, -RZ, R74.H0_H0 ;  /* 0x2000004aff4a5230 */ /* 0x000fe40000004100 */
[----:B------:R-:W-:Y:S02]  /*31b0*/  HFMA2 R54, -RZ, RZ, 0, 0 ;  /* 0x00000000ff367431 */ /* 0x000fe400000001ff */
[----:B------:R-:W-:Y:S01]  /*31c0*/  @P0 FMUL.FTZ R0, R109, R92 ;  /* 0x0000005c6d000220 */ /* 0x000fe20000410000 */
[----:B------:R-:W-:Y:S01]  /*31d0*/  LOP3.LUT P0, RZ, R85, 0xff0000, RZ, 0xc0, !PT ;  /* 0x00ff000055ff7812 */ /* 0x000fe2000780c0ff */
[----:B------:R-:W-:Y:S01]  /*31e0*/  @P5 FMUL.FTZ R54, R103, R74 ;  /* 0x0000004a67365220 */ /* 0x000fe20000410000 */
[----:B------:R-:W-:Y:S01]  /*31f0*/  FMUL.FTZ R74, R28, R107 ;  /* 0x0000006b1c4a7220 */ /* 0x000fe20000410000 */
[----:B------:R-:W-:Y:S02]  /*3200*/  FSEL R92, R89, RZ, P3 ;  /* 0x000000ff595c7208 */ /* 0x000fe40001800000 */
[----:B------:R-:W-:Y:S01]  /*3210*/  LOP3.LUT P5, RZ, R85, 0xff, RZ, 0xc0, !PT ;  /* 0x000000ff55ff7812 */ /* 0x000fe200078ac0ff */
[----:B------:R-:W0:Y:S01]  /*3220*/  F2F.F16.F32 R75, R75 ;  /* 0x0000004b004b7304 */ /* 0x000e220000200800 */
[----:B------:R-:W-:-:S02]  /*3230*/  FSEL R88, R88, RZ, P0 ;  /* 0x000000ff58587208 */ /* 0x000fc40000000000 */
        /* <DEDUP_REMOVED lines=15> */
[----:B------:R-:W-:Y:S02]  /*3330*/  MOV R52, R76 ;  /* 0x0000004c00347202 */ /* 0x000fe40000000f00 */
[----:B------:R-:W-:Y:S01]  /*3340*/  @P6 SHF.R.U32.HI R51, RZ, 0x10, R51 ;  /* 0x00000010ff336819 */ /* 0x000fe20000011633 */
[----:B------:R-:W-:Y:S01]  /*3350*/  FADD.FTZ R98, R98, -R83 ;  /* 0x8000005362627221 */ /* 0x000fe20000010000 */
[--C-:B------:R-:W-:Y:S01]  /*3360*/  SHF.R.U64 R83, R76, 0x10, R77.reuse ;  /* 0x000000104c537819 */ /* 0x100fe2000000124d */
[----:B------:R-:W-:Y:S01]  /*3370*/  HADD2.F32 R55, -RZ, R52.H0_H0 ;  /* 0x20000034ff377230 */ /* 0x000fe20000004100 */
[----:B0-----:R-:W-:Y:S01]  /*3380*/  MOV R74, R77 ;  /* 0x0000004d004a7202 */ /* 0x001fe20000000f00 */
[----:B------:R-:W-:Y:S01]  /*3390*/  @P6 HADD2.F32 R51, -RZ, R51.H0_H0 ;  /* 0x20000033ff336230 */ /* 0x000fe20000004100 */
[----:B------:R-:W-:Y:S01]  /*33a0*/  SHF.R.U32.HI R85, RZ, 0x10, R77 ;  /* 0x00000010ff557819 */ /* 0x000fe2000001164d */
[----:B------:R-:W-:-:S02]  /*33b0*/  HADD2.F32 R75, -RZ, R83.H0_H0 ;  /* 0x20000053ff4b7230 */ /* 0x000fc40000004100 */
[----:B------:R-:W-:Y:S01]  /*33c0*/  FFMA.FTZ R52, R94, R98, R55 ;  /* 0x000000625e347223 */ /* 0x000fe20000010037 */
[----:B------:R-:W-:Y:S01]  /*33d0*/  FADD.FTZ R84, R97, -R84 ;  /* 0x8000005461547221 */ /* 0x000fe20000010000 */
[----:B------:R-:W-:Y:S02]  /*33e0*/  HFMA2 R55, -RZ, RZ, 0, 0 ;  /* 0x00000000ff377431 */ /* 0x000fe400000001ff */
[----:B------:R-:W-:Y:S02]  /*33f0*/  HADD2.F32 R83, -RZ, R74.H0_H0 ;  /* 0x2000004aff537230 */ /* 0x000fe40000004100 */
[----:B------:R-:W-:Y:S01]  /*3400*/  @P6 FMUL.FTZ R55, R102, R51 ;  /* 0x0000003366376220 */ /* 0x000fe20000410000 */
[----:B------:R-:W-:Y:S01]  /*3410*/  FADD.FTZ R96, R96, -R91 ;  /* 0x8000005b60607221 */ /* 0x000fe20000010000 */
[----:B------:R-:W-:Y:S01]  /*3420*/  HADD2.F32 R85, -RZ, R85.H0_H0 ;  /* 0x20000055ff557230 */ /* 0x000fe20000004100 */
[----:B---3--:R-:W-:Y:S01]  /*3430*/  @P4 SHF.R.U64 R51, R72, 0x10, R73 ;  /* 0x0000001048334819 */ /* 0x008fe20000001249 */
[----:B------:R-:W-:Y:S01]  /*3440*/  FADD.FTZ R100, R95, -R100 ;  /* 0x800000645f647221 */ /* 0x000fe20000010000 */
[C---:B------:R-:W-:Y:S01]  /*3450*/  FFMA.FTZ R74, R94.reuse, R84, R75 ;  /* 0x000000545e4a7223 */ /* 0x040fe2000001004b */
[----:B------:R-:W-:Y:S01]  /*3460*/  FFMA.FTZ R84, R94, R96, R83 ;  /* 0x000000605e547223 */ /* 0x000fe20000010053 */
[----:B------:R-:W-:Y:S01]  /*3470*/  FMUL.FTZ R75, R52, R53 ;  /* 0x00000035344b7220 */ /* 0x000fe20000410000 */
[----:B------:R-:W-:Y:S01]  /*3480*/  FFMA.FTZ R94, R94, R100, R85 ;  /* 0x000000645e5e7223 */ /* 0x000fe20000010055 */
        /* <DEDUP_REMOVED lines=59> */
.L_x_3825:
[----:B------:R-:W0:Y:S02]  /*3840*/  LDC.64 R48, c[0x0][0x390] ;  /* 0x0000e400ff307b82 */ /* 0x000e240000000a00 */
[----:B0-----:R-:W-:-:S06]  /*3850*/  IMAD.WIDE.U32 R50, R74, 0x8, R48 ;  /* 0x000000084a327825 */ /* 0x001fcc00078e0030 */
[----:B------:R-:W2:Y:S01]  /*3860*/  LDG.E.64 R50, desc[UR4][R50.64] ;  /* 0x0000000432327981 */ /* 0x000ea2000c1e1b00 */
[----:B-----5:R-:W-:Y:S01]  /*3870*/  SHF.R.U64 R54, R80, 0x10, R81 ;  /* 0x0000001050367819 */ /* 0x020fe20000001251 */
[-CC-:B------:R-:W-:Y:S01]  /*3880*/  FFMA.FTZ R113, R113, R55.reuse, R52.reuse ;  /* 0x0000003771717223 */ /* 0x180fe20000010034 */
[-CC-:B------:R-:W-:Y:S01]  /*3890*/  FFMA.FTZ R103, R103, R55.reuse, R52.reuse ;  /* 0x0000003767677223 */ /* 0x180fe20000010034 */
[-CC-:B------:R-:W-:Y:S01]  /*38a0*/  FFMA.FTZ R88, R88, R55.reuse, R52.reuse ;  /* 0x0000003758587223 */ /* 0x180fe20000010034 */
[----:B------:R-:W-:Y:S01]  /*38b0*/  FFMA.FTZ R0, R0, R55, R52 ;  /* 0x0000003700007223 */ /* 0x000fe20000010034 */
[----:B------:R-:W-:Y:S02]  /*38c0*/  HADD2.F32 R87, -RZ, R54.H0_H0 ;  /* 0x20000036ff577230 */ /* 0x000fe40000004100 */
[----:B------:R-:W-:Y:S01]  /*38d0*/  FADD.FTZ R113, R104, -R113 ;  /* 0x8000007168717221 */ /* 0x000fe20000010000 */
[----:B------:R-:W-:Y:S01]  /*38e0*/  MOV R54, R81 ;  /* 0x0000005100367202 */ /* 0x000fe20000000f00 */
[----:B------:R-:W-:Y:S01]  /*38f0*/  FADD.FTZ R103, R102, -R103 ;  /* 0x8000006766677221 */ /* 0x000fe20000010000 */
[----:B------:R-:W-:Y:S01]  /*3900*/  FADD.FTZ R109, R109, -R88 ;  /* 0x800000586d6d7221 */ /* 0x000fe20000010000 */
[C---:B------:R-:W-:Y:S01]  /*3910*/  FFMA.FTZ R86, R94.reuse, R113, R87 ;  /* 0x000000715e567223 */ /* 0x040fe20000010057 */
[----:B------:R-:W-:Y:S01]  /*3920*/  FADD.FTZ R111, R111, -R0 ;  /* 0x800000006f6f7221 */ /* 0x000fe20000010000 */
[----:B------:R-:W-:Y:S01]  /*3930*/  HADD2.F32 R87, -RZ, R54.H0_H0 ;  /* 0x20000036ff577230 */ /* 0x000fe20000004100 */
[----:B------:R-:W-:Y:S01]  /*3940*/  SHF.R.U32.HI R54, RZ, 0x10, R81 ;  /* 0x00000010ff367819 */ /* 0x000fe20000011651 */
[-CC-:B------:R-:W-:Y:S01]  /*3950*/  FFMA.FTZ R89, R89, R55.reuse, R52.reuse ;  /* 0x0000003759597223 */ /* 0x180fe20000010034 */
[----:B------:R0:W-:Y:S01]  /*3960*/  F2F.F16.F32 R102, R86 ;  /* 0x0000005600667304 */ /* 0x0001e20000200800 */
[--C-:B------:R-:W-:Y:S01]  /*3970*/  FFMA.FTZ R108, R107, R55, R52.reuse ;  /* 0x000000376b6c7223 */ /* 0x100fe20000010034 */
[----:B------:R-:W-:Y:S01]  /*3980*/  FFMA.FTZ R104, R94, R103, R87 ;  /* 0x000000675e687223 */ /* 0x000fe20000010057 */
[----:B------:R-:W-:Y:S01]  /*3990*/  HADD2.F32 R87, -RZ, R54.H0_H0 ;  /* 0x20000036ff577230 */ /* 0x000fe20000004100 */
[----:B------:R-:W-:Y:S01]  /*39a0*/  MOV R54, R80 ;  /* 0x0000005000367202 */ /* 0x000fe20000000f00 */
[----:B------:R-:W-:Y:S01]  /*39b0*/  FADD.FTZ R89, R92, -R89 ;  /* 0x800000595c597221 */ /* 0x000fe20000010000 */
[----:B------:R-:W-:Y:S01]  /*39c0*/  LOP3.LUT P5, RZ, R73, 0xff0000, RZ, 0xc0, !PT ;  /* 0x00ff000049ff7812 */ /* 0x000fe200078ac0ff */
[----:B------:R-:W-:Y:S01]  /*39d0*/  FFMA.FTZ R92, R82, R55, R52 ;  /* 0x00000037525c7223 */ /* 0x000fe20000010034 */
[----:B------:R-:W-:Y:S01]  /*39e0*/  FFMA.FTZ R106, R94, R109, R87 ;  /* 0x0000006d5e6a7223 */ /* 0x000fe20000010057 */
[----:B------:R-:W-:-:S02]  /*39f0*/  HADD2.F32 R87, -RZ, R54.H0_H0 ;  /* 0x20000036ff577230 */ /* 0x000fc40000004100 */
[-C--:B------:R-:W-:Y:S01]  /*3a00*/  FMUL.FTZ R54, R86, R53.reuse ;  /* 0x0000003556367220 */ /* 0x080fe20000410000 */
[----:B------:R-:W-:Y:S01]  /*3a10*/  FADD.FTZ R107, R75, -R108 ;  /* 0x8000006c4b6b7221 */ /* 0x000fe20000010000 */
[----:B------:R-:W-:Y:S01]  /*3a20*/  FMUL.FTZ R82, R106, R53 ;  /* 0x000000356a527220 */ /* 0x000fe20000410000 */
[C---:B------:R-:W-:Y:S01]  /*3a30*/  LOP3.LUT P0, RZ, R73.reuse, 0xff, RZ, 0xc0, !PT ;  /* 0x000000ff49ff7812 */ /* 0x040fe2000780c0ff */
[----:B------:R-:W-:Y:S01]  /*3a40*/  FFMA.FTZ R88, R94, R111, R87 ;  /* 0x0000006f5e587223 */ /* 0x000fe20000010057 */
[----:B------:R-:W-:Y:S01]  /*3a50*/  FMUL.FTZ R111, R104, R53 ;  /* 0x00000035686f7220 */ /* 0x000fe20000410000 */
[----:B------:R-:W-:Y:S01]  /*3a60*/  FMUL.FTZ R54, R54, UR14 ;  /* 0x0000000e36367c20 */ /* 0x000fe20008410000 */
[----:B------:R-:W-:Y:S01]  /*3a70*/  LOP3.LUT P3, RZ, R73, 0xff00, RZ, 0xc0, !PT ;  /* 0x0000ff0049ff7812 */ /* 0x000fe2000786c0ff */
[----:B------:R1:W-:Y:S01]  /*3a80*/  F2F.F16.F32 R113, R88 ;  /* 0x0000005800717304 */ /* 0x0003e20000200800 */
[----:B------:R-:W-:Y:S01]  /*3a90*/  FMUL.FTZ R111, R111, UR14 ;  /* 0x0000000e6f6f7c20 */ /* 0x000fe20008410000 */
[----:B------:R-:W-:Y:S01]  /*3aa0*/  ISETP.GE.U32.AND P6, PT, R73, 0x1000000, PT ;  /* 0x010000004900780c */ /* 0x000fe20003fc6070 */
[----:B------:R-:W-:Y:S01]  /*3ab0*/  FMUL.FTZ R73, R25, R54 ;  /* 0x0000003619497220 */ /* 0x000fe20000410000 */
[----:B------:R-:W-:Y:S01]  /*3ac0*/  FMUL.FTZ R82, R82, UR14 ;  /* 0x0000000e52527c20 */ /* 0x000fe20008410000 */
[----:B0-----:R-:W-:Y:S01]  /*3ad0*/  FMUL.FTZ R86, R26, R111 ;  /* 0x0000006f1a567220 */ /* 0x001fe20000410000 */
[----:B------:R-:W-:Y:S01]  /*3ae0*/  FADD.FTZ R105, R105, -R92 ;  /* 0x8000005c69697221 */ /* 0x000fe20000010000 */
[----:B------:R-:W-:Y:S01]  /*3af0*/  MOV R92, R78 ;  /* 0x0000004e005c7202 */ /* 0x000fe20000000f00 */
[----:B------:R0:W3:Y:S01]  /*3b00*/  F2F.F16.F32 R0, R106 ;  /* 0x0000006a00007304 */ /* 0x0000e20000200800 */
[----:B-1----:R-:W-:Y:S01]  /*3b10*/  FMUL.FTZ R88, R88, R53 ;  /* 0x0000003558587220 */ /* 0x002fe20000410000 */
[----:B------:R-:W-:Y:S01]  /*3b20*/  FSEL R75, R86, RZ, P5 ;  /* 0x000000ff564b7208 */ /* 0x000fe20002800000 */
[----:B------:R-:W-:Y:S01]  /*3b30*/  FFMA.FTZ R86, R72, R55, R52 ;  /* 0x0000003748567223 */ /* 0x000fe20000010034 */
[----:B------:R-:W-:Y:S01]  /*3b40*/  FMUL.FTZ R72, R27, R82 ;  /* 0x000000521b487220 */ /* 0x000fe20000410000 */
[----:B------:R-:W-:Y:S01]  /*3b50*/  FSEL R73, R73, RZ, P3 ;  /* 0x000000ff49497208 */ /* 0x000fe20001800000 */
[----:B------:R-:W-:-:S02]  /*3b60*/  HADD2.F32 R117, -RZ, R92.H0_H0 ;  /* 0x2000005cff757230 */ /* 0x000fc40000004100 */
[----:B------:R-:W-:Y:S01]  /*3b70*/  FADD.FTZ R109, R101, -R86 ;  /* 0x80000056656d7221 */ /* 0x000fe20000010000 */
[----:B------:R-:W-:Y:S01]  /*3b80*/  FMUL.FTZ R101, R88, UR14 ;  /* 0x0000000e58657c20 */ /* 0x000fe20008410000 */
[----:B------:R-:W1:Y:S01]  /*3b90*/  F2F.F16.F32 R103, R104 ;  /* 0x0000006800677304 */ /* 0x000e620000200800 */
[----:B0-----:R-:W-:Y:S01]  /*3ba0*/  FSEL R106, R72, RZ, P6 ;  /* 0x000000ff486a7208 */ /* 0x001fe20003000000 */
[----:B------:R-:W0:Y:S01]  /*3bb0*/  LDC.64 R86, c[0x0][0x478] ;  /* 0x00011e00ff567b82 */ /* 0x000e220000000a00 */
[----:B------:R-:W-:Y:S01]  /*3bc0*/  FMUL.FTZ R88, R24, R101 ;  /* 0x0000006518587220 */ /* 0x000fe20000410000 */
[----:B------:R-:W-:Y:S01]  /*3bd0*/  SHF.R.U64 R92, R78, 0x10, R79 ;  /* 0x000000104e5c7819 */ /* 0x000fe2000000124f */
[----:B------:R-:W-:Y:S01]  /*3be0*/  FFMA.FTZ R108, R94, R89, R117 ;  /* 0x000000595e6c7223 */ /* 0x000fe20000010075 */
[----:B---3--:R-:W-:Y:S02]  /*3bf0*/  SHF.L.U32 R0, R0, 0x10, RZ ;  /* 0x0000001000007819 */ /* 0x008fe400000006ff */
[----:B------:R3:W4:Y:S01]  /*3c00*/  F2F.F16.F32 R104, R73 ;  /* 0x0000004900687304 */ /* 0x0007220000200800 */
[----:B------:R-:W-:Y:S01]  /*3c10*/  FSEL R115, R88, RZ, P0 ;  /* 0x000000ff58737208 */ /* 0x000fe20000000000 */
[----:B------:R-:W-:Y:S01]  /*3c20*/  HADD2.F32 R117, -RZ, R92.H0_H0 ;  /* 0x2000005cff757230 */ /* 0x000fe20000004100 */
[----:B------:R-:W-:-:S02]  /*3c30*/  SHF.R.U32.HI R88, RZ, 0x10, R79 ;  /* 0x00000010ff587819 */ /* 0x000fc4000001164f */
[----:B------:R-:W-:Y:S02]  /*3c40*/  MOV R110, R79 ;  /* 0x0000004f006e7202 */ /* 0x000fe40000000f00 */
[----:B------:R-:W-:Y:S01]  /*3c50*/  FFMA.FTZ R112, R94, R105, R117 ;  /* 0x000000695e707223 */ /* 0x000fe20000010075 */
[----:B------:R-:W4:Y:S01]  /*3c60*/  F2F.F16.F32 R106, R106 ;  /* 0x0000006a006a7304 */ /* 0x000f220000200800 */
[----:B---3--:R-:W3:Y:S01]  /*3c70*/  LDC.64 R72, c[0x0][0x468] ;  /* 0x00011a00ff487b82 */ /* 0x008ee20000000a00 */
[----:B------:R-:W-:Y:S02]  /*3c80*/  HADD2.F32 R92, -RZ, R88.H0_H0 ;  /* 0x20000058ff5c7230 */ /* 0x000fe40000004100 */
[----:B------:R-:W-:Y:S01]  /*3c90*/  IMAD.WIDE.U32 R88, R102, 0x10000, RZ ;  /* 0x0001000066587825 */ /* 0x000fe200078e00ff */
[----:B------:R-:W-:-:S03]  /*3ca0*/  LOP3.LUT P4, RZ, R85, 0xff00, RZ, 0xc0, !PT ;  /* 0x0000ff0055ff7812 */ /* 0x000fc6000788c0ff */
[----:B------:R-:W-:Y:S01]  /*3cb0*/  FFMA.FTZ R92, R94, R109, R92 ;  /* 0x0000006d5e5c7223 */ /* 0x000fe2000001005c */
[----:B------:R-:W0:Y:S01]  /*3cc0*/  F2F.F16.F32 R115, R115 ;  /* 0x0000007300737304 */ /* 0x000e220000200800 */
[----:B-1----:R-:W-:Y:S01]  /*3cd0*/  LOP3.LUT R105, R89, R0, R103, 0xfe, !PT ;  /* 0x0000000059697212 */ /* 0x002fe200078efe67 */
[----:B----4-:R-:W-:Y:S01]  /*3ce0*/  IMAD.WIDE.U32 R102, R104, 0x10000, RZ ;  /* 0x0001000068667825 */ /* 0x010fe200078e00ff */
[----:B------:R-:W-:-:S03]  /*3cf0*/  LOP3.LUT R104, R88, R113, RZ, 0xfc, !PT ;  /* 0x0000007158687212 */ /* 0x000fc600078efcff */
[----:B------:R-:W-:Y:S02]  /*3d00*/  HFMA2 R0, -RZ, RZ, 0, 0 ;  /* 0x00000000ff007431 */ /* 0x000fe400000001ff */
[----:B------:R-:W-:Y:S01]  /*3d10*/  HADD2.F32 R110, -RZ, R110.H0_H0 ;  /* 0x2000006eff6e7230 */ /* 0x000fe20000004100 */
[----:B------:R-:W-:Y:S01]  /*3d20*/  SHF.L.U32 R106, R106, 0x10, RZ ;  /* 0x000000106a6a7819 */ /* 0x000fe200000006ff */
[----:B------:R-:W1:Y:S01]  /*3d30*/  F2F.F16.F32 R75, R75 ;  /* 0x0000004b004b7304 */ /* 0x000e620000200800 */
[----:B0-----:R-:W-:-:S04]  /*3d40*/  IMAD.WIDE.U32 R88, R74, 0x8, R86 ;  /* 0x000000084a587825 */ /* 0x001fc800078e0056 */
[----:B------:R-:W-:Y:S01]  /*3d50*/  FFMA.FTZ R110, R94, R107, R110 ;  /* 0x0000006b5e6e7223 */ /* 0x000fe2000001006e */
[----:B------:R0:W-:Y:S01]  /*3d60*/  STG.E.64 desc[UR4][R88.64], R104 ;  /* 0x0000006858007986 */ /* 0x0001e2000c101b04 */
[----:B------:R-:W-:Y:S01]  /*3d70*/  LOP3.LUT R102, R102, R115, RZ, 0xfc, !PT ;  /* 0x0000007366667212 */ /* 0x000fe200078efcff */
[----:B------:R-:W-:Y:S01]  /*3d80*/  FMUL.FTZ R115, R112, R53 ;  /* 0x0000003570737220 */ /* 0x000fe20000410000 */
[----:B------:R-:W4:Y:S01]  /*3d90*/  F2F.F16.F32 R114, R112 ;  /* 0x0000007000727304 */ /* 0x000f220000200800 */
[----:B-1----:R-:W-:Y:S01]  /*3da0*/  LOP3.LUT R103, R103, R106, R75, 0xfe, !PT ;  /* 0x0000006a67677212 */ /* 0x002fe200078efe4b */
[----:B---3--:R-:W-:-:S06]  /*3db0*/  IMAD.WIDE.U32 R106, R74, 0x8, R72 ;  /* 0x000000084a6a7825 */ /* 0x008fcc00078e0048 */
[----:B------:R-:W-:Y:S01]  /*3dc0*/  F2F.F16.F32 R117, R110 ;  /* 0x0000006e00757304 */ /* 0x000fe20000200800 */
[----:B------:R-:W-:Y:S01]  /*3dd0*/  IMAD.WIDE.U32 R74, R99, 0x8, R48 ;  /* 0x00000008634a7825 */ /* 0x000fe200078e0030 */
[----:B------:R1:W-:Y:S03]  /*3de0*/  STG.E.64 desc[UR4][R106.64], R102 ;  /* 0x000000666a007986 */ /* 0x0003e6000c101b04 */
[----:B0-----:R-:W-:-:S03]  /*3df0*/  FMUL.FTZ R104, R92, R53 ;  /* 0x000000355c687220 */ /* 0x001fc60000410000 */
[----:B------:R-:W-:Y:S01]  /*3e00*/  F2F.F16.F32 R109, R108 ;  /* 0x0000006c006d7304 */ /* 0x000fe20000200800 */
[----:B------:R-:W3:Y:S07]  /*3e10*/  LDG.E.64 R74, desc[UR4][R74.64] ;  /* 0x000000044a4a7981 */ /* 0x000eee000c1e1b00 */
[----:B-1----:R0:W1:Y:S02]  /*3e20*/  F2F.F16.F32 R102, R92 ;  /* 0x0000005c00667304 */ /* 0x0020640000200800 */
[----:B0-----:R-:W-:-:S04]  /*3e30*/  FMUL.FTZ R92, R104, UR14 ;  /* 0x0000000e685c7c20 */ /* 0x001fc80008410000 */
[----:B------:R-:W-:Y:S01]  /*3e40*/  FMUL.FTZ R104, R31, R92 ;  /* 0x0000005c1f687220 */ /* 0x000fe20000410000 */
[----:B------:R-:W-:Y:S01]  /*3e50*/  IMAD.WIDE.U32 R48, R93, 0x8, R48 ;  /* 0x000000085d307825 */ /* 0x000fe200078e0030 */
[----:B--2---:R-:W-:-:S05]  /*3e60*/  @P0 MOV R113, R50 ;  /* 0x0000003200710202 */ /* 0x004fca0000000f00 */
[----:B------:R-:W-:Y:S01]  /*3e70*/  @P0 HADD2.F32 R116, -RZ, R113.H0_H0 ;  /* 0x20000071ff740230 */ /* 0x000fe20000004100 */
[----:B------:R-:W-:Y:S01]  /*3e80*/  @P3 SHF.R.U64 R113, R50, 0x10, R51 ;  /* 0x0000001032713819 */ /* 0x000fe20000001233 */
[----:B------:R-:W-:-:S04]  /*3e90*/  FMUL.FTZ R50, R115, UR14 ;  /* 0x0000000e73327c20 */ /* 0x000fc80008410000 */
[----:B------:R-:W-:Y:S02]  /*3ea0*/  @P3 HADD2.F32 R89, -RZ, R113.H0_H0 ;  /* 0x20000071ff593230 */ /* 0x000fe40000004100 */
[----:B------:R-:W-:Y:S01]  /*3eb0*/  FMUL.FTZ R88, R29, R50 ;  /* 0x000000321d587220 */ /* 0x000fe20000410000 */
[----:B------:R-:W-:Y:S01]  /*3ec0*/  @P0 FMUL.FTZ R0, R101, R116 ;  /* 0x0000007465000220 */ /* 0x000fe20000410000 */
[----:B------:R-:W-:Y:S01]  /*3ed0*/  MOV R101, RZ ;  /* 0x000000ff00657202 */ /* 0x000fe20000000f00 */
[----:B------:R-:W-:Y:S02]  /*3ee0*/  @P3 FMUL.FTZ R101, R54, R89 ;  /* 0x0000005936653220 */ /* 0x000fe40000410000 */
[----:B------:R-:W-:Y:S02]  /*3ef0*/  FSEL R89, R88, RZ, P4 ;  /* 0x000000ff58597208 */ /* 0x000fe40002000000 */
[----:B------:R-:W-:Y:S01]  /*3f00*/  @P5 MOV R88, R51 ;  /* 0x0000003300585202 */ /* 0x000fe20000000f00 */
[-C--:B------:R-:W-:Y:S01]  /*3f10*/  FMUL.FTZ R115, R108, R53.reuse ;  /* 0x000000356c737220 */ /* 0x080fe20000410000 */
[----:B------:R-:W-:Y:S01]  /*3f20*/  FMUL.FTZ R113, R110, R53 ;  /* 0x000000356e717220 */ /* 0x000fe20000410000 */
[----:B------:R-:W-:-:S02]  /*3f30*/  ISETP.GE.U32.AND P3, PT, R85, 0x1000000, PT ;  /* 0x010000005500780c */ /* 0x000fc40003f66070 */
[----:B------:R-:W-:Y:S02]  /*3f40*/  @P5 HADD2.F32 R88, -RZ, R88.H0_H0 ;  /* 0x20000058ff585230 */ /* 0x000fe40000004100 */
[----:B------:R-:W-:Y:S01]  /*3f50*/  FMUL.FTZ R115, R115, UR14 ;  /* 0x0000000e73737c20 */ /* 0x000fe20008410000 */
[----:B------:R-:W-:Y:S01]  /*3f60*/  FMUL.FTZ R113, R113, UR14 ;  /* 0x0000000e71717c20 */ /* 0x000fe20008410000 */
[----:B------:R-:W-:Y:S01]  /*3f70*/  HFMA2 R54, -RZ, RZ, 0, 0 ;  /* 0x00000000ff367431 */ /* 0x000fe200000001ff */
[----:B------:R-:W-:Y:S01]  /*3f80*/  FSEL R106, R104, RZ, P3 ;  /* 0x000000ff686a7208 */ /* 0x000fe20001800000 */
[----:B------:R-:W-:Y:S01]  /*3f90*/  @P5 FMUL.FTZ R54, R111, R88 ;  /* 0x000000586f365220 */ /* 0x000fe20000410000 */
[----:B------:R-:W-:Y:S01]  /*3fa0*/  FMUL.FTZ R88, R28, R115 ;  /* 0x000000731c587220 */ /* 0x000fe20000410000 */
[----:B------:R-:W-:Y:S01]  /*3fb0*/  FMUL.FTZ R103, R30, R113 ;  /* 0x000000711e677220 */ /* 0x000fe20000410000 */
[C---:B------:R-:W-:Y:S02]  /*3fc0*/  LOP3.LUT P5, RZ, R85.reuse, 0xff, RZ, 0xc0, !PT ;  /* 0x000000ff55ff7812 */ /* 0x040fe400078ac0ff */
[----:B------:R-:W-:Y:S01]  /*3fd0*/  LOP3.LUT P0, RZ, R85, 0xff0000, RZ, 0xc0, !PT ;  /* 0x00ff000055ff7812 */ /* 0x000fe2000780c0ff */
[----:B------:R4:W0:Y:S01]  /*3fe0*/  F2F.F16.F32 R105, R89 ;  /* 0x0000005900697304 */ /* 0x0008220000200800 */
[----:B------:R-:W-:-:S02]  /*3ff0*/  FSEL R85, R88, RZ, P5 ;  /* 0x000000ff58557208 */ /* 0x000fc40002800000 */
[----:B------:R-:W-:-:S05]  /*4000*/  FSEL R103, R103, RZ, P0 ;  /* 0x000000ff67677208 */ /* 0x000fca0000000000 */
[----:B------:R-:W2:Y:S08]  /*4010*/  F2F.F16.F32 R106, R106 ;  /* 0x0000006a006a7304 */ /* 0x000eb00000200800 */
[----:B------:R0:W2:Y:S01]  /*4020*/  F2F.F16.F32 R108, R103 ;  /* 0x00000067006c7304 */ /* 0x0000a20000200800 */
[----:B----4-:R-:W-:-:S07]  /*4030*/  IMAD.WIDE.U32 R88, R114, 0x10000, RZ ;  /* 0x0001000072587825 */ /* 0x010fce00078e00ff */
[----:B------:R-:W4:Y:S01]  /*4040*/  F2F.F16.F32 R85, R85 ;  /* 0x0000005500557304 */ /* 0x000f220000200800 */
[----:B-1----:R-:W-:Y:S01]  /*4050*/  SHF.L.U32 R104, R102, 0x10, RZ ;  /* 0x0000001066687819 */ /* 0x002fe200000006ff */
[----:B0-----:R-:W-:Y:S01]  /*4060*/  IMAD.WIDE.U32 R102, R105, 0x10000, RZ ;  /* 0x0001000069667825 */ /* 0x001fe200078e00ff */
[----:B--2---:R-:W-:Y:S02]  /*4070*/  SHF.L.U32 R107, R106, 0x10, RZ ;  /* 0x000000106a6b7819 */ /* 0x004fe400000006ff */
[----:B------:R-:W-:Y:S02]  /*4080*/  LOP3.LUT R105, R89, R104, R117, 0xfe, !PT ;  /* 0x0000006859697212 */ /* 0x000fe400078efe75 */
[----:B------:R-:W-:Y:S01]  /*4090*/  LOP3.LUT R104, R88, R109, RZ, 0xfc, !PT ;  /* 0x0000006d58687212 */ /* 0x000fe200078efcff */
[----:B------:R-:W-:Y:S01]  /*40a0*/  IMAD.WIDE.U32 R88, R99, 0x8, R86 ;  /* 0x0000000863587825 */ /* 0x000fe200078e0056 */
[----:B------:R-:W-:-:S03]  /*40b0*/  LOP3.LUT R103, R103, R107, R108, 0xfe, !PT ;  /* 0x0000006b67677212 */ /* 0x000fc600078efe6c */
[----:B------:R-:W-:Y:S01]  /*40c0*/  IMAD.WIDE.U32 R106, R99, 0x8, R72 ;  /* 0x00000008636a7825 */ /* 0x000fe200078e0048 */
[----:B----4-:R-:W-:Y:S01]  /*40d0*/  LOP3.LUT R102, R102, R85, RZ, 0xfc, !PT ;  /* 0x0000005566667212 */ /* 0x010fe200078efcff */
[----:B------:R0:W-:Y:S04]  /*40e0*/  STG.E.64 desc[UR4][R88.64], R104 ;  /* 0x0000006858007986 */ /* 0x0001e8000c101b04 */
[----:B------:R-:W-:Y:S04]  /*40f0*/  STG.E.64 desc[UR4][R106.64], R102 ;  /* 0x000000666a007986 */ /* 0x000fe8000c101b04 */
[----:B------:R-:W2:Y:S01]  /*4100*/  LDG.E.64 R48, desc[UR4][R48.64] ;  /* 0x0000000430307981 */ /* 0x000ea2000c1e1b00 */
[----:B------:R-:W-:Y:S01]  /*4110*/  MOV R85, R76 ;  /* 0x0000004c00557202 */ /* 0x000fe20000000f00 */
[-CC-:B------:R-:W-:Y:S01]  /*4120*/  FFMA.FTZ R83, R83, R55.reuse, R52.reuse ;  /* 0x0000003753537223 */ /* 0x180fe20000010034 */
[-CC-:B------:R-:W-:Y:S01]  /*4130*/  FFMA.FTZ R84, R84, R55.reuse, R52.reuse ;  /* 0x0000003754547223 */ /* 0x180fe20000010034 */
[-CC-:B------:R-:W-:Y:S01]  /*4140*/  FFMA.FTZ R91, R91, R55.reuse, R52.reuse ;  /* 0x000000375b5b7223 */ /* 0x180fe20000010034 */
[----:B------:R-:W-:Y:S01]  /*4150*/  FFMA.FTZ R100, R100, R55, R52 ;  /* 0x0000003764647223 */ /* 0x000fe20000010034 */
[----:B------:R-:W-:-:S02]  /*4160*/  HADD2.F32 R55, -RZ, R85.H0_H0 ;  /* 0x20000055ff377230 */ /* 0x000fc40000004100 */
[----:B------:R-:W-:Y:S01]  /*4170*/  FADD.FTZ R83, R98, -R83 ;  /* 0x8000005362537221 */ /* 0x000fe20000010000 */
[----:B------:R-:W-:Y:S02]  /*4180*/  SHF.R.U64 R52, R76, 0x10, R77 ;  /* 0x000000104c347819 */ /* 0x000fe4000000124d */
[----:B------:R-:W-:Y:S01]  /*4190*/  @P6 SHF.R.U32.HI R51, RZ, 0x10, R51 ;  /* 0x00000010ff336819 */ /* 0x000fe20000011633 */
[----:B0-----:R-:W-:Y:S02]  /*41a0*/  FFMA.FTZ R88, R94, R83, R55 ;  /* 0x000000535e587223 */ /* 0x001fe40000010037 */
[----:B------:R-:W-:Y:S01]  /*41b0*/  HADD2.F32 R55, -RZ, R52.H0_H0 ;  /* 0x20000034ff377230 */ /* 0x000fe20000004100 */
[----:B------:R-:W-:Y:S01]  /*41c0*/  MOV R52, R77 ;  /* 0x0000004d00347202 */ /* 0x000fe20000000f00 */
[----:B------:R-:W-:Y:S01]  /*41d0*/  FADD.FTZ R97, R97, -R84 ;  /* 0x8000005461617221 */ /* 0x000fe20000010000 */
[----:B------:R-:W-:Y:S02]  /*41e0*/  @P6 HADD2.F32 R51, -RZ, R51.H0_H0 ;  /* 0x20000033ff336230 */ /* 0x000fe40000004100 */
[----:B------:R-:W-:Y:S01]  /*41f0*/  FADD.FTZ R85, R96, -R91 ;  /* 0x8000005b60557221 */ /* 0x000fe20000010000 */
[----:B------:R-:W-:Y:S01]  /*4200*/  SHF.R.U32.HI R84, RZ, 0x10, R77 ;  /* 0x00000010ff547819 */ /* 0x000fe2000001164d */
[----:B------:R-:W-:-:S02]  /*4210*/  HADD2.F32 R83, -RZ, R52.H0_H0 ;  /* 0x20000034ff537230 */ /* 0x000fc40000004100 */
[----:B------:R-:W-:Y:S01]  /*4220*/  FFMA.FTZ R96, R94, R97, R55 ;  /* 0x000000615e607223 */ /* 0x000fe20000010037 */
[----:B------:R-:W-:Y:S02]  /*4230*/  HFMA2 R55, -RZ, RZ, 0, 0 ;  /* 0x00000000ff377431 */ /* 0x000fe400000001ff */
[----:B------:R-:W-:Y:S01]  /*4240*/  @P6 FMUL.FTZ R55, R82, R51 ;  /* 0x0000003352376220 */ /* 0x000fe20000410000 */
[----:B------:R-:W-:Y:S02]  /*4250*/  HADD2.F32 R84, -RZ, R84.H0_H0 ;  /* 0x20000054ff547230 */ /* 0x000fe40000004100 */
[----:B------:R-:W-:Y:S01]  /*4260*/  FFMA.FTZ R98, R94, R85, R83 ;  /* 0x000000555e627223 */ /* 0x000fe20000010053 */
[----:B------:R-:W-:Y:S01]  /*4270*/  FMUL.FTZ R82, R96, R53 ;  /* 0x0000003560527220 */ /* 0x000fe20000410000 */
[----:B---3--:R-:W-:Y:S01]  /*4280*/  @P5 MOV R51, R74 ;  /* 0x0000004a00335202 */ /* 0x008fe20000000f00 */
[----:B------:R-:W-:Y:S01]  /*4290*/  FADD.FTZ R95, R95, -R100 ;  /* 0x800000645f5f7221 */ /* 0x000fe20000010000 */
[----:B------:R-:W-:Y:S01]  /*42a0*/  @P4 SHF.R.U64 R85, R74, 0x10, R75 ;  /* 0x000000104a554819 */ /* 0x000fe2000000124b */
[----:B------:R-:W-:-:S02]  /*42b0*/  FMUL.FTZ R82, R82, UR14 ;  /* 0x0000000e52527c20 */ /* 0x000fc40008410000 */
[----:B------:R-:W-:Y:S02]  /*42c0*/  @P5 HADD2.F32 R74, -RZ, R51.H0_H0 ;  /* 0x20000033ff4a5230 */ /* 0x000fe40000004100 */
[----:B------:R-:W-:Y:S01]  /*42d0*/  FFMA.FTZ R100, R94, R95, R84 ;  /* 0x0000005f5e647223 */ /* 0x000fe20000010054 */
[----:B------:R-:W-:Y:S01]  /*42e0*/  @P4 HADD2.F32 R51, -RZ, R85.H0_H0 ;  /* 0x20000055ff334230 */ /* 0x000fe20000004100 */
[----:B------:R0:W-:Y:S01]  /*42f0*/  F2F.F16.F32 R91, R88 ;  /* 0x00000058005b7304 */ /* 0x0001e20000200800 */
[-C--:B------:R-:W-:Y:S01]  /*4300*/  FMUL.FTZ R89, R88, R53.reuse ;  /* 0x0000003558597220 */ /* 0x080fe20000410000 */
[----:B------:R-:W-:Y:S01]  /*4310*/  LOP3.LUT P6, RZ, R90, 0xff00, RZ, 0xc0, !PT ;  /* 0x0000ff005aff7812 */ /* 0x000fe200078cc0ff */
[----:B------:R-:W-:Y:S01]  /*4320*/  FMUL.FTZ R94, R98, R53 ;  /* 0x00000035625e7220 */ /* 0x000fe20000410000 */
[----:B------:R-:W-:Y:S02]  /*4330*/  HFMA2 R83, -RZ, RZ, 0, 0 ;  /* 0x00000000ff537431 */ /* 0x000fe400000001ff */
[----:B------:R-:W-:-:S02]  /*4340*/  @P4 FMUL.FTZ R83, R50, R51 ;  /* 0x0000003332534220 */ /* 0x000fc40000410000 */
[----:B------:R1:W-:Y:S01]  /*4350*/  F2F.F16.F32 R95, R98 ;  /* 0x00000062005f7304 */ /* 0x0003e20000200800 */
[----:B0-----:R-:W-:Y:S01]  /*4360*/  FMUL.FTZ R88, R33, R82 ;  /* 0x0000005221587220 */ /* 0x001fe20000410000 */
[----:B------:R-:W-:Y:S01]  /*4370*/  @P0 MOV R50, R75 ;  /* 0x0000004b00320202 */ /* 0x000fe20000000f00 */
[----:B-1----:R-:W-:-:S03]  /*4380*/  FMUL.FTZ R98, R100, R53 ;  /* 0x0000003564627220 */ /* 0x002fc60000410000 */
[----:B------:R-:W-:Y:S01]  /*4390*/  FSEL R53, R88, RZ, P6 ;  /* 0x000000ff58357208 */ /* 0x000fe20003000000 */
[----:B------:R-:W-:Y:S01]  /*43a0*/  FMUL.FTZ R88, R98, UR14 ;  /* 0x0000000e62587c20 */ /* 0x000fe20008410000 */
[----:B------:R-:W-:Y:S01]  /*43b0*/  FMUL.FTZ R85, R94, UR14 ;  /* 0x0000000e5e557c20 */ /* 0x000fe20008410000 */
[----:B------:R-:W-:Y:S01]  /*43c0*/  @P0 HADD2.F32 R50, -RZ, R50.H0_H0 ;  /* 0x20000032ff320230 */ /* 0x000fe20000004100 */
[----:B------:R-:W-:Y:S01]  /*43d0*/  MOV R84, RZ ;  /* 0x000000ff00547202 */ /* 0x000fe20000000f00 */
[----:B------:R-:W-:Y:S01]  /*43e0*/  FMUL.FTZ R94, R35, R88 ;  /* 0x00000058235e7220 */ /* 0x000fe20000410000 */
[----:B------:R-:W-:Y:S01]  /*43f0*/  ISETP.GE.U32.AND P4, PT, R90, 0x1000000, PT ;  /* 0x010000005a00780c */ /* 0x000fe20003f86070 */
[----:B------:R-:W-:Y:S01]  /*4400*/  FMUL.FTZ R89, R89, UR14 ;  /* 0x0000000e59597c20 */ /* 0x000fe20008410000 */
[----:B------:R-:W-:Y:S01]  /*4410*/  @P5 FMUL.FTZ R84, R115, R74 ;  /* 0x0000004a73545220 */ /* 0x000fe20000410000 */
[----:B------:R-:W-:Y:S02]  /*4420*/  HFMA2 R74, -RZ, RZ, 0, 0 ;  /* 0x00000000ff4a7431 */ /* 0x000fe400000001ff */
[----:B------:R-:W-:Y:S01]  /*4430*/  @P0 FMUL.FTZ R74, R113, R50 ;  /* 0x00000032714a0220 */ /* 0x000fe20000410000 */
[----:B------:R-:W-:Y:S01]  /*4440*/  FSEL R94, R94, RZ, P4 ;  /* 0x000000ff5e5e7208 */ /* 0x000fe20002000000 */
[----:B------:R-:W-:Y:S01]  /*4450*/  FMUL.FTZ R50, R32, R89 ;  /* 0x0000005920327220 */ /* 0x000fe20000410000 */
[----:B------:R-:W-:Y:S01]  /*4460*/  FMUL.FTZ R51, R34, R85 ;  /* 0x0000005522337220 */ /* 0x000fe20000410000 */
[----:B------:R-:W-:-:S02]  /*4470*/  LOP3.LUT P0, RZ, R90, 0xff, RZ, 0xc0, !PT ;  /* 0x000000ff5aff7812 */ /* 0x000fc4000780c0ff */
[----:B------:R-:W-:Y:S01]  /*4480*/  LOP3.LUT P5, RZ, R90, 0xff0000, RZ, 0xc0, !PT ;  /* 0x00ff00005aff7812 */ /* 0x000fe200078ac0ff */
[----:B------:R-:W0:Y:S01]  /*4490*/  F2F.F16.F32 R52, R96 ;  /* 0x0000006000347304 */ /* 0x000e220000200800 */
[----:B------:R-:W-:Y:S02]  /*44a0*/  FSEL R90, R50, RZ, P0 ;  /* 0x000000ff325a7208 */ /* 0x000fe40000000000 */
[----:B------:R-:W-:-:S05]  /*44b0*/  FSEL R51, R51, RZ, P5 ;  /* 0x000000ff33337208 */ /* 0x000fca0002800000 */
[----:B------:R0:W-:Y:S08]  /*44c0*/  F2F.F16.F32 R97, R53 ;  /* 0x0000003500617304 */ /* 0x0001f00000200800 */
[----:B------:R-:W1:Y:S08]  /*44d0*/  F2F.F16.F32 R96, R100 ;  /* 0x0000006400607304 */ /* 0x000e700000200800 */
[----:B------:R-:W3:Y:S08]  /*44e0*/  F2F.F16.F32 R94, R94 ;  /* 0x0000005e005e7304 */ /* 0x000ef00000200800 */
[----:B------:R-:W4:Y:S08]  /*44f0*/  F2F.F16.F32 R99, R90 ;  /* 0x0000005a00637304 */ /* 0x000f300000200800 */
[----:B------:R3:W4:Y:S01]  /*4500*/  F2F.F16.F32 R98, R51 ;  /* 0x0000003300627304 */ /* 0x0007220000200800 */
[----:B0-----:R-:W-:Y:S01]  /*4510*/  IMAD.WIDE.U32 R52, R52, 0x10000, RZ ;  /* 0x0001000034347825 */ /* 0x001fe200078e00ff */
[----:B-1----:R-:W-:-:S03]  /*4520*/  SHF.L.U32 R96, R96, 0x10, RZ ;  /* 0x0000001060607819 */ /* 0x002fc600000006ff */
[----:B---3--:R-:W-:Y:S01]  /*4530*/  IMAD.WIDE.U32 R50, R97, 0x10000, RZ ;  /* 0x0001000061327825 */ /* 0x008fe200078e00ff */
[----:B------:R-:W-:Y:S02]  /*4540*/  SHF.L.U32 R97, R94, 0x10, RZ ;  /* 0x000000105e617819 */ /* 0x000fe400000006ff */
[----:B------:R-:W-:Y:S01]  /*4550*/  LOP3.LUT R53, R53, R96, R95, 0xfe, !PT ;  /* 0x0000006035357212 */ /* 0x000fe200078efe5f */
[C---:B------:R-:W-:Y:S01]  /*4560*/  IMAD.WIDE.U32 R86, R93.reuse, 0x8, R86 ;  /* 0x000000085d567825 */ /* 0x040fe200078e0056 */
[----:B------:R-:W-:Y:S02]  /*4570*/  LOP3.LUT R52, R52, R91, RZ, 0xfc, !PT ;  /* 0x0000005b34347212 */ /* 0x000fe400078efcff */
[----:B----4-:R-:W-:Y:S01]  /*4580*/  LOP3.LUT R50, R50, R99, RZ, 0xfc, !PT ;  /* 0x0000006332327212 */ /* 0x010fe200078efcff */
[----:B------:R-:W-:Y:S01]  /*4590*/  IMAD.WIDE.U32 R72, R93, 0x8, R72 ;  /* 0x000000085d487825 */ /* 0x000fe200078e0048 */
[----:B------:R-:W-:Y:S02]  /*45a0*/  LOP3.LUT R51, R51, R97, R98, 0xfe, !PT ;  /* 0x0000006133337212 */ /* 0x000fe400078efe62 */
[----:B------:R-:W-:Y:S01]  /*45b0*/  @P3 SHF.R.U32.HI R99, RZ, 0x10, R75 ;  /* 0x00000010ff633819 */ /* 0x000fe2000001164b */
[----:B------:R-:W-:Y:S04]  /*45c0*/  STG.E.64 desc[UR4][R86.64], R52 ;  /* 0x0000003456007986 */ /* 0x000fe8000c101b04 */
[----:B------:R0:W-:Y:S01]  /*45d0*/  STG.E.64 desc[UR4][R72.64], R50 ;  /* 0x0000003248007986 */ /* 0x0001e2000c101b04 */
[----:B------:R-:W-:-:S02]  /*45e0*/  CS2R R94, SRZ ;  /* 0x00000000005e7805 */ /* 0x000fc4000001ff00 */
[----:B------:R-:W-:Y:S01]  /*45f0*/  CS2R R90, SRZ ;  /* 0x00000000005a7805 */ /* 0x000fe2000001ff00 */
[----:B------:R-:W-:Y:S01]  /*4600*/  HFMA2 R93, -RZ, RZ, 0, 0 ;  /* 0x00000000ff5d7431 */ /* 0x000fe200000001ff */
[----:B--2---:R-:W-:Y:S02]  /*4610*/  @P0 MOV R75, R48 ;  /* 0x00000030004b0202 */ /* 0x004fe40000000f00 */
[--C-:B------:R-:W-:Y:S02]  /*4620*/  @P6 SHF.R.U64 R98, R48, 0x10, R49.reuse ;  /* 0x0000001030626819 */ /* 0x100fe40000001231 */
[----:B------:R-:W-:Y:S02]  /*4630*/  @P5 MOV R96, R49 ;  /* 0x0000003100605202 */ /* 0x000fe40000000f00 */
[----:B------:R-:W-:Y:S01]  /*4640*/  @P4 SHF.R.U32.HI R97, RZ, 0x10, R49 ;  /* 0x00000010ff614819 */ /* 0x000fe20000011631 */
[----:B------:R-:W-:Y:S02]  /*4650*/  @P3 HADD2.F32 R49, -RZ, R99.H0_H0 ;  /* 0x20000063ff313230 */ /* 0x000fe40000004100 */
[----:B------:R-:W-:-:S02]  /*4660*/  @P0 HADD2.F32 R48, -RZ, R75.H0_H0 ;  /* 0x2000004bff300230 */ /* 0x000fc40000004100 */
[----:B0-----:R-:W-:Y:S02]  /*4670*/  @P6 HADD2.F32 R51, -RZ, R98.H0_H0 ;  /* 0x20000062ff336230 */ /* 0x001fe40000004100 */
[----:B------:R-:W-:Y:S02]  /*4680*/  @P5 HADD2.F32 R96, -RZ, R96.H0_H0 ;  /* 0x20000060ff605230 */ /* 0x000fe40000004100 */
[----:B------:R-:W-:Y:S02]  /*4690*/  @P4 HADD2.F32 R53, -RZ, R97.H0_H0 ;  /* 0x20000061ff354230 */ /* 0x000fe40000004100 */
[----:B------:R-:W-:Y:S01]  /*46a0*/  @P3 FMUL.FTZ R93, R92, R49 ;  /* 0x000000315c5d3220 */ /* 0x000fe20000410000 */
[----:B------:R-:W-:Y:S01]  /*46b0*/  @P0 FMUL.FTZ R94, R89, R48 ;  /* 0x00000030595e0220 */ /* 0x000fe20000410000 */
[----:B------:R-:W-:Y:S01]  /*46c0*/  @P6 FMUL.FTZ R91, R82, R51 ;  /* 0x00000033525b6220 */ /* 0x000fe20000410000 */
[----:B------:R-:W-:Y:S01]  /*46d0*/  @P5 FMUL.FTZ R90, R85, R96 ;  /* 0x00000060555a5220 */ /* 0x000fe20000410000 */
[----:B------:R-:W-:-:S07]  /*46e0*/  @P4 FMUL.FTZ R95, R88, R53 ;  /* 0x00000035585f4220 */ /* 0x000fce0000410000 */
.L_x_3824:
        /* <DEDUP_REMOVED lines=53> */
.L_x_3821:
        /* <DEDUP_REMOVED lines=19> */
.L_x_3827:
        /* <DEDUP_REMOVED lines=9> */
.L_x_6767:


//--------------------- .text._ZN10layer_norm22ln_bwd_finalize_kernelINS_22Kernel_traits_finalizeILj1536Ef6__halfS2_S2_fjLb1ELj1024ELj4ENS_18Kernel_traits_baseILj1536EfS2_S2_S2_fjLj1024EEEEELb1ELb0EEEvNS_9BwdParamsE --------------------------
	.section	.text._ZN10layer_norm22ln_bwd_finalize_kernelINS_22Kernel_traits_finalizeILj1536Ef6__halfS2_S2_fjLb1ELj1024ELj4ENS_18Kernel_traits_baseILj1536EfS2_S2_S2_fjLj1024EEEEELb1ELb0EEEvNS_9BwdParamsE,"ax",@progbits
	.align	128
        .global         _ZN10layer_norm22ln_bwd_finalize_kernelINS_22Kernel_traits_finalizeILj1536Ef6__halfS2_S2_fjLb1ELj1024ELj4ENS_18Kernel_traits_baseILj1536EfS2_S2_S2_fjLj1024EEEEELb1ELb0EEEvNS_9BwdParamsE
        .type           _ZN10layer_norm22ln_bwd_finalize_kernelINS_22Kernel_traits_finalizeILj1536Ef6__halfS2_S2_fjLb1ELj1024ELj4ENS_18Kernel_traits_baseILj1536EfS2_S2_S2_fjLj1024EEEEELb1ELb0EEEvNS_9BwdParamsE,@function
        .size           _ZN10layer_norm22ln_bwd_finalize_kernelINS_22Kernel_traits_finalizeILj1536Ef6__halfS2_S2_fjLb1ELj1024ELj4ENS_18Kernel_traits_baseILj1536EfS2_S2_S2_fjLj1024EEEEELb1ELb0EEEvNS_9BwdParamsE,(.L_x_6768 - _ZN10layer_norm22ln_bwd_finalize_kernelINS_22Kernel_traits_finalizeILj1536Ef6__halfS2_S2_fjLb1ELj1024ELj4ENS_18Kernel_traits_baseILj1536EfS2_S2_S2_fjLj1024EEEEELb1ELb0EEEvNS_9BwdParamsE)
        .other          _ZN10layer_norm22ln_bwd_finalize_kernelINS_22Kernel_traits_finalizeILj1536Ef6__halfS2_S2_fjLb1ELj1024ELj4ENS_18Kernel_traits_baseILj1536EfS2_S2_S2_fjLj1024EEEEELb1ELb0EEEvNS_9BwdParamsE,@"STO_CUDA_ENTRY STV_DEFAULT"
_ZN10layer_norm22ln_bwd_finalize_kernelINS_22Kernel_traits_finalizeILj1536Ef6__halfS2_S2_fjLb1ELj1024ELj4ENS_18Kernel_traits_baseILj1536EfS2_S2_S2_fjLj1024EEEEELb1ELb0EEEvNS_9BwdParamsE:
.text._ZN10layer_norm22ln_bwd_finalize_kernelINS_22Kernel_traits_finalizeILj1536Ef6__halfS2_S2_fjLb1ELj1024ELj4ENS_18Kernel_traits_baseILj1536EfS2_S2_S2_fjLj1024EEEEELb1ELb0EEEvNS_9BwdParamsE:
        /* <DEDUP_REMOVED lines=60> */
.L_x_3832:
        /* <DEDUP_REMOVED lines=87> */
.L_x_3831:
[----:B------:R-:W-:Y:S05]  /*0930*/  BSYNC.RECONVERGENT B1 ;  /* 0x0000000000017941 */ /* 0x000fea0003800200 */
.L_x_3830:
        /* <DEDUP_REMOVED lines=49> */
.L_x_3834:
[----:B------:R-:W-:Y:S05]  /*0c50*/  BSYNC.RECONVERGENT B1 ;  /* 0x0000000000017941 */ /* 0x000fea0003800200 */
.L_x_3833:
        /* <DEDUP_REMOVED lines=29> */
.L_x_3836:
[----:B------:R-:W-:Y:S05]  /*0e30*/  BSYNC.RECONVERGENT B1 ;  /* 0x0000000000017941 */ /* 0x000fea0003800200 */
.L_x_3835:
        /* <DEDUP_REMOVED lines=14> */
.L_x_3829:
[----:B------:R-:W-:Y:S05]  /*0f20*/  BSYNC.RECONVERGENT B0 ;  /* 0x0000000000007941 */ /* 0x000fea0003800200 */
.L_x_3828:
        /* <DEDUP_REMOVED lines=72> */
.L_x_3837:
        /* <DEDUP_REMOVED lines=13> */
.L_x_6768:


//--------------------- .text._ZN10layer_norm13ln_bwd_kernelINS_13Kernel_traitsIf6__halfS2_S2_fjLj1536ELj1ELj1ELj4ELj8ENS_18Kernel_traits_baseILj1536EfS2_S2_S2_fjLj128EEEEELb1ELb1ELb1ELb0EEEvNS_9BwdParamsE --------------------------
	.section	.text._ZN10layer_norm13ln_bwd_kernelINS_13Kernel_traitsIf6__halfS2_S2_fjLj1536ELj1ELj1ELj4ELj8ENS_18Kernel_traits_baseILj1536EfS2_S2_S2_fjLj128EEEEELb1ELb1ELb1ELb0EEEvNS_9BwdParamsE,"ax",@progbits
	.align	128
        .global         _ZN10layer_norm13ln_bwd_kernelINS_13Kernel_traitsIf6__halfS2_S2_fjLj1536ELj1ELj1ELj4ELj8ENS_18Kernel_traits_baseILj1536EfS2_S2_S2_fjLj128EEEEELb1ELb1ELb1ELb0EEEvNS_9BwdParamsE
        .type           _ZN10layer_norm13ln_bwd_kernelINS_13Kernel_traitsIf6__halfS2_S2_fjLj1536ELj1ELj1ELj4ELj8ENS_18Kernel_traits_baseILj1536EfS2_S2_S2_fjLj128EEEEELb1ELb1ELb1ELb0EEEvNS_9BwdParamsE,@function
        .size           _ZN10layer_norm13ln_bwd_kernelINS_13Kernel_traitsIf6__halfS2_S2_fjLj1536ELj1ELj1ELj4ELj8ENS_18Kernel_traits_baseILj1536EfS2_S2_S2_fjLj128EEEEELb1ELb1ELb1ELb0EEEvNS_9BwdParamsE,(.L_x_6769 - _ZN10layer_norm13ln_bwd_kernelINS_13Kernel_traitsIf6__halfS2_S2_fjLj1536ELj1ELj1ELj4ELj8ENS_18Kernel_traits_baseILj1536EfS2_S2_S2_fjLj128EEEEELb1ELb1ELb1ELb0EEEvNS_9BwdParamsE)
        .other          _ZN10layer_norm13ln_bwd_kernelINS_13Kernel_traitsIf6__halfS2_S2_fjLj1536ELj1ELj1ELj4ELj8ENS_18Kernel_traits_baseILj1536EfS2_S2_S2_fjLj128EEEEELb1ELb1ELb1ELb0EEEvNS_9BwdParamsE,@"STO_CUDA_ENTRY STV_DEFAULT"
_ZN10layer_norm13ln_bwd_kernelINS_13Kernel_traitsIf6__halfS2_S2_fjLj1536ELj1ELj1ELj4ELj8ENS_18Kernel_traits_baseILj1536EfS2_S2_S2_fjLj128EEEEELb1ELb1ELb1ELb0EEEvNS_9BwdParamsE:
.text._ZN10layer_norm13ln_bwd_kernelINS_13Kernel_traitsIf6__halfS2_S2_fjLj1536ELj1ELj1ELj4ELj8ENS_18Kernel_traits_baseILj1536EfS2_S2_S2_fjLj128EEEEELb1ELb1ELb1ELb0EEEvNS_9BwdParamsE:
        /* <DEDUP_REMOVED lines=83> */
.L_x_3933:
        /* <DEDUP_REMOVED lines=27> */
[----:B------:R-:W-:Y:S01]  /*06e0*/  HFMA2 R113, -RZ, RZ, 0, 0 ;  /* 0x00000000ff717431 */ /* 0x000fe200000001ff */
[----:B------:R-:W-:Y:S01]  /*06f0*/  UIMAD UR6, UR5, UR9, URZ ;  /* 0x00000009050672a4 */ /* 0x000fe2000f8e02ff */
[----:B------:R-:W-:Y:S01]  /*0700*/  PLOP3.LUT P4, PT, PT, PT, UP3, 0x80, 0x8 ;  /* 0x000000000008781c */ /* 0x000fe20003f8f038 */
[----:B------:R-:W-:Y:S01]  /*0710*/  USHF.R.S32.HI UR5, URZ, 0x1f, UR4 ;  /* 0x0000001fff057899 */ /* 0x000fe20008011404 */
[----:B------:R-:W-:Y:S01]  /*0720*/  BSSY.RECONVERGENT B1, `(.L_x_3841) ;  /* 0x0000050000017945 */ /* 0x000fe20003800200 */
[C---:B------:R-:W-:Y:S01]  /*0730*/  ISETP.GE.U32.AND P1, PT, R2.reuse, 0x100, PT ;  /* 0x000001000200780c */ /* 0x040fe20003f26070 */
[----:B------:R-:W-:Y:S01]  /*0740*/  @UP3 UIADD3 UR7, UPT, UPT, UR10, -0x1, URZ ;  /* 0xffffffff0a073890 */ /* 0x000fe2000fffe0ff */
[----:B------:R-:W-:Y:S01]  /*0750*/  ISETP.GE.U32.AND P2, PT, R2, 0x180, PT ;  /* 0x000001800200780c */ /* 0x000fe20003f46070 */
[----:B------:R-:W-:Y:S01]  /*0760*/  ULEA.HI UR5, UR5, UR4, URZ, 0x2 ;  /* 0x0000000405057291 */ /* 0x000fe2000f8f10ff */
[----:B------:R-:W-:Y:S01]  /*0770*/  MOV R117, RZ ;  /* 0x000000ff00757202 */ /* 0x000fe20000000f00 */
[----:B------:R-:W-:-:S02]  /*0780*/  @UP3 UIMAD UR8, UR7, UR9, URZ ;  /* 0x00000009070832a4 */ /* 0x000fc4000f8e02ff */
[----:B------:R-:W-:Y:S02]  /*0790*/  USHF.R.S32.HI UR7, URZ, 0x1f, UR6 ;  /* 0x0000001fff077899 */ /* 0x000fe40008011406 */
[----:B------:R-:W-:Y:S01]  /*07a0*/  @UP3 USHF.R.S32.HI UR4, URZ, 0x1f, UR8 ;  /* 0x0000001fff043899 */ /* 0x000fe20008011408 */
[----:B0-----:R-:W-:Y:S01]  /*07b0*/  MOV R77, UR5 ;  /* 0x00000005004d7c02 */ /* 0x001fe20008000f00 */
[----:B------:R-:W-:Y:S02]  /*07c0*/  ULEA.HI UR7, UR7, UR6, URZ, 0x2 ;  /* 0x0000000607077291 */ /* 0x000fe4000f8f10ff */
[----:B------:R-:W-:Y:S01]  /*07d0*/  @UP3 ULEA.HI UR4, UR4, UR8, URZ, 0x2 ;  /* 0x0000000804043291 */ /* 0x000fe2000f8f10ff */
[----:B------:R-:W-:-:S03]  /*07e0*/  LEA.HI.SX32 R112, R77, R0, 0x1e ;  /* 0x000000004d707211 */ /* 0x000fc600078ff2ff */
[----:B------:R-:W-:Y:S02]  /*07f0*/  MOV R79, UR7 ;  /* 0x00000007004f7c02 */ /* 0x000fe40008000f00 */
[----:B------:R-:W-:Y:S02]  /*0800*/  MOV R81, UR4 ;  /* 0x0000000400517c02 */ /* 0x000fe40008000f00 */
[-C--:B------:R-:W-:Y:S02]  /*0810*/  LEA.HI.SX32 R82, R79, R0.reuse, 0x1e ;  /* 0x000000004f527211 */ /* 0x080fe400078ff2ff */
[----:B------:R-:W-:Y:S01]  /*0820*/  @P4 LEA.HI.SX32 R113, R81, R0, 0x1e ;  /* 0x0000000051714211 */ /* 0x000fe200078ff2ff */
[----:B------:R-:W-:Y:S01]  /*0830*/  HFMA2 R0, -RZ, RZ, 0, 0 ;  /* 0x00000000ff007431 */ /* 0x000fe200000001ff */
        /* <DEDUP_REMOVED lines=18> */
[----:B------:R-:W-:Y:S02]  /*0960*/  IADD3 R82, PT, PT, R82, 0x80, RZ ;  /* 0x0000008052527810 */ /* 0x000fe40007ffe0ff */
[----:B------:R-:W-:Y:S02]  /*0970*/  IADD3 R115, PT, PT, R115, 0x80, RZ ;  /* 0x0000008073737810 */ /* 0x000fe40007ffe0ff */
[--C-:B---3--:R-:W-:Y:S01]  /*0980*/  SHF.R.U64 R78, R6, 0x10, R7.reuse ;  /* 0x00000010064e7819 */ /* 0x108fe20000001207 */
[----:B------:R-:W-:Y:S01]  /*0990*/  HADD2.F32 R3, -RZ, R6.H0_H0 ;  /* 0x20000006ff037230 */ /* 0x000fe20000004100 */
[----:B------:R-:W-:Y:S02]  /*09a0*/  SHF.R.U32.HI R79, RZ, 0x10, R7 ;  /* 0x00000010ff4f7819 */ /* 0x000fe40000011607 */
[----:B----4-:R-:W-:-:S02]  /*09b0*/  MOV R0, R8 ;  /* 0x0000000800007202 */ /* 0x010fc40000000f00 */
[--C-:B------:R-:W-:Y:S02]  /*09c0*/  SHF.R.U64 R10, R8, 0x10, R9.reuse ;  /* 0x00000010080a7819 */ /* 0x100fe40000001209 */
[----:B------:R-:W-:Y:S02]  /*09d0*/  MOV R12, R9 ;  /* 0x00000009000c7202 */ /* 0x000fe40000000f00 */
[----:B------:R-:W-:Y:S01]  /*09e0*/  SHF.R.U32.HI R8, RZ, 0x10, R9 ;  /* 0x00000010ff087819 */ /* 0x000fe20000011609 */
[----:B------:R-:W-:Y:S02]  /*09f0*/  HADD2.F32 R9, -RZ, R7.H0_H0 ;  /* 0x20000007ff097230 */ /* 0x000fe40000004100 */
[----:B------:R-:W-:Y:S01]  /*0a00*/  FADD.FTZ R3, -R114, R3 ;  /* 0x0000000372037221 */ /* 0x000fe20000010100 */
[----:B------:R-:W-:Y:S02]  /*0a10*/  HADD2.F32 R7, -RZ, R78.H0_H0 ;  /* 0x2000004eff077230 */ /* 0x000fe40000004100 */
[----:B-1----:R-:W-:-:S02]  /*0a20*/  HADD2.F32 R5, -RZ, R0.H0_H0 ;  /* 0x20000000ff057230 */ /* 0x002fc40000004100 */
[----:B------:R-:W-:Y:S01]  /*0a30*/  FMUL.FTZ R3, R3, UR32 ;  /* 0x0000002003037c20 */ /* 0x000fe20008410000 */
[----:B------:R-:W-:Y:S02]  /*0a40*/  HADD2.F32 R79, -RZ, R79.H0_H0 ;  /* 0x2000004fff4f7230 */ /* 0x000fe40000004100 */
[C---:B------:R-:W-:Y:S01]  /*0a50*/  FADD.FTZ R6, -R114.reuse, R7 ;  /* 0x0000000772067221 */ /* 0x040fe20000010100 */
[----:B------:R-:W-:Y:S02]  /*0a60*/  HADD2.F32 R10, -RZ, R10.H0_H0 ;  /* 0x2000000aff0a7230 */ /* 0x000fe40000004100 */
[----:B------:R-:W-:Y:S01]  /*0a70*/  FADD.FTZ R9, -R114, R9 ;  /* 0x0000000972097221 */ /* 0x000fe20000010100 */
[----:B------:R-:W-:Y:S02]  /*0a80*/  HADD2.F32 R0, -RZ, R8.H0_H0 ;  /* 0x20000008ff007230 */ /* 0x000fe40000004100 */
[----:B-----5:R-:W-:Y:S01]  /*0a90*/  FMUL.FTZ R8, R56, R5 ;  /* 0x0000000538087220 */ /* 0x020fe20000410000 */
[----:B0-----:R-:W-:-:S02]  /*0aa0*/  HADD2.F32 R77, -RZ, R12.H0_H0 ;  /* 0x2000000cff4d7230 */ /* 0x001fc40000004100 */
[----:B------:R-:W-:Y:S01]  /*0ab0*/  FADD.FTZ R36, R36, R5 ;  /* 0x0000000524247221 */ /* 0x000fe20000010000 */
[----:B------:R-:W-:Y:S01]  /*0ac0*/  FMUL.FTZ R6, R6, UR32 ;  /* 0x0000002006067c20 */ /* 0x000fe20008410000 */
[----:B------:R-:W-:Y:S01]  /*0ad0*/  FFMA.FTZ R48, R3, R5, R48 ;  /* 0x0000000503307223 */ /* 0x000fe20000010030 */
[----:B------:R-:W-:Y:S01]  /*0ae0*/  FMUL.FTZ R5, R9, UR32 ;  /* 0x0000002009057c20 */ /* 0x000fe20008410000 */
[----:B------:R-:W-:Y:S01]  /*0af0*/  FADD.FTZ R12, -R114, R79 ;  /* 0x0000004f720c7221 */ /* 0x000fe20000010100 */
        /* <DEDUP_REMOVED lines=18> */
.L_x_3842:
[----:B------:R-:W-:Y:S05]  /*0c20*/  BSYNC.RECONVERGENT B1 ;  /* 0x0000000000017941 */ /* 0x000fea0003800200 */
.L_x_3841:
        /* <DEDUP_REMOVED lines=16> */
[----:B------:R-:W-:Y:S02]  /*0d30*/  IADD3 R113, PT, PT, R113, 0x80, RZ ;  /* 0x0000008071717810 */ /* 0x000fe40007ffe0ff */
[----:B------:R-:W-:Y:S02]  /*0d40*/  IADD3 R82, PT, PT, R82, 0x80, RZ ;  /* 0x0000008052527810 */ /* 0x000fe40007ffe0ff */
[----:B------:R-:W-:Y:S02]  /*0d50*/  IADD3 R115, PT, PT, R115, 0x80, RZ ;  /* 0x0000008073737810 */ /* 0x000fe40007ffe0ff */
[--C-:B---3--:R-:W-:Y:S01]  /*0d60*/  SHF.R.U64 R84, R14, 0x10, R15.reuse ;  /* 0x000000100e547819 */ /* 0x108fe2000000120f */
[----:B------:R-:W-:Y:S01]  /*0d70*/  HADD2.F32 R85, -RZ, R14.H0_H0 ;  /* 0x2000000eff557230 */ /* 0x000fe20000004100 */
[----:B------:R-:W-:-:S03]  /*0d80*/  SHF.R.U32.HI R14, RZ, 0x10, R15 ;  /* 0x00000010ff0e7819 */ /* 0x000fc6000001160f */
[----:B0-----:R-:W-:Y:S01]  /*0d90*/  HADD2.F32 R77, -RZ, R84.H0_H0 ;  /* 0x20000054ff4d7230 */ /* 0x001fe20000004100 */
[----:B----4-:R-:W-:Y:S02]  /*0da0*/  MOV R13, R78 ;  /* 0x0000004e000d7202 */ /* 0x010fe40000000f00 */
[--C-:B------:R-:W-:Y:S02]  /*0db0*/  SHF.R.U64 R78, R78, 0x10, R79.reuse ;  /* 0x000000104e4e7819 */ /* 0x100fe4000000124f */
[----:B------:R-:W-:Y:S02]  /*0dc0*/  MOV R83, R79 ;  /* 0x0000004f00537202 */ /* 0x000fe40000000f00 */
[----:B------:R-:W-:Y:S01]  /*0dd0*/  SHF.R.U32.HI R79, RZ, 0x10, R79 ;  /* 0x00000010ff4f7819 */ /* 0x000fe2000001164f */
[----:B------:R-:W-:Y:S02]  /*0de0*/  HADD2.F32 R87, -RZ, R15.H0_H0 ;  /* 0x2000000fff577230 */ /* 0x000fe40000004100 */
[----:B------:R-:W-:Y:S01]  /*0df0*/  FADD.FTZ R77, -R114, R77 ;  /* 0x0000004d724d7221 */ /* 0x000fe20000010100 */
[----:B------:R-:W-:-:S02]  /*0e00*/  HADD2.F32 R15, -RZ, R13.H0_H0 ;  /* 0x2000000dff0f7230 */ /* 0x000fc40000004100 */
[----:B------:R-:W-:Y:S01]  /*0e10*/  FADD.FTZ R13, -R114, R85 ;  /* 0x00000055720d7221 */ /* 0x000fe20000010100 */
[----:B------:R-:W-:Y:S02]  /*0e20*/  HADD2.F32 R76, -RZ, R79.H0_H0 ;  /* 0x2000004fff4c7230 */ /* 0x000fe40000004100 */
[----:B------:R-:W-:Y:S02]  /*0e30*/  HADD2.F32 R78, -RZ, R78.H0_H0 ;  /* 0x2000004eff4e7230 */ /* 0x000fe40000004100 */
[----:B------:R-:W-:Y:S02]  /*0e40*/  HADD2.F32 R79, -RZ, R14.H0_H0 ;  /* 0x2000000eff4f7230 */ /* 0x000fe40000004100 */
[----:B------:R-:W-:Y:S01]  /*0e50*/  FMUL.FTZ R14, R77, UR32 ;  /* 0x000000204d0e7c20 */ /* 0x000fe20008410000 */
[----:B------:R-:W-:Y:S01]  /*0e60*/  FMUL.FTZ R13, R13, UR32 ;  /* 0x000000200d0d7c20 */ /* 0x000fe20008410000 */
[----:B-----5:R-:W-:Y:S01]  /*0e70*/  FMUL.FTZ R84, R72, R15 ;  /* 0x0000000f48547220 */ /* 0x020fe20000410000 */
[----:B------:R-:W-:-:S02]  /*0e80*/  HADD2.F32 R83, -RZ, R83.H0_H0 ;  /* 0x20000053ff537230 */ /* 0x000fc40000004100 */
[----:B------:R-:W-:Y:S01]  /*0e90*/  FADD.FTZ R33, R33, R78 ;  /* 0x0000004e21217221 */ /* 0x000fe20000010000 */
[-C--:B------:R-:W-:Y:S01]  /*0ea0*/  FFMA.FTZ R45, R14, R78.reuse, R45 ;  /* 0x0000004e0e2d7223 */ /* 0x080fe2000001002d */
[----:B------:R-:W-:Y:S01]  /*0eb0*/  FMUL.FTZ R85, R73, R78 ;  /* 0x0000004e49557220 */ /* 0x000fe20000410000 */
[C---:B------:R-:W-:Y:S01]  /*0ec0*/  FADD.FTZ R79, -R114.reuse, R79 ;  /* 0x0000004f724f7221 */ /* 0x040fe20000010100 */
[----:B------:R-:W-:Y:S01]  /*0ed0*/  FADD.FTZ R87, -R114, R87 ;  /* 0x0000005772577221 */ /* 0x000fe20000010100 */
[----:B------:R-:W-:Y:S01]  /*0ee0*/  FADD.FTZ R78, R117, R84 ;  /* 0x00000054754e7221 */ /* 0x000fe20000010000 */
[C---:B------:R-:W-:Y:S01]  /*0ef0*/  FFMA.FTZ R77, R13.reuse, R84, R0 ;  /* 0x000000540d4d7223 */ /* 0x040fe20000010000 */
[----:B------:R-:W-:Y:S01]  /*0f00*/  FADD.FTZ R32, R32, R15 ;  /* 0x0000000f20207221 */ /* 0x000fe20000010000 */
        /* <DEDUP_REMOVED lines=15> */
.L_x_3844:
[----:B------:R-:W-:Y:S05]  /*1000*/  BSYNC.RECONVERGENT B1 ;  /* 0x0000000000017941 */ /* 0x000fea0003800200 */
.L_x_3843:
[----:B------:R-:W-:Y:S05]  /*1010*/  @!P2 BRA `(.L_x_3845) ;  /* 0x0000000400e0a947 */ /* 0x000fea0003800000 */
[----:B------:R-:W0:Y:S08]  /*1020*/  LDC.64 R76, c[0x0][0x3a8] ;  /* 0x0000ea00ff4c7b82 */ /* 0x000e300000000a00 */
[----:B------:R-:W1:Y:S01]  /*1030*/  LDC.64 R78, c[0x0][0x428] ;  /* 0x00010a00ff4e7b82 */ /* 0x000e620000000a00 */
[----:B------:R-:W-:-:S04]  /*1040*/  ISETP.NE.U32.AND P0, PT, RZ, UR24, PT ;  /* 0x00000018ff007c0c */ /* 0x000fc8000bf05070 */
[----:B------:R-:W-:-:S03]  /*1050*/  ISETP.NE.AND.EX P0, PT, RZ, UR25, PT, P0 ;  /* 0x00000019ff007c0c */ /* 0x000fc6000bf05300 */
[----:B------:R-:W2:Y:S01]  /*1060*/  LDC.64 R80, c[0x0][0x3b0] ;  /* 0x0000ec00ff507b82 */ /* 0x000ea20000000a00 */
[----:B0-----:R-:W-:-:S06]  /*1070*/  IMAD.WIDE.U32 R76, R115, 0x8, R76 ;  /* 0x00000008734c7825 */ /* 0x001fcc00078e004c */
[----:B------:R-:W3:Y:S01]  /*1080*/  LDG.E.64 R76, desc[UR20][R76.64] ;  /* 0x000000144c4c7981 */ /* 0x000ee2000c1e1b00 */
[----:B-1----:R-:W-:Y:S02]  /*1090*/  IMAD.WIDE.U32 R78, R82, 0x8, R78 ;  /* 0x00000008524e7825 */ /* 0x002fe400078e004e */
[----:B------:R-:W0:Y:S04]  /*10a0*/  @P0 LDC.64 R82, c[0x0][0x438] ;  /* 0x00010e00ff520b82 */ /* 0x000e280000000a00 */
[----:B------:R-:W4:Y:S01]  /*10b0*/  LDG.E.64 R78, desc[UR20][R78.64] ;  /* 0x000000144e4e7981 */ /* 0x000f22000c1e1b00 */
[----:B--2---:R-:W-:-:S05]  /*10c0*/  IMAD.WIDE.U32 R80, R113, 0x4, R80 ;  /* 0x0000000471507825 */ /* 0x004fca00078e0050 */
[----:B------:R2:W5:Y:S01]  /*10d0*/  LDG.E R89, desc[UR20][R80.64] ;  /* 0x0000001450597981 */ /* 0x000562000c1e1900 */
[----:B0-----:R-:W-:-:S05]  /*10e0*/  @P0 IMAD.WIDE.U32 R82, R115, 0x8, R82 ;  /* 0x0000000873520825 */ /* 0x001fca00078e0052 */
[----:B------:R2:W5:Y:S01]  /*10f0*/  @P0 LDG.E.64 R94, desc[UR20][R82.64] ;  /* 0x00000014525e0981 */ /* 0x000562000c1e1b00 */
[--C-:B---3--:R-:W-:Y:S01]  /*1100*/  SHF.R.U64 R90, R76, 0x10, R77.reuse ;  /* 0x000000104c5a7819 */ /* 0x108fe2000000124d */
[----:B------:R-:W-:Y:S01]  /*1110*/  HADD2.F32 R93, -RZ, R77.H0_H0 ;  /* 0x2000004dff5d7230 */ /* 0x000fe20000004100 */
[----:B------:R-:W-:Y:S01]  /*1120*/  SHF.R.U32.HI R113, RZ, 0x10, R77 ;  /* 0x00000010ff717819 */ /* 0x000fe2000001164d */
[----:B------:R-:W-:Y:S02]  /*1130*/  HADD2.F32 R91, -RZ, R76.H0_H0 ;  /* 0x2000004cff5b7230 */ /* 0x000fe40000004100 */
[----:B------:R-:W-:Y:S01]  /*1140*/  HADD2.F32 R77, -RZ, R90.H0_H0 ;  /* 0x2000005aff4d7230 */ /* 0x000fe20000004100 */
[----:B----4-:R-:W-:Y:S02]  /*1150*/  MOV R76, R78 ;  /* 0x0000004e004c7202 */ /* 0x010fe40000000f00 */
[----:B------:R-:W-:Y:S02]  /*1160*/  SHF.R.U64 R100, R78, 0x10, R79 ;  /* 0x000000104e647819 */ /* 0x000fe4000000124f */
[C---:B------:R-:W-:Y:S01]  /*1170*/  FADD.FTZ R90, -R114.reuse, R77 ;  /* 0x0000004d725a7221 */ /* 0x040fe20000010100 */
[----:B------:R-:W-:Y:S01]  /*1180*/  MOV R92, R79 ;  /* 0x0000004f005c7202 */ /* 0x000fe20000000f00 */
[----:B------:R-:W-:Y:S01]  /*1190*/  FADD.FTZ R91, -R114, R91 ;  /* 0x0000005b725b7221 */ /* 0x000fe20000010100 */
[----:B------:R-:W-:Y:S01]  /*11a0*/  HADD2.F32 R77, -RZ, R76.H0_H0 ;  /* 0x2000004cff4d7230 */ /* 0x000fe20000004100 */
[----:B------:R-:W-:Y:S01]  /*11b0*/  SHF.R.U32.HI R78, RZ, 0x10, R79 ;  /* 0x00000010ff4e7819 */ /* 0x000fe2000001164f */
[----:B------:R-:W-:-:S02]  /*11c0*/  HADD2.F32 R76, -RZ, R100.H0_H0 ;  /* 0x20000064ff4c7230 */ /* 0x000fc40000004100 */
[----:B------:R-:W-:Y:S01]  /*11d0*/  FADD.FTZ R101, -R114, R93 ;  /* 0x0000005d72657221 */ /* 0x000fe20000010100 */
[----:B------:R-:W-:Y:S02]  /*11e0*/  HADD2.F32 R79, -RZ, R92.H0_H0 ;  /* 0x2000005cff4f7230 */ /* 0x000fe40000004100 */
[----:B------:R-:W-:Y:S01]  /*11f0*/  FMUL.FTZ R91, R91, UR32 ;  /* 0x000000205b5b7c20 */ /* 0x000fe20008410000 */
[----:B------:R-:W-:Y:S01]  /*1200*/  FMUL.FTZ R90, R90, UR32 ;  /* 0x000000205a5a7c20 */ /* 0x000fe20008410000 */
[-C--:B-----5:R-:W-:Y:S01]  /*1210*/  FMUL.FTZ R92, R64, R77.reuse ;  /* 0x0000004d405c7220 */ /* 0x0a0fe20000410000 */
[----:B------:R-:W-:Y:S02]  /*1220*/  HADD2.F32 R113, -RZ, R113.H0_H0 ;  /* 0x20000071ff717230 */ /* 0x000fe40000004100 */
        /* <DEDUP_REMOVED lines=8> */
[----:B------:R-:W-:-:S02]  /*12b0*/  HADD2.F32 R78, -RZ, R78.H0_H0 ;  /* 0x2000004eff4e7230 */ /* 0x000fc40000004100 */
[----:B------:R-:W-:Y:S01]  /*12c0*/  FADD.FTZ R30, R30, R79 ;  /* 0x0000004f1e1e7221 */ /* 0x000fe20000010000 */
[-C--:B------:R-:W-:Y:S01]  /*12d0*/  FFMA.FTZ R42, R101, R79.reuse, R42 ;  /* 0x0000004f652a7223 */ /* 0x080fe2000001002a */
[----:B------:R-:W-:Y:S01]  /*12e0*/  FMUL.FTZ R100, R66, R79 ;  /* 0x0000004f42647220 */ /* 0x000fe20000410000 */
        /* <DEDUP_REMOVED lines=11> */
[----:B--2---:R-:W-:Y:S06]  /*13a0*/  BRA `(.L_x_3845) ;  /* 0x0000000000fc7947 */ /* 0x004fec0003800000 */
.L_x_3840:
        /* <DEDUP_REMOVED lines=28> */
[----:B------:R-:W-:Y:S02]  /*1570*/  MOV R117, RZ ;  /* 0x000000ff00757202 */ /* 0x000fe40000000f00 */
[----:B------:R-:W-:Y:S02]  /*1580*/  MOV R0, RZ ;  /* 0x000000ff00007202 */ /* 0x000fe40000000f00 */
[----:B------:R-:W-:-:S07]  /*1590*/  @P1 IADD3 R113, PT, PT, R113, 0x80, RZ ;  /* 0x0000008071711810 */ /* 0x000fce0007ffe0ff */
[----:B0-----:R-:W-:Y:S05]  /*15a0*/  @!P2 BRA `(.L_x_3845) ;  /* 0x00000000007ca947 */ /* 0x001fea0003800000 */
[----:B------:R-:W0:Y:S02]  /*15b0*/  LDC.64 R76, c[0x0][0x3b0] ;  /* 0x0000ec00ff4c7b82 */ /* 0x000e240000000a00 */
[----:B0-----:R-:W-:-:S05]  /*15c0*/  IMAD.WIDE.U32 R76, R113, 0x4, R76 ;  /* 0x00000004714c7825 */ /* 0x001fca00078e004c */
[----:B------:R0:W5:Y:S01]  /*15d0*/  LDG.E R89, desc[UR20][R76.64] ;  /* 0x000000144c597981 */ /* 0x000162000c1e1900 */
[----:B------:R-:W-:Y:S05]  /*15e0*/  BRA `(.L_x_3845) ;  /* 0x00000000006c7947 */ /* 0x000fea0003800000 */
.L_x_3846:
[C---:B------:R-:W-:Y:S02]  /*15f0*/  ISETP.GE.U32.AND P3, PT, R2.reuse, 0x80, PT ;  /* 0x000000800200780c */ /* 0x040fe40003f66070 */
[C---:B------:R-:W-:Y:S02]  /*1600*/  ISETP.GE.U32.AND P1, PT, R2.reuse, 0x100, PT ;  /* 0x000001000200780c */ /* 0x040fe40003f26070 */
[----:B------:R-:W-:-:S09]  /*1610*/  ISETP.GE.U32.AND P2, PT, R2, 0x180, PT ;  /* 0x000001800200780c */ /* 0x000fd20003f46070 */
[----:B------:R-:W0:Y:S08]  /*1620*/  @P3 LDC.64 R116, c[0x0][0x3b0] ;  /* 0x0000ec00ff743b82 */ /* 0x000e300000000a00 */
[----:B------:R-:W2:Y:S08]  /*1630*/  @P3 LDC.64 R114, c[0x0][0x438] ;  /* 0x00010e00ff723b82 */ /* 0x000eb00000000a00 */
[----:B------:R-:W3:Y:S08]  /*1640*/  @P1 LDC.64 R80, c[0x0][0x3b0] ;  /* 0x0000ec00ff501b82 */ /* 0x000ef00000000a00 */
[----:B------:R-:W4:Y:S01]  /*1650*/  @P1 LDC.64 R82, c[0x0][0x438] ;  /* 0x00010e00ff521b82 */ /* 0x000f220000000a00 */
[----:B0-----:R-:W-:-:S07]  /*1660*/  @P3 IMAD.WIDE.U32 R116, R113, 0x4, R116 ;  /* 0x0000000471743825 */ /* 0x001fce00078e0074 */
[----:B------:R-:W0:Y:S08]  /*1670*/  @P2 LDC.64 R76, c[0x0][0x3b0] ;  /* 0x0000ec00ff4c2b82 */ /* 0x000e300000000a00 */
[----:B------:R-:W1:Y:S01]  /*1680*/  @P2 LDC.64 R78, c[0x0][0x438] ;  /* 0x00010e00ff4e2b82 */ /* 0x000e620000000a00 */
[----:B--2---:R-:W-:Y:S01]  /*1690*/  @P3 IMAD.WIDE.U32 R114, R119, 0x8, R114 ;  /* 0x0000000877723825 */ /* 0x004fe200078e0072 */
[----:B------:R-:W-:Y:S01]  /*16a0*/  @P3 IADD3 R113, PT, PT, R113, 0x80, RZ ;  /* 0x0000008071713810 */ /* 0x000fe20007ffe0ff */
[----:B------:R2:W5:Y:S01]  /*16b0*/  @P3 LDG.E R4, desc[UR20][R116.64] ;  /* 0x0000001474043981 */ /* 0x000562000c1e1900 */
[----:B------:R-:W-:-:S03]  /*16c0*/  @P3 IADD3 R119, PT, PT, R119, 0x80, RZ ;  /* 0x0000008077773810 */ /* 0x000fc60007ffe0ff */
[C---:B---3--:R-:W-:Y:S01]  /*16d0*/  @P1 IMAD.WIDE.U32 R80, R113.reuse, 0x4, R80 ;  /* 0x0000000471501825 */ /* 0x048fe200078e0050 */
[----:B------:R-:W-:Y:S01]  /*16e0*/  @P1 IADD3 R113, PT, PT, R113, 0x80, RZ ;  /* 0x0000008071711810 */ /* 0x000fe20007ffe0ff */
[----:B------:R3:W5:Y:S02]  /*16f0*/  @P3 LDG.E.64 R98, desc[UR20][R114.64] ;  /* 0x0000001472623981 */ /* 0x000764000c1e1b00 */
[C---:B----4-:R-:W-:Y:S01]  /*1700*/  @P1 IMAD.WIDE.U32 R82, R119.reuse, 0x8, R82 ;  /* 0x0000000877521825 */ /* 0x050fe200078e0052 */
[----:B------:R-:W-:Y:S01]  /*1710*/  @P1 IADD3 R119, PT, PT, R119, 0x80, RZ ;  /* 0x0000008077771810 */ /* 0x000fe20007ffe0ff */
[----:B------:R3:W5:Y:S02]  /*1720*/  @P1 LDG.E R11, desc[UR20][R80.64] ;  /* 0x00000014500b1981 */ /* 0x000764000c1e1900 */
[----:B0-----:R-:W-:Y:S02]  /*1730*/  @P2 IMAD.WIDE.U32 R76, R113, 0x4, R76 ;  /* 0x00000004714c2825 */ /* 0x001fe400078e004c */
[----:B------:R3:W5:Y:S04]  /*1740*/  @P1 LDG.E.64 R96, desc[UR20][R82.64] ;  /* 0x0000001452601981 */ /* 0x000768000c1e1b00 */
[----:B------:R3:W5:Y:S01]  /*1750*/  @P2 LDG.E R89, desc[UR20][R76.64] ;  /* 0x000000144c592981 */ /* 0x000762000c1e1900 */
[----:B-1----:R-:W-:-:S05]  /*1760*/  @P2 IMAD.WIDE.U32 R78, R119, 0x8, R78 ;  /* 0x00000008774e2825 */ /* 0x002fca00078e004e */
[----:B------:R3:W5:Y:S01]  /*1770*/  @P2 LDG.E.64 R94, desc[UR20][R78.64] ;  /* 0x000000144e5e2981 */ /* 0x000762000c1e1b00 */
[----:B--2---:R-:W-:Y:S02]  /*1780*/  MOV R117, RZ ;  /* 0x000000ff00757202 */ /* 0x004fe40000000f00 */
[----:B------:R-:W-:-:S07]  /*1790*/  MOV R0, RZ ;  /* 0x000000ff00007202 */ /* 0x000fce0000000f00 */
.L_x_3845:
[----:B-1----:R-:W-:Y:S05]  /*17a0*/  BSYNC.RECONVERGENT B0 ;  /* 0x0000000000007941 */ /* 0x002fea0003800200 */
.L_x_3839:
[----:B0--3--:R-:W0:Y:S01]  /*17b0*/  SHFL.DOWN PT, R76, R117, 0x10, 0x1f ;  /* 0x0a001f00754c7f89 */ /* 0x009e2200000e0000 */
        /* <DEDUP_REMOVED lines=31> */
.L_x_3848:
[----:B------:R-:W-:Y:S05]  /*19b0*/  BSYNC.RECONVERGENT B0 ;  /* 0x0000000000007941 */ /* 0x000fea0003800200 */
.L_x_3847:
        /* <DEDUP_REMOVED lines=20> */
[----:B------:R-:W-:-:S03]  /*1b00*/  FADD.FTZ R77, R78, R77 ;  /* 0x0000004d4e4d7221 */ /* 0x000fc60000010000 */
[----:B-1----:R-:W-:Y:S01]  /*1b10*/  FADD.FTZ R114, R114, R81 ;  /* 0x0000005172727221 */ /* 0x002fe20000010000 */
[----:B------:R-:W-:Y:S01]  /*1b20*/  FADD.FTZ R77, R77, R80 ;  /* 0x000000504d4d7221 */ /* 0x000fe20000010000 */
[----:B------:R-:W-:Y:S01]  /*1b30*/  HFMA2 R81, -RZ, RZ, 0, 0 ;  /* 0x00000000ff517431 */ /* 0x000fe200000001ff */
[----:B------:R-:W-:Y:S01]  /*1b40*/  MOV R80, R112 ;  /* 0x0000007000507202 */ /* 0x000fe20000000f00 */
[----:B------:R-:W-:Y:S01]  /*1b50*/  FADD.FTZ R83, R83, R114 ;  /* 0x0000007253537221 */ /* 0x000fe20000010000 */
[----:B------:R-:W-:Y:S01]  /*1b60*/  FADD.FTZ R82, R82, R77 ;  /* 0x0000004d52527221 */ /* 0x000fe20000010000 */
[----:B------:R-:W-:Y:S02]  /*1b70*/  MOV R77, UR4 ;  /* 0x00000004004d7c02 */ /* 0x000fe40008000f00 */
        /* <DEDUP_REMOVED lines=16> */
.L_x_3851:
        /* <DEDUP_REMOVED lines=19> */
[----:B------:R-:W-:Y:S01]  /*1db0*/  F2FP.F16.F32.PACK_AB R103, RZ, R76 ;  /* 0x0000004cff67723e */ /* 0x000fe200000000ff */
[----:B------:R-:W-:Y:S06]  /*1dc0*/  @!P0 BRA `(.L_x_3856) ;  /* 0x0000000000248947 */ /* 0x000fec0003800000 */
[----:B------:R-:W-:Y:S01]  /*1dd0*/  FFMA.FTZ R77, R3, UR5, R82 ;  /* 0x00000005034d7c23 */ /* 0x000fe20008010052 */
[----:B------:R-:W-:-:S03]  /*1de0*/  ISETP.LT.AND P0, PT, RZ, UR33, PT ;  /* 0x00000021ff007c0c */ /* 0x000fc6000bf01270 */
[----:B------:R-:W-:-:S04]  /*1df0*/  FADD.FTZ R77, R8, -R77 ;  /* 0x8000004d084d7221 */ /* 0x000fc80000010000 */
[----:B------:R-:W-:-:S05]  /*1e00*/  FMUL.FTZ R77, R77, UR32 ;  /* 0x000000204d4d7c20 */ /* 0x000fca0008410000 */
[----:B------:R-:W-:-:S05]  /*1e10*/  FSEL R77, R77, RZ, P0 ;  /* 0x000000ff4d4d7208 */ /* 0x000fca0000000000 */
[----:B------:R-:W-:Y:S01]  /*1e20*/  FMUL.FTZ R76, R77, UR23 ;  /* 0x000000174d4c7c20 */ /* 0x000fe20008410000 */
[----:B------:R-:W-:-:S03]  /*1e30*/  HADD2.F32 R77, -RZ, R118.H0_H0 ;  /* 0x20000076ff4d7230 */ /* 0x000fc60000004100 */
[----:B------:R-:W-:-:S04]  /*1e40*/  FMUL.FTZ R76, R76, UR22 ;  /* 0x000000164c4c7c20 */ /* 0x000fc80008410000 */
[----:B------:R-:W-:-:S07]  /*1e50*/  FMUL.FTZ R77, R77, R76 ;  /* 0x0000004c4d4d7220 */ /* 0x000fce0000410000 */
.L_x_3856:
[----:B------:R-:W-:Y:S05]  /*1e60*/  BSYNC.RECONVERGENT B1 ;  /* 0x0000000000017941 */ /* 0x000fea0003800200 */
.L_x_3855:
[----:B------:R-:W-:-:S07]  /*1e70*/  FADD.FTZ R24, R24, R77 ;  /* 0x0000004d18187221 */ /* 0x000fce0000010000 */
.L_x_3854:
        /* <DEDUP_REMOVED lines=12> */
[----:B------:R-:W-:Y:S02]  /*1f40*/  F2FP.F16.F32.PACK_AB R105, RZ, R76 ;  /* 0x0000004cff69723e */ /* 0x000fe400000000ff */
[----:B------:R-:W-:Y:S01]  /*1f50*/  MOV R76, RZ ;  /* 0x000000ff004c7202 */ /* 0x000fe20000000f00 */
        /* <DEDUP_REMOVED lines=10> */
.L_x_3859:
[----:B------:R-:W-:Y:S05]  /*2000*/  BSYNC.RECONVERGENT B1 ;  /* 0x0000000000017941 */ /* 0x000fea0003800200 */
.L_x_3858:
[----:B------:R-:W-:-:S07]  /*2010*/  FADD.FTZ R25, R25, R76 ;  /* 0x0000004c19197221 */ /* 0x000fce0000010000 */
.L_x_3857:
        /* <DEDUP_REMOVED lines=21> */
[----:B------:R-:W-:-:S03]  /*2170*/  HADD2.F32 R77, -RZ, R118.H1_H1 ;  /* 0x30000076ff4d7230 */ /* 0x000fc60000004100 */
[----:B------:R-:W-:-:S04]  /*2180*/  FMUL.FTZ R76, R76, UR22 ;  /* 0x000000164c4c7c20 */ /* 0x000fc80008410000 */
[----:B------:R-:W-:-:S07]  /*2190*/  FMUL.FTZ R77, R77, R76 ;  /* 0x0000004c4d4d7220 */ /* 0x000fce0000410000 */
.L_x_3862:
[----:B------:R-:W-:Y:S05]  /*21a0*/  BSYNC.RECONVERGENT B1 ;  /* 0x0000000000017941 */ /* 0x000fea0003800200 */
.L_x_3861:
[----:B------:R-:W-:-:S07]  /*21b0*/  FADD.FTZ R26, R26, R77 ;  /* 0x0000004d1a1a7221 */ /* 0x000fce0000010000 */
.L_x_3860:
        /* <DEDUP_REMOVED lines=24> */
.L_x_3865:
[----:B------:R-:W-:Y:S05]  /*2340*/  BSYNC.RECONVERGENT B1 ;  /* 0x0000000000017941 */ /* 0x000fea0003800200 */
.L_x_3864:
[----:B------:R-:W-:Y:S01]  /*2350*/  FADD.FTZ R27, R27, R76 ;  /* 0x0000004c1b1b7221 */ /* 0x000fe20000010000 */
[----:B------:R-:W-:Y:S06]  /*2360*/  BRA `(.L_x_3863) ;  /* 0x0000000c00647947 */ /* 0x000fec0003800000 */
.L_x_3853:
        /* <DEDUP_REMOVED lines=18> */
[----:B------:R-:W-:Y:S01]  /*2490*/  @P4 HADD2.F32 R78, -RZ, R118.H0_H0 ;  /* 0x20000076ff4e4230 */ /* 0x000fe20000004100 */
[----:B------:R-:W-:-:S04]  /*24a0*/  FSEL R76, R76, RZ, P4 ;  /* 0x000000ff4c4c7208 */ /* 0x000fc80002000000 */
[----:B------:R-:W-:Y:S01]  /*24b0*/  @P4 FMUL.FTZ R77, R78, R103 ;  /* 0x000000674e4d4220 */ /* 0x000fe20000410000 */
[----:B------:R-:W-:-:S03]  /*24c0*/  F2FP.F16.F32.PACK_AB R76, RZ, R76 ;  /* 0x0000004cff4c723e */ /* 0x000fc600000000ff */
[----:B------:R-:W-:Y:S01]  /*24d0*/  FADD.FTZ R24, R24, R77 ;  /* 0x0000004d18187221 */ /* 0x000fe20000010000 */
[----:B------:R-:W-:-:S07]  /*24e0*/  PRMT R103, R76, 0x7610, R103 ;  /* 0x000076104c677816 */ /* 0x000fce0000000067 */
.L_x_3866:
[----:B------:R-:W-:Y:S01]  /*24f0*/  F2FP.F16.F32.PACK_AB R108, RZ, R108 ;  /* 0x0000006cff6c723e */ /* 0x000fe200000000ff */
        /* <DEDUP_REMOVED lines=15> */
.L_x_3867:
[----:B------:R-:W-:Y:S02]  /*25f0*/  F2FP.F16.F32.PACK_AB R110, RZ, R76 ;  /* 0x0000004cff6e723e */ /* 0x000fe400000000ff */
        /* <DEDUP_REMOVED lines=8> */
[----:B------:R-:W-:Y:S01]  /*2680*/  @P0 HADD2.F32 R106, -RZ, R118.H1_H1 ;  /* 0x30000076ff6a0230 */ /* 0x000fe20000004100 */
[----:B------:R-:W-:-:S04]  /*2690*/  FSEL R78, R78, RZ, P0 ;  /* 0x000000ff4e4e7208 */ /* 0x000fc80000000000 */
[----:B------:R-:W-:Y:S01]  /*26a0*/  @P0 FMUL.FTZ R109, R106, R111 ;  /* 0x0000006f6a6d0220 */ /* 0x000fe20000410000 */
[----:B------:R-:W-:-:S03]  /*26b0*/  F2FP.F16.F32.PACK_AB R78, RZ, R78 ;  /* 0x0000004eff4e723e */ /* 0x000fc600000000ff */
[----:B------:R-:W-:Y:S01]  /*26c0*/  FADD.FTZ R26, R26, R109 ;  /* 0x0000006d1a1a7221 */ /* 0x000fe20000010000 */
[----:B------:R-:W-:-:S07]  /*26d0*/  PRMT R106, R78, 0x7610, R106 ;  /* 0x000076104e6a7816 */ /* 0x000fce000000006a */
.L_x_3868:
[----:B------:R-:W-:Y:S02]  /*26e0*/  F2FP.F16.F32.PACK_AB R77, RZ, R77 ;  /* 0x0000004dff4d723e */ /* 0x000fe400000000ff */
[----:B------:R-:W-:Y:S02]  /*26f0*/  PRMT R109, R110, 0x7610, R109 ;  /* 0x000076106e6d7816 */ /* 0x000fe4000000006d */
[----:B------:R-:W-:Y:S02]  /*2700*/  F2FP.F16.F32.PACK_AB R111, RZ, R76 ;  /* 0x0000004cff6f723e */ /* 0x000fe400000000ff */
[----:B------:R-:W-:Y:S01]  /*2710*/  PRMT R110, R77, 0x7610, R110 ;  /* 0x000076104d6e7816 */ /* 0x000fe2000000006e */
[----:B------:R-:W-:Y:S06]  /*2720*/  BRA.U !UP3, `(.L_x_3863) ;  /* 0x000000090b747547 */ /* 0x000fec000b800000 */
[----:B-----5:R-:W-:Y:S01]  /*2730*/  ISETP.GE.U32.AND P0, PT, R4, 0x1000000, PT ;  /* 0x010000000400780c */ /* 0x020fe20003f06070 */
[----:B------:R-:W-:-:S04]  /*2740*/  FMUL.FTZ R76, R76, UR23 ;  /* 0x000000174c4c7c20 */ /* 0x000fc80008410000 */
[----:B------:R-:W-:Y:S01]  /*2750*/  FMUL.FTZ R78, R76, UR22 ;  /* 0x000000164c4e7c20 */ /* 0x000fe20008410000 */
[----:B------:R-:W-:-:S03]  /*2760*/  MOV R76, RZ ;  /* 0x000000ff004c7202 */ /* 0x000fc60000000f00 */
[----:B------:R-:W-:-:S04]  /*2770*/  FMUL.FTZ R77, R55, R78 ;  /* 0x0000004e374d7220 */ /* 0x000fc80000410000 */
[----:B------:R-:W-:Y:S01]  /*2780*/  @P0 HADD2.F32 R107, -RZ, R120.H1_H1 ;  /* 0x30000078ff6b0230 */ /* 0x000fe20000004100 */
[----:B------:R-:W-:-:S04]  /*2790*/  FSEL R77, R77, RZ, P0 ;  /* 0x000000ff4d4d7208 */ /* 0x000fc80000000000 */
[----:B------:R-:W-:Y:S01]  /*27a0*/  @P0 FMUL.FTZ R76, R107, R78 ;  /* 0x0000004e6b4c0220 */ /* 0x000fe20000410000 */
[----:B------:R-:W-:-:S03]  /*27b0*/  F2FP.F16.F32.PACK_AB R77, RZ, R77 ;  /* 0x0000004dff4d723e */ /* 0x000fc600000000ff */
[----:B------:R-:W-:Y:S01]  /*27c0*/  FADD.FTZ R27, R27, R76 ;  /* 0x0000004c1b1b7221 */ /* 0x000fe20000010000 */
[----:B------:R-:W-:Y:S01]  /*27d0*/  PRMT R107, R77, 0x7610, R107 ;  /* 0x000076104d6b7816 */ /* 0x000fe2000000006b */
[----:B------:R-:W-:Y:S06]  /*27e0*/  BRA `(.L_x_3863) ;  /* 0x0000000800447947 */ /* 0x000fec0003800000 */
.L_x_3852:
[----:B------:R-:W-:Y:S02]  /*27f0*/  MOV R79, UR26 ;  /* 0x0000001a004f7c02 */ /* 0x000fe40008000f00 */
[----:B------:R-:W-:Y:S02]  /*2800*/  MOV R83, UR27 ;  /* 0x0000001b00537c02 */ /* 0x000fe40008000f00 */
[----:B------:R-:W-:-:S04]  /*2810*/  ISETP.NE.U32.AND P0, PT, R79, RZ, PT ;  /* 0x000000ff4f00720c */ /* 0x000fc80003f05070 */
[----:B------:R-:W-:-:S13]  /*2820*/  ISETP.NE.AND.EX P0, PT, R83, RZ, PT, P0 ;  /* 0x000000ff5300720c */ /* 0x000fda0003f05300 */
[----:B------:R-:W-:Y:S05]  /*2830*/  @P0 BRA `(.L_x_3869) ;  /* 0x0000000400100947 */ /* 0x000fea0003800000 */
[----:B------:R-:W-:Y:S01]  /*2840*/  ISETP.LT.AND P0, PT, RZ, UR33, PT ;  /* 0x00000021ff007c0c */ /* 0x000fe2000bf01270 */
[----:B------:R-:W-:-:S12]  /*2850*/  BRA.U !UP3, `(.L_x_3870) ;  /* 0x000000010b3c7547 */ /* 0x000fd8000b800000 */
[----:B------:R-:W-:Y:S01]  /*2860*/  @P0 FFMA.FTZ R77, R3, UR5, R82 ;  /* 0x00000005034d0c23 */ /* 0x000fe20008010052 */
[----:B-----5:R-:W-:Y:S01]  /*2870*/  HADD2.F32 R76, -RZ, R98.H0_H0 ;  /* 0x20000062ff4c7230 */ /* 0x020fe20000004100 */
[----:B------:R-:W-:Y:S02]  /*2880*/  LOP3.LUT P4, RZ, R4, 0xff, RZ, 0xc0, !PT ;  /* 0x000000ff04ff7812 */ /* 0x000fe4000788c0ff */
[----:B------:R-:W-:-:S04]  /*2890*/  @P0 FADD.FTZ R77, R8, -R77 ;  /* 0x8000004d084d0221 */ /* 0x000fc80000010000 */
[----:B------:R-:W-:Y:S01]  /*28a0*/  @P0 FFMA.FTZ R76, R77, UR32, R76 ;  /* 0x000000204d4c0c23 */ /* 0x000fe2000801004c */
[----:B------:R-:W-:-:S03]  /*28b0*/  HFMA2 R77, -RZ, RZ, 0, 0 ;  /* 0x00000000ff4d7431 */ /* 0x000fc600000001ff */
[----:B------:R-:W-:-:S03]  /*28c0*/  FMUL.FTZ R76, R76, UR23 ;  /* 0x000000174c4c7c20 */ /* 0x000fc60008410000 */
[----:B------:R-:W-:Y:S02]  /*28d0*/  @P4 HADD2.F32 R78, -RZ, R118.H0_H0 ;  /* 0x20000076ff4e4230 */ /* 0x000fe40000004100 */
[----:B------:R-:W-:-:S04]  /*28e0*/  FMUL.FTZ R103, R76, UR22 ;  /* 0x000000164c677c20 */ /* 0x000fc80008410000 */
[-C--:B------:R-:W-:Y:S01]  /*28f0*/  FMUL.FTZ R76, R52, R103.reuse ;  /* 0x00000067344c7220 */ /* 0x080fe20000410000 */
[----:B------:R-:W-:-:S04]  /*2900*/  @P4 FMUL.FTZ R77, R78, R103 ;  /* 0x000000674e4d4220 */ /* 0x000fc80000410000 */
[----:B------:R-:W-:Y:S01]  /*2910*/  FSEL R76, R76, RZ, P4 ;  /* 0x000000ff4c4c7208 */ /* 0x000fe20002000000 */
[----:B------:R-:W-:-:S03]  /*2920*/  FADD.FTZ R24, R24, R77 ;  /* 0x0000004d18187221 */ /* 0x000fc60000010000 */
[----:B------:R-:W-:-:S04]  /*2930*/  F2FP.F16.F32.PACK_AB R76, RZ, R76 ;  /* 0x0000004cff4c723e */ /* 0x000fc800000000ff */
[----:B------:R-:W-:-:S07]  /*2940*/  PRMT R103, R76, 0x7610, R103 ;  /* 0x000076104c677816 */ /* 0x000fce0000000067 */
.L_x_3870:
        /* <DEDUP_REMOVED lines=8> */
[----:B------:R-:W-:-:S03]  /*29d0*/  @P4 HADD2.F32 R105, -RZ, R120.H0_H0 ;  /* 0x20000078ff694230 */ /* 0x000fc60000004100 */
[----:B------:R-:W-:Y:S01]  /*29e0*/  FMUL.FTZ R78, R76, UR22 ;  /* 0x000000164c4e7c20 */ /* 0x000fe20008410000 */
[----:B------:R-:W-:-:S03]  /*29f0*/  MOV R76, RZ ;  /* 0x000000ff004c7202 */ /* 0x000fc60000000f00 */
[-C--:B------:R-:W-:Y:S01]  /*2a00*/  FMUL.FTZ R77, R53, R78.reuse ;  /* 0x0000004e354d7220 */ /* 0x080fe20000410000 */
[----:B------:R-:W-:-:S04]  /*2a10*/  @P4 FMUL.FTZ R76, R105, R78 ;  /* 0x0000004e694c4220 */ /* 0x000fc80000410000 */
[----:B------:R-:W-:Y:S01]  /*2a20*/  FSEL R77, R77, RZ, P4 ;  /* 0x000000ff4d4d7208 */ /* 0x000fe20002000000 */
[----:B------:R-:W-:-:S03]  /*2a30*/  FADD.FTZ R25, R25, R76 ;  /* 0x0000004c19197221 */ /* 0x000fc60000010000 */
[----:B------:R-:W-:-:S04]  /*2a40*/  F2FP.F16.F32.PACK_AB R77, RZ, R77 ;  /* 0x0000004dff4d723e */ /* 0x000fc800000000ff */
[----:B------:R-:W-:-:S07]  /*2a50*/  PRMT R105, R77, 0x7610, R105 ;  /* 0x000076104d697816 */ /* 0x000fce0000000069 */
.L_x_3871:
[----:B------:R-:W-:Y:S05]  /*2a60*/  BRA.U !UP3, `(.L_x_3872) ;  /* 0x000000010b3c7547 */ /* 0x000fea000b800000 */
[----:B------:R-:W-:Y:S01]  /*2a70*/  @P0 FFMA.FTZ R77, R5, UR5, R82 ;  /* 0x00000005054d0c23 */ /* 0x000fe20008010052 */
[----:B-----5:R-:W-:Y:S01]  /*2a80*/  HADD2.F32 R76, -RZ, R99.H0_H0 ;  /* 0x20000063ff4c7230 */ /* 0x020fe20000004100 */
[----:B------:R-:W-:Y:S02]  /*2a90*/  LOP3.LUT P4, RZ, R4, 0xff0000, RZ, 0xc0, !PT ;  /* 0x00ff000004ff7812 */ /* 0x000fe4000788c0ff */
[----:B------:R-:W-:-:S04]  /*2aa0*/  @P0 FADD.FTZ R77, R10, -R77 ;  /* 0x8000004d0a4d0221 */ /* 0x000fc80000010000 */
[----:B------:R-:W-:Y:S01]  /*2ab0*/  @P0 FFMA.FTZ R76, R77, UR32, R76 ;  /* 0x000000204d4c0c23 */ /* 0x000fe2000801004c */
[----:B------:R-:W-:-:S03]  /*2ac0*/  HFMA2 R77, -RZ, RZ, 0, 0 ;  /* 0x00000000ff4d7431 */ /* 0x000fc600000001ff */
[----:B------:R-:W-:-:S03]  /*2ad0*/  FMUL.FTZ R76, R76, UR23 ;  /* 0x000000174c4c7c20 */ /* 0x000fc60008410000 */
[----:B------:R-:W-:Y:S02]  /*2ae0*/  @P4 HADD2.F32 R78, -RZ, R118.H1_H1 ;  /* 0x30000076ff4e4230 */ /* 0x000fe40000004100 */
[----:B------:R-:W-:-:S04]  /*2af0*/  FMUL.FTZ R113, R76, UR22 ;  /* 0x000000164c717c20 */ /* 0x000fc80008410000 */
[-C--:B------:R-:W-:Y:S01]  /*2b00*/  FMUL.FTZ R76, R54, R113.reuse ;  /* 0x00000071364c7220 */ /* 0x080fe20000410000 */
[----:B------:R-:W-:-:S04]  /*2b10*/  @P4 FMUL.FTZ R77, R78, R113 ;  /* 0x000000714e4d4220 */ /* 0x000fc80000410000 */
[----:B------:R-:W-:Y:S01]  /*2b20*/  FSEL R76, R76, RZ, P4 ;  /* 0x000000ff4c4c7208 */ /* 0x000fe20002000000 */
[----:B------:R-:W-:-:S03]  /*2b30*/  FADD.FTZ R26, R26, R77 ;  /* 0x0000004d1a1a7221 */ /* 0x000fc60000010000 */
[----:B------:R-:W-:-:S04]  /*2b40*/  F2FP.F16.F32.PACK_AB R76, RZ, R76 ;  /* 0x0000004cff4c723e */ /* 0x000fc800000000ff */
[----:B------:R-:W-:-:S07]  /*2b50*/  PRMT R106, R76, 0x7610, R106 ;  /* 0x000076104c6a7816 */ /* 0x000fce000000006a */
.L_x_3872:
[----:B------:R-:W-:Y:S05]  /*2b60*/  BRA.U !UP3, `(.L_x_3863) ;  /* 0x000000050b647547 */ /* 0x000fea000b800000 */
[----:B-----5:R-:W-:Y:S01]  /*2b70*/  SHF.R.U32.HI R76, RZ, 0x10, R99 ;  /* 0x00000010ff4c7819 */ /* 0x020fe20000011663 */
[----:B------:R-:W-:-:S04]  /*2b80*/  @P0 FFMA.FTZ R78, R12, UR5, R82 ;  /* 0x000000050c4e0c23 */ /* 0x000fc80008010052 */
[----:B------:R-:W-:Y:S02]  /*2b90*/  HADD2.F32 R76, -RZ, R76.H0_H0 ;  /* 0x2000004cff4c7230 */ /* 0x000fe40000004100 */
[----:B------:R-:W-:-:S04]  /*2ba0*/  @P0 FADD.FTZ R77, R9, -R78 ;  /* 0x8000004e094d0221 */ /* 0x000fc80000010000 */
[----:B------:R-:W-:Y:S01]  /*2bb0*/  @P0 FFMA.FTZ R76, R77, UR32, R76 ;  /* 0x000000204d4c0c23 */ /* 0x000fe2000801004c */
[----:B------:R-:W-:-:S03]  /*2bc0*/  ISETP.GE.U32.AND P0, PT, R4, 0x1000000, PT ;  /* 0x010000000400780c */ /* 0x000fc60003f06070 */
[----:B------:R-:W-:-:S04]  /*2bd0*/  FMUL.FTZ R76, R76, UR23 ;  /* 0x000000174c4c7c20 */ /* 0x000fc80008410000 */
[----:B------:R-:W-:Y:S01]  /*2be0*/  FMUL.FTZ R78, R76, UR22 ;  /* 0x000000164c4e7c20 */ /* 0x000fe20008410000 */
[----:B------:R-:W-:-:S03]  /*2bf0*/  MOV R76, RZ ;  /* 0x000000ff004c7202 */ /* 0x000fc60000000f00 */
[----:B------:R-:W-:Y:S02]  /*2c00*/  FMUL.FTZ R77, R55, R78 ;  /* 0x0000004e374d7220 */ /* 0x000fe40000410000 */
[----:B------:R-:W-:-:S03]  /*2c10*/  @P0 HADD2.F32 R107, -RZ, R120.H1_H1 ;  /* 0x30000078ff6b0230 */ /* 0x000fc60000004100 */
[----:B------:R-:W-:Y:S02]  /*2c20*/  FSEL R77, R77, RZ, P0 ;  /* 0x000000ff4d4d7208 */ /* 0x000fe40000000000 */
[----:B------:R-:W-:Y:S02]  /*2c30*/  @P0 FMUL.FTZ R76, R107, R78 ;  /* 0x0000004e6b4c0220 */ /* 0x000fe40000410000 */
[----:B------:R-:W-:Y:S02]  /*2c40*/  F2FP.F16.F32.PACK_AB R77, RZ, R77 ;  /* 0x0000004dff4d723e */ /* 0x000fe400000000ff */
[----:B------:R-:W-:Y:S02]  /*2c50*/  FADD.FTZ R27, R27, R76 ;  /* 0x0000004c1b1b7221 */ /* 0x000fe40000010000 */
[----:B------:R-:W-:Y:S01]  /*2c60*/  PRMT R107, R77, 0x7610, R107 ;  /* 0x000076104d6b7816 */ /* 0x000fe2000000006b */
[----:B------:R-:W-:Y:S06]  /*2c70*/  BRA `(.L_x_3863) ;  /* 0x0000000400207947 */ /* 0x000fec0003800000 */
.L_x_3869:
        /* <DEDUP_REMOVED lines=14> */
[----:B------:R-:W-:-:S02]  /*2d60*/  HADD2.F32 R77, -RZ, R99.H0_H0 ;  /* 0x20000063ff4d7230 */ /* 0x000fc40000004100 */
[----:B------:R-:W-:Y:S01]  /*2d70*/  @P0 FADD.FTZ R108, R10, -R111 ;  /* 0x8000006f0a6c0221 */ /* 0x000fe20000010000 */
[----:B------:R-:W-:Y:S01]  /*2d80*/  @P0 FFMA.FTZ R78, R109, UR32, R78 ;  /* 0x000000206d4e0c23 */ /* 0x000fe2000801004e */
[----:B------:R-:W-:Y:S02]  /*2d90*/  @P0 FADD.FTZ R111, R9, -R112 ;  /* 0x80000070096f0221 */ /* 0x000fe40000010000 */
[----:B------:R-:W-:Y:S01]  /*2da0*/  @P0 FFMA.FTZ R77, R108, UR32, R77 ;  /* 0x000000206c4d0c23 */ /* 0x000fe2000801004d */
[----:B------:R-:W-:Y:S01]  /*2db0*/  F2FP.F16.F32.PACK_AB R108, RZ, R110 ;  /* 0x0000006eff6c723e */ /* 0x000fe200000000ff */
[----:B------:R-:W-:Y:S01]  /*2dc0*/  @P0 FFMA.FTZ R76, R111, UR32, R76 ;  /* 0x000000206f4c0c23 */ /* 0x000fe2000801004c */
[----:B------:R-:W-:Y:S01]  /*2dd0*/  F2FP.F16.F32.PACK_AB R109, RZ, R78 ;  /* 0x0000004eff6d723e */ /* 0x000fe200000000ff */
[----:B------:R-:W-:Y:S06]  /*2de0*/  BRA.U !UP3, `(.L_x_3873) ;  /* 0x000000010b2c7547 */ /* 0x000fec000b800000 */
[----:B------:R-:W-:Y:S01]  /*2df0*/  LOP3.LUT P0, RZ, R4, 0xff, RZ, 0xc0, !PT ;  /* 0x000000ff04ff7812 */ /* 0x000fe2000780c0ff */
        /* <DEDUP_REMOVED lines=8> */
[--C-:B------:R-:W-:Y:S01]  /*2e80*/  FADD.FTZ R24, R24, R103.reuse ;  /* 0x0000006718187221 */ /* 0x100fe20000010000 */
[----:B------:R-:W-:-:S07]  /*2e90*/  PRMT R103, R110, 0x7610, R103 ;  /* 0x000076106e677816 */ /* 0x000fce0000000067 */
.L_x_3873:
[----:B------:R-:W-:Y:S05]  /*2ea0*/  BRA.U !UP3, `(.L_x_3874) ;  /* 0x000000010b287547 */ /* 0x000fea000b800000 */
[----:B------:R-:W-:Y:S01]  /*2eb0*/  LOP3.LUT P0, RZ, R4, 0xff00, RZ, 0xc0, !PT ;  /* 0x0000ff0004ff7812 */ /* 0x000fe2000780c0ff */
[----:B------:R-:W-:-:S04]  /*2ec0*/  FMUL.FTZ R78, R78, UR23 ;  /* 0x000000174e4e7c20 */ /* 0x000fc80008410000 */
[----:B------:R-:W-:Y:S01]  /*2ed0*/  FMUL.FTZ R110, R78, UR22 ;  /* 0x000000164e6e7c20 */ /* 0x000fe20008410000 */
[----:B------:R-:W-:-:S03]  /*2ee0*/  MOV R78, RZ ;  /* 0x000000ff004e7202 */ /* 0x000fc60000000f00 */
[----:B------:R-:W-:-:S04]  /*2ef0*/  FMUL.FTZ R105, R53, R110 ;  /* 0x0000006e35697220 */ /* 0x000fc80000410000 */
[----:B------:R-:W-:Y:S01]  /*2f00*/  @P0 HADD2.F32 R111, -RZ, R120.H0_H0 ;  /* 0x20000078ff6f0230 */ /* 0x000fe20000004100 */
[----:B------:R-:W-:-:S04]  /*2f10*/  FSEL R105, R105, RZ, P0 ;  /* 0x000000ff69697208 */ /* 0x000fc80000000000 */
[----:B------:R-:W-:Y:S01]  /*2f20*/  @P0 FMUL.FTZ R78, R111, R110 ;  /* 0x0000006e6f4e0220 */ /* 0x000fe20000410000 */
[----:B------:R-:W-:-:S03]  /*2f30*/  F2FP.F16.F32.PACK_AB R105, RZ, R105 ;  /* 0x00000069ff69723e */ /* 0x000fc600000000ff */
[----:B------:R-:W-:-:S07]  /*2f40*/  FADD.FTZ R25, R25, R78 ;  /* 0x0000004e19197221 */ /* 0x000fce0000010000 */
.L_x_3874:
[----:B------:R-:W-:Y:S05]  /*2f50*/  BRA.U !UP3, `(.L_x_3875) ;  /* 0x000000010b2c7547 */ /* 0x000fea000b800000 */
[----:B------:R-:W-:Y:S01]  /*2f60*/  LOP3.LUT P0, RZ, R4, 0xff0000, RZ, 0xc0, !PT ;  /* 0x00ff000004ff7812 */ /* 0x000fe2000780c0ff */
        /* <DEDUP_REMOVED lines=10> */
.L_x_3875:
[----:B------:R-:W-:Y:S02]  /*3010*/  F2FP.F16.F32.PACK_AB R77, RZ, R77 ;  /* 0x0000004dff4d723e */ /* 0x000fe400000000ff */
[----:B------:R-:W-:Y:S02]  /*3020*/  F2FP.F16.F32.PACK_AB R111, RZ, R76 ;  /* 0x0000004cff6f723e */ /* 0x000fe400000000ff */
[----:B------:R-:W-:Y:S01]  /*3030*/  PRMT R110, R77, 0x7610, R110 ;  /* 0x000076104d6e7816 */ /* 0x000fe2000000006e */
[----:B------:R-:W-:Y:S06]  /*3040*/  BRA.U !UP3, `(.L_x_3863) ;  /* 0x000000010b2c7547 */ /* 0x000fec000b800000 */
[----:B------:R-:W-:Y:S01]  /*3050*/  ISETP.GE.U32.AND P0, PT, R4, 0x1000000, PT ;  /* 0x010000000400780c */ /* 0x000fe20003f06070 */
        /* <DEDUP_REMOVED lines=9> */
[----:B------:R-:W-:-:S07]  /*30f0*/  PRMT R107, R77, 0x7610, R107 ;  /* 0x000076104d6b7816 */ /* 0x000fce000000006b */
.L_x_3863:
        /* <DEDUP_REMOVED lines=11> */
.L_x_3876:
        /* <DEDUP_REMOVED lines=9> */
.L_x_3877:
[----:B------:R-:W-:Y:S02]  /*3240*/  IADD3 R80, PT, PT, R80, 0x80, RZ ;  /* 0x0000008050507810 */ /* 0x000fe40007ffe0ff */
[----:B------:R-:W-:-:S07]  /*3250*/  IADD3 R81, PT, PT, R81, 0x80, RZ ;  /* 0x0000008051517810 */ /* 0x000fce0007ffe0ff */
.L_x_3850:
[----:B------:R-:W-:Y:S05]  /*3260*/  BSYNC.RECONVERGENT B0 ;  /* 0x0000000000007941 */ /* 0x000fea0003800200 */
.L_x_3849:
        /* <DEDUP_REMOVED lines=12> */
.L_x_3880:
[----:B------:R-:W-:Y:S05]  /*3330*/  BRA.U !UP0, `(.L_x_3881) ;  /* 0x0000000908447547 */ /* 0x000fea000b800000 */
[----:B------:R-:W-:-:S04]  /*3340*/  UISETP.NE.U32.AND UP0, UPT, UR26, URZ, UPT ;  /* 0x000000ff1a00728c */ /* 0x000fc8000bf05070 */
[----:B------:R-:W-:-:S06]  /*3350*/  UISETP.NE.AND.EX UP0, UPT, UR27, URZ, UPT, UP0 ;  /* 0x000000ff1b00728c */ /* 0x000fcc000bf05300 */
[----:B------:R-:W-:-:S13]  /*3360*/  PLOP3.LUT P0, PT, PT, PT, UP0, 0x80, 0x8 ;  /* 0x000000000008781c */ /* 0x000fda0003f0f008 */
[----:B------:R-:W-:Y:S05]  /*3370*/  @!P0 BRA `(.L_x_3882) ;  /* 0x0000000400248947 */ /* 0x000fea0003800000 */
        /* <DEDUP_REMOVED lines=22> */
[----:B------:R-:W-:Y:S01]  /*34e0*/  LOP3.LUT P4, RZ, R11, 0xff, RZ, 0xc0, !PT ;  /* 0x000000ff0bff7812 */ /* 0x000fe2000788c0ff */
[----:B------:R-:W-:-:S04]  /*34f0*/  FMUL.FTZ R79, R79, UR23 ;  /* 0x000000174f4f7c20 */ /* 0x000fc80008410000 */
[----:B------:R-:W-:Y:S01]  /*3500*/  FMUL.FTZ R103, R79, UR22 ;  /* 0x000000164f677c20 */ /* 0x000fe20008410000 */
[----:B------:R-:W-:-:S03]  /*3510*/  HFMA2 R79, -RZ, RZ, 0, 0 ;  /* 0x00000000ff4f7431 */ /* 0x000fc600000001ff */
[----:B------:R-:W-:-:S04]  /*3520*/  FMUL.FTZ R83, R68, R103 ;  /* 0x0000006744537220 */ /* 0x000fc80000410000 */
[----:B------:R-:W-:Y:S01]  /*3530*/  @P4 HADD2.F32 R110, -RZ, R118.H0_H0 ;  /* 0x20000076ff6e4230 */ /* 0x000fe20000004100 */
[----:B------:R-:W-:-:S04]  /*3540*/  FSEL R83, R83, RZ, P4 ;  /* 0x000000ff53537208 */ /* 0x000fc80002000000 */
[----:B------:R-:W-:Y:S01]  /*3550*/  @P4 FMUL.FTZ R79, R110, R103 ;  /* 0x000000676e4f4220 */ /* 0x000fe20000410000 */
[----:B------:R-:W-:-:S03]  /*3560*/  F2FP.F16.F32.PACK_AB R83, RZ, R83 ;  /* 0x00000053ff53723e */ /* 0x000fc600000000ff */
[----:B------:R-:W-:Y:S01]  /*3570*/  FADD.FTZ R20, R20, R79 ;  /* 0x0000004f14147221 */ /* 0x000fe20000010000 */
[----:B------:R-:W-:-:S07]  /*3580*/  PRMT R103, R83, 0x7610, R103 ;  /* 0x0000761053677816 */ /* 0x000fce0000000067 */
.L_x_3883:
        /* <DEDUP_REMOVED lines=10> */
[----:B------:R-:W-:Y:S01]  /*3630*/  FADD.FTZ R21, R21, R78 ;  /* 0x0000004e15157221 */ /* 0x000fe20000010000 */
[----:B------:R-:W-:-:S07]  /*3640*/  PRMT R105, R79, 0x7610, R105 ;  /* 0x000076104f697816 */ /* 0x000fce0000000069 */
.L_x_3884:
        /* <DEDUP_REMOVED lines=12> */
.L_x_3885:
        /* <DEDUP_REMOVED lines=16> */
.L_x_3882:
[----:B------:R-:W-:Y:S01]  /*3810*/  ISETP.LT.AND P4, PT, RZ, UR33, PT ;  /* 0x00000021ff007c0c */ /* 0x000fe2000bf81270 */
[----:B------:R-:W-:-:S12]  /*3820*/  BRA.U !UP3, `(.L_x_3887) ;  /* 0x000000010b3c7547 */ /* 0x000fd8000b800000 */
[----:B01----:R-:W-:Y:S01]  /*3830*/  @P4 FFMA.FTZ R77, R13, UR5, R82 ;  /* 0x000000050d4d4c23 */ /* 0x003fe20008010052 */
        /* <DEDUP_REMOVED lines=14> */
.L_x_3887:
        /* <DEDUP_REMOVED lines=17> */
.L_x_3888:
[----:B------:R-:W-:Y:S05]  /*3a30*/  BRA.U !UP3, `(.L_x_3889) ;  /* 0x000000010b3c7547 */ /* 0x000fea000b800000 */
[----:B01----:R-:W-:Y:S01]  /*3a40*/  @P4 FFMA.FTZ R77, R15, UR5, R82 ;  /* 0x000000050f4d4c23 */ /* 0x003fe20008010052 */
        /* <DEDUP_REMOVED lines=14> */
.L_x_3889:
[----:B------:R-:W-:Y:S05]  /*3b30*/  BRA.U !UP3, `(.L_x_3886) ;  /* 0x0000000d0b147547 */ /* 0x000fea000b800000 */
[----:B01---5:R-:W-:Y:S01]  /*3b40*/  SHF.R.U32.HI R76, RZ, 0x10, R97 ;  /* 0x00000010ff4c7819 */ /* 0x023fe20000011661 */
        /* <DEDUP_REMOVED lines=16> */
.L_x_3881:
[----:B------:R-:W-:-:S04]  /*3c50*/  UISETP.NE.U32.AND UP0, UPT, UR26, URZ, UPT ;  /* 0x000000ff1a00728c */ /* 0x000fc8000bf05070 */
[----:B------:R-:W-:-:S06]  /*3c60*/  UISETP.NE.AND.EX UP0, UPT, UR27, URZ, UPT, UP0 ;  /* 0x000000ff1b00728c */ /* 0x000fcc000bf05300 */
[----:B------:R-:W-:-:S13]  /*3c70*/  PLOP3.LUT P0, PT, PT, PT, UP0, 0x80, 0x8 ;  /* 0x000000000008781c */ /* 0x000fda0003f0f008 */
[----:B------:R-:W-:Y:S05]  /*3c80*/  @!P0 BRA `(.L_x_3890) ;  /* 0x0000000400208947 */ /* 0x000fea0003800000 */
        /* <DEDUP_REMOVED lines=24> */
.L_x_3891:
[----:B------:R-:W-:Y:S01]  /*3e10*/  FMUL.FTZ R79, R109, UR32 ;  /* 0x000000206d4f7c20 */ /* 0x000fe20008410000 */
[----:B------:R-:W-:Y:S01]  /*3e20*/  F2FP.F16.F32.PACK_AB R108, RZ, R76 ;  /* 0x0000004cff6c723e */ /* 0x000fe200000000ff */
        /* <DEDUP_REMOVED lines=14> */
.L_x_3892:
        /* <DEDUP_REMOVED lines=15> */
.L_x_3893:
[----:B------:R-:W-:Y:S02]  /*4000*/  F2FP.F16.F32.PACK_AB R79, RZ, R79 ;  /* 0x0000004fff4f723e */ /* 0x000fe400000000ff */
[----:B------:R-:W-:Y:S02]  /*4010*/  PRMT R109, R110, 0x7610, R109 ;  /* 0x000076106e6d7816 */ /* 0x000fe4000000006d */
[----:B------:R-:W-:Y:S02]  /*4020*/  F2FP.F16.F32.PACK_AB R111, RZ, R78 ;  /* 0x0000004eff6f723e */ /* 0x000fe400000000ff */
[----:B------:R-:W-:Y:S01]  /*4030*/  PRMT R110, R79, 0x7610, R110 ;  /* 0x000076104f6e7816 */ /* 0x000fe2000000006e */
[----:B------:R-:W-:Y:S06]  /*4040*/  BRA.U !UP3, `(.L_x_3886) ;  /* 0x000000050bd07547 */ /* 0x000fec000b800000 */
[----:B-----5:R-:W-:Y:S01]  /*4050*/  ISETP.GE.U32.AND P4, PT, R11, 0x1000000, PT ;  /* 0x010000000b00780c */ /* 0x020fe20003f86070 */
[----:B------:R-:W-:Y:S01]  /*4060*/  FMUL.FTZ R78, R78, UR23 ;  /* 0x000000174e4e7c20 */ /* 0x000fe20008410000 */
[----:B------:R-:W-:-:S03]  /*4070*/  MOV R76, RZ ;  /* 0x000000ff004c7202 */ /* 0x000fc60000000f00 */
[----:B------:R-:W-:-:S04]  /*4080*/  FMUL.FTZ R78, R78, UR22 ;  /* 0x000000164e4e7c20 */ /* 0x000fc80008410000 */
        /* <DEDUP_REMOVED lines=8> */
.L_x_3890:
        /* <DEDUP_REMOVED lines=18> */
[----:B------:R-:W-:Y:S01]  /*4230*/  FMUL.FTZ R76, R77, UR32 ;  /* 0x000000204d4c7c20 */ /* 0x000fe20008410000 */
[----:B------:R-:W-:-:S04]  /*4240*/  HADD2.F32 R77, -RZ, R118.H0_H0 ;  /* 0x20000076ff4d7230 */ /* 0x000fc80000004100 */
[----:B------:R-:W-:-:S05]  /*4250*/  FSEL R76, R76, RZ, P4 ;  /* 0x000000ff4c4c7208 */ /* 0x000fca0002000000 */
[----:B------:R-:W-:-:S04]  /*4260*/  FMUL.FTZ R76, R76, UR23 ;  /* 0x000000174c4c7c20 */ /* 0x000fc80008410000 */
[----:B------:R-:W-:-:S04]  /*4270*/  FMUL.FTZ R76, R76, UR22 ;  /* 0x000000164c4c7c20 */ /* 0x000fc80008410000 */
[----:B------:R-:W-:-:S07]  /*4280*/  FMUL.FTZ R77, R77, R76 ;  /* 0x0000004c4d4d7220 */ /* 0x000fce0000410000 */
.L_x_3896:
[----:B------:R-:W-:Y:S05]  /*4290*/  BSYNC.RECONVERGENT B1 ;  /* 0x0000000000017941 */ /* 0x000fea0003800200 */
.L_x_3895:
[----:B------:R-:W-:-:S07]  /*42a0*/  FADD.FTZ R20, R20, R77 ;  /* 0x0000004d14147221 */ /* 0x000fce0000010000 */
.L_x_3894:
        /* <DEDUP_REMOVED lines=16> */
[----:B------:R-:W-:Y:S01]  /*43b0*/  ISETP.LT.AND P4, PT, RZ, UR33, PT ;  /* 0x00000021ff007c0c */ /* 0x000fe2000bf81270 */
[----:B------:R-:W-:Y:S02]  /*43c0*/  HADD2.F32 R77, -RZ, R120.H0_H0 ;  /* 0x20000078ff4d7230 */ /* 0x000fe40000004100 */
[----:B------:R-:W-:-:S04]  /*43d0*/  FADD.FTZ R76, R85, -R76 ;  /* 0x8000004c554c7221 */ /* 0x000fc80000010000 */
[----:B------:R-:W-:-:S05]  /*43e0*/  FMUL.FTZ R76, R76, UR32 ;  /* 0x000000204c4c7c20 */ /* 0x000fca0008410000 */
[----:B------:R-:W-:-:S05]  /*43f0*/  FSEL R76, R76, RZ, P4 ;  /* 0x000000ff4c4c7208 */ /* 0x000fca0002000000 */
[----:B------:R-:W-:-:S04]  /*4400*/  FMUL.FTZ R76, R76, UR23 ;  /* 0x000000174c4c7c20 */ /* 0x000fc80008410000 */
[----:B------:R-:W-:-:S04]  /*4410*/  FMUL.FTZ R76, R76, UR22 ;  /* 0x000000164c4c7c20 */ /* 0x000fc80008410000 */
[----:B------:R-:W-:-:S07]  /*4420*/  FMUL.FTZ R76, R77, R76 ;  /* 0x0000004c4d4c7220 */ /* 0x000fce0000410000 */
.L_x_3899:
[----:B------:R-:W-:Y:S05]  /*4430*/  BSYNC.RECONVERGENT B1 ;  /* 0x0000000000017941 */ /* 0x000fea0003800200 */
.L_x_3898:
[----:B------:R-:W-:-:S07]  /*4440*/  FADD.FTZ R21, R21, R76 ;  /* 0x0000004c15157221 */ /* 0x000fce0000010000 */
.L_x_3897:
        /* <DEDUP_REMOVED lines=19> */
[----:B------:R-:W-:-:S04]  /*4580*/  HADD2.F32 R77, -RZ, R118.H1_H1 ;  /* 0x30000076ff4d7230 */ /* 0x000fc80000004100 */
[----:B------:R-:W-:-:S05]  /*4590*/  FSEL R76, R76, RZ, P4 ;  /* 0x000000ff4c4c7208 */ /* 0x000fca0002000000 */
[----:B------:R-:W-:-:S04]  /*45a0*/  FMUL.FTZ R76, R76, UR23 ;  /* 0x000000174c4c7c20 */ /* 0x000fc80008410000 */
[----:B------:R-:W-:-:S04]  /*45b0*/  FMUL.FTZ R76, R76, UR22 ;  /* 0x000000164c4c7c20 */ /* 0x000fc80008410000 */
[----:B------:R-:W-:-:S07]  /*45c0*/  FMUL.FTZ R77, R77, R76 ;  /* 0x0000004c4d4d7220 */ /* 0x000fce0000410000 */
.L_x_3902:
[----:B------:R-:W-:Y:S05]  /*45d0*/  BSYNC.RECONVERGENT B1 ;  /* 0x0000000000017941 */ /* 0x000fea0003800200 */
.L_x_3901:
[----:B------:R-:W-:-:S07]  /*45e0*/  FADD.FTZ R22, R22, R77 ;  /* 0x0000004d16167221 */ /* 0x000fce0000010000 */
.L_x_3900:
        /* <DEDUP_REMOVED lines=17> */
[----:B------:R-:W-:Y:S02]  /*4700*/  HADD2.F32 R77, -RZ, R120.H1_H1 ;  /* 0x30000078ff4d7230 */ /* 0x000fe40000004100 */
[----:B------:R-:W-:-:S04]  /*4710*/  FADD.FTZ R76, R87, -R76 ;  /* 0x8000004c574c7221 */ /* 0x000fc80000010000 */
[----:B------:R-:W-:-:S05]  /*4720*/  FMUL.FTZ R76, R76, UR32 ;  /* 0x000000204c4c7c20 */ /* 0x000fca0008410000 */
[----:B------:R-:W-:-:S05]  /*4730*/  FSEL R76, R76, RZ, P4 ;  /* 0x000000ff4c4c7208 */ /* 0x000fca0002000000 */
[----:B------:R-:W-:-:S04]  /*4740*/  FMUL.FTZ R76, R76, UR23 ;  /* 0x000000174c4c7c20 */ /* 0x000fc80008410000 */
[----:B------:R-:W-:-:S04]  /*4750*/  FMUL.FTZ R76, R76, UR22 ;  /* 0x000000164c4c7c20 */ /* 0x000fc80008410000 */
[----:B------:R-:W-:-:S07]  /*4760*/  FMUL.FTZ R76, R77, R76 ;  /* 0x0000004c4d4c7220 */ /* 0x000fce0000410000 */
.L_x_3904:
[----:B------:R-:W-:Y:S05]  /*4770*/  BSYNC.RECONVERGENT B1 ;  /* 0x0000000000017941 */ /* 0x000fea0003800200 */
.L_x_3903:
[----:B------:R-:W-:-:S07]  /*4780*/  FADD.FTZ R23, R23, R76 ;  /* 0x0000004c17177221 */ /* 0x000fce0000010000 */
.L_x_3886:
        /* <DEDUP_REMOVED lines=9> */
.L_x_3905:
        /* <DEDUP_REMOVED lines=9> */
.L_x_3906:
[----:B------:R-:W-:Y:S02]  /*48b0*/  IADD3 R80, PT, PT, R80, 0x80, RZ ;  /* 0x0000008050507810 */ /* 0x000fe40007ffe0ff */
[----:B------:R-:W-:-:S07]  /*48c0*/  IADD3 R81, PT, PT, R81, 0x80, RZ ;  /* 0x0000008051517810 */ /* 0x000fce0007ffe0ff */
.L_x_3879:
[----:B------:R-:W-:Y:S05]  /*48d0*/  BSYNC.RECONVERGENT B0 ;  /* 0x0000000000007941 */ /* 0x000fea0003800200 */
.L_x_3878:
        /* <DEDUP_REMOVED lines=12> */
.L_x_3909:
[----:B------:R-:W-:Y:S05]  /*49a0*/  BRA.U !UP0, `(.L_x_3910) ;  /* 0x0000000908447547 */ /* 0x000fea000b800000 */
[----:B------:R-:W-:-:S04]  /*49b0*/  UISETP.NE.U32.AND UP0, UPT, UR26, URZ, UPT ;  /* 0x000000ff1a00728c */ /* 0x000fc8000bf05070 */
[----:B------:R-:W-:-:S06]  /*49c0*/  UISETP.NE.AND.EX UP0, UPT, UR27, URZ, UPT, UP0 ;  /* 0x000000ff1b00728c */ /* 0x000fcc000bf05300 */
[----:B------:R-:W-:-:S13]  /*49d0*/  PLOP3.LUT P0, PT, PT, PT, UP0, 0x80, 0x8 ;  /* 0x000000000008781c */ /* 0x000fda0003f0f008 */
[----:B------:R-:W-:Y:S05]  /*49e0*/  @!P0 BRA `(.L_x_3911) ;  /* 0x0000000400248947 */ /* 0x000fea0003800000 */
[----:B------:R-:W-:Y:S01]  /*49f0*/  ISETP.LT.AND P4, PT, RZ, UR33, PT ;  /* 0x00000021ff007c0c */ /* 0x000fe2000bf81270 */
[----:B0123-5:R-:W-:Y:S01]  /*4a00*/  HADD2.F32 R79, -RZ, R94.H0_H0 ;  /* 0x2000005eff4f7230 */ /* 0x02ffe20000004100 */
[--C-:B------:R-:W-:Y:S02]  /*4a10*/  SHF.R.U64 R78, R94, 0x10, R95.reuse ;  /* 0x000000105e4e7819 */ /* 0x100fe4000000125f */
[----:B------:R-:W-:-:S03]  /*4a20*/  SHF.R.U32.HI R108, RZ, 0x10, R95 ;  /* 0x00000010ff6c7819 */ /* 0x000fc6000001165f */
        /* <DEDUP_REMOVED lines=8> */
[----:B------:R-:W-:Y:S01]  /*4ab0*/  @P4 FFMA.FTZ R76, R90, UR5, R82 ;  /* 0x000000055a4c4c23 */ /* 0x000fe20008010052 */
[----:B------:R-:W-:-:S03]  /*4ac0*/  @P4 FADD.FTZ R82, R100, -R109 ;  /* 0x8000006d64524221 */ /* 0x000fc60000010000 */
[----:B------:R-:W-:Y:S01]  /*4ad0*/  @P4 FADD.FTZ R83, R93, -R76 ;  /* 0x8000004c5d534221 */ /* 0x000fe20000010000 */
[----:B------:R-:W-:Y:S02]  /*4ae0*/  HADD2.F32 R76, -RZ, R108.H0_H0 ;  /* 0x2000006cff4c7230 */ /* 0x000fe40000004100 */
[----:B------:R-:W-:Y:S01]  /*4af0*/  @P4 FFMA.FTZ R77, R82, UR32, R77 ;  /* 0x00000020524d4c23 */ /* 0x000fe2000801004d */
[----:B------:R-:W-:Y:S01]  /*4b00*/  F2FP.F16.F32.PACK_AB R108, RZ, R79 ;  /* 0x0000004fff6c723e */ /* 0x000fe200000000ff */
[----:B------:R-:W-:Y:S01]  /*4b10*/  @P4 FFMA.FTZ R78, R83, UR32, R78 ;  /* 0x00000020534e4c23 */ /* 0x000fe2000801004e */
[----:B------:R-:W-:-:S04]  /*4b20*/  @P4 FFMA.FTZ R76, R111, UR32, R76 ;  /* 0x000000206f4c4c23 */ /* 0x000fc8000801004c */
        /* <DEDUP_REMOVED lines=13> */
.L_x_3912:
        /* <DEDUP_REMOVED lines=12> */
.L_x_3913:
        /* <DEDUP_REMOVED lines=12> */
.L_x_3914:
        /* <DEDUP_REMOVED lines=16> */
.L_x_3911:
[----:B------:R-:W-:Y:S01]  /*4e80*/  ISETP.LT.AND P4, PT, RZ, UR33, PT ;  /* 0x00000021ff007c0c */ /* 0x000fe2000bf81270 */
[----:B------:R-:W-:-:S12]  /*4e90*/  BRA.U !UP3, `(.L_x_3916) ;  /* 0x000000010b3c7547 */ /* 0x000fd8000b800000 */
[----:B0123--:R-:W-:Y:S01]  /*4ea0*/  @P4 FFMA.FTZ R77, R91, UR5, R82 ;  /* 0x000000055b4d4c23 */ /* 0x00ffe20008010052 */
        /* <DEDUP_REMOVED lines=14> */
.L_x_3916:
        /* <DEDUP_REMOVED lines=17> */
.L_x_3917:
[----:B------:R-:W-:Y:S05]  /*50a0*/  BRA.U !UP3, `(.L_x_3918) ;  /* 0x000000010b3c7547 */ /* 0x000fea000b800000 */
[----:B0123--:R-:W-:Y:S01]  /*50b0*/  @P4 FFMA.FTZ R77, R101, UR5, R82 ;  /* 0x00000005654d4c23 */ /* 0x00ffe20008010052 */
        /* <DEDUP_REMOVED lines=14> */
.L_x_3918:
[----:B------:R-:W-:Y:S05]  /*51a0*/  BRA.U !UP3, `(.L_x_3915) ;  /* 0x000000090bec7547 */ /* 0x000fea000b800000 */
[----:B0123-5:R-:W-:Y:S01]  /*51b0*/  SHF.R.U32.HI R76, RZ, 0x10, R95 ;  /* 0x00000010ff4c7819 */ /* 0x02ffe2000001165f */
        /* <DEDUP_REMOVED lines=16> */
.L_x_3910:
[----:B------:R-:W-:-:S04]  /*52c0*/  UISETP.NE.U32.AND UP0, UPT, UR26, URZ, UPT ;  /* 0x000000ff1a00728c */ /* 0x000fc8000bf05070 */
[----:B------:R-:W-:-:S06]  /*52d0*/  UISETP.NE.AND.EX UP0, UPT, UR27, URZ, UPT, UP0 ;  /* 0x000000ff1b00728c */ /* 0x000fcc000bf05300 */
[----:B------:R-:W-:-:S13]  /*52e0*/  PLOP3.LUT P0, PT, PT, PT, UP0, 0x80, 0x8 ;  /* 0x000000000008781c */ /* 0x000fda0003f0f008 */
[----:B------:R-:W-:Y:S05]  /*52f0*/  @!P0 BRA `(.L_x_3919) ;  /* 0x00000004001c8947 */ /* 0x000fea0003800000 */
        /* <DEDUP_REMOVED lines=24> */
.L_x_3920:
        /* <DEDUP_REMOVED lines=16> */
.L_x_3921:
        /* <DEDUP_REMOVED lines=15> */
.L_x_3922:
[----:B------:R-:W-:Y:S02]  /*5670*/  F2FP.F16.F32.PACK_AB R79, RZ, R79 ;  /* 0x0000004fff4f723e */ /* 0x000fe400000000ff */
        /* <DEDUP_REMOVED lines=15> */
.L_x_3919:
        /* <DEDUP_REMOVED lines=24> */
.L_x_3925:
[----:B------:R-:W-:Y:S05]  /*58f0*/  BSYNC.RECONVERGENT B1 ;  /* 0x0000000000017941 */ /* 0x000fea0003800200 */
.L_x_3924:
[----:B------:R-:W-:-:S07]  /*5900*/  FADD.FTZ R16, R16, R77 ;  /* 0x0000004d10107221 */ /* 0x000fce0000010000 */
.L_x_3923:
        /* <DEDUP_REMOVED lines=24> */
.L_x_3928:
[----:B------:R-:W-:Y:S05]  /*5a90*/  BSYNC.RECONVERGENT B1 ;  /* 0x0000000000017941 */ /* 0x000fea0003800200 */
.L_x_3927:
[----:B------:R-:W-:-:S07]  /*5aa0*/  FADD.FTZ R17, R17, R76 ;  /* 0x0000004c11117221 */ /* 0x000fce0000010000 */
.L_x_3926:
        /* <DEDUP_REMOVED lines=24> */
.L_x_3931:
[----:B------:R-:W-:Y:S05]  /*5c30*/  BSYNC.RECONVERGENT B1 ;  /* 0x0000000000017941 */ /* 0x000fea0003800200 */
.L_x_3930:
[----:B------:R-:W-:-:S07]  /*5c40*/  FADD.FTZ R18, R18, R77 ;  /* 0x0000004d12127221 */ /* 0x000fce0000010000 */
.L_x_3929:
[----:B------:R-:W-:Y:S05]  /*5c50*/  BRA.U !UP3, `(.L_x_3915) ;  /* 0x000000010b407547 */ /* 0x000fea000b800000 */
[----:B0123--:R-:W-:Y:S01]  /*5c60*/  FFMA.FTZ R77, R104, UR5, R82 ;  /* 0x00000005684d7c23 */ /* 0x00ffe20008010052 */
[----:B------:R-:W-:-:S03]  /*5c70*/  ISETP.LT.AND P4, PT, RZ, UR33, PT ;  /* 0x00000021ff007c0c */ /* 0x000fc6000bf81270 */
[----:B------:R-:W-:-:S04]  /*5c80*/  FADD.FTZ R77, R102, -R77 ;  /* 0x8000004d664d7221 */ /* 0x000fc80000010000 */
[----:B------:R-:W-:-:S05]  /*5c90*/  FMUL.FTZ R76, R77, UR32 ;  /* 0x000000204d4c7c20 */ /* 0x000fca0008410000 */
[----:B------:R-:W-:Y:S02]  /*5ca0*/  FSEL R76, R76, RZ, P4 ;  /* 0x000000ff4c4c7208 */ /* 0x000fe40002000000 */
[----:B-----5:R-:W-:-:S03]  /*5cb0*/  ISETP.GE.U32.AND P4, PT, R89, 0x1000000, PT ;  /* 0x010000005900780c */ /* 0x020fc60003f86070 */
        /* <DEDUP_REMOVED lines=9> */
[----:B------:R-:W-:-:S07]  /*5d50*/  PRMT R107, R77, 0x7610, R107 ;  /* 0x000076104d6b7816 */ /* 0x000fce000000006b */
.L_x_3915:
        /* <DEDUP_REMOVED lines=9> */
.L_x_3932:
        /* <DEDUP_REMOVED lines=9> */
.L_x_3908:
[----:B------:R-:W-:Y:S05]  /*5e80*/  BSYNC.RECONVERGENT B0 ;  /* 0x0000000000007941 */ /* 0x000fea0003800200 */
.L_x_3907:
[----:B------:R-:W-:Y:S02]  /*5e90*/  UIADD3 UR11, UPT, UPT, UR11, UR28, URZ ;  /* 0x0000001c0b0b7290 */ /* 0x000fe4000fffe0ff */
[----:B------:R-:W-:Y:S02]  /*5ea0*/  UPLOP3.LUT UP1, UPT, UPT, UPT, UP1, 0x40, 0x4 ;  /* 0x000000000004789c */ /* 0x000fe40003f2e810 */
[----:B------:R-:W-:-:S09]  /*5eb0*/  UISETP.GE.AND UP0, UPT, UR11, UR29, UPT ;  /* 0x0000001d0b00728c */ /* 0x000fd2000bf06270 */
[----:B------:R-:W-:Y:S05]  /*5ec0*/  BRA.U !UP0, `(.L_x_3933) ;  /* 0xffffffa508987547 */ /* 0x000fea000b83ffff */
.L_x_3838:
[----:B------:R-:W0:Y:S01]  /*5ed0*/  S2UR UR4, SR_CTAID.X ;  /* 0x00000000000479c3 */ /* 0x000e220000002500 */
[----:B------:R-:W-:Y:S01]  /*5ee0*/  BSSY.RECONVERGENT B0, `(.L_x_3934) ;  /* 0x000000f000007945 */ /* 0x000fe20003800200 */
[----:B0-----:R-:W-:-:S06]  /*5ef0*/  UIMAD UR4, UR4, UR9, URZ ;  /* 0x00000009040472a4 */ /* 0x001fcc000f8e02ff */
[----:B------:R-:W-:-:S04]  /*5f00*/  MOV R9, UR4 ;  /* 0x0000000400097c02 */ /* 0x000fc80008000f00 */
[----:B------:R-:W-:Y:S01]  /*5f10*/  LEA.HI R9, R9, R0, RZ, 0x1e ;  /* 0x0000000009097211 */ /* 0x000fe200078ff0ff */
[----:B------:R-:W-:Y:S06]  /*5f20*/  @!P3 BRA `(.L_x_3935) ;  /* 0x000000000028b947 */ /* 0x000fec0003800000 */
[----:B------:R-:W0:Y:S08]  /*5f30*/  LDC.64 R2, c[0x0][0x440] ;  /* 0x00011000ff027b82 */ /* 0x000e300000000a00 */
[----:B-----5:R-:W1:Y:S08]  /*5f40*/  LDC.64 R4, c[0x0][0x448] ;  /* 0x00011200ff047b82 */ /* 0x020e700000000a00 */
        /* <DEDUP_REMOVED lines=8> */
.L_x_3935:
[----:B------:R-:W-:Y:S05]  /*5fd0*/  BSYNC.RECONVERGENT B0 ;  /* 0x0000000000007941 */ /* 0x000fea0003800200 */
.L_x_3934:
[----:B------:R-:W-:Y:S04]  /*5fe0*/  BSSY.RECONVERGENT B0, `(.L_x_3936) ;  /* 0x000000c000007945 */ /* 0x000fe80003800200 */
[----:B------:R-:W-:Y:S05]  /*5ff0*/  @!P1 BRA `(.L_x_3937) ;  /* 0x0000000000289947 */ /* 0x000fea0003800000 */
[----:B0-----:R-:W0:Y:S08]  /*6000*/  LDC.64 R2, c[0x0][0x440] ;  /* 0x00011000ff027b82 */ /* 0x001e300000000a00 */
        /* <DEDUP_REMOVED lines=9> */
.L_x_3937:
[----:B------:R-:W-:Y:S05]  /*60a0*/  BSYNC.RECONVERGENT B0 ;  /* 0x0000000000007941 */ /* 0x000fea0003800200 */
.L_x_3936:
[----:B------:R-:W-:Y:S05]  /*60b0*/  @!P2 EXIT ;  /* 0x000000000000a94d */ /* 0x000fea0003800000 */
[----:B0-----:R-:W0:Y:S08]  /*60c0*/  LDC.64 R2, c[0x0][0x440] ;  /* 0x00011000ff027b82 */ /* 0x001e300000000a00 */
[----:B-----5:R-:W1:Y:S08]  /*60d0*/  LDC.64 R4, c[0x0][0x448] ;  /* 0x00011200ff047b82 */ /* 0x020e700000000a00 */
        /* <DEDUP_REMOVED lines=8> */
.L_x_3938:
        /* <DEDUP_REMOVED lines=10> */
.L_x_6769:


//--------------------- .text._ZN10layer_norm22ln_bwd_finalize_kernelINS_22Kernel_traits_finalizeILj1536Ef6__halfS2_S2_fjLb1ELj1024ELj4ENS_18Kernel_traits_baseILj1536EfS2_S2_S2_fjLj1024EEEEELb1ELb1EEEvNS_9BwdParamsE --------------------------
	.section	.text._ZN10layer_norm22ln_bwd_finalize_kernelINS_22Kernel_traits_finalizeILj1536Ef6__halfS2_S2_fjLb1ELj1024ELj4ENS_18Kernel_traits_baseILj1536EfS2_S2_S2_fjLj1024EEEEELb1ELb1EEEvNS_9BwdParamsE,"ax",@progbits
	.align	128
        .global         _ZN10layer_norm22ln_bwd_finalize_kernelINS_22Kernel_traits_finalizeILj1536Ef6__halfS2_S2_fjLb1ELj1024ELj4ENS_18Kernel_traits_baseILj1536EfS2_S2_S2_fjLj1024EEEEELb1ELb1EEEvNS_9BwdParamsE
        .type           _ZN10layer_norm22ln_bwd_finalize_kernelINS_22Kernel_traits_finalizeILj1536Ef6__halfS2_S2_fjLb1ELj1024ELj4ENS_18Kernel_traits_baseILj1536EfS2_S2_S2_fjLj1024EEEEELb1ELb1EEEvNS_9BwdParamsE,@function
        .size           _ZN10layer_norm22ln_bwd_finalize_kernelINS_22Kernel_traits_finalizeILj1536Ef6__halfS2_S2_fjLb1ELj1024ELj4ENS_18Kernel_traits_baseILj1536EfS2_S2_S2_fjLj1024EEEEELb1ELb1EEEvNS_9BwdParamsE,(.L_x_6770 - _ZN10layer_norm22ln_bwd_finalize_kernelINS_22Kernel_traits_finalizeILj1536Ef6__halfS2_S2_fjLb1ELj1024ELj4ENS_18Kernel_traits_baseILj1536EfS2_S2_S2_fjLj1024EEEEELb1ELb1EEEvNS_9BwdParamsE)
        .other          _ZN10layer_norm22ln_bwd_finalize_kernelINS_22Kernel_traits_finalizeILj1536Ef6__halfS2_S2_fjLb1ELj1024ELj4ENS_18Kernel_traits_baseILj1536EfS2_S2_S2_fjLj1024EEEEELb1ELb1EEEvNS_9BwdParamsE,@"STO_CUDA_ENTRY STV_DEFAULT"
_ZN10layer_norm22ln_bwd_finalize_kernelINS_22Kernel_traits_finalizeILj1536Ef6__halfS2_S2_fjLb1ELj1024ELj4ENS_18Kernel_traits_baseILj1536EfS2_S2_S2_fjLj1024EEEEELb1ELb1EEEvNS_9BwdParamsE:
.text._ZN10layer_norm22ln_bwd_finalize_kernelINS_22Kernel_traits_finalizeILj1536Ef6__halfS2_S2_fjLb1ELj1024ELj4ENS_18Kernel_traits_baseILj1536EfS2_S2_S2_fjLj1024EEEEELb1ELb1EEEvNS_9BwdParamsE:
        /* <DEDUP_REMOVED lines=60> */
.L_x_3943:
        /* <DEDUP_REMOVED lines=87> */
.L_x_3942:
[----:B------:R-:W-:Y:S05]  /*0930*/  BSYNC.RECONVERGENT B1 ;  /* 0x0000000000017941 */ /* 0x000fea0003800200 */
.L_x_3941:
        /* <DEDUP_REMOVED lines=50> */
.L_x_3945:
[----:B------:R-:W-:Y:S05]  /*0c60*/  BSYNC.RECONVERGENT B1 ;  /* 0x0000000000017941 */ /* 0x000fea0003800200 */
.L_x_3944:
        /* <DEDUP_REMOVED lines=30> */
.L_x_3947:
[----:B------:R-:W-:Y:S05]  /*0e50*/  BSYNC.RECONVERGENT B1 ;  /* 0x0000000000017941 */ /* 0x000fea0003800200 */
.L_x_3946:
        /* <DEDUP_REMOVED lines=15> */
.L_x_3940:
[----:B------:R-:W-:Y:S05]  /*0f50*/  BSYNC.RECONVERGENT B0 ;  /* 0x0000000000007941 */ /* 0x000fea0003800200 */
.L_x_3939:
        /* <DEDUP_REMOVED lines=70> */
.L_x_3948:
        /* <DEDUP_REMOVED lines=12> */
.L_x_6770:


//--------------------- .text._ZN10layer_norm13ln_bwd_kernelINS_13Kernel_traitsIf6__halfS2_S2_fjLj1536ELj1ELj1ELj4ELj8ENS_18Kernel_traits_baseILj1536EfS2_S2_S2_fjLj128EEEEELb1ELb1ELb1ELb1EEEvNS_9BwdParamsE --------------------------
	.section	.text._ZN10layer_norm13ln_bwd_kernelINS_13Kernel_traitsIf6__halfS2_S2_fjLj1536ELj1ELj1ELj4ELj8ENS_18Kernel_traits_baseILj1536EfS2_S2_S2_fjLj128EEEEELb1ELb1ELb1ELb1EEEvNS_9BwdParamsE,"ax",@progbits
	.align	128
        .global         _ZN10layer_norm13ln_bwd_kernelINS_13Kernel_traitsIf6__halfS2_S2_fjLj1536ELj1ELj1ELj4ELj8ENS_18Kernel_traits_baseILj1536EfS2_S2_S2_fjLj128EEEEELb1ELb1ELb1ELb1EEEvNS_9BwdParamsE
        .type           _ZN10layer_norm13ln_bwd_kernelINS_13Kernel_traitsIf6__halfS2_S2_fjLj1536ELj1ELj1ELj4ELj8ENS_18Kernel_traits_baseILj1536EfS2_S2_S2_fjLj128EEEEELb1ELb1ELb1ELb1EEEvNS_9BwdParamsE,@function
        .size           _ZN10layer_norm13ln_bwd_kernelINS_13Kernel_traitsIf6__halfS2_S2_fjLj1536ELj1ELj1ELj4ELj8ENS_18Kernel_traits_baseILj1536EfS2_S2_S2_fjLj128EEEEELb1ELb1ELb1ELb1EEEvNS_9BwdParamsE,(.L_x_6771 - _ZN10layer_norm13ln_bwd_kernelINS_13Kernel_traitsIf6__halfS2_S2_fjLj1536ELj1ELj1ELj4ELj8ENS_18Kernel_traits_baseILj1536EfS2_S2_S2_fjLj128EEEEELb1ELb1ELb1ELb1EEEvNS_9BwdParamsE)
        .other          _ZN10layer_norm13ln_bwd_kernelINS_13Kernel_traitsIf6__halfS2_S2_fjLj1536ELj1ELj1ELj4ELj8ENS_18Kernel_traits_baseILj1536EfS2_S2_S2_fjLj128EEEEELb1ELb1ELb1ELb1EEEvNS_9BwdParamsE,@"STO_CUDA_ENTRY STV_DEFAULT"
_ZN10layer_norm13ln_bwd_kernelINS_13Kernel_traitsIf6__halfS2_S2_fjLj1536ELj1ELj1ELj4ELj8ENS_18Kernel_traits_baseILj1536EfS2_S2_S2_fjLj128EEEEELb1ELb1ELb1ELb1EEEvNS_9BwdParamsE:
.text._ZN10layer_norm13ln_bwd_kernelINS_13Kernel_traitsIf6__halfS2_S2_fjLj1536ELj1ELj1ELj4ELj8ENS_18Kernel_traits_baseILj1536EfS2_S2_S2_fjLj128EEEEELb1ELb1ELb1ELb1EEEvNS_9BwdParamsE:
        /* <DEDUP_REMOVED lines=46> */
.L_x_4010:
        /* <DEDUP_REMOVED lines=34> */
[--C-:B------:R-:W-:Y:S02]  /*0500*/  IMAD.WIDE.U32 R4, R5, 0x8, R14.reuse ;  /* 0x0000000805047825 */ /* 0x100fe400078e000e */
[----:B------:R-:W3:Y:S01]  /*0510*/  LDG.E.64 R6, desc[UR20][R6.64] ;  /* 0x0000001406067981 */ /* 0x000ee2000c1e1b00 */
[----:B------:R-:W-:Y:S01]  /*0520*/  LEA.HI.SX32 R81, R81, R0, 0x1e ;  /* 0x0000000051517211 */ /* 0x000fe200078ff2ff */
[----:B------:R-:W-:Y:S01]  /*0530*/  IMAD.WIDE.U32 R14, R9, 0x8, R14 ;  /* 0x00000008090e7825 */ /* 0x000fe200078e000e */
[----:B------:R-:W-:Y:S01]  /*0540*/  MOV R76, UR30 ;  /* 0x0000001e004c7c02 */ /* 0x000fe20008000f00 */
[----:B------:R-:W4:Y:S01]  /*0550*/  LDG.E.64 R4, desc[UR20][R4.64] ;  /* 0x0000001404047981 */ /* 0x000f22000c1e1b00 */
[C---:B------:R-:W-:Y:S01]  /*0560*/  IADD3 R87, PT, PT, R81.reuse, 0x80, RZ ;  /* 0x0000008051577810 */ /* 0x040fe20007ffe0ff */
[C-C-:B-1----:R-:W-:Y:S01]  /*0570*/  IMAD.WIDE.U32 R8, R81.reuse, 0x8, R2.reuse ;  /* 0x0000000851087825 */ /* 0x142fe200078e0002 */
[----:B------:R-:W-:Y:S01]  /*0580*/  IADD3 R89, PT, PT, R81, 0x100, RZ ;  /* 0x0000010051597810 */ /* 0x000fe20007ffe0ff */
[----:B------:R-:W4:Y:S01]  /*0590*/  LDG.E.64 R14, desc[UR20][R14.64] ;  /* 0x000000140e0e7981 */ /* 0x000f22000c1e1b00 */
[----:B------:R-:W-:Y:S01]  /*05a0*/  MOV R77, UR31 ;  /* 0x0000001f004d7c02 */ /* 0x000fe20008000f00 */
[----:B------:R-:W-:-:S02]  /*05b0*/  IMAD.WIDE.U32 R10, R87, 0x8, R2 ;  /* 0x00000008570a7825 */ /* 0x000fc400078e0002 */
[----:B------:R-:W4:Y:S02]  /*05c0*/  LDG.E.64 R8, desc[UR20][R8.64] ;  /* 0x0000001408087981 */ /* 0x000f24000c1e1b00 */
[----:B------:R-:W-:Y:S02]  /*05d0*/  IMAD.WIDE.U32 R12, R89, 0x8, R2 ;  /* 0x00000008590c7825 */ /* 0x000fe400078e0002 */
[----:B------:R0:W4:Y:S04]  /*05e0*/  LDG.E R80, desc[UR20][R76.64] ;  /* 0x000000144c507981 */ /* 0x000128000c1e1900 */
        /* <DEDUP_REMOVED lines=11> */
[----:B--2---:R-:W-:-:S06]  /*06a0*/  IMAD.WIDE.U32 R112, R85, 0x4, R82 ;  /* 0x0000000455707825 */ /* 0x004fcc00078e0052 */
[----:B------:R-:W5:Y:S01]  /*06b0*/  LDG.E R112, desc[UR20][R112.64] ;  /* 0x0000001470707981 */ /* 0x000f62000c1e1900 */
[----:B------:R-:W-:-:S04]  /*06c0*/  ISETP.NE.U32.AND P0, PT, RZ, UR4, PT ;  /* 0x00000004ff007c0c */ /* 0x000fc8000bf05070 */
[----:B------:R-:W-:-:S13]  /*06d0*/  ISETP.NE.AND.EX P0, PT, RZ, UR5, PT, P0 ;  /* 0x00000005ff007c0c */ /* 0x000fda000bf05300 */
[----:B------:R-:W1:Y:S08]  /*06e0*/  @P0 LDC.64 R78, c[0x0][0x438] ;  /* 0x00010e00ff4e0b82 */ /* 0x000e700000000a00 */
[----:B------:R-:W2:Y:S08]  /*06f0*/  @P0 LDC.64 R2, c[0x0][0x438] ;  /* 0x00010e00ff020b82 */ /* 0x000eb00000000a00 */
[----:B0-----:R-:W0:Y:S01]  /*0700*/  @P0 LDC.64 R76, c[0x0][0x438] ;  /* 0x00010e00ff4c0b82 */ /* 0x001e220000000a00 */
[----:B------:R-:W-:-:S02]  /*0710*/  IADD3 R91, PT, PT, R85, 0x80, RZ ;  /* 0x00000080555b7810 */ /* 0x000fc40007ffe0ff */
[----:B------:R-:W-:-:S03]  /*0720*/  IADD3 R93, PT, PT, R85, 0x100, RZ ;  /* 0x00000100555d7810 */ /* 0x000fc60007ffe0ff */
[----:B------:R-:W-:-:S04]  /*0730*/  IMAD.WIDE.U32 R84, R91, 0x4, R82 ;  /* 0x000000045b547825 */ /* 0x000fc800078e0052 */
[----:B------:R-:W-:Y:S01]  /*0740*/  IMAD.WIDE.U32 R82, R93, 0x4, R82 ;  /* 0x000000045d527825 */ /* 0x000fe200078e0052 */
[----:B------:R-:W5:Y:S03]  /*0750*/  LDG.E R111, desc[UR20][R84.64] ;  /* 0x00000014546f7981 */ /* 0x000f66000c1e1900 */
[----:B-1----:R-:W-:-:S04]  /*0760*/  @P0 IMAD.WIDE.U32 R78, R81, 0x8, R78 ;  /* 0x00000008514e0825 */ /* 0x002fc800078e004e */
[----:B--2---:R-:W-:Y:S01]  /*0770*/  @P0 IMAD.WIDE.U32 R90, R87, 0x8, R2 ;  /* 0x00000008575a0825 */ /* 0x004fe200078e0002 */
[----:B------:R1:W5:Y:S04]  /*0780*/  @P0 LDG.E.64 R98, desc[UR20][R78.64] ;  /* 0x000000144e620981 */ /* 0x000368000c1e1b00 */
[----:B------:R2:W5:Y:S01]  /*0790*/  @P0 LDG.E.64 R96, desc[UR20][R90.64] ;  /* 0x000000145a600981 */ /* 0x000562000c1e1b00 */
[----:B0-----:R-:W-:-:S03]  /*07a0*/  @P0 IMAD.WIDE.U32 R92, R89, 0x8, R76 ;  /* 0x00000008595c0825 */ /* 0x001fc600078e004c */
[----:B------:R0:W5:Y:S04]  /*07b0*/  LDG.E R2, desc[UR20][R82.64] ;  /* 0x0000001452027981 */ /* 0x000168000c1e1900 */
[----:B------:R0:W5:Y:S01]  /*07c0*/  @P0 LDG.E.64 R94, desc[UR20][R92.64] ;  /* 0x000000145c5e0981 */ /* 0x000162000c1e1b00 */
[----:B------:R-:W-:Y:S02]  /*07d0*/  ISETP.NE.AND P0, PT, RZ, UR27, PT ;  /* 0x0000001bff007c0c */ /* 0x000fe4000bf05270 */
[----:B---3--:R-:W-:Y:S02]  /*07e0*/  MOV R89, R6 ;  /* 0x0000000600597202 */ /* 0x008fe40000000f00 */
[----:B------:R-:W-:Y:S02]  /*07f0*/  SHF.R.U64 R88, R6, 0x10, R7 ;  /* 0x0000001006587819 */ /* 0x000fe40000001207 */
[----:B------:R-:W-:-:S02]  /*0800*/  MOV R87, R7 ;  /* 0x0000000700577202 */ /* 0x000fc40000000f00 */
[----:B------:R-:W-:Y:S02]  /*0810*/  SHF.R.U32.HI R6, RZ, 0x10, R7 ;  /* 0x00000010ff067819 */ /* 0x000fe40000011607 */
[----:B----4-:R-:W-:Y:S02]  /*0820*/  MOV R86, R4 ;  /* 0x0000000400567202 */ /* 0x010fe40000000f00 */
[----:B------:R-:W-:Y:S02]  /*0830*/  SHF.R.U32.HI R7, RZ, 0x10, R9 ;  /* 0x00000010ff077819 */ /* 0x000fe40000011609 */
[----:B------:R-:W-:Y:S02]  /*0840*/  SHF.R.U64 R81, R4, 0x10, R5 ;  /* 0x0000001004517819 */ /* 0x000fe40000001205 */
[----:B-1----:R-:W-:Y:S01]  /*0850*/  MOV R79, R14 ;  /* 0x0000000e004f7202 */ /* 0x002fe20000000f00 */
[----:B------:R-:W-:Y:S01]  /*0860*/  HADD2.F32 R7, -RZ, R7.H0_H0 ;  /* 0x20000007ff077230 */ /* 0x000fe20000004100 */
[----:B------:R-:W-:-:S02]  /*0870*/  SHF.R.U64 R76, R14, 0x10, R15 ;  /* 0x000000100e4c7819 */ /* 0x000fc4000000120f */
[----:B------:R-:W-:Y:S02]  /*0880*/  MOV R0, R15 ;  /* 0x0000000f00007202 */ /* 0x000fe40000000f00 */
[----:B------:R-:W-:Y:S01]  /*0890*/  SHF.R.U32.HI R14, RZ, 0x10, R15 ;  /* 0x00000010ff0e7819 */ /* 0x000fe2000001160f */
[----:B------:R-:W-:Y:S01]  /*08a0*/  HADD2.F32 R15, -RZ, R11.H0_H0 ;  /* 0x2000000bff0f7230 */ /* 0x000fe20000004100 */
[----:B------:R-:W-:Y:S01]  /*08b0*/  SHF.R.U64 R4, R8, 0x10, R9 ;  /* 0x0000001008047819 */ /* 0x000fe20000001209 */
[----:B------:R-:W-:Y:S01]  /*08c0*/  HADD2.F32 R8, -RZ, R8.H0_H0 ;  /* 0x20000008ff087230 */ /* 0x000fe20000004100 */
[----:B--2---:R-:W-:Y:S01]  /*08d0*/  FSEL R91, R80, RZ, !P0 ;  /* 0x000000ff505b7208 */ /* 0x004fe20004000000 */
[----:B------:R-:W-:Y:S01]  /*08e0*/  HADD2.F32 R80, -RZ, R12.H0_H0 ;  /* 0x2000000cff507230 */ /* 0x000fe20000004100 */
[----:B0-----:R-:W-:Y:S01]  /*08f0*/  SHF.R.U64 R83, R10, 0x10, R11 ;  /* 0x000000100a537819 */ /* 0x001fe2000000120b */
[----:B------:R-:W-:Y:S01]  /*0900*/  HADD2.F32 R9, -RZ, R9.H0_H0 ;  /* 0x20000009ff097230 */ /* 0x000fe20000004100 */
[--C-:B------:R-:W-:Y:S01]  /*0910*/  SHF.R.U64 R90, R12, 0x10, R13.reuse ;  /* 0x000000100c5a7819 */ /* 0x100fe2000000120d */
[----:B------:R-:W-:Y:S01]  /*0920*/  HADD2.F32 R10, -RZ, R10.H0_H0 ;  /* 0x2000000aff0a7230 */ /* 0x000fe20000004100 */
[----:B------:R-:W-:Y:S01]  /*0930*/  SHF.R.U32.HI R102, RZ, 0x10, R13 ;  /* 0x00000010ff667819 */ /* 0x000fe2000001160d */
[----:B------:R-:W-:-:S02]  /*0940*/  HADD2.F32 R85, -RZ, R13.H0_H0 ;  /* 0x2000000dff557230 */ /* 0x000fc40000004100 */
[C---:B------:R-:W-:Y:S01]  /*0950*/  FADD.FTZ R7, -R91.reuse, R7 ;  /* 0x000000075b077221 */ /* 0x040fe20000010100 */
[C---:B------:R-:W-:Y:S01]  /*0960*/  FADD.FTZ R3, -R91.reuse, R8 ;  /* 0x000000085b037221 */ /* 0x040fe20000010100 */
[----:B------:R-:W-:Y:S02]  /*0970*/  HADD2.F32 R12, -RZ, R83.H0_H0 ;  /* 0x20000053ff0c7230 */ /* 0x000fe40000004100 */
[C---:B------:R-:W-:Y:S01]  /*0980*/  FADD.FTZ R13, -R91.reuse, R15 ;  /* 0x0000000f5b0d7221 */ /* 0x040fe20000010100 */
[----:B------:R-:W-:Y:S02]  /*0990*/  HADD2.F32 R89, -RZ, R89.H0_H0 ;  /* 0x20000059ff597230 */ /* 0x000fe40000004100 */
[----:B------:R-:W-:Y:S01]  /*09a0*/  FADD.FTZ R15, -R91, R80 ;  /* 0x000000505b0f7221 */ /* 0x000fe20000010100 */
[----:B------:R-:W-:Y:S01]  /*09b0*/  HADD2.F32 R4, -RZ, R4.H0_H0 ;  /* 0x20000004ff047230 */ /* 0x000fe20000004100 */
[----:B------:R-:W-:Y:S01]  /*09c0*/  MOV R77, R5 ;  /* 0x00000005004d7202 */ /* 0x000fe20000000f00 */
[----:B------:R-:W-:Y:S01]  /*09d0*/  HADD2.F32 R80, -RZ, R6.H0_H0 ;  /* 0x20000006ff507230 */ /* 0x000fe20000004100 */
[----:B------:R-:W-:Y:S01]  /*09e0*/  SHF.R.U32.HI R82, RZ, 0x10, R5 ;  /* 0x00000010ff527819 */ /* 0x000fe20000011605 */
[----:B------:R-:W-:Y:S01]  /*09f0*/  FMUL.FTZ R6, R7, UR29 ;  /* 0x0000001d07067c20 */ /* 0x000fe20008410000 */
[----:B------:R-:W-:Y:S01]  /*0a00*/  SHF.R.U32.HI R78, RZ, 0x10, R11 ;  /* 0x00000010ff4e7819 */ /* 0x000fe2000001160b */
[C---:B------:R-:W-:Y:S01]  /*0a10*/  FADD.FTZ R5, -R91.reuse, R9 ;  /* 0x000000095b057221 */ /* 0x040fe20000010100 */
[----:B------:R-:W-:Y:S01]  /*0a20*/  FADD.FTZ R11, -R91, R10 ;  /* 0x0000000a5b0b7221 */ /* 0x000fe20000010100 */
[----:B------:R-:W-:Y:S01]  /*0a30*/  FMUL.FTZ R3, R3, UR29 ;  /* 0x0000001d03037c20 */ /* 0x000fe20008410000 */
[----:B------:R-:W-:-:S02]  /*0a40*/  HADD2.F32 R88, -RZ, R88.H0_H0 ;  /* 0x20000058ff587230 */ /* 0x000fc40000004100 */
[C---:B------:R-:W-:Y:S01]  /*0a50*/  FADD.FTZ R12, -R91.reuse, R12 ;  /* 0x0000000c5b0c7221 */ /* 0x040fe20000010100 */
[-C--:B-----5:R-:W-:Y:S01]  /*0a60*/  FMUL.FTZ R8, R36, R89.reuse ;  /* 0x0000005924087220 */ /* 0x0a0fe20000410000 */
[----:B------:R-:W-:Y:S01]  /*0a70*/  FADD.FTZ R4, -R91, R4 ;  /* 0x000000045b047221 */ /* 0x000fe20000010100 */
[----:B------:R-:W-:Y:S02]  /*0a80*/  HADD2.F32 R87, -RZ, R87.H0_H0 ;  /* 0x20000057ff577230 */ /* 0x000fe40000004100 */
[----:B------:R-:W-:Y:S01]  /*0a90*/  FADD.FTZ R55, R55, R80 ;  /* 0x0000005037377221 */ /* 0x000fe20000010000 */
[-C--:B------:R-:W-:Y:S01]  /*0aa0*/  FFMA.FTZ R43, R6, R80.reuse, R43 ;  /* 0x00000050062b7223 */ /* 0x080fe2000001002b */
[----:B------:R-:W-:Y:S01]  /*0ab0*/  FMUL.FTZ R9, R39, R80 ;  /* 0x0000005027097220 */ /* 0x000fe20000410000 */
[----:B------:R-:W-:Y:S02]  /*0ac0*/  HADD2.F32 R83, -RZ, R86.H0_H0 ;  /* 0x20000056ff537230 */ /* 0x000fe40000004100 */
[----:B------:R-:W-:Y:S01]  /*0ad0*/  FMUL.FTZ R5, R5, UR29 ;  /* 0x0000001d05057c20 */ /* 0x000fe20008410000 */
[----:B------:R-:W-:Y:S01]  /*0ae0*/  FFMA.FTZ R40, R3, R89, R40 ;  /* 0x0000005903287223 */ /* 0x000fe20000010028 */
[----:B------:R-:W-:Y:S01]  /*0af0*/  FADD.FTZ R52, R52, R89 ;  /* 0x0000005934347221 */ /* 0x000fe20000010000 */
[----:B------:R-:W-:-:S02]  /*0b00*/  HADD2.F32 R80, -RZ, R81.H0_H0 ;  /* 0x20000051ff507230 */ /* 0x000fc40000004100 */
[----:B------:R-:W-:Y:S01]  /*0b10*/  FMUL.FTZ R11, R11, UR29 ;  /* 0x0000001d0b0b7c20 */ /* 0x000fe20008410000 */
[----:B------:R-:W-:Y:S01]  /*0b20*/  FMUL.FTZ R7, R37, R88 ;  /* 0x0000005825077220 */ /* 0x000fe20000410000 */
[----:B------:R-:W-:Y:S02]  /*0b30*/  HADD2.F32 R89, -RZ, R77.H0_H0 ;  /* 0x2000004dff597230 */ /* 0x000fe40000004100 */
[----:B------:R-:W-:Y:S01]  /*0b40*/  FADD.FTZ R84, RZ, R8 ;  /* 0x00000008ff547221 */ /* 0x000fe20000010000 */
[----:B------:R-:W-:Y:S01]  /*0b50*/  FMUL.FTZ R12, R12, UR29 ;  /* 0x0000001d0c0c7c20 */ /* 0x000fe20008410000 */
[----:B------:R-:W-:Y:S01]  /*0b60*/  FMUL.FTZ R4, R4, UR29 ;  /* 0x0000001d04047c20 */ /* 0x000fe20008410000 */
[----:B------:R-:W-:Y:S02]  /*0b70*/  HADD2.F32 R77, -RZ, R0.H0_H0 ;  /* 0x20000000ff4d7230 */ /* 0x000fe40000004100 */
[----:B------:R-:W-:Y:S01]  /*0b80*/  FFMA.FTZ R81, R3, R8, RZ ;  /* 0x0000000803517223 */ /* 0x000fe200000100ff */
[----:B------:R-:W-:-:S02]  /*0b90*/  HADD2.F32 R0, -RZ, R14.H0_H0 ;  /* 0x2000000eff007230 */ /* 0x000fc40000004100 */
[-C--:B------:R-:W-:Y:S01]  /*0ba0*/  FFMA.FTZ R42, R5, R87.reuse, R42 ;  /* 0x00000057052a7223 */ /* 0x080fe2000001002a */
[----:B------:R-:W-:Y:S02]  /*0bb0*/  HADD2.F32 R78, -RZ, R78.H0_H0 ;  /* 0x2000004eff4e7230 */ /* 0x000fe40000004100 */
[----:B------:R-:W-:Y:S01]  /*0bc0*/  FADD.FTZ R54, R54, R87 ;  /* 0x0000005736367221 */ /* 0x000fe20000010000 */
        /* <DEDUP_REMOVED lines=8> */
[C---:B------:R-:W-:Y:S01]  /*0c50*/  FFMA.FTZ R80, R4.reuse, R7, R81 ;  /* 0x0000000704507223 */ /* 0x040fe20000010051 */
[----:B------:R-:W-:Y:S01]  /*0c60*/  FADD.FTZ R53, R53, R88 ;  /* 0x0000005835357221 */ /* 0x000fe20000010000 */
[----:B------:R-:W-:Y:S01]  /*0c70*/  FFMA.FTZ R41, R4, R88, R41 ;  /* 0x0000005804297223 */ /* 0x000fe20000010029 */
[----:B------:R-:W-:Y:S01]  /*0c80*/  FADD.FTZ R78, -R91, R78 ;  /* 0x0000004e5b4e7221 */ /* 0x000fe20000010100 */
[----:B------:R-:W-:Y:S01]  /*0c90*/  FADD.FTZ R88, R10, R83 ;  /* 0x000000530a587221 */ /* 0x000fe20000010000 */
[----:B------:R-:W-:-:S02]  /*0ca0*/  FFMA.FTZ R81, R5, R10, R80 ;  /* 0x0000000a05517223 */ /* 0x000fc40000010050 */
[----:B------:R-:W-:Y:S01]  /*0cb0*/  FMUL.FTZ R86, R78, UR29 ;  /* 0x0000001d4e567c20 */ /* 0x000fe20008410000 */
[----:B------:R-:W-:Y:S01]  /*0cc0*/  FADD.FTZ R83, R9, R88 ;  /* 0x0000005809537221 */ /* 0x000fe20000010000 */
[----:B------:R-:W-:Y:S01]  /*0cd0*/  FFMA.FTZ R78, R6, R9, R81 ;  /* 0x00000009064e7223 */ /* 0x000fe20000010051 */
[----:B------:R-:W-:Y:S02]  /*0ce0*/  HADD2.F32 R90, -RZ, R90.H0_H0 ;  /* 0x2000005aff5a7230 */ /* 0x000fe40000004100 */
[----:B------:R-:W-:Y:S01]  /*0cf0*/  FADD.FTZ R80, R14, R83 ;  /* 0x000000530e507221 */ /* 0x000fe20000010000 */
[----:B------:R-:W-:Y:S01]  /*0d00*/  FFMA.FTZ R81, R11, R14, R78 ;  /* 0x0000000e0b517223 */ /* 0x000fe2000001004e */
[----:B------:R-:W-:Y:S02]  /*0d10*/  HADD2.F32 R82, -RZ, R82.H0_H0 ;  /* 0x20000052ff527230 */ /* 0x000fe40000004100 */
[----:B------:R-:W-:Y:S01]  /*0d20*/  FMUL.FTZ R13, R13, UR29 ;  /* 0x0000001d0d0d7c20 */ /* 0x000fe20008410000 */
[----:B------:R-:W-:-:S02]  /*0d30*/  HADD2.F32 R79, -RZ, R79.H0_H0 ;  /* 0x2000004fff4f7230 */ /* 0x000fc40000004100 */
[----:B------:R-:W-:Y:S01]  /*0d40*/  FMUL.FTZ R15, R15, UR29 ;  /* 0x0000001d0f0f7c20 */ /* 0x000fe20008410000 */
[----:B------:R-:W-:Y:S01]  /*0d50*/  FMUL.FTZ R84, R34, R89 ;  /* 0x0000005922547220 */ /* 0x000fe20000410000 */
[----:B------:R-:W-:Y:S01]  /*0d60*/  FADD.FTZ R83, R87, R80 ;  /* 0x0000005057537221 */ /* 0x000fe20000010000 */
[----:B------:R-:W-:Y:S01]  /*0d70*/  FFMA.FTZ R78, R12, R87, R81 ;  /* 0x000000570c4e7223 */ /* 0x000fe20000010051 */
[----:B------:R-:W-:Y:S01]  /*0d80*/  FADD.FTZ R90, -R91, R90 ;  /* 0x0000005a5b5a7221 */ /* 0x000fe20000010100 */
[----:B------:R-:W-:Y:S01]  /*0d90*/  FADD.FTZ R58, R58, R89 ;  /* 0x000000593a3a7221 */ /* 0x000fe20000010000 */
[----:B------:R-:W-:Y:S01]  /*0da0*/  FFMA.FTZ R46, R13, R89, R46 ;  /* 0x000000590d2e7223 */ /* 0x000fe2000001002e */
[----:B------:R-:W-:Y:S01]  /*0db0*/  FMUL.FTZ R89, R35, R82 ;  /* 0x0000005223597220 */ /* 0x000fe20000410000 */
[----:B------:R-:W-:Y:S01]  /*0dc0*/  FADD.FTZ R60, R60, R79 ;  /* 0x0000004f3c3c7221 */ /* 0x000fe20000010000 */
[-C--:B------:R-:W-:Y:S01]  /*0dd0*/  FFMA.FTZ R48, R15, R79.reuse, R48 ;  /* 0x0000004f0f307223 */ /* 0x080fe20000010030 */
[----:B------:R-:W-:Y:S01]  /*0de0*/  FMUL.FTZ R88, R28, R79 ;  /* 0x0000004f1c587220 */ /* 0x000fe20000410000 */
[----:B------:R-:W-:Y:S01]  /*0df0*/  FADD.FTZ R80, R84, R83 ;  /* 0x0000005354507221 */ /* 0x000fe20000010000 */
[----:B------:R-:W-:-:S02]  /*0e00*/  HADD2.F32 R102, -RZ, R102.H0_H0 ;  /* 0x20000066ff667230 */ /* 0x000fc40000004100 */
[----:B------:R-:W-:Y:S01]  /*0e10*/  FFMA.FTZ R79, R13, R84, R78 ;  /* 0x000000540d4f7223 */ /* 0x000fe2000001004e */
[----:B------:R-:W-:Y:S02]  /*0e20*/  HADD2.F32 R76, -RZ, R76.H0_H0 ;  /* 0x2000004cff4c7230 */ /* 0x000fe40000004100 */
[----:B------:R-:W-:Y:S01]  /*0e30*/  FADD.FTZ R85, -R91, R85 ;  /* 0x000000555b557221 */ /* 0x000fe20000010100 */
[----:B------:R-:W-:Y:S01]  /*0e40*/  FMUL.FTZ R90, R90, UR29 ;  /* 0x0000001d5a5a7c20 */ /* 0x000fe20008410000 */
[----:B------:R-:W-:Y:S01]  /*0e50*/  FADD.FTZ R81, R89, R80 ;  /* 0x0000005059517221 */ /* 0x000fe20000010000 */
[----:B------:R-:W-:Y:S01]  /*0e60*/  FFMA.FTZ R78, R86, R89, R79 ;  /* 0x00000059564e7223 */ /* 0x000fe2000001004f */
[----:B------:R-:W-:Y:S01]  /*0e70*/  FADD.FTZ R102, -R91, R102 ;  /* 0x000000665b667221 */ /* 0x000fe20000010100 */
        /* <DEDUP_REMOVED lines=22> */
.L_x_3950:
        /* <DEDUP_REMOVED lines=16> */
[--C-:B------:R-:W-:Y:S02]  /*10e0*/  @!P0 IMAD.WIDE.U32 R78, R79, 0x4, R76.reuse ;  /* 0x000000044f4e8825 */ /* 0x100fe400078e004c */
[----:B------:R0:W5:Y:S02]  /*10f0*/  @!P0 LDG.E R112, desc[UR20][R112.64] ;  /* 0x0000001470708981 */ /* 0x000164000c1e1900 */
        /* <DEDUP_REMOVED lines=15> */
[----:B0----5:R-:W-:Y:S01]  /*11f0*/  IMAD.WIDE.U32 R112, R83, 0x4, R76 ;  /* 0x0000000453707825 */ /* 0x021fe200078e004c */
[----:B------:R-:W-:-:S03]  /*1200*/  IADD3 R83, PT, PT, R99, 0x100, RZ ;  /* 0x0000010063537810 */ /* 0x000fc60007ffe0ff */
[----:B------:R-:W-:Y:S02]  /*1210*/  IMAD.WIDE.U32 R78, R79, 0x4, R76 ;  /* 0x000000044f4e7825 */ /* 0x000fe400078e004c */
[----:B------:R2:W5:Y:S02]  /*1220*/  LDG.E R112, desc[UR20][R112.64] ;  /* 0x0000001470707981 */ /* 0x000564000c1e1900 */
        /* <DEDUP_REMOVED lines=9> */
.L_x_3951:
        /* <DEDUP_REMOVED lines=32> */
.L_x_3953:
[----:B------:R-:W-:Y:S05]  /*14c0*/  BSYNC.RECONVERGENT B0 ;  /* 0x0000000000007941 */ /* 0x000fea0003800200 */
.L_x_3952:
        /* <DEDUP_REMOVED lines=63> */
[----:B------:R-:W-:-:S03]  /*18c0*/  @P0 HADD2.F32 R76, -RZ, R114.H0_H0 ;  /* 0x20000072ff4c0230 */ /* 0x000fc60000004100 */
[----:B------:R-:W-:Y:S02]  /*18d0*/  FSEL R78, R78, RZ, P0 ;  /* 0x000000ff4e4e7208 */ /* 0x000fe40000000000 */
[----:B------:R-:W-:Y:S02]  /*18e0*/  @P0 FMUL.FTZ R77, R79, R76 ;  /* 0x0000004c4f4d0220 */ /* 0x000fe40000410000 */
[----:B------:R-:W-:Y:S02]  /*18f0*/  F2FP.F16.F32.PACK_AB R78, RZ, R78 ;  /* 0x0000004eff4e723e */ /* 0x000fe400000000ff */
[----:B------:R-:W-:Y:S02]  /*1900*/  FADD.FTZ R72, R72, R77 ;  /* 0x0000004d48487221 */ /* 0x000fe40000010000 */
[----:B------:R-:W-:-:S07]  /*1910*/  PRMT R103, R78, 0x7610, R103 ;  /* 0x000076104e677816 */ /* 0x000fce0000000067 */
.L_x_3956:
        /* <DEDUP_REMOVED lines=11> */
[----:B------:R-:W-:-:S03]  /*19d0*/  @P0 HADD2.F32 R77, -RZ, R115.H0_H0 ;  /* 0x20000073ff4d0230 */ /* 0x000fc60000004100 */
[----:B------:R-:W-:Y:S02]  /*19e0*/  FSEL R78, R78, RZ, P0 ;  /* 0x000000ff4e4e7208 */ /* 0x000fe40000000000 */
[----:B------:R-:W-:Y:S02]  /*19f0*/  @P0 FMUL.FTZ R76, R82, R77 ;  /* 0x0000004d524c0220 */ /* 0x000fe40000410000 */
[----:B------:R-:W-:Y:S02]  /*1a00*/  F2FP.F16.F32.PACK_AB R78, RZ, R78 ;  /* 0x0000004eff4e723e */ /* 0x000fe400000000ff */
[----:B------:R-:W-:Y:S02]  /*1a10*/  FADD.FTZ R73, R73, R76 ;  /* 0x0000004c49497221 */ /* 0x000fe40000010000 */
[----:B------:R-:W-:-:S07]  /*1a20*/  PRMT R104, R78, 0x7610, R104 ;  /* 0x000076104e687816 */ /* 0x000fce0000000068 */
.L_x_3957:
        /* <DEDUP_REMOVED lines=17> */
.L_x_3958:
        /* <DEDUP_REMOVED lines=18> */
.L_x_3955:
        /* <DEDUP_REMOVED lines=24> */
.L_x_3960:
[----:B------:R-:W-:Y:S01]  /*1de0*/  F2FP.F16.F32.PACK_AB R107, RZ, R107 ;  /* 0x0000006bff6b723e */ /* 0x000fe200000000ff */
        /* <DEDUP_REMOVED lines=15> */
.L_x_3961:
[----:B------:R-:W-:Y:S02]  /*1ee0*/  F2FP.F16.F32.PACK_AB R108, RZ, R78 ;  /* 0x0000004eff6c723e */ /* 0x000fe400000000ff */
        /* <DEDUP_REMOVED lines=14> */
.L_x_3962:
[----:B------:R-:W-:Y:S02]  /*1fd0*/  F2FP.F16.F32.PACK_AB R78, RZ, R78 ;  /* 0x0000004eff4e723e */ /* 0x000fe400000000ff */
[----:B------:R-:W-:Y:S02]  /*1fe0*/  F2FP.F16.F32.PACK_AB R110, RZ, R82 ;  /* 0x00000052ff6e723e */ /* 0x000fe400000000ff */
[----:B------:R-:W-:Y:S01]  /*1ff0*/  PRMT R109, R78, 0x7610, R109 ;  /* 0x000076104e6d7816 */ /* 0x000fe2000000006d */
[----:B------:R-:W-:Y:S06]  /*2000*/  BRA.U !UP3, `(.L_x_3959) ;  /* 0x000000090b707547 */ /* 0x000fec000b800000 */
[----:B-----5:R-:W-:Y:S01]  /*2010*/  ISETP.GE.U32.AND P0, PT, R112, 0x1000000, PT ;  /* 0x010000007000780c */ /* 0x020fe20003f06070 */
[----:B------:R-:W-:-:S04]  /*2020*/  FMUL.FTZ R76, R82, UR23 ;  /* 0x00000017524c7c20 */ /* 0x000fc80008410000 */
[----:B------:R-:W-:Y:S01]  /*2030*/  FMUL.FTZ R78, R76, UR22 ;  /* 0x000000164c4e7c20 */ /* 0x000fe20008410000 */
[----:B------:R-:W-:-:S03]  /*2040*/  HFMA2 R76, -RZ, RZ, 0, 0 ;  /* 0x00000000ff4c7431 */ /* 0x000fc600000001ff */
        /* <DEDUP_REMOVED lines=8> */
.L_x_3954:
[----:B------:R-:W-:-:S04]  /*20d0*/  UISETP.NE.U32.AND UP0, UPT, UR6, URZ, UPT ;  /* 0x000000ff0600728c */ /* 0x000fc8000bf05070 */
[----:B------:R-:W-:-:S09]  /*20e0*/  UISETP.NE.AND.EX UP0, UPT, UR7, URZ, UPT, UP0 ;  /* 0x000000ff0700728c */ /* 0x000fd2000bf05300 */
[----:B------:R-:W-:Y:S05]  /*20f0*/  BRA.U UP0, `(.L_x_3963) ;  /* 0x0000000500107547 */ /* 0x000fea000b800000 */
[----:B------:R-:W-:Y:S01]  /*2100*/  ISETP.LT.AND P0, PT, RZ, UR32, PT ;  /* 0x00000020ff007c0c */ /* 0x000fe2000bf01270 */
[----:B------:R-:W-:-:S12]  /*2110*/  BRA.U !UP3, `(.L_x_3964) ;  /* 0x000000010b3c7547 */ /* 0x000fd8000b800000 */
[----:B------:R-:W-:Y:S01]  /*2120*/  @P0 FFMA.FTZ R77, R3, UR11, R80 ;  /* 0x0000000b034d0c23 */ /* 0x000fe20008010050 */
[----:B-----5:R-:W-:Y:S01]  /*2130*/  HADD2.F32 R76, -RZ, R98.H0_H0 ;  /* 0x20000062ff4c7230 */ /* 0x020fe20000004100 */
[----:B------:R-:W-:Y:S02]  /*2140*/  LOP3.LUT P1, RZ, R112, 0xff, RZ, 0xc0, !PT ;  /* 0x000000ff70ff7812 */ /* 0x000fe4000782c0ff */
[----:B------:R-:W-:-:S04]  /*2150*/  @P0 FADD.FTZ R77, R8, -R77 ;  /* 0x8000004d084d0221 */ /* 0x000fc80000010000 */
[----:B------:R-:W-:Y:S01]  /*2160*/  @P0 FFMA.FTZ R76, R77, UR29, R76 ;  /* 0x0000001d4d4c0c23 */ /* 0x000fe2000801004c */
[----:B------:R-:W-:-:S03]  /*2170*/  MOV R77, RZ ;  /* 0x000000ff004d7202 */ /* 0x000fc60000000f00 */
        /* <DEDUP_REMOVED lines=9> */
.L_x_3964:
        /* <DEDUP_REMOVED lines=10> */
[----:B------:R-:W-:-:S03]  /*22b0*/  HFMA2 R76, -RZ, RZ, 0, 0 ;  /* 0x00000000ff4c7431 */ /* 0x000fc600000001ff */
[-C--:B------:R-:W-:Y:S01]  /*22c0*/  FMUL.FTZ R77, R17, R78.reuse ;  /* 0x0000004e114d7220 */ /* 0x080fe20000410000 */
[----:B------:R-:W-:-:S04]  /*22d0*/  @P1 FMUL.FTZ R76, R79, R78 ;  /* 0x0000004e4f4c1220 */ /* 0x000fc80000410000 */
[----:B------:R-:W-:Y:S01]  /*22e0*/  FSEL R77, R77, RZ, P1 ;  /* 0x000000ff4d4d7208 */ /* 0x000fe20000800000 */
[----:B------:R-:W-:-:S03]  /*22f0*/  FADD.FTZ R73, R73, R76 ;  /* 0x0000004c49497221 */ /* 0x000fc60000010000 */
[----:B------:R-:W-:-:S04]  /*2300*/  F2FP.F16.F32.PACK_AB R77, RZ, R77 ;  /* 0x0000004dff4d723e */ /* 0x000fc800000000ff */
[----:B------:R-:W-:-:S07]  /*2310*/  PRMT R104, R77, 0x7610, R104 ;  /* 0x000076104d687816 */ /* 0x000fce0000000068 */
.L_x_3965:
[----:B------:R-:W-:Y:S05]  /*2320*/  BRA.U !UP3, `(.L_x_3966) ;  /* 0x000000010b3c7547 */ /* 0x000fea000b800000 */
[----:B------:R-:W-:Y:S01]  /*2330*/  @P0 FFMA.FTZ R77, R5, UR11, R80 ;  /* 0x0000000b054d0c23 */ /* 0x000fe20008010050 */
[----:B-----5:R-:W-:Y:S01]  /*2340*/  HADD2.F32 R76, -RZ, R99.H0_H0 ;  /* 0x20000063ff4c7230 */ /* 0x020fe20000004100 */
[----:B------:R-:W-:Y:S02]  /*2350*/  LOP3.LUT P1, RZ, R112, 0xff0000, RZ, 0xc0, !PT ;  /* 0x00ff000070ff7812 */ /* 0x000fe4000782c0ff */
[----:B------:R-:W-:-:S04]  /*2360*/  @P0 FADD.FTZ R77, R10, -R77 ;  /* 0x8000004d0a4d0221 */ /* 0x000fc80000010000 */
[----:B------:R-:W-:Y:S01]  /*2370*/  @P0 FFMA.FTZ R76, R77, UR29, R76 ;  /* 0x0000001d4d4c0c23 */ /* 0x000fe2000801004c */
[----:B------:R-:W-:-:S03]  /*2380*/  MOV R77, RZ ;  /* 0x000000ff004d7202 */ /* 0x000fc60000000f00 */
        /* <DEDUP_REMOVED lines=9> */
.L_x_3966:
        /* <DEDUP_REMOVED lines=18> */
.L_x_3963:
        /* <DEDUP_REMOVED lines=17> */
[----:B------:R-:W-:Y:S01]  /*2650*/  @P0 FADD.FTZ R83, R9, -R108 ;  /* 0x8000006c09530221 */ /* 0x000fe20000010000 */
[----:B------:R-:W-:Y:S01]  /*2660*/  F2FP.F16.F32.PACK_AB R107, RZ, R78 ;  /* 0x0000004eff6b723e */ /* 0x000fe200000000ff */
[----:B------:R-:W-:Y:S02]  /*2670*/  @P0 FFMA.FTZ R77, R100, UR29, R77 ;  /* 0x0000001d644d0c23 */ /* 0x000fe4000801004d */
[----:B------:R-:W-:Y:S01]  /*2680*/  @P0 FFMA.FTZ R76, R83, UR29, R76 ;  /* 0x0000001d534c0c23 */ /* 0x000fe2000801004c */
[----:B------:R-:W-:Y:S01]  /*2690*/  F2FP.F16.F32.PACK_AB R108, RZ, R82 ;  /* 0x00000052ff6c723e */ /* 0x000fe200000000ff */
[----:B------:R-:W-:Y:S06]  /*26a0*/  BRA.U !UP3, `(.L_x_3967) ;  /* 0x000000010b2c7547 */ /* 0x000fec000b800000 */
[----:B------:R-:W-:Y:S01]  /*26b0*/  LOP3.LUT P0, RZ, R112, 0xff, RZ, 0xc0, !PT ;  /* 0x000000ff70ff7812 */ /* 0x000fe2000780c0ff */
        /* <DEDUP_REMOVED lines=10> */
.L_x_3967:
[----:B------:R-:W-:Y:S05]  /*2760*/  BRA.U !UP3, `(.L_x_3968) ;  /* 0x000000010b2c7547 */ /* 0x000fea000b800000 */
        /* <DEDUP_REMOVED lines=11> */
.L_x_3968:
[----:B------:R-:W-:Y:S05]  /*2820*/  BRA.U !UP3, `(.L_x_3969) ;  /* 0x000000010b2c7547 */ /* 0x000fea000b800000 */
[----:B------:R-:W-:Y:S01]  /*2830*/  LOP3.LUT P0, RZ, R112, 0xff0000, RZ, 0xc0, !PT ;  /* 0x00ff000070ff7812 */ /* 0x000fe2000780c0ff */
        /* <DEDUP_REMOVED lines=10> */
.L_x_3969:
[----:B------:R-:W-:Y:S02]  /*28e0*/  F2FP.F16.F32.PACK_AB R77, RZ, R77 ;  /* 0x0000004dff4d723e */ /* 0x000fe400000000ff */
[----:B------:R-:W-:Y:S02]  /*28f0*/  F2FP.F16.F32.PACK_AB R110, RZ, R76 ;  /* 0x0000004cff6e723e */ /* 0x000fe400000000ff */
[----:B------:R-:W-:Y:S01]  /*2900*/  PRMT R109, R77, 0x7610, R109 ;  /* 0x000076104d6d7816 */ /* 0x000fe2000000006d */
[----:B------:R-:W-:Y:S06]  /*2910*/  BRA.U !UP3, `(.L_x_3959) ;  /* 0x000000010b2c7547 */ /* 0x000fec000b800000 */
[----:B------:R-:W-:Y:S01]  /*2920*/  ISETP.GE.U32.AND P0, PT, R112, 0x1000000, PT ;  /* 0x010000007000780c */ /* 0x000fe20003f06070 */
        /* <DEDUP_REMOVED lines=9> */
[----:B------:R-:W-:-:S07]  /*29c0*/  PRMT R106, R77, 0x7610, R106 ;  /* 0x000076104d6a7816 */ /* 0x000fce000000006a */
.L_x_3959:
        /* <DEDUP_REMOVED lines=13> */
.L_x_3970:
        /* <DEDUP_REMOVED lines=9> */
.L_x_3971:
        /* <DEDUP_REMOVED lines=9> */
.L_x_3972:
[----:B------:R-:W-:Y:S05]  /*2bc0*/  BRA.U !UP0, `(.L_x_3973) ;  /* 0x0000000908387547 */ /* 0x000fea000b800000 */
        /* <DEDUP_REMOVED lines=8> */
[--C-:B------:R-:W-:Y:S01]  /*2c50*/  @P0 FFMA.FTZ R83, R13, UR11, R80.reuse ;  /* 0x0000000b0d530c23 */ /* 0x100fe20008010050 */
[----:B------:R-:W-:Y:S01]  /*2c60*/  @P0 FFMA.FTZ R108, R86, UR11, R80 ;  /* 0x0000000b566c0c23 */ /* 0x000fe20008010050 */
[----:B------:R-:W-:Y:S01]  /*2c70*/  @P0 FADD.FTZ R79, R14, -R77 ;  /* 0x8000004d0e4f0221 */ /* 0x000fe20000010000 */
[----:B------:R-:W-:-:S03]  /*2c80*/  HADD2.F32 R77, -RZ, R97.H0_H0 ;  /* 0x20000061ff4d7230 */ /* 0x000fc60000004100 */
[----:B------:R-:W-:Y:S01]  /*2c90*/  @P0 FFMA.FTZ R78, R79, UR29, R78 ;  /* 0x0000001d4f4e0c23 */ /* 0x000fe2000801004e */
        /* <DEDUP_REMOVED lines=21> */
.L_x_3975:
        /* <DEDUP_REMOVED lines=12> */
.L_x_3976:
        /* <DEDUP_REMOVED lines=12> */
.L_x_3977:
        /* <DEDUP_REMOVED lines=16> */
.L_x_3974:
[----:B------:R-:W-:Y:S01]  /*3070*/  ISETP.LT.AND P0, PT, RZ, UR32, PT ;  /* 0x00000020ff007c0c */ /* 0x000fe2000bf01270 */
[----:B------:R-:W-:-:S12]  /*3080*/  BRA.U !UP3, `(.L_x_3979) ;  /* 0x000000010b3c7547 */ /* 0x000fd8000b800000 */
[----:B01----:R-:W-:Y:S01]  /*3090*/  @P0 FFMA.FTZ R77, R11, UR11, R80 ;  /* 0x0000000b0b4d0c23 */ /* 0x003fe20008010050 */
        /* <DEDUP_REMOVED lines=14> */
.L_x_3979:
        /* <DEDUP_REMOVED lines=17> */
.L_x_3980:
[----:B------:R-:W-:Y:S05]  /*3290*/  BRA.U !UP3, `(.L_x_3981) ;  /* 0x000000010b3c7547 */ /* 0x000fea000b800000 */
[----:B01----:R-:W-:Y:S01]  /*32a0*/  @P0 FFMA.FTZ R77, R13, UR11, R80 ;  /* 0x0000000b0d4d0c23 */ /* 0x003fe20008010050 */
        /* <DEDUP_REMOVED lines=14> */
.L_x_3981:
        /* <DEDUP_REMOVED lines=18> */
.L_x_3973:
        /* <DEDUP_REMOVED lines=25> */
.L_x_3983:
        /* <DEDUP_REMOVED lines=16> */
.L_x_3984:
[----:B------:R-:W-:Y:S02]  /*3740*/  F2FP.F16.F32.PACK_AB R108, RZ, R78 ;  /* 0x0000004eff6c723e */ /* 0x000fe400000000ff */
[----:B------:R-:W-:Y:S02]  /*3750*/  FSEL R82, R82, RZ, P0 ;  /* 0x000000ff52527208 */ /* 0x000fe40000000000 */
[----:B------:R-:W-:Y:S01]  /*3760*/  FSEL R79, R79, RZ, P0 ;  /* 0x000000ff4f4f7208 */ /* 0x000fe20000000000 */
[----:B------:R-:W-:Y:S06]  /*3770*/  BRA.U !UP3, `(.L_x_3985) ;  /* 0x000000010b307547 */ /* 0x000fec000b800000 */
[----:B-----5:R-:W-:Y:S01]  /*3780*/  LOP3.LUT P0, R77, R111, 0xff0000, RZ, 0xc0, !PT ;  /* 0x00ff00006f4d7812 */ /* 0x020fe2000780c0ff */
[----:B------:R-:W-:-:S03]  /*3790*/  FMUL.FTZ R76, R79, UR23 ;  /* 0x000000174f4c7c20 */ /* 0x000fc60008410000 */
[----:B------:R-:W-:Y:S01]  /*37a0*/  ISETP.NE.AND P1, PT, R77, RZ, PT ;  /* 0x000000ff4d00720c */ /* 0x000fe20003f25270 */
        /* <DEDUP_REMOVED lines=9> */
.L_x_3985:
        /* <DEDUP_REMOVED lines=16> */
.L_x_3982:
        /* <DEDUP_REMOVED lines=11> */
[----:B------:R-:W-:-:S03]  /*39f0*/  @P0 HADD2.F32 R78, -RZ, R114.H0_H0 ;  /* 0x20000072ff4e0230 */ /* 0x000fc60000004100 */
[----:B------:R-:W-:Y:S02]  /*3a00*/  FSEL R76, R76, RZ, P0 ;  /* 0x000000ff4c4c7208 */ /* 0x000fe40000000000 */
[----:B------:R-:W-:Y:S02]  /*3a10*/  @P0 FMUL.FTZ R77, R78, R79 ;  /* 0x0000004f4e4d0220 */ /* 0x000fe40000410000 */
[----:B------:R-:W-:Y:S02]  /*3a20*/  F2FP.F16.F32.PACK_AB R76, RZ, R76 ;  /* 0x0000004cff4c723e */ /* 0x000fe400000000ff */
[----:B------:R-:W-:Y:S02]  /*3a30*/  FADD.FTZ R68, R68, R77 ;  /* 0x0000004d44447221 */ /* 0x000fe40000010000 */
[----:B------:R-:W-:-:S07]  /*3a40*/  PRMT R103, R76, 0x7610, R103 ;  /* 0x000076104c677816 */ /* 0x000fce0000000067 */
.L_x_3986:
        /* <DEDUP_REMOVED lines=17> */
.L_x_3987:
        /* <DEDUP_REMOVED lines=11> */
[----:B------:R-:W-:-:S03]  /*3c10*/  @P0 HADD2.F32 R78, -RZ, R114.H1_H1 ;  /* 0x30000072ff4e0230 */ /* 0x000fc60000004100 */
[----:B------:R-:W-:Y:S02]  /*3c20*/  FSEL R76, R76, RZ, P0 ;  /* 0x000000ff4c4c7208 */ /* 0x000fe40000000000 */
[----:B------:R-:W-:Y:S02]  /*3c30*/  @P0 FMUL.FTZ R77, R78, R79 ;  /* 0x0000004f4e4d0220 */ /* 0x000fe40000410000 */
[----:B------:R-:W-:Y:S02]  /*3c40*/  F2FP.F16.F32.PACK_AB R76, RZ, R76 ;  /* 0x0000004cff4c723e */ /* 0x000fe400000000ff */
[----:B------:R-:W-:Y:S02]  /*3c50*/  FADD.FTZ R70, R70, R77 ;  /* 0x0000004d46467221 */ /* 0x000fe40000010000 */
[----:B------:R-:W-:-:S07]  /*3c60*/  PRMT R105, R76, 0x7610, R105 ;  /* 0x000076104c697816 */ /* 0x000fce0000000069 */
.L_x_3988:
        /* <DEDUP_REMOVED lines=16> */
[----:B------:R-:W-:-:S07]  /*3d70*/  PRMT R106, R77, 0x7610, R106 ;  /* 0x000076104d6a7816 */ /* 0x000fce000000006a */
.L_x_3978:
[----:B------:R-:W-:Y:S01]  /*3d80*/  IADD3 R83, PT, PT, R113, 0x100, RZ ;  /* 0x0000010071537810 */ /* 0x000fe20007ffe0ff */
[----:B------:R-:W-:Y:S06]  /*3d90*/  BRA.U !UP1, `(.L_x_3989) ;  /* 0x0000000109247547 */ /* 0x000fec000b800000 */
[----:B01----:R-:W0:Y:S01]  /*3da0*/  LDC.64 R78, c[0x0][0x478] ;  /* 0x00011e00ff4e7b82 */ /* 0x003e220000000a00 */
[----:B------:R-:W-:Y:S02]  /*3db0*/  LOP3.LUT R76, R108, 0xffff, RZ, 0xc0, !PT ;  /* 0x0000ffff6c4c7812 */ /* 0x000fe400078ec0ff */
[----:B------:R-:W-:Y:S02]  /*3dc0*/  IADD3 R101, PT, PT, R81, 0x80, RZ ;  /* 0x0000008051657810 */ /* 0x000fe40007ffe0ff */
[----:B-----5:R-:W-:Y:S01]  /*3dd0*/  PRMT R111, R109, 0x5410, R110 ;  /* 0x000054106d6f7816 */ /* 0x020fe2000000006e */
[----:B------:R-:W-:-:S05]  /*3de0*/  IMAD.WIDE.U32 R76, R76, 0x10000, RZ ;  /* 0x000100004c4c7825 */ /* 0x000fca00078e00ff */
[----:B------:R-:W-:Y:S02]  /*3df0*/  LOP3.LUT R77, R111, R77, RZ, 0xfc, !PT ;  /* 0x0000004d6f4d7212 */ /* 0x000fe400078efcff */
[----:B------:R-:W-:Y:S01]  /*3e00*/  LOP3.LUT R76, R76, 0xffff, R107, 0xf8, !PT ;  /* 0x0000ffff4c4c7812 */ /* 0x000fe200078ef86b */
[----:B0-----:R-:W-:-:S05]  /*3e10*/  IMAD.WIDE.U32 R78, R101, 0x8, R78 ;  /* 0x00000008654e7825 */ /* 0x001fca00078e004e */
[----:B------:R2:W-:Y:S02]  /*3e20*/  STG.E.64 desc[UR20][R78.64], R76 ;  /* 0x0000004c4e007986 */ /* 0x0005e4000c101b14 */
.L_x_3989:
        /* <DEDUP_REMOVED lines=10> */
.L_x_3990:
        /* <DEDUP_REMOVED lines=8> */
.L_x_3991:
[----:B------:R-:W-:Y:S05]  /*3f50*/  BRA.U !UP0, `(.L_x_3992) ;  /* 0x0000000908387547 */ /* 0x000fea000b800000 */
[----:B------:R-:W-:Y:S05]  /*3f60*/  BRA.U !UP1, `(.L_x_3993) ;  /* 0x0000000509247547 */ /* 0x000fea000b800000 */
[----:B------:R-:W-:Y:S01]  /*3f70*/  ISETP.LT.AND P0, PT, RZ, UR32, PT ;  /* 0x00000020ff007c0c */ /* 0x000fe2000bf01270 */
[----:B0123-5:R-:W-:Y:S01]  /*3f80*/  HADD2.F32 R78, -RZ, R94.H0_H0 ;  /* 0x2000005eff4e7230 */ /* 0x02ffe20000004100 */
        /* <DEDUP_REMOVED lines=8> */
[----:B------:R-:W-:Y:S02]  /*4010*/  HADD2.F32 R77, -RZ, R95.H0_H0 ;  /* 0x2000005fff4d7230 */ /* 0x000fe40000004100 */
[----:B------:R-:W-:Y:S01]  /*4020*/  @P0 FADD.FTZ R80, R92, -R101 ;  /* 0x800000655c500221 */ /* 0x000fe20000010000 */
[----:B------:R-:W-:Y:S01]  /*4030*/  @P0 FADD.FTZ R101, R93, -R100 ;  /* 0x800000645d650221 */ /* 0x000fe20000010000 */
[----:B------:R-:W-:Y:S01]  /*4040*/  @P0 FFMA.FTZ R78, R79, UR29, R78 ;  /* 0x0000001d4f4e0c23 */ /* 0x000fe2000801004e */
[----:B------:R-:W-:Y:S01]  /*4050*/  @P0 FADD.FTZ R79, R91, -R76 ;  /* 0x8000004c5b4f0221 */ /* 0x000fe20000010000 */
[----:B------:R-:W-:-:S02]  /*4060*/  HADD2.F32 R76, -RZ, R107.H0_H0 ;  /* 0x2000006bff4c7230 */ /* 0x000fc40000004100 */
[----:B------:R-:W-:Y:S01]  /*4070*/  @P0 FFMA.FTZ R77, R80, UR29, R77 ;  /* 0x0000001d504d0c23 */ /* 0x000fe2000801004d */
[----:B------:R-:W-:Y:S01]  /*4080*/  @P0 FFMA.FTZ R82, R79, UR29, R82 ;  /* 0x0000001d4f520c23 */ /* 0x000fe20008010052 */
[----:B------:R-:W-:Y:S01]  /*4090*/  F2FP.F16.F32.PACK_AB R107, RZ, R78 ;  /* 0x0000004eff6b723e */ /* 0x000fe200000000ff */
[----:B------:R-:W-:-:S03]  /*40a0*/  @P0 FFMA.FTZ R76, R101, UR29, R76 ;  /* 0x0000001d654c0c23 */ /* 0x000fc6000801004c */
        /* <DEDUP_REMOVED lines=13> */
.L_x_3994:
        /* <DEDUP_REMOVED lines=12> */
.L_x_3995:
        /* <DEDUP_REMOVED lines=12> */
.L_x_3996:
[----:B------:R-:W-:Y:S02]  /*4300*/  F2FP.F16.F32.PACK_AB R77, RZ, R77 ;  /* 0x0000004dff4d723e */ /* 0x000fe400000000ff */
[----:B------:R-:W-:Y:S02]  /*4310*/  F2FP.F16.F32.PACK_AB R110, RZ, R76 ;  /* 0x0000004cff6e723e */ /* 0x000fe400000000ff */
[----:B------:R-:W-:Y:S01]  /*4320*/  PRMT R109, R77, 0x7610, R109 ;  /* 0x000076104d6d7816 */ /* 0x000fe2000000006d */
[----:B------:R-:W-:Y:S06]  /*4330*/  BRA.U !UP3, `(.L_x_3997) ;  /* 0x0000000d0b707547 */ /* 0x000fec000b800000 */
[----:B------:R-:W-:Y:S01]  /*4340*/  ISETP.GE.U32.AND P0, PT, R2, 0x1000000, PT ;  /* 0x010000000200780c */ /* 0x000fe20003f06070 */
        /* <DEDUP_REMOVED lines=11> */
.L_x_3993:
        /* <DEDUP_REMOVED lines=17> */
.L_x_3998:
        /* <DEDUP_REMOVED lines=17> */
.L_x_3999:
[----:B------:R-:W-:Y:S05]  /*4620*/  BRA.U !UP3, `(.L_x_4000) ;  /* 0x000000010b3c7547 */ /* 0x000fea000b800000 */
[----:B------:R-:W-:Y:S01]  /*4630*/  @P0 FFMA.FTZ R77, R85, UR11, R80 ;  /* 0x0000000b554d0c23 */ /* 0x000fe20008010050 */
[----:B------:R-:W-:Y:S01]  /*4640*/  HADD2.F32 R76, -RZ, R95.H0_H0 ;  /* 0x2000005fff4c7230 */ /* 0x000fe20000004100 */
        /* <DEDUP_REMOVED lines=13> */
.L_x_4000:
[----:B------:R-:W-:Y:S05]  /*4720*/  BRA.U !UP3, `(.L_x_3997) ;  /* 0x000000090b747547 */ /* 0x000fea000b800000 */
[----:B------:R-:W-:Y:S01]  /*4730*/  SHF.R.U32.HI R76, RZ, 0x10, R95 ;  /* 0x00000010ff4c7819 */ /* 0x000fe2000001165f */
[----:B------:R-:W-:-:S04]  /*4740*/  @P0 FFMA.FTZ R80, R102, UR11, R80 ;  /* 0x0000000b66500c23 */ /* 0x000fc80008010050 */
[----:B------:R-:W-:Y:S02]  /*4750*/  HADD2.F32 R76, -RZ, R76.H0_H0 ;  /* 0x2000004cff4c7230 */ /* 0x000fe40000004100 */
[----:B------:R-:W-:-:S04]  /*4760*/  @P0 FADD.FTZ R77, R93, -R80 ;  /* 0x800000505d4d0221 */ /* 0x000fc80000010000 */
[----:B------:R-:W-:Y:S01]  /*4770*/  @P0 FFMA.FTZ R76, R77, UR29, R76 ;  /* 0x0000001d4d4c0c23 */ /* 0x000fe2000801004c */
[----:B------:R-:W-:Y:S01]  /*4780*/  ISETP.GE.U32.AND P0, PT, R2, 0x1000000, PT ;  /* 0x010000000200780c */ /* 0x000fe20003f06070 */
[----:B------:R-:W-:Y:S02]  /*4790*/  HFMA2 R2, -RZ, RZ, 0, 0 ;  /* 0x00000000ff027431 */ /* 0x000fe400000001ff */
        /* <DEDUP_REMOVED lines=10> */
.L_x_3992:
        /* <DEDUP_REMOVED lines=25> */
.L_x_4002:
        /* <DEDUP_REMOVED lines=16> */
.L_x_4003:
        /* <DEDUP_REMOVED lines=15> */
.L_x_4004:
        /* <DEDUP_REMOVED lines=16> */
.L_x_4001:
        /* <DEDUP_REMOVED lines=17> */
.L_x_4005:
        /* <DEDUP_REMOVED lines=17> */
.L_x_4006:
        /* <DEDUP_REMOVED lines=17> */
.L_x_4007:
        /* <DEDUP_REMOVED lines=17> */
.L_x_3997:
        /* <DEDUP_REMOVED lines=10> */
.L_x_4008:
        /* <DEDUP_REMOVED lines=9> */
.L_x_4009:
[----:B------:R-:W-:Y:S02]  /*5230*/  UIADD3 UR8, UPT, UPT, UR8, UR24, URZ ;  /* 0x0000001808087290 */ /* 0x000fe4000fffe0ff */
[----:B------:R-:W-:Y:S02]  /*5240*/  UPLOP3.LUT UP2, UPT, UPT, UPT, UP2, 0x40, 0x4 ;  /* 0x000000000004789c */ /* 0x000fe40003f4e820 */
[----:B------:R-:W-:-:S09]  /*5250*/  UISETP.GE.AND UP0, UPT, UR8, UR25, UPT ;  /* 0x000000190800728c */ /* 0x000fd2000bf06270 */
[----:B------:R-:W-:Y:S05]  /*5260*/  BRA.U !UP0, `(.L_x_4010) ;  /* 0xffffffb1081c7547 */ /* 0x000fea000b83ffff */
.L_x_3949:
        /* <DEDUP_REMOVED lines=20> */
.L_x_4011:
        /* <DEDUP_REMOVED lines=13> */
.L_x_6771:


//--------------------- .text._ZN10layer_norm13ln_bwd_kernelINS_13Kernel_traitsI6__halfS2_fS2_fjLj1536ELj1ELj1ELj4ELj8ENS_18Kernel_traits_baseILj1536ES2_S2_fS2_fjLj128EEEEELb0ELb0ELb0ELb0EEEvNS_9BwdParamsE --------------------------
	.section	.text._ZN10layer_norm13ln_bwd_kernelINS_13Kernel_traitsI6__halfS2_fS2_fjLj1536ELj1ELj1ELj4ELj8ENS_18Kernel_traits_baseILj1536ES2_S2_fS2_fjLj128EEEEELb0ELb0ELb0ELb0EEEvNS_9BwdParamsE,"ax",@progbits
	.align	128
        .global         _ZN10layer_norm13ln_bwd_kernelINS_13Kernel_traitsI6__halfS2_fS2_fjLj1536ELj1ELj1ELj4ELj8ENS_18Kernel_traits_baseILj1536ES2_S2_fS2_fjLj128EEEEELb0ELb0ELb0ELb0EEEvNS_9BwdParamsE
        .type           _ZN10layer_norm13ln_bwd_kernelINS_13Kernel_traitsI6__halfS2_fS2_fjLj1536ELj1ELj1ELj4ELj8ENS_18Kernel_traits_baseILj1536ES2_S2_fS2_fjLj128EEEEELb0ELb0ELb0ELb0EEEvNS_9BwdParamsE,@function
        .size           _ZN10layer_norm13ln_bwd_kernelINS_13Kernel_traitsI6__halfS2_fS2_fjLj1536ELj1ELj1ELj4ELj8ENS_18Kernel_traits_baseILj1536ES2_S2_fS2_fjLj128EEEEELb0ELb0ELb0ELb0EEEvNS_9BwdParamsE,(.L_x_6772 - _ZN10layer_norm13ln_bwd_kernelINS_13Kernel_traitsI6__halfS2_fS2_fjLj1536ELj1ELj1ELj4ELj8ENS_18Kernel_traits_baseILj1536ES2_S2_fS2_fjLj128EEEEELb0ELb0ELb0ELb0EEEvNS_9BwdParamsE)
        .other          _ZN10layer_norm13ln_bwd_kernelINS_13Kernel_traitsI6__halfS2_fS2_fjLj1536ELj1ELj1ELj4ELj8ENS_18Kernel_traits_baseILj1536ES2_S2_fS2_fjLj128EEEEELb0ELb0ELb0ELb0EEEvNS_9BwdParamsE,@"STO_CUDA_ENTRY STV_DEFAULT"
_ZN10layer_norm13ln_bwd_kernelINS_13Kernel_traitsI6__halfS2_fS2_fjLj1536ELj1ELj1ELj4ELj8ENS_18Kernel_traits_baseILj1536ES2_S2_fS2_fjLj128EEEEELb0ELb0ELb0ELb0EEEvNS_9BwdParamsE:
.text._ZN10layer_norm13ln_bwd_kernelINS_13Kernel_traitsI6__halfS2_fS2_fjLj1536ELj1ELj1ELj4ELj8ENS_18Kernel_traits_baseILj1536ES2_S2_fS2_fjLj128EEEEELb0ELb0ELb0ELb0EEEvNS_9BwdParamsE:
        /* <DEDUP_REMOVED lines=70> */
[----:B------:R-:W-:Y:S01]  /*0460*/  UISETP.NE.AND.EX UP0, UPT, UR5, URZ, UPT, UP0 ;  /* 0x000000ff0500728c */ /* 0x000fe2000bf05300 */
[----:B------:R-:W-:Y:S01]  /*0470*/  PRMT R78, R78, 0x5410, R5 ;  /* 0x000054104e4e7816 */ /* 0x000fe20000000005 */
[----:B------:R-:W0:Y:S01]  /*0480*/  LDCU UR6, c[0x0][0x388] ;  /* 0x00007100ff0677ac */ /* 0x000e220008000800 */
[----:B------:R-:W-:Y:S02]  /*0490*/  PRMT R79, R79, 0x5410, R6 ;  /* 0x000054104f4f7816 */ /* 0x000fe40000000006 */
[----:B------:R-:W-:Y:S01]  /*04a0*/  PRMT R80, R80, 0x5410, R7 ;  /* 0x0000541050507816 */ /* 0x000fe20000000007 */
[----:B------:R-:W1:Y:S01]  /*04b0*/  LDCU.U8 UR16, c[0x0][0x410] ;  /* 0x00008200ff1077ac */ /* 0x000e620008000000 */
[----:B------:R-:W2:Y:S01]  /*04c0*/  LDCU UR17, c[0x0][0x400] ;  /* 0x00008000ff1177ac */ /* 0x000ea20008000800 */
[----:B------:R-:W3:Y:S01]  /*04d0*/  LDCU.64 UR18, c[0x0][0x438] ;  /* 0x00008700ff1277ac */ /* 0x000ee20008000a00 */
[----:B------:R-:W4:Y:S01]  /*04e0*/  LDCU.64 UR20, c[0x0][0x478] ;  /* 0x00008f00ff1477ac */ /* 0x000f220008000a00 */
[----:B------:R-:W0:Y:S01]  /*04f0*/  LDCU.128 UR8, c[0x0][0x3c0] ;  /* 0x00007800ff0877ac */ /* 0x000e220008000c00 */
[----:B------:R-:W0:Y:S02]  /*0500*/  LDCU.64 UR22, c[0x0][0x380] ;  /* 0x00007000ff1677ac */ /* 0x000e240008000a00 */
.L_x_4042:
[----:B-----5:R-:W5:Y:S01]  /*0510*/  @UP0 LDCU.64 UR4, c[0x0][0x3e0] ;  /* 0x00007c00ff0407ac */ /* 0x020f620008000a00 */
[----:B------:R-:W-:Y:S01]  /*0520*/  PLOP3.LUT P0, PT, PT, PT, UP0, 0x80, 0x8 ;  /* 0x000000000008781c */ /* 0x000fe20003f0f008 */
[----:B0-----:R-:W-:Y:S02]  /*0530*/  UIMAD.WIDE UR12, UR7, 0x4, UR10 ;  /* 0x00000004070c78a5 */ /* 0x001fe4000f8e020a */
[----:B-----5:R-:W-:-:S06]  /*0540*/  @UP0 UIMAD.WIDE UR4, UR7, 0x2, UR4 ;  /* 0x00000002070408a5 */ /* 0x020fcc000f8e0204 */
[----:B-1234-:R-:W-:Y:S02]  /*0550*/  MOV R52, UR4 ;  /* 0x0000000400347c02 */ /* 0x01efe40008000f00 */
[----:B------:R-:W-:-:S05]  /*0560*/  MOV R53, UR5 ;  /* 0x0000000500357c02 */ /* 0x000fca0008000f00 */
[----:B------:R-:W5:Y:S01]  /*0570*/  @P0 LDG.E.U16 R52, desc[UR14][R52.64] ;  /* 0x0000000e34340981 */ /* 0x000f62000c1e1500 */
[----:B------:R-:W-:Y:S01]  /*0580*/  UIMAD.WIDE UR4, UR7, 0x4, UR8 ;  /* 0x00000004070478a5 */ /* 0x000fe2000f8e0208 */
[----:B------:R-:W-:Y:S02]  /*0590*/  MOV R54, UR12 ;  /* 0x0000000c00367c02 */ /* 0x000fe40008000f00 */
[----:B------:R-:W-:-:S03]  /*05a0*/  MOV R55, UR13 ;  /* 0x0000000d00377c02 */ /* 0x000fc60008000f00 */
[----:B------:R-:W-:Y:S02]  /*05b0*/  MOV R56, UR4 ;  /* 0x0000000400387c02 */ /* 0x000fe40008000f00 */
[----:B------:R-:W-:Y:S01]  /*05c0*/  MOV R57, UR5 ;  /* 0x0000000500397c02 */ /* 0x000fe20008000f00 */
[----:B------:R-:W2:Y:S04]  /*05d0*/  LDG.E R54, desc[UR14][R54.64] ;  /* 0x0000000e36367981 */ /* 0x000ea8000c1e1900 */
[----:B------:R-:W3:Y:S01]  /*05e0*/  LDG.E R56, desc[UR14][R56.64] ;  /* 0x0000000e38387981 */ /* 0x000ee2000c1e1900 */
[----:B------:R-:W-:Y:S01]  /*05f0*/  UIMAD UR4, UR7, UR6, URZ ;  /* 0x00000006070472a4 */ /* 0x000fe2000f8e02ff */
[C---:B------:R-:W-:Y:S01]  /*0600*/  ISETP.GE.U32.AND P1, PT, R2.reuse, 0x80, PT ;  /* 0x000000800200780c */ /* 0x040fe20003f26070 */
[----:B------:R-:W-:Y:S01]  /*0610*/  UMOV UR12, 0x3f800000 ;  /* 0x3f800000000c7882 */ /* 0x000fe20000000000 */
[----:B------:R-:W0:Y:S01]  /*0620*/  S2R R0, SR_TID.X ;  /* 0x0000000000007919 */ /* 0x000e220000002100 */
[----:B------:R-:W-:Y:S01]  /*0630*/  USHF.R.S32.HI UR5, URZ, 0x1f, UR4 ;  /* 0x0000001fff057899 */ /* 0x000fe20008011404 */
[----:B-1----:R-:W-:Y:S01]  /*0640*/  ISETP.NE.AND P4, PT, RZ, UR16, PT ;  /* 0x00000010ff007c0c */ /* 0x002fe2000bf85270 */
[----:B------:R-:W-:Y:S01]  /*0650*/  BSSY.RECONVERGENT B0, `(.L_x_4013) ;  /* 0x0000042000007945 */ /* 0x000fe20003800200 */
[C---:B------:R-:W-:Y:S01]  /*0660*/  ISETP.GE.U32.AND P2, PT, R2.reuse, 0x100, PT ;  /* 0x000001000200780c */ /* 0x040fe20003f46070 */
[----:B------:R-:W-:Y:S01]  /*0670*/  ULEA.HI UR5, UR5, UR4, URZ, 0x2 ;  /* 0x0000000405057291 */ /* 0x000fe2000f8f10ff */
[----:B------:R-:W-:-:S02]  /*0680*/  ISETP.GE.U32.AND P3, PT, R2, 0x180, PT ;  /* 0x000001800200780c */ /* 0x000fc40003f66070 */
[----:B------:R-:W-:Y:S01]  /*0690*/  CS2R R72, SRZ ;  /* 0x0000000000487805 */ /* 0x000fe2000001ff00 */
[----:B-----5:R-:W-:-:S05]  /*06a0*/  @P0 HADD2.F32 R5, -RZ, R52.H0_H0 ;  /* 0x20000034ff050230 */ /* 0x020fca0000004100 */
[----:B------:R-:W-:Y:S02]  /*06b0*/  @P0 R2UR UR4, R5 ;  /* 0x00000000050402ca */ /* 0x000fe400000e0000 */
[----:B------:R-:W-:Y:S02]  /*06c0*/  MOV R5, UR5 ;  /* 0x0000000500057c02 */ /* 0x000fe40008000f00 */
[----:B--2---:R-:W-:Y:S02]  /*06d0*/  R2UR UR24, R54 ;  /* 0x00000000361872ca */ /* 0x004fe400000e0000 */
[----:B0-----:R-:W-:Y:S02]  /*06e0*/  LEA.HI.SX32 R5, R5, R0, 0x1e ;  /* 0x0000000005057211 */ /* 0x001fe400078ff2ff */
[----:B---3--:R-:W-:Y:S02]  /*06f0*/  FSEL R58, R56, RZ, !P4 ;  /* 0x000000ff383a7208 */ /* 0x008fe40006000000 */
[----:B------:R-:W-:-:S03]  /*0700*/  MOV R59, R5 ;  /* 0x00000005003b7202 */ /* 0x000fc60000000f00 */
[----:B------:R-:W-:Y:S01]  /*0710*/  @UP0 UMOV UR12, UR4 ;  /* 0x00000004000c0c82 */ /* 0x000fe20008000000 */
        /* <DEDUP_REMOVED lines=10> */
[--C-:B------:R-:W-:Y:S02]  /*07c0*/  HADD2.F32 R59, -RZ, R75.reuse.H0_H0 ;  /* 0x2000004bff3b7230 */ /* 0x100fe40000004100 */
[----:B------:R-:W-:Y:S02]  /*07d0*/  HADD2.F32 R67, -RZ, R75.H1_H1 ;  /* 0x3000004bff437230 */ /* 0x000fe40000004100 */
[----:B0-----:R-:W-:-:S05]  /*07e0*/  @P0 IMAD.WIDE.U32 R68, R5, 0x10, R68 ;  /* 0x0000001005440825 */ /* 0x001fca00078e0044 */
[----:B------:R0:W5:Y:S01]  /*07f0*/  @P0 LDG.E.128 R20, desc[UR14][R68.64] ;  /* 0x0000000e44140981 */ /* 0x000162000c1e1d00 */
[----:B--2---:R-:W-:Y:S02]  /*0800*/  MOV R61, R56 ;  /* 0x00000038003d7202 */ /* 0x004fe40000000f00 */
[----:B------:R-:W-:-:S03]  /*0810*/  SHF.R.U64 R63, R56, 0x10, R57 ;  /* 0x00000010383f7819 */ /* 0x000fc60000001239 */
[----:B------:R-:W-:Y:S02]  /*0820*/  HADD2.F32 R61, -RZ, R61.H0_H0 ;  /* 0x2000003dff3d7230 */ /* 0x000fe40000004100 */
[C---:B---3--:R-:W-:Y:S01]  /*0830*/  FADD.FTZ R70, -R58.reuse, R53 ;  /* 0x000000353a467221 */ /* 0x048fe20000010100 */
[----:B------:R-:W-:Y:S01]  /*0840*/  FADD.FTZ R71, -R58, R52 ;  /* 0x000000343a477221 */ /* 0x000fe20000010100 */
[----:B------:R-:W-:Y:S01]  /*0850*/  MOV R65, R57 ;  /* 0x0000003900417202 */ /* 0x000fe20000000f00 */
[----:B------:R-:W-:Y:S02]  /*0860*/  HADD2.F32 R52, -RZ, R63.H0_H0 ;  /* 0x2000003fff347230 */ /* 0x000fe40000004100 */
[----:B------:R-:W-:Y:S01]  /*0870*/  FMUL.FTZ R70, R70, UR24 ;  /* 0x0000001846467c20 */ /* 0x000fe20008410000 */
[----:B------:R-:W-:Y:S01]  /*0880*/  FMUL.FTZ R71, R71, UR24 ;  /* 0x0000001847477c20 */ /* 0x000fe20008410000 */
[----:B0-----:R-:W-:Y:S01]  /*0890*/  FMUL.FTZ R69, R59, R61 ;  /* 0x0000003d3b457220 */ /* 0x001fe20000410000 */
[----:B------:R-:W-:Y:S01]  /*08a0*/  SHF.R.U32.HI R72, RZ, 0x10, R57 ;  /* 0x00000010ff487819 */ /* 0x000fe20000011639 */
[C---:B------:R-:W-:Y:S01]  /*08b0*/  FADD.FTZ R56, -R58.reuse, R55 ;  /* 0x000000373a387221 */ /* 0x040fe20000010100 */
[----:B------:R-:W-:Y:S01]  /*08c0*/  FADD.FTZ R54, -R58, R54 ;  /* 0x000000363a367221 */ /* 0x000fe20000010100 */
[----:B------:R-:W-:-:S02]  /*08d0*/  HADD2.F32 R63, -RZ, R76.H0_H0 ;  /* 0x2000004cff3f7230 */ /* 0x000fc40000004100 */
[-C--:B------:R-:W-:Y:S01]  /*08e0*/  FMUL.FTZ R67, R67, R52.reuse ;  /* 0x0000003443437220 */ /* 0x080fe20000410000 */
[----:B------:R-:W-:Y:S02]  /*08f0*/  HADD2.F32 R55, -RZ, R65.H0_H0 ;  /* 0x20000041ff377230 */ /* 0x000fe40000004100 */
[----:B------:R-:W-:Y:S01]  /*0900*/  FADD.FTZ R33, R33, R52 ;  /* 0x0000003421217221 */ /* 0x000fe20000010000 */
[----:B------:R-:W-:Y:S01]  /*0910*/  FFMA.FTZ R45, R70, R52, R45 ;  /* 0x00000034462d7223 */ /* 0x000fe2000001002d */
[----:B------:R-:W-:Y:S01]  /*0920*/  FADD.FTZ R52, RZ, R69 ;  /* 0x00000045ff347221 */ /* 0x000fe20000010000 */
[C---:B------:R-:W-:Y:S01]  /*0930*/  FFMA.FTZ R53, R71.reuse, R69, RZ ;  /* 0x0000004547357223 */ /* 0x040fe200000100ff */
[----:B------:R-:W-:Y:S01]  /*0940*/  FADD.FTZ R32, R32, R61 ;  /* 0x0000003d20207221 */ /* 0x000fe20000010000 */
[----:B------:R-:W-:Y:S01]  /*0950*/  FFMA.FTZ R44, R71, R61, R44 ;  /* 0x0000003d472c7223 */ /* 0x000fe2000001002c */
[----:B------:R-:W-:Y:S02]  /*0960*/  HADD2.F32 R61, -RZ, R76.H1_H1 ;  /* 0x3000004cff3d7230 */ /* 0x000fe40000004100 */
[----:B------:R-:W-:Y:S01]  /*0970*/  FMUL.FTZ R65, R54, UR24 ;  /* 0x0000001836417c20 */ /* 0x000fe20008410000 */
[----:B------:R-:W-:-:S02]  /*0980*/  HADD2.F32 R72, -RZ, R72.H0_H0 ;  /* 0x20000048ff487230 */ /* 0x000fc40000004100 */
[----:B------:R-:W-:Y:S01]  /*0990*/  FMUL.FTZ R63, R63, R55 ;  /* 0x000000373f3f7220 */ /* 0x000fe20000410000 */
        /* <DEDUP_REMOVED lines=13> */
.L_x_4014:
[----:B----4-:R-:W-:Y:S05]  /*0a70*/  BSYNC.RECONVERGENT B0 ;  /* 0x0000000000007941 */ /* 0x010fea0003800200 */
.L_x_4013:
        /* <DEDUP_REMOVED lines=15> */
[----:B------:R-:W-:Y:S01]  /*0b70*/  IADD3 R59, PT, PT, R59, 0x80, RZ ;  /* 0x000000803b3b7810 */ /* 0x000fe20007ffe0ff */
[----:B0-----:R-:W-:Y:S01]  /*0b80*/  HADD2.F32 R56, -RZ, R78.H1_H1 ;  /* 0x3000004eff387230 */ /* 0x001fe20000004100 */
[----:B--2---:R-:W-:Y:S02]  /*0b90*/  MOV R11, R82 ;  /* 0x00000052000b7202 */ /* 0x004fe40000000f00 */
[----:B------:R-:W-:-:S03]  /*0ba0*/  SHF.R.U64 R64, R82, 0x10, R83 ;  /* 0x0000001052407819 */ /* 0x000fc60000001253 */
[----:B------:R-:W-:Y:S02]  /*0bb0*/  HADD2.F32 R11, -RZ, R11.H0_H0 ;  /* 0x2000000bff0b7230 */ /* 0x000fe40000004100 */
[C---:B---3--:R-:W-:Y:S01]  /*0bc0*/  FADD.FTZ R9, -R58.reuse, R52 ;  /* 0x000000343a097221 */ /* 0x048fe20000010100 */
[C---:B------:R-:W-:Y:S01]  /*0bd0*/  FADD.FTZ R62, -R58.reuse, R53 ;  /* 0x000000353a3e7221 */ /* 0x040fe20000010100 */
[----:B------:R-:W-:Y:S01]  /*0be0*/  MOV R66, R83 ;  /* 0x0000005300427202 */ /* 0x000fe20000000f00 */
[----:B------:R-:W-:Y:S01]  /*0bf0*/  HADD2.F32 R52, -RZ, R64.H0_H0 ;  /* 0x20000040ff347230 */ /* 0x000fe20000004100 */
[----:B------:R-:W-:Y:S01]  /*0c00*/  SHF.R.U32.HI R13, RZ, 0x10, R83 ;  /* 0x00000010ff0d7819 */ /* 0x000fe20000011653 */
[----:B------:R-:W-:Y:S01]  /*0c10*/  FMUL.FTZ R9, R9, UR24 ;  /* 0x0000001809097c20 */ /* 0x000fe20008410000 */
[----:B------:R-:W-:Y:S01]  /*0c20*/  FADD.FTZ R54, -R58, R54 ;  /* 0x000000363a367221 */ /* 0x000fe20000010100 */
[----:B------:R-:W-:Y:S01]  /*0c30*/  FMUL.FTZ R62, R62, UR24 ;  /* 0x000000183e3e7c20 */ /* 0x000fe20008410000 */
[-C--:B------:R-:W-:Y:S01]  /*0c40*/  FMUL.FTZ R60, R60, R11.reuse ;  /* 0x0000000b3c3c7220 */ /* 0x080fe20000410000 */
[----:B------:R-:W-:Y:S01]  /*0c50*/  FADD.FTZ R28, R28, R11 ;  /* 0x0000000b1c1c7221 */ /* 0x000fe20000010000 */
[----:B------:R-:W-:Y:S01]  /*0c60*/  FFMA.FTZ R40, R9, R11, R40 ;  /* 0x0000000b09287223 */ /* 0x000fe20000010028 */
[----:B------:R-:W-:-:S02]  /*0c70*/  HADD2.F32 R64, -RZ, R78.H0_H0 ;  /* 0x2000004eff407230 */ /* 0x000fc40000004100 */
[-C--:B------:R-:W-:Y:S01]  /*0c80*/  FMUL.FTZ R11, R15, R52.reuse ;  /* 0x000000340f0b7220 */ /* 0x080fe20000410000 */
[----:B------:R-:W-:Y:S02]  /*0c90*/  HADD2.F32 R53, -RZ, R66.H0_H0 ;  /* 0x20000042ff357230 */ /* 0x000fe40000004100 */
[----:B------:R-:W-:Y:S01]  /*0ca0*/  FADD.FTZ R29, R29, R52 ;  /* 0x000000341d1d7221 */ /* 0x000fe20000010000 */
[----:B------:R-:W-:Y:S02]  /*0cb0*/  HADD2.F32 R57, -RZ, R13.H0_H0 ;  /* 0x2000000dff397230 */ /* 0x000fe40000004100 */
[----:B------:R-:W-:Y:S01]  /*0cc0*/  FFMA.FTZ R41, R62, R52, R41 ;  /* 0x000000343e297223 */ /* 0x000fe20000010029 */
[----:B------:R-:W-:Y:S01]  /*0cd0*/  FMUL.FTZ R13, R54, UR24 ;  /* 0x00000018360d7c20 */ /* 0x000fe20008410000 */
[----:B------:R-:W-:Y:S01]  /*0ce0*/  FADD.FTZ R52, R73, R60 ;  /* 0x0000003c49347221 */ /* 0x000fe20000010000 */
[----:B------:R-:W-:Y:S01]  /*0cf0*/  FFMA.FTZ R15, R9, R60, R72 ;  /* 0x0000003c090f7223 */ /* 0x000fe20000010048 */
[-C--:B------:R-:W-:Y:S01]  /*0d00*/  FMUL.FTZ R64, R64, R53.reuse ;  /* 0x0000003540407220 */ /* 0x080fe20000410000 */
[----:B------:R-:W-:Y:S01]  /*0d10*/  FADD.FTZ R30, R30, R53 ;  /* 0x000000351e1e7221 */ /* 0x000fe20000010000 */
[----:B------:R-:W-:Y:S01]  /*0d20*/  FFMA.FTZ R42, R13, R53, R42 ;  /* 0x000000350d2a7223 */ /* 0x000fe2000001002a */
[----:B------:R-:W-:Y:S01]  /*0d30*/  FADD.FTZ R53, R52, R11 ;  /* 0x0000000b34357221 */ /* 0x000fe20000010000 */
[----:B------:R-:W-:Y:S01]  /*0d40*/  FADD.FTZ R55, -R58, R55 ;  /* 0x000000373a377221 */ /* 0x000fe20000010100 */
[----:B------:R-:W-:Y:S01]  /*0d50*/  FFMA.FTZ R52, R62, R11, R15 ;  /* 0x0000000b3e347223 */ /* 0x000fe2000001000f */
[-C--:B------:R-:W-:Y:S01]  /*0d60*/  FMUL.FTZ R15, R56, R57.reuse ;  /* 0x00000039380f7220 */ /* 0x080fe20000410000 */
[----:B------:R-:W-:Y:S01]  /*0d70*/  FADD.FTZ R54, R53, R64 ;  /* 0x0000004035367221 */ /* 0x000fe20000010000 */
[----:B------:R-:W-:Y:S01]  /*0d80*/  FMUL.FTZ R66, R55, UR24 ;  /* 0x0000001837427c20 */ /* 0x000fe20008410000 */
[----:B------:R-:W-:Y:S01]  /*0d90*/  FFMA.FTZ R52, R13, R64, R52 ;  /* 0x000000400d347223 */ /* 0x000fe20000010034 */
[----:B------:R-:W-:Y:S01]  /*0da0*/  FADD.FTZ R31, R31, R57 ;  /* 0x000000391f1f7221 */ /* 0x000fe20000010000 */
[----:B------:R-:W-:Y:S01]  /*0db0*/  FADD.FTZ R73, R54, R15 ;  /* 0x0000000f36497221 */ /* 0x000fe20000010000 */
[C---:B------:R-:W-:Y:S01]  /*0dc0*/  FFMA.FTZ R43, R66.reuse, R57, R43 ;  /* 0x00000039422b7223 */ /* 0x040fe2000001002b */
[----:B------:R-:W-:-:S07]  /*0dd0*/  FFMA.FTZ R72, R66, R15, R52 ;  /* 0x0000000f42487223 */ /* 0x000fce0000010034 */
.L_x_4016:
[----:B------:R-:W-:Y:S05]  /*0de0*/  BSYNC.RECONVERGENT B0 ;  /* 0x0000000000007941 */ /* 0x000fea0003800200 */
.L_x_4015:
        /* <DEDUP_REMOVED lines=11> */
[----:B------:R-:W-:Y:S02]  /*0ea0*/  HADD2.F32 R12, -RZ, R79.H0_H0 ;  /* 0x2000004fff0c7230 */ /* 0x000fe40000004100 */
[----:B0-----:R-:W-:-:S05]  /*0eb0*/  @P0 IMAD.WIDE.U32 R6, R59, 0x10, R6 ;  /* 0x000000103b060825 */ /* 0x001fca00078e0006 */
[----:B------:R0:W5:Y:S02]  /*0ec0*/  @P0 LDG.E.128 R48, desc[UR14][R6.64] ;  /* 0x0000000e06300981 */ /* 0x000164000c1e1d00 */
[----:B0-----:R-:W-:Y:S01]  /*0ed0*/  HADD2.F32 R6, -RZ, R80.H1_H1 ;  /* 0x30000050ff067230 */ /* 0x001fe20000004100 */
[----:B--2---:R-:W-:Y:S02]  /*0ee0*/  MOV R4, R56 ;  /* 0x0000003800047202 */ /* 0x004fe40000000f00 */
[----:B------:R-:W-:Y:S02]  /*0ef0*/  SHF.R.U64 R8, R56, 0x10, R57 ;  /* 0x0000001038087819 */ /* 0x000fe40000001239 */
[----:B------:R-:W-:Y:S01]  /*0f00*/  MOV R59, R57 ;  /* 0x00000039003b7202 */ /* 0x000fe20000000f00 */
[C---:B---3--:R-:W-:Y:S01]  /*0f10*/  FADD.FTZ R3, -R58.reuse, R52 ;  /* 0x000000343a037221 */ /* 0x048fe20000010100 */
[----:B------:R-:W-:Y:S01]  /*0f20*/  FADD.FTZ R14, -R58, R53 ;  /* 0x000000353a0e7221 */ /* 0x000fe20000010100 */
[----:B------:R-:W-:-:S02]  /*0f30*/  HADD2.F32 R53, -RZ, R4.H0_H0 ;  /* 0x20000004ff357230 */ /* 0x000fc40000004100 */
[----:B------:R-:W-:Y:S01]  /*0f40*/  FMUL.FTZ R7, R3, UR24 ;  /* 0x0000001803077c20 */ /* 0x000fe20008410000 */
[----:B------:R-:W-:Y:S02]  /*0f50*/  HADD2.F32 R4, -RZ, R79.H1_H1 ;  /* 0x3000004fff047230 */ /* 0x000fe40000004100 */
[----:B------:R-:W-:Y:S02]  /*0f60*/  HADD2.F32 R3, -RZ, R8.H0_H0 ;  /* 0x20000008ff037230 */ /* 0x000fe40000004100 */
[-C--:B------:R-:W-:Y:S01]  /*0f70*/  FMUL.FTZ R12, R12, R53.reuse ;  /* 0x000000350c0c7220 */ /* 0x080fe20000410000 */
[----:B------:R-:W-:Y:S01]  /*0f80*/  SHF.R.U32.HI R74, RZ, 0x10, R57 ;  /* 0x00000010ff4a7819 */ /* 0x000fe20000011639 */
[----:B------:R-:W-:Y:S01]  /*0f90*/  FADD.FTZ R24, R24, R53 ;  /* 0x0000003518187221 */ /* 0x000fe20000010000 */
[----:B------:R-:W-:Y:S01]  /*0fa0*/  FFMA.FTZ R36, R7, R53, R36 ;  /* 0x0000003507247223 */ /* 0x000fe20000010024 */
[----:B------:R-:W-:Y:S02]  /*0fb0*/  HADD2.F32 R8, -RZ, R80.H0_H0 ;  /* 0x20000050ff087230 */ /* 0x000fe40000004100 */
[----:B------:R-:W-:Y:S01]  /*0fc0*/  FMUL.FTZ R14, R14, UR24 ;  /* 0x000000180e0e7c20 */ /* 0x000fe20008410000 */
[----:B------:R-:W-:-:S02]  /*0fd0*/  HADD2.F32 R59, -RZ, R59.H0_H0 ;  /* 0x2000003bff3b7230 */ /* 0x000fc40000004100 */
[----:B------:R-:W-:Y:S01]  /*0fe0*/  FADD.FTZ R54, -R58, R54 ;  /* 0x000000363a367221 */ /* 0x000fe20000010100 */
[-C--:B------:R-:W-:Y:S01]  /*0ff0*/  FMUL.FTZ R4, R4, R3.reuse ;  /* 0x0000000304047220 */ /* 0x080fe20000410000 */
[----:B------:R-:W-:Y:S01]  /*1000*/  FADD.FTZ R73, R73, R12 ;  /* 0x0000000c49497221 */ /* 0x000fe20000010000 */
[----:B------:R-:W-:Y:S01]  /*1010*/  FFMA.FTZ R53, R7, R12, R72 ;  /* 0x0000000c07357223 */ /* 0x000fe20000010048 */
[----:B------:R-:W-:Y:S01]  /*1020*/  FADD.FTZ R10, -R58, R55 ;  /* 0x000000373a0a7221 */ /* 0x000fe20000010100 */
[----:B------:R-:W-:Y:S01]  /*1030*/  FADD.FTZ R25, R25, R3 ;  /* 0x0000000319197221 */ /* 0x000fe20000010000 */
[----:B------:R-:W-:Y:S01]  /*1040*/  FFMA.FTZ R37, R14, R3, R37 ;  /* 0x000000030e257223 */ /* 0x000fe20000010025 */
[----:B------:R-:W-:Y:S02]  /*1050*/  HADD2.F32 R55, -RZ, R74.H0_H0 ;  /* 0x2000004aff377230 */ /* 0x000fe40000004100 */
        /* <DEDUP_REMOVED lines=14> */
.L_x_4018:
[----:B------:R-:W-:Y:S05]  /*1140*/  BSYNC.RECONVERGENT B0 ;  /* 0x0000000000007941 */ /* 0x000fea0003800200 */
.L_x_4017:
        /* <DEDUP_REMOVED lines=31> */
.L_x_4020:
[----:B------:R-:W-:Y:S05]  /*1340*/  BSYNC.RECONVERGENT B0 ;  /* 0x0000000000007941 */ /* 0x000fea0003800200 */
.L_x_4019:
        /* <DEDUP_REMOVED lines=36> */
[----:B------:R-:W-:Y:S01]  /*1590*/  FMUL.FTZ R52, R52, UR24 ;  /* 0x0000001834347c20 */ /* 0x000fe20008410000 */
[----:B------:R-:W-:-:S03]  /*15a0*/  FMUL.FTZ R54, R54, UR24 ;  /* 0x0000001836367c20 */ /* 0x000fc60008410000 */
[----:B------:R-:W-:Y:S01]  /*15b0*/  FMUL.FTZ R56, R52, UR12 ;  /* 0x0000000c34387c20 */ /* 0x000fe20008410000 */
[----:B------:R-:W-:Y:S01]  /*15c0*/  FFMA.FTZ R52, R70, UR4, R74 ;  /* 0x0000000446347c23 */ /* 0x000fe2000801004a */
[----:B------:R-:W-:-:S03]  /*15d0*/  FMUL.FTZ R59, R54, UR12 ;  /* 0x0000000c363b7c20 */ /* 0x000fc60008410000 */
[----:B------:R-:W-:Y:S01]  /*15e0*/  FADD.FTZ R53, R67, -R52 ;  /* 0x8000003443357221 */ /* 0x000fe20000010000 */
[----:B------:R-:W-:Y:S01]  /*15f0*/  FFMA.FTZ R52, R71, UR4, R74 ;  /* 0x0000000447347c23 */ /* 0x000fe2000801004a */
[----:B------:R-:W-:Y:S02]  /*1600*/  F2F.F16.F32 R56, R56 ;  /* 0x0000003800387304 */ /* 0x000fe40000200800 */
[----:B------:R-:W-:Y:S01]  /*1610*/  FMUL.FTZ R53, R53, UR24 ;  /* 0x0000001835357c20 */ /* 0x000fe20008410000 */
[----:B------:R-:W-:-:S03]  /*1620*/  FADD.FTZ R54, R69, -R52 ;  /* 0x8000003445367221 */ /* 0x000fc60000010000 */
[----:B------:R-:W-:Y:S01]  /*1630*/  FMUL.FTZ R58, R53, UR12 ;  /* 0x0000000c353a7c20 */ /* 0x000fe20008410000 */
[----:B------:R-:W-:Y:S01]  /*1640*/  FMUL.FTZ R54, R54, UR24 ;  /* 0x0000001836367c20 */ /* 0x000fe20008410000 */
[----:B------:R-:W0:Y:S01]  /*1650*/  LDC.64 R52, c[0x0][0x468] ;  /* 0x00011a00ff347b82 */ /* 0x000e220000000a00 */
[----:B------:R-:W1:Y:S02]  /*1660*/  F2F.F16.F32 R59, R59 ;  /* 0x0000003b003b7304 */ /* 0x000e640000200800 */
[----:B------:R-:W-:-:S06]  /*1670*/  FMUL.FTZ R57, R54, UR12 ;  /* 0x0000000c36397c20 */ /* 0x000fcc0008410000 */
[----:B------:R-:W2:Y:S01]  /*1680*/  F2F.F16.F32 R55, R58 ;  /* 0x0000003a00377304 */ /* 0x000ea20000200800 */
[----:B-1----:R-:W-:-:S07]  /*1690*/  PRMT R73, R56, 0x5410, R59 ;  /* 0x0000541038497816 */ /* 0x002fce000000003b */
[----:B------:R-:W1:Y:S01]  /*16a0*/  F2F.F16.F32 R57, R57 ;  /* 0x0000003900397304 */ /* 0x000e620000200800 */
[----:B--2---:R-:W-:-:S04]  /*16b0*/  IMAD.WIDE.U32 R54, R55, 0x10000, RZ ;  /* 0x0001000037367825 */ /* 0x004fc800078e00ff */
[----:B0-----:R-:W-:Y:S01]  /*16c0*/  IMAD.WIDE.U32 R52, R5, 0x8, R52 ;  /* 0x0000000805347825 */ /* 0x001fe200078e0034 */
[----:B------:R-:W-:Y:S02]  /*16d0*/  LOP3.LUT R55, R73, R55, RZ, 0xfc, !PT ;  /* 0x0000003749377212 */ /* 0x000fe400078efcff */
[----:B------:R-:W-:Y:S02]  /*16e0*/  IADD3 R5, PT, PT, R5, 0x80, RZ ;  /* 0x0000008005057810 */ /* 0x000fe40007ffe0ff */
[----:B-1----:R-:W-:-:S05]  /*16f0*/  LOP3.LUT R54, R54, R57, RZ, 0xfc, !PT ;  /* 0x0000003936367212 */ /* 0x002fca00078efcff */
[----:B------:R0:W-:Y:S02]  /*1700*/  STG.E.64 desc[UR14][R52.64], R54 ;  /* 0x0000003634007986 */ /* 0x0001e4000c101b0e */
.L_x_4025:
[----:B------:R-:W-:Y:S05]  /*1710*/  BSYNC.RECONVERGENT B1 ;  /* 0x0000000000017941 */ /* 0x000fea0003800200 */
.L_x_4024:
        /* <DEDUP_REMOVED lines=15> */
[----:B------:R-:W-:Y:S01]  /*1810*/  F2F.F16.F32 R56, R56 ;  /* 0x0000003800387304 */ /* 0x000fe20000200800 */
[----:B------:R-:W-:Y:S02]  /*1820*/  FMUL.FTZ R58, R52, UR12 ;  /* 0x0000000c343a7c20 */ /* 0x000fe40008410000 */
[----:B------:R-:W-:Y:S01]  /*1830*/  FMUL.FTZ R54, R54, UR24 ;  /* 0x0000001836367c20 */ /* 0x000fe20008410000 */
[----:B------:R-:W0:Y:S03]  /*1840*/  LDC.64 R52, c[0x0][0x468] ;  /* 0x00011a00ff347b82 */ /* 0x000e260000000a00 */
[----:B------:R-:W-:Y:S01]  /*1850*/  FMUL.FTZ R57, R54, UR12 ;  /* 0x0000000c36397c20 */ /* 0x000fe20008410000 */
[----:B------:R-:W1:Y:S08]  /*1860*/  F2F.F16.F32 R55, R58 ;  /* 0x0000003a00377304 */ /* 0x000e700000200800 */
[----:B------:R-:W2:Y:S01]  /*1870*/  F2F.F16.F32 R59, R59 ;  /* 0x0000003b003b7304 */ /* 0x000ea20000200800 */
[----:B-1----:R-:W-:-:S07]  /*1880*/  IMAD.WIDE.U32 R54, R55, 0x10000, RZ ;  /* 0x0001000037367825 */ /* 0x002fce00078e00ff */
[----:B------:R-:W1:Y:S01]  /*1890*/  F2F.F16.F32 R57, R57 ;  /* 0x0000003900397304 */ /* 0x000e620000200800 */
[C---:B0-----:R-:W-:Y:S01]  /*18a0*/  IMAD.WIDE.U32 R52, R5.reuse, 0x8, R52 ;  /* 0x0000000805347825 */ /* 0x041fe200078e0034 */
[----:B------:R-:W-:Y:S02]  /*18b0*/  IADD3 R5, PT, PT, R5, 0x80, RZ ;  /* 0x0000008005057810 */ /* 0x000fe40007ffe0ff */
[----:B--2---:R-:W-:-:S04]  /*18c0*/  PRMT R73, R56, 0x5410, R59 ;  /* 0x0000541038497816 */ /* 0x004fc8000000003b */
[----:B------:R-:W-:Y:S02]  /*18d0*/  LOP3.LUT R55, R73, R55, RZ, 0xfc, !PT ;  /* 0x0000003749377212 */ /* 0x000fe400078efcff */
[----:B-1----:R-:W-:-:S05]  /*18e0*/  LOP3.LUT R54, R54, R57, RZ, 0xfc, !PT ;  /* 0x0000003936367212 */ /* 0x002fca00078efcff */
[----:B------:R1:W-:Y:S02]  /*18f0*/  STG.E.64 desc[UR14][R52.64], R54 ;  /* 0x0000003634007986 */ /* 0x0003e4000c101b0e */
.L_x_4027:
[----:B------:R-:W-:Y:S05]  /*1900*/  BSYNC.RECONVERGENT B1 ;  /* 0x0000000000017941 */ /* 0x000fea0003800200 */
.L_x_4026:
        /* <DEDUP_REMOVED lines=12> */
[----:B------:R-:W0:Y:S02]  /*19d0*/  F2F.F16.F32 R55, R55 ;  /* 0x0000003700377304 */ /* 0x000e240000200800 */
[----:B------:R-:W-:Y:S01]  /*19e0*/  FMUL.FTZ R56, R54, UR24 ;  /* 0x0000001836387c20 */ /* 0x000fe20008410000 */
[----:B------:R-:W-:Y:S02]  /*19f0*/  FADD.FTZ R54, R12, -R53 ;  /* 0x800000350c367221 */ /* 0x000fe40000010000 */
[----:B------:R-:W1:Y:S01]  /*1a00*/  LDC.64 R52, c[0x0][0x468] ;  /* 0x00011a00ff347b82 */ /* 0x000e620000000a00 */
[----:B------:R-:W-:Y:S01]  /*1a10*/  FMUL.FTZ R59, R56, UR12 ;  /* 0x0000000c383b7c20 */ /* 0x000fe20008410000 */
[----:B------:R-:W-:Y:S01]  /*1a20*/  FMUL.FTZ R54, R54, UR24 ;  /* 0x0000001836367c20 */ /* 0x000fe20008410000 */
[----:B------:R-:W-:Y:S03]  /*1a30*/  F2F.F16.F32 R58, R58 ;  /* 0x0000003a003a7304 */ /* 0x000fe60000200800 */
[----:B------:R-:W-:Y:S01]  /*1a40*/  FMUL.FTZ R56, R54, UR12 ;  /* 0x0000000c36387c20 */ /* 0x000fe20008410000 */
[----:B0-----:R-:W-:-:S04]  /*1a50*/  IMAD.WIDE.U32 R54, R55, 0x10000, RZ ;  /* 0x0001000037367825 */ /* 0x001fc800078e00ff */
        /* <DEDUP_REMOVED lines=8> */
.L_x_4023:
[----:B------:R-:W-:Y:S01]  /*1ae0*/  ISETP.GT.U32.AND P0, PT, R2, 0x7f, PT ;  /* 0x0000007f0200780c */ /* 0x000fe20003f04070 */
[----:B------:R-:W-:-:S12]  /*1af0*/  BSSY.RECONVERGENT B1, `(.L_x_4029) ;  /* 0x0000021000017945 */ /* 0x000fd80003800200 */
[----:B------:R-:W-:Y:S05]  /*1b00*/  @!P0 BRA `(.L_x_4030) ;  /* 0x00000000007c8947 */ /* 0x000fea0003800000 */
[--C-:B------:R-:W-:Y:S01]  /*1b10*/  FFMA.FTZ R52, R70, UR4, R74.reuse ;  /* 0x0000000446347c23 */ /* 0x100fe2000801004a */
[----:B------:R-:W-:Y:S01]  /*1b20*/  FFMA.FTZ R54, R65, UR4, R74 ;  /* 0x0000000441367c23 */ /* 0x000fe2000801004a */
[----:B------:R-:W0:Y:S02]  /*1b30*/  LDC.64 R72, c[0x0][0x478] ;  /* 0x00011e00ff487b82 */ /* 0x000e240000000a00 */
[----:B------:R-:W-:Y:S01]  /*1b40*/  FADD.FTZ R52, R67, -R52 ;  /* 0x8000003443347221 */ /* 0x000fe20000010000 */
[----:B------:R-:W-:-:S03]  /*1b50*/  FADD.FTZ R54, R63, -R54 ;  /* 0x800000363f367221 */ /* 0x000fc60000010000 */
[----:B------:R-:W-:Y:S01]  /*1b60*/  FMUL.FTZ R53, R52, UR24 ;  /* 0x0000001834357c20 */ /* 0x000fe20008410000 */
[----:B------:R-:W-:Y:S01]  /*1b70*/  FFMA.FTZ R52, R68, UR4, R74 ;  /* 0x0000000444347c23 */ /* 0x000fe2000801004a */
[----:B------:R-:W-:Y:S01]  /*1b80*/  FMUL.FTZ R54, R54, UR24 ;  /* 0x0000001836367c20 */ /* 0x000fe20008410000 */
[----:B------:R-:W1:Y:S01]  /*1b90*/  LDC.64 R58, c[0x0][0x468] ;  /* 0x00011a00ff3a7b82 */ /* 0x000e620000000a00 */
[----:B------:R-:W-:Y:S01]  /*1ba0*/  FMUL.FTZ R56, R53, UR12 ;  /* 0x0000000c35387c20 */ /* 0x000fe20008410000 */
[----:B------:R-:W-:Y:S01]  /*1bb0*/  FADD.FTZ R55, R61, -R52 ;  /* 0x800000343d377221 */ /* 0x000fe20000010000 */
[----:B------:R-:W-:Y:S01]  /*1bc0*/  FFMA.FTZ R52, R71, UR4, R74 ;  /* 0x0000000447347c23 */ /* 0x000fe2000801004a */
[----:B------:R-:W-:Y:S02]  /*1bd0*/  FMUL.FTZ R81, R54, UR12 ;  /* 0x0000000c36517c20 */ /* 0x000fe40008410000 */
[----:B------:R-:W-:Y:S01]  /*1be0*/  FMUL.FTZ R55, R55, UR24 ;  /* 0x0000001837377c20 */ /* 0x000fe20008410000 */
[----:B------:R-:W-:Y:S01]  /*1bf0*/  FADD.FTZ R52, R69, -R52 ;  /* 0x8000003445347221 */ /* 0x000fe20000010000 */
[----:B------:R-:W2:Y:S02]  /*1c00*/  F2F.F16.F32 R56, R56 ;  /* 0x0000003800387304 */ /* 0x000ea40000200800 */
[----:B------:R-:W-:Y:S01]  /*1c10*/  FMUL.FTZ R82, R55, UR12 ;  /* 0x0000000c37527c20 */ /* 0x000fe20008410000 */
[----:B------:R-:W-:-:S04]  /*1c20*/  FMUL.FTZ R52, R52, UR24 ;  /* 0x0000001834347c20 */ /* 0x000fc80008410000 */
[----:B------:R-:W-:Y:S01]  /*1c30*/  FMUL.FTZ R83, R52, UR12 ;  /* 0x0000000c34537c20 */ /* 0x000fe20008410000 */
[----:B------:R-:W-:Y:S01]  /*1c40*/  F2F.F16.F32 R81, R81 ;  /* 0x0000005100517304 */ /* 0x000fe20000200800 */
[----:B0-----:R-:W-:-:S05]  /*1c50*/  IMAD.WIDE.U32 R72, R5, 0x10, R72 ;  /* 0x0000001005487825 */ /* 0x001fca00078e0048 */
[----:B------:R0:W-:Y:S01]  /*1c60*/  STG.E.128 desc[UR14][R72.64], R52 ;  /* 0x0000003448007986 */ /* 0x0001e2000c101d0e */
[----:B--2---:R-:W-:Y:S01]  /*1c70*/  IMAD.WIDE.U32 R56, R56, 0x10000, RZ ;  /* 0x0001000038387825 */ /* 0x004fe200078e00ff */
[----:B------:R-:W2:Y:S03]  /*1c80*/  F2F.F16.F32 R82, R82 ;  /* 0x0000005200527304 */ /* 0x000ea60000200800 */
[C---:B-1----:R-:W-:Y:S01]  /*1c90*/  IMAD.WIDE.U32 R58, R5.reuse, 0x8, R58 ;  /* 0x00000008053a7825 */ /* 0x042fe200078e003a */
[----:B------:R-:W-:-:S04]  /*1ca0*/  IADD3 R5, PT, PT, R5, 0x80, RZ ;  /* 0x0000008005057810 */ /* 0x000fc80007ffe0ff */
[----:B------:R-:W1:Y:S01]  /*1cb0*/  F2F.F16.F32 R83, R83 ;  /* 0x0000005300537304 */ /* 0x000e620000200800 */
[----:B--2---:R-:W-:-:S04]  /*1cc0*/  PRMT R85, R81, 0x5410, R82 ;  /* 0x0000541051557816 */ /* 0x004fc80000000052 */
[----:B------:R-:W-:Y:S02]  /*1cd0*/  LOP3.LUT R57, R85, R57, RZ, 0xfc, !PT ;  /* 0x0000003955397212 */ /* 0x000fe400078efcff */
[----:B-1----:R-:W-:-:S05]  /*1ce0*/  LOP3.LUT R56, R56, R83, RZ, 0xfc, !PT ;  /* 0x0000005338387212 */ /* 0x002fca00078efcff */
[----:B------:R0:W-:Y:S02]  /*1cf0*/  STG.E.64 desc[UR14][R58.64], R56 ;  /* 0x000000383a007986 */ /* 0x0001e4000c101b0e */
.L_x_4030:
[----:B------:R-:W-:Y:S05]  /*1d00*/  BSYNC.RECONVERGENT B1 ;  /* 0x0000000000017941 */ /* 0x000fea0003800200 */
.L_x_4029:
[----:B------:R-:W-:Y:S04]  /*1d10*/  BSSY.RECONVERGENT B1, `(.L_x_4031) ;  /* 0x0000021000017945 */ /* 0x000fe80003800200 */
[----:B------:R-:W-:Y:S05]  /*1d20*/  @!P2 BRA `(.L_x_4032) ;  /* 0x00000000007ca947 */ /* 0x000fea0003800000 */
[--C-:B0-----:R-:W-:Y:S01]  /*1d30*/  FFMA.FTZ R52, R62, UR4, R74.reuse ;  /* 0x000000043e347c23 */ /* 0x101fe2000801004a */
[--C-:B------:R-:W-:Y:S01]  /*1d40*/  FFMA.FTZ R55, R13, UR4, R74.reuse ;  /* 0x000000040d377c23 */ /* 0x100fe2000801004a */
[----:B------:R-:W-:Y:S01]  /*1d50*/  FFMA.FTZ R57, R9, UR4, R74 ;  /* 0x0000000409397c23 */ /* 0x000fe2000801004a */
[----:B------:R-:W0:Y:S01]  /*1d60*/  LDC.64 R72, c[0x0][0x478] ;  /* 0x00011e00ff487b82 */ /* 0x000e220000000a00 */
        /* <DEDUP_REMOVED lines=8> */
[----:B------:R-:W-:-:S03]  /*1df0*/  FMUL.FTZ R81, R54, UR12 ;  /* 0x0000000c36517c20 */ /* 0x000fc60008410000 */
        /* <DEDUP_REMOVED lines=10> */
[----:B------:R-:W0:Y:S03]  /*1ea0*/  F2F.F16.F32 R82, R82 ;  /* 0x0000005200527304 */ /* 0x000e260000200800 */
[C---:B-1----:R-:W-:Y:S01]  /*1eb0*/  IMAD.WIDE.U32 R58, R5.reuse, 0x8, R58 ;  /* 0x00000008053a7825 */ /* 0x042fe200078e003a */
[----:B------:R-:W-:-:S04]  /*1ec0*/  IADD3 R5, PT, PT, R5, 0x80, RZ ;  /* 0x0000008005057810 */ /* 0x000fc80007ffe0ff */
[----:B------:R-:W1:Y:S01]  /*1ed0*/  F2F.F16.F32 R83, R83 ;  /* 0x0000005300537304 */ /* 0x000e620000200800 */
[----:B0-----:R-:W-:-:S04]  /*1ee0*/  PRMT R85, R81, 0x5410, R82 ;  /* 0x0000541051557816 */ /* 0x001fc80000000052 */
[----:B------:R-:W-:Y:S02]  /*1ef0*/  LOP3.LUT R57, R85, R57, RZ, 0xfc, !PT ;  /* 0x0000003955397212 */ /* 0x000fe400078efcff */
[----:B-1----:R-:W-:-:S05]  /*1f00*/  LOP3.LUT R56, R56, R83, RZ, 0xfc, !PT ;  /* 0x0000005338387212 */ /* 0x002fca00078efcff */
[----:B------:R3:W-:Y:S02]  /*1f10*/  STG.E.64 desc[UR14][R58.64], R56 ;  /* 0x000000383a007986 */ /* 0x0007e4000c101b0e */
.L_x_4032:
[----:B------:R-:W-:Y:S05]  /*1f20*/  BSYNC.RECONVERGENT B1 ;  /* 0x0000000000017941 */ /* 0x000fea0003800200 */
.L_x_4031:
[----:B------:R-:W-:Y:S05]  /*1f30*/  @!P3 BRA `(.L_x_4028) ;  /* 0x0000000c0084b947 */ /* 0x000fea0003800000 */
[--C-:B0--3--:R-:W-:Y:S01]  /*1f40*/  FFMA.FTZ R55, R3, UR4, R74.reuse ;  /* 0x0000000403377c23 */ /* 0x109fe2000801004a */
[--C-:B------:R-:W-:Y:S01]  /*1f50*/  FFMA.FTZ R53, R14, UR4, R74.reuse ;  /* 0x000000040e357c23 */ /* 0x100fe2000801004a */
[--C-:B------:R-:W-:Y:S01]  /*1f60*/  FFMA.FTZ R57, R7, UR4, R74.reuse ;  /* 0x0000000407397c23 */ /* 0x100fe2000801004a */
[----:B------:R-:W0:Y:S01]  /*1f70*/  LDC.64 R72, c[0x0][0x478] ;  /* 0x00011e00ff487b82 */ /* 0x000e220000000a00 */
[----:B------:R-:W-:Y:S01]  /*1f80*/  FADD.FTZ R54, R8, -R55 ;  /* 0x8000003708367221 */ /* 0x000fe20000010000 */
[----:B------:R-:W-:Y:S01]  /*1f90*/  FFMA.FTZ R55, R10, UR4, R74 ;  /* 0x000000040a377c23 */ /* 0x000fe2000801004a */
[----:B------:R-:W-:Y:S01]  /*1fa0*/  FADD.FTZ R53, R4, -R53 ;  /* 0x8000003504357221 */ /* 0x000fe20000010000 */
[----:B------:R-:W-:Y:S01]  /*1fb0*/  FADD.FTZ R52, R12, -R57 ;  /* 0x800000390c347221 */ /* 0x000fe20000010000 */
[----:B------:R-:W-:Y:S01]  /*1fc0*/  FMUL.FTZ R54, R54, UR24 ;  /* 0x0000001836367c20 */ /* 0x000fe20008410000 */
[----:B------:R-:W-:Y:S01]  /*1fd0*/  FADD.FTZ R55, R6, -R55 ;  /* 0x8000003706377221 */ /* 0x000fe20000010000 */
[----:B------:R-:W-:Y:S01]  /*1fe0*/  FMUL.FTZ R53, R53, UR24 ;  /* 0x0000001835357c20 */ /* 0x000fe20008410000 */
[----:B------:R-:W-:Y:S01]  /*1ff0*/  FMUL.FTZ R52, R52, UR24 ;  /* 0x0000001834347c20 */ /* 0x000fe20008410000 */
[----:B------:R-:W-:Y:S01]  /*2000*/  FMUL.FTZ R82, R54, UR12 ;  /* 0x0000000c36527c20 */ /* 0x000fe20008410000 */
[----:B------:R-:W-:Y:S01]  /*2010*/  FMUL.FTZ R55, R55, UR24 ;  /* 0x0000001837377c20 */ /* 0x000fe20008410000 */
[----:B------:R-:W-:Y:S01]  /*2020*/  FMUL.FTZ R56, R53, UR12 ;  /* 0x0000000c35387c20 */ /* 0x000fe20008410000 */
[----:B------:R-:W1:Y:S01]  /*2030*/  LDC.64 R58, c[0x0][0x468] ;  /* 0x00011a00ff3a7b82 */ /* 0x000e620000000a00 */
[----:B------:R-:W-:Y:S01]  /*2040*/  FMUL.FTZ R81, R52, UR12 ;  /* 0x0000000c34517c20 */ /* 0x000fe20008410000 */
[----:B------:R-:W-:Y:S01]  /*2050*/  FMUL.FTZ R74, R55, UR12 ;  /* 0x0000000c374a7c20 */ /* 0x000fe20008410000 */
[----:B------:R-:W-:Y:S08]  /*2060*/  F2F.F16.F32 R82, R82 ;  /* 0x0000005200527304 */ /* 0x000ff00000200800 */
[----:B------:R-:W2:Y:S01]  /*2070*/  F2F.F16.F32 R56, R56 ;  /* 0x0000003800387304 */ /* 0x000ea20000200800 */
[----:B0-----:R-:W-:-:S05]  /*2080*/  IMAD.WIDE.U32 R72, R5, 0x10, R72 ;  /* 0x0000001005487825 */ /* 0x001fca00078e0048 */
[----:B------:R0:W-:Y:S02]  /*2090*/  STG.E.128 desc[UR14][R72.64], R52 ;  /* 0x0000003448007986 */ /* 0x0001e4000c101d0e */
[----:B------:R-:W3:Y:S01]  /*20a0*/  F2F.F16.F32 R83, R74 ;  /* 0x0000004a00537304 */ /* 0x000ee20000200800 */
[----:B-1----:R-:W-:-:S07]  /*20b0*/  IMAD.WIDE.U32 R58, R5, 0x8, R58 ;  /* 0x00000008053a7825 */ /* 0x002fce00078e003a */
[----:B------:R-:W1:Y:S01]  /*20c0*/  F2F.F16.F32 R81, R81 ;  /* 0x0000005100517304 */ /* 0x000e620000200800 */
[----:B--2---:R-:W-:Y:S01]  /*20d0*/  IMAD.WIDE.U32 R56, R56, 0x10000, RZ ;  /* 0x0001000038387825 */ /* 0x004fe200078e00ff */
[----:B---3--:R-:W-:-:S04]  /*20e0*/  PRMT R83, R82, 0x5410, R83 ;  /* 0x0000541052537816 */ /* 0x008fc80000000053 */
[----:B------:R-:W-:Y:S02]  /*20f0*/  LOP3.LUT R57, R83, R57, RZ, 0xfc, !PT ;  /* 0x0000003953397212 */ /* 0x000fe400078efcff */
[----:B-1----:R-:W-:-:S05]  /*2100*/  LOP3.LUT R56, R56, R81, RZ, 0xfc, !PT ;  /* 0x0000005138387212 */ /* 0x002fca00078efcff */
[----:B------:R0:W-:Y:S01]  /*2110*/  STG.E.64 desc[UR14][R58.64], R56 ;  /* 0x000000383a007986 */ /* 0x0001e2000c101b0e */
[----:B------:R-:W-:Y:S05]  /*2120*/  BRA `(.L_x_4028) ;  /* 0x0000000c00087947 */ /* 0x000fea0003800000 */
.L_x_4022:
        /* <DEDUP_REMOVED lines=11> */
[----:B-----5:R-:W-:-:S04]  /*21e0*/  FFMA.FTZ R52, R53, UR24, R22 ;  /* 0x0000001835347c23 */ /* 0x020fc80008010016 */
[----:B------:R-:W-:Y:S01]  /*21f0*/  FMUL.FTZ R56, R52, UR12 ;  /* 0x0000000c34387c20 */ /* 0x000fe20008410000 */
[----:B------:R-:W-:Y:S01]  /*2200*/  FFMA.FTZ R52, R58, UR24, R23 ;  /* 0x000000183a347c23 */ /* 0x000fe20008010017 */
[----:B------:R-:W-:Y:S01]  /*2210*/  FADD.FTZ R58, R67, -R54 ;  /* 0x80000036433a7221 */ /* 0x000fe20000010000 */
[----:B------:R-:W-:Y:S02]  /*2220*/  FFMA.FTZ R54, R71, UR4, R74 ;  /* 0x0000000447367c23 */ /* 0x000fe4000801004a */
[----:B------:R-:W-:Y:S01]  /*2230*/  FMUL.FTZ R59, R52, UR12 ;  /* 0x0000000c343b7c20 */ /* 0x000fe20008410000 */
[----:B------:R-:W-:Y:S01]  /*2240*/  FFMA.FTZ R52, R58, UR24, R21 ;  /* 0x000000183a347c23 */ /* 0x000fe20008010015 */
[----:B------:R-:W-:Y:S01]  /*2250*/  FADD.FTZ R55, R69, -R54 ;  /* 0x8000003645377221 */ /* 0x000fe20000010000 */
[----:B------:R-:W-:Y:S02]  /*2260*/  F2F.F16.F32 R56, R56 ;  /* 0x0000003800387304 */ /* 0x000fe40000200800 */
[----:B------:R-:W-:Y:S01]  /*2270*/  FMUL.FTZ R58, R52, UR12 ;  /* 0x0000000c343a7c20 */ /* 0x000fe20008410000 */
[----:B------:R-:W-:Y:S01]  /*2280*/  FFMA.FTZ R54, R55, UR24, R20 ;  /* 0x0000001837367c23 */ /* 0x000fe20008010014 */
        /* <DEDUP_REMOVED lines=12> */
.L_x_4035:
[----:B------:R-:W-:Y:S05]  /*2350*/  BSYNC.RECONVERGENT B1 ;  /* 0x0000000000017941 */ /* 0x000fea0003800200 */
.L_x_4034:
[----:B------:R-:W-:Y:S04]  /*2360*/  BSSY.RECONVERGENT B1, `(.L_x_4036) ;  /* 0x000001e000017945 */ /* 0x000fe80003800200 */
[----:B------:R-:W-:Y:S05]  /*2370*/  @!P2 BRA `(.L_x_4037) ;  /* 0x000000000070a947 */ /* 0x000fea0003800000 */
[--C-:B0-----:R-:W-:Y:S01]  /*2380*/  FFMA.FTZ R53, R13, UR4, R74.reuse ;  /* 0x000000040d357c23 */ /* 0x101fe2000801004a */
[----:B------:R-:W-:-:S03]  /*2390*/  FFMA.FTZ R54, R66, UR4, R74 ;  /* 0x0000000442367c23 */ /* 0x000fc6000801004a */
[----:B------:R-:W-:Y:S01]  /*23a0*/  FADD.FTZ R53, R64, -R53 ;  /* 0x8000003540357221 */ /* 0x000fe20000010000 */
[----:B------:R-:W-:Y:S01]  /*23b0*/  FADD.FTZ R58, R15, -R54 ;  /* 0x800000360f3a7221 */ /* 0x000fe20000010000 */
[----:B------:R-:W-:Y:S02]  /*23c0*/  FFMA.FTZ R54, R62, UR4, R74 ;  /* 0x000000043e367c23 */ /* 0x000fe4000801004a */
[----:B-----5:R-:W-:Y:S01]  /*23d0*/  FFMA.FTZ R52, R53, UR24, R18 ;  /* 0x0000001835347c23 */ /* 0x020fe20008010012 */
[----:B------:R-:W-:Y:S01]  /*23e0*/  FFMA.FTZ R53, R9, UR4, R74 ;  /* 0x0000000409357c23 */ /* 0x000fe2000801004a */
[----:B------:R-:W-:Y:S02]  /*23f0*/  FADD.FTZ R54, R11, -R54 ;  /* 0x800000360b367221 */ /* 0x000fe40000010000 */
[----:B------:R-:W-:Y:S01]  /*2400*/  FMUL.FTZ R56, R52, UR12 ;  /* 0x0000000c34387c20 */ /* 0x000fe20008410000 */
[----:B------:R-:W-:Y:S01]  /*2410*/  FFMA.FTZ R52, R58, UR24, R19 ;  /* 0x000000183a347c23 */ /* 0x000fe20008010013 */
[----:B------:R-:W-:-:S03]  /*2420*/  FADD.FTZ R55, R60, -R53 ;  /* 0x800000353c377221 */ /* 0x000fc60000010000 */
[----:B------:R-:W-:Y:S01]  /*2430*/  FMUL.FTZ R59, R52, UR12 ;  /* 0x0000000c343b7c20 */ /* 0x000fe20008410000 */
[----:B------:R-:W-:Y:S01]  /*2440*/  FFMA.FTZ R52, R54, UR24, R17 ;  /* 0x0000001836347c23 */ /* 0x000fe20008010011 */
[----:B------:R-:W-:Y:S01]  /*2450*/  FFMA.FTZ R54, R55, UR24, R16 ;  /* 0x0000001837367c23 */ /* 0x000fe20008010010 */
[----:B------:R-:W-:Y:S02]  /*2460*/  F2F.F16.F32 R56, R56 ;  /* 0x0000003800387304 */ /* 0x000fe40000200800 */
[----:B------:R-:W-:Y:S01]  /*2470*/  FMUL.FTZ R58, R52, UR12 ;  /* 0x0000000c343a7c20 */ /* 0x000fe20008410000 */
[----:B------:R-:W-:Y:S01]  /*2480*/  FMUL.FTZ R57, R54, UR12 ;  /* 0x0000000c36397c20 */ /* 0x000fe20008410000 */
[----:B------:R-:W0:Y:S04]  /*2490*/  LDC.64 R52, c[0x0][0x468] ;  /* 0x00011a00ff347b82 */ /* 0x000e280000000a00 */
        /* <DEDUP_REMOVED lines=10> */
.L_x_4037:
[----:B------:R-:W-:Y:S05]  /*2540*/  BSYNC.RECONVERGENT B1 ;  /* 0x0000000000017941 */ /* 0x000fea0003800200 */
.L_x_4036:
[----:B------:R-:W-:Y:S05]  /*2550*/  @!P3 BRA `(.L_x_4028) ;  /* 0x0000000400fcb947 */ /* 0x000fea0003800000 */
[--C-:B01----:R-:W-:Y:S01]  /*2560*/  FFMA.FTZ R53, R14, UR4, R74.reuse ;  /* 0x000000040e357c23 */ /* 0x103fe2000801004a */
[----:B------:R-:W-:-:S03]  /*2570*/  FFMA.FTZ R57, R10, UR4, R74 ;  /* 0x000000040a397c23 */ /* 0x000fc6000801004a */
[----:B------:R-:W-:Y:S01]  /*2580*/  FADD.FTZ R52, R4, -R53 ;  /* 0x8000003504347221 */ /* 0x000fe20000010000 */
[----:B------:R-:W-:Y:S01]  /*2590*/  FFMA.FTZ R53, R3, UR4, R74 ;  /* 0x0000000403357c23 */ /* 0x000fe2000801004a */
[----:B------:R-:W-:Y:S02]  /*25a0*/  FADD.FTZ R54, R6, -R57 ;  /* 0x8000003906367221 */ /* 0x000fe40000010000 */
[----:B-----5:R-:W-:Y:S01]  /*25b0*/  FFMA.FTZ R52, R52, UR24, R49 ;  /* 0x0000001834347c23 */ /* 0x020fe20008010031 */
[----:B------:R-:W-:Y:S01]  /*25c0*/  FADD.FTZ R53, R8, -R53 ;  /* 0x8000003508357221 */ /* 0x000fe20000010000 */
[----:B------:R-:W-:Y:S02]  /*25d0*/  FFMA.FTZ R54, R54, UR24, R51 ;  /* 0x0000001836367c23 */ /* 0x000fe40008010033 */
[----:B------:R-:W-:Y:S01]  /*25e0*/  FMUL.FTZ R55, R52, UR12 ;  /* 0x0000000c34377c20 */ /* 0x000fe20008410000 */
[----:B------:R-:W-:Y:S01]  /*25f0*/  FFMA.FTZ R52, R53, UR24, R50 ;  /* 0x0000001835347c23 */ /* 0x000fe20008010032 */
[----:B------:R-:W-:Y:S01]  /*2600*/  FFMA.FTZ R53, R7, UR4, R74 ;  /* 0x0000000407357c23 */ /* 0x000fe2000801004a */
[----:B------:R-:W-:-:S02]  /*2610*/  FMUL.FTZ R59, R54, UR12 ;  /* 0x0000000c363b7c20 */ /* 0x000fc40008410000 */
[----:B------:R-:W-:Y:S01]  /*2620*/  FMUL.FTZ R58, R52, UR12 ;  /* 0x0000000c343a7c20 */ /* 0x000fe20008410000 */
[----:B------:R-:W-:Y:S01]  /*2630*/  FADD.FTZ R57, R12, -R53 ;  /* 0x800000350c397221 */ /* 0x000fe20000010000 */
[----:B------:R-:W0:Y:S01]  /*2640*/  F2F.F16.F32 R55, R55 ;  /* 0x0000003700377304 */ /* 0x000e220000200800 */
[----:B------:R-:W1:Y:S02]  /*2650*/  LDC.64 R52, c[0x0][0x468] ;  /* 0x00011a00ff347b82 */ /* 0x000e640000000a00 */
[----:B------:R-:W-:-:S04]  /*2660*/  FFMA.FTZ R54, R57, UR24, R48 ;  /* 0x0000001839367c23 */ /* 0x000fc80008010030 */
[----:B------:R-:W-:Y:S01]  /*2670*/  FMUL.FTZ R56, R54, UR12 ;  /* 0x0000000c36387c20 */ /* 0x000fe20008410000 */
[----:B------:R-:W-:Y:S01]  /*2680*/  F2F.F16.F32 R58, R58 ;  /* 0x0000003a003a7304 */ /* 0x000fe20000200800 */
[----:B0-----:R-:W-:-:S07]  /*2690*/  IMAD.WIDE.U32 R54, R55, 0x10000, RZ ;  /* 0x0001000037367825 */ /* 0x001fce00078e00ff */
        /* <DEDUP_REMOVED lines=8> */
.L_x_4033:
[----:B------:R-:W-:Y:S04]  /*2720*/  BSSY.RECONVERGENT B1, `(.L_x_4038) ;  /* 0x0000021000017945 */ /* 0x000fe80003800200 */
[----:B------:R-:W-:Y:S05]  /*2730*/  @!P1 BRA `(.L_x_4039) ;  /* 0x00000000007c9947 */ /* 0x000fea0003800000 */
[--C-:B------:R-:W-:Y:S01]  /*2740*/  FFMA.FTZ R52, R70, UR4, R74.reuse ;  /* 0x0000000446347c23 */ /* 0x100fe2000801004a */
[----:B------:R-:W-:Y:S01]  /*2750*/  FFMA.FTZ R54, R65, UR4, R74 ;  /* 0x0000000441367c23 */ /* 0x000fe2000801004a */
[----:B------:R-:W0:Y:S02]  /*2760*/  LDC.64 R72, c[0x0][0x478] ;  /* 0x00011e00ff487b82 */ /* 0x000e240000000a00 */
[----:B------:R-:W-:Y:S01]  /*2770*/  FADD.FTZ R52, R67, -R52 ;  /* 0x8000003443347221 */ /* 0x000fe20000010000 */
[----:B------:R-:W-:-:S03]  /*2780*/  FADD.FTZ R55, R63, -R54 ;  /* 0x800000363f377221 */ /* 0x000fc60000010000 */
[----:B-----5:R-:W-:Y:S01]  /*2790*/  FFMA.FTZ R53, R52, UR24, R21 ;  /* 0x0000001834357c23 */ /* 0x020fe20008010015 */
[----:B------:R-:W-:Y:S01]  /*27a0*/  FFMA.FTZ R52, R68, UR4, R74 ;  /* 0x0000000444347c23 */ /* 0x000fe2000801004a */
[----:B------:R-:W-:Y:S02]  /*27b0*/  FFMA.FTZ R54, R55, UR24, R22 ;  /* 0x0000001837367c23 */ /* 0x000fe40008010016 */
[----:B------:R-:W-:Y:S01]  /*27c0*/  FMUL.FTZ R56, R53, UR12 ;  /* 0x0000000c35387c20 */ /* 0x000fe20008410000 */
[----:B------:R-:W-:Y:S01]  /*27d0*/  FADD.FTZ R58, R61, -R52 ;  /* 0x800000343d3a7221 */ /* 0x000fe20000010000 */
[----:B------:R-:W-:Y:S01]  /*27e0*/  FFMA.FTZ R52, R71, UR4, R74 ;  /* 0x0000000447347c23 */ /* 0x000fe2000801004a */
[----:B------:R-:W-:Y:S02]  /*27f0*/  FMUL.FTZ R81, R54, UR12 ;  /* 0x0000000c36517c20 */ /* 0x000fe40008410000 */
[----:B------:R-:W-:Y:S01]  /*2800*/  FFMA.FTZ R55, R58, UR24, R23 ;  /* 0x000000183a377c23 */ /* 0x000fe20008010017 */
[----:B------:R-:W-:Y:S01]  /*2810*/  FADD.FTZ R57, R69, -R52 ;  /* 0x8000003445397221 */ /* 0x000fe20000010000 */
[----:B------:R-:W1:Y:S01]  /*2820*/  LDC.64 R58, c[0x0][0x468] ;  /* 0x00011a00ff3a7b82 */ /* 0x000e620000000a00 */
[----:B------:R-:W2:Y:S01]  /*2830*/  F2F.F16.F32 R56, R56 ;  /* 0x0000003800387304 */ /* 0x000ea20000200800 */
[----:B------:R-:W-:Y:S01]  /*2840*/  FMUL.FTZ R82, R55, UR12 ;  /* 0x0000000c37527c20 */ /* 0x000fe20008410000 */
[----:B------:R-:W-:-:S04]  /*2850*/  FFMA.FTZ R52, R57, UR24, R20 ;  /* 0x0000001839347c23 */ /* 0x000fc80008010014 */
[----:B------:R-:W-:Y:S01]  /*2860*/  FMUL.FTZ R83, R52, UR12 ;  /* 0x0000000c34537c20 */ /* 0x000fe20008410000 */
[----:B0-----:R-:W-:Y:S01]  /*2870*/  IMAD.WIDE.U32 R72, R5, 0x10, R72 ;  /* 0x0000001005487825 */ /* 0x001fe200078e0048 */
[----:B------:R-:W-:Y:S04]  /*2880*/  F2F.F16.F32 R81, R81 ;  /* 0x0000005100517304 */ /* 0x000fe80000200800 */
[----:B------:R0:W-:Y:S01]  /*2890*/  STG.E.128 desc[UR14][R72.64], R52 ;  /* 0x0000003448007986 */ /* 0x0001e2000c101d0e */
[----:B--2---:R-:W-:-:S03]  /*28a0*/  IMAD.WIDE.U32 R56, R56, 0x10000, RZ ;  /* 0x0001000038387825 */ /* 0x004fc600078e00ff */
[----:B------:R-:W2:Y:S01]  /*28b0*/  F2F.F16.F32 R82, R82 ;  /* 0x0000005200527304 */ /* 0x000ea20000200800 */
[----:B-1----:R-:W-:-:S07]  /*28c0*/  IMAD.WIDE.U32 R58, R5, 0x8, R58 ;  /* 0x00000008053a7825 */ /* 0x002fce00078e003a */
[----:B------:R-:W1:Y:S01]  /*28d0*/  F2F.F16.F32 R83, R83 ;  /* 0x0000005300537304 */ /* 0x000e620000200800 */
[----:B------:R-:W-:Y:S02]  /*28e0*/  IADD3 R5, PT, PT, R5, 0x80, RZ ;  /* 0x0000008005057810 */ /* 0x000fe40007ffe0ff */
[----:B--2---:R-:W-:-:S04]  /*28f0*/  PRMT R85, R81, 0x5410, R82 ;  /* 0x0000541051557816 */ /* 0x004fc80000000052 */
[----:B------:R-:W-:Y:S02]  /*2900*/  LOP3.LUT R57, R85, R57, RZ, 0xfc, !PT ;  /* 0x0000003955397212 */ /* 0x000fe400078efcff */
[----:B-1----:R-:W-:-:S05]  /*2910*/  LOP3.LUT R56, R56, R83, RZ, 0xfc, !PT ;  /* 0x0000005338387212 */ /* 0x002fca00078efcff */
[----:B------:R0:W-:Y:S02]  /*2920*/  STG.E.64 desc[UR14][R58.64], R56 ;  /* 0x000000383a007986 */ /* 0x0001e4000c101b0e */
.L_x_4039:
[----:B------:R-:W-:Y:S05]  /*2930*/  BSYNC.RECONVERGENT B1 ;  /* 0x0000000000017941 */ /* 0x000fea0003800200 */
.L_x_4038:
        /* <DEDUP_REMOVED lines=11> */
[----:B------:R-:W-:Y:S01]  /*29f0*/  FFMA.FTZ R54, R55, UR24, R18 ;  /* 0x0000001837367c23 */ /* 0x000fe20008010012 */
[----:B------:R-:W1:Y:S01]  /*2a00*/  LDC.64 R58, c[0x0][0x468] ;  /* 0x00011a00ff3a7b82 */ /* 0x000e620000000a00 */
[----:B------:R-:W-:Y:S01]  /*2a10*/  FMUL.FTZ R56, R53, UR12 ;  /* 0x0000000c35387c20 */ /* 0x000fe20008410000 */
[----:B------:R-:W-:Y:S01]  /*2a20*/  FADD.FTZ R52, R15, -R52 ;  /* 0x800000340f347221 */ /* 0x000fe20000010000 */
[----:B------:R-:W-:-:S03]  /*2a30*/  FMUL.FTZ R81, R54, UR12 ;  /* 0x0000000c36517c20 */ /* 0x000fc60008410000 */
[----:B------:R-:W-:Y:S01]  /*2a40*/  FFMA.FTZ R55, R52, UR24, R19 ;  /* 0x0000001834377c23 */ /* 0x000fe20008010013 */
[----:B------:R-:W-:Y:S01]  /*2a50*/  FFMA.FTZ R52, R57, UR24, R16 ;  /* 0x0000001839347c23 */ /* 0x000fe20008010010 */
[----:B------:R-:W2:Y:S02]  /*2a60*/  F2F.F16.F32 R56, R56 ;  /* 0x0000003800387304 */ /* 0x000ea40000200800 */
[----:B------:R-:W-:Y:S01]  /*2a70*/  FMUL.FTZ R82, R55, UR12 ;  /* 0x0000000c37527c20 */ /* 0x000fe20008410000 */
[----:B------:R-:W-:-:S05]  /*2a80*/  FMUL.FTZ R83, R52, UR12 ;  /* 0x0000000c34537c20 */ /* 0x000fca0008410000 */
        /* <DEDUP_REMOVED lines=12> */
.L_x_4041:
[----:B------:R-:W-:Y:S05]  /*2b50*/  BSYNC.RECONVERGENT B1 ;  /* 0x0000000000017941 */ /* 0x000fea0003800200 */
.L_x_4040:
[----:B------:R-:W-:Y:S05]  /*2b60*/  @!P3 BRA `(.L_x_4028) ;  /* 0x000000000078b947 */ /* 0x000fea0003800000 */
[--C-:B0--3--:R-:W-:Y:S01]  /*2b70*/  FFMA.FTZ R53, R14, UR4, R74.reuse ;  /* 0x000000040e357c23 */ /* 0x109fe2000801004a */
[--C-:B------:R-:W-:Y:S01]  /*2b80*/  FFMA.FTZ R57, R10, UR4, R74.reuse ;  /* 0x000000040a397c23 */ /* 0x100fe2000801004a */
[--C-:B------:R-:W-:Y:S01]  /*2b90*/  FFMA.FTZ R55, R3, UR4, R74.reuse ;  /* 0x0000000403377c23 */ /* 0x100fe2000801004a */
[----:B------:R-:W0:Y:S01]  /*2ba0*/  LDC.64 R72, c[0x0][0x478] ;  /* 0x00011e00ff487b82 */ /* 0x000e220000000a00 */
[----:B------:R-:W-:Y:S02]  /*2bb0*/  FADD.FTZ R52, R4, -R53 ;  /* 0x8000003504347221 */ /* 0x000fe40000010000 */
[----:B------:R-:W-:Y:S02]  /*2bc0*/  FADD.FTZ R55, R8, -R55 ;  /* 0x8000003708377221 */ /* 0x000fe40000010000 */
[----:B-----5:R-:W-:Y:S01]  /*2bd0*/  FFMA.FTZ R53, R52, UR24, R49 ;  /* 0x0000001834357c23 */ /* 0x020fe20008010031 */
[----:B------:R-:W-:Y:S01]  /*2be0*/  FADD.FTZ R52, R6, -R57 ;  /* 0x8000003906347221 */ /* 0x000fe20000010000 */
[----:B------:R-:W-:Y:S01]  /*2bf0*/  FFMA.FTZ R57, R7, UR4, R74 ;  /* 0x0000000407397c23 */ /* 0x000fe2000801004a */
[----:B------:R-:W-:Y:S01]  /*2c00*/  FFMA.FTZ R54, R55, UR24, R50 ;  /* 0x0000001837367c23 */ /* 0x000fe20008010032 */
[----:B------:R-:W-:Y:S01]  /*2c10*/  FMUL.FTZ R56, R53, UR12 ;  /* 0x0000000c35387c20 */ /* 0x000fe20008410000 */
[----:B------:R-:W-:Y:S01]  /*2c20*/  FFMA.FTZ R55, R52, UR24, R51 ;  /* 0x0000001834377c23 */ /* 0x000fe20008010033 */
[----:B------:R-:W-:Y:S01]  /*2c30*/  FADD.FTZ R57, R12, -R57 ;  /* 0x800000390c397221 */ /* 0x000fe20000010000 */
[----:B------:R-:W-:Y:S01]  /*2c40*/  FMUL.FTZ R82, R54, UR12 ;  /* 0x0000000c36527c20 */ /* 0x000fe20008410000 */
[----:B------:R-:W1:Y:S01]  /*2c50*/  LDC.64 R58, c[0x0][0x468] ;  /* 0x00011a00ff3a7b82 */ /* 0x000e620000000a00 */
[----:B------:R-:W-:Y:S01]  /*2c60*/  FMUL.FTZ R74, R55, UR12 ;  /* 0x0000000c374a7c20 */ /* 0x000fe20008410000 */
[----:B------:R-:W-:Y:S01]  /*2c70*/  FFMA.FTZ R52, R57, UR24, R48 ;  /* 0x0000001839347c23 */ /* 0x000fe20008010030 */
[----:B------:R-:W2:Y:S03]  /*2c80*/  F2F.F16.F32 R56, R56 ;  /* 0x0000003800387304 */ /* 0x000ea60000200800 */
[----:B------:R-:W-:-:S05]  /*2c90*/  FMUL.FTZ R81, R52, UR12 ;  /* 0x0000000c34517c20 */ /* 0x000fca0008410000 */
[----:B------:R-:W-:Y:S01]  /*2ca0*/  F2F.F16.F32 R82, R82 ;  /* 0x0000005200527304 */ /* 0x000fe20000200800 */
[----:B0-----:R-:W-:-:S05]  /*2cb0*/  IMAD.WIDE.U32 R72, R5, 0x10, R72 ;  /* 0x0000001005487825 */ /* 0x001fca00078e0048 */
[----:B------:R4:W-:Y:S01]  /*2cc0*/  STG.E.128 desc[UR14][R72.64], R52 ;  /* 0x0000003448007986 */ /* 0x0009e2000c101d0e */
[----:B--2---:R-:W-:Y:S01]  /*2cd0*/  IMAD.WIDE.U32 R56, R56, 0x10000, RZ ;  /* 0x0001000038387825 */ /* 0x004fe200078e00ff */
[----:B------:R-:W0:Y:S03]  /*2ce0*/  F2F.F16.F32 R83, R74 ;  /* 0x0000004a00537304 */ /* 0x000e260000200800 */
[----:B-1----:R-:W-:-:S05]  /*2cf0*/  IMAD.WIDE.U32 R58, R5, 0x8, R58 ;  /* 0x00000008053a7825 */ /* 0x002fca00078e003a */
[----:B------:R-:W1:Y:S01]  /*2d00*/  F2F.F16.F32 R81, R81 ;  /* 0x0000005100517304 */ /* 0x000e620000200800 */
[----:B0-----:R-:W-:-:S04]  /*2d10*/  PRMT R83, R82, 0x5410, R83 ;  /* 0x0000541052537816 */ /* 0x001fc80000000053 */
[----:B------:R-:W-:Y:S02]  /*2d20*/  LOP3.LUT R57, R83, R57, RZ, 0xfc, !PT ;  /* 0x0000003953397212 */ /* 0x000fe400078efcff */
[----:B-1----:R-:W-:-:S05]  /*2d30*/  LOP3.LUT R56, R56, R81, RZ, 0xfc, !PT ;  /* 0x0000005138387212 */ /* 0x002fca00078efcff */
[----:B------:R4:W-:Y:S02]  /*2d40*/  STG.E.64 desc[UR14][R58.64], R56 ;  /* 0x000000383a007986 */ /* 0x0009e4000c101b0e */
.L_x_4028:
[----:B------:R-:W-:Y:S05]  /*2d50*/  BSYNC.RECONVERGENT B0 ;  /* 0x0000000000007941 */ /* 0x000fea0003800200 */
.L_x_4021:
[----:B------:R-:W-:Y:S02]  /*2d60*/  UIADD3 UR7, UPT, UPT, UR7, UR22, URZ ;  /* 0x0000001607077290 */ /* 0x000fe4000fffe0ff */
[----:B------:R-:W-:Y:S02]  /*2d70*/  UPLOP3.LUT UP2, UPT, UPT, UPT, UP2, 0x40, 0x4 ;  /* 0x000000000004789c */ /* 0x000fe40003f4e820 */
[----:B------:R-:W-:-:S09]  /*2d80*/  UISETP.GE.AND UP1, UPT, UR7, UR23, UPT ;  /* 0x000000170700728c */ /* 0x000fd2000bf26270 */
[----:B------:R-:W-:Y:S05]  /*2d90*/  BRA.U !UP1, `(.L_x_4042) ;  /* 0xffffffd509dc7547 */ /* 0x000fea000b83ffff */
.L_x_4012:
        /* <DEDUP_REMOVED lines=26> */
.L_x_4043:
        /* <DEDUP_REMOVED lines=12> */
.L_x_6772:


//--------------------- .text._ZN10layer_norm13ln_bwd_kernelINS_13Kernel_traitsI6__halfS2_fS2_fjLj1536ELj1ELj1ELj4ELj8ENS_18Kernel_traits_baseILj1536ES2_S2_fS2_fjLj128EEEEELb0ELb0ELb0ELb1EEEvNS_9BwdParamsE --------------------------
	.section	.text._ZN10layer_norm13ln_bwd_kernelINS_13Kernel_traitsI6__halfS2_fS2_fjLj1536ELj1ELj1ELj4ELj8ENS_18Kernel_traits_baseILj1536ES2_S2_fS2_fjLj128EEEEELb0ELb0ELb0ELb1EEEvNS_9BwdParamsE,"ax",@progbits
	.align	128
        .global         _ZN10layer_norm13ln_bwd_kernelINS_13Kernel_traitsI6__halfS2_fS2_fjLj1536ELj1ELj1ELj4ELj8ENS_18Kernel_traits_baseILj1536ES2_S2_fS2_fjLj128EEEEELb0ELb0ELb0ELb1EEEvNS_9BwdParamsE
        .type           _ZN10layer_norm13ln_bwd_kernelINS_13Kernel_traitsI6__halfS2_fS2_fjLj1536ELj1ELj1ELj4ELj8ENS_18Kernel_traits_baseILj1536ES2_S2_fS2_fjLj128EEEEELb0ELb0ELb0ELb1EEEvNS_9BwdParamsE,@function
        .size           _ZN10layer_norm13ln_bwd_kernelINS_13Kernel_traitsI6__halfS2_fS2_fjLj1536ELj1ELj1ELj4ELj8ENS_18Kernel_traits_baseILj1536ES2_S2_fS2_fjLj128EEEEELb0ELb0ELb0ELb1EEEvNS_9BwdParamsE,(.L_x_6773 - _ZN10layer_norm13ln_bwd_kernelINS_13Kernel_traitsI6__halfS2_fS2_fjLj1536ELj1ELj1ELj4ELj8ENS_18Kernel_traits_baseILj1536ES2_S2_fS2_fjLj128EEEEELb0ELb0ELb0ELb1EEEvNS_9BwdParamsE)
        .other          _ZN10layer_norm13ln_bwd_kernelINS_13Kernel_traitsI6__halfS2_fS2_fjLj1536ELj1ELj1ELj4ELj8ENS_18Kernel_traits_baseILj1536ES2_S2_fS2_fjLj128EEEEELb0ELb0ELb0ELb1EEEvNS_9BwdParamsE,@"STO_CUDA_ENTRY STV_DEFAULT"
_ZN10layer_norm13ln_bwd_kernelINS_13Kernel_traitsI6__halfS2_fS2_fjLj1536ELj1ELj1ELj4ELj8ENS_18Kernel_traits_baseILj1536ES2_S2_fS2_fjLj128EEEEELb0ELb0ELb0ELb1EEEvNS_9BwdParamsE:
.text._ZN10layer_norm13ln_bwd_kernelINS_13Kernel_traitsI6__halfS2_fS2_fjLj1536ELj1ELj1ELj4ELj8ENS_18Kernel_traits_baseILj1536ES2_S2_fS2_fjLj128EEEEELb0ELb0ELb0ELb1EEEvNS_9BwdParamsE:
        /* <DEDUP_REMOVED lines=50> */
[----:B----4-:R-:W-:Y:S01]  /*0320*/  CS2R R2, SRZ ;  /* 0x0000000000027805 */ /* 0x010fe2000001ff00 */
        /* <DEDUP_REMOVED lines=11> */
[----:B------:R-:W-:-:S02]  /*03e0*/  SHF.R.U32.HI R58, RZ, 0x10, R5 ;  /* 0x00000010ff3a7819 */ /* 0x000fc40000011605 */
[----:B------:R-:W-:Y:S01]  /*03f0*/  CS2R R4, SRZ ;  /* 0x0000000000047805 */ /* 0x000fe2000001ff00 */
[----:B------:R-:W-:Y:S02]  /*0400*/  HADD2.F32 R54, -RZ, R54.H0_H0 ;  /* 0x20000036ff367230 */ /* 0x000fe40000004100 */
[----:B------:R-:W-:Y:S02]  /*0410*/  HADD2.F32 R55, -RZ, R55.H0_H0 ;  /* 0x20000037ff377230 */ /* 0x000fe40000004100 */
[----:B------:R-:W-:Y:S02]  /*0420*/  HADD2.F32 R56, -RZ, R56.H0_H0 ;  /* 0x20000038ff387230 */ /* 0x000fe40000004100 */
[----:B------:R-:W-:Y:S02]  /*0430*/  HADD2.F32 R57, -RZ, R57.H0_H0 ;  /* 0x20000039ff397230 */ /* 0x000fe40000004100 */
[----:B------:R-:W-:Y:S02]  /*0440*/  HADD2.F32 R63, -RZ, R63.H0_H0 ;  /* 0x2000003fff3f7230 */ /* 0x000fe40000004100 */
[----:B01----:R-:W-:-:S07]  /*0450*/  HADD2.F32 R58, -RZ, R58.H0_H0 ;  /* 0x2000003aff3a7230 */ /* 0x003fce0000004100 */
.L_x_4051:
[----:B0-----:R-:W0:Y:S01]  /*0460*/  @UP0 LDCU.64 UR4, c[0x0][0x3e0] ;  /* 0x00007c00ff0407ac */ /* 0x001e220008000a00 */
[----:B-1-3--:R-:W1:Y:S01]  /*0470*/  LDC.64 R82, c[0x0][0x428] ;  /* 0x00010a00ff527b82 */ /* 0x00ae620000000a00 */
        /* <DEDUP_REMOVED lines=21> */
[----:B------:R0:W4:Y:S01]  /*05d0*/  @P1 LDG.E.U16 R71, desc[UR18][R36.64] ;  /* 0x0000001224471981 */ /* 0x000122000c1e1500 */
[----:B--2---:R-:W-:-:S03]  /*05e0*/  IMAD.WIDE.U32 R32, R59, 0x10, R40 ;  /* 0x000000103b207825 */ /* 0x004fc600078e0028 */
[----:B------:R-:W2:Y:S01]  /*05f0*/  LDG.E.64 R72, desc[UR18][R72.64] ;  /* 0x0000001248487981 */ /* 0x000ea2000c1e1b00 */
[----:B------:R-:W-:-:S03]  /*0600*/  IMAD.WIDE.U32 R84, R60, 0x8, R82 ;  /* 0x000000083c547825 */ /* 0x000fc600078e0052 */
[----:B------:R-:W2:Y:S01]  /*0610*/  LDG.E.128 R32, desc[UR18][R32.64] ;  /* 0x0000001220207981 */ /* 0x000ea2000c1e1d00 */
[----:B------:R-:W-:-:S03]  /*0620*/  IMAD.WIDE.U32 R82, R61, 0x8, R82 ;  /* 0x000000083d527825 */ /* 0x000fc600078e0052 */
[----:B------:R-:W2:Y:S01]  /*0630*/  LDG.E.64 R84, desc[UR18][R84.64] ;  /* 0x0000001254547981 */ /* 0x000ea2000c1e1b00 */
[----:B0-----:R-:W-:-:S03]  /*0640*/  IMAD.WIDE.U32 R36, R60, 0x10, R40 ;  /* 0x000000103c247825 */ /* 0x001fc600078e0028 */
[----:B------:R-:W2:Y:S04]  /*0650*/  LDG.E.64 R82, desc[UR18][R82.64] ;  /* 0x0000001252527981 */ /* 0x000ea8000c1e1b00 */
[----:B------:R-:W2:Y:S01]  /*0660*/  LDG.E.128 R36, desc[UR18][R36.64] ;  /* 0x0000001224247981 */ /* 0x000ea2000c1e1d00 */
[----:B------:R-:W-:-:S06]  /*0670*/  IMAD.WIDE.U32 R40, R61, 0x10, R40 ;  /* 0x000000103d287825 */ /* 0x000fcc00078e0028 */
[----:B------:R-:W2:Y:S01]  /*0680*/  LDG.E.128 R40, desc[UR18][R40.64] ;  /* 0x0000001228287981 */ /* 0x000ea2000c1e1d00 */
[----:B------:R-:W-:-:S04]  /*0690*/  ISETP.NE.U32.AND P0, PT, RZ, UR22, PT ;  /* 0x00000016ff007c0c */ /* 0x000fc8000bf05070 */
[----:B------:R-:W-:-:S13]  /*06a0*/  ISETP.NE.AND.EX P0, PT, RZ, UR23, PT, P0 ;  /* 0x00000017ff007c0c */ /* 0x000fda000bf05300 */
[----:B------:R-:W0:Y:S01]  /*06b0*/  @P0 LDC.64 R66, c[0x0][0x438] ;  /* 0x00010e00ff420b82 */ /* 0x000e220000000a00 */
[----:B------:R-:W-:-:S07]  /*06c0*/  ISETP.NE.AND P2, PT, RZ, UR20, PT ;  /* 0x00000014ff007c0c */ /* 0x000fce000bf45270 */
[----:B------:R-:W1:Y:S08]  /*06d0*/  @P0 LDC.64 R68, c[0x0][0x438] ;  /* 0x00010e00ff440b82 */ /* 0x000e700000000a00 */
[----:B------:R-:W0:Y:S01]  /*06e0*/  @P0 LDC.64 R92, c[0x0][0x438] ;  /* 0x00010e00ff5c0b82 */ /* 0x000e220000000a00 */
[----:B-1----:R-:W-:-:S05]  /*06f0*/  @P0 IMAD.WIDE.U32 R68, R60, 0x10, R68 ;  /* 0x000000103c440825 */ /* 0x002fca00078e0044 */
[----:B-----5:R-:W5:Y:S01]  /*0700*/  @P0 LDG.E.128 R24, desc[UR18][R68.64] ;  /* 0x0000001244180981 */ /* 0x020f62000c1e1d00 */
[----:B0-----:R-:W-:-:S05]  /*0710*/  @P0 IMAD.WIDE.U32 R92, R59, 0x10, R92 ;  /* 0x000000103b5c0825 */ /* 0x001fca00078e005c */
[----:B------:R-:W5:Y:S01]  /*0720*/  @P0 LDG.E.128 R20, desc[UR18][R92.64] ;  /* 0x000000125c140981 */ /* 0x000f62000c1e1d00 */
[----:B---3--:R-:W-:Y:S01]  /*0730*/  R2UR UR8, R70 ;  /* 0x00000000460872ca */ /* 0x008fe200000e0000 */
[----:B----4-:R-:W-:Y:S01]  /*0740*/  @P1 HADD2.F32 R75, -RZ, R71.H0_H0 ;  /* 0x20000047ff4b1230 */ /* 0x010fe20000004100 */
[----:B------:R-:W-:Y:S02]  /*0750*/  FSEL R71, R74, RZ, !P2 ;  /* 0x000000ff4a477208 */ /* 0x000fe40005000000 */
[----:B--2---:R-:W-:Y:S02]  /*0760*/  MOV R80, R72 ;  /* 0x0000004800507202 */ /* 0x004fe40000000f00 */
[----:B------:R-:W-:Y:S02]  /*0770*/  @P1 R2UR UR4, R75 ;  /* 0x000000004b0412ca */ /* 0x000fe400000e0000 */
[----:B------:R-:W-:Y:S01]  /*0780*/  SHF.R.U64 R75, R72, 0x10, R73 ;  /* 0x00000010484b7819 */ /* 0x000fe20000001249 */
[C---:B------:R-:W-:Y:S01]  /*0790*/  FADD.FTZ R74, -R71.reuse, R32 ;  /* 0x00000020474a7221 */ /* 0x040fe20000010100 */
[----:B------:R-:W-:Y:S01]  /*07a0*/  HADD2.F32 R80, -RZ, R80.H0_H0 ;  /* 0x20000050ff507230 */ /* 0x000fe20000004100 */
[----:B------:R-:W-:Y:S01]  /*07b0*/  MOV R77, R73 ;  /* 0x00000049004d7202 */ /* 0x000fe20000000f00 */
[----:B------:R-:W-:Y:S01]  /*07c0*/  FADD.FTZ R89, -R71, R33 ;  /* 0x0000002147597221 */ /* 0x000fe20000010100 */
[----:B------:R-:W-:Y:S01]  /*07d0*/  SHF.R.U32.HI R79, RZ, 0x10, R73 ;  /* 0x00000010ff4f7819 */ /* 0x000fe20000011649 */
[----:B------:R-:W-:Y:S01]  /*07e0*/  @P0 IMAD.WIDE.U32 R32, R61, 0x10, R66 ;  /* 0x000000103d200825 */ /* 0x000fe200078e0042 */
[----:B------:R-:W-:-:S02]  /*07f0*/  SHF.R.U64 R70, R84, 0x10, R85 ;  /* 0x0000001054467819 */ /* 0x000fc40000001255 */
[----:B------:R-:W-:Y:S02]  /*0800*/  MOV R73, R85 ;  /* 0x0000005500497202 */ /* 0x000fe40000000f00 */
[----:B------:R-:W-:Y:S01]  /*0810*/  SHF.R.U32.HI R78, RZ, 0x10, R85 ;  /* 0x00000010ff4e7819 */ /* 0x000fe20000011655 */
[C---:B------:R-:W-:Y:S01]  /*0820*/  FADD.FTZ R85, -R71.reuse, R36 ;  /* 0x0000002447557221 */ /* 0x040fe20000010100 */
[----:B------:R-:W-:Y:S01]  /*0830*/  MOV R72, R84 ;  /* 0x0000005400487202 */ /* 0x000fe20000000f00 */
[----:B------:R-:W-:Y:S01]  /*0840*/  FMUL.FTZ R67, R74, UR8 ;  /* 0x000000084a437c20 */ /* 0x000fe20008410000 */
[----:B------:R-:W-:Y:S01]  /*0850*/  MOV R84, R82 ;  /* 0x0000005200547202 */ /* 0x000fe20000000f00 */
[----:B------:R-:W-:Y:S01]  /*0860*/  HADD2.F32 R36, -RZ, R75.H0_H0 ;  /* 0x2000004bff247230 */ /* 0x000fe20000004100 */
[----:B------:R-:W-:Y:S01]  /*0870*/  SHF.R.U64 R91, R82, 0x10, R83 ;  /* 0x00000010525b7819 */ /* 0x000fe20000001253 */
[----:B------:R-:W-:Y:S01]  /*0880*/  FMUL.FTZ R82, R64, R80 ;  /* 0x0000005040527220 */ /* 0x000fe20000410000 */
[----:B------:R-:W-:Y:S01]  /*0890*/  FADD.FTZ R34, -R71, R34 ;  /* 0x0000002247227221 */ /* 0x000fe20000010100 */
[----:B------:R0:W5:Y:S01]  /*08a0*/  @P0 LDG.E.128 R28, desc[UR18][R32.64] ;  /* 0x00000012201c0981 */ /* 0x000162000c1e1d00 */
[----:B------:R-:W-:-:S02]  /*08b0*/  HADD2.F32 R77, -RZ, R77.H0_H0 ;  /* 0x2000004dff4d7230 */ /* 0x000fc40000004100 */
        /* <DEDUP_REMOVED lines=9> */
[----:B------:R-:W-:Y:S02]  /*0950*/  HADD2.F32 R34, -RZ, R79.H0_H0 ;  /* 0x2000004fff227230 */ /* 0x000fe40000004100 */
[-C--:B------:R-:W-:Y:S01]  /*0960*/  FMUL.FTZ R79, R62, R77.reuse ;  /* 0x0000004d3e4f7220 */ /* 0x080fe20000410000 */
[----:B------:R-:W-:Y:S01]  /*0970*/  FADD.FTZ R32, R80, R33 ;  /* 0x0000002150207221 */ /* 0x000fe20000010000 */
[----:B------:R-:W-:Y:S01]  /*0980*/  FFMA.FTZ R46, R89, R36, R46 ;  /* 0x00000024592e7223 */ /* 0x000fe2000001002e */
[----:B------:R-:W-:Y:S01]  /*0990*/  FADD.FTZ R45, R36, R45 ;  /* 0x0000002d242d7221 */ /* 0x000fe20000010000 */
[----:B------:R-:W-:Y:S01]  /*09a0*/  FFMA.FTZ R44, R83, R77, R44 ;  /* 0x0000004d532c7223 */ /* 0x000fe2000001002c */
[----:B------:R-:W-:Y:S01]  /*09b0*/  FADD.FTZ R19, R77, R19 ;  /* 0x000000134d137221 */ /* 0x000fe20000010000 */
[----:B------:R-:W-:-:S02]  /*09c0*/  HADD2.F32 R36, -RZ, R72.H0_H0 ;  /* 0x20000048ff247230 */ /* 0x000fc40000004100 */
[----:B------:R-:W-:Y:S01]  /*09d0*/  FMUL.FTZ R77, R58, R34 ;  /* 0x000000223a4d7220 */ /* 0x000fe20000410000 */
[----:B------:R-:W-:Y:S01]  /*09e0*/  FADD.FTZ R32, R79, R32 ;  /* 0x000000204f207221 */ /* 0x000fe20000010000 */
[----:B------:R-:W-:Y:S01]  /*09f0*/  FADD.FTZ R81, -R71, R37 ;  /* 0x0000002547517221 */ /* 0x000fe20000010100 */
[----:B------:R-:W-:Y:S02]  /*0a00*/  HADD2.F32 R37, -RZ, R70.H0_H0 ;  /* 0x20000046ff257230 */ /* 0x000fe40000004100 */
[----:B------:R-:W-:Y:S01]  /*0a10*/  FMUL.FTZ R75, R49, R36 ;  /* 0x00000024314b7220 */ /* 0x000fe20000410000 */
[----:B------:R-:W-:Y:S01]  /*0a20*/  FADD.FTZ R32, R77, R32 ;  /* 0x000000204d207221 */ /* 0x000fe20000010000 */
[----:B------:R-:W-:Y:S01]  /*0a30*/  FADD.FTZ R76, -R71, R38 ;  /* 0x00000026474c7221 */ /* 0x000fe20000010100 */
[----:B------:R-:W-:Y:S02]  /*0a40*/  HADD2.F32 R38, -RZ, R73.H0_H0 ;  /* 0x20000049ff267230 */ /* 0x000fe40000004100 */
[----:B------:R-:W-:Y:S01]  /*0a50*/  FMUL.FTZ R74, R56, R37 ;  /* 0x00000025384a7220 */ /* 0x000fe20000410000 */
[----:B------:R-:W-:Y:S01]  /*0a60*/  FADD.FTZ R33, R75, R32 ;  /* 0x000000204b217221 */ /* 0x000fe20000010000 */
[----:B------:R-:W-:-:S02]  /*0a70*/  HADD2.F32 R78, -RZ, R78.H0_H0 ;  /* 0x2000004eff4e7230 */ /* 0x000fc40000004100 */
[----:B------:R-:W-:Y:S01]  /*0a80*/  FMUL.FTZ R72, R48, R38 ;  /* 0x0000002630487220 */ /* 0x000fe20000410000 */
[----:B------:R-:W-:Y:S01]  /*0a90*/  FADD.FTZ R33, R74, R33 ;  /* 0x000000214a217221 */ /* 0x000fe20000010000 */
[----:B------:R-:W-:Y:S02]  /*0aa0*/  HADD2.F32 R84, -RZ, R84.H0_H0 ;  /* 0x20000054ff547230 */ /* 0x000fe40000004100 */
[----:B------:R-:W-:Y:S01]  /*0ab0*/  FFMA.FTZ R32, R67, R82, RZ ;  /* 0x0000005243207223 */ /* 0x000fe200000100ff */
[----:B------:R-:W-:Y:S01]  /*0ac0*/  FMUL.FTZ R68, R57, R78 ;  /* 0x0000004e39447220 */ /* 0x000fe20000410000 */
[----:B------:R-:W-:Y:S01]  /*0ad0*/  FADD.FTZ R33, R72, R33 ;  /* 0x0000002148217221 */ /* 0x000fe20000010000 */
[----:B------:R-:W-:Y:S01]  /*0ae0*/  FADD.FTZ R66, -R71, R40 ;  /* 0x0000002847427221 */ /* 0x000fe20000010100 */
[----:B------:R-:W-:Y:S02]  /*0af0*/  HADD2.F32 R91, -RZ, R91.H0_H0 ;  /* 0x2000005bff5b7230 */ /* 0x000fe40000004100 */
[----:B------:R-:W-:Y:S01]  /*0b00*/  FFMA.FTZ R32, R89, R80, R32 ;  /* 0x0000005059207223 */ /* 0x000fe20000010020 */
[----:B------:R-:W-:Y:S01]  /*0b10*/  FADD.FTZ R33, R68, R33 ;  /* 0x0000002144217221 */ /* 0x000fe20000010000 */
[----:B------:R-:W-:Y:S01]  /*0b20*/  FMUL.FTZ R40, R51, R84 ;  /* 0x0000005433287220 */ /* 0x000fe20000410000 */
[C---:B------:R-:W-:Y:S01]  /*0b30*/  FADD.FTZ R70, -R71.reuse, R42 ;  /* 0x0000002a47467221 */ /* 0x040fe20000010100 */
[----:B------:R-:W-:Y:S01]  /*0b40*/  FADD.FTZ R69, -R71, R41 ;  /* 0x0000002947457221 */ /* 0x000fe20000010100 */
[----:B------:R-:W-:Y:S01]  /*0b50*/  FMUL.FTZ R87, R87, UR8 ;  /* 0x0000000857577c20 */ /* 0x000fe20008410000 */
[----:B------:R-:W-:-:S02]  /*0b60*/  HADD2.F32 R86, -RZ, R35.H0_H0 ;  /* 0x20000023ff567230 */ /* 0x000fc40000004100 */
[----:B------:R-:W-:Y:S01]  /*0b70*/  FFMA.FTZ R42, R83, R79, R32 ;  /* 0x0000004f532a7223 */ /* 0x000fe20000010020 */
[----:B------:R-:W-:Y:S01]  /*0b80*/  FADD.FTZ R32, R40, R33 ;  /* 0x0000002128207221 */ /* 0x000fe20000010000 */
[----:B------:R-:W-:Y:S01]  /*0b90*/  FMUL.FTZ R41, R54, R91 ;  /* 0x0000005b36297220 */ /* 0x000fe20000410000 */
[----:B------:R-:W-:Y:S02]  /*0ba0*/  HADD2.F32 R88, -RZ, R88.H0_H0 ;  /* 0x20000058ff587230 */ /* 0x000fe40000004100 */
        /* <DEDUP_REMOVED lines=44> */
[----:B------:R-:W-:Y:S01]  /*0e70*/  @UP0 UMOV UR7, UR4 ;  /* 0x0000000400070c82 */ /* 0x000fe20008000000 */
[----:B------:R-:W-:Y:S01]  /*0e80*/  BSSY.RECONVERGENT B0, `(.L_x_4045) ;  /* 0x000000d000007945 */ /* 0x000fe20003800200 */
[----:B0-----:R-:W-:Y:S01]  /*0e90*/  FADD.FTZ R32, R35, R32 ;  /* 0x0000002023207221 */ /* 0x001fe20000010000 */
[----:B-1----:R-:W-:Y:S02]  /*0ea0*/  FADD.FTZ R33, R90, R33 ;  /* 0x000000215a217221 */ /* 0x002fe40000010000 */
[----:B------:R-:W-:Y:S05]  /*0eb0*/  @P0 BRA `(.L_x_4046) ;  /* 0x0000000000240947 */ /* 0x000fea0003800000 */
        /* <DEDUP_REMOVED lines=9> */
.L_x_4046:
[----:B------:R-:W-:Y:S05]  /*0f50*/  BSYNC.RECONVERGENT B0 ;  /* 0x0000000000007941 */ /* 0x000fea0003800200 */
.L_x_4045:
        /* <DEDUP_REMOVED lines=62> */
[----:B------:R0:W-:Y:S01]  /*1340*/  F2F.F16.F32 R34, R32 ;  /* 0x0000002000227304 */ /* 0x0001e20000200800 */
[--C-:B------:R-:W-:Y:S01]  /*1350*/  FFMA.FTZ R67, R67, UR4, R78.reuse ;  /* 0x0000000443437c23 */ /* 0x100fe2000801004e */
[----:B------:R-:W-:Y:S01]  /*1360*/  FADD.FTZ R37, R72, -R37 ;  /* 0x8000002548257221 */ /* 0x000fe20000010000 */
[----:B------:R-:W-:Y:S01]  /*1370*/  FADD.FTZ R73, R68, -R73 ;  /* 0x8000004944497221 */ /* 0x000fe20000010000 */
[----:B------:R-:W-:Y:S01]  /*1380*/  FMUL.FTZ R38, R38, UR8 ;  /* 0x0000000826267c20 */ /* 0x000fe20008410000 */
[----:B------:R-:W-:Y:S01]  /*1390*/  FMUL.FTZ R81, R81, UR8 ;  /* 0x0000000851517c20 */ /* 0x000fe20008410000 */
[----:B------:R-:W-:Y:S01]  /*13a0*/  FMUL.FTZ R89, R89, UR8 ;  /* 0x0000000859597c20 */ /* 0x000fe20008410000 */
[----:B------:R-:W-:Y:S01]  /*13b0*/  FADD.FTZ R67, R82, -R67 ;  /* 0x8000004352437221 */ /* 0x000fe20000010000 */
[----:B------:R1:W2:Y:S01]  /*13c0*/  F2F.F16.F32 R35, R33 ;  /* 0x0000002100237304 */ /* 0x0002a20000200800 */
        /* <DEDUP_REMOVED lines=17> */
[----:B------:R-:W0:Y:S01]  /*14e0*/  F2F.F16.F32 R38, R38 ;  /* 0x0000002600267304 */ /* 0x000e220000200800 */
[----:B------:R-:W-:-:S02]  /*14f0*/  FADD.FTZ R32, R43, -R32 ;  /* 0x800000202b207221 */ /* 0x000fc40000010000 */
[----:B------:R-:W-:Y:S01]  /*1500*/  FMUL.FTZ R42, R33, UR7 ;  /* 0x00000007212a7c20 */ /* 0x000fe20008410000 */
[----:B------:R-:W-:Y:S01]  /*1510*/  FFMA.FTZ R33, R66, UR4, R78 ;  /* 0x0000000442217c23 */ /* 0x000fe2000801004e */
[----:B------:R-:W-:-:S03]  /*1520*/  FMUL.FTZ R32, R32, UR8 ;  /* 0x0000000820207c20 */ /* 0x000fc60008410000 */
[----:B------:R-:W-:Y:S01]  /*1530*/  FADD.FTZ R40, R40, -R33 ;  /* 0x8000002128287221 */ /* 0x000fe20000010000 */
[----:B------:R-:W-:Y:S01]  /*1540*/  FMUL.FTZ R66, R32, UR7 ;  /* 0x0000000720427c20 */ /* 0x000fe20008410000 */
[----:B------:R-:W-:Y:S01]  /*1550*/  F2F.F16.F32 R39, R37 ;  /* 0x0000002500277304 */ /* 0x000fe20000200800 */
[----:B------:R-:W1:Y:S01]  /*1560*/  LDC.64 R32, c[0x0][0x468] ;  /* 0x00011a00ff207b82 */ /* 0x000e620000000a00 */
[----:B------:R-:W-:-:S04]  /*1570*/  FMUL.FTZ R40, R40, UR8 ;  /* 0x0000000828287c20 */ /* 0x000fc80008410000 */
[----:B------:R-:W-:Y:S02]  /*1580*/  FMUL.FTZ R40, R40, UR7 ;  /* 0x0000000728287c20 */ /* 0x000fe40008410000 */
[----:B------:R2:W3:Y:S08]  /*1590*/  F2F.F16.F32 R68, R73 ;  /* 0x0000004900447304 */ /* 0x0004f00000200800 */
[----:B------:R-:W4:Y:S01]  /*15a0*/  F2F.F16.F32 R36, R36 ;  /* 0x0000002400247304 */ /* 0x000f220000200800 */
[----:B--2---:R-:W-:Y:S01]  /*15b0*/  PRMT R73, R34, 0x5410, R35 ;  /* 0x0000541022497816 */ /* 0x004fe20000000023 */
[----:B0-----:R-:W-:Y:S01]  /*15c0*/  IMAD.WIDE.U32 R34, R38, 0x10000, RZ ;  /* 0x0001000026227825 */ /* 0x001fe200078e00ff */
[----:B---3--:R-:W-:-:S05]  /*15d0*/  PRMT R71, R39, 0x5410, R68 ;  /* 0x0000541027477816 */ /* 0x008fca0000000044 */
[----:B------:R-:W0:Y:S01]  /*15e0*/  F2F.F16.F32 R41, R41 ;  /* 0x0000002900297304 */ /* 0x000e220000200800 */
[----:B------:R-:W-:Y:S01]  /*15f0*/  LOP3.LUT R35, R71, R35, RZ, 0xfc, !PT ;  /* 0x0000002347237212 */ /* 0x000fe200078efcff */
[----:B----4-:R-:W-:-:S06]  /*1600*/  IMAD.WIDE.U32 R36, R36, 0x10000, RZ ;  /* 0x0001000024247825 */ /* 0x010fcc00078e00ff */
[----:B------:R-:W-:Y:S01]  /*1610*/  F2F.F16.F32 R42, R42 ;  /* 0x0000002a002a7304 */ /* 0x000fe20000200800 */
[----:B------:R-:W-:Y:S01]  /*1620*/  LOP3.LUT R37, R73, R37, RZ, 0xfc, !PT ;  /* 0x0000002549257212 */ /* 0x000fe200078efcff */
[----:B0-----:R-:W-:-:S06]  /*1630*/  IMAD.WIDE.U32 R38, R41, 0x10000, RZ ;  /* 0x0001000029267825 */ /* 0x001fcc00078e00ff */
[----:B------:R-:W0:Y:S08]  /*1640*/  F2F.F16.F32 R69, R66 ;  /* 0x0000004200457304 */ /* 0x000e300000200800 */
[----:B------:R-:W2:Y:S01]  /*1650*/  F2F.F16.F32 R67, R67 ;  /* 0x0000004300437304 */ /* 0x000ea20000200800 */
[----:B0-----:R-:W-:-:S07]  /*1660*/  PRMT R69, R42, 0x5410, R69 ;  /* 0x000054102a457816 */ /* 0x001fce0000000045 */
[----:B------:R1:W0:Y:S01]  /*1670*/  F2F.F16.F32 R43, R40 ;  /* 0x00000028002b7304 */ /* 0x0002220000200800 */
[----:B------:R-:W-:Y:S02]  /*1680*/  LOP3.LUT R39, R69, R39, RZ, 0xfc, !PT ;  /* 0x0000002745277212 */ /* 0x000fe400078efcff */
[----:B--2---:R-:W-:-:S05]  /*1690*/  LOP3.LUT R36, R36, R67, RZ, 0xfc, !PT ;  /* 0x0000004324247212 */ /* 0x004fca00078efcff */
[----:B------:R-:W2:Y:S01]  /*16a0*/  F2F.F16.F32 R75, R75 ;  /* 0x0000004b004b7304 */ /* 0x000ea20000200800 */
        /* <DEDUP_REMOVED lines=9> */
.L_x_4048:
        /* <DEDUP_REMOVED lines=42> */
[----:B------:R0:W-:Y:S01]  /*19e0*/  F2F.F16.F32 R71, R67 ;  /* 0x0000004300477304 */ /* 0x0001e20000200800 */
[----:B------:R-:W-:Y:S01]  /*19f0*/  FMUL.FTZ R72, R42, UR7 ;  /* 0x000000072a487c20 */ /* 0x000fe20008410000 */
[----:B------:R-:W-:Y:S01]  /*1a00*/  FMUL.FTZ R40, R40, UR8 ;  /* 0x0000000828287c20 */ /* 0x000fe20008410000 */
[----:B------:R-:W-:Y:S01]  /*1a10*/  FMUL.FTZ R36, R36, UR8 ;  /* 0x0000000824247c20 */ /* 0x000fe20008410000 */
[----:B------:R-:W1:Y:S01]  /*1a20*/  LDC.64 R74, c[0x0][0x468] ;  /* 0x00011a00ff4a7b82 */ /* 0x000e620000000a00 */
[----:B------:R-:W-:Y:S01]  /*1a30*/  FMUL.FTZ R80, R32, UR7 ;  /* 0x0000000720507c20 */ /* 0x000fe20008410000 */
[----:B------:R-:W-:Y:S01]  /*1a40*/  FMUL.FTZ R81, R40, UR7 ;  /* 0x0000000728517c20 */ /* 0x000fe20008410000 */
[----:B------:R-:W-:Y:S01]  /*1a50*/  FMUL.FTZ R79, R36, UR7 ;  /* 0x00000007244f7c20 */ /* 0x000fe20008410000 */
[----:B------:R-:W-:Y:S04]  /*1a60*/  F2F.F16.F32 R82, R82 ;  /* 0x0000005200527304 */ /* 0x000fe80000200800 */
[----:B0-----:R-:W0:Y:S04]  /*1a70*/  LDC.64 R66, c[0x0][0x478] ;  /* 0x00011e00ff427b82 */ /* 0x001e280000000a00 */
[----:B------:R-:W2:Y:S08]  /*1a80*/  F2F.F16.F32 R68, R68 ;  /* 0x0000004400447304 */ /* 0x000eb00000200800 */
[----:B------:R3:W-:Y:S01]  /*1a90*/  F2F.F16.F32 R69, R72 ;  /* 0x0000004800457304 */ /* 0x0007e20000200800 */
[----:B--2---:R-:W-:-:S07]  /*1aa0*/  PRMT R83, R68, 0x5410, R71 ;  /* 0x0000541044537816 */ /* 0x004fce0000000047 */
[----:B------:R-:W2:Y:S01]  /*1ab0*/  F2F.F16.F32 R70, R70 ;  /* 0x0000004600467304 */ /* 0x000ea20000200800 */
[----:B---3--:R-:W-:-:S07]  /*1ac0*/  IMAD.WIDE.U32 R72, R82, 0x10000, RZ ;  /* 0x0001000052487825 */ /* 0x008fce00078e00ff */
[----:B------:R-:W-:Y:S01]  /*1ad0*/  F2F.F16.F32 R77, R77 ;  /* 0x0000004d004d7304 */ /* 0x000fe20000200800 */
[----:B--2---:R-:W-:-:S07]  /*1ae0*/  PRMT R85, R69, 0x5410, R70 ;  /* 0x0000541045557816 */ /* 0x004fce0000000046 */
[----:B------:R-:W2:Y:S08]  /*1af0*/  F2F.F16.F32 R84, R84 ;  /* 0x0000005400547304 */ /* 0x000eb00000200800 */
[----:B------:R-:W3:Y:S01]  /*1b00*/  F2F.F16.F32 R78, R78 ;  /* 0x0000004e004e7304 */ /* 0x000ee20000200800 */
[----:B--2---:R-:W-:-:S07]  /*1b10*/  PRMT R77, R77, 0x5410, R84 ;  /* 0x000054104d4d7816 */ /* 0x004fce0000000054 */
[----:B------:R-:W2:Y:S01]  /*1b20*/  F2F.F16.F32 R76, R76 ;  /* 0x0000004c004c7304 */ /* 0x000ea20000200800 */
[----:B------:R-:W-:Y:S01]  /*1b30*/  LOP3.LUT R73, R77, R73, RZ, 0xfc, !PT ;  /* 0x000000494d497212 */ /* 0x000fe200078efcff */
[----:B---3--:R-:W-:-:S06]  /*1b40*/  IMAD.WIDE.U32 R68, R78, 0x10000, RZ ;  /* 0x000100004e447825 */ /* 0x008fcc00078e00ff */
[----:B------:R-:W3:Y:S01]  /*1b50*/  F2F.F16.F32 R80, R80 ;  /* 0x0000005000507304 */ /* 0x000ee20000200800 */
[----:B------:R-:W-:Y:S01]  /*1b60*/  LOP3.LUT R69, R85, R69, RZ, 0xfc, !PT ;  /* 0x0000004555457212 */ /* 0x000fe200078efcff */
[----:B--2---:R-:W-:-:S06]  /*1b70*/  IMAD.WIDE.U32 R70, R76, 0x10000, RZ ;  /* 0x000100004c467825 */ /* 0x004fcc00078e00ff */
[----:B------:R-:W2:Y:S01]  /*1b80*/  F2F.F16.F32 R81, R81 ;  /* 0x0000005100517304 */ /* 0x000ea20000200800 */
[----:B0-----:R-:W-:Y:S01]  /*1b90*/  IMAD.WIDE.U32 R76, R59, 0x10, R66 ;  /* 0x000000103b4c7825 */ /* 0x001fe200078e0042 */
[----:B------:R-:W-:Y:S02]  /*1ba0*/  LOP3.LUT R71, R83, R71, RZ, 0xfc, !PT ;  /* 0x0000004753477212 */ /* 0x000fe400078efcff */
[----:B---3--:R-:W-:-:S04]  /*1bb0*/  LOP3.LUT R72, R72, R80, RZ, 0xfc, !PT ;  /* 0x0000005048487212 */ /* 0x008fc800078efcff */
[----:B------:R-:W0:Y:S01]  /*1bc0*/  F2F.F16.F32 R79, R79 ;  /* 0x0000004f004f7304 */ /* 0x000e220000200800 */
        /* <DEDUP_REMOVED lines=14> */
.L_x_4047:
        /* <DEDUP_REMOVED lines=19> */
[----:B------:R0:W-:Y:S01]  /*1de0*/  F2F.F16.F32 R67, R32 ;  /* 0x0000002000437304 */ /* 0x0001e20000200800 */
[----:B------:R-:W-:Y:S01]  /*1df0*/  FADD.FTZ R38, R77, -R38 ;  /* 0x800000264d267221 */ /* 0x000fe20000010000 */
[--C-:B------:R-:W-:Y:S01]  /*1e00*/  FFMA.FTZ R34, R83, UR4, R78.reuse ;  /* 0x0000000453227c23 */ /* 0x100fe2000801004e */
[----:B------:R-:W-:Y:S01]  /*1e10*/  FFMA.FTZ R73, R73, UR4, R78 ;  /* 0x0000000449497c23 */ /* 0x000fe2000801004e */
[----:B------:R-:W-:Y:S01]  /*1e20*/  FFMA.FTZ R37, R37, UR8, R26 ;  /* 0x0000000825257c23 */ /* 0x000fe2000801001a */
[----:B------:R-:W-:Y:S01]  /*1e30*/  FFMA.FTZ R35, R38, UR8, R23 ;  /* 0x0000000826237c23 */ /* 0x000fe20008010017 */
[----:B------:R-:W-:Y:S01]  /*1e40*/  FADD.FTZ R79, R79, -R34 ;  /* 0x800000224f4f7221 */ /* 0x000fe20000010000 */
[----:B------:R-:W-:Y:S01]  /*1e50*/  FADD.FTZ R68, R68, -R73 ;  /* 0x8000004944447221 */ /* 0x000fe20000010000 */
[----:B------:R1:W2:Y:S01]  /*1e60*/  F2F.F16.F32 R36, R33 ;  /* 0x0000002100247304 */ /* 0x0002a20000200800 */
[----:B0-----:R-:W-:Y:S01]  /*1e70*/  FFMA.FTZ R32, R75, UR8, R24 ;  /* 0x000000084b207c23 */ /* 0x001fe20008010018 */
[----:B------:R-:W-:Y:S01]  /*1e80*/  FFMA.FTZ R34, R79, UR8, R22 ;  /* 0x000000084f227c23 */ /* 0x000fe20008010016 */
[----:B------:R-:W-:Y:S01]  /*1e90*/  FMUL.FTZ R37, R37, UR7 ;  /* 0x0000000725257c20 */ /* 0x000fe20008410000 */
[----:B------:R-:W-:Y:S01]  /*1ea0*/  FFMA.FTZ R68, R68, UR8, R27 ;  /* 0x0000000844447c23 */ /* 0x000fe2000801001b */
[----:B------:R-:W-:Y:S01]  /*1eb0*/  FMUL.FTZ R32, R32, UR7 ;  /* 0x0000000720207c20 */ /* 0x000fe20008410000 */
[----:B------:R-:W-:Y:S01]  /*1ec0*/  FMUL.FTZ R34, R34, UR7 ;  /* 0x0000000722227c20 */ /* 0x000fe20008410000 */
[----:B------:R-:W-:Y:S01]  /*1ed0*/  FMUL.FTZ R35, R35, UR7 ;  /* 0x0000000723237c20 */ /* 0x000fe20008410000 */
[----:B------:R-:W-:Y:S01]  /*1ee0*/  F2F.F16.F32 R39, R37 ;  /* 0x0000002500277304 */ /* 0x000fe20000200800 */
[----:B-1----:R-:W-:Y:S01]  /*1ef0*/  FFMA.FTZ R33, R74, UR8, R25 ;  /* 0x000000084a217c23 */ /* 0x002fe20008010019 */
[----:B------:R-:W-:-:S03]  /*1f00*/  FMUL.FTZ R68, R68, UR7 ;  /* 0x0000000744447c20 */ /* 0x000fc60008410000 */
[----:B------:R-:W-:-:S03]  /*1f10*/  FMUL.FTZ R33, R33, UR7 ;  /* 0x0000000721217c20 */ /* 0x000fc60008410000 */
[----:B------:R0:W-:Y:S08]  /*1f20*/  F2F.F16.F32 R75, R32 ;  /* 0x00000020004b7304 */ /* 0x0001f00000200800 */
[----:B------:R1:W-:Y:S01]  /*1f30*/  F2F.F16.F32 R38, R33 ;  /* 0x0000002100267304 */ /* 0x0003e20000200800 */
[----:B0-----:R-:W-:Y:S01]  /*1f40*/  FADD.FTZ R32, R41, -R72 ;  /* 0x8000004829207221 */ /* 0x001fe20000010000 */
[----:B------:R-:W-:-:S03]  /*1f50*/  FFMA.FTZ R41, R70, UR4, R78 ;  /* 0x0000000446297c23 */ /* 0x000fc6000801004e */
[----:B------:R-:W-:-:S03]  /*1f60*/  FFMA.FTZ R32, R32, UR8, R29 ;  /* 0x0000000820207c23 */ /* 0x000fc6000801001d */
[----:B------:R-:W-:Y:S01]  /*1f70*/  F2F.F16.F32 R34, R34 ;  /* 0x0000002200227304 */ /* 0x000fe20000200800 */
[----:B-1----:R-:W-:Y:S01]  /*1f80*/  FADD.FTZ R33, R42, -R41 ;  /* 0x800000292a217221 */ /* 0x002fe20000010000 */
[----:B------:R-:W-:Y:S01]  /*1f90*/  FFMA.FTZ R42, R71, UR4, R78 ;  /* 0x00000004472a7c23 */ /* 0x000fe2000801004e */
[----:B------:R-:W-:Y:S02]  /*1fa0*/  FMUL.FTZ R41, R32, UR7 ;  /* 0x0000000720297c20 */ /* 0x000fe40008410000 */
[----:B------:R-:W-:Y:S01]  /*1fb0*/  FFMA.FTZ R32, R33, UR8, R30 ;  /* 0x0000000821207c23 */ /* 0x000fe2000801001e */
[----:B------:R-:W-:Y:S01]  /*1fc0*/  FADD.FTZ R70, R43, -R42 ;  /* 0x8000002a2b467221 */ /* 0x000fe20000010000 */
[----:B------:R-:W-:Y:S01]  /*1fd0*/  FFMA.FTZ R33, R66, UR4, R78 ;  /* 0x0000000442217c23 */ /* 0x000fe2000801004e */
[----:B------:R-:W0:Y:S01]  /*1fe0*/  F2F.F16.F32 R35, R35 ;  /* 0x0000002300237304 */ /* 0x000e220000200800 */
[----:B------:R-:W-:Y:S01]  /*1ff0*/  FMUL.FTZ R42, R32, UR7 ;  /* 0x00000007202a7c20 */ /* 0x000fe20008410000 */
[----:B------:R-:W-:Y:S01]  /*2000*/  FFMA.FTZ R32, R70, UR8, R31 ;  /* 0x0000000846207c23 */ /* 0x000fe2000801001f */
[----:B------:R-:W-:-:S03]  /*2010*/  FADD.FTZ R37, R40, -R33 ;  /* 0x8000002128257221 */ /* 0x000fc60000010000 */
[----:B------:R-:W-:Y:S01]  /*2020*/  FMUL.FTZ R66, R32, UR7 ;  /* 0x0000000720427c20 */ /* 0x000fe20008410000 */
[----:B------:R-:W-:Y:S01]  /*2030*/  FFMA.FTZ R37, R37, UR8, R28 ;  /* 0x0000000825257c23 */ /* 0x000fe2000801001c */
[----:B------:R-:W1:Y:S01]  /*2040*/  LDC.64 R32, c[0x0][0x468] ;  /* 0x00011a00ff207b82 */ /* 0x000e620000000a00 */
[----:B------:R-:W3:Y:S02]  /*2050*/  F2F.F16.F32 R68, R68 ;  /* 0x0000004400447304 */ /* 0x000ee40000200800 */
[----:B------:R-:W-:Y:S01]  /*2060*/  FMUL.FTZ R40, R37, UR7 ;  /* 0x0000000725287c20 */ /* 0x000fe20008410000 */
[----:B--2---:R-:W-:Y:S01]  /*2070*/  IMAD.WIDE.U32 R36, R36, 0x10000, RZ ;  /* 0x0001000024247825 */ /* 0x004fe200078e00ff */
[----:B0-----:R-:W-:-:S03]  /*2080*/  PRMT R73, R34, 0x5410, R35 ;  /* 0x0000541022497816 */ /* 0x001fc60000000023 */
[----:B------:R-:W-:Y:S01]  /*2090*/  IMAD.WIDE.U32 R34, R38, 0x10000, RZ ;  /* 0x0001000026227825 */ /* 0x000fe200078e00ff */
[----:B------:R-:W0:Y:S01]  /*20a0*/  F2F.F16.F32 R41, R41 ;  /* 0x0000002900297304 */ /* 0x000e220000200800 */
[----:B------:R-:W-:Y:S02]  /*20b0*/  LOP3.LUT R36, R36, R67, RZ, 0xfc, !PT ;  /* 0x0000004324247212 */ /* 0x000fe400078efcff */
[----:B------:R-:W-:Y:S02]  /*20c0*/  LOP3.LUT R37, R73, R37, RZ, 0xfc, !PT ;  /* 0x0000002549257212 */ /* 0x000fe400078efcff */
[----:B------:R-:W-:Y:S02]  /*20d0*/  LOP3.LUT R34, R34, R75, RZ, 0xfc, !PT ;  /* 0x0000004b22227212 */ /* 0x000fe400078efcff */
[----:B---3--:R-:W-:Y:S01]  /*20e0*/  PRMT R71, R39, 0x5410, R68 ;  /* 0x0000541027477816 */ /* 0x008fe20000000044 */
[----:B------:R-:W-:Y:S03]  /*20f0*/  F2F.F16.F32 R42, R42 ;  /* 0x0000002a002a7304 */ /* 0x000fe60000200800 */
[----:B------:R-:W-:Y:S01]  /*2100*/  LOP3.LUT R35, R71, R35, RZ, 0xfc, !PT ;  /* 0x0000002347237212 */ /* 0x000fe200078efcff */
[----:B0-----:R-:W-:-:S04]  /*2110*/  IMAD.WIDE.U32 R38, R41, 0x10000, RZ ;  /* 0x0001000029267825 */ /* 0x001fc800078e00ff */
[----:B------:R-:W0:Y:S08]  /*2120*/  F2F.F16.F32 R69, R66 ;  /* 0x0000004200457304 */ /* 0x000e300000200800 */
[----:B------:R1:W2:Y:S01]  /*2130*/  F2F.F16.F32 R43, R40 ;  /* 0x00000028002b7304 */ /* 0x0002a20000200800 */
        /* <DEDUP_REMOVED lines=10> */
.L_x_4050:
        /* <DEDUP_REMOVED lines=44> */
[----:B------:R-:W-:Y:S01]  /*24a0*/  FFMA.FTZ R40, R73, UR8, R28 ;  /* 0x0000000849287c23 */ /* 0x000fe2000801001c */
[----:B------:R-:W-:Y:S01]  /*24b0*/  FFMA.FTZ R36, R75, UR8, R24 ;  /* 0x000000084b247c23 */ /* 0x000fe20008010018 */
[----:B------:R-:W-:Y:S01]  /*24c0*/  FMUL.FTZ R80, R32, UR7 ;  /* 0x0000000720507c20 */ /* 0x000fe20008410000 */
[----:B------:R-:W1:Y:S01]  /*24d0*/  LDC.64 R74, c[0x0][0x468] ;  /* 0x00011a00ff4a7b82 */ /* 0x000e620000000a00 */
[----:B------:R-:W-:Y:S01]  /*24e0*/  FMUL.FTZ R81, R40, UR7 ;  /* 0x0000000728517c20 */ /* 0x000fe20008410000 */
[----:B------:R-:W2:Y:S01]  /*24f0*/  F2F.F16.F32 R82, R82 ;  /* 0x0000005200527304 */ /* 0x000ea20000200800 */
[----:B------:R-:W-:-:S05]  /*2500*/  FMUL.FTZ R79, R36, UR7 ;  /* 0x00000007244f7c20 */ /* 0x000fca0008410000 */
[----:B0-----:R-:W0:Y:S02]  /*2510*/  LDC.64 R66, c[0x0][0x478] ;  /* 0x00011e00ff427b82 */ /* 0x001e240000000a00 */
[----:B------:R-:W3:Y:S08]  /*2520*/  F2F.F16.F32 R68, R68 ;  /* 0x0000004400447304 */ /* 0x000ef00000200800 */
[----:B------:R2:W-:Y:S08]  /*2530*/  F2F.F16.F32 R69, R72 ;  /* 0x0000004800457304 */ /* 0x0005f00000200800 */
[----:B------:R3:W4:Y:S01]  /*2540*/  F2F.F16.F32 R70, R83 ;  /* 0x0000005300467304 */ /* 0x0007220000200800 */
[----:B--2---:R-:W-:-:S07]  /*2550*/  IMAD.WIDE.U32 R72, R82, 0x10000, RZ ;  /* 0x0001000052487825 */ /* 0x004fce00078e00ff */
[----:B------:R-:W-:Y:S01]  /*2560*/  F2F.F16.F32 R77, R77 ;  /* 0x0000004d004d7304 */ /* 0x000fe20000200800 */
[----:B---3--:R-:W-:Y:S02]  /*2570*/  PRMT R83, R68, 0x5410, R71 ;  /* 0x0000541044537816 */ /* 0x008fe40000000047 */
[----:B----4-:R-:W-:-:S05]  /*2580*/  PRMT R85, R69, 0x5410, R70 ;  /* 0x0000541045557816 */ /* 0x010fca0000000046 */
        /* <DEDUP_REMOVED lines=27> */
.L_x_4049:
        /* <DEDUP_REMOVED lines=28> */
.L_x_4044:
        /* <DEDUP_REMOVED lines=15> */
.L_x_4052:
        /* <DEDUP_REMOVED lines=9> */
.L_x_6773:


//--------------------- .text._ZN10layer_norm13ln_bwd_kernelINS_13Kernel_traitsI6__halfS2_fS2_fjLj1536ELj1ELj1ELj4ELj8ENS_18Kernel_traits_baseILj1536ES2_S2_fS2_fjLj128EEEEELb0ELb0ELb1ELb0EEEvNS_9BwdParamsE --------------------------
	.section	.text._ZN10layer_norm13ln_bwd_kernelINS_13Kernel_traitsI6__halfS2_fS2_fjLj1536ELj1ELj1ELj4ELj8ENS_18Kernel_traits_baseILj1536ES2_S2_fS2_fjLj128EEEEELb0ELb0ELb1ELb0EEEvNS_9BwdParamsE,"ax",@progbits
	.align	128
        .global         _ZN10layer_norm13ln_bwd_kernelINS_13Kernel_traitsI6__halfS2_fS2_fjLj1536ELj1ELj1ELj4ELj8ENS_18Kernel_traits_baseILj1536ES2_S2_fS2_fjLj128EEEEELb0ELb0ELb1ELb0EEEvNS_9BwdParamsE
        .type           _ZN10layer_norm13ln_bwd_kernelINS_13Kernel_traitsI6__halfS2_fS2_fjLj1536ELj1ELj1ELj4ELj8ENS_18Kernel_traits_baseILj1536ES2_S2_fS2_fjLj128EEEEELb0ELb0ELb1ELb0EEEvNS_9BwdParamsE,@function
        .size           _ZN10layer_norm13ln_bwd_kernelINS_13Kernel_traitsI6__halfS2_fS2_fjLj1536ELj1ELj1ELj4ELj8ENS_18Kernel_traits_baseILj1536ES2_S2_fS2_fjLj128EEEEELb0ELb0ELb1ELb0EEEvNS_9BwdParamsE,(.L_x_6774 - _ZN10layer_norm13ln_bwd_kernelINS_13Kernel_traitsI6__halfS2_fS2_fjLj1536ELj1ELj1ELj4ELj8ENS_18Kernel_traits_baseILj1536ES2_S2_fS2_fjLj128EEEEELb0ELb0ELb1ELb0EEEvNS_9BwdParamsE)
        .other          _ZN10layer_norm13ln_bwd_kernelINS_13Kernel_traitsI6__halfS2_fS2_fjLj1536ELj1ELj1ELj4ELj8ENS_18Kernel_traits_baseILj1536ES2_S2_fS2_fjLj128EEEEELb0ELb0ELb1ELb0EEEvNS_9BwdParamsE,@"STO_CUDA_ENTRY STV_DEFAULT"
_ZN10layer_norm13ln_bwd_kernelINS_13Kernel_traitsI6__halfS2_fS2_fjLj1536ELj1ELj1ELj4ELj8ENS_18Kernel_traits_baseILj1536ES2_S2_fS2_fjLj128EEEEELb0ELb0ELb1ELb0EEEvNS_9BwdParamsE:
.text._ZN10layer_norm13ln_bwd_kernelINS_13Kernel_traitsI6__halfS2_fS2_fjLj1536ELj1ELj1ELj4ELj8ENS_18Kernel_traits_baseILj1536ES2_S2_fS2_fjLj128EEEEELb0ELb0ELb1ELb0EEEvNS_9BwdParamsE:
        /* <DEDUP_REMOVED lines=52> */
[----:B------:R-:W-:Y:S02]  /*0340*/  SHF.R.U32.HI R7, RZ, 0x10, R9 ;  /* 0x00000010ff077819 */ /* 0x000fe40000011609 */
        /* <DEDUP_REMOVED lines=9> */
[----:B------:R-:W-:Y:S02]  /*03e0*/  PRMT R4, R4, 0x5410, R4 ;  /* 0x0000541004047816 */ /* 0x000fe40000000004 */
[----:B------:R-:W-:-:S02]  /*03f0*/  CS2R R22, SRZ ;  /* 0x0000000000167805 */ /* 0x000fc4000001ff00 */
        /* <DEDUP_REMOVED lines=17> */
.L_x_4092:
[----:B0-----:R-:W-:Y:S02]  /*0510*/  UIMAD.WIDE UR10, UR7, 0x4, UR18 ;  /* 0x00000004070a78a5 */ /* 0x001fe4000f8e0212 */
[----:B------:R-:W-:-:S04]  /*0520*/  UIMAD.WIDE UR12, UR7, 0x4, UR16 ;  /* 0x00000004070c78a5 */ /* 0x000fc8000f8e0210 */
[----:B------:R-:W-:Y:S02]  /*0530*/  MOV R56, UR10 ;  /* 0x0000000a00387c02 */ /* 0x000fe40008000f00 */
[----:B------:R-:W-:Y:S01]  /*0540*/  MOV R57, UR11 ;  /* 0x0000000b00397c02 */ /* 0x000fe20008000f00 */
[----:B---3--:R-:W-:-:S04]  /*0550*/  UIMAD.WIDE UR10, UR7, 0x4, UR20 ;  /* 0x00000004070a78a5 */ /* 0x008fc8000f8e0214 */
[----:B------:R-:W3:Y:S01]  /*0560*/  LDG.E R56, desc[UR14][R56.64] ;  /* 0x0000000e38387981 */ /* 0x000ee2000c1e1900 */
[----:B-12---:R-:W-:Y:S02]  /*0570*/  MOV R52, UR12 ;  /* 0x0000000c00347c02 */ /* 0x006fe40008000f00 */
        /* <DEDUP_REMOVED lines=32> */
[----:B0-----:R-:W-:Y:S02]  /*0780*/  MOV R53, UR12 ;  /* 0x0000000c00357c02 */ /* 0x001fe40008000f00 */
        /* <DEDUP_REMOVED lines=12> */
[----:B------:R-:W-:-:S13]  /*0850*/  ISETP.NE.AND.EX P0, PT, RZ, UR23, PT, P0 ;  /* 0x00000017ff007c0c */ /* 0x000fda000bf05300 */
[----:B------:R-:W0:Y:S01]  /*0860*/  @P0 LDC.64 R62, c[0x0][0x438] ;  /* 0x00010e00ff3e0b82 */ /* 0x000e220000000a00 */
[----:B------:R-:W-:Y:S01]  /*0870*/  HADD2.F32 R80, -RZ, R66.H0_H0 ;  /* 0x20000042ff507230 */ /* 0x000fe20000004100 */
[----:B------:R-:W-:Y:S01]  /*0880*/  IADD3 R82, PT, PT, R82, 0x80, RZ ;  /* 0x0000008052527810 */ /* 0x000fe20007ffe0ff */
[----:B0-----:R-:W-:-:S05]  /*0890*/  @P0 IMAD.WIDE.U32 R62, R56, 0x10, R62 ;  /* 0x00000010383e0825 */ /* 0x001fca00078e003e */
[----:B------:R0:W5:Y:S02]  /*08a0*/  @P0 LDG.E.128 R16, desc[UR14][R62.64] ;  /* 0x0000000e3e100981 */ /* 0x000164000c1e1d00 */
[----:B0-----:R-:W-:Y:S01]  /*08b0*/  HADD2.F32 R62, -RZ, R67.H0_H0 ;  /* 0x20000043ff3e7230 */ /* 0x001fe20000004100 */
[----:B------:R-:W-:Y:S02]  /*08c0*/  IADD3 R56, PT, PT, R56, 0x80, RZ ;  /* 0x0000008038387810 */ /* 0x000fe40007ffe0ff */
[----:B---3--:R-:W-:Y:S02]  /*08d0*/  MOV R69, R58 ;  /* 0x0000003a00457202 */ /* 0x008fe40000000f00 */
[----:B------:R-:W-:-:S03]  /*08e0*/  SHF.R.U64 R65, R58, 0x10, R59 ;  /* 0x000000103a417819 */ /* 0x000fc6000000123b */
[----:B------:R-:W-:Y:S01]  /*08f0*/  HADD2.F32 R69, -RZ, R69.H0_H0 ;  /* 0x20000045ff457230 */ /* 0x000fe20000004100 */
[----:B------:R-:W-:Y:S01]  /*0900*/  MOV R60, R59 ;  /* 0x0000003b003c7202 */ /* 0x000fe20000000f00 */
[----:B------:R-:W-:Y:S02]  /*0910*/  HADD2.F32 R58, -RZ, R65.H0_H0 ;  /* 0x20000041ff3a7230 */ /* 0x000fe40000004100 */
[C---:B--2---:R-:W-:Y:S01]  /*0920*/  FADD.FTZ R3, -R57.reuse, R52 ;  /* 0x0000003439037221 */ /* 0x044fe20000010100 */
[----:B------:R-:W-:Y:S02]  /*0930*/  HADD2.F32 R52, -RZ, R86.H0_H0 ;  /* 0x20000056ff347230 */ /* 0x000fe40000004100 */
[C---:B------:R-:W-:Y:S01]  /*0940*/  FADD.FTZ R53, -R57.reuse, R53 ;  /* 0x0000003539357221 */ /* 0x040fe20000010100 */
[----:B------:R-:W-:Y:S01]  /*0950*/  FMUL.FTZ R80, R80, R69 ;  /* 0x0000004550507220 */ /* 0x000fe20000410000 */
[----:B------:R-:W-:Y:S01]  /*0960*/  SHF.R.U32.HI R64, RZ, 0x10, R59 ;  /* 0x00000010ff407819 */ /* 0x000fe2000001163b */
[----:B------:R-:W-:Y:S01]  /*0970*/  FADD.FTZ R54, -R57, R54 ;  /* 0x0000003639367221 */ /* 0x000fe20000010100 */
[----:B------:R-:W-:Y:S01]  /*0980*/  FMUL.FTZ R3, R3, UR32 ;  /* 0x0000002003037c20 */ /* 0x000fe20008410000 */
[----:B------:R-:W-:Y:S01]  /*0990*/  FADD.FTZ R55, -R57, R55 ;  /* 0x0000003739377221 */ /* 0x000fe20000010100 */
[----:B------:R-:W-:-:S02]  /*09a0*/  HADD2.F32 R59, -RZ, R60.H0_H0 ;  /* 0x2000003cff3b7230 */ /* 0x000fc40000004100 */
[----:B------:R-:W-:Y:S01]  /*09b0*/  FMUL.FTZ R65, R52, R58 ;  /* 0x0000003a34417220 */ /* 0x000fe20000410000 */
[----:B------:R-:W-:Y:S01]  /*09c0*/  FMUL.FTZ R60, R53, UR32 ;  /* 0x00000020353c7c20 */ /* 0x000fe20008410000 */
[----:B------:R-:W-:Y:S01]  /*09d0*/  FADD.FTZ R52, RZ, R80 ;  /* 0x00000050ff347221 */ /* 0x000fe20000010000 */
[----:B------:R-:W-:Y:S01]  /*09e0*/  FMUL.FTZ R63, R54, UR32 ;  /* 0x00000020363f7c20 */ /* 0x000fe20008410000 */
[C---:B------:R-:W-:Y:S01]  /*09f0*/  FFMA.FTZ R53, R3.reuse, R80, RZ ;  /* 0x0000005003357223 */ /* 0x040fe200000100ff */
[----:B------:R-:W-:Y:S01]  /*0a00*/  FADD.FTZ R28, R28, R69 ;  /* 0x000000451c1c7221 */ /* 0x000fe20000010000 */
[----:B------:R-:W-:Y:S01]  /*0a10*/  FFMA.FTZ R40, R3, R69, R40 ;  /* 0x0000004503287223 */ /* 0x000fe20000010028 */
[----:B------:R-:W-:Y:S02]  /*0a20*/  HADD2.F32 R54, -RZ, R64.H0_H0 ;  /* 0x20000040ff367230 */ /* 0x000fe40000004100 */
[----:B------:R-:W-:Y:S01]  /*0a30*/  FMUL.FTZ R64, R55, UR32 ;  /* 0x0000002037407c20 */ /* 0x000fe20008410000 */
[----:B------:R-:W-:-:S02]  /*0a40*/  HADD2.F32 R69, -RZ, R86.H1_H1 ;  /* 0x30000056ff457230 */ /* 0x000fc40000004100 */
[----:B------:R-:W-:Y:S01]  /*0a50*/  FADD.FTZ R55, R52, R65 ;  /* 0x0000004134377221 */ /* 0x000fe20000010000 */
        /* <DEDUP_REMOVED lines=13> */
.L_x_4057:
[----:B-1--4-:R-:W-:Y:S05]  /*0b30*/  BSYNC.RECONVERGENT B1 ;  /* 0x0000000000017941 */ /* 0x012fea0003800200 */
.L_x_4056:
        /* <DEDUP_REMOVED lines=12> */
[----:B------:R0:W5:Y:S01]  /*0c00*/  @P0 LDG.E.128 R12, desc[UR14][R10.64] ;  /* 0x0000000e0a0c0981 */ /* 0x000162000c1e1d00 */
[----:B------:R-:W-:Y:S02]  /*0c10*/  IADD3 R82, PT, PT, R82, 0x80, RZ ;  /* 0x0000008052527810 */ /* 0x000fe40007ffe0ff */
[----:B------:R-:W-:Y:S02]  /*0c20*/  IADD3 R56, PT, PT, R56, 0x80, RZ ;  /* 0x0000008038387810 */ /* 0x000fe40007ffe0ff */
[----:B--2---:R-:W-:Y:S02]  /*0c30*/  MOV R71, R8 ;  /* 0x0000000800477202 */ /* 0x004fe40000000f00 */
[----:B------:R-:W-:Y:S01]  /*0c40*/  SHF.R.U64 R61, R8, 0x10, R9 ;  /* 0x00000010083d7819 */ /* 0x000fe20000001209 */
[----:B------:R-:W-:Y:S02]  /*0c50*/  HADD2.F32 R8, -RZ, R4.H1_H1 ;  /* 0x30000004ff087230 */ /* 0x000fe40000004100 */
[----:B------:R-:W-:Y:S01]  /*0c60*/  HADD2.F32 R71, -RZ, R71.H0_H0 ;  /* 0x20000047ff477230 */ /* 0x000fe20000004100 */
[----:B------:R-:W-:Y:S01]  /*0c70*/  MOV R68, R9 ;  /* 0x0000000900447202 */ /* 0x000fe20000000f00 */
[C---:B---3--:R-:W-:Y:S01]  /*0c80*/  FADD.FTZ R53, -R57.reuse, R53 ;  /* 0x0000003539357221 */ /* 0x048fe20000010100 */
[----:B0-----:R-:W-:-:S02]  /*0c90*/  FADD.FTZ R11, -R57, R54 ;  /* 0x00000036390b7221 */ /* 0x001fc40000010100 */
[----:B------:R-:W-:Y:S01]  /*0ca0*/  FMUL.FTZ R10, R8, R71 ;  /* 0x00000047080a7220 */ /* 0x000fe20000410000 */
[----:B------:R-:W-:Y:S01]  /*0cb0*/  FADD.FTZ R85, -R57, R52 ;  /* 0x0000003439557221 */ /* 0x000fe20000010100 */
[----:B------:R-:W-:Y:S01]  /*0cc0*/  FMUL.FTZ R8, R53, UR32 ;  /* 0x0000002035087c20 */ /* 0x000fe20008410000 */
[----:B------:R-:W-:Y:S02]  /*0cd0*/  HADD2.F32 R52, -RZ, R61.H0_H0 ;  /* 0x2000003dff347230 */ /* 0x000fe40000004100 */
[----:B------:R-:W-:Y:S01]  /*0ce0*/  HADD2.F32 R53, -RZ, R68.H0_H0 ;  /* 0x20000044ff357230 */ /* 0x000fe20000004100 */
[----:B------:R-:W-:Y:S01]  /*0cf0*/  SHF.R.U32.HI R70, RZ, 0x10, R9 ;  /* 0x00000010ff467819 */ /* 0x000fe20000011609 */
[----:B------:R-:W-:Y:S02]  /*0d00*/  HADD2.F32 R61, -RZ, R5.H1_H1 ;  /* 0x30000005ff3d7230 */ /* 0x000fe40000004100 */
[----:B------:R-:W-:Y:S01]  /*0d10*/  FMUL.FTZ R11, R11, UR32 ;  /* 0x000000200b0b7c20 */ /* 0x000fe20008410000 */
[----:B------:R-:W-:-:S02]  /*0d20*/  HADD2.F32 R68, -RZ, R6.H1_H1 ;  /* 0x30000006ff447230 */ /* 0x000fc40000004100 */
[----:B------:R-:W-:Y:S01]  /*0d30*/  FMUL.FTZ R9, R85, UR32 ;  /* 0x0000002055097c20 */ /* 0x000fe20008410000 */
[----:B------:R-:W-:Y:S01]  /*0d40*/  FADD.FTZ R55, -R57, R55 ;  /* 0x0000003739377221 */ /* 0x000fe20000010100 */
[-C--:B------:R-:W-:Y:S01]  /*0d50*/  FMUL.FTZ R61, R61, R52.reuse ;  /* 0x000000343d3d7220 */ /* 0x080fe20000410000 */
[----:B------:R-:W-:Y:S01]  /*0d60*/  FADD.FTZ R26, R26, R53 ;  /* 0x000000351a1a7221 */ /* 0x000fe20000010000 */
[-C--:B------:R-:W-:Y:S01]  /*0d70*/  FFMA.FTZ R38, R11, R53.reuse, R38 ;  /* 0x000000350b267223 */ /* 0x080fe20000010026 */
[----:B------:R-:W-:Y:S01]  /*0d80*/  FMUL.FTZ R68, R68, R53 ;  /* 0x0000003544447220 */ /* 0x000fe20000410000 */
[----:B------:R-:W-:Y:S01]  /*0d90*/  FADD.FTZ R54, R59, R10 ;  /* 0x0000000a3b367221 */ /* 0x000fe20000010000 */
[----:B------:R-:W-:Y:S01]  /*0da0*/  FADD.FTZ R25, R25, R52 ;  /* 0x0000003419197221 */ /* 0x000fe20000010000 */
[----:B------:R-:W-:Y:S01]  /*0db0*/  FFMA.FTZ R37, R8, R52, R37 ;  /* 0x0000003408257223 */ /* 0x000fe20000010025 */
[C---:B------:R-:W-:Y:S01]  /*0dc0*/  FFMA.FTZ R53, R9.reuse, R10, R58 ;  /* 0x0000000a09357223 */ /* 0x040fe2000001003a */
[----:B------:R-:W-:Y:S01]  /*0dd0*/  FADD.FTZ R24, R24, R71 ;  /* 0x0000004718187221 */ /* 0x000fe20000010000 */
[----:B------:R-:W-:Y:S01]  /*0de0*/  FFMA.FTZ R36, R9, R71, R36 ;  /* 0x0000004709247223 */ /* 0x000fe20000010024 */
[----:B------:R-:W-:-:S02]  /*0df0*/  HADD2.F32 R52, -RZ, R70.H0_H0 ;  /* 0x20000046ff347230 */ /* 0x000fc40000004100 */
[----:B------:R-:W-:Y:S01]  /*0e00*/  FMUL.FTZ R70, R55, UR32 ;  /* 0x0000002037467c20 */ /* 0x000fe20008410000 */
[----:B------:R-:W-:Y:S02]  /*0e10*/  HADD2.F32 R71, -RZ, R7.H1_H1 ;  /* 0x30000007ff477230 */ /* 0x000fe40000004100 */
        /* <DEDUP_REMOVED lines=9> */
.L_x_4059:
[----:B------:R-:W-:Y:S05]  /*0eb0*/  BSYNC.RECONVERGENT B1 ;  /* 0x0000000000017941 */ /* 0x000fea0003800200 */
.L_x_4058:
        /* <DEDUP_REMOVED lines=12> */
[----:B------:R0:W5:Y:S01]  /*0f80*/  @P0 LDG.E.128 R44, desc[UR14][R72.64] ;  /* 0x0000000e482c0981 */ /* 0x000162000c1e1d00 */
[----:B--2---:R-:W-:Y:S02]  /*0f90*/  MOV R79, R74 ;  /* 0x0000004a004f7202 */ /* 0x004fe40000000f00 */
[--C-:B------:R-:W-:Y:S02]  /*0fa0*/  SHF.R.U64 R77, R74, 0x10, R75.reuse ;  /* 0x000000104a4d7819 */ /* 0x100fe4000000124b */
[----:B------:R-:W-:Y:S01]  /*0fb0*/  MOV R56, R75 ;  /* 0x0000004b00387202 */ /* 0x000fe20000000f00 */
[----:B------:R-:W-:Y:S01]  /*0fc0*/  HADD2.F32 R79, -RZ, R79.H0_H0 ;  /* 0x2000004fff4f7230 */ /* 0x000fe20000004100 */
[----:B------:R-:W-:Y:S01]  /*0fd0*/  SHF.R.U32.HI R76, RZ, 0x10, R75 ;  /* 0x00000010ff4c7819 */ /* 0x000fe2000001164b */
[C---:B---3--:R-:W-:Y:S01]  /*0fe0*/  FADD.FTZ R74, -R57.reuse, R53 ;  /* 0x00000035394a7221 */ /* 0x048fe20000010100 */
[----:B------:R-:W-:Y:S01]  /*0ff0*/  FADD.FTZ R75, -R57, R52 ;  /* 0x00000034394b7221 */ /* 0x000fe20000010100 */
[----:B------:R-:W-:-:S02]  /*1000*/  HADD2.F32 R52, -RZ, R83.H1_H1 ;  /* 0x30000053ff347230 */ /* 0x000fc40000004100 */
[----:B------:R-:W-:Y:S02]  /*1010*/  HADD2.F32 R77, -RZ, R77.H0_H0 ;  /* 0x2000004dff4d7230 */ /* 0x000fe40000004100 */
[----:B------:R-:W-:Y:S01]  /*1020*/  FMUL.FTZ R74, R74, UR32 ;  /* 0x000000204a4a7c20 */ /* 0x000fe20008410000 */
[----:B------:R-:W-:Y:S01]  /*1030*/  FADD.FTZ R54, -R57, R54 ;  /* 0x0000003639367221 */ /* 0x000fe20000010100 */
[----:B0-----:R-:W-:Y:S01]  /*1040*/  FMUL.FTZ R72, R78, R79 ;  /* 0x0000004f4e487220 */ /* 0x001fe20000410000 */
[----:B------:R-:W-:Y:S01]  /*1050*/  FMUL.FTZ R73, R75, UR32 ;  /* 0x000000204b497c20 */ /* 0x000fe20008410000 */
[----:B------:R-:W-:Y:S02]  /*1060*/  HADD2.F32 R78, -RZ, R84.H0_H0 ;  /* 0x20000054ff4e7230 */ /* 0x000fe40000004100 */
[-C--:B------:R-:W-:Y:S01]  /*1070*/  FMUL.FTZ R75, R52, R77.reuse ;  /* 0x0000004d344b7220 */ /* 0x080fe20000410000 */
[----:B------:R-:W-:Y:S02]  /*1080*/  HADD2.F32 R53, -RZ, R56.H0_H0 ;  /* 0x20000038ff357230 */ /* 0x000fe40000004100 */
[----:B------:R-:W-:Y:S01]  /*1090*/  FADD.FTZ R21, R21, R77 ;  /* 0x0000004d15157221 */ /* 0x000fe20000010000 */
[----:B------:R-:W-:Y:S01]  /*10a0*/  FFMA.FTZ R33, R74, R77, R33 ;  /* 0x0000004d4a217223 */ /* 0x000fe20000010021 */
[----:B------:R-:W-:Y:S01]  /*10b0*/  FMUL.FTZ R77, R54, UR32 ;  /* 0x00000020364d7c20 */ /* 0x000fe20008410000 */
[----:B------:R-:W-:Y:S01]  /*10c0*/  FADD.FTZ R55, -R57, R55 ;  /* 0x0000003739377221 */ /* 0x000fe20000010100 */
[----:B------:R-:W-:Y:S01]  /*10d0*/  FADD.FTZ R54, R59, R72 ;  /* 0x000000483b367221 */ /* 0x000fe20000010000 */
[----:B------:R-:W-:Y:S01]  /*10e0*/  FFMA.FTZ R57, R73, R72, R58 ;  /* 0x0000004849397223 */ /* 0x000fe2000001003a */
[----:B------:R-:W-:-:S02]  /*10f0*/  HADD2.F32 R52, -RZ, R76.H0_H0 ;  /* 0x2000004cff347230 */ /* 0x000fc40000004100 */
[----:B------:R-:W-:Y:S01]  /*1100*/  FADD.FTZ R20, R20, R79 ;  /* 0x0000004f14147221 */ /* 0x000fe20000010000 */
[----:B------:R-:W-:Y:S01]  /*1110*/  FFMA.FTZ R32, R73, R79, R32 ;  /* 0x0000004f49207223 */ /* 0x000fe20000010020 */
        /* <DEDUP_REMOVED lines=15> */
.L_x_4055:
        /* <DEDUP_REMOVED lines=13> */
[----:B------:R-:W2:Y:S08]  /*12e0*/  @P1 LDC.64 R54, c[0x0][0x438] ;  /* 0x00010e00ff361b82 */ /* 0x000eb00000000a00 */
[----:B------:R-:W3:Y:S01]  /*12f0*/  @P2 LDC.64 R52, c[0x0][0x438] ;  /* 0x00010e00ff342b82 */ /* 0x000ee20000000a00 */
[C---:B0-----:R-:W-:Y:S01]  /*1300*/  @P0 IMAD.WIDE.U32 R56, R85.reuse, 0x10, R56 ;  /* 0x0000001055380825 */ /* 0x041fe200078e0038 */
[----:B------:R-:W-:-:S04]  /*1310*/  @P0 IADD3 R85, PT, PT, R85, 0x80, RZ ;  /* 0x0000008055550810 */ /* 0x000fc80007ffe0ff */
[----:B------:R0:W5:Y:S01]  /*1320*/  @P0 LDG.E.128 R16, desc[UR14][R56.64] ;  /* 0x0000000e38100981 */ /* 0x000162000c1e1d00 */
[C---:B--2---:R-:W-:Y:S01]  /*1330*/  @P1 IMAD.WIDE.U32 R54, R85.reuse, 0x10, R54 ;  /* 0x0000001055361825 */ /* 0x044fe200078e0036 */
[----:B------:R-:W-:-:S04]  /*1340*/  @P1 IADD3 R85, PT, PT, R85, 0x80, RZ ;  /* 0x0000008055551810 */ /* 0x000fc80007ffe0ff */
[----:B------:R0:W5:Y:S01]  /*1350*/  @P1 LDG.E.128 R12, desc[UR14][R54.64] ;  /* 0x0000000e360c1981 */ /* 0x000162000c1e1d00 */
[----:B---3--:R-:W-:-:S05]  /*1360*/  @P2 IMAD.WIDE.U32 R52, R85, 0x10, R52 ;  /* 0x0000001055342825 */ /* 0x008fca00078e0034 */
[----:B------:R0:W5:Y:S02]  /*1370*/  @P2 LDG.E.128 R44, desc[UR14][R52.64] ;  /* 0x0000000e342c2981 */ /* 0x000164000c1e1d00 */
.L_x_4060:
[----:B-1--4-:R-:W-:Y:S05]  /*1380*/  BSYNC.RECONVERGENT B0 ;  /* 0x0000000000007941 */ /* 0x012fea0003800200 */
.L_x_4054:
        /* <DEDUP_REMOVED lines=32> */
.L_x_4062:
[----:B------:R-:W-:Y:S05]  /*1590*/  BSYNC.RECONVERGENT B0 ;  /* 0x0000000000007941 */ /* 0x000fea0003800200 */
.L_x_4061:
        /* <DEDUP_REMOVED lines=50> */
.L_x_4067:
        /* <DEDUP_REMOVED lines=9> */
.L_x_4068:
        /* <DEDUP_REMOVED lines=9> */
.L_x_4069:
        /* <DEDUP_REMOVED lines=10> */
.L_x_4066:
        /* <DEDUP_REMOVED lines=21> */
[----:B------:R-:W-:Y:S01]  /*1bd0*/  @P2 F2FP.F16.F32.PACK_AB R55, RZ, R51 ;  /* 0x00000033ff37223e */ /* 0x000fe200000000ff */
[----:B--2---:R-:W-:Y:S01]  /*1be0*/  @P2 FMUL.FTZ R53, R50, UR12 ;  /* 0x0000000c32352c20 */ /* 0x004fe20008410000 */
[----:B------:R-:W-:Y:S02]  /*1bf0*/  @P2 F2FP.F16.F32.PACK_AB R52, RZ, R52 ;  /* 0x00000034ff34223e */ /* 0x000fe400000000ff */
[----:B------:R-:W-:Y:S02]  /*1c00*/  FSEL R51, R54, RZ, P0 ;  /* 0x000000ff36337208 */ /* 0x000fe40000000000 */
[----:B------:R-:W-:Y:S02]  /*1c10*/  @P2 F2FP.F16.F32.PACK_AB R53, RZ, R53 ;  /* 0x00000035ff35223e */ /* 0x000fe400000000ff */
[----:B------:R-:W-:Y:S02]  /*1c20*/  @P2 PRMT R4, R55, 0x7610, R4 ;  /* 0x0000761037042816 */ /* 0x000fe40000000004 */
[----:B------:R-:W-:-:S02]  /*1c30*/  @P2 PRMT R5, R52, 0x7610, R5 ;  /* 0x0000761034052816 */ /* 0x000fc40000000005 */
[----:B------:R-:W-:Y:S01]  /*1c40*/  @P2 PRMT R6, R53, 0x7610, R6 ;  /* 0x0000761035062816 */ /* 0x000fe20000000006 */
[----:B------:R-:W-:Y:S06]  /*1c50*/  BRA.U !UP3, `(.L_x_4070) ;  /* 0x000000050b287547 */ /* 0x000fec000b800000 */
[----:B------:R-:W-:-:S05]  /*1c60*/  FMUL.FTZ R52, R51, UR29 ;  /* 0x0000001d33347c20 */ /* 0x000fca0008410000 */
[----:B------:R-:W-:-:S04]  /*1c70*/  F2FP.F16.F32.PACK_AB R52, RZ, R52 ;  /* 0x00000034ff34723e */ /* 0x000fc800000000ff */
[----:B------:R-:W-:Y:S01]  /*1c80*/  PRMT R7, R52, 0x7610, R7 ;  /* 0x0000761034077816 */ /* 0x000fe20000000007 */
[----:B------:R-:W-:Y:S06]  /*1c90*/  BRA `(.L_x_4070) ;  /* 0x0000000400187947 */ /* 0x000fec0003800000 */
.L_x_4065:
        /* <DEDUP_REMOVED lines=34> */
[----:B------:R-:W-:-:S04]  /*1ec0*/  F2FP.F16.F32.PACK_AB R52, RZ, R52 ;  /* 0x00000034ff34723e */ /* 0x000fc800000000ff */
[----:B------:R-:W-:Y:S01]  /*1ed0*/  PRMT R7, R52, 0x7610, R7 ;  /* 0x0000761034077816 */ /* 0x000fe20000000007 */
[----:B------:R-:W-:Y:S06]  /*1ee0*/  BRA `(.L_x_4070) ;  /* 0x0000000000847947 */ /* 0x000fec0003800000 */
.L_x_4071:
[----:B------:R-:W-:Y:S01]  /*1ef0*/  PLOP3.LUT P0, PT, PT, PT, UP2, 0x80, 0x8 ;  /* 0x000000000008781c */ /* 0x000fe20003f0f028 */
[----:B------:R-:W0:Y:S01]  /*1f00*/  @UP3 LDCU UR10, c[0x0][0x40c] ;  /* 0x00008180ff0a37ac */ /* 0x000e220008000800 */
[----:B-----5:R-:W-:Y:S02]  /*1f10*/  MOV R48, R16 ;  /* 0x0000001000307202 */ /* 0x020fe40000000f00 */
[----:B------:R-:W-:Y:S01]  /*1f20*/  MOV R51, R19 ;  /* 0x0000001300337202 */ /* 0x000fe20000000f00 */
[----:B------:R-:W1:Y:S01]  /*1f30*/  @UP3 LDCU UR11, c[0x0][0x40c] ;  /* 0x00008180ff0b37ac */ /* 0x000e620008000800 */
[----:B------:R-:W-:Y:S01]  /*1f40*/  MOV R50, R18 ;  /* 0x0000001200327202 */ /* 0x000fe20000000f00 */
[----:B------:R-:W2:Y:S01]  /*1f50*/  @UP3 LDCU UR12, c[0x0][0x40c] ;  /* 0x00008180ff0c37ac */ /* 0x000ea20008000800 */
[----:B------:R-:W3:Y:S05]  /*1f60*/  @UP3 LDCU UR13, c[0x0][0x40c] ;  /* 0x00008180ff0d37ac */ /* 0x000eea0008000800 */
        /* <DEDUP_REMOVED lines=13> */
[----:B0-----:R-:W-:Y:S01]  /*2040*/  @P2 FMUL.FTZ R52, R48, UR10 ;  /* 0x0000000a30342c20 */ /* 0x001fe20008410000 */
[----:B-1----:R-:W-:Y:S01]  /*2050*/  @P2 FMUL.FTZ R53, R49, UR11 ;  /* 0x0000000b31352c20 */ /* 0x002fe20008410000 */
[----:B--2---:R-:W-:Y:S01]  /*2060*/  @P2 FMUL.FTZ R54, R50, UR12 ;  /* 0x0000000c32362c20 */ /* 0x004fe20008410000 */
[----:B---3--:R-:W-:-:S02]  /*2070*/  @P2 FMUL.FTZ R55, R51, UR13 ;  /* 0x0000000d33372c20 */ /* 0x008fc40008410000 */
[----:B------:R-:W-:Y:S02]  /*2080*/  @P2 F2FP.F16.F32.PACK_AB R52, RZ, R52 ;  /* 0x00000034ff34223e */ /* 0x000fe400000000ff */
[----:B------:R-:W-:Y:S02]  /*2090*/  @P2 F2FP.F16.F32.PACK_AB R53, RZ, R53 ;  /* 0x00000035ff35223e */ /* 0x000fe400000000ff */
[----:B------:R-:W-:Y:S02]  /*20a0*/  @P2 F2FP.F16.F32.PACK_AB R54, RZ, R54 ;  /* 0x00000036ff36223e */ /* 0x000fe400000000ff */
[----:B------:R-:W-:Y:S02]  /*20b0*/  @P2 F2FP.F16.F32.PACK_AB R55, RZ, R55 ;  /* 0x00000037ff37223e */ /* 0x000fe400000000ff */
[----:B------:R-:W-:Y:S02]  /*20c0*/  @P2 PRMT R4, R52, 0x7610, R4 ;  /* 0x0000761034042816 */ /* 0x000fe40000000004 */
[----:B------:R-:W-:-:S02]  /*20d0*/  @P2 PRMT R5, R53, 0x7610, R5 ;  /* 0x0000761035052816 */ /* 0x000fc40000000005 */
[----:B------:R-:W-:Y:S02]  /*20e0*/  @P2 PRMT R6, R54, 0x7610, R6 ;  /* 0x0000761036062816 */ /* 0x000fe40000000006 */
[----:B------:R-:W-:-:S07]  /*20f0*/  @P2 PRMT R7, R55, 0x7610, R7 ;  /* 0x0000761037072816 */ /* 0x000fce0000000007 */
.L_x_4070:
        /* <DEDUP_REMOVED lines=14> */
.L_x_4072:
[----:B------:R-:W-:Y:S02]  /*21e0*/  IADD3 R81, PT, PT, R81, 0x80, RZ ;  /* 0x0000008051517810 */ /* 0x000fe40007ffe0ff */
[----:B------:R-:W-:-:S07]  /*21f0*/  IADD3 R57, PT, PT, R57, 0x80, RZ ;  /* 0x0000008039397810 */ /* 0x000fce0007ffe0ff */
.L_x_4064:
[----:B------:R-:W-:Y:S05]  /*2200*/  BSYNC.RECONVERGENT B0 ;  /* 0x0000000000007941 */ /* 0x000fea0003800200 */
.L_x_4063:
        /* <DEDUP_REMOVED lines=38> */
[----:B------:R-:W-:-:S02]  /*2470*/  @P2 PRMT R6, R53, 0x7610, R6 ;  /* 0x0000761035062816 */ /* 0x000fc40000000006 */
[----:B------:R-:W-:Y:S01]  /*2480*/  MOV R51, R54 ;  /* 0x0000003600337202 */ /* 0x000fe20000000f00 */
[----:B------:R-:W-:Y:S06]  /*2490*/  BRA.U !UP3, `(.L_x_4077) ;  /* 0x000000050bc07547 */ /* 0x000fec000b800000 */
[----:B------:R-:W-:-:S05]  /*24a0*/  FMUL.FTZ R52, R54, UR29 ;  /* 0x0000001d36347c20 */ /* 0x000fca0008410000 */
[----:B------:R-:W-:-:S04]  /*24b0*/  F2FP.F16.F32.PACK_AB R52, RZ, R52 ;  /* 0x00000034ff34723e */ /* 0x000fc800000000ff */
[----:B------:R-:W-:Y:S01]  /*24c0*/  PRMT R7, R52, 0x7610, R7 ;  /* 0x0000761034077816 */ /* 0x000fe20000000007 */
[----:B------:R-:W-:Y:S06]  /*24d0*/  BRA `(.L_x_4077) ;  /* 0x0000000400b07947 */ /* 0x000fec0003800000 */
.L_x_4076:
        /* <DEDUP_REMOVED lines=34> */
.L_x_4075:
[----:B01----:R-:W0:Y:S02]  /*2700*/  LDC.64 R52, c[0x0][0x478] ;  /* 0x00011e00ff347b82 */ /* 0x003e240000000a00 */
[----:B0-----:R-:W-:-:S04]  /*2710*/  ISETP.NE.U32.AND P0, PT, R52, RZ, PT ;  /* 0x000000ff3400720c */ /* 0x001fc80003f05070 */
[----:B------:R-:W-:-:S13]  /*2720*/  ISETP.NE.AND.EX P0, PT, R53, RZ, PT, P0 ;  /* 0x000000ff3500720c */ /* 0x000fda0003f05300 */
[----:B------:R-:W-:Y:S05]  /*2730*/  @!P0 BRA `(.L_x_4078) ;  /* 0x0000000000888947 */ /* 0x000fea0003800000 */
        /* <DEDUP_REMOVED lines=34> */
.L_x_4078:
        /* <DEDUP_REMOVED lines=9> */
.L_x_4079:
        /* <DEDUP_REMOVED lines=9> */
.L_x_4080:
        /* <DEDUP_REMOVED lines=9> */
.L_x_4081:
        /* <DEDUP_REMOVED lines=9> */
.L_x_4077:
        /* <DEDUP_REMOVED lines=12> */
.L_x_4082:
[----:B------:R-:W-:Y:S02]  /*2c60*/  IADD3 R81, PT, PT, R81, 0x80, RZ ;  /* 0x0000008051517810 */ /* 0x000fe40007ffe0ff */
[----:B------:R-:W-:-:S07]  /*2c70*/  IADD3 R57, PT, PT, R57, 0x80, RZ ;  /* 0x0000008039397810 */ /* 0x000fce0007ffe0ff */
.L_x_4074:
[----:B------:R-:W-:Y:S05]  /*2c80*/  BSYNC.RECONVERGENT B0 ;  /* 0x0000000000007941 */ /* 0x000fea0003800200 */
.L_x_4073:
        /* <DEDUP_REMOVED lines=45> */
.L_x_4086:
        /* <DEDUP_REMOVED lines=34> */
.L_x_4085:
        /* <DEDUP_REMOVED lines=38> */
.L_x_4088:
[----:B------:R-:W0:Y:S01]  /*33e0*/  @UP3 LDCU UR10, c[0x0][0x40c] ;  /* 0x00008180ff0a37ac */ /* 0x000e220008000800 */
[----:B------:R-:W-:Y:S01]  /*33f0*/  FFMA.FTZ R52, R78, UR9, R56 ;  /* 0x000000094e347c23 */ /* 0x000fe20008010038 */
[----:B------:R-:W-:-:S03]  /*3400*/  ISETP.LT.AND P5, PT, RZ, UR31, PT ;  /* 0x0000001fff007c0c */ /* 0x000fc6000bfa1270 */
[----:B------:R-:W-:-:S04]  /*3410*/  FADD.FTZ R52, R79, -R52 ;  /* 0x800000344f347221 */ /* 0x000fc80000010000 */
[----:B------:R-:W-:-:S05]  /*3420*/  FMUL.FTZ R52, R52, UR32 ;  /* 0x0000002034347c20 */ /* 0x000fca0008410000 */
[----:B------:R-:W-:-:S05]  /*3430*/  FSEL R52, R52, RZ, P5 ;  /* 0x000000ff34347208 */ /* 0x000fca0002800000 */
[----:B0-----:R-:W-:-:S05]  /*3440*/  @P2 FMUL.FTZ R52, R52, UR10 ;  /* 0x0000000a34342c20 */ /* 0x001fca0008410000 */
        /* <DEDUP_REMOVED lines=10> */
.L_x_4089:
        /* <DEDUP_REMOVED lines=9> */
.L_x_4090:
        /* <DEDUP_REMOVED lines=9> */
.L_x_4091:
[----:B------:R-:W-:-:S07]  /*3610*/  @P2 PRMT R7, R52, 0x7610, R7 ;  /* 0x0000761034072816 */ /* 0x000fce0000000007 */
.L_x_4087:
        /* <DEDUP_REMOVED lines=12> */
.L_x_4084:
[----:B------:R-:W-:Y:S05]  /*36e0*/  BSYNC.RECONVERGENT B0 ;  /* 0x0000000000007941 */ /* 0x000fea0003800200 */
.L_x_4083:
[----:B------:R-:W-:Y:S02]  /*36f0*/  UIADD3 UR7, UPT, UPT, UR7, UR26, URZ ;  /* 0x0000001a07077290 */ /* 0x000fe4000fffe0ff */
[----:B------:R-:W-:Y:S02]  /*3700*/  UPLOP3.LUT UP1, UPT, UPT, UPT, UP1, 0x40, 0x4 ;  /* 0x000000000004789c */ /* 0x000fe40003f2e810 */
[----:B------:R-:W-:-:S09]  /*3710*/  UISETP.GE.AND UP0, UPT, UR7, UR27, UPT ;  /* 0x0000001b0700728c */ /* 0x000fd2000bf06270 */
[----:B------:R-:W-:Y:S05]  /*3720*/  BRA.U !UP0, `(.L_x_4092) ;  /* 0xffffffcd08787547 */ /* 0x000fea000b83ffff */
.L_x_4053:
[----:B------:R-:W4:Y:S01]  /*3730*/  LDC.64 R4, c[0x0][0x440] ;  /* 0x00011000ff047b82 */ /* 0x000f220000000a00 */
[----:B------:R-:W-:-:S06]  /*3740*/  UIMAD UR9, UR6, UR8, URZ ;  /* 0x00000008060972a4 */ /* 0x000fcc000f8e02ff */
[----:B-----5:R-:W-:Y:S01]  /*3750*/  MOV R13, UR9 ;  /* 0x00000009000d7c02 */ /* 0x020fe20008000f00 */
        /* <DEDUP_REMOVED lines=22> */
.L_x_4093:
        /* <DEDUP_REMOVED lines=12> */
.L_x_6774:


//--------------------- .text._ZN10layer_norm13ln_bwd_kernelINS_13Kernel_traitsI6__halfS2_fS2_fjLj1536ELj1ELj1ELj4ELj8ENS_18Kernel_traits_baseILj1536ES2_S2_fS2_fjLj128EEEEELb0ELb0ELb1ELb1EEEvNS_9BwdParamsE --------------------------
	.section	.text._ZN10layer_norm13ln_bwd_kernelINS_13Kernel_traitsI6__halfS2_fS2_fjLj1536ELj1ELj1ELj4ELj8ENS_18Kernel_traits_baseILj1536ES2_S2_fS2_fjLj128EEEEELb0ELb0ELb1ELb1EEEvNS_9BwdParamsE,"ax",@progbits
	.align	128
        .global         _ZN10layer_norm13ln_bwd_kernelINS_13Kernel_traitsI6__halfS2_fS2_fjLj1536ELj1ELj1ELj4ELj8ENS_18Kernel_traits_baseILj1536ES2_S2_fS2_fjLj128EEEEELb0ELb0ELb1ELb1EEEvNS_9BwdParamsE
        .type           _ZN10layer_norm13ln_bwd_kernelINS_13Kernel_traitsI6__halfS2_fS2_fjLj1536ELj1ELj1ELj4ELj8ENS_18Kernel_traits_baseILj1536ES2_S2_fS2_fjLj128EEEEELb0ELb0ELb1ELb1EEEvNS_9BwdParamsE,@function
        .size           _ZN10layer_norm13ln_bwd_kernelINS_13Kernel_traitsI6__halfS2_fS2_fjLj1536ELj1ELj1ELj4ELj8ENS_18Kernel_traits_baseILj1536ES2_S2_fS2_fjLj128EEEEELb0ELb0ELb1ELb1EEEvNS_9BwdParamsE,(.L_x_6775 - _ZN10layer_norm13ln_bwd_kernelINS_13Kernel_traitsI6__halfS2_fS2_fjLj1536ELj1ELj1ELj4ELj8ENS_18Kernel_traits_baseILj1536ES2_S2_fS2_fjLj128EEEEELb0ELb0ELb1ELb1EEEvNS_9BwdParamsE)
        .other          _ZN10layer_norm13ln_bwd_kernelINS_13Kernel_traitsI6__halfS2_fS2_fjLj1536ELj1ELj1ELj4ELj8ENS_18Kernel_traits_baseILj1536ES2_S2_fS2_fjLj128EEEEELb0ELb0ELb1ELb1EEEvNS_9BwdParamsE,@"STO_CUDA_ENTRY STV_DEFAULT"
_ZN10layer_norm13ln_bwd_kernelINS_13Kernel_traitsI6__halfS2_fS2_fjLj1536ELj1ELj1ELj4ELj8ENS_18Kernel_traits_baseILj1536ES2_S2_fS2_fjLj128EEEEELb0ELb0ELb1ELb1EEEvNS_9BwdParamsE:
.text._ZN10layer_norm13ln_bwd_kernelINS_13Kernel_traitsI6__halfS2_fS2_fjLj1536ELj1ELj1ELj4ELj8ENS_18Kernel_traits_baseILj1536ES2_S2_fS2_fjLj128EEEEELb0ELb0ELb1ELb1EEEvNS_9BwdParamsE:
        /* <DEDUP_REMOVED lines=38> */
.L_x_4121:
        /* <DEDUP_REMOVED lines=35> */
[----:B------:R-:W-:Y:S02]  /*0490*/  MOV R7, UR13 ;  /* 0x0000000d00077c02 */ /* 0x000fe40008000f00 */
[C---:B------:R-:W-:Y:S01]  /*04a0*/  IADD3 R59, PT, PT, R9.reuse, 0x80, RZ ;  /* 0x00000080093b7810 */ /* 0x040fe20007ffe0ff */
[C-C-:B-1----:R-:W-:Y:S01]  /*04b0*/  IMAD.WIDE.U32 R60, R9.reuse, 0x8, R56.reuse ;  /* 0x00000008093c7825 */ /* 0x142fe200078e0038 */
[----:B------:R-:W-:Y:S01]  /*04c0*/  IADD3 R9, PT, PT, R9, 0x100, RZ ;  /* 0x0000010009097810 */ /* 0x000fe20007ffe0ff */
[----:B------:R-:W3:Y:S01]  /*04d0*/  LDG.E R82, desc[UR20][R6.64] ;  /* 0x0000001406527981 */ /* 0x000ee2000c1e1900 */
[----:B------:R-:W-:Y:S01]  /*04e0*/  IADD3 R63, PT, PT, R3, 0x80, RZ ;  /* 0x00000080033f7810 */ /* 0x000fe20007ffe0ff */
[----:B------:R-:W-:Y:S01]  /*04f0*/  IMAD.WIDE.U32 R58, R59, 0x8, R56 ;  /* 0x000000083b3a7825 */ /* 0x000fe200078e0038 */
[C---:B------:R-:W-:Y:S01]  /*0500*/  IADD3 R79, PT, PT, R3.reuse, 0x100, RZ ;  /* 0x00000100034f7810 */ /* 0x040fe20007ffe0ff */
[----:B------:R-:W4:Y:S02]  /*0510*/  LDG.E.64 R60, desc[UR20][R60.64] ;  /* 0x000000143c3c7981 */ /* 0x000f24000c1e1b00 */
        /* <DEDUP_REMOVED lines=17> */
[----:B------:R0:W5:Y:S01]  /*0630*/  @P1 LDG.E.128 R20, desc[UR20][R66.64] ;  /* 0x0000001442141981 */ /* 0x000162000c1e1d00 */
[----:B-1----:R-:W-:-:S05]  /*0640*/  @P1 IMAD.WIDE.U32 R78, R79, 0x10, R64 ;  /* 0x000000104f4e1825 */ /* 0x002fca00078e0040 */
[----:B------:R1:W5:Y:S01]  /*0650*/  @P1 LDG.E.128 R12, desc[UR20][R78.64] ;  /* 0x000000144e0c1981 */ /* 0x000362000c1e1d00 */
[----:B------:R-:W-:-:S05]  /*0660*/  @P1 IMAD.WIDE.U32 R76, R63, 0x10, R76 ;  /* 0x000000103f4c1825 */ /* 0x000fca00078e004c */
[----:B------:R1:W5:Y:S02]  /*0670*/  @P1 LDG.E.128 R16, desc[UR20][R76.64] ;  /* 0x000000144c101981 */ /* 0x000364000c1e1d00 */
[----:B-----5:R-:W-:-:S05]  /*0680*/  SHF.R.U32.HI R81, RZ, 0x10, R73 ;  /* 0x00000010ff517819 */ /* 0x020fca0000011649 */
[----:B------:R-:W-:Y:S01]  /*0690*/  HADD2.F32 R81, -RZ, R81.H0_H0 ;  /* 0x20000051ff517230 */ /* 0x000fe20000004100 */
[----:B---3--:R-:W-:Y:S02]  /*06a0*/  FSEL R82, R82, RZ, !P0 ;  /* 0x000000ff52527208 */ /* 0x008fe40004000000 */
[----:B----4-:R-:W-:Y:S02]  /*06b0*/  MOV R80, R60 ;  /* 0x0000003c00507202 */ /* 0x010fe40000000f00 */
[--C-:B------:R-:W-:Y:S02]  /*06c0*/  SHF.R.U64 R75, R60, 0x10, R61.reuse ;  /* 0x000000103c4b7819 */ /* 0x100fe4000000123d */
[----:B------:R-:W-:Y:S02]  /*06d0*/  MOV R74, R61 ;  /* 0x0000003d004a7202 */ /* 0x000fe40000000f00 */
[----:B0-----:R-:W-:Y:S02]  /*06e0*/  SHF.R.U32.HI R66, RZ, 0x10, R61 ;  /* 0x00000010ff427819 */ /* 0x001fe4000001163d */
[----:B--2---:R-:W-:Y:S01]  /*06f0*/  MOV R61, R58 ;  /* 0x0000003a003d7202 */ /* 0x004fe20000000f00 */
[----:B------:R-:W-:Y:S01]  /*0700*/  FADD.FTZ R3, -R82, R52 ;  /* 0x0000003452037221 */ /* 0x000fe20000010100 */
[----:B------:R-:W-:Y:S01]  /*0710*/  SHF.R.U64 R60, R58, 0x10, R59 ;  /* 0x000000103a3c7819 */ /* 0x000fe2000000123b */
[C---:B------:R-:W-:Y:S01]  /*0720*/  FADD.FTZ R64, -R82.reuse, R54 ;  /* 0x0000003652407221 */ /* 0x040fe20000010100 */
[----:B------:R-:W-:Y:S01]  /*0730*/  FADD.FTZ R62, -R82, R55 ;  /* 0x00000037523e7221 */ /* 0x000fe20000010100 */
[----:B------:R-:W-:-:S02]  /*0740*/  MOV R63, R59 ;  /* 0x0000003b003f7202 */ /* 0x000fc40000000f00 */
[----:B------:R-:W-:Y:S01]  /*0750*/  SHF.R.U32.HI R58, RZ, 0x10, R59 ;  /* 0x00000010ff3a7819 */ /* 0x000fe2000001163b */
[C---:B-1----:R-:W-:Y:S01]  /*0760*/  FADD.FTZ R78, -R82.reuse, R8 ;  /* 0x00000008524e7221 */ /* 0x042fe20000010100 */
[----:B------:R-:W-:Y:S01]  /*0770*/  MOV R55, R56 ;  /* 0x0000003800377202 */ /* 0x000fe20000000f00 */
[----:B------:R-:W-:Y:S01]  /*0780*/  FADD.FTZ R59, -R82, R9 ;  /* 0x00000009523b7221 */ /* 0x000fe20000010100 */
[----:B------:R-:W-:Y:S01]  /*0790*/  SHF.R.U64 R54, R56, 0x10, R57 ;  /* 0x0000001038367819 */ /* 0x000fe20000001239 */
[C---:B------:R-:W-:Y:S01]  /*07a0*/  FADD.FTZ R65, -R82.reuse, R53 ;  /* 0x0000003552417221 */ /* 0x040fe20000010100 */
[C---:B------:R-:W-:Y:S01]  /*07b0*/  FADD.FTZ R56, -R82.reuse, R10 ;  /* 0x0000000a52387221 */ /* 0x040fe20000010100 */
[----:B------:R-:W-:Y:S01]  /*07c0*/  HADD2.F32 R8, -RZ, R68.H0_H0 ;  /* 0x20000044ff087230 */ /* 0x000fe20000004100 */
[----:B------:R-:W-:Y:S01]  /*07d0*/  MOV R53, R57 ;  /* 0x0000003900357202 */ /* 0x000fe20000000f00 */
[----:B------:R-:W-:Y:S01]  /*07e0*/  HADD2.F32 R9, -RZ, R80.H0_H0 ;  /* 0x20000050ff097230 */ /* 0x000fe20000004100 */
[----:B------:R-:W-:Y:S01]  /*07f0*/  SHF.R.U32.HI R52, RZ, 0x10, R57 ;  /* 0x00000010ff347819 */ /* 0x000fe20000011639 */
[----:B------:R-:W-:Y:S01]  /*0800*/  FADD.FTZ R57, -R82, R11 ;  /* 0x0000000b52397221 */ /* 0x000fe20000010100 */
[--C-:B------:R-:W-:Y:S01]  /*0810*/  SHF.R.U64 R10, R68, 0x10, R69.reuse ;  /* 0x00000010440a7819 */ /* 0x100fe20000001245 */
[----:B------:R-:W-:Y:S01]  /*0820*/  FMUL.FTZ R3, R3, UR31 ;  /* 0x0000001f03037c20 */ /* 0x000fe20008410000 */
[----:B------:R-:W-:Y:S01]  /*0830*/  SHF.R.U32.HI R11, RZ, 0x10, R69 ;  /* 0x00000010ff0b7819 */ /* 0x000fe20000011645 */
[C---:B------:R-:W-:Y:S01]  /*0840*/  FADD.FTZ R67, -R82.reuse, R4 ;  /* 0x0000000452437221 */ /* 0x040fe20000010100 */
[----:B------:R-:W-:Y:S01]  /*0850*/  FADD.FTZ R76, -R82, R5 ;  /* 0x00000005524c7221 */ /* 0x000fe20000010100 */
[-C--:B------:R-:W-:Y:S01]  /*0860*/  FMUL.FTZ R4, R8, R9.reuse ;  /* 0x0000000908047220 */ /* 0x080fe20000410000 */
[----:B------:R-:W-:Y:S01]  /*0870*/  FADD.FTZ R77, -R82, R6 ;  /* 0x00000006524d7221 */ /* 0x000fe20000010100 */
[----:B------:R-:W-:Y:S01]  /*0880*/  FFMA.FTZ R44, R3, R9, R44 ;  /* 0x00000009032c7223 */ /* 0x000fe2000001002c */
[----:B------:R-:W-:Y:S01]  /*0890*/  FADD.FTZ R32, R32, R9 ;  /* 0x0000000920207221 */ /* 0x000fe20000010000 */
[----:B------:R-:W-:-:S02]  /*08a0*/  HADD2.F32 R5, -RZ, R10.H0_H0 ;  /* 0x2000000aff057230 */ /* 0x000fc40000004100 */
[----:B------:R-:W-:Y:S01]  /*08b0*/  FMUL.FTZ R6, R65, UR31 ;  /* 0x0000001f41067c20 */ /* 0x000fe20008410000 */
[----:B------:R-:W-:Y:S02]  /*08c0*/  HADD2.F32 R8, -RZ, R75.H0_H0 ;  /* 0x2000004bff087230 */ /* 0x000fe40000004100 */
[----:B------:R-:W-:Y:S02]  /*08d0*/  HADD2.F32 R9, -RZ, R69.H0_H0 ;  /* 0x20000045ff097230 */ /* 0x000fe40000004100 */
[----:B------:R-:W-:Y:S02]  /*08e0*/  HADD2.F32 R74, -RZ, R74.H0_H0 ;  /* 0x2000004aff4a7230 */ /* 0x000fe40000004100 */
[----:B------:R-:W-:Y:S01]  /*08f0*/  FMUL.FTZ R10, R62, UR31 ;  /* 0x0000001f3e0a7c20 */ /* 0x000fe20008410000 */
[----:B------:R-:W-:Y:S01]  /*0900*/  HADD2.F32 R11, -RZ, R11.H0_H0 ;  /* 0x2000000bff0b7230 */ /* 0x000fe20000004100 */
[----:B------:R-:W-:Y:S01]  /*0910*/  SHF.R.U64 R65, R70, 0x10, R71 ;  /* 0x0000001046417819 */ /* 0x000fe20000001247 */
[----:B------:R-:W-:-:S02]  /*0920*/  HADD2.F32 R66, -RZ, R66.H0_H0 ;  /* 0x20000042ff427230 */ /* 0x000fc40000004100 */
[----:B------:R-:W-:Y:S01]  /*0930*/  FADD.FTZ R82, -R82, R7 ;  /* 0x0000000752527221 */ /* 0x000fe20000010100 */
[-C--:B------:R-:W-:Y:S01]  /*0940*/  FMUL.FTZ R5, R5, R8.reuse ;  /* 0x0000000805057220 */ /* 0x080fe20000410000 */
[----:B------:R-:W-:Y:S01]  /*0950*/  FFMA.FTZ R45, R6, R8, R45 ;  /* 0x00000008062d7223 */ /* 0x000fe2000001002d */
[----:B------:R-:W-:Y:S01]  /*0960*/  FADD.FTZ R33, R33, R8 ;  /* 0x0000000821217221 */ /* 0x000fe20000010000 */
[----:B------:R-:W-:Y:S01]  /*0970*/  FMUL.FTZ R7, R64, UR31 ;  /* 0x0000001f40077c20 */ /* 0x000fe20008410000 */
[----:B------:R-:W-:Y:S01]  /*0980*/  FMUL.FTZ R8, R9, R74 ;  /* 0x0000004a09087220 */ /* 0x000fe20000410000 */
[----:B------:R-:W-:Y:S02]  /*0990*/  HADD2.F32 R64, -RZ, R70.H0_H0 ;  /* 0x20000046ff407230 */ /* 0x000fe40000004100 */
[-C--:B------:R-:W-:Y:S01]  /*09a0*/  FMUL.FTZ R9, R11, R66.reuse ;  /* 0x000000420b097220 */ /* 0x080fe20000410000 */
[----:B------:R-:W-:Y:S02]  /*09b0*/  HADD2.F32 R61, -RZ, R61.H0_H0 ;  /* 0x2000003dff3d7230 */ /* 0x000fe40000004100 */
[----:B------:R-:W-:Y:S01]  /*09c0*/  FFMA.FTZ R47, R10, R66, R47 ;  /* 0x000000420a2f7223 */ /* 0x000fe2000001002f */
[----:B------:R-:W-:Y:S01]  /*09d0*/  FADD.FTZ R35, R35, R66 ;  /* 0x0000004223237221 */ /* 0x000fe20000010000 */
[----:B------:R-:W-:-:S02]  /*09e0*/  HADD2.F32 R65, -RZ, R65.H0_H0 ;  /* 0x20000041ff417230 */ /* 0x000fc40000004100 */
[----:B------:R-:W-:Y:S01]  /*09f0*/  FMUL.FTZ R11, R78, UR31 ;  /* 0x0000001f4e0b7c20 */ /* 0x000fe20008410000 */
[----:B------:R-:W-:Y:S02]  /*0a00*/  HADD2.F32 R66, -RZ, R60.H0_H0 ;  /* 0x2000003cff427230 */ /* 0x000fe40000004100 */
[----:B------:R-:W-:Y:S01]  /*0a10*/  FMUL.FTZ R62, R59, UR31 ;  /* 0x0000001f3b3e7c20 */ /* 0x000fe20008410000 */
[-C--:B------:R-:W-:Y:S01]  /*0a20*/  FMUL.FTZ R60, R64, R61.reuse ;  /* 0x0000003d403c7220 */ /* 0x080fe20000410000 */
[----:B------:R-:W-:Y:S01]  /*0a30*/  FADD.FTZ R28, R28, R61 ;  /* 0x0000003d1c1c7221 */ /* 0x000fe20000010000 */
[----:B------:R-:W-:Y:S01]  /*0a40*/  FFMA.FTZ R40, R11, R61, R40 ;  /* 0x0000003d0b287223 */ /* 0x000fe20000010028 */
[-C--:B------:R-:W-:Y:S01]  /*0a50*/  FMUL.FTZ R61, R65, R66.reuse ;  /* 0x00000042413d7220 */ /* 0x080fe20000410000 */
[----:B------:R-:W-:Y:S01]  /*0a60*/  FADD.FTZ R29, R29, R66 ;  /* 0x000000421d1d7221 */ /* 0x000fe20000010000 */
[----:B------:R-:W-:Y:S01]  /*0a70*/  FFMA.FTZ R41, R62, R66, R41 ;  /* 0x000000423e297223 */ /* 0x000fe20000010029 */
[----:B------:R-:W-:-:S02]  /*0a80*/  HADD2.F32 R66, -RZ, R71.H0_H0 ;  /* 0x20000047ff427230 */ /* 0x000fc40000004100 */
[----:B------:R-:W-:Y:S02]  /*0a90*/  HADD2.F32 R59, -RZ, R63.H0_H0 ;  /* 0x2000003fff3b7230 */ /* 0x000fe40000004100 */
[----:B------:R-:W-:Y:S01]  /*0aa0*/  FMUL.FTZ R63, R56, UR31 ;  /* 0x0000001f383f7c20 */ /* 0x000fe20008410000 */
[----:B------:R-:W-:Y:S01]  /*0ab0*/  SHF.R.U32.HI R64, RZ, 0x10, R71 ;  /* 0x00000010ff407819 */ /* 0x000fe20000011647 */
[----:B------:R-:W-:Y:S01]  /*0ac0*/  FADD.FTZ R56, RZ, R4 ;  /* 0x00000004ff387221 */ /* 0x000fe20000010000 */
[-C--:B------:R-:W-:Y:S01]  /*0ad0*/  FMUL.FTZ R66, R66, R59.reuse ;  /* 0x0000003b42427220 */ /* 0x080fe20000410000 */
[----:B------:R-:W-:Y:S01]  /*0ae0*/  FADD.FTZ R30, R30, R59 ;  /* 0x0000003b1e1e7221 */ /* 0x000fe20000010000 */
[----:B------:R-:W-:Y:S01]  /*0af0*/  FFMA.FTZ R42, R63, R59, R42 ;  /* 0x0000003b3f2a7223 */ /* 0x000fe2000001002a */
[----:B------:R-:W-:Y:S02]  /*0b00*/  HADD2.F32 R59, -RZ, R55.H0_H0 ;  /* 0x20000037ff3b7230 */ /* 0x000fe40000004100 */
[----:B------:R-:W-:Y:S01]  /*0b10*/  FFMA.FTZ R55, R3, R4, RZ ;  /* 0x0000000403377223 */ /* 0x000fe200000100ff */
[----:B------:R-:W-:-:S02]  /*0b20*/  HADD2.F32 R65, -RZ, R64.H0_H0 ;  /* 0x20000040ff417230 */ /* 0x000fc40000004100 */
        /* <DEDUP_REMOVED lines=8> */
[----:B------:R-:W-:Y:S01]  /*0bb0*/  FFMA.FTZ R55, R7, R8, R56 ;  /* 0x0000000807377223 */ /* 0x000fe20000010038 */
[----:B------:R-:W-:-:S02]  /*0bc0*/  SHF.R.U64 R75, R72, 0x10, R73 ;  /* 0x00000010484b7819 */ /* 0x000fc40000001249 */
[----:B------:R-:W-:Y:S01]  /*0bd0*/  FADD.FTZ R57, R58, R9 ;  /* 0x000000093a397221 */ /* 0x000fe20000010000 */
[----:B------:R-:W-:Y:S01]  /*0be0*/  FFMA.FTZ R58, R10, R9, R55 ;  /* 0x000000090a3a7223 */ /* 0x000fe20000010037 */
[----:B------:R-:W-:Y:S02]  /*0bf0*/  HADD2.F32 R56, -RZ, R54.H0_H0 ;  /* 0x20000036ff387230 */ /* 0x000fe40000004100 */
[----:B------:R-:W-:Y:S01]  /*0c00*/  FADD.FTZ R54, R57, R60 ;  /* 0x0000003c39367221 */ /* 0x000fe20000010000 */
[----:B------:R-:W-:Y:S01]  /*0c10*/  FFMA.FTZ R55, R11, R60, R58 ;  /* 0x0000003c0b377223 */ /* 0x000fe2000001003a */
[----:B------:R-:W-:Y:S02]  /*0c20*/  HADD2.F32 R75, -RZ, R75.H0_H0 ;  /* 0x2000004bff4b7230 */ /* 0x000fe40000004100 */
[----:B------:R-:W-:Y:S01]  /*0c30*/  FMUL.FTZ R76, R76, UR31 ;  /* 0x0000001f4c4c7c20 */ /* 0x000fe20008410000 */
[----:B------:R-:W-:Y:S01]  /*0c40*/  FADD.FTZ R57, R54, R61 ;  /* 0x0000003d36397221 */ /* 0x000fe20000010000 */
[----:B------:R-:W-:Y:S01]  /*0c50*/  FFMA.FTZ R54, R62, R61, R55 ;  /* 0x0000003d3e367223 */ /* 0x000fe20000010037 */
[----:B------:R-:W-:Y:S01]  /*0c60*/  FFMA.FTZ R46, R7, R74, R46 ;  /* 0x0000004a072e7223 */ /* 0x000fe2000001002e */
[----:B------:R-:W-:Y:S01]  /*0c70*/  FADD.FTZ R34, R34, R74 ;  /* 0x0000004a22227221 */ /* 0x000fe20000010000 */
[----:B------:R-:W-:-:S02]  /*0c80*/  HADD2.F32 R74, -RZ, R72.H0_H0 ;  /* 0x20000048ff4a7230 */ /* 0x000fc40000004100 */
[-C--:B------:R-:W-:Y:S01]  /*0c90*/  FMUL.FTZ R75, R75, R56.reuse ;  /* 0x000000384b4b7220 */ /* 0x080fe20000410000 */
[----:B------:R-:W-:Y:S01]  /*0ca0*/  FADD.FTZ R25, R25, R56 ;  /* 0x0000003819197221 */ /* 0x000fe20000010000 */
[----:B------:R-:W-:Y:S01]  /*0cb0*/  FFMA.FTZ R37, R76, R56, R37 ;  /* 0x000000384c257223 */ /* 0x000fe20000010025 */
[----:B------:R-:W-:Y:S01]  /*0cc0*/  FADD.FTZ R56, R57, R66 ;  /* 0x0000004239387221 */ /* 0x000fe20000010000 */
[----:B------:R-:W-:Y:S01]  /*0cd0*/  FFMA.FTZ R55, R63, R66, R54 ;  /* 0x000000423f377223 */ /* 0x000fe20000010036 */
[----:B------:R-:W-:Y:S02]  /*0ce0*/  HADD2.F32 R57, -RZ, R53.H0_H0 ;  /* 0x20000035ff397230 */ /* 0x000fe40000004100 */
[----:B------:R-:W-:Y:S01]  /*0cf0*/  FMUL.FTZ R74, R74, R59 ;  /* 0x0000003b4a4a7220 */ /* 0x000fe20000410000 */
[----:B------:R-:W-:Y:S01]  /*0d00*/  FADD.FTZ R53, R56, R65 ;  /* 0x0000004138357221 */ /* 0x000fe20000010000 */
[----:B------:R-:W-:Y:S01]  /*0d10*/  FMUL.FTZ R67, R67, UR31 ;  /* 0x0000001f43437c20 */ /* 0x000fe20008410000 */
[----:B------:R-:W-:Y:S01]  /*0d20*/  FFMA.FTZ R56, R64, R65, R55 ;  /* 0x0000004140387223 */ /* 0x000fe20000010037 */
[----:B------:R-:W-:-:S02]  /*0d30*/  HADD2.F32 R54, -RZ, R52.H0_H0 ;  /* 0x20000034ff367230 */ /* 0x000fc40000004100 */
[----:B------:R-:W-:Y:S01]  /*0d40*/  FADD.FTZ R52, R53, R74 ;  /* 0x0000004a35347221 */ /* 0x000fe20000010000 */
[----:B------:R-:W-:Y:S02]  /*0d50*/  HADD2.F32 R80, -RZ, R73.H0_H0 ;  /* 0x20000049ff507230 */ /* 0x000fe40000004100 */
[----:B------:R-:W-:Y:S01]  /*0d60*/  FFMA.FTZ R53, R67, R74, R56 ;  /* 0x0000004a43357223 */ /* 0x000fe20000010038 */
[----:B------:R-:W-:Y:S01]  /*0d70*/  FMUL.FTZ R77, R77, UR31 ;  /* 0x0000001f4d4d7c20 */ /* 0x000fe20008410000 */
        /* <DEDUP_REMOVED lines=16> */
.L_x_4095:
        /* <DEDUP_REMOVED lines=17> */
.L_x_4096:
        /* <DEDUP_REMOVED lines=81> */
.L_x_4099:
        /* <DEDUP_REMOVED lines=9> */
.L_x_4100:
        /* <DEDUP_REMOVED lines=9> */
.L_x_4101:
        /* <DEDUP_REMOVED lines=10> */
.L_x_4098:
        /* <DEDUP_REMOVED lines=34> */
.L_x_4097:
        /* <DEDUP_REMOVED lines=37> */
.L_x_4103:
        /* <DEDUP_REMOVED lines=33> */
.L_x_4102:
        /* <DEDUP_REMOVED lines=14> */
.L_x_4104:
        /* <DEDUP_REMOVED lines=37> */
.L_x_4106:
        /* <DEDUP_REMOVED lines=34> */
.L_x_4105:
        /* <DEDUP_REMOVED lines=22> */
[----:B------:R-:W-:Y:S01]  /*2390*/  @P2 F2FP.F16.F32.PACK_AB R55, RZ, R51 ;  /* 0x00000033ff37223e */ /* 0x000fe200000000ff */
[----:B---3--:R-:W-:Y:S01]  /*23a0*/  @P2 FMUL.FTZ R53, R50, UR13 ;  /* 0x0000000d32352c20 */ /* 0x008fe20008410000 */
        /* <DEDUP_REMOVED lines=11> */
.L_x_4108:
        /* <DEDUP_REMOVED lines=9> */
.L_x_4109:
        /* <DEDUP_REMOVED lines=9> */
.L_x_4110:
        /* <DEDUP_REMOVED lines=9> */
.L_x_4111:
        /* <DEDUP_REMOVED lines=9> */
.L_x_4107:
        /* <DEDUP_REMOVED lines=14> */
.L_x_4112:
        /* <DEDUP_REMOVED lines=37> */
.L_x_4114:
        /* <DEDUP_REMOVED lines=34> */
.L_x_4113:
        /* <DEDUP_REMOVED lines=35> */
.L_x_4116:
[----:B------:R-:W2:Y:S01]  /*2e20*/  @UP3 LDCU UR11, c[0x0][0x40c] ;  /* 0x00008180ff0b37ac */ /* 0x000ea20008000800 */
[----:B01----:R-:W-:Y:S01]  /*2e30*/  FFMA.FTZ R52, R82, UR10, R58 ;  /* 0x0000000a52347c23 */ /* 0x003fe2000801003a */
[----:B------:R-:W-:-:S03]  /*2e40*/  ISETP.LT.AND P1, PT, RZ, UR32, PT ;  /* 0x00000020ff007c0c */ /* 0x000fc6000bf21270 */
[----:B------:R-:W-:-:S04]  /*2e50*/  FADD.FTZ R52, R81, -R52 ;  /* 0x8000003451347221 */ /* 0x000fc80000010000 */
[----:B------:R-:W-:-:S05]  /*2e60*/  FMUL.FTZ R52, R52, UR31 ;  /* 0x0000001f34347c20 */ /* 0x000fca0008410000 */
[----:B------:R-:W-:-:S05]  /*2e70*/  FSEL R52, R52, RZ, P1 ;  /* 0x000000ff34347208 */ /* 0x000fca0000800000 */
[----:B--2---:R-:W-:-:S05]  /*2e80*/  @P2 FMUL.FTZ R52, R52, UR11 ;  /* 0x0000000b34342c20 */ /* 0x004fca0008410000 */
        /* <DEDUP_REMOVED lines=10> */
.L_x_4117:
        /* <DEDUP_REMOVED lines=9> */
.L_x_4118:
        /* <DEDUP_REMOVED lines=9> */
.L_x_4119:
[----:B------:R-:W-:-:S07]  /*3050*/  @P2 PRMT R86, R52, 0x7610, R86 ;  /* 0x0000761034562816 */ /* 0x000fce0000000056 */
.L_x_4115:
        /* <DEDUP_REMOVED lines=14> */
.L_x_4120:
[----:B------:R-:W-:Y:S02]  /*3140*/  UIADD3 UR9, UPT, UPT, UR9, UR26, URZ ;  /* 0x0000001a09097290 */ /* 0x000fe4000fffe0ff */
[----:B------:R-:W-:Y:S02]  /*3150*/  UPLOP3.LUT UP1, UPT, UPT, UPT, UP1, 0x40, 0x4 ;  /* 0x000000000004789c */ /* 0x000fe40003f2e810 */
[----:B------:R-:W-:-:S09]  /*3160*/  UISETP.GE.AND UP0, UPT, UR9, UR27, UPT ;  /* 0x0000001b0900728c */ /* 0x000fd2000bf06270 */
[----:B------:R-:W-:Y:S05]  /*3170*/  BRA.U !UP0, `(.L_x_4121) ;  /* 0xffffffd108387547 */ /* 0x000fea000b83ffff */
.L_x_4094:
        /* <DEDUP_REMOVED lines=14> */
.L_x_4122:
        /* <DEDUP_REMOVED lines=10> */
.L_x_6775:


//--------------------- .text._ZN10layer_norm13ln_bwd_kernelINS_13Kernel_traitsI6__halfS2_fS2_fjLj1536ELj1ELj1ELj4ELj8ENS_18Kernel_traits_baseILj1536ES2_S2_fS2_fjLj128EEEEELb0ELb1ELb0ELb0EEEvNS_9BwdParamsE --------------------------
	.section	.text._ZN10layer_norm13ln_bwd_kernelINS_13Kernel_traitsI6__halfS2_fS2_fjLj1536ELj1ELj1ELj4ELj8ENS_18Kernel_traits_baseILj1536ES2_S2_fS2_fjLj128EEEEELb0ELb1ELb0ELb0EEEvNS_9BwdParamsE,"ax",@progbits
	.align	128
        .global         _ZN10layer_norm13ln_bwd_kernelINS_13Kernel_traitsI6__halfS2_fS2_fjLj1536ELj1ELj1ELj4ELj8ENS_18Kernel_traits_baseILj1536ES2_S2_fS2_fjLj128EEEEELb0ELb1ELb0ELb0EEEvNS_9BwdParamsE
        .type           _ZN10layer_norm13ln_bwd_kernelINS_13Kernel_traitsI6__halfS2_fS2_fjLj1536ELj1ELj1ELj4ELj8ENS_18Kernel_traits_baseILj1536ES2_S2_fS2_fjLj128EEEEELb0ELb1ELb0ELb0EEEvNS_9BwdParamsE,@function
        .size           _ZN10layer_norm13ln_bwd_kernelINS_13Kernel_traitsI6__halfS2_fS2_fjLj1536ELj1ELj1ELj4ELj8ENS_18Kernel_traits_baseILj1536ES2_S2_fS2_fjLj128EEEEELb0ELb1ELb0ELb0EEEvNS_9BwdParamsE,(.L_x_6776 - _ZN10layer_norm13ln_bwd_kernelINS_13Kernel_traitsI6__halfS2_fS2_fjLj1536ELj1ELj1ELj4ELj8ENS_18Kernel_traits_baseILj1536ES2_S2_fS2_fjLj128EEEEELb0ELb1ELb0ELb0EEEvNS_9BwdParamsE)
        .other          _ZN10layer_norm13ln_bwd_kernelINS_13Kernel_traitsI6__halfS2_fS2_fjLj1536ELj1ELj1ELj4ELj8ENS_18Kernel_traits_baseILj1536ES2_S2_fS2_fjLj128EEEEELb0ELb1ELb0ELb0EEEvNS_9BwdParamsE,@"STO_CUDA_ENTRY STV_DEFAULT"
_ZN10layer_norm13ln_bwd_kernelINS_13Kernel_traitsI6__halfS2_fS2_fjLj1536ELj1ELj1ELj4ELj8ENS_18Kernel_traits_baseILj1536ES2_S2_fS2_fjLj128EEEEELb0ELb1ELb0ELb0EEEvNS_9BwdParamsE:
.text._ZN10layer_norm13ln_bwd_kernelINS_13Kernel_traitsI6__halfS2_fS2_fjLj1536ELj1ELj1ELj4ELj8ENS_18Kernel_traits_baseILj1536ES2_S2_fS2_fjLj128EEEEELb0ELb1ELb0ELb0EEEvNS_9BwdParamsE:
        /* <DEDUP_REMOVED lines=19> */
[----:B-1----:R-:W-:-:S07]  /*0130*/  @P3 IMAD.WIDE.U32 R6, R15, 0x8, R6 ;  /* 0x000000080f063825 */ /* 0x002fce00078e0006 */
[----:B------:R-:W1:Y:S01]  /*0140*/  @P3 LDC.64 R8, c[0x0][0x3e8] ;  /* 0x0000fa00ff083b82 */ /* 0x000e620000000a00 */
[----:B--2---:R-:W5:Y:S01]  /*0150*/  @P3 LDG.E.64 R44, desc[UR14][R6.64] ;  /* 0x0000000e062c3981 */ /* 0x004f62000c1e1b00 */
[----:B---3--:R-:W-:-:S06]  /*0160*/  @P1 IMAD.WIDE.U32 R2, R93, 0x8, R2 ;  /* 0x000000085d021825 */ /* 0x008fcc00078e0002 */
[----:B------:R-:W2:Y:S01]  /*0170*/  @P2 LDC.64 R10, c[0x0][0x3d0] ;  /* 0x0000f400ff0a2b82 */ /* 0x000ea20000000a00 */
[----:B------:R-:W5:Y:S01]  /*0180*/  @P1 LDG.E.64 R66, desc[UR14][R2.64] ;  /* 0x0000000e02421981 */ /* 0x000f62000c1e1b00 */
[----:B----4-:R-:W-:-:S06]  /*0190*/  @P1 IMAD.WIDE.U32 R4, R93, 0x8, R4 ;  /* 0x000000085d041825 */ /* 0x010fcc00078e0004 */
[----:B------:R-:W3:Y:S01]  /*01a0*/  @P2 LDC.64 R12, c[0x0][0x3e8] ;  /* 0x0000fa00ff0c2b82 */ /* 0x000ee20000000a00 */
[----:B------:R-:W5:Y:S01]  /*01b0*/  @P1 LDG.E.64 R64, desc[UR14][R4.64] ;  /* 0x0000000e04401981 */ /* 0x000f62000c1e1b00 */
[----:B0-----:R-:W-:Y:S01]  /*01c0*/  UISETP.GE.AND UP0, UPT, UR7, UR4, UPT ;  /* 0x000000040700728c */ /* 0x001fe2000bf06270 */
[C---:B-1----:R-:W-:Y:S01]  /*01d0*/  @P3 IMAD.WIDE.U32 R8, R15.reuse, 0x8, R8 ;  /* 0x000000080f083825 */ /* 0x042fe200078e0008 */
[----:B------:R-:W-:Y:S02]  /*01e0*/  @P3 IADD3 R15, PT, PT, R15, 0x80, RZ ;  /* 0x000000800f0f3810 */ /* 0x000fe40007ffe0ff */
[----:B------:R-:W-:Y:S02]  /*01f0*/  CS2R R40, SRZ ;  /* 0x0000000000287805 */ /* 0x000fe4000001ff00 */
[----:B------:R-:W-:Y:S02]  /*0200*/  CS2R R42, SRZ ;  /* 0x00000000002a7805 */ /* 0x000fe4000001ff00 */
[----:B------:R-:W-:Y:S01]  /*0210*/  CS2R R36, SRZ ;  /* 0x0000000000247805 */ /* 0x000fe2000001ff00 */
[----:B------:R0:W5:Y:S01]  /*0220*/  @P3 LDG.E.64 R46, desc[UR14][R8.64] ;  /* 0x0000000e082e3981 */ /* 0x000162000c1e1b00 */
[----:B--2---:R-:W-:Y:S01]  /*0230*/  @P2 IMAD.WIDE.U32 R10, R15, 0x8, R10 ;  /* 0x000000080f0a2825 */ /* 0x004fe200078e000a */
[----:B------:R-:W-:-:S02]  /*0240*/  CS2R R38, SRZ ;  /* 0x0000000000267805 */ /* 0x000fc4000001ff00 */
[----:B------:R-:W-:Y:S02]  /*0250*/  CS2R R32, SRZ ;  /* 0x0000000000207805 */ /* 0x000fe4000001ff00 */
[----:B------:R-:W-:Y:S02]  /*0260*/  CS2R R34, SRZ ;  /* 0x0000000000227805 */ /* 0x000fe4000001ff00 */
[----:B------:R-:W-:Y:S01]  /*0270*/  CS2R R28, SRZ ;  /* 0x00000000001c7805 */ /* 0x000fe2000001ff00 */
[----:B------:R1:W5:Y:S01]  /*0280*/  @P2 LDG.E.64 R48, desc[UR14][R10.64] ;  /* 0x0000000e0a302981 */ /* 0x000362000c1e1b00 */
[----:B---3--:R-:W-:Y:S01]  /*0290*/  @P2 IMAD.WIDE.U32 R12, R15, 0x8, R12 ;  /* 0x000000080f0c2825 */ /* 0x008fe200078e000c */
[----:B------:R-:W-:Y:S02]  /*02a0*/  CS2R R30, SRZ ;  /* 0x00000000001e7805 */ /* 0x000fe4000001ff00 */
[----:B------:R-:W-:Y:S02]  /*02b0*/  CS2R R24, SRZ ;  /* 0x0000000000187805 */ /* 0x000fe4000001ff00 */
[----:B------:R-:W-:-:S02]  /*02c0*/  CS2R R26, SRZ ;  /* 0x00000000001a7805 */ /* 0x000fc4000001ff00 */
[----:B------:R-:W-:Y:S01]  /*02d0*/  CS2R R20, SRZ ;  /* 0x0000000000147805 */ /* 0x000fe2000001ff00 */
[----:B------:R2:W5:Y:S01]  /*02e0*/  @P2 LDG.E.64 R50, desc[UR14][R12.64] ;  /* 0x0000000e0c322981 */ /* 0x000562000c1e1b00 */
[----:B------:R-:W-:Y:S02]  /*02f0*/  CS2R R22, SRZ ;  /* 0x0000000000167805 */ /* 0x000fe4000001ff00 */
[----:B------:R-:W-:Y:S02]  /*0300*/  CS2R R16, SRZ ;  /* 0x0000000000107805 */ /* 0x000fe4000001ff00 */
[----:B------:R-:W-:Y:S02]  /*0310*/  CS2R R18, SRZ ;  /* 0x0000000000127805 */ /* 0x000fe4000001ff00 */
[----:B------:R-:W-:Y:S02]  /*0320*/  CS2R R14, SRZ ;  /* 0x00000000000e7805 */ /* 0x000fe4000001ff00 */
[----:B0-----:R-:W-:-:S02]  /*0330*/  CS2R R8, SRZ ;  /* 0x0000000000087805 */ /* 0x001fc4000001ff00 */
[----:B-1----:R-:W-:Y:S02]  /*0340*/  CS2R R10, SRZ ;  /* 0x00000000000a7805 */ /* 0x002fe4000001ff00 */
[----:B--2---:R-:W-:Y:S01]  /*0350*/  CS2R R12, SRZ ;  /* 0x00000000000c7805 */ /* 0x004fe2000001ff00 */
[----:B------:R-:W-:Y:S06]  /*0360*/  BRA.U UP0, `(.L_x_4123) ;  /* 0x0000003900dc7547 */ /* 0x000fec000b800000 */
        /* <DEDUP_REMOVED lines=17> */
[----:B------:R-:W-:Y:S01]  /*0480*/  PRMT R68, R68, 0x5410, R2 ;  /* 0x0000541044447816 */ /* 0x000fe20000000002 */
[----:B0-----:R-:W-:Y:S01]  /*0490*/  UISETP.NE.U32.AND UP0, UPT, UR4, URZ, UPT ;  /* 0x000000ff0400728c */ /* 0x001fe2000bf05070 */
[----:B------:R-:W-:-:S02]  /*04a0*/  PRMT R69, R69, 0x5410, R3 ;  /* 0x0000541045457816 */ /* 0x000fc40000000003 */
        /* <DEDUP_REMOVED lines=17> */
[--C-:B------:R-:W-:Y:S01]  /*05c0*/  SHF.R.U64 R101, R66, 0x10, R67.reuse ;  /* 0x0000001042657819 */ /* 0x100fe20000001243 */
[----:B------:R-:W-:Y:S01]  /*05d0*/  UISETP.NE.AND.EX UP0, UPT, UR5, URZ, UPT, UP0 ;  /* 0x000000ff0500728c */ /* 0x000fe2000bf05300 */
[----:B------:R-:W-:Y:S01]  /*05e0*/  SHF.R.U32.HI R2, RZ, 0x10, R67 ;  /* 0x00000010ff027819 */ /* 0x000fe20000011643 */
[----:B------:R-:W-:Y:S01]  /*05f0*/  UPLOP3.LUT UP2, UPT, UPT, UPT, UPT, 0x40, 0x4 ;  /* 0x000000000004789c */ /* 0x000fe20003f4e870 */
[--C-:B------:R-:W-:Y:S01]  /*0600*/  SHF.R.U64 R102, R64, 0x10, R65.reuse ;  /* 0x0000001040667819 */ /* 0x100fe20000001241 */
[----:B------:R-:W0:Y:S01]  /*0610*/  LDCU UR6, c[0x0][0x388] ;  /* 0x00007100ff0677ac */ /* 0x000e220008000800 */
[----:B------:R-:W-:-:S02]  /*0620*/  SHF.R.U32.HI R3, RZ, 0x10, R65 ;  /* 0x00000010ff037819 */ /* 0x000fc40000011641 */
[----:B------:R-:W-:Y:S01]  /*0630*/  PRMT R99, R99, 0x5410, R8 ;  /* 0x0000541063637816 */ /* 0x000fe20000000008 */
[----:B------:R-:W1:Y:S01]  /*0640*/  LDCU.U8 UR16, c[0x0][0x410] ;  /* 0x00008200ff1077ac */ /* 0x000e620008000000 */
[----:B------:R-:W-:Y:S02]  /*0650*/  PRMT R100, R100, 0x5410, R9 ;  /* 0x0000541064647816 */ /* 0x000fe40000000009 */
[----:B------:R-:W-:Y:S02]  /*0660*/  CS2R R8, SRZ ;  /* 0x0000000000087805 */ /* 0x000fe4000001ff00 */
[----:B------:R-:W-:Y:S01]  /*0670*/  PRMT R95, R95, 0x5410, R4 ;  /* 0x000054105f5f7816 */ /* 0x000fe20000000004 */
[----:B------:R-:W2:Y:S01]  /*0680*/  LDCU UR17, c[0x0][0x400] ;  /* 0x00008000ff1177ac */ /* 0x000ea20008000800 */
[----:B------:R-:W-:Y:S02]  /*0690*/  PRMT R96, R96, 0x5410, R5 ;  /* 0x0000541060607816 */ /* 0x000fe40000000005 */
[----:B------:R-:W-:Y:S01]  /*06a0*/  PRMT R97, R97, 0x5410, R6 ;  /* 0x0000541061617816 */ /* 0x000fe20000000006 */
[----:B------:R-:W3:Y:S01]  /*06b0*/  LDCU.64 UR18, c[0x0][0x438] ;  /* 0x00008700ff1277ac */ /* 0x000ee20008000a00 */
[----:B------:R-:W-:-:S02]  /*06c0*/  PRMT R98, R98, 0x5410, R7 ;  /* 0x0000541062627816 */ /* 0x000fc40000000007 */
[----:B------:R-:W-:Y:S01]  /*06d0*/  PRMT R101, R101, 0x5410, R2 ;  /* 0x0000541065657816 */ /* 0x000fe20000000002 */
[----:B------:R-:W4:Y:S01]  /*06e0*/  LDCU.64 UR20, c[0x0][0x478] ;  /* 0x00008f00ff1477ac */ /* 0x000f220008000a00 */
[----:B------:R-:W-:Y:S01]  /*06f0*/  PRMT R102, R102, 0x5410, R3 ;  /* 0x0000541066667816 */ /* 0x000fe20000000003 */
[----:B------:R-:W0:Y:S01]  /*0700*/  LDCU.128 UR8, c[0x0][0x3c0] ;  /* 0x00007800ff0877ac */ /* 0x000e220008000c00 */
[----:B------:R-:W0:Y:S05]  /*0710*/  LDCU.64 UR22, c[0x0][0x380] ;  /* 0x00007000ff1677ac */ /* 0x000e2a0008000a00 */
.L_x_4154:
[----:B-----5:R-:W5:Y:S01]  /*0720*/  @UP0 LDCU.64 UR4, c[0x0][0x3e0] ;  /* 0x00007c00ff0407ac */ /* 0x020f620008000a00 */
[----:B------:R-:W-:Y:S01]  /*0730*/  PLOP3.LUT P0, PT, PT, PT, UP0, 0x80, 0x8 ;  /* 0x000000000008781c */ /* 0x000fe20003f0f008 */
[----:B-----5:R-:W-:-:S06]  /*0740*/  @UP0 UIMAD.WIDE UR4, UR7, 0x2, UR4 ;  /* 0x00000002070408a5 */ /* 0x020fcc000f8e0204 */
[----:B0-23--:R-:W-:Y:S02]  /*0750*/  MOV R56, UR4 ;  /* 0x0000000400387c02 */ /* 0x00dfe40008000f00 */
        /* <DEDUP_REMOVED lines=16> */
[----:B------:R-:W-:Y:S01]  /*0860*/  HFMA2 R103, -RZ, RZ, 0, 0 ;  /* 0x00000000ff677431 */ /* 0x000fe200000001ff */
[C---:B------:R-:W-:Y:S01]  /*0870*/  ISETP.GE.U32.AND P3, PT, R0.reuse, 0x100, PT ;  /* 0x000001000000780c */ /* 0x040fe20003f66070 */
[----:B------:R-:W-:Y:S01]  /*0880*/  ULEA.HI UR5, UR5, UR4, URZ, 0x2 ;  /* 0x0000000405057291 */ /* 0x000fe2000f8f10ff */
[----:B------:R-:W-:-:S02]  /*0890*/  ISETP.GE.U32.AND P2, PT, R0, 0x180, PT ;  /* 0x000001800000780c */ /* 0x000fc40003f46070 */
[----:B------:R-:W-:Y:S01]  /*08a0*/  MOV R94, RZ ;  /* 0x000000ff005e7202 */ /* 0x000fe20000000f00 */
[----:B-----5:R-:W-:Y:S02]  /*08b0*/  @P0 HADD2.F32 R2, -RZ, R56.H0_H0 ;  /* 0x20000038ff020230 */ /* 0x020fe40000004100 */
[----:B------:R-:W-:-:S03]  /*08c0*/  MOV R56, UR5 ;  /* 0x0000000500387c02 */ /* 0x000fc60008000f00 */
[----:B------:R-:W-:Y:S02]  /*08d0*/  @P0 R2UR UR4, R2 ;  /* 0x00000000020402ca */ /* 0x000fe400000e0000 */
[----:B------:R-:W-:Y:S02]  /*08e0*/  LEA.HI.SX32 R2, R56, R93, 0x1e ;  /* 0x0000005d38027211 */ /* 0x000fe400078ff2ff */
[----:B--2---:R-:W-:Y:S02]  /*08f0*/  R2UR UR24, R58 ;  /* 0x000000003a1872ca */ /* 0x004fe400000e0000 */
[----:B------:R-:W-:-:S07]  /*0900*/  MOV R105, R2 ;  /* 0x0000000200697202 */ /* 0x000fce0000000f00 */
[----:B------:R-:W-:Y:S01]  /*0910*/  @UP0 UMOV UR12, UR4 ;  /* 0x00000004000c0c82 */ /* 0x000fe20008000000 */
[----:B---3--:R-:W-:Y:S01]  /*0920*/  FSEL R93, R60, RZ, !P4 ;  /* 0x000000ff3c5d7208 */ /* 0x008fe20006000000 */
[----:B------:R-:W-:Y:S06]  /*0930*/  @!P1 BRA `(.L_x_4125) ;  /* 0x0000000000d09947 */ /* 0x000fec0003800000 */
        /* <DEDUP_REMOVED lines=11> */
[----:B------:R-:W-:Y:S02]  /*09f0*/  HADD2.F32 R70, -RZ, R66.H0_H0 ;  /* 0x20000042ff467230 */ /* 0x000fe40000004100 */
[----:B------:R-:W-:Y:S01]  /*0a00*/  HADD2.F32 R75, -RZ, R101.H1_H1 ;  /* 0x30000065ff4b7230 */ /* 0x000fe20000004100 */
[----:B------:R-:W-:Y:S02]  /*0a10*/  IADD3 R105, PT, PT, R2, 0x80, RZ ;  /* 0x0000008002697810 */ /* 0x000fe40007ffe0ff */
[----:B---3--:R-:W-:Y:S02]  /*0a20*/  MOV R71, R60 ;  /* 0x0000003c00477202 */ /* 0x008fe40000000f00 */
[----:B------:R-:W-:-:S03]  /*0a30*/  SHF.R.U64 R74, R60, 0x10, R61 ;  /* 0x000000103c4a7819 */ /* 0x000fc6000000123d */
[----:B------:R-:W-:Y:S02]  /*0a40*/  HADD2.F32 R71, -RZ, R71.H0_H0 ;  /* 0x20000047ff477230 */ /* 0x000fe40000004100 */
[C---:B----4-:R-:W-:Y:S01]  /*0a50*/  FADD.FTZ R3, -R93.reuse, R56 ;  /* 0x000000385d037221 */ /* 0x050fe20000010100 */
[----:B------:R-:W-:Y:S01]  /*0a60*/  FADD.FTZ R72, -R93, R57 ;  /* 0x000000395d487221 */ /* 0x000fe20000010100 */
[----:B------:R-:W-:Y:S01]  /*0a70*/  MOV R73, R61 ;  /* 0x0000003d00497202 */ /* 0x000fe20000000f00 */
[----:B------:R-:W-:Y:S02]  /*0a80*/  HADD2.F32 R56, -RZ, R101.H0_H0 ;  /* 0x20000065ff387230 */ /* 0x000fe40000004100 */
[----:B------:R-:W-:Y:S01]  /*0a90*/  FMUL.FTZ R3, R3, UR24 ;  /* 0x0000001803037c20 */ /* 0x000fe20008410000 */
[----:B------:R-:W-:Y:S02]  /*0aa0*/  HADD2.F32 R57, -RZ, R74.H0_H0 ;  /* 0x2000004aff397230 */ /* 0x000fe40000004100 */
[C---:B------:R-:W-:Y:S01]  /*0ab0*/  FADD.FTZ R58, -R93.reuse, R58 ;  /* 0x0000003a5d3a7221 */ /* 0x040fe20000010100 */
[-C--:B------:R-:W-:Y:S01]  /*0ac0*/  FMUL.FTZ R70, R70, R71.reuse ;  /* 0x0000004746467220 */ /* 0x080fe20000410000 */
[----:B------:R-:W-:Y:S01]  /*0ad0*/  FMUL.FTZ R72, R72, UR24 ;  /* 0x0000001848487c20 */ /* 0x000fe20008410000 */
[----:B------:R-:W-:Y:S01]  /*0ae0*/  FADD.FTZ R76, -R93, R59 ;  /* 0x0000003b5d4c7221 */ /* 0x000fe20000010100 */
[----:B------:R-:W-:Y:S01]  /*0af0*/  FADD.FTZ R28, R28, R71 ;  /* 0x000000471c1c7221 */ /* 0x000fe20000010000 */
[----:B------:R-:W-:Y:S01]  /*0b00*/  FFMA.FTZ R40, R3, R71, R40 ;  /* 0x0000004703287223 */ /* 0x000fe20000010028 */
[----:B------:R-:W-:Y:S01]  /*0b10*/  HADD2.F32 R74, -RZ, R67.H0_H0 ;  /* 0x20000043ff4a7230 */ /* 0x000fe20000004100 */
[----:B------:R-:W-:Y:S01]  /*0b20*/  SHF.R.U32.HI R94, RZ, 0x10, R61 ;  /* 0x00000010ff5e7819 */ /* 0x000fe2000001163d */
[----:B------:R-:W-:-:S02]  /*0b30*/  HADD2.F32 R59, -RZ, R73.H0_H0 ;  /* 0x20000049ff3b7230 */ /* 0x000fc40000004100 */
[-C--:B------:R-:W-:Y:S01]  /*0b40*/  FMUL.FTZ R71, R56, R57.reuse ;  /* 0x0000003938477220 */ /* 0x080fe20000410000 */
[----:B------:R-:W-:Y:S01]  /*0b50*/  FMUL.FTZ R73, R58, UR24 ;  /* 0x000000183a497c20 */ /* 0x000fe20008410000 */
[----:B------:R-:W-:Y:S01]  /*0b60*/  FADD.FTZ R29, R29, R57 ;  /* 0x000000391d1d7221 */ /* 0x000fe20000010000 */
[----:B------:R-:W-:Y:S01]  /*0b70*/  FFMA.FTZ R41, R72, R57, R41 ;  /* 0x0000003948297223 */ /* 0x000fe20000010029 */
[----:B------:R-:W-:Y:S01]  /*0b80*/  FADD.FTZ R56, RZ, R70 ;  /* 0x00000046ff387221 */ /* 0x000fe20000010000 */
[----:B------:R-:W-:Y:S01]  /*0b90*/  FFMA.FTZ R57, R3, R70, RZ ;  /* 0x0000004603397223 */ /* 0x000fe200000100ff */
[-C--:B------:R-:W-:Y:S01]  /*0ba0*/  FMUL.FTZ R74, R74, R59.reuse ;  /* 0x0000003b4a4a7220 */ /* 0x080fe20000410000 */
[----:B------:R-:W-:Y:S01]  /*0bb0*/  FADD.FTZ R30, R30, R59 ;  /* 0x0000003b1e1e7221 */ /* 0x000fe20000010000 */
[----:B------:R-:W-:Y:S01]  /*0bc0*/  FFMA.FTZ R42, R73, R59, R42 ;  /* 0x0000003b492a7223 */ /* 0x000fe2000001002a */
        /* <DEDUP_REMOVED lines=10> */
[----:B0-----:R-:W-:-:S07]  /*0c70*/  FFMA.FTZ R94, R76, R75, R56 ;  /* 0x0000004b4c5e7223 */ /* 0x001fce0000010038 */
.L_x_4125:
[----:B----4-:R-:W-:Y:S05]  /*0c80*/  BSYNC.RECONVERGENT B0 ;  /* 0x0000000000007941 */ /* 0x010fea0003800200 */
.L_x_4124:
        /* <DEDUP_REMOVED lines=12> */
[----:B------:R-:W-:Y:S02]  /*0d50*/  HADD2.F32 R83, -RZ, R69.H1_H1 ;  /* 0x30000045ff537230 */ /* 0x000fe40000004100 */
[----:B0-----:R-:W-:-:S05]  /*0d60*/  @P0 IMAD.WIDE.U32 R60, R105, 0x10, R60 ;  /* 0x00000010693c0825 */ /* 0x001fca00078e003c */
[----:B------:R0:W5:Y:S01]  /*0d70*/  @P0 LDG.E.128 R44, desc[UR14][R60.64] ;  /* 0x0000000e3c2c0981 */ /* 0x000162000c1e1d00 */
[----:B------:R-:W-:Y:S02]  /*0d80*/  IADD3 R105, PT, PT, R105, 0x80, RZ ;  /* 0x0000008069697810 */ /* 0x000fe40007ffe0ff */
[----:B--2---:R-:W-:Y:S02]  /*0d90*/  MOV R79, R62 ;  /* 0x0000003e004f7202 */ /* 0x004fe40000000f00 */
[----:B------:R-:W-:-:S03]  /*0da0*/  SHF.R.U64 R82, R62, 0x10, R63 ;  /* 0x000000103e527819 */ /* 0x000fc6000000123f */
[----:B------:R-:W-:Y:S02]  /*0db0*/  HADD2.F32 R79, -RZ, R79.H0_H0 ;  /* 0x2000004fff4f7230 */ /* 0x000fe40000004100 */
[C---:B---3--:R-:W-:Y:S01]  /*0dc0*/  FADD.FTZ R77, -R93.reuse, R56 ;  /* 0x000000385d4d7221 */ /* 0x048fe20000010100 */
[----:B------:R-:W-:Y:S01]  /*0dd0*/  FADD.FTZ R80, -R93, R57 ;  /* 0x000000395d507221 */ /* 0x000fe20000010100 */
[----:B------:R-:W-:Y:S01]  /*0de0*/  MOV R81, R63 ;  /* 0x0000003f00517202 */ /* 0x000fe20000000f00 */
[----:B------:R-:W-:Y:S02]  /*0df0*/  HADD2.F32 R56, -RZ, R68.H1_H1 ;  /* 0x30000044ff387230 */ /* 0x000fe40000004100 */
        /* <DEDUP_REMOVED lines=20> */
[----:B0-----:R-:W-:Y:S02]  /*0f40*/  HADD2.F32 R60, -RZ, R104.H0_H0 ;  /* 0x20000068ff3c7230 */ /* 0x001fe40000004100 */
        /* <DEDUP_REMOVED lines=10> */
.L_x_4127:
[----:B------:R-:W-:Y:S05]  /*0ff0*/  BSYNC.RECONVERGENT B0 ;  /* 0x0000000000007941 */ /* 0x000fea0003800200 */
.L_x_4126:
        /* <DEDUP_REMOVED lines=53> */
.L_x_4129:
[----:B------:R-:W-:Y:S05]  /*1350*/  BSYNC.RECONVERGENT B0 ;  /* 0x0000000000007941 */ /* 0x000fea0003800200 */
.L_x_4128:
        /* <DEDUP_REMOVED lines=32> */
.L_x_4131:
[----:B------:R-:W-:Y:S05]  /*1560*/  BSYNC.RECONVERGENT B0 ;  /* 0x0000000000007941 */ /* 0x000fea0003800200 */
.L_x_4130:
        /* <DEDUP_REMOVED lines=34> */
[----:B------:R-:W-:-:S04]  /*1790*/  SHF.R.U32.HI R59, RZ, 0x10, R57 ;  /* 0x00000010ff3b7819 */ /* 0x000fc80000011639 */
[----:B------:R-:W-:-:S05]  /*17a0*/  PRMT R58, R59, 0x5410, R58 ;  /* 0x000054103b3a7816 */ /* 0x000fca000000003a */
[----:B------:R-:W-:Y:S05]  /*17b0*/  @P0 BRA `(.L_x_4136) ;  /* 0x00000000009c0947 */ /* 0x000fea0003800000 */
[--C-:B------:R-:W-:Y:S01]  /*17c0*/  FFMA.FTZ R59, R3, UR4, R94.reuse ;  /* 0x00000004033b7c23 */ /* 0x100fe2000801005e */
[----:B------:R-:W-:Y:S02]  /*17d0*/  HADD2.F32 R56, -RZ, R56.H0_H0 ;  /* 0x20000038ff387230 */ /* 0x000fe40000004100 */
[----:B------:R-:W-:Y:S01]  /*17e0*/  FFMA.FTZ R61, R73, UR4, R94 ;  /* 0x00000004493d7c23 */ /* 0x000fe2000801005e */
[----:B------:R-:W-:Y:S02]  /*17f0*/  HADD2.F32 R60, -RZ, R64.H0_H0 ;  /* 0x20000040ff3c7230 */ /* 0x000fe40000004100 */
[----:B------:R-:W-:Y:S01]  /*1800*/  FADD.FTZ R59, R70, -R59 ;  /* 0x8000003b463b7221 */ /* 0x000fe20000010000 */
[----:B------:R-:W-:Y:S02]  /*1810*/  HADD2.F32 R103, -RZ, R102.H1_H1 ;  /* 0x30000066ff677230 */ /* 0x000fe40000004100 */
[----:B------:R-:W-:Y:S01]  /*1820*/  FADD.FTZ R61, R74, -R61 ;  /* 0x8000003d4a3d7221 */ /* 0x000fe20000010000 */
[----:B------:R-:W-:-:S02]  /*1830*/  HADD2.F32 R57, -RZ, R57.H0_H0 ;  /* 0x20000039ff397230 */ /* 0x000fc40000004100 */
[----:B------:R-:W-:Y:S01]  /*1840*/  FMUL.FTZ R59, R59, UR24 ;  /* 0x000000183b3b7c20 */ /* 0x000fe20008410000 */
[----:B------:R-:W-:-:S03]  /*1850*/  FMUL.FTZ R61, R61, UR24 ;  /* 0x000000183d3d7c20 */ /* 0x000fc60008410000 */
[----:B------:R-:W-:Y:S01]  /*1860*/  FMUL.FTZ R59, R59, UR12 ;  /* 0x0000000c3b3b7c20 */ /* 0x000fe20008410000 */
[----:B------:R-:W-:-:S03]  /*1870*/  FMUL.FTZ R61, R61, UR12 ;  /* 0x0000000c3d3d7c20 */ /* 0x000fc60008410000 */
[C---:B------:R-:W-:Y:S01]  /*1880*/  FFMA.FTZ R62, R59.reuse, R56, R16 ;  /* 0x000000383b3e7223 */ /* 0x040fe20000010010 */
[----:B------:R-:W-:Y:S01]  /*1890*/  FMUL.FTZ R16, R59, R60 ;  /* 0x0000003c3b107220 */ /* 0x000fe20000410000 */
[--C-:B------:R-:W-:Y:S01]  /*18a0*/  FFMA.FTZ R56, R72, UR4, R94.reuse ;  /* 0x0000000448387c23 */ /* 0x100fe2000801005e */
[----:B------:R-:W-:Y:S01]  /*18b0*/  FFMA.FTZ R60, R76, UR4, R94 ;  /* 0x000000044c3c7c23 */ /* 0x000fe2000801005e */
[----:B------:R-:W-:Y:S02]  /*18c0*/  HADD2.F32 R59, -RZ, R102.H0_H0 ;  /* 0x20000066ff3b7230 */ /* 0x000fe40000004100 */
[----:B------:R-:W-:Y:S01]  /*18d0*/  FADD.FTZ R56, R71, -R56 ;  /* 0x8000003847387221 */ /* 0x000fe20000010000 */
[----:B------:R-:W-:Y:S01]  /*18e0*/  FADD.FTZ R63, R75, -R60 ;  /* 0x8000003c4b3f7221 */ /* 0x000fe20000010000 */
[----:B------:R-:W-:Y:S02]  /*18f0*/  HADD2.F32 R60, -RZ, R65.H0_H0 ;  /* 0x20000041ff3c7230 */ /* 0x000fe40000004100 */
[----:B------:R-:W-:Y:S01]  /*1900*/  FMUL.FTZ R56, R56, UR24 ;  /* 0x0000001838387c20 */ /* 0x000fe20008410000 */
[----:B------:R-:W-:-:S02]  /*1910*/  FMUL.FTZ R63, R63, UR24 ;  /* 0x000000183f3f7c20 */ /* 0x000fc40008410000 */
[----:B------:R-:W-:Y:S01]  /*1920*/  FMUL.FTZ R60, R61, R60 ;  /* 0x0000003c3d3c7220 */ /* 0x000fe20000410000 */
[----:B------:R-:W-:Y:S01]  /*1930*/  FMUL.FTZ R56, R56, UR12 ;  /* 0x0000000c38387c20 */ /* 0x000fe20008410000 */
[----:B------:R-:W-:Y:S01]  /*1940*/  FMUL.FTZ R104, R63, UR12 ;  /* 0x0000000c3f687c20 */ /* 0x000fe20008410000 */
[--C-:B------:R-:W-:Y:S02]  /*1950*/  HADD2.F32 R63, -RZ, R58.reuse.H1_H1 ;  /* 0x3000003aff3f7230 */ /* 0x100fe40000004100 */
[----:B------:R-:W-:Y:S01]  /*1960*/  FMUL.FTZ R59, R56, R59 ;  /* 0x0000003b383b7220 */ /* 0x000fe20000410000 */
[----:B------:R-:W-:Y:S01]  /*1970*/  FMUL.FTZ R105, R104, R103 ;  /* 0x0000006768697220 */ /* 0x000fe20000410000 */
[----:B------:R-:W-:Y:S02]  /*1980*/  HADD2.F32 R58, -RZ, R58.H0_H0 ;  /* 0x2000003aff3a7230 */ /* 0x000fe40000004100 */
[----:B------:R-:W-:Y:S01]  /*1990*/  FFMA.FTZ R103, R61, R57, R18 ;  /* 0x000000393d677223 */ /* 0x000fe20000010012 */
[----:B------:R-:W-:Y:S01]  /*19a0*/  FFMA.FTZ R63, R56, R63, R17 ;  /* 0x0000003f383f7223 */ /* 0x000fe20000010011 */
[----:B------:R-:W-:-:S02]  /*19b0*/  F2FP.F16.F32.PACK_AB R16, R59, R16 ;  /* 0x000000103b10723e */ /* 0x000fc400000000ff */
[----:B------:R-:W-:Y:S01]  /*19c0*/  F2FP.F16.F32.PACK_AB R60, R105, R60 ;  /* 0x0000003c693c723e */ /* 0x000fe200000000ff */
[----:B------:R-:W-:Y:S01]  /*19d0*/  FFMA.FTZ R104, R104, R58, R19 ;  /* 0x0000003a68687223 */ /* 0x000fe20000010013 */
[C---:B------:R-:W-:Y:S02]  /*19e0*/  PRMT R18, R16.reuse, 0x7632, R18 ;  /* 0x0000763210127816 */ /* 0x040fe40000000012 */
[----:B------:R-:W-:Y:S02]  /*19f0*/  PRMT R61, R16, 0x7610, R61 ;  /* 0x00007610103d7816 */ /* 0x000fe4000000003d */
[C---:B------:R-:W-:Y:S02]  /*1a00*/  PRMT R59, R60.reuse, 0x7632, R59 ;  /* 0x000076323c3b7816 */ /* 0x040fe4000000003b */
[----:B------:R-:W-:Y:S01]  /*1a10*/  PRMT R58, R60, 0x7610, R58 ;  /* 0x000076103c3a7816 */ /* 0x000fe2000000003a */
[----:B------:R-:W-:Y:S06]  /*1a20*/  BRA `(.L_x_4137) ;  /* 0x0000000000987947 */ /* 0x000fec0003800000 */
.L_x_4136:
[----:B------:R-:W-:Y:S01]  /*1a30*/  FFMA.FTZ R53, R3, UR4, R94 ;  /* 0x0000000403357c23 */ /* 0x000fe2000801005e */
[----:B------:R-:W-:Y:S02]  /*1a40*/  HADD2.F32 R56, -RZ, R56.H0_H0 ;  /* 0x20000038ff387230 */ /* 0x000fe40000004100 */
[----:B------:R-:W-:Y:S02]  /*1a50*/  HADD2.F32 R54, -RZ, R64.H0_H0 ;  /* 0x20000040ff367230 */ /* 0x000fe40000004100 */
[----:B------:R-:W-:Y:S01]  /*1a60*/  FADD.FTZ R53, R70, -R53 ;  /* 0x8000003546357221 */ /* 0x000fe20000010000 */
[--C-:B------:R-:W-:Y:S02]  /*1a70*/  HADD2.F32 R59, -RZ, R102.reuse.H0_H0 ;  /* 0x20000066ff3b7230 */ /* 0x100fe40000004100 */
[----:B------:R-:W-:Y:S02]  /*1a80*/  HADD2.F32 R60, -RZ, R65.H0_H0 ;  /* 0x20000041ff3c7230 */ /* 0x000fe40000004100 */
[----:B------:R-:W-:Y:S01]  /*1a90*/  FMUL.FTZ R52, R53, UR24 ;  /* 0x0000001835347c20 */ /* 0x000fe20008410000 */
[----:B------:R-:W-:-:S02]  /*1aa0*/  HADD2.F32 R61, -RZ, R102.H1_H1 ;  /* 0x30000066ff3d7230 */ /* 0x000fc40000004100 */
[--C-:B------:R-:W-:Y:S02]  /*1ab0*/  HADD2.F32 R63, -RZ, R58.reuse.H1_H1 ;  /* 0x3000003aff3f7230 */ /* 0x100fe40000004100 */
[----:B------:R-:W-:Y:S01]  /*1ac0*/  FMUL.FTZ R53, R52, UR12 ;  /* 0x0000000c34357c20 */ /* 0x000fe20008410000 */
[----:B------:R-:W-:Y:S02]  /*1ad0*/  HADD2.F32 R57, -RZ, R57.H0_H0 ;  /* 0x20000039ff397230 */ /* 0x000fe40000004100 */
[----:B------:R-:W-:Y:S02]  /*1ae0*/  HADD2.F32 R58, -RZ, R58.H0_H0 ;  /* 0x2000003aff3a7230 */ /* 0x000fe40000004100 */
[C---:B------:R-:W-:Y:S01]  /*1af0*/  FFMA.FTZ R62, R53.reuse, R56, R16 ;  /* 0x00000038353e7223 */ /* 0x040fe20000010010 */
[----:B------:R-:W-:Y:S01]  /*1b00*/  FMUL.FTZ R16, R53, R54 ;  /* 0x0000003635107220 */ /* 0x000fe20000410000 */
[--C-:B------:R-:W-:Y:S01]  /*1b10*/  FFMA.FTZ R54, R72, UR4, R94.reuse ;  /* 0x0000000448367c23 */ /* 0x100fe2000801005e */
[--C-:B------:R-:W-:Y:S01]  /*1b20*/  FFMA.FTZ R53, R73, UR4, R94.reuse ;  /* 0x0000000449357c23 */ /* 0x100fe2000801005e */
[----:B------:R-:W-:-:S02]  /*1b30*/  FFMA.FTZ R56, R76, UR4, R94 ;  /* 0x000000044c387c23 */ /* 0x000fc4000801005e */
[----:B------:R-:W-:Y:S01]  /*1b40*/  FADD.FTZ R54, R71, -R54 ;  /* 0x8000003647367221 */ /* 0x000fe20000010000 */
[----:B------:R-:W-:Y:S01]  /*1b50*/  FADD.FTZ R55, R74, -R53 ;  /* 0x800000354a377221 */ /* 0x000fe20000010000 */
[----:B------:R-:W-:Y:S02]  /*1b60*/  FADD.FTZ R56, R75, -R56 ;  /* 0x800000384b387221 */ /* 0x000fe40000010000 */
[----:B------:R-:W-:Y:S01]  /*1b70*/  FMUL.FTZ R53, R54, UR24 ;  /* 0x0000001836357c20 */ /* 0x000fe20008410000 */
[----:B------:R-:W-:Y:S01]  /*1b80*/  FMUL.FTZ R54, R55, UR24 ;  /* 0x0000001837367c20 */ /* 0x000fe20008410000 */
[----:B------:R-:W-:Y:S02]  /*1b90*/  FMUL.FTZ R55, R56, UR24 ;  /* 0x0000001838377c20 */ /* 0x000fe40008410000 */
[----:B------:R-:W-:Y:S01]  /*1ba0*/  FMUL.FTZ R56, R53, UR12 ;  /* 0x0000000c35387c20 */ /* 0x000fe20008410000 */
[----:B------:R-:W-:Y:S01]  /*1bb0*/  FMUL.FTZ R103, R54, UR12 ;  /* 0x0000000c36677c20 */ /* 0x000fe20008410000 */
[----:B------:R-:W-:-:S02]  /*1bc0*/  FMUL.FTZ R104, R55, UR12 ;  /* 0x0000000c37687c20 */ /* 0x000fc40008410000 */
[----:B------:R-:W-:Y:S01]  /*1bd0*/  FMUL.FTZ R59, R56, R59 ;  /* 0x0000003b383b7220 */ /* 0x000fe20000410000 */
[C---:B------:R-:W-:Y:S01]  /*1be0*/  FMUL.FTZ R60, R103.reuse, R60 ;  /* 0x0000003c673c7220 */ /* 0x040fe20000410000 */
[C---:B------:R-:W-:Y:S01]  /*1bf0*/  FMUL.FTZ R61, R104.reuse, R61 ;  /* 0x0000003d683d7220 */ /* 0x040fe20000410000 */
[--C-:B------:R-:W-:Y:S01]  /*1c00*/  FFMA.FTZ R103, R103, R57, R18.reuse ;  /* 0x0000003967677223 */ /* 0x100fe20000010012 */
[----:B------:R-:W-:Y:S01]  /*1c10*/  FFMA.FTZ R104, R104, R58, R19 ;  /* 0x0000003a68687223 */ /* 0x000fe20000010013 */
[----:B------:R-:W-:Y:S01]  /*1c20*/  F2FP.F16.F32.PACK_AB R16, R59, R16 ;  /* 0x000000103b10723e */ /* 0x000fe200000000ff */
[----:B------:R-:W-:Y:S01]  /*1c30*/  FFMA.FTZ R63, R56, R63, R17 ;  /* 0x0000003f383f7223 */ /* 0x000fe20000010011 */
[----:B------:R-:W-:Y:S02]  /*1c40*/  F2FP.F16.F32.PACK_AB R60, R61, R60 ;  /* 0x0000003c3d3c723e */ /* 0x000fe400000000ff */
[C---:B------:R-:W-:Y:S02]  /*1c50*/  PRMT R18, R16.reuse, 0x7632, R18 ;  /* 0x0000763210127816 */ /* 0x040fe40000000012 */
[----:B------:R-:W-:-:S02]  /*1c60*/  PRMT R61, R16, 0x7610, R61 ;  /* 0x00007610103d7816 */ /* 0x000fc4000000003d */
[C---:B------:R-:W-:Y:S02]  /*1c70*/  PRMT R59, R60.reuse, 0x7632, R59 ;  /* 0x000076323c3b7816 */ /* 0x040fe4000000003b */
[----:B------:R-:W-:-:S07]  /*1c80*/  PRMT R58, R60, 0x7610, R58 ;  /* 0x000076103c3a7816 */ /* 0x000fce000000003a */
.L_x_4137:
[----:B------:R-:W0:Y:S01]  /*1c90*/  @P0 LDC.64 R56, c[0x0][0x478] ;  /* 0x00011e00ff380b82 */ /* 0x000e220000000a00 */
[----:B------:R-:W-:Y:S02]  /*1ca0*/  LOP3.LUT R18, R18, 0xffff, RZ, 0xc0, !PT ;  /* 0x0000ffff12127812 */ /* 0x000fe400078ec0ff */
[----:B------:R-:W-:-:S03]  /*1cb0*/  PRMT R59, R58, 0x5410, R59 ;  /* 0x000054103a3b7816 */ /* 0x000fc6000000003b */
[----:B------:R-:W-:Y:S02]  /*1cc0*/  IMAD.WIDE.U32 R18, R18, 0x10000, RZ ;  /* 0x0001000012127825 */ /* 0x000fe400078e00ff */
[----:B------:R-:W1:Y:S01]  /*1cd0*/  LDC.64 R16, c[0x0][0x468] ;  /* 0x00011a00ff107b82 */ /* 0x000e620000000a00 */
[----:B------:R-:W-:Y:S02]  /*1ce0*/  LOP3.LUT R58, R18, 0xffff, R61, 0xf8, !PT ;  /* 0x0000ffff123a7812 */ /* 0x000fe400078ef83d */
[----:B------:R-:W-:Y:S02]  /*1cf0*/  LOP3.LUT R59, R59, R19, RZ, 0xfc, !PT ;  /* 0x000000133b3b7212 */ /* 0x000fe400078efcff */
[----:B------:R-:W-:Y:S02]  /*1d00*/  MOV R18, R103 ;  /* 0x0000006700127202 */ /* 0x000fe40000000f00 */
[----:B------:R-:W-:Y:S01]  /*1d10*/  MOV R19, R104 ;  /* 0x0000006800137202 */ /* 0x000fe20000000f00 */
[----:B0-----:R-:W-:-:S05]  /*1d20*/  @P0 IMAD.WIDE.U32 R56, R2, 0x10, R56 ;  /* 0x0000001002380825 */ /* 0x001fca00078e0038 */
[----:B------:R0:W-:Y:S01]  /*1d30*/  @P0 STG.E.128 desc[UR14][R56.64], R52 ;  /* 0x0000003438000986 */ /* 0x0001e2000c101d0e */
[C---:B-1----:R-:W-:Y:S01]  /*1d40*/  IMAD.WIDE.U32 R60, R2.reuse, 0x8, R16 ;  /* 0x00000008023c7825 */ /* 0x042fe200078e0010 */
[----:B------:R-:W-:Y:S02]  /*1d50*/  MOV R16, R62 ;  /* 0x0000003e00107202 */ /* 0x000fe40000000f00 */
[----:B------:R-:W-:Y:S02]  /*1d60*/  MOV R17, R63 ;  /* 0x0000003f00117202 */ /* 0x000fe40000000f00 */
[----:B------:R0:W-:Y:S01]  /*1d70*/  STG.E.64 desc[UR14][R60.64], R58 ;  /* 0x0000003a3c007986 */ /* 0x0001e2000c101b0e */
[----:B------:R-:W-:-:S07]  /*1d80*/  IADD3 R2, PT, PT, R2, 0x80, RZ ;  /* 0x0000008002027810 */ /* 0x000fce0007ffe0ff */
.L_x_4135:
[----:B------:R-:W-:Y:S05]  /*1d90*/  BSYNC.RECONVERGENT B1 ;  /* 0x0000000000017941 */ /* 0x000fea0003800200 */
.L_x_4134:
        /* <DEDUP_REMOVED lines=8> */
[----:B------:R-:W-:-:S04]  /*1e20*/  SHF.R.U32.HI R59, RZ, 0x10, R57 ;  /* 0x00000010ff3b7819 */ /* 0x000fc80000011639 */
[----:B------:R-:W-:-:S05]  /*1e30*/  PRMT R58, R59, 0x5410, R58 ;  /* 0x000054103b3a7816 */ /* 0x000fca000000003a */
[----:B------:R-:W-:Y:S05]  /*1e40*/  @!P0 BRA `(.L_x_4140) ;  /* 0x00000000009c8947 */ /* 0x000fea0003800000 */
[----:B------:R-:W-:Y:S01]  /*1e50*/  FFMA.FTZ R53, R77, UR4, R94 ;  /* 0x000000044d357c23 */ /* 0x000fe2000801005e */
[----:B------:R-:W-:Y:S02]  /*1e60*/  HADD2.F32 R56, -RZ, R56.H0_H0 ;  /* 0x20000038ff387230 */ /* 0x000fe40000004100 */
[--C-:B------:R-:W-:Y:S02]  /*1e70*/  HADD2.F32 R54, -RZ, R97.reuse.H0_H0 ;  /* 0x20000061ff367230 */ /* 0x100fe40000004100 */
[----:B------:R-:W-:Y:S01]  /*1e80*/  FADD.FTZ R53, R78, -R53 ;  /* 0x800000354e357221 */ /* 0x000fe20000010000 */
[----:B------:R-:W-:Y:S02]  /*1e90*/  HADD2.F32 R59, -RZ, R97.H1_H1 ;  /* 0x30000061ff3b7230 */ /* 0x000fe40000004100 */
[--C-:B------:R-:W-:Y:S02]  /*1ea0*/  HADD2.F32 R60, -RZ, R98.reuse.H0_H0 ;  /* 0x20000062ff3c7230 */ /* 0x100fe40000004100 */
        /* <DEDUP_REMOVED lines=31> */
[----:B------:R-:W-:Y:S01]  /*20a0*/  PRMT R58, R60, 0x7610, R58 ;  /* 0x000076103c3a7816 */ /* 0x000fe2000000003a */
[----:B------:R-:W-:Y:S06]  /*20b0*/  BRA `(.L_x_4141) ;  /* 0x0000000000987947 */ /* 0x000fec0003800000 */
.L_x_4140:
        /* <DEDUP_REMOVED lines=16> */
[----:B------:R-:W-:Y:S02]  /*21c0*/  HADD2.F32 R59, -RZ, R97.H1_H1 ;  /* 0x30000061ff3b7230 */ /* 0x000fe40000004100 */
        /* <DEDUP_REMOVED lines=20> */
[----:B------:R-:W-:-:S07]  /*2310*/  PRMT R58, R60, 0x7610, R58 ;  /* 0x000076103c3a7816 */ /* 0x000fce000000003a */
.L_x_4141:
        /* <DEDUP_REMOVED lines=16> */
.L_x_4139:
[----:B------:R-:W-:Y:S05]  /*2420*/  BSYNC.RECONVERGENT B1 ;  /* 0x0000000000017941 */ /* 0x000fea0003800200 */
.L_x_4138:
[----:B------:R-:W-:Y:S05]  /*2430*/  @!P2 BRA `(.L_x_4142) ;  /* 0x000000180094a947 */ /* 0x000fea0003800000 */
[----:B0-2---:R-:W0:Y:S02]  /*2440*/  LDC.64 R56, c[0x0][0x390] ;  /* 0x0000e400ff387b82 */ /* 0x005e240000000a00 */
        /* <DEDUP_REMOVED lines=36> */
[----:B------:R-:W-:Y:S01]  /*2690*/  FMUL.FTZ R103, R104, R103 ;  /* 0x0000006768677220 */ /* 0x000fe20000410000 */
[----:B------:R-:W-:Y:S01]  /*26a0*/  FFMA.FTZ R63, R56, R63, R9 ;  /* 0x0000003f383f7223 */ /* 0x000fe20000010009 */
[----:B------:R-:W-:Y:S01]  /*26b0*/  FFMA.FTZ R94, R61, R57, R10 ;  /* 0x000000393d5e7223 */ /* 0x000fe2000001000a */
[----:B------:R-:W-:Y:S02]  /*26c0*/  F2FP.F16.F32.PACK_AB R8, R59, R8 ;  /* 0x000000083b08723e */ /* 0x000fe400000000ff */
[----:B------:R-:W-:Y:S01]  /*26d0*/  F2FP.F16.F32.PACK_AB R60, R103, R60 ;  /* 0x0000003c673c723e */ /* 0x000fe200000000ff */
[----:B------:R-:W-:Y:S01]  /*26e0*/  FFMA.FTZ R103, R104, R58, R11 ;  /* 0x0000003a68677223 */ /* 0x000fe2000001000b */
[C---:B------:R-:W-:Y:S02]  /*26f0*/  PRMT R56, R8.reuse, 0x7632, R56 ;  /* 0x0000763208387816 */ /* 0x040fe40000000038 */
[----:B------:R-:W-:-:S02]  /*2700*/  PRMT R61, R8, 0x7610, R61 ;  /* 0x00007610083d7816 */ /* 0x000fc4000000003d */
[C---:B------:R-:W-:Y:S02]  /*2710*/  PRMT R59, R60.reuse, 0x7632, R59 ;  /* 0x000076323c3b7816 */ /* 0x040fe4000000003b */
[----:B------:R-:W-:Y:S01]  /*2720*/  PRMT R58, R60, 0x7610, R58 ;  /* 0x000076103c3a7816 */ /* 0x000fe2000000003a */
[----:B------:R-:W-:Y:S06]  /*2730*/  BRA `(.L_x_4144) ;  /* 0x0000000000987947 */ /* 0x000fec0003800000 */
.L_x_4143:
[--C-:B------:R-:W-:Y:S01]  /*2740*/  FFMA.FTZ R59, R85, UR4, R94.reuse ;  /* 0x00000004553b7c23 */ /* 0x100fe2000801005e */
[----:B------:R-:W-:Y:S02]  /*2750*/  HADD2.F32 R56, -RZ, R56.H0_H0 ;  /* 0x20000038ff387230 */ /* 0x000fe40000004100 */
[----:B------:R-:W-:Y:S01]  /*2760*/  FFMA.FTZ R61, R89, UR4, R94 ;  /* 0x00000004593d7c23 */ /* 0x000fe2000801005e */
[----:B------:R-:W-:Y:S02]  /*2770*/  HADD2.F32 R60, -RZ, R99.H0_H0 ;  /* 0x20000063ff3c7230 */ /* 0x000fe40000004100 */
[----:B------:R-:W-:Y:S01]  /*2780*/  FADD.FTZ R59, R86, -R59 ;  /* 0x8000003b563b7221 */ /* 0x000fe20000010000 */
[----:B------:R-:W-:Y:S02]  /*2790*/  HADD2.F32 R103, -RZ, R100.H1_H1 ;  /* 0x30000064ff677230 */ /* 0x000fe40000004100 */
[----:B------:R-:W-:Y:S01]  /*27a0*/  FADD.FTZ R61, R90, -R61 ;  /* 0x8000003d5a3d7221 */ /* 0x000fe20000010000 */
[----:B------:R-:W-:-:S02]  /*27b0*/  HADD2.F32 R63, -RZ, R58.H1_H1 ;  /* 0x3000003aff3f7230 */ /* 0x000fc40000004100 */
[----:B------:R-:W-:Y:S01]  /*27c0*/  FMUL.FTZ R59, R59, UR24 ;  /* 0x000000183b3b7c20 */ /* 0x000fe20008410000 */
[----:B------:R-:W-:Y:S02]  /*27d0*/  HADD2.F32 R57, -RZ, R57.H0_H0 ;  /* 0x20000039ff397230 */ /* 0x000fe40000004100 */
[----:B------:R-:W-:Y:S01]  /*27e0*/  FMUL.FTZ R61, R61, UR24 ;  /* 0x000000183d3d7c20 */ /* 0x000fe20008410000 */
[----:B------:R-:W-:Y:S02]  /*27f0*/  HADD2.F32 R58, -RZ, R58.H0_H0 ;  /* 0x2000003aff3a7230 */ /* 0x000fe40000004100 */
[----:B------:R-:W-:Y:S01]  /*2800*/  FMUL.FTZ R59, R59, UR12 ;  /* 0x0000000c3b3b7c20 */ /* 0x000fe20008410000 */
[----:B------:R-:W-:-:S03]  /*2810*/  FMUL.FTZ R61, R61, UR12 ;  /* 0x0000000c3d3d7c20 */ /* 0x000fc60008410000 */
[C---:B------:R-:W-:Y:S01]  /*2820*/  FFMA.FTZ R62, R59.reuse, R56, R8 ;  /* 0x000000383b3e7223 */ /* 0x040fe20000010008 */
[--C-:B------:R-:W-:Y:S01]  /*2830*/  FFMA.FTZ R56, R88, UR4, R94.reuse ;  /* 0x0000000458387c23 */ /* 0x100fe2000801005e */
[----:B------:R-:W-:Y:S01]  /*2840*/  FFMA.FTZ R94, R92, UR4, R94 ;  /* 0x000000045c5e7c23 */ /* 0x000fe2000801005e */
[----:B------:R-:W-:Y:S01]  /*2850*/  FMUL.FTZ R8, R59, R60 ;  /* 0x0000003c3b087220 */ /* 0x000fe20000410000 */
[----:B------:R-:W-:Y:S02]  /*2860*/  HADD2.F32 R59, -RZ, R99.H1_H1 ;  /* 0x30000063ff3b7230 */ /* 0x000fe40000004100 */
[----:B------:R-:W-:Y:S01]  /*2870*/  FADD.FTZ R56, R87, -R56 ;  /* 0x8000003857387221 */ /* 0x000fe20000010000 */
[----:B------:R-:W-:Y:S01]  /*2880*/  FADD.FTZ R94, R91, -R94 ;  /* 0x8000005e5b5e7221 */ /* 0x000fe20000010000 */
[----:B------:R-:W-:Y:S02]  /*2890*/  HADD2.F32 R60, -RZ, R100.H0_H0 ;  /* 0x20000064ff3c7230 */ /* 0x000fe40000004100 */
        /* <DEDUP_REMOVED lines=8> */
[----:B------:R-:W-:-:S03]  /*2920*/  FFMA.FTZ R63, R56, R63, R9 ;  /* 0x0000003f383f7223 */ /* 0x000fc60000010009 */
[----:B------:R-:W-:Y:S02]  /*2930*/  F2FP.F16.F32.PACK_AB R8, R59, R8 ;  /* 0x000000083b08723e */ /* 0x000fe400000000ff */
[----:B------:R-:W-:Y:S01]  /*2940*/  F2FP.F16.F32.PACK_AB R60, R103, R60 ;  /* 0x0000003c673c723e */ /* 0x000fe200000000ff */
[----:B------:R-:W-:Y:S01]  /*2950*/  FFMA.FTZ R103, R104, R58, R11 ;  /* 0x0000003a68677223 */ /* 0x000fe2000001000b */
[C---:B------:R-:W-:Y:S02]  /*2960*/  PRMT R56, R8.reuse, 0x7632, R56 ;  /* 0x0000763208387816 */ /* 0x040fe40000000038 */
[----:B------:R-:W-:Y:S02]  /*2970*/  PRMT R61, R8, 0x7610, R61 ;  /* 0x00007610083d7816 */ /* 0x000fe4000000003d */
[C---:B------:R-:W-:Y:S02]  /*2980*/  PRMT R59, R60.reuse, 0x7632, R59 ;  /* 0x000076323c3b7816 */ /* 0x040fe4000000003b */
[----:B------:R-:W-:-:S07]  /*2990*/  PRMT R58, R60, 0x7610, R58 ;  /* 0x000076103c3a7816 */ /* 0x000fce000000003a */
.L_x_4144:
        /* <DEDUP_REMOVED lines=16> */
.L_x_4133:
        /* <DEDUP_REMOVED lines=10> */
[----:B------:R-:W-:Y:S02]  /*2b40*/  HADD2.F32 R60, -RZ, R65.H0_H0 ;  /* 0x20000041ff3c7230 */ /* 0x000fe40000004100 */
[----:B------:R-:W-:Y:S01]  /*2b50*/  FADD.FTZ R62, R75, -R58 ;  /* 0x8000003a4b3e7221 */ /* 0x000fe20000010000 */
[----:B------:R-:W-:Y:S01]  /*2b60*/  FADD.FTZ R59, R74, -R59 ;  /* 0x8000003b4a3b7221 */ /* 0x000fe20000010000 */
[----:B------:R-:W-:Y:S01]  /*2b70*/  FFMA.FTZ R58, R72, UR4, R94 ;  /* 0x00000004483a7c23 */ /* 0x000fe2000801005e */
[--C-:B------:R-:W-:Y:S02]  /*2b80*/  HADD2.F32 R61, -RZ, R102.reuse.H0_H0 ;  /* 0x20000066ff3d7230 */ /* 0x100fe40000004100 */
[----:B-----5:R-:W-:Y:S01]  /*2b90*/  FFMA.FTZ R62, R62, UR24, R7 ;  /* 0x000000183e3e7c23 */ /* 0x020fe20008010007 */
[----:B------:R-:W-:Y:S01]  /*2ba0*/  FFMA.FTZ R63, R59, UR24, R6 ;  /* 0x000000183b3f7c23 */ /* 0x000fe20008010006 */
[----:B------:R-:W-:Y:S01]  /*2bb0*/  FADD.FTZ R58, R71, -R58 ;  /* 0x8000003a473a7221 */ /* 0x000fe20000010000 */
[----:B------:R-:W-:Y:S01]  /*2bc0*/  FFMA.FTZ R59, R3, UR4, R94 ;  /* 0x00000004033b7c23 */ /* 0x000fe2000801005e */
[----:B------:R-:W-:-:S02]  /*2bd0*/  HADD2.F32 R109, -RZ, R102.H1_H1 ;  /* 0x30000066ff6d7230 */ /* 0x000fc40000004100 */
[----:B------:R-:W-:Y:S01]  /*2be0*/  FMUL.FTZ R63, R63, UR12 ;  /* 0x0000000c3f3f7c20 */ /* 0x000fe20008410000 */
[----:B------:R-:W-:Y:S01]  /*2bf0*/  FFMA.FTZ R104, R58, UR24, R5 ;  /* 0x000000183a687c23 */ /* 0x000fe20008010005 */
[----:B------:R-:W-:Y:S01]  /*2c00*/  FADD.FTZ R59, R70, -R59 ;  /* 0x8000003b463b7221 */ /* 0x000fe20000010000 */
[----:B------:R-:W-:Y:S01]  /*2c10*/  FMUL.FTZ R62, R62, UR12 ;  /* 0x0000000c3e3e7c20 */ /* 0x000fe20008410000 */
[----:B------:R-:W-:Y:S01]  /*2c20*/  FMUL.FTZ R105, R60, R63 ;  /* 0x0000003f3c697220 */ /* 0x000fe20000410000 */
[----:B------:R-:W-:Y:S01]  /*2c30*/  FMUL.FTZ R104, R104, UR12 ;  /* 0x0000000c68687c20 */ /* 0x000fe20008410000 */
[----:B------:R-:W-:Y:S01]  /*2c40*/  FFMA.FTZ R103, R59, UR24, R4 ;  /* 0x000000183b677c23 */ /* 0x000fe20008010004 */
[----:B------:R-:W-:Y:S01]  /*2c50*/  HADD2.F32 R106, -RZ, R64.H0_H0 ;  /* 0x20000040ff6a7230 */ /* 0x000fe20000004100 */
[----:B------:R-:W0:Y:S01]  /*2c60*/  LDC.64 R58, c[0x0][0x468] ;  /* 0x00011a00ff3a7b82 */ /* 0x000e220000000a00 */
[----:B------:R-:W-:Y:S01]  /*2c70*/  FMUL.FTZ R108, R61, R104 ;  /* 0x000000683d6c7220 */ /* 0x000fe20000410000 */
[----:B------:R-:W-:Y:S01]  /*2c80*/  FMUL.FTZ R109, R109, R62 ;  /* 0x0000003e6d6d7220 */ /* 0x000fe20000410000 */
[----:B------:R-:W-:Y:S01]  /*2c90*/  FMUL.FTZ R103, R103, UR12 ;  /* 0x0000000c67677c20 */ /* 0x000fe20008410000 */
[----:B------:R-:W-:Y:S03]  /*2ca0*/  F2F.F16.F32 R105, R105 ;  /* 0x0000006900697304 */ /* 0x000fe60000200800 */
[----:B------:R-:W-:-:S05]  /*2cb0*/  FMUL.FTZ R106, R106, R103 ;  /* 0x000000676a6a7220 */ /* 0x000fca0000410000 */
[----:B------:R-:W1:Y:S08]  /*2cc0*/  F2F.F16.F32 R60, R108 ;  /* 0x0000006c003c7304 */ /* 0x000e700000200800 */
[----:B------:R-:W3:Y:S01]  /*2cd0*/  F2F.F16.F32 R110, R109 ;  /* 0x0000006d006e7304 */ /* 0x000ee20000200800 */
[C---:B0-----:R-:W-:Y:S01]  /*2ce0*/  IMAD.WIDE.U32 R58, R2.reuse, 0x8, R58 ;  /* 0x00000008023a7825 */ /* 0x041fe200078e003a */
[----:B------:R-:W-:-:S06]  /*2cf0*/  IADD3 R2, PT, PT, R2, 0x80, RZ ;  /* 0x0000008002027810 */ /* 0x000fcc0007ffe0ff */
[----:B------:R-:W0:Y:S01]  /*2d00*/  F2F.F16.F32 R107, R106 ;  /* 0x0000006a006b7304 */ /* 0x000e220000200800 */
[----:B-1----:R-:W-:Y:S01]  /*2d10*/  IMAD.WIDE.U32 R60, R60, 0x10000, RZ ;  /* 0x000100003c3c7825 */ /* 0x002fe200078e00ff */
[----:B---3--:R-:W-:-:S04]  /*2d20*/  PRMT R105, R105, 0x5410, R110 ;  /* 0x0000541069697816 */ /* 0x008fc8000000006e */
[----:B------:R-:W-:Y:S02]  /*2d30*/  LOP3.LUT R61, R105, R61, RZ, 0xfc, !PT ;  /* 0x0000003d693d7212 */ /* 0x000fe400078efcff */
        /* <DEDUP_REMOVED lines=12> */
.L_x_4147:
[----:B------:R-:W-:Y:S05]  /*2e00*/  BSYNC.RECONVERGENT B1 ;  /* 0x0000000000017941 */ /* 0x000fea0003800200 */
.L_x_4146:
[----:B------:R-:W-:Y:S04]  /*2e10*/  BSSY.RECONVERGENT B1, `(.L_x_4148) ;  /* 0x0000033000017945 */ /* 0x000fe80003800200 */
[----:B------:R-:W-:Y:S05]  /*2e20*/  @!P3 BRA `(.L_x_4149) ;  /* 0x0000000000c4b947 */ /* 0x000fea0003800000 */
[----:B------:R-:W0:Y:S02]  /*2e30*/  LDC.64 R56, c[0x0][0x390] ;  /* 0x0000e400ff387b82 */ /* 0x000e240000000a00 */
[----:B0-----:R-:W-:-:S06]  /*2e40*/  IMAD.WIDE.U32 R56, R2, 0x8, R56 ;  /* 0x0000000802387825 */ /* 0x001fcc00078e0038 */
[----:B------:R-:W2:Y:S01]  /*2e50*/  LDG.E.64 R56, desc[UR14][R56.64] ;  /* 0x0000000e38387981 */ /* 0x000ea2000c1e1b00 */
[--C-:B------:R-:W-:Y:S01]  /*2e60*/  FFMA.FTZ R58, R84, UR4, R94.reuse ;  /* 0x00000004543a7c23 */ /* 0x100fe2000801005e */
[----:B------:R-:W-:Y:S01]  /*2e70*/  FFMA.FTZ R59, R81, UR4, R94 ;  /* 0x00000004513b7c23 */ /* 0x000fe2000801005e */
[--C-:B------:R-:W-:Y:S02]  /*2e80*/  HADD2.F32 R60, -RZ, R98.reuse.H0_H0 ;  /* 0x20000062ff3c7230 */ /* 0x100fe40000004100 */
[----:B------:R-:W-:Y:S01]  /*2e90*/  FADD.FTZ R62, R83, -R58 ;  /* 0x8000003a533e7221 */ /* 0x000fe20000010000 */
[----:B------:R-:W-:Y:S01]  /*2ea0*/  FADD.FTZ R59, R82, -R59 ;  /* 0x8000003b523b7221 */ /* 0x000fe20000010000 */
[----:B------:R-:W-:Y:S01]  /*2eb0*/  FFMA.FTZ R58, R80, UR4, R94 ;  /* 0x00000004503a7c23 */ /* 0x000fe2000801005e */
[----:B------:R-:W-:Y:S02]  /*2ec0*/  HADD2.F32 R61, -RZ, R97.H1_H1 ;  /* 0x30000061ff3d7230 */ /* 0x000fe40000004100 */
        /* <DEDUP_REMOVED lines=39> */
.L_x_4149:
[----:B------:R-:W-:Y:S05]  /*3140*/  BSYNC.RECONVERGENT B1 ;  /* 0x0000000000017941 */ /* 0x000fea0003800200 */
.L_x_4148:
        /* <DEDUP_REMOVED lines=15> */
[----:B------:R-:W-:Y:S01]  /*3240*/  FMUL.FTZ R63, R63, UR12 ;  /* 0x0000000c3f3f7c20 */ /* 0x000fe20008410000 */
[----:B------:R-:W-:Y:S01]  /*3250*/  FADD.FTZ R59, R86, -R59 ;  /* 0x8000003b563b7221 */ /* 0x000fe20000010000 */
[----:B------:R-:W-:Y:S01]  /*3260*/  FFMA.FTZ R94, R58, UR24, R49 ;  /* 0x000000183a5e7c23 */ /* 0x000fe20008010031 */
[----:B------:R-:W-:Y:S01]  /*3270*/  FMUL.FTZ R62, R62, UR12 ;  /* 0x0000000c3e3e7c20 */ /* 0x000fe20008410000 */
[----:B------:R-:W-:-:S02]  /*3280*/  HADD2.F32 R61, -RZ, R99.H1_H1 ;  /* 0x30000063ff3d7230 */ /* 0x000fc40000004100 */
[----:B------:R-:W-:Y:S01]  /*3290*/  FFMA.FTZ R103, R59, UR24, R48 ;  /* 0x000000183b677c23 */ /* 0x000fe20008010030 */
[----:B------:R-:W-:Y:S01]  /*32a0*/  FMUL.FTZ R94, R94, UR12 ;  /* 0x0000000c5e5e7c20 */ /* 0x000fe20008410000 */
[----:B------:R-:W-:Y:S02]  /*32b0*/  HADD2.F32 R108, -RZ, R99.H0_H0 ;  /* 0x20000063ff6c7230 */ /* 0x000fe40000004100 */
[----:B------:R-:W-:Y:S01]  /*32c0*/  FMUL.FTZ R104, R104, R63 ;  /* 0x0000003f68687220 */ /* 0x000fe20000410000 */
[----:B------:R-:W-:Y:S01]  /*32d0*/  FMUL.FTZ R107, R107, R62 ;  /* 0x0000003e6b6b7220 */ /* 0x000fe20000410000 */
[----:B------:R-:W-:Y:S01]  /*32e0*/  FMUL.FTZ R103, R103, UR12 ;  /* 0x0000000c67677c20 */ /* 0x000fe20008410000 */
[----:B------:R-:W-:Y:S01]  /*32f0*/  FMUL.FTZ R106, R61, R94 ;  /* 0x0000005e3d6a7220 */ /* 0x000fe20000410000 */
[----:B------:R-:W0:Y:S02]  /*3300*/  LDC.64 R58, c[0x0][0x468] ;  /* 0x00011a00ff3a7b82 */ /* 0x000e240000000a00 */
[----:B------:R-:W-:Y:S01]  /*3310*/  FMUL.FTZ R105, R108, R103 ;  /* 0x000000676c697220 */ /* 0x000fe20000410000 */
[----:B------:R-:W1:Y:S08]  /*3320*/  F2F.F16.F32 R60, R106 ;  /* 0x0000006a003c7304 */ /* 0x000e700000200800 */
        /* <DEDUP_REMOVED lines=20> */
.L_x_4145:
[----:B------:R-:W-:Y:S04]  /*3470*/  BSSY.RECONVERGENT B1, `(.L_x_4150) ;  /* 0x0000036000017945 */ /* 0x000fe80003800200 */
[----:B------:R-:W-:Y:S05]  /*3480*/  @!P1 BRA `(.L_x_4151) ;  /* 0x0000000000d09947 */ /* 0x000fea0003800000 */
[----:B------:R-:W0:Y:S02]  /*3490*/  LDC.64 R56, c[0x0][0x390] ;  /* 0x0000e400ff387b82 */ /* 0x000e240000000a00 */
[----:B0-----:R-:W-:-:S06]  /*34a0*/  IMAD.WIDE.U32 R56, R2, 0x8, R56 ;  /* 0x0000000802387825 */ /* 0x001fcc00078e0038 */
[----:B------:R-:W2:Y:S01]  /*34b0*/  LDG.E.64 R56, desc[UR14][R56.64] ;  /* 0x0000000e38387981 */ /* 0x000ea2000c1e1b00 */
[--C-:B------:R-:W-:Y:S01]  /*34c0*/  FFMA.FTZ R53, R73, UR4, R94.reuse ;  /* 0x0000000449357c23 */ /* 0x100fe2000801005e */
[--C-:B------:R-:W-:Y:S01]  /*34d0*/  FFMA.FTZ R52, R76, UR4, R94.reuse ;  /* 0x000000044c347c23 */ /* 0x100fe2000801005e */
[----:B------:R-:W-:Y:S02]  /*34e0*/  HADD2.F32 R58, -RZ, R65.H0_H0 ;  /* 0x20000041ff3a7230 */ /* 0x000fe40000004100 */
[----:B------:R-:W-:Y:S01]  /*34f0*/  FFMA.FTZ R59, R3, UR4, R94 ;  /* 0x00000004033b7c23 */ /* 0x000fe2000801005e */
[----:B------:R-:W-:Y:S01]  /*3500*/  FADD.FTZ R53, R74, -R53 ;  /* 0x800000354a357221 */ /* 0x000fe20000010000 */
[----:B------:R-:W-:Y:S01]  /*3510*/  FADD.FTZ R60, R75, -R52 ;  /* 0x800000344b3c7221 */ /* 0x000fe20000010000 */
[----:B------:R-:W-:Y:S01]  /*3520*/  FFMA.FTZ R52, R72, UR4, R94 ;  /* 0x0000000448347c23 */ /* 0x000fe2000801005e */
[--C-:B------:R-:W-:Y:S02]  /*3530*/  HADD2.F32 R61, -RZ, R102.reuse.H1_H1 ;  /* 0x30000066ff3d7230 */ /* 0x100fe40000004100 */
[----:B-----5:R-:W-:Y:S01]  /*3540*/  FFMA.FTZ R54, R53, UR24, R6 ;  /* 0x0000001835367c23 */ /* 0x020fe20008010006 */
[----:B------:R-:W-:Y:S01]  /*3550*/  FFMA.FTZ R55, R60, UR24, R7 ;  /* 0x000000183c377c23 */ /* 0x000fe20008010007 */
[----:B------:R-:W-:Y:S01]  /*3560*/  FADD.FTZ R52, R71, -R52 ;  /* 0x8000003447347221 */ /* 0x000fe20000010000 */
[----:B------:R-:W-:Y:S01]  /*3570*/  FADD.FTZ R59, R70, -R59 ;  /* 0x8000003b463b7221 */ /* 0x000fe20000010000 */
[----:B------:R-:W-:Y:S01]  /*3580*/  FMUL.FTZ R105, R54, UR12 ;  /* 0x0000000c36697c20 */ /* 0x000fe20008410000 */
[----:B------:R-:W-:Y:S01]  /*3590*/  FMUL.FTZ R106, R55, UR12 ;  /* 0x0000000c376a7c20 */ /* 0x000fe20008410000 */
[----:B------:R-:W-:Y:S01]  /*35a0*/  FFMA.FTZ R53, R52, UR24, R5 ;  /* 0x0000001834357c23 */ /* 0x000fe20008010005 */
[----:B------:R-:W-:-:S02]  /*35b0*/  HADD2.F32 R63, -RZ, R102.H0_H0 ;  /* 0x20000066ff3f7230 */ /* 0x000fc40000004100 */
[----:B------:R-:W-:Y:S01]  /*35c0*/  FMUL.FTZ R58, R58, R105 ;  /* 0x000000693a3a7220 */ /* 0x000fe20000410000 */
[----:B------:R-:W-:Y:S01]  /*35d0*/  FFMA.FTZ R52, R59, UR24, R4 ;  /* 0x000000183b347c23 */ /* 0x000fe20008010004 */
[----:B------:R-:W-:Y:S01]  /*35e0*/  FMUL.FTZ R104, R53, UR12 ;  /* 0x0000000c35687c20 */ /* 0x000fe20008410000 */
[----:B------:R-:W-:Y:S01]  /*35f0*/  FMUL.FTZ R111, R61, R106 ;  /* 0x0000006a3d6f7220 */ /* 0x000fe20000410000 */
[----:B------:R0:W-:Y:S01]  /*3600*/  F2F.F16.F32 R107, R58 ;  /* 0x0000003a006b7304 */ /* 0x0001e20000200800 */
[----:B------:R-:W1:Y:S01]  /*3610*/  LDC.64 R60, c[0x0][0x478] ;  /* 0x00011e00ff3c7b82 */ /* 0x000e620000000a00 */
[----:B------:R-:W-:Y:S02]  /*3620*/  HADD2.F32 R62, -RZ, R64.H0_H0 ;  /* 0x20000040ff3e7230 */ /* 0x000fe40000004100 */
[----:B------:R-:W-:Y:S01]  /*3630*/  FMUL.FTZ R108, R63, R104 ;  /* 0x000000683f6c7220 */ /* 0x000fe20000410000 */
[----:B------:R-:W-:-:S03]  /*3640*/  FMUL.FTZ R103, R52, UR12 ;  /* 0x0000000c34677c20 */ /* 0x000fc60008410000 */
[----:B------:R-:W3:Y:S01]  /*3650*/  F2F.F16.F32 R63, R108 ;  /* 0x0000006c003f7304 */ /* 0x000ee20000200800 */
[----:B0-----:R-:W0:Y:S01]  /*3660*/  LDC.64 R58, c[0x0][0x468] ;  /* 0x00011a00ff3a7b82 */ /* 0x001e220000000a00 */
[----:B------:R-:W-:-:S06]  /*3670*/  FMUL.FTZ R110, R62, R103 ;  /* 0x000000673e6e7220 */ /* 0x000fcc0000410000 */
[----:B------:R-:W4:Y:S01]  /*3680*/  F2F.F16.F32 R112, R111 ;  /* 0x0000006f00707304 */ /* 0x000f220000200800 */
[----:B---3--:R-:W-:-:S07]  /*3690*/  IMAD.WIDE.U32 R62, R63, 0x10000, RZ ;  /* 0x000100003f3e7825 */ /* 0x008fce00078e00ff */
[----:B------:R-:W3:Y:S01]  /*36a0*/  F2F.F16.F32 R109, R110 ;  /* 0x0000006e006d7304 */ /* 0x000ee20000200800 */
[----:B-1----:R-:W-:Y:S01]  /*36b0*/  IMAD.WIDE.U32 R60, R2, 0x10, R60 ;  /* 0x00000010023c7825 */ /* 0x002fe200078e003c */
[----:B----4-:R-:W-:-:S04]  /*36c0*/  PRMT R107, R107, 0x5410, R112 ;  /* 0x000054106b6b7816 */ /* 0x010fc80000000070 */
[----:B------:R1:W-:Y:S01]  /*36d0*/  STG.E.128 desc[UR14][R60.64], R52 ;  /* 0x000000343c007986 */ /* 0x0003e2000c101d0e */
[C---:B0-----:R-:W-:Y:S01]  /*36e0*/  IMAD.WIDE.U32 R58, R2.reuse, 0x8, R58 ;  /* 0x00000008023a7825 */ /* 0x041fe200078e003a */
[----:B------:R-:W-:Y:S02]  /*36f0*/  IADD3 R2, PT, PT, R2, 0x80, RZ ;  /* 0x0000008002027810 */ /* 0x000fe40007ffe0ff */
        /* <DEDUP_REMOVED lines=13> */
.L_x_4151:
[----:B------:R-:W-:Y:S05]  /*37d0*/  BSYNC.RECONVERGENT B1 ;  /* 0x0000000000017941 */ /* 0x000fea0003800200 */
.L_x_4150:
[----:B------:R-:W-:Y:S04]  /*37e0*/  BSSY.RECONVERGENT B1, `(.L_x_4152) ;  /* 0x0000036000017945 */ /* 0x000fe80003800200 */
[----:B------:R-:W-:Y:S05]  /*37f0*/  @!P3 BRA `(.L_x_4153) ;  /* 0x0000000000d0b947 */ /* 0x000fea0003800000 */
[----:B------:R-:W0:Y:S02]  /*3800*/  LDC.64 R56, c[0x0][0x390] ;  /* 0x0000e400ff387b82 */ /* 0x000e240000000a00 */
[----:B0-----:R-:W-:-:S06]  /*3810*/  IMAD.WIDE.U32 R56, R2, 0x8, R56 ;  /* 0x0000000802387825 */ /* 0x001fcc00078e0038 */
[----:B------:R-:W2:Y:S01]  /*3820*/  LDG.E.64 R56, desc[UR14][R56.64] ;  /* 0x0000000e38387981 */ /* 0x000ea2000c1e1b00 */
[--C-:B------:R-:W-:Y:S01]  /*3830*/  FFMA.FTZ R53, R81, UR4, R94.reuse ;  /* 0x0000000451357c23 */ /* 0x100fe2000801005e */
[--C-:B------:R-:W-:Y:S01]  /*3840*/  FFMA.FTZ R52, R84, UR4, R94.reuse ;  /* 0x0000000454347c23 */ /* 0x100fe2000801005e */
[--C-:B------:R-:W-:Y:S02]  /*3850*/  HADD2.F32 R58, -RZ, R98.reuse.H0_H0 ;  /* 0x20000062ff3a7230 */ /* 0x100fe40000004100 */
[----:B------:R-:W-:Y:S01]  /*3860*/  FFMA.FTZ R59, R77, UR4, R94 ;  /* 0x000000044d3b7c23 */ /* 0x000fe2000801005e */
[----:B------:R-:W-:Y:S01]  /*3870*/  FADD.FTZ R53, R82, -R53 ;  /* 0x8000003552357221 */ /* 0x000fe20000010000 */
[----:B------:R-:W-:Y:S01]  /*3880*/  FADD.FTZ R60, R83, -R52 ;  /* 0x80000034533c7221 */ /* 0x000fe20000010000 */
[----:B------:R-:W-:Y:S01]  /*3890*/  FFMA.FTZ R52, R80, UR4, R94 ;  /* 0x0000000450347c23 */ /* 0x000fe2000801005e */
[----:B------:R-:W-:Y:S02]  /*38a0*/  HADD2.F32 R61, -RZ, R98.H1_H1 ;  /* 0x30000062ff3d7230 */ /* 0x000fe40000004100 */
[----:B-----5:R-:W-:Y:S01]  /*38b0*/  FFMA.FTZ R54, R53, UR24, R46 ;  /* 0x0000001835367c23 */ /* 0x020fe2000801002e */
[----:B------:R-:W-:Y:S01]  /*38c0*/  FFMA.FTZ R55, R60, UR24, R47 ;  /* 0x000000183c377c23 */ /* 0x000fe2000801002f */
[----:B------:R-:W-:Y:S01]  /*38d0*/  FADD.FTZ R52, R79, -R52 ;  /* 0x800000344f347221 */ /* 0x000fe20000010000 */
[----:B------:R-:W-:Y:S01]  /*38e0*/  FADD.FTZ R59, R78, -R59 ;  /* 0x8000003b4e3b7221 */ /* 0x000fe20000010000 */
[----:B------:R-:W-:Y:S01]  /*38f0*/  FMUL.FTZ R105, R54, UR12 ;  /* 0x0000000c36697c20 */ /* 0x000fe20008410000 */
[----:B------:R-:W-:Y:S01]  /*3900*/  FMUL.FTZ R106, R55, UR12 ;  /* 0x0000000c376a7c20 */ /* 0x000fe20008410000 */
[----:B------:R-:W-:Y:S01]  /*3910*/  FFMA.FTZ R53, R52, UR24, R45 ;  /* 0x0000001834357c23 */ /* 0x000fe2000801002d */
[----:B------:R-:W-:-:S02]  /*3920*/  HADD2.F32 R63, -RZ, R97.H1_H1 ;  /* 0x30000061ff3f7230 */ /* 0x000fc40000004100 */
        /* <DEDUP_REMOVED lines=33> */
.L_x_4153:
[----:B------:R-:W-:Y:S05]  /*3b40*/  BSYNC.RECONVERGENT B1 ;  /* 0x0000000000017941 */ /* 0x000fea0003800200 */
.L_x_4152:
[----:B------:R-:W-:Y:S05]  /*3b50*/  @!P2 BRA `(.L_x_4142) ;  /* 0x0000000000cca947 */ /* 0x000fea0003800000 */
[----:B------:R-:W0:Y:S02]  /*3b60*/  LDC.64 R52, c[0x0][0x390] ;  /* 0x0000e400ff347b82 */ /* 0x000e240000000a00 */
[----:B0-----:R-:W-:-:S05]  /*3b70*/  IMAD.WIDE.U32 R52, R2, 0x8, R52 ;  /* 0x0000000802347825 */ /* 0x001fca00078e0034 */
[----:B------:R0:W2:Y:S01]  /*3b80*/  LDG.E.64 R56, desc[UR14][R52.64] ;  /* 0x0000000e34387981 */ /* 0x0000a2000c1e1b00 */
[--C-:B------:R-:W-:Y:S01]  /*3b90*/  FFMA.FTZ R55, R89, UR4, R94.reuse ;  /* 0x0000000459377c23 */ /* 0x100fe2000801005e */
[--C-:B------:R-:W-:Y:S01]  /*3ba0*/  FFMA.FTZ R58, R92, UR4, R94.reuse ;  /* 0x000000045c3a7c23 */ /* 0x100fe2000801005e */
[----:B------:R-:W-:Y:S01]  /*3bb0*/  FFMA.FTZ R59, R85, UR4, R94 ;  /* 0x00000004553b7c23 */ /* 0x000fe2000801005e */
[--C-:B------:R-:W-:Y:S02]  /*3bc0*/  HADD2.F32 R61, -RZ, R100.reuse.H1_H1 ;  /* 0x30000064ff3d7230 */ /* 0x100fe40000004100 */
[----:B------:R-:W-:Y:S01]  /*3bd0*/  FADD.FTZ R55, R90, -R55 ;  /* 0x800000375a377221 */ /* 0x000fe20000010000 */
[----:B------:R-:W-:Y:S01]  /*3be0*/  FADD.FTZ R62, R91, -R58 ;  /* 0x8000003a5b3e7221 */ /* 0x000fe20000010000 */
[----:B------:R-:W-:Y:S01]  /*3bf0*/  FFMA.FTZ R58, R88, UR4, R94 ;  /* 0x00000004583a7c23 */ /* 0x000fe2000801005e */
[----:B------:R-:W-:Y:S01]  /*3c00*/  FADD.FTZ R59, R86, -R59 ;  /* 0x8000003b563b7221 */ /* 0x000fe20000010000 */
[----:B-----5:R-:W-:Y:S01]  /*3c10*/  FFMA.FTZ R54, R55, UR24, R50 ;  /* 0x0000001837367c23 */ /* 0x020fe20008010032 */
[----:B------:R-:W-:Y:S01]  /*3c20*/  FFMA.FTZ R55, R62, UR24, R51 ;  /* 0x000000183e377c23 */ /* 0x000fe20008010033 */
[----:B------:R-:W-:Y:S01]  /*3c30*/  FADD.FTZ R58, R87, -R58 ;  /* 0x8000003a573a7221 */ /* 0x000fe20000010000 */
[----:B------:R-:W-:-:S02]  /*3c40*/  HADD2.F32 R60, -RZ, R100.H0_H0 ;  /* 0x20000064ff3c7230 */ /* 0x000fc40000004100 */
[----:B------:R-:W-:Y:S01]  /*3c50*/  FMUL.FTZ R103, R54, UR12 ;  /* 0x0000000c36677c20 */ /* 0x000fe20008410000 */
[----:B------:R-:W-:Y:S01]  /*3c60*/  FMUL.FTZ R104, R55, UR12 ;  /* 0x0000000c37687c20 */ /* 0x000fe20008410000 */
[----:B0-----:R-:W-:Y:S01]  /*3c70*/  FFMA.FTZ R53, R58, UR24, R49 ;  /* 0x000000183a357c23 */ /* 0x001fe20008010031 */
[----:B------:R-:W-:Y:S01]  /*3c80*/  FFMA.FTZ R52, R59, UR24, R48 ;  /* 0x000000183b347c23 */ /* 0x000fe20008010030 */
[----:B------:R-:W-:Y:S01]  /*3c90*/  FMUL.FTZ R106, R60, R103 ;  /* 0x000000673c6a7220 */ /* 0x000fe20000410000 */
[----:B------:R-:W-:Y:S01]  /*3ca0*/  FMUL.FTZ R109, R61, R104 ;  /* 0x000000683d6d7220 */ /* 0x000fe20000410000 */
[--C-:B------:R-:W-:Y:S02]  /*3cb0*/  HADD2.F32 R61, -RZ, R99.reuse.H1_H1 ;  /* 0x30000063ff3d7230 */ /* 0x100fe40000004100 */
[----:B------:R-:W-:Y:S01]  /*3cc0*/  FMUL.FTZ R94, R53, UR12 ;  /* 0x0000000c355e7c20 */ /* 0x000fe20008410000 */
[----:B------:R-:W-:Y:S01]  /*3cd0*/  HADD2.F32 R60, -RZ, R99.H0_H0 ;  /* 0x20000063ff3c7230 */ /* 0x000fe20000004100 */
[----:B------:R-:W0:Y:S01]  /*3ce0*/  LDC.64 R62, c[0x0][0x478] ;  /* 0x00011e00ff3e7b82 */ /* 0x000e220000000a00 */
[----:B------:R-:W-:Y:S01]  /*3cf0*/  FMUL.FTZ R105, R52, UR12 ;  /* 0x0000000c34697c20 */ /* 0x000fe20008410000 */
[----:B------:R-:W-:Y:S01]  /*3d00*/  FMUL.FTZ R108, R61, R94 ;  /* 0x0000005e3d6c7220 */ /* 0x000fe20000410000 */
[----:B------:R-:W-:Y:S02]  /*3d10*/  F2F.F16.F32 R106, R106 ;  /* 0x0000006a006a7304 */ /* 0x000fe40000200800 */
[----:B------:R-:W-:-:S03]  /*3d20*/  FMUL.FTZ R107, R60, R105 ;  /* 0x000000693c6b7220 */ /* 0x000fc60000410000 */
[----:B------:R-:W1:Y:S03]  /*3d30*/  LDC.64 R58, c[0x0][0x468] ;  /* 0x00011a00ff3a7b82 */ /* 0x000e660000000a00 */
[----:B------:R-:W3:Y:S08]  /*3d40*/  F2F.F16.F32 R61, R108 ;  /* 0x0000006c003d7304 */ /* 0x000ef00000200800 */
[----:B------:R-:W4:Y:S01]  /*3d50*/  F2F.F16.F32 R109, R109 ;  /* 0x0000006d006d7304 */ /* 0x000f220000200800 */
[----:B0-----:R-:W-:-:S07]  /*3d60*/  IMAD.WIDE.U32 R62, R2, 0x10, R62 ;  /* 0x00000010023e7825 */ /* 0x001fce00078e003e */
[----:B------:R-:W0:Y:S01]  /*3d70*/  F2F.F16.F32 R107, R107 ;  /* 0x0000006b006b7304 */ /* 0x000e220000200800 */
[----:B---3--:R-:W-:Y:S01]  /*3d80*/  IMAD.WIDE.U32 R60, R61, 0x10000, RZ ;  /* 0x000100003d3c7825 */ /* 0x008fe200078e00ff */
[----:B------:R3:W-:Y:S03]  /*3d90*/  STG.E.128 desc[UR14][R62.64], R52 ;  /* 0x000000343e007986 */ /* 0x0007e6000c101d0e */
[----:B-1----:R-:W-:Y:S01]  /*3da0*/  IMAD.WIDE.U32 R58, R2, 0x8, R58 ;  /* 0x00000008023a7825 */ /* 0x002fe200078e003a */
[----:B----4-:R-:W-:-:S04]  /*3db0*/  PRMT R109, R106, 0x5410, R109 ;  /* 0x000054106a6d7816 */ /* 0x010fc8000000006d */
[----:B------:R-:W-:Y:S02]  /*3dc0*/  LOP3.LUT R61, R109, R61, RZ, 0xfc, !PT ;  /* 0x0000003d6d3d7212 */ /* 0x000fe400078efcff */
[----:B0-----:R-:W-:-:S05]  /*3dd0*/  LOP3.LUT R60, R60, R107, RZ, 0xfc, !PT ;  /* 0x0000006b3c3c7212 */ /* 0x001fca00078efcff */
[----:B------:R3:W-:Y:S01]  /*3de0*/  STG.E.64 desc[UR14][R58.64], R60 ;  /* 0x0000003c3a007986 */ /* 0x0007e2000c101b0e */
[--C-:B--2---:R-:W-:Y:S02]  /*3df0*/  SHF.R.U32.HI R106, RZ, 0x10, R57.reuse ;  /* 0x00000010ff6a7819 */ /* 0x104fe40000011639 */
[----:B------:R-:W-:Y:S01]  /*3e00*/  SHF.R.U64 R2, R56, 0x10, R57 ;  /* 0x0000001038027819 */ /* 0x000fe20000001239 */
[----:B------:R-:W-:Y:S02]  /*3e10*/  HADD2.F32 R57, -RZ, R57.H0_H0 ;  /* 0x20000039ff397230 */ /* 0x000fe40000004100 */
[----:B------:R-:W-:Y:S02]  /*3e20*/  HADD2.F32 R56, -RZ, R56.H0_H0 ;  /* 0x20000038ff387230 */ /* 0x000fe40000004100 */
[----:B------:R-:W-:Y:S02]  /*3e30*/  HADD2.F32 R106, -RZ, R106.H0_H0 ;  /* 0x2000006aff6a7230 */ /* 0x000fe40000004100 */
[----:B------:R-:W-:Y:S01]  /*3e40*/  FFMA.FTZ R10, R103, R57, R10 ;  /* 0x00000039670a7223 */ /* 0x000fe2000001000a */
[----:B------:R-:W-:-:S02]  /*3e50*/  HADD2.F32 R2, -RZ, R2.H0_H0 ;  /* 0x20000002ff027230 */ /* 0x000fc40000004100 */
[----:B------:R-:W-:Y:S01]  /*3e60*/  FFMA.FTZ R8, R105, R56, R8 ;  /* 0x0000003869087223 */ /* 0x000fe20000010008 */
[----:B------:R-:W-:Y:S02]  /*3e70*/  FFMA.FTZ R11, R104, R106, R11 ;  /* 0x0000006a680b7223 */ /* 0x000fe4000001000b */
[----:B---3--:R-:W-:-:S07]  /*3e80*/  FFMA.FTZ R9, R94, R2, R9 ;  /* 0x000000025e097223 */ /* 0x008fce0000010009 */
.L_x_4142:
[----:B------:R-:W-:Y:S05]  /*3e90*/  BSYNC.RECONVERGENT B0 ;  /* 0x0000000000007941 */ /* 0x000fea0003800200 */
.L_x_4132:
[----:B------:R-:W-:Y:S02]  /*3ea0*/  UIADD3 UR7, UPT, UPT, UR7, UR22, URZ ;  /* 0x0000001607077290 */ /* 0x000fe4000fffe0ff */
[----:B------:R-:W-:Y:S02]  /*3eb0*/  UPLOP3.LUT UP2, UPT, UPT, UPT, UP2, 0x40, 0x4 ;  /* 0x000000000004789c */ /* 0x000fe40003f4e820 */
[----:B------:R-:W-:-:S09]  /*3ec0*/  UISETP.GE.AND UP1, UPT, UR7, UR23, UPT ;  /* 0x000000170700728c */ /* 0x000fd2000bf26270 */
[----:B------:R-:W-:Y:S05]  /*3ed0*/  BRA.U !UP1, `(.L_x_4154) ;  /* 0xffffffc909107547 */ /* 0x000fea000b83ffff */
.L_x_4123:
[----:B------:R-:W1:Y:S01]  /*3ee0*/  S2UR UR4, SR_CTAID.X ;  /* 0x00000000000479c3 */ /* 0x000e620000002500 */
[----:B------:R-:W-:Y:S01]  /*3ef0*/  BSSY.RECONVERGENT B0, `(.L_x_4155) ;  /* 0x000000f000007945 */ /* 0x000fe20003800200 */
[----:B-1----:R-:W-:-:S06]  /*3f00*/  UIMAD UR4, UR4, UR6, URZ ;  /* 0x00000006040472a4 */ /* 0x002fcc000f8e02ff */
[----:B------:R-:W-:-:S04]  /*3f10*/  MOV R0, UR4 ;  /* 0x0000000400007c02 */ /* 0x000fc80008000f00 */
[----:B------:R-:W-:Y:S01]  /*3f20*/  LEA.HI R93, R0, R93, RZ, 0x1e ;  /* 0x0000005d005d7211 */ /* 0x000fe200078ff0ff */
[----:B------:R-:W-:Y:S06]  /*3f30*/  @!P1 BRA `(.L_x_4156) ;  /* 0x0000000000289947 */ /* 0x000fec0003800000 */
[----:B------:R-:W1:Y:S08]  /*3f40*/  LDC.64 R2, c[0x0][0x440] ;  /* 0x00011000ff027b82 */ /* 0x000e700000000a00 */
[----:B-----5:R-:W4:Y:S08]  /*3f50*/  LDC.64 R4, c[0x0][0x448] ;  /* 0x00011200ff047b82 */ /* 0x020f300000000a00 */
        /* <DEDUP_REMOVED lines=8> */
.L_x_4156:
[----:B------:R-:W-:Y:S05]  /*3fe0*/  BSYNC.RECONVERGENT B0 ;  /* 0x0000000000007941 */ /* 0x000fea0003800200 */
.L_x_4155:
[----:B------:R-:W-:Y:S04]  /*3ff0*/  BSSY.RECONVERGENT B0, `(.L_x_4157) ;  /* 0x000000c000007945 */ /* 0x000fe80003800200 */
[----:B------:R-:W-:Y:S05]  /*4000*/  @!P3 BRA `(.L_x_4158) ;  /* 0x000000000028b947 */ /* 0x000fea0003800000 */
[----:B-1----:R-:W1:Y:S08]  /*4010*/  LDC.64 R2, c[0x0][0x440] ;  /* 0x00011000ff027b82 */ /* 0x002e700000000a00 */
        /* <DEDUP_REMOVED lines=9> */
.L_x_4158:
[----:B------:R-:W-:Y:S05]  /*40b0*/  BSYNC.RECONVERGENT B0 ;  /* 0x0000000000007941 */ /* 0x000fea0003800200 */
.L_x_4157:
[----:B------:R-:W-:Y:S05]  /*40c0*/  @!P2 EXIT ;  /* 0x000000000000a94d */ /* 0x000fea0003800000 */
[----:B-1----:R-:W1:Y:S08]  /*40d0*/  LDC.64 R2, c[0x0][0x440] ;  /* 0x00011000ff027b82 */ /* 0x002e700000000a00 */
[----:B-----5:R-:W4:Y:S08]  /*40e0*/  LDC.64 R4, c[0x0][0x448] ;  /* 0x00011200ff047b82 */ /* 0x020f300000000a00 */
        /* <DEDUP_REMOVED lines=8> */
.L_x_4159:
        /* <DEDUP_REMOVED lines=9> */
.L_x_6776:


//--------------------- .text._ZN10layer_norm13ln_bwd_kernelINS_13Kernel_traitsI6__halfS2_fS2_fjLj1536ELj1ELj1ELj4ELj8ENS_18Kernel_traits_baseILj1536ES2_S2_fS2_fjLj128EEEEELb0ELb1ELb0ELb1EEEvNS_9BwdParamsE --------------------------
	.section	.text._ZN10layer_norm13ln_bwd_kernelINS_13Kernel_traitsI6__halfS2_fS2_fjLj1536ELj1ELj1ELj4ELj8ENS_18Kernel_traits_baseILj1536ES2_S2_fS2_fjLj128EEEEELb0ELb1ELb0ELb1EEEvNS_9BwdParamsE,"ax",@progbits
	.align	128
        .global         _ZN10layer_norm13ln_bwd_kernelINS_13Kernel_traitsI6__halfS2_fS2_fjLj1536ELj1ELj1ELj4ELj8ENS_18Kernel_traits_baseILj1536ES2_S2_fS2_fjLj128EEEEELb0ELb1ELb0ELb1EEEvNS_9BwdParamsE
        .type           _ZN10layer_norm13ln_bwd_kernelINS_13Kernel_traitsI6__halfS2_fS2_fjLj1536ELj1ELj1ELj4ELj8ENS_18Kernel_traits_baseILj1536ES2_S2_fS2_fjLj128EEEEELb0ELb1ELb0ELb1EEEvNS_9BwdParamsE,@function
        .size           _ZN10layer_norm13ln_bwd_kernelINS_13Kernel_traitsI6__halfS2_fS2_fjLj1536ELj1ELj1ELj4ELj8ENS_18Kernel_traits_baseILj1536ES2_S2_fS2_fjLj128EEEEELb0ELb1ELb0ELb1EEEvNS_9BwdParamsE,(.L_x_6777 - _ZN10layer_norm13ln_bwd_kernelINS_13Kernel_traitsI6__halfS2_fS2_fjLj1536ELj1ELj1ELj4ELj8ENS_18Kernel_traits_baseILj1536ES2_S2_fS2_fjLj128EEEEELb0ELb1ELb0ELb1EEEvNS_9BwdParamsE)
        .other          _ZN10layer_norm13ln_bwd_kernelINS_13Kernel_traitsI6__halfS2_fS2_fjLj1536ELj1ELj1ELj4ELj8ENS_18Kernel_traits_baseILj1536ES2_S2_fS2_fjLj128EEEEELb0ELb1ELb0ELb1EEEvNS_9BwdParamsE,@"STO_CUDA_ENTRY STV_DEFAULT"
_ZN10layer_norm13ln_bwd_kernelINS_13Kernel_traitsI6__halfS2_fS2_fjLj1536ELj1ELj1ELj4ELj8ENS_18Kernel_traits_baseILj1536ES2_S2_fS2_fjLj128EEEEELb0ELb1ELb0ELb1EEEvNS_9BwdParamsE:
.text._ZN10layer_norm13ln_bwd_kernelINS_13Kernel_traitsI6__halfS2_fS2_fjLj1536ELj1ELj1ELj4ELj8ENS_18Kernel_traits_baseILj1536ES2_S2_fS2_fjLj128EEEEELb0ELb1ELb0ELb1EEEvNS_9BwdParamsE:
        /* <DEDUP_REMOVED lines=44> */
[----:B------:R-:W-:Y:S01]  /*02c0*/  UPLOP3.LUT UP2, UPT, UPT, UPT, UPT, 0x40, 0x4 ;  /* 0x000000000004789c */ /* 0x000fe20003f4e870 */
[----:B------:R-:W4:Y:S01]  /*02d0*/  LDCU UR19, c[0x0][0x388] ;  /* 0x00007100ff1377ac */ /* 0x000f220008000800 */
[C---:B0-----:R-:W-:Y:S01]  /*02e0*/  IMAD.WIDE.U32 R4, R83.reuse, 0x8, R4 ;  /* 0x0000000853047825 */ /* 0x041fe200078e0004 */
[----:B------:R-:W0:Y:S03]  /*02f0*/  LDCU.U8 UR18, c[0x0][0x410] ;  /* 0x00008200ff1277ac */ /* 0x000e260008000000 */
[C---:B---3--:R-:W-:Y:S01]  /*0300*/  IMAD.WIDE.U32 R2, R83.reuse, 0x8, R2 ;  /* 0x0000000853027825 */ /* 0x048fe200078e0002 */
[----:B-1----:R-:W3:Y:S01]  /*0310*/  LDG.E.64 R60, desc[UR16][R4.64+0x800] ;  /* 0x00080010043c7981 */ /* 0x002ee2000c1e1b00 */
[----:B------:R-:W1:Y:S03]  /*0320*/  LDCU UR22, c[0x0][0x400] ;  /* 0x00008000ff1677ac */ /* 0x000e660008000800 */
[----:B------:R-:W5:Y:S01]  /*0330*/  LDG.E.64 R58, desc[UR16][R4.64+0x400] ;  /* 0x00040010043a7981 */ /* 0x000f62000c1e1b00 */
[----:B------:R-:W0:Y:S03]  /*0340*/  LDCU.64 UR24, c[0x0][0x478] ;  /* 0x00008f00ff1877ac */ /* 0x000e260008000a00 */
[----:B------:R-:W4:Y:S01]  /*0350*/  LDG.E.64 R74, desc[UR16][R2.64+0x800] ;  /* 0x00080010024a7981 */ /* 0x000f22000c1e1b00 */
[----:B------:R-:W0:Y:S03]  /*0360*/  LDCU.128 UR8, c[0x0][0x3c0] ;  /* 0x00007800ff0877ac */ /* 0x000e260008000c00 */
[----:B------:R-:W4:Y:S01]  /*0370*/  LDG.E.64 R76, desc[UR16][R2.64+0x400] ;  /* 0x00040010024c7981 */ /* 0x000f22000c1e1b00 */
[----:B------:R-:W0:Y:S03]  /*0380*/  LDCU.64 UR20, c[0x0][0x438] ;  /* 0x00008700ff1477ac */ /* 0x000e260008000a00 */
[----:B------:R1:W4:Y:S01]  /*0390*/  LDG.E.64 R78, desc[UR16][R2.64] ;  /* 0x00000010024e7981 */ /* 0x000322000c1e1b00 */
[----:B------:R-:W0:Y:S03]  /*03a0*/  LDCU.64 UR26, c[0x0][0x380] ;  /* 0x00007000ff1a77ac */ /* 0x000e260008000a00 */
[----:B------:R0:W4:Y:S01]  /*03b0*/  LDG.E.64 R56, desc[UR16][R4.64] ;  /* 0x0000001004387981 */ /* 0x000122000c1e1b00 */
[----:B------:R-:W-:Y:S01]  /*03c0*/  LOP3.LUT R73, R83, 0x60, RZ, 0xc0, !PT ;  /* 0x0000006053497812 */ /* 0x000fe200078ec0ff */
[----:B--2---:R-:W-:-:S03]  /*03d0*/  UISETP.NE.U32.AND UP0, UPT, UR4, URZ, UPT ;  /* 0x000000ff0400728c */ /* 0x004fc6000bf05070 */
[----:B------:R-:W-:Y:S02]  /*03e0*/  LOP3.LUT R73, R73, 0x1f, R83, 0xf8, !PT ;  /* 0x0000001f49497812 */ /* 0x000fe400078ef853 */
[----:B-1----:R-:W-:Y:S02]  /*03f0*/  CS2R R2, SRZ ;  /* 0x0000000000027805 */ /* 0x002fe4000001ff00 */
[----:B------:R-:W-:Y:S01]  /*0400*/  LOP3.LUT R83, R83, 0x1f, RZ, 0xc0, !PT ;  /* 0x0000001f53537812 */ /* 0x000fe200078ec0ff */
[----:B------:R-:W-:Y:S01]  /*0410*/  UISETP.NE.AND.EX UP0, UPT, UR5, URZ, UPT, UP0 ;  /* 0x000000ff0500728c */ /* 0x000fe2000bf05300 */
[----:B------:R-:W-:Y:S01]  /*0420*/  UMOV UR6, UR7 ;  /* 0x0000000700067c82 */ /* 0x000fe20008000000 */
[--C-:B---3--:R-:W-:Y:S02]  /*0430*/  SHF.R.U64 R115, R60, 0x10, R61.reuse ;  /* 0x000000103c737819 */ /* 0x108fe4000000123d */
[----:B------:R-:W-:Y:S02]  /*0440*/  SHF.R.U32.HI R0, RZ, 0x10, R61 ;  /* 0x00000010ff007819 */ /* 0x000fe4000001163d */
[----:B-----5:R-:W-:-:S02]  /*0450*/  SHF.R.U64 R114, R58, 0x10, R59 ;  /* 0x000000103a727819 */ /* 0x020fc4000000123b */
[----:B------:R-:W-:Y:S01]  /*0460*/  PRMT R115, R0, 0x5410, R115 ;  /* 0x0000541000737816 */ /* 0x000fe20000000073 */
[----:B----4-:R-:W-:Y:S01]  /*0470*/  HADD2.F32 R66, -RZ, R74.H0_H0 ;  /* 0x2000004aff427230 */ /* 0x010fe20000004100 */
[----:B------:R-:W-:Y:S01]  /*0480*/  SHF.R.U64 R74, R74, 0x10, R75 ;  /* 0x000000104a4a7819 */ /* 0x000fe2000000124b */
[----:B------:R-:W-:Y:S02]  /*0490*/  HADD2.F32 R67, -RZ, R75.H0_H0 ;  /* 0x2000004bff437230 */ /* 0x000fe40000004100 */
[----:B------:R-:W-:Y:S01]  /*04a0*/  HADD2.F32 R68, -RZ, R76.H0_H0 ;  /* 0x2000004cff447230 */ /* 0x000fe20000004100 */
[----:B------:R-:W-:Y:S01]  /*04b0*/  SHF.R.U64 R76, R76, 0x10, R77 ;  /* 0x000000104c4c7819 */ /* 0x000fe2000000124d */
[----:B------:R-:W-:Y:S02]  /*04c0*/  HADD2.F32 R69, -RZ, R77.H0_H0 ;  /* 0x2000004dff457230 */ /* 0x000fe40000004100 */
[----:B------:R-:W-:Y:S01]  /*04d0*/  HADD2.F32 R70, -RZ, R78.H0_H0 ;  /* 0x2000004eff467230 */ /* 0x000fe20000004100 */
[----:B------:R-:W-:Y:S01]  /*04e0*/  SHF.R.U64 R78, R78, 0x10, R79 ;  /* 0x000000104e4e7819 */ /* 0x000fe2000000124f */
[----:B------:R-:W-:Y:S01]  /*04f0*/  HADD2.F32 R71, -RZ, R79.H0_H0 ;  /* 0x2000004fff477230 */ /* 0x000fe20000004100 */
[----:B------:R-:W-:-:S02]  /*0500*/  PRMT R114, R114, 0x5410, R114 ;  /* 0x0000541072727816 */ /* 0x000fc40000000072 */
[----:B0-----:R-:W-:Y:S02]  /*0510*/  SHF.R.U32.HI R4, RZ, 0x10, R59 ;  /* 0x00000010ff047819 */ /* 0x001fe4000001163b */
[--C-:B------:R-:W-:Y:S02]  /*0520*/  SHF.R.U64 R113, R56, 0x10, R57.reuse ;  /* 0x0000001038717819 */ /* 0x100fe40000001239 */
[----:B------:R-:W-:Y:S02]  /*0530*/  SHF.R.U32.HI R0, RZ, 0x10, R57 ;  /* 0x00000010ff007819 */ /* 0x000fe40000011639 */
[----:B------:R-:W-:Y:S02]  /*0540*/  SHF.R.U32.HI R75, RZ, 0x10, R75 ;  /* 0x00000010ff4b7819 */ /* 0x000fe4000001164b */
[----:B------:R-:W-:Y:S02]  /*0550*/  SHF.R.U32.HI R77, RZ, 0x10, R77 ;  /* 0x00000010ff4d7819 */ /* 0x000fe4000001164d */
[----:B------:R-:W-:Y:S01]  /*0560*/  SHF.R.U32.HI R79, RZ, 0x10, R79 ;  /* 0x00000010ff4f7819 */ /* 0x000fe2000001164f */
[----:B------:R-:W-:Y:S01]  /*0570*/  HADD2.F32 R74, -RZ, R74.H0_H0 ;  /* 0x2000004aff4a7230 */ /* 0x000fe20000004100 */
[----:B------:R-:W-:-:S02]  /*0580*/  PRMT R114, R4, 0x7610, R114 ;  /* 0x0000761004727816 */ /* 0x000fc40000000072 */
[----:B------:R-:W-:Y:S02]  /*0590*/  CS2R R4, SRZ ;  /* 0x0000000000047805 */ /* 0x000fe4000001ff00 */
[----:B------:R-:W-:Y:S01]  /*05a0*/  PRMT R113, R0, 0x5410, R113 ;  /* 0x0000541000717816 */ /* 0x000fe20000000071 */
[----:B------:R-:W-:Y:S01]  /*05b0*/  HADD2.F32 R75, -RZ, R75.H0_H0 ;  /* 0x2000004bff4b7230 */ /* 0x000fe20000004100 */
[----:B------:R-:W-:Y:S01]  /*05c0*/  MOV R0, RZ ;  /* 0x000000ff00007202 */ /* 0x000fe20000000f00 */
[----:B------:R-:W-:Y:S02]  /*05d0*/  HADD2.F32 R76, -RZ, R76.H0_H0 ;  /* 0x2000004cff4c7230 */ /* 0x000fe40000004100 */
[----:B------:R-:W-:Y:S02]  /*05e0*/  HADD2.F32 R77, -RZ, R77.H0_H0 ;  /* 0x2000004dff4d7230 */ /* 0x000fe40000004100 */
[----:B------:R-:W-:Y:S02]  /*05f0*/  HADD2.F32 R78, -RZ, R78.H0_H0 ;  /* 0x2000004eff4e7230 */ /* 0x000fe40000004100 */
[----:B------:R-:W-:-:S07]  /*0600*/  HADD2.F32 R79, -RZ, R79.H0_H0 ;  /* 0x2000004fff4f7230 */ /* 0x000fce0000004100 */
.L_x_4167:
        /* <DEDUP_REMOVED lines=50> */
[----:B------:R-:W-:-:S03]  /*0930*/  SHF.R.U64 R117, R94, 0x10, R95 ;  /* 0x000000105e757819 */ /* 0x000fc6000000125f */
[----:B------:R-:W-:Y:S01]  /*0940*/  HADD2.F32 R119, -RZ, R119.H0_H0 ;  /* 0x20000077ff777230 */ /* 0x000fe20000004100 */
[----:B------:R-:W-:Y:S01]  /*0950*/  MOV R118, R95 ;  /* 0x0000005f00767202 */ /* 0x000fe20000000f00 */
[C---:B------:R-:W-:Y:S01]  /*0960*/  FADD.FTZ R40, -R98.reuse, R40 ;  /* 0x0000002862287221 */ /* 0x040fe20000010100 */
[C---:B------:R-:W-:Y:S01]  /*0970*/  FADD.FTZ R41, -R98.reuse, R41 ;  /* 0x0000002962297221 */ /* 0x040fe20000010100 */
[----:B------:R-:W-:Y:S02]  /*0980*/  HADD2.F32 R117, -RZ, R117.H0_H0 ;  /* 0x20000075ff757230 */ /* 0x000fe40000004100 */
[----:B------:R-:W-:Y:S01]  /*0990*/  FADD.FTZ R42, -R98, R42 ;  /* 0x0000002a622a7221 */ /* 0x000fe20000010100 */
[----:B------:R-:W-:Y:S01]  /*09a0*/  SHF.R.U32.HI R116, RZ, 0x10, R95 ;  /* 0x00000010ff747819 */ /* 0x000fe2000001165f */
[----:B------:R-:W-:Y:S01]  /*09b0*/  FMUL.FTZ R102, R70, R119 ;  /* 0x0000007746667220 */ /* 0x000fe20000410000 */
[----:B------:R-:W-:Y:S01]  /*09c0*/  MOV R112, R92 ;  /* 0x0000005c00707202 */ /* 0x000fe20000000f00 */
[----:B------:R-:W-:Y:S01]  /*09d0*/  FMUL.FTZ R95, R40, UR14 ;  /* 0x0000000e285f7c20 */ /* 0x000fe20008410000 */
[----:B------:R-:W-:Y:S01]  /*09e0*/  SHF.R.U64 R111, R92, 0x10, R93 ;  /* 0x000000105c6f7819 */ /* 0x000fe2000000125d */
[----:B------:R-:W-:Y:S01]  /*09f0*/  FADD.FTZ R43, -R98, R43 ;  /* 0x0000002b622b7221 */ /* 0x000fe20000010100 */
[----:B----4-:R-:W-:Y:S01]  /*0a00*/  MOV R106, R90 ;  /* 0x0000005a006a7202 */ /* 0x010fe20000000f00 */
[----:B------:R-:W-:Y:S01]  /*0a10*/  FMUL.FTZ R101, R41, UR14 ;  /* 0x0000000e29657c20 */ /* 0x000fe20008410000 */
[----:B------:R-:W-:Y:S01]  /*0a20*/  SHF.R.U64 R109, R90, 0x10, R91 ;  /* 0x000000105a6d7819 */ /* 0x000fe2000000125b */
[C---:B------:R-:W-:Y:S01]  /*0a30*/  FADD.FTZ R44, -R98.reuse, R44 ;  /* 0x0000002c622c7221 */ /* 0x040fe20000010100 */
[----:B------:R-:W-:Y:S01]  /*0a40*/  MOV R104, R91 ;  /* 0x0000005b00687202 */ /* 0x000fe20000000f00 */
[C---:B------:R-:W-:Y:S01]  /*0a50*/  FADD.FTZ R45, -R98.reuse, R45 ;  /* 0x0000002d622d7221 */ /* 0x040fe20000010100 */
[----:B------:R-:W-:Y:S01]  /*0a60*/  SHF.R.U32.HI R92, RZ, 0x10, R91 ;  /* 0x00000010ff5c7819 */ /* 0x000fe2000001165b */
[C---:B------:R-:W-:Y:S01]  /*0a70*/  FADD.FTZ R46, -R98.reuse, R46 ;  /* 0x0000002e622e7221 */ /* 0x040fe20000010100 */
[C---:B------:R-:W-:Y:S01]  /*0a80*/  FADD.FTZ R47, -R98.reuse, R47 ;  /* 0x0000002f622f7221 */ /* 0x040fe20000010100 */
[C---:B0-----:R-:W-:Y:S01]  /*0a90*/  FADD.FTZ R86, -R98.reuse, R48 ;  /* 0x0000003062567221 */ /* 0x041fe20000010100 */
[C---:B------:R-:W-:Y:S01]  /*0aa0*/  FADD.FTZ R89, -R98.reuse, R49 ;  /* 0x0000003162597221 */ /* 0x040fe20000010100 */
[C---:B------:R-:W-:Y:S01]  /*0ab0*/  FADD.FTZ R90, -R98.reuse, R50 ;  /* 0x00000032625a7221 */ /* 0x040fe20000010100 */
[----:B------:R-:W-:Y:S01]  /*0ac0*/  FADD.FTZ R91, -R98, R51 ;  /* 0x00000033625b7221 */ /* 0x000fe20000010100 */
[----:B------:R-:W-:-:S02]  /*0ad0*/  HADD2.F32 R118, -RZ, R118.H0_H0 ;  /* 0x20000076ff767230 */ /* 0x000fc40000004100 */
[----:B------:R-:W-:Y:S01]  /*0ae0*/  FMUL.FTZ R107, R42, UR14 ;  /* 0x0000000e2a6b7c20 */ /* 0x000fe20008410000 */
[----:B------:R-:W-:Y:S01]  /*0af0*/  FMUL.FTZ R98, R78, R117 ;  /* 0x000000754e627220 */ /* 0x000fe20000410000 */
[----:B------:R-:W-:Y:S01]  /*0b00*/  FADD.FTZ R41, RZ, R102 ;  /* 0x00000066ff297221 */ /* 0x000fe20000010000 */
[----:B------:R-:W-:Y:S01]  /*0b10*/  FFMA.FTZ R42, R95, R102, RZ ;  /* 0x000000665f2a7223 */ /* 0x000fe200000100ff */
[----:B------:R-:W-:Y:S02]  /*0b20*/  HADD2.F32 R116, -RZ, R116.H0_H0 ;  /* 0x20000074ff747230 */ /* 0x000fe40000004100 */
[----:B------:R-:W-:Y:S01]  /*0b30*/  FMUL.FTZ R103, R71, R118 ;  /* 0x0000007647677220 */ /* 0x000fe20000410000 */
[----:B------:R-:W-:Y:S01]  /*0b40*/  FADD.FTZ R40, R98, R41 ;  /* 0x0000002962287221 */ /* 0x000fe20000010000 */
[----:B------:R-:W-:Y:S01]  /*0b50*/  FFMA.FTZ R42, R101, R98, R42 ;  /* 0x00000062652a7223 */ /* 0x000fe2000001002a */
[----:B------:R-:W-:Y:S02]  /*0b60*/  HADD2.F32 R112, -RZ, R112.H0_H0 ;  /* 0x20000070ff707230 */ /* 0x000fe40000004100 */
[----:B------:R-:W-:Y:S01]  /*0b70*/  FMUL.FTZ R96, R79, R116 ;  /* 0x000000744f607220 */ /* 0x000fe20000410000 */
[----:B------:R-:W-:Y:S01]  /*0b80*/  FADD.FTZ R41, R103, R40 ;  /* 0x0000002867297221 */ /* 0x000fe20000010000 */
        /* <DEDUP_REMOVED lines=42> */
[----:B------:R-:W-:Y:S02]  /*0e30*/  FFMA.FTZ R42, R90, R88, R43 ;  /* 0x000000585a2a7223 */ /* 0x000fe4000001002b */
        /* <DEDUP_REMOVED lines=16> */
[----:B---3--:R-:W-:-:S05]  /*0f40*/  @P1 HADD2.F32 R100, -RZ, R100.H0_H0 ;  /* 0x20000064ff641230 */ /* 0x008fca0000004100 */
[----:B------:R-:W-:Y:S01]  /*0f50*/  @P1 R2UR UR4, R100 ;  /* 0x00000000640412ca */ /* 0x000fe200000e0000 */
[----:B0-----:R-:W-:Y:S01]  /*0f60*/  FADD.FTZ R120, R45, R40 ;  /* 0x000000282d787221 */ /* 0x001fe20000010000 */
[----:B-1----:R-:W-:-:S04]  /*0f70*/  FADD.FTZ R42, R47, R42 ;  /* 0x0000002a2f2a7221 */ /* 0x002fc80000010000 */
[----:B------:R-:W0:Y:S04]  /*0f80*/  SHFL.DOWN PT, R41, R120, 0x1, 0x1f ;  /* 0x08201f0078297f89 */ /* 0x000e2800000e0000 */
[----:B------:R-:W1:Y:S01]  /*0f90*/  SHFL.DOWN PT, R43, R42, 0x1, 0x1f ;  /* 0x08201f002a2b7f89 */ /* 0x000e6200000e0000 */
[----:B------:R-:W-:Y:S01]  /*0fa0*/  ISETP.NE.AND P1, PT, R83, RZ, PT ;  /* 0x000000ff5300720c */ /* 0x000fe20003f25270 */
[----:B------:R-:W-:Y:S01]  /*0fb0*/  UMOV UR12, 0x3f800000 ;  /* 0x3f800000000c7882 */ /* 0x000fe20000000000 */
[----:B------:R-:W-:Y:S01]  /*0fc0*/  @UP0 UMOV UR12, UR4 ;  /* 0x00000004000c0c82 */ /* 0x000fe20008000000 */
[----:B------:R-:W-:Y:S01]  /*0fd0*/  BSSY.RECONVERGENT B0, `(.L_x_4161) ;  /* 0x000000d000007945 */ /* 0x000fe20003800200 */
[----:B0-----:R-:W-:Y:S01]  /*0fe0*/  FADD.FTZ R40, R120, R41 ;  /* 0x0000002978287221 */ /* 0x001fe20000010000 */
[----:B-1----:R-:W-:-:S08]  /*0ff0*/  FADD.FTZ R41, R42, R43 ;  /* 0x0000002b2a297221 */ /* 0x002fd00000010000 */
        /* <DEDUP_REMOVED lines=10> */
.L_x_4162:
[----:B------:R-:W-:Y:S05]  /*10a0*/  BSYNC.RECONVERGENT B0 ;  /* 0x0000000000007941 */ /* 0x000fea0003800200 */
.L_x_4161:
        /* <DEDUP_REMOVED lines=54> */
[----:B------:R-:W-:Y:S02]  /*1410*/  HADD2.F32 R41, -RZ, R113.H0_H0 ;  /* 0x20000071ff297230 */ /* 0x000fe40000004100 */
[----:B------:R-:W-:Y:S01]  /*1420*/  FFMA.FTZ R95, R95, UR4, R92 ;  /* 0x000000045f5f7c23 */ /* 0x000fe2000801005c */
[----:B------:R-:W-:Y:S01]  /*1430*/  FADD.FTZ R105, R96, -R105 ;  /* 0x8000006960697221 */ /* 0x000fe20000010000 */
[----:B------:R-:W-:Y:S01]  /*1440*/  FADD.FTZ R40, R103, -R40 ;  /* 0x8000002867287221 */ /* 0x000fe20000010000 */
[--C-:B------:R-:W-:Y:S01]  /*1450*/  FFMA.FTZ R101, R101, UR4, R92.reuse ;  /* 0x0000000465657c23 */ /* 0x100fe2000801005c */
[----:B------:R-:W-:Y:S01]  /*1460*/  FADD.FTZ R95, R102, -R95 ;  /* 0x8000005f665f7221 */ /* 0x000fe20000010000 */
[----:B------:R-:W-:Y:S01]  /*1470*/  FMUL.FTZ R96, R105, UR14 ;  /* 0x0000000e69607c20 */ /* 0x000fe20008410000 */
[----:B------:R-:W-:Y:S01]  /*1480*/  FMUL.FTZ R40, R40, UR14 ;  /* 0x0000000e28287c20 */ /* 0x000fe20008410000 */
[----:B------:R-:W-:Y:S01]  /*1490*/  FADD.FTZ R101, R98, -R101 ;  /* 0x8000006562657221 */ /* 0x000fe20000010000 */
[----:B------:R-:W-:Y:S01]  /*14a0*/  FMUL.FTZ R95, R95, UR14 ;  /* 0x0000000e5f5f7c20 */ /* 0x000fe20008410000 */
[----:B------:R-:W-:Y:S01]  /*14b0*/  FMUL.FTZ R96, R96, UR12 ;  /* 0x0000000c60607c20 */ /* 0x000fe20008410000 */
[----:B------:R-:W-:Y:S01]  /*14c0*/  FMUL.FTZ R110, R40, UR12 ;  /* 0x0000000c286e7c20 */ /* 0x000fe20008410000 */
[--C-:B------:R-:W-:Y:S01]  /*14d0*/  FFMA.FTZ R51, R51, UR4, R92.reuse ;  /* 0x0000000433337c23 */ /* 0x100fe2000801005c */
[----:B------:R-:W-:Y:S01]  /*14e0*/  FFMA.FTZ R45, R97, UR4, R92 ;  /* 0x00000004612d7c23 */ /* 0x000fe2000801005c */
[----:B------:R-:W-:Y:S01]  /*14f0*/  FMUL.FTZ R42, R96, R41 ;  /* 0x00000029602a7220 */ /* 0x000fe20000410000 */
[----:B------:R-:W-:-:S02]  /*1500*/  HADD2.F32 R41, -RZ, R57.H0_H0 ;  /* 0x20000039ff297230 */ /* 0x000fc40000004100 */
[----:B------:R-:W-:Y:S01]  /*1510*/  FMUL.FTZ R106, R95, UR12 ;  /* 0x0000000c5f6a7c20 */ /* 0x000fe20008410000 */
[----:B------:R-:W-:Y:S01]  /*1520*/  FADD.FTZ R50, R50, -R51 ;  /* 0x8000003332327221 */ /* 0x000fe20000010000 */
[----:B------:R-:W-:Y:S01]  /*1530*/  FMUL.FTZ R101, R101, UR14 ;  /* 0x0000000e65657c20 */ /* 0x000fe20008410000 */
[----:B------:R-:W-:Y:S01]  /*1540*/  FADD.FTZ R94, R94, -R45 ;  /* 0x8000002d5e5e7221 */ /* 0x000fe20000010000 */
[----:B------:R-:W-:Y:S01]  /*1550*/  FMUL.FTZ R43, R110, R41 ;  /* 0x000000296e2b7220 */ /* 0x000fe20000410000 */
[----:B------:R-:W-:Y:S02]  /*1560*/  HADD2.F32 R41, -RZ, R56.H0_H0 ;  /* 0x20000038ff297230 */ /* 0x000fe40000004100 */
[----:B------:R-:W-:Y:S01]  /*1570*/  FFMA.FTZ R46, R93, UR4, R92 ;  /* 0x000000045d2e7c23 */ /* 0x000fe2000801005c */
[----:B------:R-:W-:Y:S02]  /*1580*/  HADD2.F32 R40, -RZ, R113.H1_H1 ;  /* 0x30000071ff287230 */ /* 0x000fe40000004100 */
[----:B------:R-:W-:Y:S01]  /*1590*/  FMUL.FTZ R97, R101, UR12 ;  /* 0x0000000c65617c20 */ /* 0x000fe20008410000 */
[----:B------:R-:W-:Y:S01]  /*15a0*/  FMUL.FTZ R50, R50, UR14 ;  /* 0x0000000e32327c20 */ /* 0x000fe20008410000 */
[----:B------:R-:W-:Y:S01]  /*15b0*/  FMUL.FTZ R41, R106, R41 ;  /* 0x000000296a297220 */ /* 0x000fe20000410000 */
[----:B------:R-:W-:Y:S01]  /*15c0*/  FMUL.FTZ R94, R94, UR14 ;  /* 0x0000000e5e5e7c20 */ /* 0x000fe20008410000 */
[----:B------:R-:W-:Y:S01]  /*15d0*/  FADD.FTZ R49, R49, -R46 ;  /* 0x8000002e31317221 */ /* 0x000fe20000010000 */
[----:B------:R-:W-:Y:S01]  /*15e0*/  HADD2.F32 R47, -RZ, R114.H0_H0 ;  /* 0x20000072ff2f7230 */ /* 0x000fe20000004100 */
[----:B------:R0:W-:Y:S01]  /*15f0*/  F2F.F16.F32 R51, R41 ;  /* 0x0000002900337304 */ /* 0x0001e20000200800 */
[----:B------:R-:W1:Y:S01]  /*1600*/  LDC.64 R44, c[0x0][0x390] ;  /* 0x0000e400ff2c7b82 */ /* 0x000e620000000a00 */
[----:B------:R-:W-:-:S02]  /*1610*/  HADD2.F32 R100, -RZ, R59.H0_H0 ;  /* 0x2000003bff647230 */ /* 0x000fc40000004100 */
[----:B------:R-:W-:Y:S01]  /*1620*/  FMUL.FTZ R40, R97, R40 ;  /* 0x0000002861287220 */ /* 0x000fe20000410000 */
[----:B------:R-:W-:Y:S01]  /*1630*/  FMUL.FTZ R98, R50, UR12 ;  /* 0x0000000c32627c20 */ /* 0x000fe20008410000 */
[----:B------:R-:W-:Y:S01]  /*1640*/  FMUL.FTZ R49, R49, UR14 ;  /* 0x0000000e31317c20 */ /* 0x000fe20008410000 */
[----:B------:R-:W-:Y:S01]  /*1650*/  HADD2.F32 R95, -RZ, R114.H1_H1 ;  /* 0x30000072ff5f7230 */ /* 0x000fe20000004100 */
[----:B------:R-:W-:Y:S01]  /*1660*/  F2F.F16.F32 R42, R42 ;  /* 0x0000002a002a7304 */ /* 0x000fe20000200800 */
[----:B0-----:R-:W-:Y:S01]  /*1670*/  FFMA.FTZ R41, R99, UR4, R92 ;  /* 0x0000000463297c23 */ /* 0x001fe2000801005c */
[----:B------:R-:W-:Y:S01]  /*1680*/  FMUL.FTZ R99, R94, UR12 ;  /* 0x0000000c5e637c20 */ /* 0x000fe20008410000 */
[----:B------:R-:W-:Y:S02]  /*1690*/  FMUL.FTZ R50, R98, R47 ;  /* 0x0000002f62327220 */ /* 0x000fe40000410000 */
[----:B------:R-:W-:Y:S01]  /*16a0*/  FADD.FTZ R41, R48, -R41 ;  /* 0x8000002930297221 */ /* 0x000fe20000010000 */
[----:B------:R-:W-:Y:S01]  /*16b0*/  FMUL.FTZ R94, R99, R100 ;  /* 0x00000064635e7220 */ /* 0x000fe20000410000 */
[----:B------:R-:W0:Y:S01]  /*16c0*/  LDC.64 R46, c[0x0][0x468] ;  /* 0x00011a00ff2e7b82 */ /* 0x000e220000000a00 */
[----:B------:R-:W2:Y:S01]  /*16d0*/  F2F.F16.F32 R43, R43 ;  /* 0x0000002b002b7304 */ /* 0x000ea20000200800 */
[----:B------:R-:W-:Y:S01]  /*16e0*/  FMUL.FTZ R100, R49, UR12 ;  /* 0x0000000c31647c20 */ /* 0x000fe20008410000 */
[----:B------:R-:W-:Y:S01]  /*16f0*/  FMUL.FTZ R41, R41, UR14 ;  /* 0x0000000e29297c20 */ /* 0x000fe20008410000 */
[----:B------:R-:W-:-:S02]  /*1700*/  HADD2.F32 R48, -RZ, R58.H0_H0 ;  /* 0x2000003aff307230 */ /* 0x000fc40000004100 */
[----:B------:R-:W-:Y:S01]  /*1710*/  FMUL.FTZ R103, R100, R95 ;  /* 0x0000005f64677220 */ /* 0x000fe20000410000 */
[----:B------:R-:W-:Y:S02]  /*1720*/  FMUL.FTZ R101, R41, UR12 ;  /* 0x0000000c29657c20 */ /* 0x000fe40008410000 */
[----:B------:R1:W3:Y:S02]  /*1730*/  F2F.F16.F32 R93, R40 ;  /* 0x00000028005d7304 */ /* 0x0002e40000200800 */
[----:B------:R-:W-:Y:S01]  /*1740*/  FMUL.FTZ R102, R101, R48 ;  /* 0x0000003065667220 */ /* 0x000fe20000410000 */
[----:B--2---:R-:W-:-:S05]  /*1750*/  PRMT R49, R43, 0x5410, R42 ;  /* 0x000054102b317816 */ /* 0x004fca000000002a */
[----:B------:R-:W-:Y:S01]  /*1760*/  F2F.F16.F32 R50, R50 ;  /* 0x0000003200327304 */ /* 0x000fe20000200800 */
[----:B-1----:R-:W-:-:S04]  /*1770*/  IMAD.WIDE.U32 R40, R81, 0x8, R44 ;  /* 0x0000000851287825 */ /* 0x002fc800078e002c */
[----:B---3--:R-:W-:-:S03]  /*1780*/  IMAD.WIDE.U32 R42, R93, 0x10000, RZ ;  /* 0x000100005d2a7825 */ /* 0x008fc600078e00ff */
[----:B------:R0:W1:Y:S01]  /*1790*/  F2F.F16.F32 R105, R94 ;  /* 0x0000005e00697304 */ /* 0x0000620000200800 */
[----:B------:R-:W2:Y:S07]  /*17a0*/  LDG.E.64 R40, desc[UR16][R40.64] ;  /* 0x0000001028287981 */ /* 0x000eae000c1e1b00 */
[----:B------:R-:W3:Y:S08]  /*17b0*/  F2F.F16.F32 R103, R103 ;  /* 0x0000006700677304 */ /* 0x000ef00000200800 */
[----:B------:R-:W4:Y:S01]  /*17c0*/  F2F.F16.F32 R93, R102 ;  /* 0x00000066005d7304 */ /* 0x000f220000200800 */
[----:B------:R-:W-:Y:S01]  /*17d0*/  LOP3.LUT R49, R49, R43, RZ, 0xfc, !PT ;  /* 0x0000002b31317212 */ /* 0x000fe200078efcff */
[----:B0-----:R-:W-:Y:S01]  /*17e0*/  IMAD.WIDE.U32 R94, R81, 0x8, R46 ;  /* 0x00000008515e7825 */ /* 0x001fe200078e002e */
[----:B------:R-:W-:-:S02]  /*17f0*/  LOP3.LUT R48, R42, R51, RZ, 0xfc, !PT ;  /* 0x000000332a307212 */ /* 0x000fc400078efcff */
[----:B-1----:R-:W-:Y:S01]  /*1800*/  PRMT R105, R105, 0x5410, R50 ;  /* 0x0000541069697816 */ /* 0x002fe20000000032 */
[----:B------:R-:W-:-:S04]  /*1810*/  IMAD.WIDE.U32 R42, R80, 0x8, R44 ;  /* 0x00000008502a7825 */ /* 0x000fc800078e002c */
[----:B---3--:R-:W-:Y:S01]  /*1820*/  IMAD.WIDE.U32 R50, R103, 0x10000, RZ ;  /* 0x0001000067327825 */ /* 0x008fe200078e00ff */
[----:B------:R0:W-:Y:S03]  /*1830*/  STG.E.64 desc[UR16][R94.64], R48 ;  /* 0x000000305e007986 */ /* 0x0001e6000c101b10 */
[----:B------:R-:W-:Y:S01]  /*1840*/  IMAD.WIDE.U32 R80, R80, 0x8, R46 ;  /* 0x0000000850507825 */ /* 0x000fe200078e002e */
[----:B------:R-:W3:Y:S01]  /*1850*/  LDG.E.64 R42, desc[UR16][R42.64] ;  /* 0x000000102a2a7981 */ /* 0x000ee2000c1e1b00 */
[----:B------:R-:W-:Y:S02]  /*1860*/  LOP3.LUT R51, R105, R51, RZ, 0xfc, !PT ;  /* 0x0000003369337212 */ /* 0x000fe400078efcff */
[----:B----4-:R-:W-:Y:S01]  /*1870*/  LOP3.LUT R50, R50, R93, RZ, 0xfc, !PT ;  /* 0x0000005d32327212 */ /* 0x010fe200078efcff */
[----:B------:R-:W-:-:S04]  /*1880*/  IMAD.WIDE.U32 R44, R82, 0x8, R44 ;  /* 0x00000008522c7825 */ /* 0x000fc800078e002c */
[----:B------:R1:W-:Y:S04]  /*1890*/  STG.E.64 desc[UR16][R80.64], R50 ;  /* 0x0000003250007986 */ /* 0x0003e8000c101b10 */
[----:B------:R-:W4:Y:S01]  /*18a0*/  LDG.E.64 R44, desc[UR16][R44.64] ;  /* 0x000000102c2c7981 */ /* 0x000f22000c1e1b00 */
[----:B------:R-:W-:-:S04]  /*18b0*/  FFMA.FTZ R93, R90, UR4, R92 ;  /* 0x000000045a5d7c23 */ /* 0x000fc8000801005c */
[----:B------:R-:W-:Y:S01]  /*18c0*/  FADD.FTZ R93, R88, -R93 ;  /* 0x8000005d585d7221 */ /* 0x000fe20000010000 */
[----:B------:R-:W-:-:S04]  /*18d0*/  FFMA.FTZ R88, R91, UR4, R92 ;  /* 0x000000045b587c23 */ /* 0x000fc8000801005c */
[----:B0-----:R-:W-:Y:S01]  /*18e0*/  FADD.FTZ R49, R87, -R88 ;  /* 0x8000005857317221 */ /* 0x001fe20000010000 */
[----:B------:R-:W-:Y:S01]  /*18f0*/  FMUL.FTZ R93, R93, UR14 ;  /* 0x0000000e5d5d7c20 */ /* 0x000fe20008410000 */
[----:B------:R-:W-:Y:S02]  /*1900*/  FFMA.FTZ R48, R89, UR4, R92 ;  /* 0x0000000459307c23 */ /* 0x000fe4000801005c */
[----:B------:R-:W-:Y:S01]  /*1910*/  FMUL.FTZ R49, R49, UR14 ;  /* 0x0000000e31317c20 */ /* 0x000fe20008410000 */
[----:B------:R-:W-:Y:S02]  /*1920*/  HADD2.F32 R88, -RZ, R61.H0_H0 ;  /* 0x2000003dff587230 */ /* 0x000fe40000004100 */
[----:B------:R-:W-:Y:S01]  /*1930*/  FMUL.FTZ R87, R93, UR12 ;  /* 0x0000000c5d577c20 */ /* 0x000fe20008410000 */
[--C-:B-1----:R-:W-:Y:S02]  /*1940*/  HADD2.F32 R51, -RZ, R115.reuse.H0_H0 ;  /* 0x20000073ff337230 */ /* 0x102fe40000004100 */
[----:B------:R-:W-:Y:S01]  /*1950*/  FMUL.FTZ R50, R49, UR12 ;  /* 0x0000000c31327c20 */ /* 0x000fe20008410000 */
[----:B------:R-:W-:Y:S01]  /*1960*/  FADD.FTZ R48, R85, -R48 ;  /* 0x8000003055307221 */ /* 0x000fe20000010000 */
[----:B------:R-:W-:Y:S01]  /*1970*/  FFMA.FTZ R49, R86, UR4, R92 ;  /* 0x0000000456317c23 */ /* 0x000fe2000801005c */
[----:B------:R-:W-:Y:S01]  /*1980*/  FMUL.FTZ R88, R87, R88 ;  /* 0x0000005857587220 */ /* 0x000fe20000410000 */
[----:B------:R-:W-:Y:S01]  /*1990*/  FMUL.FTZ R85, R50, R51 ;  /* 0x0000003332557220 */ /* 0x000fe20000410000 */
[----:B------:R-:W-:Y:S01]  /*19a0*/  FMUL.FTZ R48, R48, UR14 ;  /* 0x0000000e30307c20 */ /* 0x000fe20008410000 */
[----:B------:R-:W-:Y:S01]  /*19b0*/  FADD.FTZ R49, R84, -R49 ;  /* 0x8000003154317221 */ /* 0x000fe20000010000 */
[----:B------:R-:W-:-:S02]  /*19c0*/  HADD2.F32 R80, -RZ, R115.H1_H1 ;  /* 0x30000073ff507230 */ /* 0x000fc40000004100 */
[----:B------:R-:W-:Y:S01]  /*19d0*/  FMUL.FTZ R51, R48, UR12 ;  /* 0x0000000c30337c20 */ /* 0x000fe20008410000 */
[----:B------:R-:W-:Y:S01]  /*19e0*/  F2F.F16.F32 R88, R88 ;  /* 0x0000005800587304 */ /* 0x000fe20000200800 */
[----:B------:R-:W-:Y:S01]  /*19f0*/  FMUL.FTZ R49, R49, UR14 ;  /* 0x0000000e31317c20 */ /* 0x000fe20008410000 */
[----:B------:R-:W-:Y:S02]  /*1a00*/  HADD2.F32 R81, -RZ, R60.H0_H0 ;  /* 0x2000003cff517230 */ /* 0x000fe40000004100 */
[----:B------:R-:W-:-:S04]  /*1a10*/  FMUL.FTZ R86, R51, R80 ;  /* 0x0000005033567220 */ /* 0x000fc80000410000 */
[----:B------:R-:W0:Y:S01]  /*1a20*/  F2F.F16.F32 R85, R85 ;  /* 0x0000005500557304 */ /* 0x000e220000200800 */
[----:B------:R-:W-:-:S04]  /*1a30*/  FMUL.FTZ R80, R49, UR12 ;  /* 0x0000000c31507c20 */ /* 0x000fc80008410000 */
[----:B------:R-:W-:-:S03]  /*1a40*/  FMUL.FTZ R84, R80, R81 ;  /* 0x0000005150547220 */ /* 0x000fc60000410000 */
[----:B------:R-:W1:Y:S08]  /*1a50*/  F2F.F16.F32 R48, R86 ;  /* 0x0000005600307304 */ /* 0x000e700000200800 */
[----:B------:R-:W1:Y:S01]  /*1a60*/  F2F.F16.F32 R89, R84 ;  /* 0x0000005400597304 */ /* 0x000e620000200800 */
[----:B0-----:R-:W-:Y:S01]  /*1a70*/  PRMT R91, R88, 0x5410, R85 ;  /* 0x00005410585b7816 */ /* 0x001fe20000000055 */
[----:B------:R-:W-:-:S04]  /*1a80*/  IMAD.WIDE.U32 R46, R82, 0x8, R46 ;  /* 0x00000008522e7825 */ /* 0x000fc800078e002e */
[----:B-1----:R-:W-:-:S05]  /*1a90*/  IMAD.WIDE.U32 R48, R48, 0x10000, RZ ;  /* 0x0001000030307825 */ /* 0x002fca00078e00ff */
[----:B------:R-:W-:Y:S02]  /*1aa0*/  LOP3.LUT R49, R91, R49, RZ, 0xfc, !PT ;  /* 0x000000315b317212 */ /* 0x000fe400078efcff */
[----:B------:R-:W-:-:S05]  /*1ab0*/  LOP3.LUT R48, R48, R89, RZ, 0xfc, !PT ;  /* 0x0000005930307212 */ /* 0x000fca00078efcff */
[----:B------:R0:W-:Y:S01]  /*1ac0*/  STG.E.64 desc[UR16][R46.64], R48 ;  /* 0x000000302e007986 */ /* 0x0001e2000c101b10 */
[----:B--2---:R-:W-:Y:S01]  /*1ad0*/  HADD2.F32 R81, -RZ, R40.H0_H0 ;  /* 0x20000028ff517230 */ /* 0x004fe20000004100 */
[--C-:B------:R-:W-:Y:S01]  /*1ae0*/  SHF.R.U64 R40, R40, 0x10, R41.reuse ;  /* 0x0000001028287819 */ /* 0x100fe20000001229 */
[----:B------:R-:W-:Y:S01]  /*1af0*/  HADD2.F32 R85, -RZ, R41.H0_H0 ;  /* 0x20000029ff557230 */ /* 0x000fe20000004100 */
[----:B------:R-:W-:-:S03]  /*1b00*/  SHF.R.U32.HI R109, RZ, 0x10, R41 ;  /* 0x00000010ff6d7819 */ /* 0x000fc60000011629 */
[----:B------:R-:W-:-:S05]  /*1b10*/  HADD2.F32 R40, -RZ, R40.H0_H0 ;  /* 0x20000028ff287230 */ /* 0x000fca0000004100 */
[----:B------:R-:W-:Y:S01]  /*1b20*/  FMUL.FTZ R93, R97, R40 ;  /* 0x00000028615d7220 */ /* 0x000fe20000410000 */
[----:B------:R-:W-:Y:S02]  /*1b30*/  HADD2.F32 R109, -RZ, R109.H0_H0 ;  /* 0x2000006dff6d7230 */ /* 0x000fe40000004100 */
[----:B------:R-:W-:Y:S01]  /*1b40*/  FMUL.FTZ R110, R110, R85 ;  /* 0x000000556e6e7220 */ /* 0x000fe20000410000 */
[----:B------:R-:W-:Y:S01]  /*1b50*/  FMUL.FTZ R106, R106, R81 ;  /* 0x000000516a6a7220 */ /* 0x000fe20000410000 */
[--C-:B---3--:R-:W-:Y:S01]  /*1b60*/  SHF.R.U32.HI R41, RZ, 0x10, R43.reuse ;  /* 0x00000010ff297819 */ /* 0x108fe2000001162b */
[----:B------:R-:W-:Y:S01]  /*1b70*/  HADD2.F32 R82, -RZ, R43.H0_H0 ;  /* 0x2000002bff527230 */ /* 0x000fe20000004100 */
[----:B------:R-:W-:-:S03]  /*1b80*/  SHF.R.U64 R111, R42, 0x10, R43 ;  /* 0x000000102a6f7819 */ /* 0x000fc6000000122b */
[----:B------:R-:W-:Y:S02]  /*1b90*/  HADD2.F32 R41, -RZ, R41.H0_H0 ;  /* 0x20000029ff297230 */ /* 0x000fe40000004100 */
[----:B------:R-:W-:Y:S01]  /*1ba0*/  HADD2.F32 R112, -RZ, R42.H0_H0 ;  /* 0x2000002aff707230 */ /* 0x000fe20000004100 */
[--C-:B----4-:R-:W-:Y:S02]  /*1bb0*/  SHF.R.U64 R40, R44, 0x10, R45.reuse ;  /* 0x000000102c287819 */ /* 0x110fe4000000122d */
[----:B------:R-:W-:Y:S01]  /*1bc0*/  SHF.R.U32.HI R43, RZ, 0x10, R45 ;  /* 0x00000010ff2b7819 */ /* 0x000fe2000001162d */
[----:B------:R-:W-:Y:S01]  /*1bd0*/  FMUL.FTZ R98, R98, R41 ;  /* 0x0000002962627220 */ /* 0x000fe20000410000 */
[----:B------:R-:W-:Y:S02]  /*1be0*/  HADD2.F32 R111, -RZ, R111.H0_H0 ;  /* 0x2000006fff6f7230 */ /* 0x000fe40000004100 */
[----:B------:R-:W-:Y:S02]  /*1bf0*/  HADD2.F32 R41, -RZ, R44.H0_H0 ;  /* 0x2000002cff297230 */ /* 0x000fe40000004100 */
[----:B------:R-:W-:-:S02]  /*1c00*/  HADD2.F32 R42, -RZ, R45.H0_H0 ;  /* 0x2000002dff2a7230 */ /* 0x000fc40000004100 */
        /* <DEDUP_REMOVED lines=9> */
[----:B0-----:R-:W-:Y:S01]  /*1ca0*/  FMUL.FTZ R46, R50, R43 ;  /* 0x0000002b322e7220 */ /* 0x001fe20000410000 */
[----:B------:R-:W-:Y:S06]  /*1cb0*/  BRA `(.L_x_4165) ;  /* 0x0000001800dc7947 */ /* 0x000fec0003800000 */
.L_x_4164:
[--C-:B------:R-:W-:Y:S01]  /*1cc0*/  FFMA.FTZ R105, R105, UR4, R92.reuse ;  /* 0x0000000469697c23 */ /* 0x100fe2000801005c */
[--C-:B------:R-:W-:Y:S01]  /*1cd0*/  FFMA.FTZ R40, R107, UR4, R92.reuse ;  /* 0x000000046b287c23 */ /* 0x100fe2000801005c */
[--C-:B------:R-:W-:Y:S01]  /*1ce0*/  FFMA.FTZ R95, R95, UR4, R92.reuse ;  /* 0x000000045f5f7c23 */ /* 0x100fe2000801005c */
[----:B------:R-:W-:Y:S01]  /*1cf0*/  FFMA.FTZ R101, R101, UR4, R92 ;  /* 0x0000000465657c23 */ /* 0x000fe2000801005c */
[----:B------:R-:W-:Y:S01]  /*1d00*/  FADD.FTZ R43, R96, -R105 ;  /* 0x80000069602b7221 */ /* 0x000fe20000010000 */
[----:B------:R-:W-:Y:S01]  /*1d10*/  FADD.FTZ R40, R103, -R40 ;  /* 0x8000002867287221 */ /* 0x000fe20000010000 */
[----:B------:R-:W-:Y:S02]  /*1d20*/  HADD2.F32 R44, -RZ, R113.H0_H0 ;  /* 0x20000071ff2c7230 */ /* 0x000fe40000004100 */
[----:B------:R-:W-:Y:S01]  /*1d30*/  FFMA.FTZ R47, R99, UR4, R92 ;  /* 0x00000004632f7c23 */ /* 0x000fe2000801005c */
[----:B------:R-:W-:Y:S01]  /*1d40*/  FMUL.FTZ R43, R43, UR14 ;  /* 0x0000000e2b2b7c20 */ /* 0x000fe20008410000 */
[----:B------:R-:W-:Y:S01]  /*1d50*/  FMUL.FTZ R42, R40, UR14 ;  /* 0x0000000e282a7c20 */ /* 0x000fe20008410000 */
[----:B------:R-:W-:Y:S01]  /*1d60*/  FADD.FTZ R40, R102, -R95 ;  /* 0x8000005f66287221 */ /* 0x000fe20000010000 */
[----:B------:R-:W-:-:S02]  /*1d70*/  HADD2.F32 R45, -RZ, R57.H0_H0 ;  /* 0x20000039ff2d7230 */ /* 0x000fc40000004100 */
[----:B------:R-:W-:Y:S01]  /*1d80*/  FMUL.FTZ R109, R43, UR12 ;  /* 0x0000000c2b6d7c20 */ /* 0x000fe20008410000 */
[----:B------:R-:W-:Y:S01]  /*1d90*/  FMUL.FTZ R110, R42, UR12 ;  /* 0x0000000c2a6e7c20 */ /* 0x000fe20008410000 */
[--C-:B------:R-:W-:Y:S01]  /*1da0*/  FFMA.FTZ R51, R51, UR4, R92.reuse ;  /* 0x0000000433337c23 */ /* 0x100fe2000801005c */
[----:B------:R-:W-:Y:S01]  /*1db0*/  FADD.FTZ R41, R98, -R101 ;  /* 0x8000006562297221 */ /* 0x000fe20000010000 */
[----:B------:R-:W-:Y:S01]  /*1dc0*/  FMUL.FTZ R40, R40, UR14 ;  /* 0x0000000e28287c20 */ /* 0x000fe20008410000 */
[----:B------:R-:W-:Y:S01]  /*1dd0*/  FMUL.FTZ R101, R109, R44 ;  /* 0x0000002c6d657220 */ /* 0x000fe20000410000 */
[----:B------:R-:W-:Y:S01]  /*1de0*/  FMUL.FTZ R100, R110, R45 ;  /* 0x0000002d6e647220 */ /* 0x000fe20000410000 */
[----:B------:R-:W-:Y:S01]  /*1df0*/  FADD.FTZ R44, R48, -R47 ;  /* 0x8000002f302c7221 */ /* 0x000fe20000010000 */
[----:B------:R-:W-:Y:S02]  /*1e00*/  HADD2.F32 R45, -RZ, R56.H0_H0 ;  /* 0x20000038ff2d7230 */ /* 0x000fe40000004100 */
[----:B------:R-:W-:Y:S01]  /*1e10*/  FADD.FTZ R47, R50, -R51 ;  /* 0x80000033322f7221 */ /* 0x000fe20000010000 */
[----:B------:R-:W0:Y:S01]  /*1e20*/  LDC.64 R98, c[0x0][0x390] ;  /* 0x0000e400ff627b82 */ /* 0x000e220000000a00 */
[----:B------:R-:W-:Y:S01]  /*1e30*/  FMUL.FTZ R106, R40, UR12 ;  /* 0x0000000c286a7c20 */ /* 0x000fe20008410000 */
[--C-:B------:R-:W-:Y:S01]  /*1e40*/  FFMA.FTZ R95, R97, UR4, R92.reuse ;  /* 0x00000004615f7c23 */ /* 0x100fe2000801005c */
[----:B------:R-:W-:Y:S01]  /*1e50*/  FFMA.FTZ R46, R93, UR4, R92 ;  /* 0x000000045d2e7c23 */ /* 0x000fe2000801005c */
[----:B------:R-:W-:Y:S01]  /*1e60*/  FMUL.FTZ R41, R41, UR14 ;  /* 0x0000000e29297c20 */ /* 0x000fe20008410000 */
[----:B------:R-:W-:Y:S01]  /*1e70*/  FMUL.FTZ R47, R47, UR14 ;  /* 0x0000000e2f2f7c20 */ /* 0x000fe20008410000 */
[----:B------:R-:W-:Y:S01]  /*1e80*/  FMUL.FTZ R103, R106, R45 ;  /* 0x0000002d6a677220 */ /* 0x000fe20000410000 */
[----:B------:R-:W-:Y:S01]  /*1e90*/  FADD.FTZ R45, R49, -R46 ;  /* 0x8000002e312d7221 */ /* 0x000fe20000010000 */
[----:B------:R-:W1:Y:S01]  /*1ea0*/  LDC.64 R96, c[0x0][0x478] ;  /* 0x00011e00ff607b82 */ /* 0x000e620000000a00 */
[----:B------:R-:W-:-:S02]  /*1eb0*/  HADD2.F32 R48, -RZ, R113.H1_H1 ;  /* 0x30000071ff307230 */ /* 0x000fc40000004100 */
[----:B------:R-:W-:Y:S01]  /*1ec0*/  FMUL.FTZ R93, R41, UR12 ;  /* 0x0000000c295d7c20 */ /* 0x000fe20008410000 */
[--C-:B------:R-:W-:Y:S02]  /*1ed0*/  HADD2.F32 R112, -RZ, R114.reuse.H0_H0 ;  /* 0x20000072ff707230 */ /* 0x100fe40000004100 */
[----:B------:R-:W-:Y:S01]  /*1ee0*/  FMUL.FTZ R107, R47, UR12 ;  /* 0x0000000c2f6b7c20 */ /* 0x000fe20008410000 */
[----:B------:R-:W-:Y:S01]  /*1ef0*/  FADD.FTZ R95, R94, -R95 ;  /* 0x8000005f5e5f7221 */ /* 0x000fe20000010000 */
[----:B------:R-:W-:Y:S01]  /*1f00*/  FMUL.FTZ R45, R45, UR14 ;  /* 0x0000000e2d2d7c20 */ /* 0x000fe20008410000 */
[----:B------:R-:W-:Y:S01]  /*1f10*/  FMUL.FTZ R104, R93, R48 ;  /* 0x000000305d687220 */ /* 0x000fe20000410000 */
[----:B------:R-:W-:Y:S01]  /*1f20*/  FMUL.FTZ R117, R107, R112 ;  /* 0x000000706b757220 */ /* 0x000fe20000410000 */
[----:B------:R-:W-:Y:S01]  /*1f30*/  FMUL.FTZ R46, R95, UR14 ;  /* 0x0000000e5f2e7c20 */ /* 0x000fe20008410000 */
[----:B------:R-:W-:Y:S02]  /*1f40*/  HADD2.F32 R112, -RZ, R114.H1_H1 ;  /* 0x30000072ff707230 */ /* 0x000fe40000004100 */
[----:B------:R-:W-:Y:S01]  /*1f50*/  FMUL.FTZ R111, R45, UR12 ;  /* 0x0000000c2d6f7c20 */ /* 0x000fe20008410000 */
[----:B------:R-:W-:Y:S01]  /*1f60*/  FMUL.FTZ R44, R44, UR14 ;  /* 0x0000000e2c2c7c20 */ /* 0x000fe20008410000 */
[----:B------:R-:W-:-:S02]  /*1f70*/  HADD2.F32 R51, -RZ, R59.H0_H0 ;  /* 0x2000003bff337230 */ /* 0x000fc40000004100 */
[----:B------:R-:W-:Y:S01]  /*1f80*/  FMUL.FTZ R108, R46, UR12 ;  /* 0x0000000c2e6c7c20 */ /* 0x000fe20008410000 */
[----:B------:R-:W-:Y:S01]  /*1f90*/  F2F.F16.F32 R104, R104 ;  /* 0x0000006800687304 */ /* 0x000fe20000200800 */
[----:B------:R-:W-:Y:S01]  /*1fa0*/  FMUL.FTZ R116, R111, R112 ;  /* 0x000000706f747220 */ /* 0x000fe20000410000 */
[----:B------:R-:W-:Y:S01]  /*1fb0*/  HADD2.F32 R105, -RZ, R58.H0_H0 ;  /* 0x2000003aff697230 */ /* 0x000fe20000004100 */
[----:B------:R-:W2:Y:S01]  /*1fc0*/  LDC.64 R94, c[0x0][0x468] ;  /* 0x00011a00ff5e7b82 */ /* 0x000ea20000000a00 */
[----:B------:R-:W-:Y:S01]  /*1fd0*/  FMUL.FTZ R112, R44, UR12 ;  /* 0x0000000c2c707c20 */ /* 0x000fe20008410000 */
[----:B------:R-:W-:Y:S01]  /*1fe0*/  FMUL.FTZ R102, R108, R51 ;  /* 0x000000336c667220 */ /* 0x000fe20000410000 */
[C---:B0-----:R-:W-:Y:S02]  /*1ff0*/  IMAD.WIDE.U32 R48, R81.reuse, 0x8, R98 ;  /* 0x0000000851307825 */ /* 0x041fe400078e0062 */
[----:B------:R-:W-:Y:S02]  /*2000*/  F2F.F16.F32 R100, R100 ;  /* 0x0000006400647304 */ /* 0x000fe40000200800 */
[----:B------:R-:W-:Y:S01]  /*2010*/  FMUL.FTZ R105, R112, R105 ;  /* 0x0000006970697220 */ /* 0x000fe20000410000 */
[----:B-1----:R-:W-:Y:S01]  /*2020*/  IMAD.WIDE.U32 R50, R81, 0x10, R96 ;  /* 0x0000001051327825 */ /* 0x002fe200078e0060 */
[----:B------:R-:W3:Y:S04]  /*2030*/  LDG.E.64 R48, desc[UR16][R48.64] ;  /* 0x0000001030307981 */ /* 0x000ee8000c1e1b00 */
[----:B------:R-:W0:Y:S08]  /*2040*/  F2F.F16.F32 R101, R101 ;  /* 0x0000006500657304 */ /* 0x000e300000200800 */
[----:B------:R-:W1:Y:S08]  /*2050*/  F2F.F16.F32 R103, R103 ;  /* 0x0000006700677304 */ /* 0x000e700000200800 */
[----:B------:R-:W4:Y:S01]  /*2060*/  F2F.F16.F32 R116, R116 ;  /* 0x0000007400747304 */ /* 0x000f220000200800 */
[----:B------:R2:W-:Y:S07]  /*2070*/  STG.E.128 desc[UR16][R50.64], R40 ;  /* 0x0000002832007986 */ /* 0x0005ee000c101d10 */
[----:B------:R-:W-:Y:S01]  /*2080*/  F2F.F16.F32 R102, R102 ;  /* 0x0000006600667304 */ /* 0x000fe20000200800 */
[----:B0-----:R-:W-:-:S07]  /*2090*/  PRMT R101, R100, 0x5410, R101 ;  /* 0x0000541064657816 */ /* 0x001fce0000000065 */
[----:B------:R-:W0:Y:S01]  /*20a0*/  F2F.F16.F32 R117, R117 ;  /* 0x0000007500757304 */ /* 0x000e220000200800 */
[----:B--2---:R-:W-:-:S07]  /*20b0*/  IMAD.WIDE.U32 R40, R104, 0x10000, RZ ;  /* 0x0001000068287825 */ /* 0x004fce00078e00ff */
[----:B------:R-:W2:Y:S01]  /*20c0*/  F2F.F16.F32 R105, R105 ;  /* 0x0000006900697304 */ /* 0x000ea20000200800 */
[----:B------:R-:W-:Y:S02]  /*20d0*/  LOP3.LUT R43, R101, R41, RZ, 0xfc, !PT ;  /* 0x00000029652b7212 */ /* 0x000fe400078efcff */
[----:B-1----:R-:W-:Y:S01]  /*20e0*/  LOP3.LUT R42, R40, R103, RZ, 0xfc, !PT ;  /* 0x00000067282a7212 */ /* 0x002fe200078efcff */
[----:B----4-:R-:W-:Y:S01]  /*20f0*/  IMAD.WIDE.U32 R40, R116, 0x10000, RZ ;  /* 0x0001000074287825 */ /* 0x010fe200078e00ff */
[----:B0-----:R-:W-:-:S03]  /*2100*/  PRMT R117, R102, 0x5410, R117 ;  /* 0x0000541066757816 */ /* 0x001fc60000000075 */
[----:B------:R-:W-:-:S04]  /*2110*/  IMAD.WIDE.U32 R100, R81, 0x8, R94 ;  /* 0x0000000851647825 */ /* 0x000fc800078e005e */
[----:B------:R-:W-:Y:S01]  /*2120*/  IMAD.WIDE.U32 R50, R80, 0x8, R98 ;  /* 0x0000000850327825 */ /* 0x000fe200078e0062 */
[----:B------:R-:W-:Y:S02]  /*2130*/  LOP3.LUT R41, R117, R41, RZ, 0xfc, !PT ;  /* 0x0000002975297212 */ /* 0x000fe400078efcff */
[----:B--2---:R-:W-:Y:S01]  /*2140*/  LOP3.LUT R40, R40, R105, RZ, 0xfc, !PT ;  /* 0x0000006928287212 */ /* 0x004fe200078efcff */
[C---:B------:R-:W-:Y:S01]  /*2150*/  IMAD.WIDE.U32 R102, R80.reuse, 0x10, R96 ;  /* 0x0000001050667825 */ /* 0x040fe200078e0060 */
[----:B------:R0:W-:Y:S03]  /*2160*/  STG.E.64 desc[UR16][R100.64], R42 ;  /* 0x0000002a64007986 */ /* 0x0001e6000c101b10 */
[----:B------:R-:W-:Y:S01]  /*2170*/  IMAD.WIDE.U32 R104, R80, 0x8, R94 ;  /* 0x0000000850687825 */ /* 0x000fe200078e005e */
[----:B------:R-:W2:Y:S03]  /*2180*/  LDG.E.64 R50, desc[UR16][R50.64] ;  /* 0x0000001032327981 */ /* 0x000ea6000c1e1b00 */
[----:B------:R-:W-:Y:S01]  /*2190*/  IMAD.WIDE.U32 R80, R82, 0x8, R98 ;  /* 0x0000000852507825 */ /* 0x000fe200078e0062 */
[----:B------:R1:W-:Y:S04]  /*21a0*/  STG.E.128 desc[UR16][R102.64], R44 ;  /* 0x0000002c66007986 */ /* 0x0003e8000c101d10 */
[----:B------:R4:W-:Y:S04]  /*21b0*/  STG.E.64 desc[UR16][R104.64], R40 ;  /* 0x0000002868007986 */ /* 0x0009e8000c101b10 */
[----:B------:R-:W2:Y:S01]  /*21c0*/  LDG.E.64 R80, desc[UR16][R80.64] ;  /* 0x0000001050507981 */ /* 0x000ea2000c1e1b00 */
[----:B------:R-:W-:-:S04]  /*21d0*/  FFMA.FTZ R99, R90, UR4, R92 ;  /* 0x000000045a637c23 */ /* 0x000fc8000801005c */
[----:B0-----:R-:W-:Y:S01]  /*21e0*/  FADD.FTZ R42, R88, -R99 ;  /* 0x80000063582a7221 */ /* 0x001fe20000010000 */
[----:B------:R-:W-:-:S04]  /*21f0*/  FFMA.FTZ R88, R91, UR4, R92 ;  /* 0x000000045b587c23 */ /* 0x000fc8000801005c */
[----:B------:R-:W-:Y:S01]  /*2200*/  FADD.FTZ R43, R87, -R88 ;  /* 0x80000058572b7221 */ /* 0x000fe20000010000 */
[--C-:B------:R-:W-:Y:S01]  /*2210*/  FFMA.FTZ R88, R89, UR4, R92.reuse ;  /* 0x0000000459587c23 */ /* 0x100fe2000801005c */
[----:B-1----:R-:W-:Y:S02]  /*2220*/  FFMA.FTZ R45, R86, UR4, R92 ;  /* 0x00000004562d7c23 */ /* 0x002fe4000801005c */
[----:B------:R-:W-:Y:S01]  /*2230*/  FMUL.FTZ R43, R43, UR14 ;  /* 0x0000000e2b2b7c20 */ /* 0x000fe20008410000 */
[----:B----4-:R-:W-:Y:S01]  /*2240*/  FADD.FTZ R41, R85, -R88 ;  /* 0x8000005855297221 */ /* 0x010fe20000010000 */
[----:B------:R-:W-:Y:S02]  /*2250*/  HADD2.F32 R47, -RZ, R115.H0_H0 ;  /* 0x20000073ff2f7230 */ /* 0x000fe40000004100 */
[----:B------:R-:W-:Y:S01]  /*2260*/  FMUL.FTZ R42, R42, UR14 ;  /* 0x0000000e2a2a7c20 */ /* 0x000fe20008410000 */
[----:B------:R-:W-:Y:S01]  /*2270*/  FMUL.FTZ R46, R43, UR12 ;  /* 0x0000000c2b2e7c20 */ /* 0x000fe20008410000 */
[----:B------:R-:W-:Y:S01]  /*2280*/  FMUL.FTZ R41, R41, UR14 ;  /* 0x0000000e29297c20 */ /* 0x000fe20008410000 */
[----:B------:R-:W-:Y:S01]  /*2290*/  FADD.FTZ R40, R84, -R45 ;  /* 0x8000002d54287221 */ /* 0x000fe20000010000 */
[----:B------:R-:W-:-:S02]  /*22a0*/  HADD2.F32 R90, -RZ, R61.H0_H0 ;  /* 0x2000003dff5a7230 */ /* 0x000fc40000004100 */
[----:B------:R-:W-:Y:S01]  /*22b0*/  FMUL.FTZ R87, R42, UR12 ;  /* 0x0000000c2a577c20 */ /* 0x000fe20008410000 */
[----:B------:R-:W-:Y:S01]  /*22c0*/  FMUL.FTZ R91, R46, R47 ;  /* 0x0000002f2e5b7220 */ /* 0x000fe20000410000 */
[----:B------:R-:W-:Y:S02]  /*22d0*/  HADD2.F32 R44, -RZ, R115.H1_H1 ;  /* 0x30000073ff2c7230 */ /* 0x000fe40000004100 */
[----:B------:R-:W-:Y:S01]  /*22e0*/  FMUL.FTZ R47, R41, UR12 ;  /* 0x0000000c292f7c20 */ /* 0x000fe20008410000 */
[----:B------:R-:W-:Y:S01]  /*22f0*/  FMUL.FTZ R40, R40, UR14 ;  /* 0x0000000e28287c20 */ /* 0x000fe20008410000 */
[----:B------:R-:W-:Y:S01]  /*2300*/  FMUL.FTZ R89, R87, R90 ;  /* 0x0000005a57597220 */ /* 0x000fe20000410000 */
[----:B------:R-:W-:Y:S02]  /*2310*/  HADD2.F32 R45, -RZ, R60.H0_H0 ;  /* 0x2000003cff2d7230 */ /* 0x000fe40000004100 */
[----:B------:R-:W-:Y:S01]  /*2320*/  FMUL.FTZ R90, R47, R44 ;  /* 0x0000002c2f5a7220 */ /* 0x000fe20000410000 */
[----:B------:R-:W-:Y:S01]  /*2330*/  FMUL.FTZ R84, R40, UR12 ;  /* 0x0000000c28547c20 */ /* 0x000fe20008410000 */
[----:B------:R-:W-:Y:S03]  /*2340*/  F2F.F16.F32 R85, R89 ;  /* 0x0000005900557304 */ /* 0x000fe60000200800 */
[----:B------:R-:W-:-:S05]  /*2350*/  FMUL.FTZ R88, R84, R45 ;  /* 0x0000002d54587220 */ /* 0x000fca0000410000 */
[----:B------:R-:W0:Y:S08]  /*2360*/  F2F.F16.F32 R44, R90 ;  /* 0x0000005a002c7304 */ /* 0x000e300000200800 */
[----:B------:R-:W1:Y:S08]  /*2370*/  F2F.F16.F32 R86, R91 ;  /* 0x0000005b00567304 */ /* 0x000e700000200800 */
[----:B------:R-:W4:Y:S01]  /*2380*/  F2F.F16.F32 R89, R88 ;  /* 0x0000005800597304 */ /* 0x000f220000200800 */
        /* <DEDUP_REMOVED lines=8> */
[--C-:B---3--:R-:W-:Y:S01]  /*2410*/  SHF.R.U64 R86, R48, 0x10, R49.reuse ;  /* 0x0000001030567819 */ /* 0x108fe20000001231 */
[----:B------:R-:W-:Y:S02]  /*2420*/  HADD2.F32 R85, -RZ, R48.H0_H0 ;  /* 0x20000030ff557230 */ /* 0x000fe40000004100 */
[----:B------:R-:W-:Y:S01]  /*2430*/  HADD2.F32 R89, -RZ, R49.H0_H0 ;  /* 0x20000031ff597230 */ /* 0x000fe20000004100 */
[----:B------:R-:W-:Y:S01]  /*2440*/  SHF.R.U32.HI R49, RZ, 0x10, R49 ;  /* 0x00000010ff317819 */ /* 0x000fe20000011631 */
[----:B------:R-:W-:-:S05]  /*2450*/  HADD2.F32 R48, -RZ, R86.H0_H0 ;  /* 0x20000056ff307230 */ /* 0x000fca0000004100 */
[----:B------:R-:W-:Y:S01]  /*2460*/  FMUL.FTZ R93, R93, R48 ;  /* 0x000000305d5d7220 */ /* 0x000fe20000410000 */
[----:B------:R-:W-:Y:S02]  /*2470*/  HADD2.F32 R48, -RZ, R49.H0_H0 ;  /* 0x20000031ff307230 */ /* 0x000fe40000004100 */
[----:B------:R-:W-:Y:S01]  /*2480*/  FMUL.FTZ R106, R106, R85 ;  /* 0x000000556a6a7220 */ /* 0x000fe20000410000 */
[----:B------:R-:W-:Y:S02]  /*2490*/  FMUL.FTZ R110, R110, R89 ;  /* 0x000000596e6e7220 */ /* 0x000fe40000410000 */
[----:B------:R-:W-:Y:S01]  /*24a0*/  FMUL.FTZ R109, R109, R48 ;  /* 0x000000306d6d7220 */ /* 0x000fe20000410000 */
[--C-:B--2---:R-:W-:Y:S02]  /*24b0*/  SHF.R.U64 R82, R50, 0x10, R51.reuse ;  /* 0x0000001032527819 */ /* 0x104fe40000001233 */
[----:B------:R-:W-:Y:S01]  /*24c0*/  SHF.R.U32.HI R98, RZ, 0x10, R51 ;  /* 0x00000010ff627819 */ /* 0x000fe20000011633 */
[----:B------:R-:W-:-:S02]  /*24d0*/  HADD2.F32 R49, -RZ, R50.H0_H0 ;  /* 0x20000032ff317230 */ /* 0x000fc40000004100 */
[----:B------:R-:W-:Y:S02]  /*24e0*/  HADD2.F32 R99, -RZ, R51.H0_H0 ;  /* 0x20000033ff637230 */ /* 0x000fe40000004100 */
[----:B------:R-:W-:Y:S01]  /*24f0*/  HADD2.F32 R50, -RZ, R82.H0_H0 ;  /* 0x20000052ff327230 */ /* 0x000fe20000004100 */
[--C-:B0-----:R-:W-:Y:S02]  /*2500*/  SHF.R.U64 R40, R80, 0x10, R81.reuse ;  /* 0x0000001050287819 */ /* 0x101fe40000001251 */
[----:B------:R-:W-:Y:S01]  /*2510*/  SHF.R.U32.HI R43, RZ, 0x10, R81 ;  /* 0x00000010ff2b7819 */ /* 0x000fe20000011651 */
        /* <DEDUP_REMOVED lines=13> */
[----:B-1----:R-:W-:Y:S06]  /*25f0*/  BRA `(.L_x_4165) ;  /* 0x00000010008c7947 */ /* 0x002fec0003800000 */
.L_x_4163:
        /* <DEDUP_REMOVED lines=9> */
[----:B------:R-:W-:Y:S01]  /*2690*/  FFMA.FTZ R95, R95, UR4, R92 ;  /* 0x000000045f5f7c23 */ /* 0x000fe2000801005c */
[----:B------:R-:W-:Y:S01]  /*26a0*/  FADD.FTZ R40, R98, -R101 ;  /* 0x8000006562287221 */ /* 0x000fe20000010000 */
[----:B-----5:R-:W-:Y:S01]  /*26b0*/  FFMA.FTZ R96, R96, UR14, R31 ;  /* 0x0000000e60607c23 */ /* 0x020fe2000801001f */
[----:B------:R-:W-:Y:S01]  /*26c0*/  FFMA.FTZ R110, R103, UR14, R30 ;  /* 0x0000000e676e7c23 */ /* 0x000fe2000801001e */
[----:B------:R-:W-:-:S02]  /*26d0*/  HADD2.F32 R43, -RZ, R57.H0_H0 ;  /* 0x20000039ff2b7230 */ /* 0x000fc40000004100 */
[----:B------:R-:W-:Y:S01]  /*26e0*/  FFMA.FTZ R40, R40, UR14, R29 ;  /* 0x0000000e28287c23 */ /* 0x000fe2000801001d */
[----:B------:R-:W-:Y:S01]  /*26f0*/  FMUL.FTZ R96, R96, UR12 ;  /* 0x0000000c60607c20 */ /* 0x000fe20008410000 */
[----:B------:R-:W-:Y:S01]  /*2700*/  FMUL.FTZ R110, R110, UR12 ;  /* 0x0000000c6e6e7c20 */ /* 0x000fe20008410000 */
[----:B------:R-:W-:Y:S02]  /*2710*/  HADD2.F32 R44, -RZ, R113.H1_H1 ;  /* 0x30000071ff2c7230 */ /* 0x000fe40000004100 */
[----:B------:R-:W-:Y:S01]  /*2720*/  FADD.FTZ R95, R102, -R95 ;  /* 0x8000005f665f7221 */ /* 0x000fe20000010000 */
[----:B------:R-:W-:Y:S01]  /*2730*/  FMUL.FTZ R42, R41, R96 ;  /* 0x00000060292a7220 */ /* 0x000fe20000410000 */
[----:B------:R-:W-:Y:S01]  /*2740*/  FFMA.FTZ R41, R51, UR4, R92 ;  /* 0x0000000433297c23 */ /* 0x000fe2000801005c */
[----:B------:R-:W-:Y:S01]  /*2750*/  FMUL.FTZ R43, R43, R110 ;  /* 0x0000006e2b2b7220 */ /* 0x000fe20000410000 */
[----:B------:R-:W-:Y:S01]  /*2760*/  FFMA.FTZ R106, R95, UR14, R28 ;  /* 0x0000000e5f6a7c23 */ /* 0x000fe2000801001c */
[----:B------:R-:W-:-:S02]  /*2770*/  HADD2.F32 R47, -RZ, R114.H0_H0 ;  /* 0x20000072ff2f7230 */ /* 0x000fc40000004100 */
[----:B------:R-:W-:Y:S01]  /*2780*/  FADD.FTZ R98, R50, -R41 ;  /* 0x8000002932627221 */ /* 0x000fe20000010000 */
[--C-:B------:R-:W-:Y:S01]  /*2790*/  FFMA.FTZ R41, R97, UR4, R92.reuse ;  /* 0x0000000461297c23 */ /* 0x100fe2000801005c */
[----:B------:R-:W-:Y:S01]  /*27a0*/  FMUL.FTZ R97, R40, UR12 ;  /* 0x0000000c28617c20 */ /* 0x000fe20008410000 */
[----:B------:R-:W-:Y:S01]  /*27b0*/  FFMA.FTZ R40, R93, UR4, R92 ;  /* 0x000000045d287c23 */ /* 0x000fe2000801005c */
[----:B------:R-:W-:Y:S01]  /*27c0*/  FFMA.FTZ R98, R98, UR14, R35 ;  /* 0x0000000e62627c23 */ /* 0x000fe20008010023 */
[----:B------:R-:W-:Y:S01]  /*27d0*/  FADD.FTZ R41, R94, -R41 ;  /* 0x800000295e297221 */ /* 0x000fe20000010000 */
[----:B------:R-:W-:Y:S01]  /*27e0*/  FMUL.FTZ R93, R44, R97 ;  /* 0x000000612c5d7220 */ /* 0x000fe20000410000 */
[----:B------:R-:W-:Y:S01]  /*27f0*/  FADD.FTZ R100, R49, -R40 ;  /* 0x8000002831647221 */ /* 0x000fe20000010000 */
[----:B------:R-:W0:Y:S01]  /*2800*/  LDC.64 R44, c[0x0][0x390] ;  /* 0x0000e400ff2c7b82 */ /* 0x000e220000000a00 */
[----:B------:R-:W-:Y:S01]  /*2810*/  FFMA.FTZ R40, R41, UR14, R34 ;  /* 0x0000000e29287c23 */ /* 0x000fe20008010022 */
[----:B------:R-:W-:Y:S01]  /*2820*/  FMUL.FTZ R98, R98, UR12 ;  /* 0x0000000c62627c20 */ /* 0x000fe20008410000 */
[----:B------:R-:W-:Y:S01]  /*2830*/  FFMA.FTZ R41, R99, UR4, R92 ;  /* 0x0000000463297c23 */ /* 0x000fe2000801005c */
[----:B------:R-:W-:Y:S01]  /*2840*/  FFMA.FTZ R100, R100, UR14, R33 ;  /* 0x0000000e64647c23 */ /* 0x000fe20008010021 */
[----:B------:R-:W-:Y:S01]  /*2850*/  HADD2.F32 R51, -RZ, R56.H0_H0 ;  /* 0x20000038ff337230 */ /* 0x000fe20000004100 */
[----:B------:R-:W-:Y:S01]  /*2860*/  F2F.F16.F32 R42, R42 ;  /* 0x0000002a002a7304 */ /* 0x000fe20000200800 */
[----:B------:R-:W-:Y:S01]  /*2870*/  FMUL.FTZ R106, R106, UR12 ;  /* 0x0000000c6a6a7c20 */ /* 0x000fe20008410000 */
[----:B------:R-:W-:Y:S01]  /*2880*/  FMUL.FTZ R50, R47, R98 ;  /* 0x000000622f327220 */ /* 0x000fe20000410000 */
[----:B------:R-:W-:Y:S01]  /*2890*/  FADD.FTZ R41, R48, -R41 ;  /* 0x8000002930297221 */ /* 0x000fe20000010000 */
[----:B------:R-:W-:Y:S01]  /*28a0*/  HADD2.F32 R103, -RZ, R114.H1_H1 ;  /* 0x30000072ff677230 */ /* 0x000fe20000004100 */
[----:B------:R-:W1:Y:S01]  /*28b0*/  LDC.64 R46, c[0x0][0x468] ;  /* 0x00011a00ff2e7b82 */ /* 0x000e620000000a00 */
[----:B------:R-:W-:-:S02]  /*28c0*/  HADD2.F32 R94, -RZ, R59.H0_H0 ;  /* 0x2000003bff5e7230 */ /* 0x000fc40000004100 */
[----:B------:R-:W-:Y:S01]  /*28d0*/  FMUL.FTZ R100, R100, UR12 ;  /* 0x0000000c64647c20 */ /* 0x000fe20008410000 */
[----:B------:R-:W2:Y:S01]  /*28e0*/  F2F.F16.F32 R43, R43 ;  /* 0x0000002b002b7304 */ /* 0x000ea20000200800 */
[----:B------:R-:W-:Y:S01]  /*28f0*/  FMUL.FTZ R99, R40, UR12 ;  /* 0x0000000c28637c20 */ /* 0x000fe20008410000 */
[----:B------:R-:W-:Y:S01]  /*2900*/  FMUL.FTZ R51, R51, R106 ;  /* 0x0000006a33337220 */ /* 0x000fe20000410000 */
[----:B------:R-:W-:Y:S01]  /*2910*/  FFMA.FTZ R101, R41, UR14, R32 ;  /* 0x0000000e29657c23 */ /* 0x000fe20008010020 */
[----:B------:R-:W-:Y:S01]  /*2920*/  FMUL.FTZ R103, R103, R100 ;  /* 0x0000006467677220 */ /* 0x000fe20000410000 */
[----:B------:R-:W-:Y:S01]  /*2930*/  FMUL.FTZ R48, R94, R99 ;  /* 0x000000635e307220 */ /* 0x000fe20000410000 */
[----:B------:R-:W-:Y:S02]  /*2940*/  HADD2.F32 R102, -RZ, R58.H0_H0 ;  /* 0x2000003aff667230 */ /* 0x000fe40000004100 */
[----:B------:R-:W-:Y:S01]  /*2950*/  FMUL.FTZ R101, R101, UR12 ;  /* 0x0000000c65657c20 */ /* 0x000fe20008410000 */
[----:B------:R-:W3:Y:S01]  /*2960*/  F2F.F16.F32 R93, R93 ;  /* 0x0000005d005d7304 */ /* 0x000ee20000200800 */
[----:B0-----:R-:W-:-:S04]  /*2970*/  IMAD.WIDE.U32 R40, R81, 0x8, R44 ;  /* 0x0000000851287825 */ /* 0x001fc800078e002c */
[----:B------:R-:W-:Y:S01]  /*2980*/  FMUL.FTZ R102, R102, R101 ;  /* 0x0000006566667220 */ /* 0x000fe20000410000 */
[----:B--2---:R-:W-:Y:S02]  /*2990*/  PRMT R49, R43, 0x5410, R42 ;  /* 0x000054102b317816 */ /* 0x004fe4000000002a */
[----:B------:R-:W0:Y:S01]  /*29a0*/  F2F.F16.F32 R51, R51 ;  /* 0x0000003300337304 */ /* 0x000e220000200800 */
[----:B------:R-:W2:Y:S01]  /*29b0*/  LDG.E.64 R40, desc[UR16][R40.64] ;  /* 0x0000001028287981 */ /* 0x000ea2000c1e1b00 */
[----:B---3--:R-:W-:-:S06]  /*29c0*/  IMAD.WIDE.U32 R42, R93, 0x10000, RZ ;  /* 0x000100005d2a7825 */ /* 0x008fcc00078e00ff */
[----:B------:R-:W-:Y:S08]  /*29d0*/  F2F.F16.F32 R50, R50 ;  /* 0x0000003200327304 */ /* 0x000ff00000200800 */
[----:B------:R0:W3:Y:S08]  /*29e0*/  F2F.F16.F32 R105, R48 ;  /* 0x0000003000697304 */ /* 0x0000f00000200800 */
[----:B------:R-:W4:Y:S08]  /*29f0*/  F2F.F16.F32 R103, R103 ;  /* 0x0000006700677304 */ /* 0x000f300000200800 */
[----:B------:R-:W4:Y:S01]  /*2a00*/  F2F.F16.F32 R93, R102 ;  /* 0x00000066005d7304 */ /* 0x000f220000200800 */
[----:B------:R-:W-:Y:S01]  /*2a10*/  LOP3.LUT R49, R49, R43, RZ, 0xfc, !PT ;  /* 0x0000002b31317212 */ /* 0x000fe200078efcff */
[----:B-1----:R-:W-:Y:S01]  /*2a20*/  IMAD.WIDE.U32 R94, R81, 0x8, R46 ;  /* 0x00000008515e7825 */ /* 0x002fe200078e002e */
[----:B0-----:R-:W-:-:S02]  /*2a30*/  LOP3.LUT R48, R42, R51, RZ, 0xfc, !PT ;  /* 0x000000332a307212 */ /* 0x001fc400078efcff */
[----:B---3--:R-:W-:Y:S01]  /*2a40*/  PRMT R105, R105, 0x5410, R50 ;  /* 0x0000541069697816 */ /* 0x008fe20000000032 */
[----:B------:R-:W-:-:S04]  /*2a50*/  IMAD.WIDE.U32 R42, R80, 0x8, R44 ;  /* 0x00000008502a7825 */ /* 0x000fc800078e002c */
[----:B----4-:R-:W-:Y:S01]  /*2a60*/  IMAD.WIDE.U32 R50, R103, 0x10000, RZ ;  /* 0x0001000067327825 */ /* 0x010fe200078e00ff */
[----:B------:R0:W-:Y:S03]  /*2a70*/  STG.E.64 desc[UR16][R94.64], R48 ;  /* 0x000000305e007986 */ /* 0x0001e6000c101b10 */
[----:B------:R-:W-:Y:S01]  /*2a80*/  IMAD.WIDE.U32 R80, R80, 0x8, R46 ;  /* 0x0000000850507825 */ /* 0x000fe200078e002e */
[----:B------:R-:W3:Y:S01]  /*2a90*/  LDG.E.64 R42, desc[UR16][R42.64] ;  /* 0x000000102a2a7981 */ /* 0x000ee2000c1e1b00 */
[----:B------:R-:W-:Y:S02]  /*2aa0*/  LOP3.LUT R51, R105, R51, RZ, 0xfc, !PT ;  /* 0x0000003369337212 */ /* 0x000fe400078efcff */
[----:B------:R-:W-:Y:S01]  /*2ab0*/  LOP3.LUT R50, R50, R93, RZ, 0xfc, !PT ;  /* 0x0000005d32327212 */ /* 0x000fe200078efcff */
[----:B------:R-:W-:-:S04]  /*2ac0*/  IMAD.WIDE.U32 R44, R82, 0x8, R44 ;  /* 0x00000008522c7825 */ /* 0x000fc800078e002c */
[----:B------:R1:W-:Y:S04]  /*2ad0*/  STG.E.64 desc[UR16][R80.64], R50 ;  /* 0x0000003250007986 */ /* 0x0003e8000c101b10 */
[----:B------:R-:W4:Y:S01]  /*2ae0*/  LDG.E.64 R44, desc[UR16][R44.64] ;  /* 0x000000102c2c7981 */ /* 0x000f22000c1e1b00 */
[----:B------:R-:W-:-:S04]  /*2af0*/  FFMA.FTZ R93, R90, UR4, R92 ;  /* 0x000000045a5d7c23 */ /* 0x000fc8000801005c */
[----:B------:R-:W-:Y:S01]  /*2b00*/  FADD.FTZ R93, R88, -R93 ;  /* 0x8000005d585d7221 */ /* 0x000fe20000010000 */
[----:B------:R-:W-:-:S04]  /*2b10*/  FFMA.FTZ R88, R91, UR4, R92 ;  /* 0x000000045b587c23 */ /* 0x000fc8000801005c */
[----:B0-----:R-:W-:Y:S01]  /*2b20*/  FADD.FTZ R94, R87, -R88 ;  /* 0x80000058575e7221 */ /* 0x001fe20000010000 */
[----:B------:R-:W-:Y:S01]  /*2b30*/  FFMA.FTZ R88, R89, UR4, R92 ;  /* 0x0000000459587c23 */ /* 0x000fe2000801005c */
[----:B------:R-:W-:Y:S02]  /*2b40*/  FFMA.FTZ R48, R93, UR14, R38 ;  /* 0x0000000e5d307c23 */ /* 0x000fe40008010026 */
[----:B------:R-:W-:Y:S01]  /*2b50*/  FFMA.FTZ R49, R94, UR14, R39 ;  /* 0x0000000e5e317c23 */ /* 0x000fe20008010027 */
[----:B------:R-:W-:Y:S01]  /*2b60*/  FADD.FTZ R88, R85, -R88 ;  /* 0x8000005855587221 */ /* 0x000fe20000010000 */
[----:B------:R-:W-:Y:S02]  /*2b70*/  HADD2.F32 R90, -RZ, R61.H0_H0 ;  /* 0x2000003dff5a7230 */ /* 0x000fe40000004100 */
[----:B------:R-:W-:Y:S01]  /*2b80*/  FMUL.FTZ R87, R48, UR12 ;  /* 0x0000000c30577c20 */ /* 0x000fe20008410000 */
[----:B------:R-:W-:Y:S02]  /*2b90*/  HADD2.F32 R85, -RZ, R115.H0_H0 ;  /* 0x20000073ff557230 */ /* 0x000fe40000004100 */
[----:B-1----:R-:W-:Y:S01]  /*2ba0*/  FMUL.FTZ R50, R49, UR12 ;  /* 0x0000000c31327c20 */ /* 0x002fe20008410000 */
[----:B------:R-:W-:Y:S01]  /*2bb0*/  FFMA.FTZ R49, R86, UR4, R92 ;  /* 0x0000000456317c23 */ /* 0x000fe2000801005c */
[----:B------:R-:W-:-:S02]  /*2bc0*/  FMUL.FTZ R48, R90, R87 ;  /* 0x000000575a307220 */ /* 0x000fc40000410000 */
[----:B------:R-:W-:Y:S01]  /*2bd0*/  FMUL.FTZ R85, R85, R50 ;  /* 0x0000003255557220 */ /* 0x000fe20000410000 */
[----:B------:R-:W-:Y:S01]  /*2be0*/  FFMA.FTZ R51, R88, UR14, R37 ;  /* 0x0000000e58337c23 */ /* 0x000fe20008010025 */
[----:B------:R-:W-:Y:S01]  /*2bf0*/  F2F.F16.F32 R81, R48 ;  /* 0x0000003000517304 */ /* 0x000fe20000200800 */
[----:B------:R-:W-:Y:S01]  /*2c00*/  FADD.FTZ R49, R84, -R49 ;  /* 0x8000003154317221 */ /* 0x000fe20000010000 */
[----:B------:R-:W-:Y:S02]  /*2c10*/  HADD2.F32 R86, -RZ, R115.H1_H1 ;  /* 0x30000073ff567230 */ /* 0x000fe40000004100 */
[----:B------:R-:W-:-:S04]  /*2c20*/  FMUL.FTZ R51, R51, UR12 ;  /* 0x0000000c33337c20 */ /* 0x000fc80008410000 */
[----:B------:R-:W0:Y:S01]  /*2c30*/  F2F.F16.F32 R88, R85 ;  /* 0x0000005500587304 */ /* 0x000e220000200800 */
[----:B------:R-:W-:Y:S01]  /*2c40*/  FFMA.FTZ R80, R49, UR14, R36 ;  /* 0x0000000e31507c23 */ /* 0x000fe20008010024 */
[----:B------:R-:W-:Y:S01]  /*2c50*/  FMUL.FTZ R86, R86, R51 ;  /* 0x0000003356567220 */ /* 0x000fe20000410000 */
[----:B------:R-:W-:Y:S02]  /*2c60*/  HADD2.F32 R49, -RZ, R60.H0_H0 ;  /* 0x2000003cff317230 */ /* 0x000fe40000004100 */
[----:B------:R-:W-:-:S03]  /*2c70*/  FMUL.FTZ R80, R80, UR12 ;  /* 0x0000000c50507c20 */ /* 0x000fc60008410000 */
[----:B------:R-:W1:Y:S01]  /*2c80*/  F2F.F16.F32 R48, R86 ;  /* 0x0000005600307304 */ /* 0x000e620000200800 */
[----:B------:R-:W-:Y:S01]  /*2c90*/  FMUL.FTZ R84, R49, R80 ;  /* 0x0000005031547220 */ /* 0x000fe20000410000 */
[----:B0-----:R-:W-:-:S06]  /*2ca0*/  PRMT R91, R81, 0x5410, R88 ;  /* 0x00005410515b7816 */ /* 0x001fcc0000000058 */
[----:B------:R-:W0:Y:S01]  /*2cb0*/  F2F.F16.F32 R89, R84 ;  /* 0x0000005400597304 */ /* 0x000e220000200800 */
[----:B------:R-:W-:-:S04]  /*2cc0*/  IMAD.WIDE.U32 R46, R82, 0x8, R46 ;  /* 0x00000008522e7825 */ /* 0x000fc800078e002e */
[----:B-1----:R-:W-:-:S05]  /*2cd0*/  IMAD.WIDE.U32 R48, R48, 0x10000, RZ ;  /* 0x0001000030307825 */ /* 0x002fca00078e00ff */
[----:B------:R-:W-:Y:S02]  /*2ce0*/  LOP3.LUT R49, R91, R49, RZ, 0xfc, !PT ;  /* 0x000000315b317212 */ /* 0x000fe400078efcff */
[----:B0-----:R-:W-:-:S05]  /*2cf0*/  LOP3.LUT R48, R48, R89, RZ, 0xfc, !PT ;  /* 0x0000005930307212 */ /* 0x001fca00078efcff */
        /* <DEDUP_REMOVED lines=9> */
[----:B------:R-:W-:Y:S02]  /*2d90*/  FMUL.FTZ R106, R106, R81 ;  /* 0x000000516a6a7220 */ /* 0x000fe40000410000 */
        /* <DEDUP_REMOVED lines=22> */
.L_x_4166:
[--C-:B------:R-:W-:Y:S01]  /*2f00*/  FFMA.FTZ R40, R107, UR4, R92.reuse ;  /* 0x000000046b287c23 */ /* 0x100fe2000801005c */
[--C-:B------:R-:W-:Y:S01]  /*2f10*/  FFMA.FTZ R105, R105, UR4, R92.reuse ;  /* 0x0000000469697c23 */ /* 0x100fe2000801005c */
[----:B------:R-:W-:Y:S01]  /*2f20*/  FFMA.FTZ R95, R95, UR4, R92 ;  /* 0x000000045f5f7c23 */ /* 0x000fe2000801005c */
[----:B------:R-:W-:Y:S02]  /*2f30*/  HADD2.F32 R41, -RZ, R57.H0_H0 ;  /* 0x20000039ff297230 */ /* 0x000fe40000004100 */
[----:B------:R-:W-:Y:S01]  /*2f40*/  FADD.FTZ R103, R103, -R40 ;  /* 0x8000002867677221 */ /* 0x000fe20000010000 */
[----:B------:R-:W-:Y:S01]  /*2f50*/  FADD.FTZ R96, R96, -R105 ;  /* 0x8000006960607221 */ /* 0x000fe20000010000 */
[----:B------:R-:W-:Y:S01]  /*2f60*/  FFMA.FTZ R101, R101, UR4, R92 ;  /* 0x0000000465657c23 */ /* 0x000fe2000801005c */
[----:B------:R-:W-:Y:S01]  /*2f70*/  FADD.FTZ R95, R102, -R95 ;  /* 0x8000005f665f7221 */ /* 0x000fe20000010000 */
[----:B-----5:R-:W-:Y:S01]  /*2f80*/  FFMA.FTZ R42, R103, UR14, R30 ;  /* 0x0000000e672a7c23 */ /* 0x020fe2000801001e */
[----:B------:R-:W-:Y:S01]  /*2f90*/  FFMA.FTZ R43, R96, UR14, R31 ;  /* 0x0000000e602b7c23 */ /* 0x000fe2000801001f */
[----:B------:R-:W-:-:S02]  /*2fa0*/  HADD2.F32 R46, -RZ, R113.H0_H0 ;  /* 0x20000071ff2e7230 */ /* 0x000fc40000004100 */
[--C-:B------:R-:W-:Y:S01]  /*2fb0*/  FFMA.FTZ R47, R97, UR4, R92.reuse ;  /* 0x00000004612f7c23 */ /* 0x100fe2000801005c */
[----:B------:R-:W-:Y:S01]  /*2fc0*/  FMUL.FTZ R110, R42, UR12 ;  /* 0x0000000c2a6e7c20 */ /* 0x000fe20008410000 */
[----:B------:R-:W-:Y:S01]  /*2fd0*/  FMUL.FTZ R109, R43, UR12 ;  /* 0x0000000c2b6d7c20 */ /* 0x000fe20008410000 */
[----:B------:R-:W-:Y:S01]  /*2fe0*/  FFMA.FTZ R51, R51, UR4, R92 ;  /* 0x0000000433337c23 */ /* 0x000fe2000801005c */
[----:B------:R-:W-:Y:S01]  /*2ff0*/  FADD.FTZ R44, R98, -R101 ;  /* 0x80000065622c7221 */ /* 0x000fe20000010000 */
[----:B------:R-:W-:Y:S01]  /*3000*/  FMUL.FTZ R41, R41, R110 ;  /* 0x0000006e29297220 */ /* 0x000fe20000410000 */
[----:B------:R-:W-:Y:S01]  /*3010*/  FFMA.FTZ R40, R95, UR14, R28 ;  /* 0x0000000e5f287c23 */ /* 0x000fe2000801001c */
[----:B------:R-:W-:Y:S01]  /*3020*/  FMUL.FTZ R46, R46, R109 ;  /* 0x0000006d2e2e7220 */ /* 0x000fe20000410000 */
[----:B------:R-:W-:Y:S01]  /*3030*/  FADD.FTZ R47, R94, -R47 ;  /* 0x8000002f5e2f7221 */ /* 0x000fe20000010000 */
[----:B------:R-:W-:Y:S01]  /*3040*/  FFMA.FTZ R105, R99, UR4, R92 ;  /* 0x0000000463697c23 */ /* 0x000fe2000801005c */
[----:B------:R0:W-:Y:S01]  /*3050*/  F2F.F16.F32 R100, R41 ;  /* 0x0000002900647304 */ /* 0x0001e20000200800 */
[----:B------:R-:W-:-:S02]  /*3060*/  HADD2.F32 R45, -RZ, R56.H0_H0 ;  /* 0x20000038ff2d7230 */ /* 0x000fc40000004100 */
[----:B------:R-:W-:Y:S01]  /*3070*/  FADD.FTZ R50, R50, -R51 ;  /* 0x8000003332327221 */ /* 0x000fe20000010000 */
[----:B------:R-:W1:Y:S01]  /*3080*/  LDC.64 R98, c[0x0][0x390] ;  /* 0x0000e400ff627b82 */ /* 0x000e620000000a00 */
[----:B------:R-:W-:Y:S01]  /*3090*/  FMUL.FTZ R106, R40, UR12 ;  /* 0x0000000c286a7c20 */ /* 0x000fe20008410000 */
[----:B------:R-:W-:Y:S01]  /*30a0*/  FADD.FTZ R105, R48, -R105 ;  /* 0x8000006930697221 */ /* 0x000fe20000010000 */
[----:B------:R-:W-:Y:S01]  /*30b0*/  HADD2.F32 R48, -RZ, R113.H1_H1 ;  /* 0x30000071ff307230 */ /* 0x000fe20000004100 */
[----:B------:R2:W3:Y:S01]  /*30c0*/  F2F.F16.F32 R101, R46 ;  /* 0x0000002e00657304 */ /* 0x0004e20000200800 */
[----:B0-----:R-:W-:Y:S01]  /*30d0*/  FFMA.FTZ R41, R44, UR14, R29 ;  /* 0x0000000e2c297c23 */ /* 0x001fe2000801001d */
[----:B------:R-:W-:Y:S02]  /*30e0*/  FFMA.FTZ R44, R93, UR4, R92 ;  /* 0x000000045d2c7c23 */ /* 0x000fe4000801005c */
[----:B------:R-:W0:Y:S01]  /*30f0*/  LDC.64 R96, c[0x0][0x478] ;  /* 0x00011e00ff607b82 */ /* 0x000e220000000a00 */
[----:B------:R-:W-:Y:S01]  /*3100*/  FMUL.FTZ R45, R45, R106 ;  /* 0x0000006a2d2d7220 */ /* 0x000fe20000410000 */
[----:B------:R-:W-:-:S02]  /*3110*/  HADD2.F32 R112, -RZ, R114.H0_H0 ;  /* 0x20000072ff707230 */ /* 0x000fc40000004100 */
[----:B------:R-:W-:Y:S01]  /*3120*/  FADD.FTZ R44, R49, -R44 ;  /* 0x8000002c312c7221 */ /* 0x000fe20000010000 */
[----:B------:R-:W-:Y:S01]  /*3130*/  FMUL.FTZ R93, R41, UR12 ;  /* 0x0000000c295d7c20 */ /* 0x000fe20008410000 */
[----:B------:R4:W-:Y:S01]  /*3140*/  F2F.F16.F32 R103, R45 ;  /* 0x0000002d00677304 */ /* 0x0009e20000200800 */
[----:B--2---:R-:W-:Y:S01]  /*3150*/  FFMA.FTZ R46, R47, UR14, R34 ;  /* 0x0000000e2f2e7c23 */ /* 0x004fe20008010022 */
[----:B------:R-:W-:Y:S01]  /*3160*/  FFMA.FTZ R47, R50, UR14, R35 ;  /* 0x0000000e322f7c23 */ /* 0x000fe20008010023 */
[----:B------:R-:W-:Y:S01]  /*3170*/  FMUL.FTZ R104, R48, R93 ;  /* 0x0000005d30687220 */ /* 0x000fe20000410000 */
[----:B------:R-:W-:Y:S02]  /*3180*/  HADD2.F32 R51, -RZ, R59.H0_H0 ;  /* 0x2000003bff337230 */ /* 0x000fe40000004100 */
[----:B------:R-:W-:Y:S01]  /*3190*/  FMUL.FTZ R108, R46, UR12 ;  /* 0x0000000c2e6c7c20 */ /* 0x000fe20008410000 */
[----:B------:R-:W-:Y:S01]  /*31a0*/  FMUL.FTZ R107, R47, UR12 ;  /* 0x0000000c2f6b7c20 */ /* 0x000fe20008410000 */
[----:B------:R-:W2:Y:S01]  /*31b0*/  LDC.64 R94, c[0x0][0x468] ;  /* 0x00011a00ff5e7b82 */ /* 0x000ea20000000a00 */
[----:B----4-:R-:W-:-:S02]  /*31c0*/  FFMA.FTZ R45, R44, UR14, R33 ;  /* 0x0000000e2c2d7c23 */ /* 0x010fc40008010021 */
[----:B------:R-:W-:Y:S01]  /*31d0*/  FMUL.FTZ R117, R112, R107 ;  /* 0x0000006b70757220 */ /* 0x000fe20000410000 */
[----:B------:R-:W-:Y:S02]  /*31e0*/  HADD2.F32 R112, -RZ, R114.H1_H1 ;  /* 0x30000072ff707230 */ /* 0x000fe40000004100 */
[----:B------:R-:W-:Y:S01]  /*31f0*/  FFMA.FTZ R44, R105, UR14, R32 ;  /* 0x0000000e692c7c23 */ /* 0x000fe20008010020 */
[----:B------:R-:W-:Y:S01]  /*3200*/  FMUL.FTZ R111, R45, UR12 ;  /* 0x0000000c2d6f7c20 */ /* 0x000fe20008410000 */
[----:B------:R-:W4:Y:S01]  /*3210*/  F2F.F16.F32 R104, R104 ;  /* 0x0000006800687304 */ /* 0x000f220000200800 */
[----:B------:R-:W-:Y:S02]  /*3220*/  HADD2.F32 R105, -RZ, R58.H0_H0 ;  /* 0x2000003aff697230 */ /* 0x000fe40000004100 */
[----:B------:R-:W-:Y:S01]  /*3230*/  FMUL.FTZ R102, R51, R108 ;  /* 0x0000006c33667220 */ /* 0x000fe20000410000 */
[----:B------:R-:W-:Y:S01]  /*3240*/  FMUL.FTZ R116, R112, R111 ;  /* 0x0000006f70747220 */ /* 0x000fe20000410000 */
[----:B------:R-:W-:Y:S01]  /*3250*/  FMUL.FTZ R112, R44, UR12 ;  /* 0x0000000c2c707c20 */ /* 0x000fe20008410000 */
[----:B-1----:R-:W-:-:S04]  /*3260*/  IMAD.WIDE.U32 R48, R81, 0x8, R98 ;  /* 0x0000000851307825 */ /* 0x002fc800078e0062 */
[----:B------:R-:W-:Y:S01]  /*3270*/  FMUL.FTZ R105, R105, R112 ;  /* 0x0000007069697220 */ /* 0x000fe20000410000 */
[----:B------:R-:W1:Y:S01]  /*3280*/  F2F.F16.F32 R116, R116 ;  /* 0x0000007400747304 */ /* 0x000e620000200800 */
[----:B0-----:R-:W-:Y:S01]  /*3290*/  IMAD.WIDE.U32 R50, R81, 0x10, R96 ;  /* 0x0000001051327825 */ /* 0x001fe200078e0060 */
[----:B------:R-:W2:Y:S06]  /*32a0*/  LDG.E.64 R48, desc[UR16][R48.64] ;  /* 0x0000001030307981 */ /* 0x000eac000c1e1b00 */
[----:B------:R-:W-:Y:S01]  /*32b0*/  F2F.F16.F32 R102, R102 ;  /* 0x0000006600667304 */ /* 0x000fe20000200800 */
[----:B------:R4:W-:Y:S07]  /*32c0*/  STG.E.128 desc[UR16][R50.64], R40 ;  /* 0x0000002832007986 */ /* 0x0009ee000c101d10 */
[----:B------:R-:W0:Y:S01]  /*32d0*/  F2F.F16.F32 R117, R117 ;  /* 0x0000007500757304 */ /* 0x000e220000200800 */
[----:B---3--:R-:W-:-:S07]  /*32e0*/  PRMT R101, R100, 0x5410, R101 ;  /* 0x0000541064657816 */ /* 0x008fce0000000065 */
[----:B------:R-:W3:Y:S01]  /*32f0*/  F2F.F16.F32 R105, R105 ;  /* 0x0000006900697304 */ /* 0x000ee20000200800 */
[----:B----4-:R-:W-:-:S05]  /*3300*/  IMAD.WIDE.U32 R40, R104, 0x10000, RZ ;  /* 0x0001000068287825 */ /* 0x010fca00078e00ff */
[----:B------:R-:W-:Y:S02]  /*3310*/  LOP3.LUT R43, R101, R41, RZ, 0xfc, !PT ;  /* 0x00000029652b7212 */ /* 0x000fe400078efcff */
[----:B------:R-:W-:Y:S01]  /*3320*/  LOP3.LUT R42, R40, R103, RZ, 0xfc, !PT ;  /* 0x00000067282a7212 */ /* 0x000fe200078efcff */
[----:B-1----:R-:W-:Y:S01]  /*3330*/  IMAD.WIDE.U32 R40, R116, 0x10000, RZ ;  /* 0x0001000074287825 */ /* 0x002fe200078e00ff */
[----:B0-----:R-:W-:-:S03]  /*3340*/  PRMT R117, R102, 0x5410, R117 ;  /* 0x0000541066757816 */ /* 0x001fc60000000075 */
[----:B--2---:R-:W-:Y:S01]  /*3350*/  IMAD.WIDE.U32 R100, R81, 0x8, R94 ;  /* 0x0000000851647825 */ /* 0x004fe200078e005e */
[----:B---3--:R-:W-:-:S03]  /*3360*/  LOP3.LUT R40, R40, R105, RZ, 0xfc, !PT ;  /* 0x0000006928287212 */ /* 0x008fc600078efcff */
[----:B------:R-:W-:Y:S01]  /*3370*/  IMAD.WIDE.U32 R50, R80, 0x8, R98 ;  /* 0x0000000850327825 */ /* 0x000fe200078e0062 */
[----:B------:R-:W-:-:S03]  /*3380*/  LOP3.LUT R41, R117, R41, RZ, 0xfc, !PT ;  /* 0x0000002975297212 */ /* 0x000fc600078efcff */
[C---:B------:R-:W-:Y:S01]  /*3390*/  IMAD.WIDE.U32 R102, R80.reuse, 0x10, R96 ;  /* 0x0000001050667825 */ /* 0x040fe200078e0060 */
[----:B------:R-:W-:Y:S03]  /*33a0*/  STG.E.64 desc[UR16][R100.64], R42 ;  /* 0x0000002a64007986 */ /* 0x000fe6000c101b10 */
[----:B------:R-:W-:Y:S01]  /*33b0*/  IMAD.WIDE.U32 R104, R80, 0x8, R94 ;  /* 0x0000000850687825 */ /* 0x000fe200078e005e */
[----:B------:R-:W2:Y:S03]  /*33c0*/  LDG.E.64 R50, desc[UR16][R50.64] ;  /* 0x0000001032327981 */ /* 0x000ea6000c1e1b00 */
[----:B------:R-:W-:Y:S01]  /*33d0*/  IMAD.WIDE.U32 R80, R82, 0x8, R98 ;  /* 0x0000000852507825 */ /* 0x000fe200078e0062 */
[----:B------:R0:W-:Y:S04]  /*33e0*/  STG.E.128 desc[UR16][R102.64], R44 ;  /* 0x0000002c66007986 */ /* 0x0001e8000c101d10 */
[----:B------:R1:W-:Y:S04]  /*33f0*/  STG.E.64 desc[UR16][R104.64], R40 ;  /* 0x0000002868007986 */ /* 0x0003e8000c101b10 */
[----:B------:R-:W3:Y:S01]  /*3400*/  LDG.E.64 R80, desc[UR16][R80.64] ;  /* 0x0000001050507981 */ /* 0x000ee2000c1e1b00 */
[----:B------:R-:W-:-:S04]  /*3410*/  FFMA.FTZ R99, R90, UR4, R92 ;  /* 0x000000045a637c23 */ /* 0x000fc8000801005c */
[----:B------:R-:W-:Y:S01]  /*3420*/  FADD.FTZ R99, R88, -R99 ;  /* 0x8000006358637221 */ /* 0x000fe20000010000 */
[----:B------:R-:W-:-:S04]  /*3430*/  FFMA.FTZ R88, R91, UR4, R92 ;  /* 0x000000045b587c23 */ /* 0x000fc8000801005c */
[----:B------:R-:W-:Y:S01]  /*3440*/  FADD.FTZ R98, R87, -R88 ;  /* 0x8000005857627221 */ /* 0x000fe20000010000 */
[--C-:B------:R-:W-:Y:S01]  /*3450*/  FFMA.FTZ R88, R89, UR4, R92.reuse ;  /* 0x0000000459587c23 */ /* 0x100fe2000801005c */
[----:B0-----:R-:W-:Y:S02]  /*3460*/  FFMA.FTZ R45, R86, UR4, R92 ;  /* 0x00000004562d7c23 */ /* 0x001fe4000801005c */
[----:B------:R-:W-:Y:S01]  /*3470*/  FFMA.FTZ R43, R98, UR14, R39 ;  /* 0x0000000e622b7c23 */ /* 0x000fe20008010027 */
[----:B------:R-:W-:Y:S01]  /*3480*/  FADD.FTZ R88, R85, -R88 ;  /* 0x8000005855587221 */ /* 0x000fe20000010000 */
[----:B------:R-:W-:Y:S02]  /*3490*/  HADD2.F32 R47, -RZ, R115.H0_H0 ;  /* 0x20000073ff2f7230 */ /* 0x000fe40000004100 */
[----:B------:R-:W-:Y:S01]  /*34a0*/  FFMA.FTZ R42, R99, UR14, R38 ;  /* 0x0000000e632a7c23 */ /* 0x000fe20008010026 */
[----:B------:R-:W-:Y:S01]  /*34b0*/  FMUL.FTZ R46, R43, UR12 ;  /* 0x0000000c2b2e7c20 */ /* 0x000fe20008410000 */
[----:B-1----:R-:W-:Y:S01]  /*34c0*/  FFMA.FTZ R41, R88, UR14, R37 ;  /* 0x0000000e58297c23 */ /* 0x002fe20008010025 */
[----:B------:R-:W-:Y:S01]  /*34d0*/  FADD.FTZ R45, R84, -R45 ;  /* 0x8000002d542d7221 */ /* 0x000fe20000010000 */
[----:B------:R-:W-:-:S02]  /*34e0*/  HADD2.F32 R90, -RZ, R61.H0_H0 ;  /* 0x2000003dff5a7230 */ /* 0x000fc40000004100 */
[----:B------:R-:W-:Y:S01]  /*34f0*/  FMUL.FTZ R87, R42, UR12 ;  /* 0x0000000c2a577c20 */ /* 0x000fe20008410000 */
[----:B------:R-:W-:Y:S01]  /*3500*/  FMUL.FTZ R91, R47, R46 ;  /* 0x0000002e2f5b7220 */ /* 0x000fe20000410000 */
[----:B------:R-:W-:Y:S02]  /*3510*/  HADD2.F32 R44, -RZ, R115.H1_H1 ;  /* 0x30000073ff2c7230 */ /* 0x000fe40000004100 */
[----:B------:R-:W-:Y:S01]  /*3520*/  FMUL.FTZ R47, R41, UR12 ;  /* 0x0000000c292f7c20 */ /* 0x000fe20008410000 */
[----:B------:R-:W-:Y:S01]  /*3530*/  FFMA.FTZ R40, R45, UR14, R36 ;  /* 0x0000000e2d287c23 */ /* 0x000fe20008010024 */
        /* <DEDUP_REMOVED lines=17> */
[--C-:B------:R-:W-:Y:S01]  /*3650*/  SHF.R.U64 R86, R48, 0x10, R49.reuse ;  /* 0x0000001030567819 */ /* 0x100fe20000001231 */
        /* <DEDUP_REMOVED lines=14> */
[--C-:B---3--:R-:W-:Y:S02]  /*3740*/  SHF.R.U64 R40, R80, 0x10, R81.reuse ;  /* 0x0000001050287819 */ /* 0x108fe40000001251 */
        /* <DEDUP_REMOVED lines=13> */
[----:B0-----:R-:W-:-:S07]  /*3820*/  FMUL.FTZ R46, R46, R43 ;  /* 0x0000002b2e2e7220 */ /* 0x001fce0000410000 */
.L_x_4165:
        /* <DEDUP_REMOVED lines=52> */
.L_x_4160:
        /* <DEDUP_REMOVED lines=20> */
.L_x_4168:
        /* <DEDUP_REMOVED lines=13> */
.L_x_6777:


//--------------------- .text._ZN10layer_norm13ln_bwd_kernelINS_13Kernel_traitsI6__halfS2_fS2_fjLj1536ELj1ELj1ELj4ELj8ENS_18Kernel_traits_baseILj1536ES2_S2_fS2_fjLj128EEEEELb0ELb1ELb1ELb0EEEvNS_9BwdParamsE --------------------------
	.section	.text._ZN10layer_norm13ln_bwd_kernelINS_13Kernel_traitsI6__halfS2_fS2_fjLj1536ELj1ELj1ELj4ELj8ENS_18Kernel_traits_baseILj1536ES2_S2_fS2_fjLj128EEEEELb0ELb1ELb1ELb0EEEvNS_9BwdParamsE,"ax",@progbits
	.align	128
        .global         _ZN10layer_norm13ln_bwd_kernelINS_13Kernel_traitsI6__halfS2_fS2_fjLj1536ELj1ELj1ELj4ELj8ENS_18Kernel_traits_baseILj1536ES2_S2_fS2_fjLj128EEEEELb0ELb1ELb1ELb0EEEvNS_9BwdParamsE
        .type           _ZN10layer_norm13ln_bwd_kernelINS_13Kernel_traitsI6__halfS2_fS2_fjLj1536ELj1ELj1ELj4ELj8ENS_18Kernel_traits_baseILj1536ES2_S2_fS2_fjLj128EEEEELb0ELb1ELb1ELb0EEEvNS_9BwdParamsE,@function
        .size           _ZN10layer_norm13ln_bwd_kernelINS_13Kernel_traitsI6__halfS2_fS2_fjLj1536ELj1ELj1ELj4ELj8ENS_18Kernel_traits_baseILj1536ES2_S2_fS2_fjLj128EEEEELb0ELb1ELb1ELb0EEEvNS_9BwdParamsE,(.L_x_6778 - _ZN10layer_norm13ln_bwd_kernelINS_13Kernel_traitsI6__halfS2_fS2_fjLj1536ELj1ELj1ELj4ELj8ENS_18Kernel_traits_baseILj1536ES2_S2_fS2_fjLj128EEEEELb0ELb1ELb1ELb0EEEvNS_9BwdParamsE)
        .other          _ZN10layer_norm13ln_bwd_kernelINS_13Kernel_traitsI6__halfS2_fS2_fjLj1536ELj1ELj1ELj4ELj8ENS_18Kernel_traits_baseILj1536ES2_S2_fS2_fjLj128EEEEELb0ELb1ELb1ELb0EEEvNS_9BwdParamsE,@"STO_CUDA_ENTRY STV_DEFAULT"
_ZN10layer_norm13ln_bwd_kernelINS_13Kernel_traitsI6__halfS2_fS2_fjLj1536ELj1ELj1ELj4ELj8ENS_18Kernel_traits_baseILj1536ES2_S2_fS2_fjLj128EEEEELb0ELb1ELb1ELb0EEEvNS_9BwdParamsE:
.text._ZN10layer_norm13ln_bwd_kernelINS_13Kernel_traitsI6__halfS2_fS2_fjLj1536ELj1ELj1ELj4ELj8ENS_18Kernel_traits_baseILj1536ES2_S2_fS2_fjLj128EEEEELb0ELb1ELb1ELb0EEEvNS_9BwdParamsE:
        /* <DEDUP_REMOVED lines=27> */
[----:B------:R-:W-:Y:S02]  /*01b0*/  @P1 LOP3.LUT R3, R3, 0x80, RZ, 0xfc, !PT ;  /* 0x0000008003031812 */ /* 0x000fe400078efcff */
[----:B------:R-:W-:Y:S02]  /*01c0*/  CS2R R34, SRZ ;  /* 0x0000000000227805 */ /* 0x000fe4000001ff00 */
[----:B------:R-:W-:-:S02]  /*01d0*/  CS2R R28, SRZ ;  /* 0x00000000001c7805 */ /* 0x000fc4000001ff00 */
[----:B------:R-:W-:Y:S01]  /*01e0*/  CS2R R30, SRZ ;  /* 0x00000000001e7805 */ /* 0x000fe2000001ff00 */
[----:B------:R2:W5:Y:S01]  /*01f0*/  @P1 LDG.E.64 R44, desc[UR10][R6.64] ;  /* 0x0000000a062c1981 */ /* 0x000562000c1e1b00 */
[----:B------:R-:W3:Y:S01]  /*0200*/  @P3 LDC.64 R18, c[0x0][0x3e8] ;  /* 0x0000fa00ff123b82 */ /* 0x000ee20000000a00 */
[C---:B----4-:R-:W-:Y:S01]  /*0210*/  @P2 IMAD.WIDE.U32 R12, R3.reuse, 0x8, R8 ;  /* 0x00000008030c2825 */ /* 0x050fe200078e0008 */
[----:B------:R-:W-:Y:S02]  /*0220*/  CS2R R24, SRZ ;  /* 0x0000000000187805 */ /* 0x000fe4000001ff00 */
[----:B------:R-:W-:Y:S02]  /*0230*/  CS2R R26, SRZ ;  /* 0x00000000001a7805 */ /* 0x000fe4000001ff00 */
[----:B------:R-:W-:Y:S02]  /*0240*/  CS2R R20, SRZ ;  /* 0x0000000000147805 */ /* 0x000fe4000001ff00 */
[----:B------:R-:W-:Y:S01]  /*0250*/  CS2R R22, SRZ ;  /* 0x0000000000167805 */ /* 0x000fe2000001ff00 */
[----:B------:R4:W5:Y:S01]  /*0260*/  @P2 LDG.E.64 R46, desc[UR10][R12.64] ;  /* 0x0000000a0c2e2981 */ /* 0x000962000c1e1b00 */
[C---:B------:R-:W-:Y:S01]  /*0270*/  @P2 IMAD.WIDE.U32 R14, R3.reuse, 0x8, R10 ;  /* 0x00000008030e2825 */ /* 0x040fe200078e000a */
[----:B------:R-:W-:-:S02]  /*0280*/  @P2 IADD3 R3, PT, PT, R3, 0x80, RZ ;  /* 0x0000008003032810 */ /* 0x000fc40007ffe0ff */
[----:B0-----:R-:W-:Y:S02]  /*0290*/  CS2R R4, SRZ ;  /* 0x0000000000047805 */ /* 0x001fe4000001ff00 */
[----:B--2---:R-:W-:Y:S01]  /*02a0*/  CS2R R6, SRZ ;  /* 0x0000000000067805 */ /* 0x004fe2000001ff00 */
[----:B------:R0:W5:Y:S01]  /*02b0*/  @P2 LDG.E.64 R48, desc[UR10][R14.64] ;  /* 0x0000000a0e302981 */ /* 0x000162000c1e1b00 */
[C---:B-1----:R-:W-:Y:S01]  /*02c0*/  @P3 IMAD.WIDE.U32 R8, R3.reuse, 0x8, R16 ;  /* 0x0000000803083825 */ /* 0x042fe200078e0010 */
[----:B------:R-:W-:Y:S02]  /*02d0*/  CS2R R16, SRZ ;  /* 0x0000000000107805 */ /* 0x000fe4000001ff00 */
[----:B----4-:R-:W-:Y:S02]  /*02e0*/  CS2R R12, SRZ ;  /* 0x00000000000c7805 */ /* 0x010fe4000001ff00 */
[----:B------:R1:W5:Y:S01]  /*02f0*/  @P3 LDG.E.64 R50, desc[UR10][R8.64] ;  /* 0x0000000a08323981 */ /* 0x000362000c1e1b00 */
[----:B---3--:R-:W-:Y:S01]  /*0300*/  @P3 IMAD.WIDE.U32 R10, R3, 0x8, R18 ;  /* 0x00000008030a3825 */ /* 0x008fe200078e0012 */
[----:B------:R-:W-:-:S02]  /*0310*/  CS2R R18, SRZ ;  /* 0x0000000000127805 */ /* 0x000fc4000001ff00 */
[----:B0-----:R-:W-:Y:S02]  /*0320*/  CS2R R14, SRZ ;  /* 0x00000000000e7805 */ /* 0x001fe4000001ff00 */
[----:B------:R0:W5:Y:S01]  /*0330*/  @P3 LDG.E.64 R40, desc[UR10][R10.64] ;  /* 0x0000000a0a283981 */ /* 0x000162000c1e1b00 */
[----:B-1----:R-:W-:Y:S02]  /*0340*/  CS2R R8, SRZ ;  /* 0x0000000000087805 */ /* 0x002fe4000001ff00 */
[----:B0-----:R-:W-:Y:S01]  /*0350*/  CS2R R10, SRZ ;  /* 0x00000000000a7805 */ /* 0x001fe2000001ff00 */
        /* <DEDUP_REMOVED lines=27> */
[--C-:B------:R-:W-:Y:S02]  /*0510*/  SHF.R.U64 R10, R40, 0x10, R41.reuse ;  /* 0x00000010280a7819 */ /* 0x100fe40000001229 */
[----:B------:R-:W-:Y:S02]  /*0520*/  CS2R R14, SRZ ;  /* 0x00000000000e7805 */ /* 0x000fe4000001ff00 */
[----:B------:R-:W-:Y:S01]  /*0530*/  MOV R104, R41 ;  /* 0x0000002900687202 */ /* 0x000fe20000000f00 */
[----:B------:R-:W-:Y:S01]  /*0540*/  UPLOP3.LUT UP1, UPT, UPT, UPT, UPT, 0x40, 0x4 ;  /* 0x000000000004789c */ /* 0x000fe20003f2e870 */
[----:B------:R-:W-:Y:S01]  /*0550*/  SHF.R.U32.HI R11, RZ, 0x10, R41 ;  /* 0x00000010ff0b7819 */ /* 0x000fe20000011629 */
[----:B------:R-:W0:Y:S01]  /*0560*/  LDCU UR30, c[0x0][0x40c] ;  /* 0x00008180ff1e77ac */ /* 0x000e220008000800 */
[----:B------:R-:W-:-:S02]  /*0570*/  MOV R64, R42 ;  /* 0x0000002a00407202 */ /* 0x000fc40000000f00 */
[--C-:B------:R-:W-:Y:S01]  /*0580*/  SHF.R.U64 R0, R42, 0x10, R43.reuse ;  /* 0x000000102a007819 */ /* 0x100fe2000000122b */
[----:B------:R-:W1:Y:S01]  /*0590*/  LDCU UR8, c[0x0][0x388] ;  /* 0x00007100ff0877ac */ /* 0x000e620008000800 */
[----:B------:R-:W-:Y:S02]  /*05a0*/  MOV R65, R43 ;  /* 0x0000002b00417202 */ /* 0x000fe40000000f00 */
[----:B------:R-:W-:Y:S01]  /*05b0*/  SHF.R.U32.HI R66, RZ, 0x10, R43 ;  /* 0x00000010ff427819 */ /* 0x000fe2000001162b */
[----:B------:R-:W2:Y:S01]  /*05c0*/  LDCU.U8 UR28, c[0x0][0x410] ;  /* 0x00008200ff1c77ac */ /* 0x000ea20008000000 */
[----:B------:R-:W-:Y:S02]  /*05d0*/  MOV R67, R46 ;  /* 0x0000002e00437202 */ /* 0x000fe40000000f00 */
[----:B------:R-:W-:Y:S01]  /*05e0*/  SHF.R.U64 R68, R46, 0x10, R47 ;  /* 0x000000102e447819 */ /* 0x000fe2000000122f */
[----:B------:R-:W3:Y:S01]  /*05f0*/  LDCU.64 UR16, c[0x0][0x3c8] ;  /* 0x00007900ff1077ac */ /* 0x000ee20008000a00 */
[----:B------:R-:W-:-:S02]  /*0600*/  MOV R96, R47 ;  /* 0x0000002f00607202 */ /* 0x000fc40000000f00 */
[----:B------:R-:W-:Y:S01]  /*0610*/  SHF.R.U32.HI R3, RZ, 0x10, R47 ;  /* 0x00000010ff037819 */ /* 0x000fe2000001162f */
[----:B------:R-:W4:Y:S01]  /*0620*/  LDCU.64 UR18, c[0x0][0x3c0] ;  /* 0x00007800ff1277ac */ /* 0x000f220008000a00 */
[----:B------:R-:W-:Y:S02]  /*0630*/  PRMT R97, R97, 0x5410, R4 ;  /* 0x0000541061617816 */ /* 0x000fe40000000004 */
[----:B------:R-:W-:Y:S02]  /*0640*/  PRMT R98, R98, 0x5410, R5 ;  /* 0x0000541062627816 */ /* 0x000fe40000000005 */
[----:B------:R-:W-:Y:S02]  /*0650*/  CS2R R4, SRZ ;  /* 0x0000000000047805 */ /* 0x000fe4000001ff00 */
[----:B------:R-:W-:Y:S01]  /*0660*/  PRMT R99, R99, 0x5410, R6 ;  /* 0x0000541063637816 */ /* 0x000fe20000000006 */
[----:B------:R-:W0:Y:S01]  /*0670*/  LDCU UR29, c[0x0][0x400] ;  /* 0x00008000ff1d77ac */ /* 0x000e220008000800 */
[----:B------:R-:W-:-:S02]  /*0680*/  PRMT R100, R100, 0x5410, R7 ;  /* 0x0000541064647816 */ /* 0x000fc40000000007 */
[----:B------:R-:W-:Y:S02]  /*0690*/  CS2R R6, SRZ ;  /* 0x0000000000067805 */ /* 0x000fe4000001ff00 */
[----:B------:R-:W-:Y:S01]  /*06a0*/  PRMT R101, R101, 0x5410, R8 ;  /* 0x0000541065657816 */ /* 0x000fe20000000008 */
[----:B------:R-:W0:Y:S01]  /*06b0*/  LDCU.64 UR20, c[0x0][0x438] ;  /* 0x00008700ff1477ac */ /* 0x000e220008000a00 */
[----:B------:R-:W-:Y:S02]  /*06c0*/  PRMT R102, R102, 0x5410, R9 ;  /* 0x0000541066667816 */ /* 0x000fe40000000009 */
[----:B------:R-:W-:Y:S02]  /*06d0*/  CS2R R8, SRZ ;  /* 0x0000000000087805 */ /* 0x000fe4000001ff00 */
[----:B------:R-:W-:Y:S01]  /*06e0*/  PRMT R103, R103, 0x5410, R10 ;  /* 0x0000541067677816 */ /* 0x000fe2000000000a */
[----:B------:R-:W0:Y:S01]  /*06f0*/  LDCU.64 UR4, c[0x0][0x478] ;  /* 0x00008f00ff0477ac */ /* 0x000e220008000a00 */
[----:B------:R-:W-:-:S02]  /*0700*/  PRMT R104, R104, 0x5410, R11 ;  /* 0x0000541068687816 */ /* 0x000fc4000000000b */
[----:B------:R-:W-:Y:S02]  /*0710*/  CS2R R10, SRZ ;  /* 0x00000000000a7805 */ /* 0x000fe4000001ff00 */
[----:B------:R-:W-:Y:S01]  /*0720*/  PRMT R64, R64, 0x5410, R0 ;  /* 0x0000541040407816 */ /* 0x000fe20000000000 */
[----:B------:R-:W0:Y:S01]  /*0730*/  LDCU.128 UR12, c[0x0][0x3f0] ;  /* 0x00007e00ff0c77ac */ /* 0x000e220008000c00 */
[----:B------:R-:W-:Y:S02]  /*0740*/  PRMT R65, R65, 0x5410, R65 ;  /* 0x0000541041417816 */ /* 0x000fe40000000041 */
[----:B------:R-:W-:Y:S01]  /*0750*/  PRMT R66, R66, 0x5410, R66 ;  /* 0x0000541042427816 */ /* 0x000fe20000000042 */
[----:B------:R-:W0:Y:S01]  /*0760*/  LDCU.64 UR22, c[0x0][0x380] ;  /* 0x00007000ff1677ac */ /* 0x000e220008000a00 */
[----:B------:R-:W-:Y:S02]  /*0770*/  PRMT R67, R67, 0x5410, R67 ;  /* 0x0000541043437816 */ /* 0x000fe40000000043 */
[----:B------:R-:W-:-:S02]  /*0780*/  PRMT R68, R68, 0x5410, R68 ;  /* 0x0000541044447816 */ /* 0x000fc40000000044 */
[----:B-1234-:R-:W-:-:S07]  /*0790*/  PRMT R96, R96, 0x5410, R3 ;  /* 0x0000541060607816 */ /* 0x01efce0000000003 */
.L_x_4238:
[----:B0-----:R-:W-:Y:S02]  /*07a0*/  UIMAD.WIDE UR6, UR24, 0x4, UR14 ;  /* 0x00000004180678a5 */ /* 0x001fe4000f8e020e */
[----:B------:R-:W-:-:S04]  /*07b0*/  UIMAD.WIDE UR26, UR24, 0x4, UR12 ;  /* 0x00000004181a78a5 */ /* 0x000fc8000f8e020c */
[----:B------:R-:W-:Y:S02]  /*07c0*/  MOV R60, UR6 ;  /* 0x00000006003c7c02 */ /* 0x000fe40008000f00 */
[----:B------:R-:W-:Y:S01]  /*07d0*/  MOV R61, UR7 ;  /* 0x00000007003d7c02 */ /* 0x000fe20008000f00 */
[----:B------:R-:W-:-:S04]  /*07e0*/  UIMAD.WIDE UR6, UR24, 0x4, UR16 ;  /* 0x00000004180678a5 */ /* 0x000fc8000f8e0210 */
[----:B--2---:R-:W2:Y:S01]  /*07f0*/  LDG.E R60, desc[UR10][R60.64] ;  /* 0x0000000a3c3c7981 */ /* 0x004ea2000c1e1900 */
[----:B-1-3--:R-:W-:Y:S02]  /*0800*/  MOV R58, UR26 ;  /* 0x0000001a003a7c02 */ /* 0x00afe40008000f00 */
[----:B------:R-:W-:Y:S02]  /*0810*/  MOV R56, UR6 ;  /* 0x0000000600387c02 */ /* 0x000fe40008000f00 */
[----:B------:R-:W-:Y:S02]  /*0820*/  MOV R57, UR7 ;  /* 0x0000000700397c02 */ /* 0x000fe40008000f00 */
[----:B------:R-:W-:-:S03]  /*0830*/  MOV R59, UR27 ;  /* 0x0000001b003b7c02 */ /* 0x000fc60008000f00 */
[----:B------:R-:W3:Y:S04]  /*0840*/  LDG.E R56, desc[UR10][R56.64] ;  /* 0x0000000a38387981 */ /* 0x000ee8000c1e1900 */
[----:B------:R-:W4:Y:S01]  /*0850*/  LDG.E R58, desc[UR10][R58.64] ;  /* 0x0000000a3a3a7981 */ /* 0x000f22000c1e1900 */
[----:B------:R-:W-:Y:S01]  /*0860*/  BSSY.RECONVERGENT B0, `(.L_x_4170) ;  /* 0x00000db000007945 */ /* 0x000fe20003800200 */
[----:B------:R-:W-:Y:S02]  /*0870*/  CS2R R62, SRZ ;  /* 0x00000000003e7805 */ /* 0x000fe4000001ff00 */
        /* <DEDUP_REMOVED lines=14> */
[----:B------:R-:W-:Y:S02]  /*0960*/  CS2R R62, SRZ ;  /* 0x00000000003e7805 */ /* 0x000fe4000001ff00 */
[----:B------:R-:W-:Y:S01]  /*0970*/  MOV R58, UR6 ;  /* 0x00000006003a7c02 */ /* 0x000fe20008000f00 */
[----:B------:R-:W-:Y:S01]  /*0980*/  UIMAD UR6, UR24, UR8, URZ ;  /* 0x00000008180672a4 */ /* 0x000fe2000f8e02ff */
[----:B------:R-:W-:-:S02]  /*0990*/  ISETP.GE.U32.AND P3, PT, R2, 0x100, PT ;  /* 0x000001000200780c */ /* 0x000fc40003f66070 */
[----:B------:R-:W-:Y:S01]  /*09a0*/  ISETP.GE.U32.AND P1, PT, R2, 0x180, PT ;  /* 0x000001800200780c */ /* 0x000fe20003f26070 */
[----:B------:R-:W-:Y:S01]  /*09b0*/  USHF.R.S32.HI UR7, URZ, 0x1f, UR6 ;  /* 0x0000001fff077899 */ /* 0x000fe20008011406 */
[----:B------:R-:W-:-:S03]  /*09c0*/  IMAD R58, R58, UR8, RZ ;  /* 0x000000083a3a7c24 */ /* 0x000fc6000f8e02ff */
[----:B------:R-:W-:Y:S02]  /*09d0*/  ULEA.HI UR7, UR7, UR6, URZ, 0x2 ;  /* 0x0000000607077291 */ /* 0x000fe4000f8f10ff */
[----:B------:R-:W-:-:S04]  /*09e0*/  SHF.R.S32.HI R59, RZ, 0x1f, R58 ;  /* 0x0000001fff3b7819 */ /* 0x000fc8000001143a */
[----:B------:R-:W-:Y:S02]  /*09f0*/  MOV R91, UR7 ;  /* 0x00000007005b7c02 */ /* 0x000fe40008000f00 */
[----:B------:R-:W-:Y:S02]  /*0a00*/  LEA.HI R59, R59, R58, RZ, 0x2 ;  /* 0x0000003a3b3b7211 */ /* 0x000fe400078f10ff */
        /* <DEDUP_REMOVED lines=12> */
[----:B------:R-:W-:Y:S01]  /*0ad0*/  ISETP.NE.AND.EX P0, PT, RZ, UR21, PT, P0 ;  /* 0x00000015ff007c0c */ /* 0x000fe2000bf05300 */
[----:B------:R-:W-:-:S12]  /*0ae0*/  HADD2.F32 R70, -RZ, R64.H0_H0 ;  /* 0x20000040ff467230 */ /* 0x000fd80000004100 */
[----:B------:R-:W0:Y:S01]  /*0af0*/  @P0 LDC.64 R62, c[0x0][0x438] ;  /* 0x00010e00ff3e0b82 */ /* 0x000e220000000a00 */
[----:B------:R-:W-:Y:S01]  /*0b00*/  HADD2.F32 R74, -RZ, R65.H1_H1 ;  /* 0x30000041ff4a7230 */ /* 0x000fe20000004100 */
[----:B------:R-:W-:Y:S01]  /*0b10*/  IADD3 R95, PT, PT, R95, 0x80, RZ ;  /* 0x000000805f5f7810 */ /* 0x000fe20007ffe0ff */
[C---:B0-----:R-:W-:Y:S01]  /*0b20*/  @P0 IMAD.WIDE.U32 R62, R93.reuse, 0x10, R62 ;  /* 0x000000105d3e0825 */ /* 0x041fe200078e003e */
[----:B------:R-:W-:-:S04]  /*0b30*/  IADD3 R93, PT, PT, R93, 0x80, RZ ;  /* 0x000000805d5d7810 */ /* 0x000fc80007ffe0ff */
[----:B------:R0:W5:Y:S01]  /*0b40*/  @P0 LDG.E.128 R40, desc[UR10][R62.64] ;  /* 0x0000000a3e280981 */ /* 0x000162000c1e1d00 */
[----:B--2---:R-:W-:Y:S02]  /*0b50*/  MOV R71, R60 ;  /* 0x0000003c00477202 */ /* 0x004fe40000000f00 */
[----:B------:R-:W-:Y:S02]  /*0b60*/  SHF.R.U64 R72, R60, 0x10, R61 ;  /* 0x000000103c487819 */ /* 0x000fe4000000123d */
[----:B------:R-:W-:Y:S01]  /*0b70*/  MOV R69, R61 ;  /* 0x0000003d00457202 */ /* 0x000fe20000000f00 */
[----:B------:R-:W-:Y:S02]  /*0b80*/  HADD2.F32 R71, -RZ, R71.H0_H0 ;  /* 0x20000047ff477230 */ /* 0x000fe40000004100 */
[C---:B---3--:R-:W-:Y:S01]  /*0b90*/  FADD.FTZ R3, -R94.reuse, R56 ;  /* 0x000000385e037221 */ /* 0x048fe20000010100 */
[C---:B------:R-:W-:Y:S01]  /*0ba0*/  FADD.FTZ R57, -R94.reuse, R57 ;  /* 0x000000395e397221 */ /* 0x040fe20000010100 */
[----:B------:R-:W-:-:S02]  /*0bb0*/  FADD.FTZ R58, -R94, R58 ;  /* 0x0000003a5e3a7221 */ /* 0x000fc40000010100 */
[----:B------:R-:W-:Y:S01]  /*0bc0*/  FMUL.FTZ R3, R3, UR26 ;  /* 0x0000001a03037c20 */ /* 0x000fe20008410000 */
[----:B------:R-:W-:Y:S02]  /*0bd0*/  HADD2.F32 R60, -RZ, R72.H0_H0 ;  /* 0x20000048ff3c7230 */ /* 0x000fe40000004100 */
[----:B------:R-:W-:Y:S01]  /*0be0*/  FMUL.FTZ R72, R57, UR26 ;  /* 0x0000001a39487c20 */ /* 0x000fe20008410000 */
[----:B------:R-:W-:Y:S02]  /*0bf0*/  HADD2.F32 R56, -RZ, R64.H1_H1 ;  /* 0x30000040ff387230 */ /* 0x000fe40000004100 */
[-C--:B------:R-:W-:Y:S01]  /*0c00*/  FMUL.FTZ R70, R70, R71.reuse ;  /* 0x0000004746467220 */ /* 0x080fe20000410000 */
[----:B------:R-:W-:Y:S01]  /*0c10*/  FADD.FTZ R24, R24, R71 ;  /* 0x0000004718187221 */ /* 0x000fe20000010000 */
[----:B------:R-:W-:Y:S01]  /*0c20*/  FFMA.FTZ R36, R3, R71, R36 ;  /* 0x0000004703247223 */ /* 0x000fe20000010024 */
[----:B------:R-:W-:Y:S02]  /*0c30*/  HADD2.F32 R57, -RZ, R69.H0_H0 ;  /* 0x20000045ff397230 */ /* 0x000fe40000004100 */
[----:B------:R-:W-:Y:S01]  /*0c40*/  FMUL.FTZ R71, R58, UR26 ;  /* 0x0000001a3a477c20 */ /* 0x000fe20008410000 */
[----:B------:R-:W-:Y:S01]  /*0c50*/  SHF.R.U32.HI R73, RZ, 0x10, R61 ;  /* 0x00000010ff497819 */ /* 0x000fe2000001163d */
[----:B------:R-:W-:Y:S01]  /*0c60*/  FADD.FTZ R59, -R94, R59 ;  /* 0x0000003b5e3b7221 */ /* 0x000fe20000010100 */
[----:B------:R-:W-:Y:S01]  /*0c70*/  FMUL.FTZ R69, R56, R60 ;  /* 0x0000003c38457220 */ /* 0x000fe20000410000 */
[-C--:B------:R-:W-:Y:S01]  /*0c80*/  FMUL.FTZ R74, R74, R57.reuse ;  /* 0x000000394a4a7220 */ /* 0x080fe20000410000 */
[----:B------:R-:W-:Y:S01]  /*0c90*/  FADD.FTZ R26, R26, R57 ;  /* 0x000000391a1a7221 */ /* 0x000fe20000010000 */
[----:B------:R-:W-:Y:S01]  /*0ca0*/  FFMA.FTZ R38, R71, R57, R38 ;  /* 0x0000003947267223 */ /* 0x000fe20000010026 */
[----:B------:R-:W-:Y:S01]  /*0cb0*/  FADD.FTZ R56, RZ, R70 ;  /* 0x00000046ff387221 */ /* 0x000fe20000010000 */
[----:B------:R-:W-:Y:S01]  /*0cc0*/  FFMA.FTZ R57, R3, R70, RZ ;  /* 0x0000004603397223 */ /* 0x000fe200000100ff */
        /* <DEDUP_REMOVED lines=12> */
[----:B0-----:R-:W-:Y:S01]  /*0d90*/  FADD.FTZ R63, R58, R73 ;  /* 0x000000493a3f7221 */ /* 0x001fe20000010000 */
[----:B------:R-:W-:-:S07]  /*0da0*/  FFMA.FTZ R62, R76, R73, R57 ;  /* 0x000000494c3e7223 */ /* 0x000fce0000010039 */
.L_x_4173:
[----:B------:R-:W-:Y:S05]  /*0db0*/  BSYNC.RECONVERGENT B1 ;  /* 0x0000000000017941 */ /* 0x000fea0003800200 */
.L_x_4172:
        /* <DEDUP_REMOVED lines=11> */
[----:B------:R-:W-:Y:S02]  /*0e70*/  HADD2.F32 R82, -RZ, R96.H0_H0 ;  /* 0x20000060ff527230 */ /* 0x000fe40000004100 */
[----:B0-----:R-:W-:-:S05]  /*0e80*/  @P0 IMAD.WIDE.U32 R78, R93, 0x10, R78 ;  /* 0x000000105d4e0825 */ /* 0x001fca00078e004e */
[----:B------:R0:W5:Y:S01]  /*0e90*/  @P0 LDG.E.128 R44, desc[UR10][R78.64] ;  /* 0x0000000a4e2c0981 */ /* 0x000162000c1e1d00 */
[----:B------:R-:W-:Y:S02]  /*0ea0*/  IADD3 R95, PT, PT, R95, 0x80, RZ ;  /* 0x000000805f5f7810 */ /* 0x000fe40007ffe0ff */
[----:B------:R-:W-:Y:S02]  /*0eb0*/  IADD3 R93, PT, PT, R93, 0x80, RZ ;  /* 0x000000805d5d7810 */ /* 0x000fe40007ffe0ff */
[----:B--2---:R-:W-:Y:S02]  /*0ec0*/  MOV R75, R60 ;  /* 0x0000003c004b7202 */ /* 0x004fe40000000f00 */
[--C-:B------:R-:W-:Y:S02]  /*0ed0*/  SHF.R.U64 R80, R60, 0x10, R61.reuse ;  /* 0x000000103c507819 */ /* 0x100fe4000000123d */
[----:B------:R-:W-:Y:S02]  /*0ee0*/  MOV R77, R61 ;  /* 0x0000003d004d7202 */ /* 0x000fe40000000f00 */
[----:B------:R-:W-:Y:S01]  /*0ef0*/  SHF.R.U32.HI R81, RZ, 0x10, R61 ;  /* 0x00000010ff517819 */ /* 0x000fe2000001163d */
[C---:B---3--:R-:W-:Y:S01]  /*0f00*/  FADD.FTZ R61, -R94.reuse, R56 ;  /* 0x000000385e3d7221 */ /* 0x048fe20000010100 */
[----:B------:R-:W-:Y:S01]  /*0f10*/  FADD.FTZ R84, -R94, R57 ;  /* 0x000000395e547221 */ /* 0x000fe20000010100 */
[----:B------:R-:W-:-:S02]  /*0f20*/  HADD2.F32 R60, -RZ, R67.H1_H1 ;  /* 0x30000043ff3c7230 */ /* 0x000fc40000004100 */
[----:B------:R-:W-:Y:S02]  /*0f30*/  HADD2.F32 R57, -RZ, R75.H0_H0 ;  /* 0x2000004bff397230 */ /* 0x000fe40000004100 */
[----:B------:R-:W-:Y:S01]  /*0f40*/  FMUL.FTZ R75, R61, UR26 ;  /* 0x0000001a3d4b7c20 */ /* 0x000fe20008410000 */
[----:B------:R-:W-:Y:S01]  /*0f50*/  FADD.FTZ R58, -R94, R58 ;  /* 0x0000003a5e3a7221 */ /* 0x000fe20000010100 */
[----:B------:R-:W-:Y:S02]  /*0f60*/  HADD2.F32 R56, -RZ, R68.H1_H1 ;  /* 0x30000044ff387230 */ /* 0x000fe40000004100 */
[----:B------:R-:W-:Y:S02]  /*0f70*/  HADD2.F32 R61, -RZ, R80.H0_H0 ;  /* 0x20000050ff3d7230 */ /* 0x000fe40000004100 */
[-C--:B0-----:R-:W-:Y:S01]  /*0f80*/  FMUL.FTZ R78, R60, R57.reuse ;  /* 0x000000393c4e7220 */ /* 0x081fe20000410000 */
[----:B------:R-:W-:Y:S01]  /*0f90*/  FADD.FTZ R20, R20, R57 ;  /* 0x0000003914147221 */ /* 0x000fe20000010000 */
[----:B------:R-:W-:Y:S01]  /*0fa0*/  FFMA.FTZ R32, R75, R57, R32 ;  /* 0x000000394b207223 */ /* 0x000fe20000010020 */
        /* <DEDUP_REMOVED lines=8> */
[----:B------:R-:W-:Y:S01]  /*1030*/  FMUL.FTZ R80, R84, UR26 ;  /* 0x0000001a54507c20 */ /* 0x000fe20008410000 */
[----:B------:R-:W-:Y:S01]  /*1040*/  FFMA.FTZ R57, R75, R78, R62 ;  /* 0x0000004e4b397223 */ /* 0x000fe2000001003e */
        /* <DEDUP_REMOVED lines=14> */
.L_x_4175:
[----:B------:R-:W-:Y:S05]  /*1130*/  BSYNC.RECONVERGENT B1 ;  /* 0x0000000000017941 */ /* 0x000fea0003800200 */
.L_x_4174:
        /* <DEDUP_REMOVED lines=14> */
[----:B------:R-:W-:Y:S02]  /*1220*/  SHF.R.U64 R92, R60, 0x10, R61 ;  /* 0x000000103c5c7819 */ /* 0x000fe4000000123d */
[----:B------:R-:W-:Y:S01]  /*1230*/  MOV R85, R61 ;  /* 0x0000003d00557202 */ /* 0x000fe20000000f00 */
[C---:B---3--:R-:W-:Y:S01]  /*1240*/  FADD.FTZ R60, -R94.reuse, R57 ;  /* 0x000000395e3c7221 */ /* 0x048fe20000010100 */
[----:B------:R-:W-:Y:S02]  /*1250*/  HADD2.F32 R57, -RZ, R90.H0_H0 ;  /* 0x2000005aff397230 */ /* 0x000fe40000004100 */
[----:B------:R-:W-:Y:S01]  /*1260*/  FADD.FTZ R83, -R94, R56 ;  /* 0x000000385e537221 */ /* 0x000fe20000010100 */
[----:B------:R-:W-:Y:S01]  /*1270*/  SHF.R.U32.HI R89, RZ, 0x10, R61 ;  /* 0x00000010ff597819 */ /* 0x000fe2000001163d */
[----:B------:R-:W-:-:S02]  /*1280*/  HADD2.F32 R56, -RZ, R97.H1_H1 ;  /* 0x30000061ff387230 */ /* 0x000fc40000004100 */
[----:B------:R-:W-:Y:S02]  /*1290*/  HADD2.F32 R61, -RZ, R92.H0_H0 ;  /* 0x2000005cff3d7230 */ /* 0x000fe40000004100 */
[----:B------:R-:W-:Y:S01]  /*12a0*/  FMUL.FTZ R83, R83, UR26 ;  /* 0x0000001a53537c20 */ /* 0x000fe20008410000 */
[----:B0-----:R-:W-:Y:S01]  /*12b0*/  FMUL.FTZ R86, R88, R57 ;  /* 0x0000003958567220 */ /* 0x001fe20000410000 */
[----:B------:R-:W-:Y:S02]  /*12c0*/  HADD2.F32 R93, -RZ, R85.H0_H0 ;  /* 0x20000055ff5d7230 */ /* 0x000fe40000004100 */
[----:B------:R-:W-:Y:S01]  /*12d0*/  FMUL.FTZ R88, R60, UR26 ;  /* 0x0000001a3c587c20 */ /* 0x000fe20008410000 */
[----:B------:R-:W-:Y:S01]  /*12e0*/  FMUL.FTZ R85, R56, R61 ;  /* 0x0000003d38557220 */ /* 0x000fe20000410000 */
[----:B------:R-:W-:Y:S01]  /*12f0*/  FADD.FTZ R16, R16, R57 ;  /* 0x0000003910107221 */ /* 0x000fe20000010000 */
[----:B------:R-:W-:Y:S01]  /*1300*/  FFMA.FTZ R28, R83, R57, R28 ;  /* 0x00000039531c7223 */ /* 0x000fe2000001001c */
[----:B------:R-:W-:-:S02]  /*1310*/  HADD2.F32 R90, -RZ, R98.H0_H0 ;  /* 0x20000062ff5a7230 */ /* 0x000fc40000004100 */
[----:B------:R-:W-:Y:S01]  /*1320*/  FADD.FTZ R56, R63, R86 ;  /* 0x000000563f387221 */ /* 0x000fe20000010000 */
[C---:B------:R-:W-:Y:S01]  /*1330*/  FADD.FTZ R58, -R94.reuse, R58 ;  /* 0x0000003a5e3a7221 */ /* 0x040fe20000010100 */
[----:B------:R-:W-:Y:S01]  /*1340*/  FFMA.FTZ R57, R83, R86, R62 ;  /* 0x0000005653397223 */ /* 0x000fe2000001003e */
[----:B------:R-:W-:Y:S01]  /*1350*/  FADD.FTZ R59, -R94, R59 ;  /* 0x0000003b5e3b7221 */ /* 0x000fe20000010100 */
[----:B------:R-:W-:Y:S01]  /*1360*/  FADD.FTZ R17, R17, R61 ;  /* 0x0000003d11117221 */ /* 0x000fe20000010000 */
[----:B------:R-:W-:Y:S01]  /*1370*/  FFMA.FTZ R29, R88, R61, R29 ;  /* 0x0000003d581d7223 */ /* 0x000fe2000001001d */
[----:B------:R-:W-:Y:S02]  /*1380*/  HADD2.F32 R60, -RZ, R98.H1_H1 ;  /* 0x30000062ff3c7230 */ /* 0x000fe40000004100 */
[----:B------:R-:W-:Y:S01]  /*1390*/  FADD.FTZ R61, R56, R85 ;  /* 0x00000055383d7221 */ /* 0x000fe20000010000 */
[----:B------:R-:W-:Y:S02]  /*13a0*/  HADD2.F32 R94, -RZ, R89.H0_H0 ;  /* 0x20000059ff5e7230 */ /* 0x000fe40000004100 */
[----:B------:R-:W-:Y:S01]  /*13b0*/  FMUL.FTZ R87, R58, UR26 ;  /* 0x0000001a3a577c20 */ /* 0x000fe20008410000 */
        /* <DEDUP_REMOVED lines=13> */
.L_x_4171:
        /* <DEDUP_REMOVED lines=24> */
.L_x_4176:
[----:B------:R-:W-:Y:S05]  /*1610*/  BSYNC.RECONVERGENT B0 ;  /* 0x0000000000007941 */ /* 0x000fea0003800200 */
.L_x_4170:
        /* <DEDUP_REMOVED lines=31> */
.L_x_4178:
[----:B------:R-:W-:Y:S05]  /*1810*/  BSYNC.RECONVERGENT B0 ;  /* 0x0000000000007941 */ /* 0x000fea0003800200 */
.L_x_4177:
        /* <DEDUP_REMOVED lines=46> */
.L_x_4181:
        /* <DEDUP_REMOVED lines=17> */
.L_x_4184:
        /* <DEDUP_REMOVED lines=13> */
.L_x_4185:
        /* <DEDUP_REMOVED lines=13> */
.L_x_4186:
        /* <DEDUP_REMOVED lines=14> */
.L_x_4183:
        /* <DEDUP_REMOVED lines=29> */
.L_x_4188:
        /* <DEDUP_REMOVED lines=13> */
.L_x_4189:
        /* <DEDUP_REMOVED lines=13> */
.L_x_4190:
        /* <DEDUP_REMOVED lines=10> */
.L_x_4182:
[----:B------:R-:W-:-:S04]  /*22a0*/  UISETP.NE.U32.AND UP0, UPT, UR4, URZ, UPT ;  /* 0x000000ff0400728c */ /* 0x000fc8000bf05070 */
[----:B------:R-:W-:-:S09]  /*22b0*/  UISETP.NE.AND.EX UP0, UPT, UR5, URZ, UPT, UP0 ;  /* 0x000000ff0500728c */ /* 0x000fd2000bf05300 */
[----:B------:R-:W-:Y:S05]  /*22c0*/  BRA.U UP0, `(.L_x_4191) ;  /* 0x0000000100d47547 */ /* 0x000fea000b800000 */
[----:B------:R-:W-:Y:S05]  /*22d0*/  BRA.U !UP3, `(.L_x_4192) ;  /* 0x000000010b307547 */ /* 0x000fea000b800000 */
[----:B------:R-:W-:Y:S01]  /*22e0*/  PLOP3.LUT P0, PT, PT, PT, UP2, 0x80, 0x8 ;  /* 0x000000000008781c */ /* 0x000fe20003f0f028 */
[----:B------:R-:W-:Y:S01]  /*22f0*/  HADD2.F32 R58, -RZ, R99.H0_H0 ;  /* 0x20000063ff3a7230 */ /* 0x000fe20000004100 */
[----:B-----5:R-:W-:Y:S01]  /*2300*/  MOV R56, R40 ;  /* 0x0000002800387202 */ /* 0x020fe20000000f00 */
[----:B------:R-:W-:-:S10]  /*2310*/  HADD2.F32 R59, -RZ, R105.H0_H0 ;  /* 0x20000069ff3b7230 */ /* 0x000fd40000004100 */
[----:B------:R-:W-:-:S04]  /*2320*/  @P0 FFMA.FTZ R57, R3, UR6, R62 ;  /* 0x0000000603390c23 */ /* 0x000fc8000801003e */
[----:B------:R-:W-:-:S04]  /*2330*/  @P0 FADD.FTZ R57, R70, -R57 ;  /* 0x8000003946390221 */ /* 0x000fc80000010000 */
[----:B------:R-:W-:-:S04]  /*2340*/  @P0 FFMA.FTZ R56, R57, UR26, R40 ;  /* 0x0000001a39380c23 */ /* 0x000fc80008010028 */
[----:B------:R-:W-:-:S04]  /*2350*/  FMUL.FTZ R57, R56, UR30 ;  /* 0x0000001e38397c20 */ /* 0x000fc80008410000 */
[-C--:B------:R-:W-:Y:S01]  /*2360*/  FMUL.FTZ R56, R58, R57.reuse ;  /* 0x000000393a387220 */ /* 0x080fe20000410000 */
[----:B------:R-:W-:-:S04]  /*2370*/  FFMA.FTZ R12, R59, R57, R12 ;  /* 0x000000393b0c7223 */ /* 0x000fc8000001000c */
[----:B------:R-:W-:-:S04]  /*2380*/  F2FP.F16.F32.PACK_AB R56, RZ, R56 ;  /* 0x00000038ff38723e */ /* 0x000fc800000000ff */
[----:B------:R-:W-:-:S07]  /*2390*/  PRMT R65, R56, 0x7610, R65 ;  /* 0x0000761038417816 */ /* 0x000fce0000000041 */
.L_x_4192:
[----:B------:R-:W-:Y:S05]  /*23a0*/  BRA.U !UP3, `(.L_x_4193) ;  /* 0x000000010b307547 */ /* 0x000fea000b800000 */
[----:B------:R-:W-:Y:S01]  /*23b0*/  PLOP3.LUT P0, PT, PT, PT, UP2, 0x80, 0x8 ;  /* 0x000000000008781c */ /* 0x000fe20003f0f028 */
[----:B------:R-:W-:Y:S01]  /*23c0*/  HADD2.F32 R57, -RZ, R99.H1_H1 ;  /* 0x30000063ff397230 */ /* 0x000fe20000004100 */
[----:B-----5:R-:W-:-:S11]  /*23d0*/  MOV R56, R41 ;  /* 0x0000002900387202 */ /* 0x020fd60000000f00 */
[----:B------:R-:W-:-:S04]  /*23e0*/  @P0 FFMA.FTZ R58, R72, UR6, R62 ;  /* 0x00000006483a0c23 */ /* 0x000fc8000801003e */
[----:B------:R-:W-:-:S04]  /*23f0*/  @P0 FADD.FTZ R58, R69, -R58 ;  /* 0x8000003a453a0221 */ /* 0x000fc80000010000 */
[----:B------:R-:W-:Y:S01]  /*2400*/  @P0 FFMA.FTZ R56, R58, UR26, R41 ;  /* 0x0000001a3a380c23 */ /* 0x000fe20008010029 */
[----:B------:R-:W-:-:S03]  /*2410*/  HADD2.F32 R58, -RZ, R106.H0_H0 ;  /* 0x2000006aff3a7230 */ /* 0x000fc60000004100 */
[----:B------:R-:W-:-:S04]  /*2420*/  FMUL.FTZ R56, R56, UR30 ;  /* 0x0000001e38387c20 */ /* 0x000fc80008410000 */
[-C--:B------:R-:W-:Y:S01]  /*2430*/  FMUL.FTZ R57, R57, R56.reuse ;  /* 0x0000003839397220 */ /* 0x080fe20000410000 */
[----:B------:R-:W-:-:S04]  /*2440*/  FFMA.FTZ R13, R58, R56, R13 ;  /* 0x000000383a0d7223 */ /* 0x000fc8000001000d */
[----:B------:R-:W-:-:S04]  /*2450*/  F2FP.F16.F32.PACK_AB R57, RZ, R57 ;  /* 0x00000039ff39723e */ /* 0x000fc800000000ff */
[----:B------:R-:W-:-:S07]  /*2460*/  PRMT R66, R57, 0x7610, R66 ;  /* 0x0000761039427816 */ /* 0x000fce0000000042 */
.L_x_4193:
[----:B------:R-:W-:Y:S05]  /*2470*/  BRA.U !UP3, `(.L_x_4194) ;  /* 0x000000010b307547 */ /* 0x000fea000b800000 */
[----:B------:R-:W-:Y:S01]  /*2480*/  PLOP3.LUT P0, PT, PT, PT, UP2, 0x80, 0x8 ;  /* 0x000000000008781c */ /* 0x000fe20003f0f028 */
[----:B------:R-:W-:Y:S01]  /*2490*/  HADD2.F32 R58, -RZ, R100.H0_H0 ;  /* 0x20000064ff3a7230 */ /* 0x000fe20000004100 */
[----:B-----5:R-:W-:Y:S01]  /*24a0*/  MOV R56, R42 ;  /* 0x0000002a00387202 */ /* 0x020fe20000000f00 */
[----:B------:R-:W-:-:S10]  /*24b0*/  HADD2.F32 R59, -RZ, R105.H1_H1 ;  /* 0x30000069ff3b7230 */ /* 0x000fd40000004100 */
        /* <DEDUP_REMOVED lines=8> */
.L_x_4194:
[----:B------:R-:W-:Y:S05]  /*2540*/  BRA.U !UP3, `(.L_x_4187) ;  /* 0x000000010bf87547 */ /* 0x000fea000b800000 */
[----:B------:R-:W-:Y:S01]  /*2550*/  PLOP3.LUT P0, PT, PT, PT, UP2, 0x80, 0x8 ;  /* 0x000000000008781c */ /* 0x000fe20003f0f028 */
[----:B------:R-:W-:Y:S01]  /*2560*/  HADD2.F32 R57, -RZ, R100.H1_H1 ;  /* 0x30000064ff397230 */ /* 0x000fe20000004100 */
[----:B-----5:R-:W-:-:S11]  /*2570*/  MOV R56, R43 ;  /* 0x0000002b00387202 */ /* 0x020fd60000000f00 */
[----:B------:R-:W-:-:S04]  /*2580*/  @P0 FFMA.FTZ R58, R76, UR6, R62 ;  /* 0x000000064c3a0c23 */ /* 0x000fc8000801003e */
        /* <DEDUP_REMOVED lines=9> */
.L_x_4191:
        /* <DEDUP_REMOVED lines=25> */
.L_x_4195:
[----:B------:R-:W-:Y:S05]  /*27b0*/  BRA.U !UP3, `(.L_x_4196) ;  /* 0x000000010b1c7547 */ /* 0x000fea000b800000 */
[----:B------:R-:W-:Y:S02]  /*27c0*/  HADD2.F32 R57, -RZ, R99.H1_H1 ;  /* 0x30000063ff397230 */ /* 0x000fe40000004100 */
[----:B------:R-:W-:Y:S01]  /*27d0*/  FMUL.FTZ R56, R53, UR30 ;  /* 0x0000001e35387c20 */ /* 0x000fe20008410000 */
[----:B------:R-:W-:-:S03]  /*27e0*/  HADD2.F32 R58, -RZ, R106.H0_H0 ;  /* 0x2000006aff3a7230 */ /* 0x000fc60000004100 */
[-C--:B------:R-:W-:Y:S02]  /*27f0*/  FMUL.FTZ R57, R57, R56.reuse ;  /* 0x0000003839397220 */ /* 0x080fe40000410000 */
[----:B------:R-:W-:-:S03]  /*2800*/  FFMA.FTZ R13, R58, R56, R13 ;  /* 0x000000383a0d7223 */ /* 0x000fc6000001000d */
[----:B------:R-:W-:-:S04]  /*2810*/  F2FP.F16.F32.PACK_AB R57, RZ, R57 ;  /* 0x00000039ff39723e */ /* 0x000fc800000000ff */
[----:B------:R-:W-:-:S07]  /*2820*/  PRMT R66, R57, 0x7610, R66 ;  /* 0x0000761039427816 */ /* 0x000fce0000000042 */
.L_x_4196:
        /* <DEDUP_REMOVED lines=8> */
.L_x_4197:
        /* <DEDUP_REMOVED lines=8> */
.L_x_4187:
        /* <DEDUP_REMOVED lines=14> */
.L_x_4198:
[----:B------:R-:W-:Y:S02]  /*2a10*/  IADD3 R60, PT, PT, R60, 0x80, RZ ;  /* 0x000000803c3c7810 */ /* 0x000fe40007ffe0ff */
[----:B------:R-:W-:-:S07]  /*2a20*/  IADD3 R61, PT, PT, R61, 0x80, RZ ;  /* 0x000000803d3d7810 */ /* 0x000fce0007ffe0ff */
.L_x_4180:
[----:B------:R-:W-:Y:S05]  /*2a30*/  BSYNC.RECONVERGENT B0 ;  /* 0x0000000000007941 */ /* 0x000fea0003800200 */
.L_x_4179:
        /* <DEDUP_REMOVED lines=13> */
.L_x_4201:
        /* <DEDUP_REMOVED lines=30> */
.L_x_4204:
        /* <DEDUP_REMOVED lines=8> */
.L_x_4205:
        /* <DEDUP_REMOVED lines=8> */
.L_x_4206:
[----:B------:R-:W-:Y:S05]  /*2df0*/  BRA.U !UP3, `(.L_x_4207) ;  /* 0x000000090bd87547 */ /* 0x000fea000b800000 */
        /* <DEDUP_REMOVED lines=8> */
.L_x_4203:
[----:B------:R-:W-:Y:S05]  /*2e80*/  BRA.U !UP3, `(.L_x_4208) ;  /* 0x000000010b307547 */ /* 0x000fea000b800000 */
[----:B------:R-:W-:Y:S01]  /*2e90*/  PLOP3.LUT P3, PT, PT, PT, UP2, 0x80, 0x8 ;  /* 0x000000000008781c */ /* 0x000fe20003f6f028 */
[----:B-1----:R-:W-:Y:S01]  /*2ea0*/  HADD2.F32 R58, -RZ, R101.H0_H0 ;  /* 0x20000065ff3a7230 */ /* 0x002fe20000004100 */
[----:B0----5:R-:W-:Y:S01]  /*2eb0*/  MOV R56, R44 ;  /* 0x0000002c00387202 */ /* 0x021fe20000000f00 */
        /* <DEDUP_REMOVED lines=9> */
.L_x_4208:
[----:B------:R-:W-:Y:S05]  /*2f50*/  BRA.U !UP3, `(.L_x_4209) ;  /* 0x000000010b307547 */ /* 0x000fea000b800000 */
[----:B------:R-:W-:Y:S01]  /*2f60*/  PLOP3.LUT P3, PT, PT, PT, UP2, 0x80, 0x8 ;  /* 0x000000000008781c */ /* 0x000fe20003f6f028 */
[----:B01----:R-:W-:Y:S01]  /*2f70*/  HADD2.F32 R57, -RZ, R101.H1_H1 ;  /* 0x30000065ff397230 */ /* 0x003fe20000004100 */
        /* <DEDUP_REMOVED lines=10> */
.L_x_4209:
[----:B------:R-:W-:Y:S05]  /*3020*/  BRA.U !UP3, `(.L_x_4210) ;  /* 0x000000010b307547 */ /* 0x000fea000b800000 */
[----:B------:R-:W-:Y:S01]  /*3030*/  PLOP3.LUT P3, PT, PT, PT, UP2, 0x80, 0x8 ;  /* 0x000000000008781c */ /* 0x000fe20003f6f028 */
[----:B-1----:R-:W-:Y:S01]  /*3040*/  HADD2.F32 R58, -RZ, R102.H0_H0 ;  /* 0x20000066ff3a7230 */ /* 0x002fe20000004100 */
[----:B0----5:R-:W-:Y:S01]  /*3050*/  MOV R56, R46 ;  /* 0x0000002e00387202 */ /* 0x021fe20000000f00 */
        /* <DEDUP_REMOVED lines=9> */
.L_x_4210:
[----:B------:R-:W-:Y:S05]  /*30f0*/  BRA.U !UP3, `(.L_x_4207) ;  /* 0x000000090b187547 */ /* 0x000fea000b800000 */
[----:B------:R-:W-:Y:S01]  /*3100*/  PLOP3.LUT P3, PT, PT, PT, UP2, 0x80, 0x8 ;  /* 0x000000000008781c */ /* 0x000fe20003f6f028 */
[----:B01----:R-:W-:Y:S01]  /*3110*/  HADD2.F32 R57, -RZ, R102.H1_H1 ;  /* 0x30000066ff397230 */ /* 0x003fe20000004100 */
        /* <DEDUP_REMOVED lines=11> */
.L_x_4202:
        /* <DEDUP_REMOVED lines=33> */
.L_x_4212:
[----:B------:R-:W-:Y:S05]  /*33e0*/  BRA.U !UP3, `(.L_x_4213) ;  /* 0x000000010b307547 */ /* 0x000fea000b800000 */
[----:B------:R-:W-:Y:S01]  /*33f0*/  FFMA.FTZ R56, R80, UR6, R62 ;  /* 0x0000000650387c23 */ /* 0x000fe2000801003e */
        /* <DEDUP_REMOVED lines=11> */
.L_x_4213:
[----:B------:R-:W-:Y:S05]  /*34b0*/  BRA.U !UP3, `(.L_x_4214) ;  /* 0x000000010b307547 */ /* 0x000fea000b800000 */
[----:B------:R-:W-:Y:S01]  /*34c0*/  FFMA.FTZ R57, R79, UR6, R62 ;  /* 0x000000064f397c23 */ /* 0x000fe2000801003e */
        /* <DEDUP_REMOVED lines=11> */
.L_x_4214:
        /* <DEDUP_REMOVED lines=10> */
.L_x_4211:
[----:B------:R-:W-:Y:S05]  /*3620*/  BRA.U !UP3, `(.L_x_4215) ;  /* 0x000000010b307547 */ /* 0x000fea000b800000 */
        /* <DEDUP_REMOVED lines=12> */
.L_x_4215:
        /* <DEDUP_REMOVED lines=13> */
.L_x_4216:
        /* <DEDUP_REMOVED lines=13> */
.L_x_4217:
[----:B------:R-:W-:Y:S05]  /*3890*/  BRA.U !UP3, `(.L_x_4207) ;  /* 0x000000010b307547 */ /* 0x000fea000b800000 */
[----:B------:R-:W-:Y:S01]  /*38a0*/  FFMA.FTZ R56, R84, UR6, R62 ;  /* 0x0000000654387c23 */ /* 0x000fe2000801003e */
        /* <DEDUP_REMOVED lines=11> */
.L_x_4207:
[----:B01----:R-:W0:Y:S02]  /*3960*/  @P0 LDC.64 R56, c[0x0][0x478] ;  /* 0x00011e00ff380b82 */ /* 0x003e240000000a00 */
        /* <DEDUP_REMOVED lines=11> */
.L_x_4218:
[----:B------:R-:W-:Y:S02]  /*3a20*/  IADD3 R60, PT, PT, R60, 0x80, RZ ;  /* 0x000000803c3c7810 */ /* 0x000fe40007ffe0ff */
[----:B------:R-:W-:-:S07]  /*3a30*/  IADD3 R61, PT, PT, R61, 0x80, RZ ;  /* 0x000000803d3d7810 */ /* 0x000fce0007ffe0ff */
.L_x_4200:
[----:B------:R-:W-:Y:S05]  /*3a40*/  BSYNC.RECONVERGENT B0 ;  /* 0x0000000000007941 */ /* 0x000fea0003800200 */
.L_x_4199:
        /* <DEDUP_REMOVED lines=13> */
.L_x_4221:
        /* <DEDUP_REMOVED lines=30> */
.L_x_4224:
        /* <DEDUP_REMOVED lines=8> */
.L_x_4225:
        /* <DEDUP_REMOVED lines=8> */
.L_x_4226:
        /* <DEDUP_REMOVED lines=9> */
.L_x_4223:
        /* <DEDUP_REMOVED lines=13> */
.L_x_4228:
        /* <DEDUP_REMOVED lines=13> */
.L_x_4229:
        /* <DEDUP_REMOVED lines=13> */
.L_x_4230:
[----:B------:R-:W-:Y:S05]  /*4100*/  BRA.U !UP3, `(.L_x_4227) ;  /* 0x000000090b187547 */ /* 0x000fea000b800000 */
[----:B------:R-:W-:Y:S01]  /*4110*/  PLOP3.LUT P4, PT, PT, PT, UP2, 0x80, 0x8 ;  /* 0x000000000008781c */ /* 0x000fe20003f8f028 */
[----:B01----:R-:W-:Y:S01]  /*4120*/  HADD2.F32 R57, -RZ, R104.H1_H1 ;  /* 0x30000068ff397230 */ /* 0x003fe20000004100 */
        /* <DEDUP_REMOVED lines=11> */
.L_x_4222:
        /* <DEDUP_REMOVED lines=30> */
.L_x_4232:
        /* <DEDUP_REMOVED lines=13> */
.L_x_4233:
        /* <DEDUP_REMOVED lines=13> */
.L_x_4234:
[----:B------:R-:W-:Y:S02]  /*4560*/  FSEL R55, R55, RZ, P4 ;  /* 0x000000ff37377208 */ /* 0x000fe40002000000 */
[----:B------:R-:W-:Y:S02]  /*4570*/  FSEL R54, R54, RZ, P4 ;  /* 0x000000ff36367208 */ /* 0x000fe40002000000 */
[----:B------:R-:W-:Y:S02]  /*4580*/  FSEL R53, R53, RZ, P4 ;  /* 0x000000ff35357208 */ /* 0x000fe40002000000 */
        /* <DEDUP_REMOVED lines=10> */
.L_x_4231:
        /* <DEDUP_REMOVED lines=13> */
.L_x_4235:
        /* <DEDUP_REMOVED lines=13> */
.L_x_4236:
        /* <DEDUP_REMOVED lines=13> */
.L_x_4237:
        /* <DEDUP_REMOVED lines=13> */
.L_x_4227:
[----:B01----:R-:W0:Y:S02]  /*4970*/  @P0 LDC.64 R56, c[0x0][0x478] ;  /* 0x00011e00ff380b82 */ /* 0x003e240000000a00 */
[----:B0-----:R-:W-:-:S05]  /*4980*/  @P0 IMAD.WIDE.U32 R56, R60, 0x10, R56 ;  /* 0x000000103c380825 */ /* 0x001fca00078e0038 */
[----:B------:R2:W-:Y:S01]  /*4990*/  @P0 STG.E.128 desc[UR10][R56.64], R52 ;  /* 0x0000003438000986 */ /* 0x0005e2000c101d0a */
[----:B------:R-:W-:Y:S05]  /*49a0*/  BRA.U !UP3, `(.L_x_4220) ;  /* 0x000000010b207547 */ /* 0x000fea000b800000 */
[----:B--2---:R-:W0:Y:S01]  /*49b0*/  LDC.64 R56, c[0x0][0x468] ;  /* 0x00011a00ff387b82 */ /* 0x004e220000000a00 */
[----:B------:R-:W-:Y:S02]  /*49c0*/  LOP3.LUT R58, R66, 0xffff, RZ, 0xc0, !PT ;  /* 0x0000ffff423a7812 */ /* 0x000fe400078ec0ff */
[----:B------:R-:W-:-:S03]  /*49d0*/  PRMT R63, R67, 0x5410, R68 ;  /* 0x00005410433f7816 */ /* 0x000fc60000000044 */
[----:B------:R-:W-:-:S05]  /*49e0*/  IMAD.WIDE.U32 R58, R58, 0x10000, RZ ;  /* 0x000100003a3a7825 */ /* 0x000fca00078e00ff */
[----:B------:R-:W-:Y:S02]  /*49f0*/  LOP3.LUT R59, R63, R59, RZ, 0xfc, !PT ;  /* 0x0000003b3f3b7212 */ /* 0x000fe400078efcff */
[----:B------:R-:W-:Y:S01]  /*4a00*/  LOP3.LUT R58, R58, 0xffff, R65, 0xf8, !PT ;  /* 0x0000ffff3a3a7812 */ /* 0x000fe200078ef841 */
[----:B0-----:R-:W-:-:S05]  /*4a10*/  IMAD.WIDE.U32 R56, R61, 0x8, R56 ;  /* 0x000000083d387825 */ /* 0x001fca00078e0038 */
[----:B------:R3:W-:Y:S02]  /*4a20*/  STG.E.64 desc[UR10][R56.64], R58 ;  /* 0x0000003a38007986 */ /* 0x0007e4000c101b0a */
.L_x_4220:
[----:B------:R-:W-:Y:S05]  /*4a30*/  BSYNC.RECONVERGENT B0 ;  /* 0x0000000000007941 */ /* 0x000fea0003800200 */
.L_x_4219:
[----:B------:R-:W-:Y:S02]  /*4a40*/  UIADD3 UR24, UPT, UPT, UR24, UR22, URZ ;  /* 0x0000001618187290 */ /* 0x000fe4000fffe0ff */
[----:B------:R-:W-:Y:S02]  /*4a50*/  UPLOP3.LUT UP1, UPT, UPT, UPT, UP1, 0x40, 0x4 ;  /* 0x000000000004789c */ /* 0x000fe40003f2e810 */
[----:B------:R-:W-:-:S09]  /*4a60*/  UISETP.GE.AND UP0, UPT, UR24, UR23, UPT ;  /* 0x000000171800728c */ /* 0x000fd2000bf06270 */
[----:B------:R-:W-:Y:S05]  /*4a70*/  BRA.U !UP0, `(.L_x_4238) ;  /* 0xffffffbd08487547 */ /* 0x000fea000b83ffff */
.L_x_4169:
        /* <DEDUP_REMOVED lines=16> */
.L_x_4240:
[----:B------:R-:W-:Y:S05]  /*4b80*/  BSYNC.RECONVERGENT B0 ;  /* 0x0000000000007941 */ /* 0x000fea0003800200 */
.L_x_4239:
        /* <DEDUP_REMOVED lines=12> */
.L_x_4242:
[----:B------:R-:W-:Y:S05]  /*4c50*/  BSYNC.RECONVERGENT B0 ;  /* 0x0000000000007941 */ /* 0x000fea0003800200 */
.L_x_4241:
        /* <DEDUP_REMOVED lines=11> */
.L_x_4243:
        /* <DEDUP_REMOVED lines=15> */
.L_x_6778:


//--------------------- .text._ZN10layer_norm13ln_bwd_kernelINS_13Kernel_traitsI6__halfS2_fS2_fjLj1536ELj1ELj1ELj4ELj8ENS_18Kernel_traits_baseILj1536ES2_S2_fS2_fjLj128EEEEELb0ELb1ELb1ELb1EEEvNS_9BwdParamsE --------------------------
	.section	.text._ZN10layer_norm13ln_bwd_kernelINS_13Kernel_traitsI6__halfS2_fS2_fjLj1536ELj1ELj1ELj4ELj8ENS_18Kernel_traits_baseILj1536ES2_S2_fS2_fjLj128EEEEELb0ELb1ELb1ELb1EEEvNS_9BwdParamsE,"ax",@progbits
	.align	128
        .global         _ZN10layer_norm13ln_bwd_kernelINS_13Kernel_traitsI6__halfS2_fS2_fjLj1536ELj1ELj1ELj4ELj8ENS_18Kernel_traits_baseILj1536ES2_S2_fS2_fjLj128EEEEELb0ELb1ELb1ELb1EEEvNS_9BwdParamsE
        .type           _ZN10layer_norm13ln_bwd_kernelINS_13Kernel_traitsI6__halfS2_fS2_fjLj1536ELj1ELj1ELj4ELj8ENS_18Kernel_traits_baseILj1536ES2_S2_fS2_fjLj128EEEEELb0ELb1ELb1ELb1EEEvNS_9BwdParamsE,@function
        .size           _ZN10layer_norm13ln_bwd_kernelINS_13Kernel_traitsI6__halfS2_fS2_fjLj1536ELj1ELj1ELj4ELj8ENS_18Kernel_traits_baseILj1536ES2_S2_fS2_fjLj128EEEEELb0ELb1ELb1ELb1EEEvNS_9BwdParamsE,(.L_x_6779 - _ZN10layer_norm13ln_bwd_kernelINS_13Kernel_traitsI6__halfS2_fS2_fjLj1536ELj1ELj1ELj4ELj8ENS_18Kernel_traits_baseILj1536ES2_S2_fS2_fjLj128EEEEELb0ELb1ELb1ELb1EEEvNS_9BwdParamsE)
        .other          _ZN10layer_norm13ln_bwd_kernelINS_13Kernel_traitsI6__halfS2_fS2_fjLj1536ELj1ELj1ELj4ELj8ENS_18Kernel_traits_baseILj1536ES2_S2_fS2_fjLj128EEEEELb0ELb1ELb1ELb1EEEvNS_9BwdParamsE,@"STO_CUDA_ENTRY STV_DEFAULT"
_ZN10layer_norm13ln_bwd_kernelINS_13Kernel_traitsI6__halfS2_fS2_fjLj1536ELj1ELj1ELj4ELj8ENS_18Kernel_traits_baseILj1536ES2_S2_fS2_fjLj128EEEEELb0ELb1ELb1ELb1EEEvNS_9BwdParamsE:
.text._ZN10layer_norm13ln_bwd_kernelINS_13Kernel_traitsI6__halfS2_fS2_fjLj1536ELj1ELj1ELj4ELj8ENS_18Kernel_traits_baseILj1536ES2_S2_fS2_fjLj128EEEEELb0ELb1ELb1ELb1EEEvNS_9BwdParamsE:
        /* <DEDUP_REMOVED lines=36> */
[----:B------:R-:W0:Y:S03]  /*0240*/  LDCU.128 UR12, c[0x0][0x3f0] ;  /* 0x00007e00ff0c77ac */ /* 0x000e260008000c00 */
[----:B------:R-:W3:Y:S01]  /*0250*/  LDG.E.64 R88, desc[UR18][R4.64+0x400] ;  /* 0x0004001204587981 */ /* 0x000ee2000c1e1b00 */
[----:B----4-:R-:W-:Y:S01]  /*0260*/  IMAD.WIDE.U32 R2, R0, 0x8, R2 ;  /* 0x0000000800027825 */ /* 0x010fe200078e0002 */
[----:B------:R-:W4:Y:S02]  /*0270*/  LDCU.64 UR22, c[0x0][0x3c0] ;  /* 0x00007800ff1677ac */ /* 0x000f240008000a00 */
[----:B------:R-:W4:Y:S01]  /*0280*/  LDG.E.64 R90, desc[UR18][R4.64] ;  /* 0x00000012045a7981 */ /* 0x000f22000c1e1b00 */
[----:B------:R-:W0:Y:S03]  /*0290*/  LDCU.64 UR24, c[0x0][0x380] ;  /* 0x00007000ff1877ac */ /* 0x000e260008000a00 */
[----:B------:R0:W5:Y:S04]  /*02a0*/  LDG.E.64 R92, desc[UR18][R2.64+0x800] ;  /* 0x00080012025c7981 */ /* 0x000168000c1e1b00 */
[----:B------:R0:W5:Y:S04]  /*02b0*/  LDG.E.64 R94, desc[UR18][R2.64+0x400] ;  /* 0x00040012025e7981 */ /* 0x000168000c1e1b00 */
[----:B------:R0:W5:Y:S01]  /*02c0*/  LDG.E.64 R96, desc[UR18][R2.64] ;  /* 0x0000001202607981 */ /* 0x000162000c1e1b00 */
[----:B------:R-:W-:Y:S01]  /*02d0*/  HFMA2 R62, -RZ, RZ, 0, 0 ;  /* 0x00000000ff3e7431 */ /* 0x000fe200000001ff */
[----:B------:R-:W-:Y:S01]  /*02e0*/  UPLOP3.LUT UP1, UPT, UPT, UPT, UPT, 0x40, 0x4 ;  /* 0x000000000004789c */ /* 0x000fe20003f2e870 */
[----:B--2---:R-:W-:-:S02]  /*02f0*/  SHF.R.U64 R100, R86, 0x10, R87 ;  /* 0x0000001056647819 */ /* 0x004fc40000001257 */
[----:B------:R-:W-:Y:S02]  /*0300*/  SHF.R.U32.HI R101, RZ, 0x10, R87 ;  /* 0x00000010ff657819 */ /* 0x000fe40000011657 */
[--C-:B---3--:R-:W-:Y:S02]  /*0310*/  SHF.R.U64 R102, R88, 0x10, R89.reuse ;  /* 0x0000001058667819 */ /* 0x108fe40000001259 */
[----:B------:R-:W-:Y:S02]  /*0320*/  SHF.R.U32.HI R103, RZ, 0x10, R89 ;  /* 0x00000010ff677819 */ /* 0x000fe40000011659 */
[--C-:B----4-:R-:W-:Y:S02]  /*0330*/  SHF.R.U64 R104, R90, 0x10, R91.reuse ;  /* 0x000000105a687819 */ /* 0x110fe4000000125b */
[----:B------:R-:W-:Y:S02]  /*0340*/  SHF.R.U32.HI R0, RZ, 0x10, R91 ;  /* 0x00000010ff007819 */ /* 0x000fe4000001165b */
[----:B------:R-:W-:-:S02]  /*0350*/  PRMT R100, R100, 0x5410, R100 ;  /* 0x0000541064647816 */ /* 0x000fc40000000064 */
[----:B------:R-:W-:Y:S02]  /*0360*/  PRMT R101, R101, 0x5410, R101 ;  /* 0x0000541065657816 */ /* 0x000fe40000000065 */
[----:B------:R-:W-:Y:S02]  /*0370*/  PRMT R102, R102, 0x5410, R102 ;  /* 0x0000541066667816 */ /* 0x000fe40000000066 */
[----:B------:R-:W-:Y:S02]  /*0380*/  PRMT R103, R103, 0x5410, R103 ;  /* 0x0000541067677816 */ /* 0x000fe40000000067 */
[----:B01----:R-:W-:-:S07]  /*0390*/  PRMT R104, R104, 0x5410, R0 ;  /* 0x0000541068687816 */ /* 0x003fce0000000000 */
.L_x_4302:
[----:B------:R-:W-:Y:S02]  /*03a0*/  UIMAD.WIDE UR10, UR8, 0x4, UR14 ;  /* 0x00000004080a78a5 */ /* 0x000fe4000f8e020e */
[----:B------:R-:W-:-:S04]  /*03b0*/  UIMAD.WIDE UR16, UR8, 0x4, UR12 ;  /* 0x00000004081078a5 */ /* 0x000fc8000f8e020c */
[----:B------:R-:W-:Y:S02]  /*03c0*/  MOV R72, UR10 ;  /* 0x0000000a00487c02 */ /* 0x000fe40008000f00 */
[----:B------:R-:W-:Y:S01]  /*03d0*/  MOV R73, UR11 ;  /* 0x0000000b00497c02 */ /* 0x000fe20008000f00 */
[----:B------:R-:W-:-:S04]  /*03e0*/  UIMAD.WIDE UR10, UR8, 0x4, UR20 ;  /* 0x00000004080a78a5 */ /* 0x000fc8000f8e0214 */
[----:B------:R-:W2:Y:S01]  /*03f0*/  LDG.E R72, desc[UR18][R72.64] ;  /* 0x0000001248487981 */ /* 0x000ea2000c1e1900 */
[----:B-1----:R-:W-:Y:S02]  /*0400*/  MOV R70, UR16 ;  /* 0x0000001000467c02 */ /* 0x002fe40008000f00 */
[----:B0-----:R-:W-:Y:S02]  /*0410*/  MOV R68, UR10 ;  /* 0x0000000a00447c02 */ /* 0x001fe40008000f00 */
[----:B------:R-:W-:Y:S02]  /*0420*/  MOV R69, UR11 ;  /* 0x0000000b00457c02 */ /* 0x000fe40008000f00 */
[----:B------:R-:W-:-:S03]  /*0430*/  MOV R71, UR17 ;  /* 0x0000001100477c02 */ /* 0x000fc60008000f00 */
[----:B------:R-:W3:Y:S04]  /*0440*/  LDG.E R68, desc[UR18][R68.64] ;  /* 0x0000001244447981 */ /* 0x000ee8000c1e1900 */
[----:B------:R-:W4:Y:S01]  /*0450*/  LDG.E R70, desc[UR18][R70.64] ;  /* 0x0000001246467981 */ /* 0x000f22000c1e1900 */
[----:B------:R-:W-:Y:S02]  /*0460*/  MOV R0, RZ ;  /* 0x000000ff00007202 */ /* 0x000fe40000000f00 */
[----:B------:R-:W-:Y:S02]  /*0470*/  MOV R74, RZ ;  /* 0x000000ff004a7202 */ /* 0x000fe40000000f00 */
[----:B--2---:R-:W-:Y:S02]  /*0480*/  R2UR UR31, R72 ;  /* 0x00000000481f72ca */ /* 0x004fe400000e0000 */
[----:B---3--:R-:W-:-:S11]  /*0490*/  R2UR UR30, R68 ;  /* 0x00000000441e72ca */ /* 0x008fd600000e0000 */
[----:B------:R-:W-:Y:S01]  /*04a0*/  UISETP.GE.AND UP2, UPT, UR31, 0x1, UPT ;  /* 0x000000011f00788c */ /* 0x000fe2000bf46270 */
[----:B----4-:R-:W-:-:S08]  /*04b0*/  R2UR UR16, R70 ;  /* 0x00000000461072ca */ /* 0x010fd000000e0000 */
[----:B-----5:R-:W-:Y:S07]  /*04c0*/  BRA.U !UP2, `(.L_x_4245) ;  /* 0x000000090ac47547 */ /* 0x020fee000b800000 */
[----:B------:R-:W0:Y:S01]  /*04d0*/  S2R R13, SR_TID.X ;  /* 0x00000000000d7919 */ /* 0x000e220000002100 */
[----:B------:R-:W-:Y:S01]  /*04e0*/  UIMAD UR9, UR8, UR27, URZ ;  /* 0x0000001b080972a4 */ /* 0x000fe2000f8e02ff */
[----:B------:R-:W1:Y:S01]  /*04f0*/  LDC.64 R2, c[0x0][0x428] ;  /* 0x00010a00ff027b82 */ /* 0x000e620000000a00 */
[----:B------:R-:W-:Y:S01]  /*0500*/  UIADD3 UR17, UPT, UPT, UR31, -0x1, URZ ;  /* 0xffffffff1f117890 */ /* 0x000fe2000fffe0ff */
[----:B------:R-:W-:Y:S01]  /*0510*/  MOV R0, UR27 ;  /* 0x0000001b00007c02 */ /* 0x000fe20008000f00 */
[----:B------:R-:W-:Y:S02]  /*0520*/  USHF.R.S32.HI UR10, URZ, 0x1f, UR9 ;  /* 0x0000001fff0a7899 */ /* 0x000fe40008011409 */
[----:B------:R-:W-:Y:S02]  /*0530*/  USHF.R.S32.HI UR11, URZ, 0x1f, UR8 ;  /* 0x0000001fff0b7899 */ /* 0x000fe40008011408 */
[----:B------:R-:W-:Y:S01]  /*0540*/  IMAD R0, R0, UR17, RZ ;  /* 0x0000001100007c24 */ /* 0x000fe2000f8e02ff */
[----:B------:R-:W2:Y:S01]  /*0550*/  LDC.64 R4, c[0x0][0x3a8] ;  /* 0x0000ea00ff047b82 */ /* 0x000ea20000000a00 */
[----:B------:R-:W-:-:S02]  /*0560*/  ULEA.HI UR10, UR10, UR9, URZ, 0x2 ;  /* 0x000000090a0a7291 */ /* 0x000fc4000f8f10ff */
[----:B------:R-:W-:Y:S01]  /*0570*/  ULEA UR17, UP0, UR8, UR22, 0x2 ;  /* 0x0000001608117291 */ /* 0x000fe2000f8010ff */
[----:B------:R-:W-:-:S03]  /*0580*/  SHF.R.S32.HI R7, RZ, 0x1f, R0 ;  /* 0x0000001fff077819 */ /* 0x000fc60000011400 */
[----:B------:R-:W-:Y:S01]  /*0590*/  MOV R8, UR10 ;  /* 0x0000000a00087c02 */ /* 0x000fe20008000f00 */
[----:B------:R-:W-:Y:S01]  /*05a0*/  ULEA.HI.X UR9, UR8, UR23, UR11, 0x2, UP0 ;  /* 0x0000001708097291 */ /* 0x000fe200080f140b */
[----:B------:R-:W-:Y:S02]  /*05b0*/  LEA.HI R0, R7, R0, RZ, 0x2 ;  /* 0x0000000007007211 */ /* 0x000fe400078f10ff */
[----:B------:R-:W-:-:S03]  /*05c0*/  MOV R6, UR17 ;  /* 0x0000001100067c02 */ /* 0x000fc60008000f00 */
[----:B------:R-:W-:Y:S02]  /*05d0*/  MOV R7, UR9 ;  /* 0x0000000900077c02 */ /* 0x000fe40008000f00 */
[-C--:B0-----:R-:W-:Y:S02]  /*05e0*/  LEA.HI.SX32 R75, R8, R13.reuse, 0x1e ;  /* 0x0000000d084b7211 */ /* 0x081fe400078ff2ff */
[----:B------:R-:W-:Y:S02]  /*05f0*/  LEA.HI.SX32 R13, R0, R13, 0x1e ;  /* 0x0000000d000d7211 */ /* 0x000fe400078ff2ff */
[C---:B------:R-:W-:Y:S01]  /*0600*/  IADD3 R81, PT, PT, R75.reuse, 0x80, RZ ;  /* 0x000000804b517810 */ /* 0x040fe20007ffe0ff */
[----:B--2---:R-:W-:Y:S01]  /*0610*/  IMAD.WIDE.U32 R8, R75, 0x10, R4 ;  /* 0x000000104b087825 */ /* 0x004fe200078e0004 */
[C---:B------:R-:W-:Y:S01]  /*0620*/  IADD3 R69, PT, PT, R13.reuse, 0x80, RZ ;  /* 0x000000800d457810 */ /* 0x040fe20007ffe0ff */
[----:B------:R-:W2:Y:S02]  /*0630*/  LDG.E R0, desc[UR18][R6.64] ;  /* 0x0000001206007981 */ /* 0x000ea4000c1e1900 */
[C-C-:B-1----:R-:W-:Y:S01]  /*0640*/  IMAD.WIDE.U32 R70, R13.reuse, 0x8, R2.reuse ;  /* 0x000000080d467825 */ /* 0x142fe200078e0002 */
[----:B------:R-:W-:Y:S01]  /*0650*/  IADD3 R13, PT, PT, R13, 0x100, RZ ;  /* 0x000001000d0d7810 */ /* 0x000fe20007ffe0ff */
[----:B------:R-:W3:Y:S02]  /*0660*/  LDG.E.128 R8, desc[UR18][R8.64] ;  /* 0x0000001208087981 */ /* 0x000ee4000c1e1d00 */
[--C-:B------:R-:W-:Y:S01]  /*0670*/  IMAD.WIDE.U32 R68, R69, 0x8, R2.reuse ;  /* 0x0000000845447825 */ /* 0x100fe200078e0002 */
[----:B------:R-:W-:Y:S01]  /*0680*/  IADD3 R83, PT, PT, R75, 0x100, RZ ;  /* 0x000001004b537810 */ /* 0x000fe20007ffe0ff */
[----:B------:R-:W4:Y:S02]  /*0690*/  LDG.E.64 R70, desc[UR18][R70.64] ;  /* 0x0000001246467981 */ /* 0x000f24000c1e1b00 */
[----:B------:R-:W-:-:S02]  /*06a0*/  IMAD.WIDE.U32 R2, R13, 0x8, R2 ;  /* 0x000000080d027825 */ /* 0x000fc400078e0002 */
[----:B------:R-:W4:Y:S02]  /*06b0*/  LDG.E.64 R68, desc[UR18][R68.64] ;  /* 0x0000001244447981 */ /* 0x000f24000c1e1b00 */
[--C-:B------:R-:W-:Y:S02]  /*06c0*/  IMAD.WIDE.U32 R12, R81, 0x10, R4.reuse ;  /* 0x00000010510c7825 */ /* 0x100fe400078e0004 */
[----:B------:R-:W4:Y:S02]  /*06d0*/  LDG.E.64 R2, desc[UR18][R2.64] ;  /* 0x0000001202027981 */ /* 0x000f24000c1e1b00 */
[----:B------:R-:W-:Y:S02]  /*06e0*/  IMAD.WIDE.U32 R4, R83, 0x10, R4 ;  /* 0x0000001053047825 */ /* 0x000fe400078e0004 */
[----:B------:R-:W4:Y:S04]  /*06f0*/  LDG.E.128 R12, desc[UR18][R12.64] ;  /* 0x000000120c0c7981 */ /* 0x000f28000c1e1d00 */
[----:B------:R-:W4:Y:S01]  /*0700*/  LDG.E.128 R4, desc[UR18][R4.64] ;  /* 0x0000001204047981 */ /* 0x000f22000c1e1d00 */
        /* <DEDUP_REMOVED lines=13> */
[----:B0----5:R-:W-:Y:S01]  /*07e0*/  HADD2.F32 R78, -RZ, R92.H0_H0 ;  /* 0x2000005cff4e7230 */ /* 0x021fe20000004100 */
[----:B------:R-:W-:-:S05]  /*07f0*/  SHF.R.U32.HI R85, RZ, 0x10, R93 ;  /* 0x00000010ff557819 */ /* 0x000fca000001165d */
[----:B------:R-:W-:Y:S01]  /*0800*/  HADD2.F32 R85, -RZ, R85.H0_H0 ;  /* 0x20000055ff557230 */ /* 0x000fe20000004100 */
[----:B--2---:R-:W-:-:S05]  /*0810*/  FSEL R84, R0, RZ, !P1 ;  /* 0x000000ff00547208 */ /* 0x004fca0004800000 */
[C---:B---3--:R-:W-:Y:S01]  /*0820*/  FADD.FTZ R81, -R84.reuse, R8 ;  /* 0x0000000854517221 */ /* 0x048fe20000010100 */
[C---:B------:R-:W-:Y:S01]  /*0830*/  FADD.FTZ R76, -R84.reuse, R9 ;  /* 0x00000009544c7221 */ /* 0x040fe20000010100 */
[----:B----4-:R-:W-:Y:S01]  /*0840*/  MOV R80, R70 ;  /* 0x0000004600507202 */ /* 0x010fe20000000f00 */
[C---:B------:R-:W-:Y:S01]  /*0850*/  FADD.FTZ R9, -R84.reuse, R10 ;  /* 0x0000000a54097221 */ /* 0x040fe20000010100 */
[----:B------:R-:W-:Y:S01]  /*0860*/  FADD.FTZ R8, -R84, R11 ;  /* 0x0000000b54087221 */ /* 0x000fe20000010100 */
[--C-:B------:R-:W-:Y:S02]  /*0870*/  SHF.R.U64 R82, R70, 0x10, R71.reuse ;  /* 0x0000001046527819 */ /* 0x100fe40000001247 */
[----:B------:R-:W-:Y:S02]  /*0880*/  MOV R77, R71 ;  /* 0x00000047004d7202 */ /* 0x000fe40000000f00 */
[----:B------:R-:W-:Y:S02]  /*0890*/  SHF.R.U32.HI R75, RZ, 0x10, R71 ;  /* 0x00000010ff4b7819 */ /* 0x000fe40000011647 */
[----:B------:R-:W-:-:S02]  /*08a0*/  MOV R11, R68 ;  /* 0x00000044000b7202 */ /* 0x000fc40000000f00 */
[----:B------:R-:W-:Y:S01]  /*08b0*/  SHF.R.U64 R10, R68, 0x10, R69 ;  /* 0x00000010440a7819 */ /* 0x000fe20000001245 */
[C---:B------:R-:W-:Y:S01]  /*08c0*/  FADD.FTZ R74, -R84.reuse, R12 ;  /* 0x0000000c544a7221 */ /* 0x040fe20000010100 */
[C---:B------:R-:W-:Y:S01]  /*08d0*/  FADD.FTZ R73, -R84.reuse, R14 ;  /* 0x0000000e54497221 */ /* 0x040fe20000010100 */
[----:B------:R-:W-:Y:S01]  /*08e0*/  MOV R71, R69 ;  /* 0x0000004500477202 */ /* 0x000fe20000000f00 */
[C---:B------:R-:W-:Y:S01]  /*08f0*/  FADD.FTZ R12, -R84.reuse, R13 ;  /* 0x0000000d540c7221 */ /* 0x040fe20000010100 */
[----:B------:R-:W-:Y:S01]  /*0900*/  SHF.R.U32.HI R72, RZ, 0x10, R69 ;  /* 0x00000010ff487819 */ /* 0x000fe20000011645 */
[----:B------:R-:W-:Y:S01]  /*0910*/  FADD.FTZ R14, -R84, R15 ;  /* 0x0000000f540e7221 */ /* 0x000fe20000010100 */
[----:B------:R-:W-:Y:S01]  /*0920*/  MOV R70, R2 ;  /* 0x0000000200467202 */ /* 0x000fe20000000f00 */
[----:B------:R-:W-:Y:S01]  /*0930*/  HADD2.F32 R13, -RZ, R80.H0_H0 ;  /* 0x20000050ff0d7230 */ /* 0x000fe20000004100 */
[----:B------:R-:W-:Y:S01]  /*0940*/  SHF.R.U64 R68, R2, 0x10, R3 ;  /* 0x0000001002447819 */ /* 0x000fe20000001203 */
[----:B------:R-:W-:Y:S01]  /*0950*/  HADD2.F32 R2, -RZ, R96.H0_H0 ;  /* 0x20000060ff027230 */ /* 0x000fe20000004100 */
[----:B------:R-:W-:-:S02]  /*0960*/  MOV R0, R3 ;  /* 0x0000000300007202 */ /* 0x000fc40000000f00 */
[----:B------:R-:W-:Y:S01]  /*0970*/  SHF.R.U32.HI R69, RZ, 0x10, R3 ;  /* 0x00000010ff457819 */ /* 0x000fe20000011603 */
[----:B------:R-:W-:Y:S01]  /*0980*/  FMUL.FTZ R3, R81, UR30 ;  /* 0x0000001e51037c20 */ /* 0x000fe20008410000 */
[----:B------:R-:W-:Y:S01]  /*0990*/  SHF.R.U64 R15, R96, 0x10, R97 ;  /* 0x00000010600f7819 */ /* 0x000fe20000001261 */
[C---:B------:R-:W-:Y:S01]  /*09a0*/  FADD.FTZ R80, -R84.reuse, R5 ;  /* 0x0000000554507221 */ /* 0x040fe20000010100 */
[C---:B------:R-:W-:Y:S01]  /*09b0*/  FADD.FTZ R83, -R84.reuse, R6 ;  /* 0x0000000654537221 */ /* 0x040fe20000010100 */
[----:B------:R-:W-:Y:S01]  /*09c0*/  FADD.FTZ R79, -R84, R4 ;  /* 0x00000004544f7221 */ /* 0x000fe20000010100 */
[-C--:B------:R-:W-:Y:S01]  /*09d0*/  FMUL.FTZ R2, R2, R13.reuse ;  /* 0x0000000d02027220 */ /* 0x080fe20000410000 */
[----:B------:R-:W-:Y:S01]  /*09e0*/  FFMA.FTZ R28, R3, R13, R28 ;  /* 0x0000000d031c7223 */ /* 0x000fe2000001001c */
[----:B------:R-:W-:Y:S01]  /*09f0*/  FADD.FTZ R52, R52, R13 ;  /* 0x0000000d34347221 */ /* 0x000fe20000010000 */
[----:B------:R-:W-:Y:S02]  /*0a00*/  HADD2.F32 R5, -RZ, R15.H0_H0 ;  /* 0x2000000fff057230 */ /* 0x000fe40000004100 */
[----:B------:R-:W-:Y:S01]  /*0a10*/  FMUL.FTZ R4, R76, UR30 ;  /* 0x0000001e4c047c20 */ /* 0x000fe20008410000 */
[----:B------:R-:W-:Y:S01]  /*0a20*/  HADD2.F32 R6, -RZ, R82.H0_H0 ;  /* 0x20000052ff067230 */ /* 0x000fe20000004100 */
[----:B------:R-:W-:Y:S01]  /*0a30*/  SHF.R.U32.HI R15, RZ, 0x10, R97 ;  /* 0x00000010ff0f7819 */ /* 0x000fe20000011661 */
[----:B------:R-:W-:-:S02]  /*0a40*/  HADD2.F32 R13, -RZ, R97.H0_H0 ;  /* 0x20000061ff0d7230 */ /* 0x000fc40000004100 */
[----:B------:R-:W-:Y:S02]  /*0a50*/  HADD2.F32 R77, -RZ, R77.H0_H0 ;  /* 0x2000004dff4d7230 */ /* 0x000fe40000004100 */
[----:B------:R-:W-:Y:S01]  /*0a60*/  FADD.FTZ R84, -R84, R7 ;  /* 0x0000000754547221 */ /* 0x000fe20000010100 */
[-C--:B------:R-:W-:Y:S01]  /*0a70*/  FMUL.FTZ R5, R5, R6.reuse ;  /* 0x0000000605057220 */ /* 0x080fe20000410000 */
[----:B------:R-:W-:Y:S01]  /*0a80*/  FFMA.FTZ R29, R4, R6, R29 ;  /* 0x00000006041d7223 */ /* 0x000fe2000001001d */
[----:B------:R-:W-:Y:S01]  /*0a90*/  FADD.FTZ R53, R53, R6 ;  /* 0x0000000635357221 */ /* 0x000fe20000010000 */
[----:B------:R-:W-:Y:S01]  /*0aa0*/  FMUL.FTZ R7, R9, UR30 ;  /* 0x0000001e09077c20 */ /* 0x000fe20008410000 */
[----:B------:R-:W-:Y:S02]  /*0ab0*/  HADD2.F32 R9, -RZ, R15.H0_H0 ;  /* 0x2000000fff097230 */ /* 0x000fe40000004100 */
[----:B------:R-:W-:Y:S01]  /*0ac0*/  FMUL.FTZ R6, R13, R77 ;  /* 0x0000004d0d067220 */ /* 0x000fe20000410000 */
[----:B------:R-:W-:-:S02]  /*0ad0*/  HADD2.F32 R76, -RZ, R75.H0_H0 ;  /* 0x2000004bff4c7230 */ /* 0x000fc40000004100 */
[----:B------:R-:W-:Y:S01]  /*0ae0*/  FMUL.FTZ R8, R8, UR30 ;  /* 0x0000001e08087c20 */ /* 0x000fe20008410000 */
[----:B------:R-:W-:Y:S02]  /*0af0*/  HADD2.F32 R13, -RZ, R94.H0_H0 ;  /* 0x2000005eff0d7230 */ /* 0x000fe40000004100 */
[----:B------:R-:W-:Y:S02]  /*0b00*/  HADD2.F32 R15, -RZ, R11.H0_H0 ;  /* 0x2000000bff0f7230 */ /* 0x000fe40000004100 */
[----:B------:R-:W-:Y:S01]  /*0b10*/  FMUL.FTZ R11, R74, UR30 ;  /* 0x0000001e4a0b7c20 */ /* 0x000fe20008410000 */
[----:B------:R-:W-:Y:S01]  /*0b20*/  SHF.R.U64 R75, R94, 0x10, R95 ;  /* 0x000000105e4b7819 */ /* 0x000fe2000000125f */
[-C--:B------:R-:W-:Y:S01]  /*0b30*/  FMUL.FTZ R9, R9, R76.reuse ;  /* 0x0000004c09097220 */ /* 0x080fe20000410000 */
[----:B------:R-:W-:Y:S01]  /*0b40*/  FFMA.FTZ R31, R8, R76, R31 ;  /* 0x0000004c081f7223 */ /* 0x000fe2000001001f */
[----:B------:R-:W-:Y:S01]  /*0b50*/  FADD.FTZ R55, R55, R76 ;  /* 0x0000004c37377221 */ /* 0x000fe20000010000 */
[----:B------:R-:W-:-:S02]  /*0b60*/  HADD2.F32 R74, -RZ, R10.H0_H0 ;  /* 0x2000000aff4a7230 */ /* 0x000fc40000004100 */
[----:B------:R-:W-:Y:S01]  /*0b70*/  FFMA.FTZ R30, R7, R77, R30 ;  /* 0x0000004d071e7223 */ /* 0x000fe2000001001e */
[----:B------:R-:W-:Y:S01]  /*0b80*/  FADD.FTZ R54, R54, R77 ;  /* 0x0000004d36367221 */ /* 0x000fe20000010000 */
[-C--:B------:R-:W-:Y:S01]  /*0b90*/  FMUL.FTZ R10, R13, R15.reuse ;  /* 0x0000000f0d0a7220 */ /* 0x080fe20000410000 */
[----:B------:R-:W-:Y:S01]  /*0ba0*/  FADD.FTZ R48, R48, R15 ;  /* 0x0000000f30307221 */ /* 0x000fe20000010000 */
[----:B------:R-:W-:Y:S01]  /*0bb0*/  FFMA.FTZ R60, R11, R15, R60 ;  /* 0x0000000f0b3c7223 */ /* 0x000fe2000001003c */
[----:B------:R-:W-:Y:S01]  /*0bc0*/  HADD2.F32 R76, -RZ, R95.H0_H0 ;  /* 0x2000005fff4c7230 */ /* 0x000fe20000004100 */
[----:B------:R-:W-:Y:S01]  /*0bd0*/  SHF.R.U32.HI R77, RZ, 0x10, R95 ;  /* 0x00000010ff4d7819 */ /* 0x000fe2000001165f */
[----:B------:R-:W-:Y:S02]  /*0be0*/  HADD2.F32 R71, -RZ, R71.H0_H0 ;  /* 0x20000047ff477230 */ /* 0x000fe40000004100 */
[----:B------:R-:W-:Y:S01]  /*0bf0*/  FMUL.FTZ R15, R73, UR30 ;  /* 0x0000001e490f7c20 */ /* 0x000fe20008410000 */
[----:B------:R-:W-:-:S02]  /*0c00*/  HADD2.F32 R75, -RZ, R75.H0_H0 ;  /* 0x2000004bff4b7230 */ /* 0x000fc40000004100 */
[----:B------:R-:W-:Y:S01]  /*0c10*/  FMUL.FTZ R14, R14, UR30 ;  /* 0x0000001e0e0e7c20 */ /* 0x000fe20008410000 */
[----:B------:R-:W-:Y:S02]  /*0c20*/  HADD2.F32 R77, -RZ, R77.H0_H0 ;  /* 0x2000004dff4d7230 */ /* 0x000fe40000004100 */
[-C--:B------:R-:W-:Y:S01]  /*0c30*/  FMUL.FTZ R76, R76, R71.reuse ;  /* 0x000000474c4c7220 */ /* 0x080fe20000410000 */
[----:B------:R-:W-:Y:S01]  /*0c40*/  FADD.FTZ R50, R50, R71 ;  /* 0x0000004732327221 */ /* 0x000fe20000010000 */
[----:B------:R-:W-:Y:S01]  /*0c50*/  FFMA.FTZ R62, R15, R71, R62 ;  /* 0x000000470f3e7223 */ /* 0x000fe2000001003e */
        /* <DEDUP_REMOVED lines=8> */
[----:B------:R-:W-:Y:S01]  /*0ce0*/  FADD.FTZ R73, R5, R70 ;  /* 0x0000004605497221 */ /* 0x000fe20000010000 */
[----:B------:R-:W-:Y:S01]  /*0cf0*/  FFMA.FTZ R72, R4, R5, R75 ;  /* 0x0000000504487223 */ /* 0x000fe2000001004b */
[----:B------:R-:W-:-:S02]  /*0d00*/  FMUL.FTZ R79, R79, UR30 ;  /* 0x0000001e4f4f7c20 */ /* 0x000fc40008410000 */
[----:B------:R-:W-:Y:S01]  /*0d10*/  FADD.FTZ R70, R6, R73 ;  /* 0x0000004906467221 */ /* 0x000fe20000010000 */
[----:B------:R-:W-:Y:S01]  /*0d20*/  FFMA.FTZ R73, R7, R6, R72 ;  /* 0x0000000607497223 */ /* 0x000fe20000010048 */
[-C--:B------:R-:W-:Y:S01]  /*0d30*/  FMUL.FTZ R78, R78, R71.reuse ;  /* 0x000000474e4e7220 */ /* 0x080fe20000410000 */
[----:B------:R-:W-:Y:S01]  /*0d40*/  FADD.FTZ R44, R44, R71 ;  /* 0x000000472c2c7221 */ /* 0x000fe20000010000 */
[----:B------:R-:W-:Y:S01]  /*0d50*/  FFMA.FTZ R56, R79, R71, R56 ;  /* 0x000000474f387223 */ /* 0x000fe20000010038 */
[----:B------:R-:W-:Y:S01]  /*0d60*/  FADD.FTZ R71, R9, R70 ;  /* 0x0000004609477221 */ /* 0x000fe20000010000 */
[----:B------:R-:W-:Y:S01]  /*0d70*/  FFMA.FTZ R70, R8, R9, R73 ;  /* 0x0000000908467223 */ /* 0x000fe20000010049 */
[----:B------:R-:W-:Y:S02]  /*0d80*/  HADD2.F32 R72, -RZ, R68.H0_H0 ;  /* 0x20000044ff487230 */ /* 0x000fe40000004100 */
[----:B------:R-:W-:Y:S01]  /*0d90*/  FMUL.FTZ R12, R12, UR30 ;  /* 0x0000001e0c0c7c20 */ /* 0x000fe20008410000 */
[----:B------:R-:W-:Y:S01]  /*0da0*/  FADD.FTZ R68, R10, R71 ;  /* 0x000000470a447221 */ /* 0x000fe20000010000 */
[----:B------:R-:W-:Y:S01]  /*0db0*/  FFMA.FTZ R73, R11, R10, R70 ;  /* 0x0000000a0b497223 */ /* 0x000fe20000010046 */
[----:B------:R-:W-:-:S02]  /*0dc0*/  SHF.R.U64 R81, R92, 0x10, R93 ;  /* 0x000000105c517819 */ /* 0x000fc4000000125d */
        /* <DEDUP_REMOVED lines=8> */
[----:B------:R-:W-:Y:S02]  /*0e50*/  HADD2.F32 R73, -RZ, R0.H0_H0 ;  /* 0x20000000ff497230 */ /* 0x000fe40000004100 */
[----:B------:R-:W-:Y:S01]  /*0e60*/  FMUL.FTZ R81, R81, R72 ;  /* 0x0000004851517220 */ /* 0x000fe20000410000 */
[----:B------:R-:W-:-:S02]  /*0e70*/  HADD2.F32 R82, -RZ, R93.H0_H0 ;  /* 0x2000005dff527230 */ /* 0x000fc40000004100 */
[----:B------:R-:W-:Y:S01]  /*0e80*/  FADD.FTZ R0, R78, R69 ;  /* 0x000000454e007221 */ /* 0x000fe20000010000 */
[----:B------:R-:W-:Y:S01]  /*0e90*/  FMUL.FTZ R80, R80, UR30 ;  /* 0x0000001e50507c20 */ /* 0x000fe20008410000 */
[----:B------:R-:W-:Y:S01]  /*0ea0*/  FFMA.FTZ R69, R79, R78, R68 ;  /* 0x0000004e4f457223 */ /* 0x000fe20000010044 */
[----:B------:R-:W-:Y:S01]  /*0eb0*/  FMUL.FTZ R83, R83, UR30 ;  /* 0x0000001e53537c20 */ /* 0x000fe20008410000 */
[----:B------:R-:W-:Y:S01]  /*0ec0*/  FADD.FTZ R71, R0, R81 ;  /* 0x0000005100477221 */ /* 0x000fe20000010000 */
[----:B------:R-:W-:Y:S01]  /*0ed0*/  FMUL.FTZ R82, R82, R73 ;  /* 0x0000004952527220 */ /* 0x000fe20000410000 */
        /* <DEDUP_REMOVED lines=16> */
.L_x_4245:
        /* <DEDUP_REMOVED lines=18> */
.L_x_4246:
[----:B------:R-:W0:Y:S01]  /*1100*/  SHFL.DOWN PT, R69, R0, 0x10, 0x1f ;  /* 0x0a001f0000457f89 */ /* 0x000e2200000e0000 */
        /* <DEDUP_REMOVED lines=31> */
.L_x_4248:
[----:B------:R-:W-:Y:S05]  /*1300*/  BSYNC.RECONVERGENT B0 ;  /* 0x0000000000007941 */ /* 0x000fea0003800200 */
.L_x_4247:
        /* <DEDUP_REMOVED lines=66> */
.L_x_4251:
        /* <DEDUP_REMOVED lines=13> */
.L_x_4252:
        /* <DEDUP_REMOVED lines=13> */
.L_x_4253:
        /* <DEDUP_REMOVED lines=14> */
.L_x_4250:
        /* <DEDUP_REMOVED lines=29> */
.L_x_4255:
        /* <DEDUP_REMOVED lines=13> */
.L_x_4256:
        /* <DEDUP_REMOVED lines=13> */
.L_x_4257:
        /* <DEDUP_REMOVED lines=10> */
.L_x_4249:
        /* <DEDUP_REMOVED lines=16> */
.L_x_4259:
[----:B------:R-:W-:Y:S05]  /*1ec0*/  BRA.U !UP3, `(.L_x_4260) ;  /* 0x000000010b307547 */ /* 0x000fea000b800000 */
[----:B------:R-:W-:Y:S01]  /*1ed0*/  PLOP3.LUT P1, PT, PT, PT, UP2, 0x80, 0x8 ;  /* 0x000000000008781c */ /* 0x000fe20003f2f028 */
[----:B------:R-:W-:Y:S01]  /*1ee0*/  HADD2.F32 R69, -RZ, R104.H0_H0 ;  /* 0x20000068ff457230 */ /* 0x000fe20000004100 */
        /* <DEDUP_REMOVED lines=10> */
.L_x_4260:
        /* <DEDUP_REMOVED lines=13> */
.L_x_4261:
        /* <DEDUP_REMOVED lines=12> */
[----:B------:R-:W-:Y:S01]  /*2120*/  PRMT R103, R69, 0x7610, R103 ;  /* 0x0000761045677816 */ /* 0x000fe20000000067 */
[----:B------:R-:W-:Y:S06]  /*2130*/  BRA `(.L_x_4254) ;  /* 0x0000000000c47947 */ /* 0x000fec0003800000 */
.L_x_4258:
        /* <DEDUP_REMOVED lines=25> */
.L_x_4262:
        /* <DEDUP_REMOVED lines=8> */
.L_x_4263:
        /* <DEDUP_REMOVED lines=8> */
.L_x_4264:
        /* <DEDUP_REMOVED lines=8> */
.L_x_4254:
        /* <DEDUP_REMOVED lines=14> */
.L_x_4265:
        /* <DEDUP_REMOVED lines=9> */
.L_x_4266:
        /* <DEDUP_REMOVED lines=28> */
.L_x_4269:
        /* <DEDUP_REMOVED lines=8> */
.L_x_4270:
        /* <DEDUP_REMOVED lines=8> */
.L_x_4271:
[----:B------:R-:W-:Y:S05]  /*2880*/  BRA.U !UP3, `(.L_x_4272) ;  /* 0x000000090bcc7547 */ /* 0x000fea000b800000 */
        /* <DEDUP_REMOVED lines=8> */
.L_x_4268:
        /* <DEDUP_REMOVED lines=13> */
.L_x_4273:
        /* <DEDUP_REMOVED lines=13> */
.L_x_4274:
        /* <DEDUP_REMOVED lines=13> */
.L_x_4275:
        /* <DEDUP_REMOVED lines=14> */
.L_x_4267:
        /* <DEDUP_REMOVED lines=30> */
.L_x_4277:
        /* <DEDUP_REMOVED lines=13> */
.L_x_4278:
        /* <DEDUP_REMOVED lines=13> */
.L_x_4279:
        /* <DEDUP_REMOVED lines=10> */
.L_x_4276:
        /* <DEDUP_REMOVED lines=13> */
.L_x_4280:
        /* <DEDUP_REMOVED lines=13> */
.L_x_4281:
        /* <DEDUP_REMOVED lines=13> */
.L_x_4282:
        /* <DEDUP_REMOVED lines=13> */
.L_x_4272:
        /* <DEDUP_REMOVED lines=15> */
.L_x_4283:
[----:B------:R-:W-:Y:S05]  /*34b0*/  BRA.U !UP3, `(.L_x_4284) ;  /* 0x000000010b1c7547 */ /* 0x000fea000b800000 */
[----:B01----:R-:W0:Y:S02]  /*34c0*/  LDC.64 R68, c[0x0][0x390] ;  /* 0x0000e400ff447b82 */ /* 0x003e240000000a00 */
[----:B0-----:R-:W-:-:S06]  /*34d0*/  IMAD.WIDE.U32 R68, R75, 0x8, R68 ;  /* 0x000000084b447825 */ /* 0x001fcc00078e0044 */
[----:B------:R-:W2:Y:S02]  /*34e0*/  LDG.E.64 R68, desc[UR18][R68.64] ;  /* 0x0000001244447981 */ /* 0x000ea4000c1e1b00 */
[C-C-:B--2---:R-:W-:Y:S02]  /*34f0*/  SHF.R.U64 R70, R68.reuse, 0x10, R69.reuse ;  /* 0x0000001044467819 */ /* 0x144fe40000001245 */
[--C-:B------:R-:W-:Y:S02]  /*3500*/  SHF.R.U32.HI R107, RZ, 0x10, R69.reuse ;  /* 0x00000010ff6b7819 */ /* 0x100fe40000011645 */
[----:B------:R-:W-:Y:S02]  /*3510*/  PRMT R106, R68, 0x5410, R70 ;  /* 0x00005410446a7816 */ /* 0x000fe40000000046 */
[----:B------:R-:W-:-:S07]  /*3520*/  PRMT R107, R107, 0x5410, R69 ;  /* 0x000054106b6b7816 */ /* 0x000fce0000000045 */
.L_x_4284:
        /* <DEDUP_REMOVED lines=28> */
.L_x_4287:
        /* <DEDUP_REMOVED lines=8> */
.L_x_4288:
        /* <DEDUP_REMOVED lines=8> */
.L_x_4289:
        /* <DEDUP_REMOVED lines=9> */
.L_x_4286:
        /* <DEDUP_REMOVED lines=13> */
.L_x_4291:
        /* <DEDUP_REMOVED lines=13> */
.L_x_4292:
        /* <DEDUP_REMOVED lines=13> */
.L_x_4293:
[----:B------:R-:W-:Y:S05]  /*3af0*/  BRA.U !UP3, `(.L_x_4290) ;  /* 0x000000090b0c7547 */ /* 0x000fea000b800000 */
[----:B------:R-:W-:Y:S01]  /*3b00*/  PLOP3.LUT P0, PT, PT, PT, UP2, 0x80, 0x8 ;  /* 0x000000000008781c */ /* 0x000fe20003f0f028 */
[----:B01----:R-:W-:Y:S01]  /*3b10*/  HADD2.F32 R69, -RZ, R101.H1_H1 ;  /* 0x30000065ff457230 */ /* 0x003fe20000004100 */
        /* <DEDUP_REMOVED lines=11> */
.L_x_4285:
        /* <DEDUP_REMOVED lines=27> */
.L_x_4295:
        /* <DEDUP_REMOVED lines=13> */
.L_x_4296:
        /* <DEDUP_REMOVED lines=13> */
.L_x_4297:
[----:B------:R-:W-:Y:S02]  /*3f20*/  FSEL R67, R67, RZ, P0 ;  /* 0x000000ff43437208 */ /* 0x000fe40000000000 */
[----:B------:R-:W-:Y:S02]  /*3f30*/  FSEL R66, R66, RZ, P0 ;  /* 0x000000ff42427208 */ /* 0x000fe40000000000 */
[----:B------:R-:W-:Y:S02]  /*3f40*/  FSEL R65, R65, RZ, P0 ;  /* 0x000000ff41417208 */ /* 0x000fe40000000000 */
        /* <DEDUP_REMOVED lines=10> */
.L_x_4294:
        /* <DEDUP_REMOVED lines=13> */
.L_x_4298:
        /* <DEDUP_REMOVED lines=13> */
.L_x_4299:
        /* <DEDUP_REMOVED lines=13> */
.L_x_4300:
[----:B------:R-:W-:Y:S05]  /*4260*/  BRA.U !UP3, `(.L_x_4290) ;  /* 0x000000010b307547 */ /* 0x000fea000b800000 */
[----:B------:R-:W-:Y:S01]  /*4270*/  FFMA.FTZ R72, R84, UR11, R72 ;  /* 0x0000000b54487c23 */ /* 0x000fe20008010048 */
[----:B------:R-:W-:Y:S01]  /*4280*/  ISETP.LT.AND P0, PT, RZ, UR31, PT ;  /* 0x0000001fff007c0c */ /* 0x000fe2000bf01270 */
[----:B01----:R-:W-:Y:S02]  /*4290*/  HADD2.F32 R69, -RZ, R101.H1_H1 ;  /* 0x30000065ff457230 */ /* 0x003fe40000004100 */
        /* <DEDUP_REMOVED lines=9> */
.L_x_4290:
        /* <DEDUP_REMOVED lines=13> */
.L_x_4301:
[----:B------:R-:W-:Y:S02]  /*4400*/  UIADD3 UR8, UPT, UPT, UR8, UR24, URZ ;  /* 0x0000001808087290 */ /* 0x000fe4000fffe0ff */
[----:B------:R-:W-:Y:S02]  /*4410*/  UPLOP3.LUT UP1, UPT, UPT, UPT, UP1, 0x40, 0x4 ;  /* 0x000000000004789c */ /* 0x000fe40003f2e810 */
[----:B------:R-:W-:-:S09]  /*4420*/  UISETP.GE.AND UP0, UPT, UR8, UR25, UPT ;  /* 0x000000190800728c */ /* 0x000fd2000bf06270 */
[----:B------:R-:W-:Y:S05]  /*4430*/  BRA.U !UP0, `(.L_x_4302) ;  /* 0xffffffbd08d87547 */ /* 0x000fea000b83ffff */
.L_x_4244:
        /* <DEDUP_REMOVED lines=20> */
.L_x_4303:
        /* <DEDUP_REMOVED lines=16> */
.L_x_6779:


//--------------------- .text._ZN10layer_norm13ln_bwd_kernelINS_13Kernel_traitsI6__halfS2_fS2_fjLj1536ELj1ELj1ELj4ELj8ENS_18Kernel_traits_baseILj1536ES2_S2_fS2_fjLj128EEEEELb1ELb0ELb0ELb0EEEvNS_9BwdParamsE --------------------------
	.section	.text._ZN10layer_norm13ln_bwd_kernelINS_13Kernel_traitsI6__halfS2_fS2_fjLj1536ELj1ELj1ELj4ELj8ENS_18Kernel_traits_baseILj1536ES2_S2_fS2_fjLj128EEEEELb1ELb0ELb0ELb0EEEvNS_9BwdParamsE,"ax",@progbits
	.align	128
        .global         _ZN10layer_norm13ln_bwd_kernelINS_13Kernel_traitsI6__halfS2_fS2_fjLj1536ELj1ELj1ELj4ELj8ENS_18Kernel_traits_baseILj1536ES2_S2_fS2_fjLj128EEEEELb1ELb0ELb0ELb0EEEvNS_9BwdParamsE
        .type           _ZN10layer_norm13ln_bwd_kernelINS_13Kernel_traitsI6__halfS2_fS2_fjLj1536ELj1ELj1ELj4ELj8ENS_18Kernel_traits_baseILj1536ES2_S2_fS2_fjLj128EEEEELb1ELb0ELb0ELb0EEEvNS_9BwdParamsE,@function
        .size           _ZN10layer_norm13ln_bwd_kernelINS_13Kernel_traitsI6__halfS2_fS2_fjLj1536ELj1ELj1ELj4ELj8ENS_18Kernel_traits_baseILj1536ES2_S2_fS2_fjLj128EEEEELb1ELb0ELb0ELb0EEEvNS_9BwdParamsE,(.L_x_6780 - _ZN10layer_norm13ln_bwd_kernelINS_13Kernel_traitsI6__halfS2_fS2_fjLj1536ELj1ELj1ELj4ELj8ENS_18Kernel_traits_baseILj1536ES2_S2_fS2_fjLj128EEEEELb1ELb0ELb0ELb0EEEvNS_9BwdParamsE)
        .other          _ZN10layer_norm13ln_bwd_kernelINS_13Kernel_traitsI6__halfS2_fS2_fjLj1536ELj1ELj1ELj4ELj8ENS_18Kernel_traits_baseILj1536ES2_S2_fS2_fjLj128EEEEELb1ELb0ELb0ELb0EEEvNS_9BwdParamsE,@"STO_CUDA_ENTRY STV_DEFAULT"
_ZN10layer_norm13ln_bwd_kernelINS_13Kernel_traitsI6__halfS2_fS2_fjLj1536ELj1ELj1ELj4ELj8ENS_18Kernel_traits_baseILj1536ES2_S2_fS2_fjLj128EEEEELb1ELb0ELb0ELb0EEEvNS_9BwdParamsE:
.text._ZN10layer_norm13ln_bwd_kernelINS_13Kernel_traitsI6__halfS2_fS2_fjLj1536ELj1ELj1ELj4ELj8ENS_18Kernel_traits_baseILj1536ES2_S2_fS2_fjLj128EEEEELb1ELb0ELb0ELb0EEEvNS_9BwdParamsE:
        /* <DEDUP_REMOVED lines=21> */
[----:B--2---:R-:W5:Y:S01]  /*0150*/  @P1 LDG.E.64 R10, desc[UR16][R8.64] ;  /* 0x00000010080a1981 */ /* 0x004f62000c1e1b00 */
[----:B---3--:R-:W-:-:S05]  /*0160*/  @P2 IMAD.WIDE.U32 R2, R6, 0x8, R2 ;  /* 0x0000000806022825 */ /* 0x008fca00078e0002 */
[----:B------:R-:W5:Y:S01]  /*0170*/  @P2 LDG.E.64 R56, desc[UR16][R2.64] ;  /* 0x0000001002382981 */ /* 0x000f62000c1e1b00 */
[----:B0-----:R-:W-:Y:S01]  /*0180*/  UISETP.GE.AND UP0, UPT, UR7, UR4, UPT ;  /* 0x000000040700728c */ /* 0x001fe2000bf06270 */
[----:B----4-:R-:W-:Y:S01]  /*0190*/  @P3 IMAD.WIDE.U32 R20, R7, 0x8, R20 ;  /* 0x0000000807143825 */ /* 0x010fe200078e0014 */
        /* <DEDUP_REMOVED lines=12> */
[----:B0-----:R-:W-:Y:S01]  /*0260*/  CS2R R20, SRZ ;  /* 0x0000000000147805 */ /* 0x001fe2000001ff00 */
        /* <DEDUP_REMOVED lines=31> */
[----:B------:R-:W-:Y:S01]  /*0460*/  SHF.R.U32.HI R4, RZ, 0x5, R6 ;  /* 0x00000005ff047819 */ /* 0x000fe20000011606 */
        /* <DEDUP_REMOVED lines=10> */
.L_x_4332:
[----:B-1----:R-:W1:Y:S01]  /*0510*/  @UP0 LDCU.64 UR4, c[0x0][0x3e0] ;  /* 0x00007c00ff0407ac */ /* 0x002e620008000a00 */
[----:B0-----:R-:W-:Y:S01]  /*0520*/  UIMAD.WIDE UR10, UR6, 0x4, UR14 ;  /* 0x00000004060a78a5 */ /* 0x001fe2000f8e020e */
[----:B------:R-:W-:-:S05]  /*0530*/  PLOP3.LUT P0, PT, PT, PT, UP0, 0x80, 0x8 ;  /* 0x000000000008781c */ /* 0x000fca0003f0f008 */
[----:B--234-:R-:W-:Y:S02]  /*0540*/  MOV R48, UR10 ;  /* 0x0000000a00307c02 */ /* 0x01cfe40008000f00 */
[----:B------:R-:W-:Y:S01]  /*0550*/  MOV R49, UR11 ;  /* 0x0000000b00317c02 */ /* 0x000fe20008000f00 */
[----:B------:R-:W-:-:S04]  /*0560*/  UIMAD.WIDE UR10, UR6, 0x4, UR12 ;  /* 0x00000004060a78a5 */ /* 0x000fc8000f8e020c */
[----:B------:R-:W3:Y:S01]  /*0570*/  LDG.E R48, desc[UR16][R48.64] ;  /* 0x0000001030307981 */ /* 0x000ee2000c1e1900 */
[----:B-1----:R-:W-:Y:S01]  /*0580*/  @UP0 UIMAD.WIDE UR4, UR6, 0x2, UR4 ;  /* 0x00000002060408a5 */ /* 0x002fe2000f8e0204 */
[----:B------:R-:W-:Y:S02]  /*0590*/  MOV R50, UR10 ;  /* 0x0000000a00327c02 */ /* 0x000fe40008000f00 */
[----:B------:R-:W-:-:S03]  /*05a0*/  MOV R51, UR11 ;  /* 0x0000000b00337c02 */ /* 0x000fc60008000f00 */
[----:B------:R-:W-:Y:S02]  /*05b0*/  MOV R80, UR4 ;  /* 0x0000000400507c02 */ /* 0x000fe40008000f00 */
[----:B------:R-:W-:Y:S01]  /*05c0*/  MOV R81, UR5 ;  /* 0x0000000500517c02 */ /* 0x000fe20008000f00 */
[----:B------:R-:W4:Y:S04]  /*05d0*/  LDG.E R50, desc[UR16][R50.64] ;  /* 0x0000001032327981 */ /* 0x000f28000c1e1900 */
[----:B------:R0:W5:Y:S01]  /*05e0*/  @P0 LDG.E.U16 R80, desc[UR16][R80.64] ;  /* 0x0000001050500981 */ /* 0x000162000c1e1500 */
[----:B--2---:R-:W-:Y:S01]  /*05f0*/  UIMAD UR4, UR6, UR8, URZ ;  /* 0x00000008060472a4 */ /* 0x004fe2000f8e02ff */
[C---:B------:R-:W-:Y:S01]  /*0600*/  ISETP.GE.U32.AND P2, PT, R5.reuse, 0x80, PT ;  /* 0x000000800500780c */ /* 0x040fe20003f46070 */
[----:B------:R-:W-:Y:S01]  /*0610*/  BSSY.RECONVERGENT B0, `(.L_x_4305) ;  /* 0x0000045000007945 */ /* 0x000fe20003800200 */
[----:B------:R-:W-:Y:S01]  /*0620*/  ISETP.NE.AND P4, PT, RZ, UR18, PT ;  /* 0x00000012ff007c0c */ /* 0x000fe2000bf85270 */
[----:B------:R-:W-:Y:S01]  /*0630*/  USHF.R.S32.HI UR5, URZ, 0x1f, UR4 ;  /* 0x0000001fff057899 */ /* 0x000fe20008011404 */
[----:B------:R-:W-:Y:S01]  /*0640*/  HFMA2 R53, -RZ, RZ, 0, 0 ;  /* 0x00000000ff357431 */ /* 0x000fe200000001ff */
[----:B------:R-:W-:-:S02]  /*0650*/  ISETP.GE.U32.AND P1, PT, R5, 0x100, PT ;  /* 0x000001000500780c */ /* 0x000fc40003f26070 */
[----:B------:R-:W-:Y:S01]  /*0660*/  ULEA.HI UR5, UR5, UR4, URZ, 0x2 ;  /* 0x0000000405057291 */ /* 0x000fe2000f8f10ff */
[----:B------:R-:W-:Y:S02]  /*0670*/  ISETP.GE.U32.AND P3, PT, R5, 0x180, PT ;  /* 0x000001800500780c */ /* 0x000fe40003f66070 */
[----:B------:R-:W-:-:S03]  /*0680*/  MOV R54, RZ ;  /* 0x000000ff00367202 */ /* 0x000fc60000000f00 */
[----:B------:R-:W-:-:S04]  /*0690*/  MOV R3, UR5 ;  /* 0x0000000500037c02 */ /* 0x000fc80008000f00 */
[----:B------:R-:W-:-:S04]  /*06a0*/  LEA.HI.SX32 R3, R3, R6, 0x1e ;  /* 0x0000000603037211 */ /* 0x000fc800078ff2ff */
[----:B------:R-:W-:Y:S02]  /*06b0*/  MOV R55, R3 ;  /* 0x0000000300377202 */ /* 0x000fe40000000f00 */
[----:B---3--:R-:W-:Y:S02]  /*06c0*/  R2UR UR10, R48 ;  /* 0x00000000300a72ca */ /* 0x008fe400000e0000 */
[----:B----4-:R-:W-:Y:S01]  /*06d0*/  FSEL R52, R50, RZ, !P4 ;  /* 0x000000ff32347208 */ /* 0x010fe20006000000 */
[----:B0-----:R-:W-:-:S12]  /*06e0*/  @!P2 BRA `(.L_x_4306) ;  /* 0x0000000000dca947 */ /* 0x001fd80003800000 */
        /* <DEDUP_REMOVED lines=10> */
[----:B------:R-:W-:Y:S02]  /*0790*/  HADD2.F32 R77, -RZ, R56.H0_H0 ;  /* 0x20000038ff4d7230 */ /* 0x000fe40000004100 */
[----:B------:R-:W-:Y:S02]  /*07a0*/  HADD2.F32 R76, -RZ, R88.H0_H0 ;  /* 0x20000058ff4c7230 */ /* 0x000fe40000004100 */
[----:B--2---:R-:W-:-:S05]  /*07b0*/  IMAD.WIDE.U32 R72, R3, 0x4, R72 ;  /* 0x0000000403487825 */ /* 0x004fca00078e0048 */
[----:B------:R-:W5:Y:S01]  /*07c0*/  LDG.E R2, desc[UR16][R72.64] ;  /* 0x0000001048027981 */ /* 0x000f62000c1e1900 */
[----:B0-----:R-:W-:-:S05]  /*07d0*/  @P0 IMAD.WIDE.U32 R70, R3, 0x10, R70 ;  /* 0x0000001003460825 */ /* 0x001fca00078e0046 */
[----:B------:R0:W5:Y:S02]  /*07e0*/  @P0 LDG.E.128 R36, desc[UR16][R70.64] ;  /* 0x0000001046240981 */ /* 0x000164000c1e1d00 */
[----:B0-----:R-:W-:Y:S02]  /*07f0*/  HADD2.F32 R71, -RZ, R57.H0_H0 ;  /* 0x20000039ff477230 */ /* 0x001fe40000004100 */
[----:B------:R-:W-:Y:S01]  /*0800*/  HADD2.F32 R70, -RZ, R88.H1_H1 ;  /* 0x30000058ff467230 */ /* 0x000fe20000004100 */
[----:B---3--:R-:W-:Y:S02]  /*0810*/  MOV R74, R54 ;  /* 0x00000036004a7202 */ /* 0x008fe40000000f00 */
[----:B------:R-:W-:-:S03]  /*0820*/  SHF.R.U64 R75, R54, 0x10, R55 ;  /* 0x00000010364b7819 */ /* 0x000fc60000001237 */
[----:B------:R-:W-:Y:S02]  /*0830*/  HADD2.F32 R74, -RZ, R74.H0_H0 ;  /* 0x2000004aff4a7230 */ /* 0x000fe40000004100 */
[C---:B----4-:R-:W-:Y:S01]  /*0840*/  FADD.FTZ R48, -R52.reuse, R48 ;  /* 0x0000003034307221 */ /* 0x050fe20000010100 */
[----:B------:R-:W-:Y:S01]  /*0850*/  MOV R53, R55 ;  /* 0x0000003700357202 */ /* 0x000fe20000000f00 */
[----:B------:R-:W-:Y:S02]  /*0860*/  FADD.FTZ R49, -R52, R49 ;  /* 0x0000003134317221 */ /* 0x000fe40000010100 */
[----:B------:R-:W-:Y:S01]  /*0870*/  FMUL.FTZ R79, R48, UR10 ;  /* 0x0000000a304f7c20 */ /* 0x000fe20008410000 */
[----:B------:R-:W-:Y:S02]  /*0880*/  HADD2.F32 R48, -RZ, R75.H0_H0 ;  /* 0x2000004bff307230 */ /* 0x000fe40000004100 */
[----:B------:R-:W-:Y:S01]  /*0890*/  FMUL.FTZ R77, R77, R74 ;  /* 0x0000004a4d4d7220 */ /* 0x000fe20000410000 */
[----:B------:R-:W-:Y:S01]  /*08a0*/  SHF.R.U32.HI R54, RZ, 0x10, R55 ;  /* 0x00000010ff367819 */ /* 0x000fe20000011637 */
[----:B------:R-:W-:Y:S01]  /*08b0*/  FADD.FTZ R50, -R52, R50 ;  /* 0x0000003234327221 */ /* 0x000fe20000010100 */
[----:B------:R-:W-:Y:S01]  /*08c0*/  FMUL.FTZ R78, R49, UR10 ;  /* 0x0000000a314e7c20 */ /* 0x000fe20008410000 */
[----:B------:R-:W-:-:S02]  /*08d0*/  HADD2.F32 R55, -RZ, R53.H0_H0 ;  /* 0x20000035ff377230 */ /* 0x000fc40000004100 */
[-C--:B------:R-:W-:Y:S01]  /*08e0*/  FMUL.FTZ R76, R76, R48.reuse ;  /* 0x000000304c4c7220 */ /* 0x080fe20000410000 */
[----:B------:R-:W-:Y:S01]  /*08f0*/  FADD.FTZ R49, RZ, R77 ;  /* 0x0000004dff317221 */ /* 0x000fe20000010000 */
[----:B------:R-:W-:Y:S01]  /*0900*/  FFMA.FTZ R53, R79, R77, RZ ;  /* 0x0000004d4f357223 */ /* 0x000fe200000100ff */
        /* <DEDUP_REMOVED lines=21> */
.L_x_4306:
[----:B------:R-:W-:Y:S05]  /*0a60*/  BSYNC.RECONVERGENT B0 ;  /* 0x0000000000007941 */ /* 0x000fea0003800200 */
.L_x_4305:
        /* <DEDUP_REMOVED lines=13> */
[----:B------:R1:W5:Y:S02]  /*0b40*/  LDG.E R0, desc[UR16][R66.64] ;  /* 0x0000001042007981 */ /* 0x000364000c1e1900 */
[----:B-1----:R-:W-:Y:S02]  /*0b50*/  HADD2.F32 R66, -RZ, R82.H1_H1 ;  /* 0x30000052ff427230 */ /* 0x002fe40000004100 */
[----:B0-----:R-:W-:-:S05]  /*0b60*/  @P0 IMAD.WIDE.U32 R64, R55, 0x10, R64 ;  /* 0x0000001037400825 */ /* 0x001fca00078e0040 */
[----:B------:R0:W5:Y:S02]  /*0b70*/  @P0 LDG.E.128 R40, desc[UR16][R64.64] ;  /* 0x0000001040280981 */ /* 0x000164000c1e1d00 */
[----:B0-----:R-:W-:Y:S01]  /*0b80*/  HADD2.F32 R65, -RZ, R83.H1_H1 ;  /* 0x30000053ff417230 */ /* 0x001fe20000004100 */
[----:B------:R-:W-:Y:S02]  /*0b90*/  IADD3 R55, PT, PT, R55, 0x80, RZ ;  /* 0x0000008037377810 */ /* 0x000fe40007ffe0ff */
[----:B---3--:R-:W-:Y:S02]  /*0ba0*/  MOV R69, R62 ;  /* 0x0000003e00457202 */ /* 0x008fe40000000f00 */
[--C-:B------:R-:W-:Y:S02]  /*0bb0*/  SHF.R.U64 R68, R62, 0x10, R63.reuse ;  /* 0x000000103e447819 */ /* 0x100fe4000000123f */
[----:B------:R-:W-:Y:S02]  /*0bc0*/  MOV R74, R63 ;  /* 0x0000003f004a7202 */ /* 0x000fe40000000f00 */
[----:B------:R-:W-:Y:S01]  /*0bd0*/  SHF.R.U32.HI R62, RZ, 0x10, R63 ;  /* 0x00000010ff3e7819 */ /* 0x000fe2000001163f */
[C---:B----4-:R-:W-:Y:S01]  /*0be0*/  FADD.FTZ R48, -R52.reuse, R48 ;  /* 0x0000003034307221 */ /* 0x050fe20000010100 */
[----:B------:R-:W-:Y:S01]  /*0bf0*/  FADD.FTZ R75, -R52, R49 ;  /* 0x00000031344b7221 */ /* 0x000fe20000010100 */
[----:B------:R-:W-:-:S02]  /*0c00*/  HADD2.F32 R63, -RZ, R82.H0_H0 ;  /* 0x20000052ff3f7230 */ /* 0x000fc40000004100 */
[----:B------:R-:W-:Y:S02]  /*0c10*/  HADD2.F32 R49, -RZ, R69.H0_H0 ;  /* 0x20000045ff317230 */ /* 0x000fe40000004100 */
[----:B------:R-:W-:Y:S01]  /*0c20*/  FMUL.FTZ R69, R48, UR10 ;  /* 0x0000000a30457c20 */ /* 0x000fe20008410000 */
[----:B------:R-:W-:Y:S02]  /*0c30*/  HADD2.F32 R48, -RZ, R68.H0_H0 ;  /* 0x20000044ff307230 */ /* 0x000fe40000004100 */
[----:B------:R-:W-:Y:S01]  /*0c40*/  FMUL.FTZ R68, R75, UR10 ;  /* 0x0000000a4b447c20 */ /* 0x000fe20008410000 */
[----:B------:R-:W-:Y:S02]  /*0c50*/  HADD2.F32 R74, -RZ, R74.H0_H0 ;  /* 0x2000004aff4a7230 */ /* 0x000fe40000004100 */
[-C--:B------:R-:W-:Y:S01]  /*0c60*/  FMUL.FTZ R67, R63, R49.reuse ;  /* 0x000000313f437220 */ /* 0x080fe20000410000 */
[----:B------:R-:W-:Y:S01]  /*0c70*/  FADD.FTZ R28, R28, R49 ;  /* 0x000000311c1c7221 */ /* 0x000fe20000010000 */
[----:B------:R-:W-:Y:S01]  /*0c80*/  FFMA.FTZ R16, R69, R49, R16 ;  /* 0x0000003145107223 */ /* 0x000fe20000010010 */
[----:B------:R-:W-:-:S02]  /*0c90*/  HADD2.F32 R49, -RZ, R83.H0_H0 ;  /* 0x20000053ff317230 */ /* 0x000fc40000004100 */
[-C--:B------:R-:W-:Y:S01]  /*0ca0*/  FMUL.FTZ R66, R66, R48.reuse ;  /* 0x0000003042427220 */ /* 0x080fe20000410000 */
[----:B------:R-:W-:Y:S01]  /*0cb0*/  FADD.FTZ R29, R29, R48 ;  /* 0x000000301d1d7221 */ /* 0x000fe20000010000 */
[----:B------:R-:W-:Y:S01]  /*0cc0*/  FFMA.FTZ R17, R68, R48, R17 ;  /* 0x0000003044117223 */ /* 0x000fe20000010011 */
[----:B------:R-:W-:Y:S02]  /*0cd0*/  HADD2.F32 R48, -RZ, R62.H0_H0 ;  /* 0x2000003eff307230 */ /* 0x000fe40000004100 */
[----:B------:R-:W-:Y:S01]  /*0ce0*/  FADD.FTZ R50, -R52, R50 ;  /* 0x0000003234327221 */ /* 0x000fe20000010100 */
[----:B------:R-:W-:Y:S01]  /*0cf0*/  FMUL.FTZ R62, R49, R74 ;  /* 0x0000004a313e7220 */ /* 0x000fe20000410000 */
[----:B------:R-:W-:Y:S01]  /*0d00*/  FADD.FTZ R53, R53, R67 ;  /* 0x0000004335357221 */ /* 0x000fe20000010000 */
[----:B------:R-:W-:Y:S01]  /*0d10*/  FFMA.FTZ R49, R69, R67, R54 ;  /* 0x0000004345317223 */ /* 0x000fe20000010036 */
[----:B------:R-:W-:Y:S01]  /*0d20*/  FMUL.FTZ R63, R50, UR10 ;  /* 0x0000000a323f7c20 */ /* 0x000fe20008410000 */
        /* <DEDUP_REMOVED lines=10> */
[----:B------:R-:W-:Y:S01]  /*0dd0*/  FADD.FTZ R31, R31, R48 ;  /* 0x000000301f1f7221 */ /* 0x000fe20000010000 */
[C---:B------:R-:W-:Y:S01]  /*0de0*/  FFMA.FTZ R19, R64.reuse, R48, R19 ;  /* 0x0000003040137223 */ /* 0x040fe20000010013 */
[----:B------:R-:W-:-:S07]  /*0df0*/  FFMA.FTZ R54, R64, R65, R50 ;  /* 0x0000004140367223 */ /* 0x000fce0000010032 */
.L_x_4308:
[----:B------:R-:W-:Y:S05]  /*0e00*/  BSYNC.RECONVERGENT B0 ;  /* 0x0000000000007941 */ /* 0x000fea0003800200 */
.L_x_4307:
        /* <DEDUP_REMOVED lines=12> */
[----:B--2---:R-:W-:-:S04]  /*0ed0*/  IMAD.WIDE.U32 R50, R55, 0x4, R50 ;  /* 0x0000000437327825 */ /* 0x004fc800078e0032 */
[----:B------:R-:W-:Y:S01]  /*0ee0*/  HADD2.F32 R61, -RZ, R84.H0_H0 ;  /* 0x20000054ff3d7230 */ /* 0x000fe20000004100 */
[----:B------:R-:W5:Y:S01]  /*0ef0*/  LDG.E R7, desc[UR16][R50.64] ;  /* 0x0000001032077981 */ /* 0x000f62000c1e1900 */
[----:B0-----:R-:W-:-:S05]  /*0f00*/  @P0 IMAD.WIDE.U32 R58, R55, 0x10, R58 ;  /* 0x00000010373a0825 */ /* 0x001fca00078e003a */
[----:B------:R0:W5:Y:S02]  /*0f10*/  @P0 LDG.E.128 R44, desc[UR16][R58.64] ;  /* 0x000000103a2c0981 */ /* 0x000164000c1e1d00 */
[----:B0-----:R-:W-:Y:S01]  /*0f20*/  HADD2.F32 R58, -RZ, R85.H0_H0 ;  /* 0x20000055ff3a7230 */ /* 0x001fe20000004100 */
[----:B---3--:R-:W-:Y:S02]  /*0f30*/  MOV R60, R48 ;  /* 0x00000030003c7202 */ /* 0x008fe40000000f00 */
[--C-:B------:R-:W-:Y:S02]  /*0f40*/  SHF.R.U64 R75, R48, 0x10, R49.reuse ;  /* 0x00000010304b7819 */ /* 0x100fe40000001231 */
[----:B------:R-:W-:Y:S02]  /*0f50*/  MOV R55, R49 ;  /* 0x0000003100377202 */ /* 0x000fe40000000f00 */
[----:B------:R-:W-:Y:S01]  /*0f60*/  SHF.R.U32.HI R48, RZ, 0x10, R49 ;  /* 0x00000010ff307819 */ /* 0x000fe20000011631 */
[C---:B----4-:R-:W-:Y:S01]  /*0f70*/  FADD.FTZ R8, -R52.reuse, R8 ;  /* 0x0000000834087221 */ /* 0x050fe20000010100 */
[C---:B------:R-:W-:Y:S01]  /*0f80*/  FADD.FTZ R49, -R52.reuse, R10 ;  /* 0x0000000a34317221 */ /* 0x040fe20000010100 */
[----:B------:R-:W-:Y:S01]  /*0f90*/  FADD.FTZ R74, -R52, R9 ;  /* 0x00000009344a7221 */ /* 0x000fe20000010100 */
[----:B------:R-:W-:-:S02]  /*0fa0*/  HADD2.F32 R10, -RZ, R60.H0_H0 ;  /* 0x2000003cff0a7230 */ /* 0x000fc40000004100 */
[----:B------:R-:W-:Y:S01]  /*0fb0*/  FMUL.FTZ R9, R8, UR10 ;  /* 0x0000000a08097c20 */ /* 0x000fe20008410000 */
[----:B------:R-:W-:Y:S01]  /*0fc0*/  FADD.FTZ R60, -R52, R11 ;  /* 0x0000000b343c7221 */ /* 0x000fe20000010100 */
[----:B------:R-:W-:Y:S02]  /*0fd0*/  HADD2.F32 R11, -RZ, R84.H1_H1 ;  /* 0x30000054ff0b7230 */ /* 0x000fe40000004100 */
[----:B------:R-:W-:Y:S02]  /*0fe0*/  HADD2.F32 R50, -RZ, R75.H0_H0 ;  /* 0x2000004bff327230 */ /* 0x000fe40000004100 */
[-C--:B------:R-:W-:Y:S01]  /*0ff0*/  FMUL.FTZ R8, R61, R10.reuse ;  /* 0x0000000a3d087220 */ /* 0x080fe20000410000 */
[----:B------:R-:W-:Y:S01]  /*1000*/  FADD.FTZ R32, R32, R10 ;  /* 0x0000000a20207221 */ /* 0x000fe20000010000 */
[----:B------:R-:W-:Y:S01]  /*1010*/  FFMA.FTZ R20, R9, R10, R20 ;  /* 0x0000000a09147223 */ /* 0x000fe20000010014 */
[----:B------:R-:W-:Y:S01]  /*1020*/  FMUL.FTZ R10, R74, UR10 ;  /* 0x0000000a4a0a7c20 */ /* 0x000fe20008410000 */
[----:B------:R-:W-:Y:S01]  /*1030*/  FMUL.FTZ R11, R11, R50 ;  /* 0x000000320b0b7220 */ /* 0x000fe20000410000 */
[----:B------:R-:W-:Y:S01]  /*1040*/  FADD.FTZ R33, R33, R50 ;  /* 0x0000003221217221 */ /* 0x000fe20000010000 */
[----:B------:R-:W-:-:S02]  /*1050*/  HADD2.F32 R55, -RZ, R55.H0_H0 ;  /* 0x20000037ff377230 */ /* 0x000fc40000004100 */
[----:B------:R-:W-:Y:S01]  /*1060*/  FFMA.FTZ R21, R10, R50, R21 ;  /* 0x000000320a157223 */ /* 0x000fe20000010015 */
[----:B------:R-:W-:Y:S01]  /*1070*/  FMUL.FTZ R59, R49, UR10 ;  /* 0x0000000a313b7c20 */ /* 0x000fe20008410000 */
[----:B------:R-:W-:Y:S01]  /*1080*/  FADD.FTZ R50, R53, R8 ;  /* 0x0000000835327221 */ /* 0x000fe20000010000 */
[----:B------:R-:W-:Y:S01]  /*1090*/  FFMA.FTZ R49, R9, R8, R54 ;  /* 0x0000000809317223 */ /* 0x000fe20000010036 */
[----:B------:R-:W-:Y:S02]  /*10a0*/  HADD2.F32 R61, -RZ, R85.H1_H1 ;  /* 0x30000055ff3d7230 */ /* 0x000fe40000004100 */
        /* <DEDUP_REMOVED lines=14> */
.L_x_4310:
[----:B------:R-:W-:Y:S05]  /*1190*/  BSYNC.RECONVERGENT B0 ;  /* 0x0000000000007941 */ /* 0x000fea0003800200 */
.L_x_4309:
        /* <DEDUP_REMOVED lines=24> */
[----:B------:R-:W-:Y:S01]  /*1320*/  MOV R49, UR4 ;  /* 0x0000000400317c02 */ /* 0x000fe20008000f00 */
[----:B------:R-:W-:-:S02]  /*1330*/  UMOV UR4, 0x3f800000 ;  /* 0x3f80000000047882 */ /* 0x000fc40000000000 */
[----:B------:R-:W1:Y:S01]  /*1340*/  SHFL.DOWN PT, R55, R50, 0x4, 0x1f ;  /* 0x08801f0032377f89 */ /* 0x000e6200000e0000 */
[----:B------:R-:W-:Y:S02]  /*1350*/  @!P0 IADD3 R48, PT, PT, R49, 0x1800, RZ ;  /* 0x0000180031308810 */ /* 0x000fe40007ffe0ff */
[----:B------:R-:W-:Y:S02]  /*1360*/  PLOP3.LUT P0, PT, PT, PT, UP0, 0x80, 0x8 ;  /* 0x000000000008781c */ /* 0x000fe40003f0f008 */
[----:B------:R-:W-:-:S11]  /*1370*/  @!P5 LEA R81, R4, R48, 0x3 ;  /* 0x000000300451d211 */ /* 0x000fd600078e18ff */
[----:B-----5:R-:W-:Y:S02]  /*1380*/  @P0 HADD2.F32 R80, -RZ, R80.H0_H0 ;  /* 0x20000050ff500230 */ /* 0x020fe40000004100 */
        /* <DEDUP_REMOVED lines=12> */
[----:B------:R-:W-:-:S13]  /*1450*/  PLOP3.LUT P5, PT, PT, PT, UP0, 0x80, 0x8 ;  /* 0x000000000008781c */ /* 0x000fda0003faf008 */
[----:B------:R-:W-:Y:S01]  /*1460*/  @P5 R2UR UR4, R80 ;  /* 0x00000000500452ca */ /* 0x000fe200000e0000 */
        /* <DEDUP_REMOVED lines=43> */
[----:B------:R-:W-:Y:S01]  /*1720*/  LOP3.LUT P0, RZ, R2, 0xff, RZ, 0xc0, !PT ;  /* 0x000000ff02ff7812 */ /* 0x000fe2000780c0ff */
[----:B------:R-:W-:Y:S01]  /*1730*/  F2F.F16.F32 R52, R52 ;  /* 0x0000003400347304 */ /* 0x000fe20000200800 */
[----:B------:R-:W-:Y:S01]  /*1740*/  FSEL R74, R49, RZ, P4 ;  /* 0x000000ff314a7208 */ /* 0x000fe20002000000 */
[----:B------:R-:W-:-:S04]  /*1750*/  FMUL.FTZ R48, R48, UR10 ;  /* 0x0000000a30307c20 */ /* 0x000fc80008410000 */
[----:B------:R-:W-:Y:S02]  /*1760*/  FMUL.FTZ R48, R48, UR4 ;  /* 0x0000000430307c20 */ /* 0x000fe40008410000 */
[----:B------:R-:W0:Y:S02]  /*1770*/  F2F.F16.F32 R51, R74 ;  /* 0x0000004a00337304 */ /* 0x000e240000200800 */
[----:B------:R-:W-:Y:S02]  /*1780*/  FMUL.FTZ R50, R48, UR24 ;  /* 0x0000001830327c20 */ /* 0x000fe40008410000 */
[----:B------:R-:W1:Y:S03]  /*1790*/  LDC.64 R48, c[0x0][0x468] ;  /* 0x00011a00ff307b82 */ /* 0x000e660000000a00 */
[----:B------:R-:W-:Y:S01]  /*17a0*/  FSEL R55, R50, RZ, P0 ;  /* 0x000000ff32377208 */ /* 0x000fe20000000000 */
[----:B------:R-:W2:Y:S01]  /*17b0*/  F2F.F16.F32 R53, R53 ;  /* 0x0000003500357304 */ /* 0x000ea20000200800 */
[----:B0-----:R-:W-:-:S07]  /*17c0*/  IMAD.WIDE.U32 R50, R51, 0x10000, RZ ;  /* 0x0001000033327825 */ /* 0x001fce00078e00ff */
[----:B------:R-:W0:Y:S01]  /*17d0*/  F2F.F16.F32 R55, R55 ;  /* 0x0000003700377304 */ /* 0x000e220000200800 */
[----:B--2---:R-:W-:-:S04]  /*17e0*/  PRMT R75, R52, 0x5410, R53 ;  /* 0x00005410344b7816 */ /* 0x004fc80000000035 */
[----:B------:R-:W-:Y:S01]  /*17f0*/  LOP3.LUT R51, R75, R51, RZ, 0xfc, !PT ;  /* 0x000000334b337212 */ /* 0x000fe200078efcff */
[C---:B-1----:R-:W-:Y:S01]  /*1800*/  IMAD.WIDE.U32 R48, R3.reuse, 0x8, R48 ;  /* 0x0000000803307825 */ /* 0x042fe200078e0030 */
[----:B------:R-:W-:Y:S02]  /*1810*/  IADD3 R3, PT, PT, R3, 0x80, RZ ;  /* 0x0000008003037810 */ /* 0x000fe40007ffe0ff */
[----:B0-----:R-:W-:-:S05]  /*1820*/  LOP3.LUT R50, R50, R55, RZ, 0xfc, !PT ;  /* 0x0000003732327212 */ /* 0x001fca00078efcff */
[----:B------:R0:W-:Y:S02]  /*1830*/  STG.E.64 desc[UR16][R48.64], R50 ;  /* 0x0000003230007986 */ /* 0x0001e4000c101b10 */
.L_x_4315:
[----:B------:R-:W-:Y:S05]  /*1840*/  BSYNC.RECONVERGENT B1 ;  /* 0x0000000000017941 */ /* 0x000fea0003800200 */
.L_x_4314:
[----:B------:R-:W-:Y:S04]  /*1850*/  BSSY.RECONVERGENT B1, `(.L_x_4316) ;  /* 0x000002a000017945 */ /* 0x000fe80003800200 */
[----:B------:R-:W-:Y:S05]  /*1860*/  @!P1 BRA `(.L_x_4317) ;  /* 0x0000000000a09947 */ /* 0x000fea0003800000 */
[--C-:B0-----:R-:W-:Y:S01]  /*1870*/  FFMA.FTZ R49, R63, UR5, R54.reuse ;  /* 0x000000053f317c23 */ /* 0x101fe20008010036 */
[----:B------:R-:W-:Y:S01]  /*1880*/  FFMA.FTZ R48, R64, UR5, R54 ;  /* 0x0000000540307c23 */ /* 0x000fe20008010036 */
[----:B------:R-:W-:Y:S02]  /*1890*/  LOP3.LUT P0, RZ, R0, 0xff0000, RZ, 0xc0, !PT ;  /* 0x00ff000000ff7812 */ /* 0x000fe4000780c0ff */
[----:B------:R-:W-:Y:S01]  /*18a0*/  FADD.FTZ R49, R62, -R49 ;  /* 0x800000313e317221 */ /* 0x000fe20000010000 */
[----:B------:R-:W-:Y:S01]  /*18b0*/  FADD.FTZ R50, R65, -R48 ;  /* 0x8000003041327221 */ /* 0x000fe20000010000 */
[----:B------:R-:W-:Y:S02]  /*18c0*/  ISETP.GE.U32.AND P4, PT, R0, 0x1000000, PT ;  /* 0x010000000000780c */ /* 0x000fe40003f86070 */
[----:B------:R-:W-:Y:S01]  /*18d0*/  FMUL.FTZ R49, R49, UR10 ;  /* 0x0000000a31317c20 */ /* 0x000fe20008410000 */
[----:B------:R-:W-:-:S03]  /*18e0*/  FMUL.FTZ R50, R50, UR10 ;  /* 0x0000000a32327c20 */ /* 0x000fc60008410000 */
[----:B------:R-:W-:Y:S01]  /*18f0*/  FMUL.FTZ R48, R49, UR4 ;  /* 0x0000000431307c20 */ /* 0x000fe20008410000 */
[----:B------:R-:W-:Y:S01]  /*1900*/  FFMA.FTZ R49, R68, UR5, R54 ;  /* 0x0000000544317c23 */ /* 0x000fe20008010036 */
[----:B------:R-:W-:Y:S02]  /*1910*/  FMUL.FTZ R50, R50, UR4 ;  /* 0x0000000432327c20 */ /* 0x000fe40008410000 */
[----:B------:R-:W-:Y:S01]  /*1920*/  FMUL.FTZ R48, R48, UR24 ;  /* 0x0000001830307c20 */ /* 0x000fe20008410000 */
[----:B------:R-:W-:Y:S01]  /*1930*/  FADD.FTZ R49, R66, -R49 ;  /* 0x8000003142317221 */ /* 0x000fe20000010000 */
[----:B------:R-:W-:-:S03]  /*1940*/  FMUL.FTZ R50, R50, UR24 ;  /* 0x0000001832327c20 */ /* 0x000fc60008410000 */
[----:B------:R-:W-:Y:S01]  /*1950*/  FSEL R52, R48, RZ, P0 ;  /* 0x000000ff30347208 */ /* 0x000fe20000000000 */
[----:B------:R-:W-:Y:S01]  /*1960*/  FFMA.FTZ R48, R69, UR5, R54 ;  /* 0x0000000545307c23 */ /* 0x000fe20008010036 */
[----:B------:R-:W-:Y:S01]  /*1970*/  FMUL.FTZ R49, R49, UR10 ;  /* 0x0000000a31317c20 */ /* 0x000fe20008410000 */
[----:B------:R-:W-:Y:S02]  /*1980*/  FSEL R53, R50, RZ, P4 ;  /* 0x000000ff32357208 */ /* 0x000fe40002000000 */
[----:B------:R-:W-:Y:S01]  /*1990*/  FADD.FTZ R48, R67, -R48 ;  /* 0x8000003043307221 */ /* 0x000fe20000010000 */
[----:B------:R-:W-:Y:S01]  /*19a0*/  FMUL.FTZ R49, R49, UR4 ;  /* 0x0000000431317c20 */ /* 0x000fe20008410000 */
[----:B------:R-:W-:Y:S01]  /*19b0*/  LOP3.LUT P4, RZ, R0, 0xff00, RZ, 0xc0, !PT ;  /* 0x0000ff0000ff7812 */ /* 0x000fe2000788c0ff */
[----:B------:R-:W-:Y:S01]  /*19c0*/  F2F.F16.F32 R52, R52 ;  /* 0x0000003400347304 */ /* 0x000fe20000200800 */
[----:B------:R-:W-:Y:S01]  /*19d0*/  FMUL.FTZ R48, R48, UR10 ;  /* 0x0000000a30307c20 */ /* 0x000fe20008410000 */
[----:B------:R-:W-:Y:S01]  /*19e0*/  FMUL.FTZ R49, R49, UR24 ;  /* 0x0000001831317c20 */ /* 0x000fe20008410000 */
[----:B------:R-:W-:-:S02]  /*19f0*/  LOP3.LUT P0, RZ, R0, 0xff, RZ, 0xc0, !PT ;  /* 0x000000ff00ff7812 */ /* 0x000fc4000780c0ff */
[----:B------:R-:W-:Y:S02]  /*1a00*/  FMUL.FTZ R48, R48, UR4 ;  /* 0x0000000430307c20 */ /* 0x000fe40008410000 */
[----:B------:R-:W-:Y:S01]  /*1a10*/  FSEL R74, R49, RZ, P4 ;  /* 0x000000ff314a7208 */ /* 0x000fe20002000000 */
[----:B------:R-:W0:Y:S01]  /*1a20*/  F2F.F16.F32 R53, R53 ;  /* 0x0000003500357304 */ /* 0x000e220000200800 */
[----:B------:R-:W-:Y:S02]  /*1a30*/  FMUL.FTZ R50, R48, UR24 ;  /* 0x0000001830327c20 */ /* 0x000fe40008410000 */
[----:B------:R-:W1:Y:S03]  /*1a40*/  LDC.64 R48, c[0x0][0x468] ;  /* 0x00011a00ff307b82 */ /* 0x000e660000000a00 */
[----:B------:R-:W-:Y:S02]  /*1a50*/  FSEL R55, R50, RZ, P0 ;  /* 0x000000ff32377208 */ /* 0x000fe40000000000 */
        /* <DEDUP_REMOVED lines=9> */
.L_x_4317:
[----:B------:R-:W-:Y:S05]  /*1af0*/  BSYNC.RECONVERGENT B1 ;  /* 0x0000000000017941 */ /* 0x000fea0003800200 */
.L_x_4316:
        /* <DEDUP_REMOVED lines=23> */
[----:B------:R-:W-:Y:S02]  /*1c70*/  FSEL R54, R51, RZ, P4 ;  /* 0x000000ff33367208 */ /* 0x000fe40002000000 */
[----:B------:R-:W-:Y:S01]  /*1c80*/  ISETP.GE.U32.AND P4, PT, R7, 0x1000000, PT ;  /* 0x010000000700780c */ /* 0x000fe20003f86070 */
[----:B------:R0:W1:Y:S01]  /*1c90*/  F2F.F16.F32 R50, R48 ;  /* 0x0000003000327304 */ /* 0x0000620000200800 */
[----:B------:R-:W-:Y:S01]  /*1ca0*/  FMUL.FTZ R51, R49, UR24 ;  /* 0x0000001831337c20 */ /* 0x000fe20008410000 */
[----:B------:R-:W-:Y:S02]  /*1cb0*/  LOP3.LUT P0, RZ, R7, 0xff, RZ, 0xc0, !PT ;  /* 0x000000ff07ff7812 */ /* 0x000fe4000780c0ff */
[----:B------:R-:W-:Y:S02]  /*1cc0*/  FSEL R55, R52, RZ, P4 ;  /* 0x000000ff34377208 */ /* 0x000fe40002000000 */
[----:B------:R-:W-:-:S02]  /*1cd0*/  FSEL R52, R51, RZ, P0 ;  /* 0x000000ff33347208 */ /* 0x000fc40000000000 */
        /* <DEDUP_REMOVED lines=11> */
.L_x_4313:
        /* <DEDUP_REMOVED lines=13> */
[----:B------:R-:W-:Y:S01]  /*1e60*/  FMUL.FTZ R51, R51, UR10 ;  /* 0x0000000a33337c20 */ /* 0x000fe20008410000 */
[----:B------:R-:W0:Y:S01]  /*1e70*/  LDC.64 R74, c[0x0][0x478] ;  /* 0x00011e00ff4a7b82 */ /* 0x000e220000000a00 */
[----:B------:R-:W-:Y:S01]  /*1e80*/  FMUL.FTZ R48, R49, UR4 ;  /* 0x0000000431307c20 */ /* 0x000fe20008410000 */
[----:B------:R-:W-:Y:S01]  /*1e90*/  FMUL.FTZ R52, R50, UR4 ;  /* 0x0000000432347c20 */ /* 0x000fe20008410000 */
[----:B------:R-:W-:-:S02]  /*1ea0*/  FMUL.FTZ R53, R51, UR4 ;  /* 0x0000000433357c20 */ /* 0x000fc40008410000 */
[----:B------:R-:W-:Y:S01]  /*1eb0*/  FMUL.FTZ R48, R48, UR24 ;  /* 0x0000001830307c20 */ /* 0x000fe20008410000 */
[----:B------:R-:W-:Y:S01]  /*1ec0*/  FMUL.FTZ R52, R52, UR24 ;  /* 0x0000001834347c20 */ /* 0x000fe20008410000 */
[----:B------:R-:W-:-:S03]  /*1ed0*/  FMUL.FTZ R53, R53, UR24 ;  /* 0x0000001835357c20 */ /* 0x000fc60008410000 */
[----:B------:R-:W-:Y:S01]  /*1ee0*/  FSEL R80, R48, RZ, P0 ;  /* 0x000000ff30507208 */ /* 0x000fe20000000000 */
[----:B------:R-:W-:Y:S01]  /*1ef0*/  FFMA.FTZ R48, R79, UR5, R54 ;  /* 0x000000054f307c23 */ /* 0x000fe20008010036 */
[----:B------:R-:W-:Y:S02]  /*1f00*/  FSEL R55, R52, RZ, P4 ;  /* 0x000000ff34377208 */ /* 0x000fe40002000000 */
[----:B------:R-:W-:Y:S01]  /*1f10*/  ISETP.GE.U32.AND P0, PT, R2, 0x1000000, PT ;  /* 0x010000000200780c */ /* 0x000fe20003f06070 */
[----:B------:R-:W-:Y:S01]  /*1f20*/  FADD.FTZ R48, R77, -R48 ;  /* 0x800000304d307221 */ /* 0x000fe20000010000 */
[----:B------:R-:W1:Y:S02]  /*1f30*/  F2F.F16.F32 R80, R80 ;  /* 0x0000005000507304 */ /* 0x000e640000200800 */
[----:B------:R-:W-:Y:S01]  /*1f40*/  FSEL R86, R53, RZ, P0 ;  /* 0x000000ff35567208 */ /* 0x000fe20000000000 */
[----:B------:R-:W-:Y:S01]  /*1f50*/  FMUL.FTZ R48, R48, UR10 ;  /* 0x0000000a30307c20 */ /* 0x000fe20008410000 */
[----:B------:R-:W-:-:S03]  /*1f60*/  LOP3.LUT P0, RZ, R2, 0xff, RZ, 0xc0, !PT ;  /* 0x000000ff02ff7812 */ /* 0x000fc6000780c0ff */
[----:B------:R-:W-:Y:S01]  /*1f70*/  FMUL.FTZ R52, R48, UR4 ;  /* 0x0000000430347c20 */ /* 0x000fe20008410000 */
[----:B------:R-:W-:Y:S01]  /*1f80*/  F2F.F16.F32 R55, R55 ;  /* 0x0000003700377304 */ /* 0x000fe20000200800 */
[----:B0-----:R-:W-:-:S04]  /*1f90*/  IMAD.WIDE.U32 R74, R3, 0x10, R74 ;  /* 0x00000010034a7825 */ /* 0x001fc800078e004a */
[----:B------:R-:W-:Y:S02]  /*1fa0*/  FMUL.FTZ R81, R52, UR24 ;  /* 0x0000001834517c20 */ /* 0x000fe40008410000 */
[----:B------:R-:W0:Y:S01]  /*1fb0*/  LDC.64 R52, c[0x0][0x468] ;  /* 0x00011a00ff347b82 */ /* 0x000e220000000a00 */
[----:B------:R2:W-:Y:S02]  /*1fc0*/  STG.E.128 desc[UR16][R74.64], R48 ;  /* 0x000000304a007986 */ /* 0x0005e4000c101d10 */
[----:B------:R-:W-:Y:S01]  /*1fd0*/  FSEL R87, R81, RZ, P0 ;  /* 0x000000ff51577208 */ /* 0x000fe20000000000 */
[----:B------:R-:W3:Y:S01]  /*1fe0*/  F2F.F16.F32 R86, R86 ;  /* 0x0000005600567304 */ /* 0x000ee20000200800 */
[----:B-1----:R-:W-:-:S07]  /*1ff0*/  IMAD.WIDE.U32 R80, R80, 0x10000, RZ ;  /* 0x0001000050507825 */ /* 0x002fce00078e00ff */
[----:B------:R-:W1:Y:S01]  /*2000*/  F2F.F16.F32 R87, R87 ;  /* 0x0000005700577304 */ /* 0x000e620000200800 */
[----:B---3--:R-:W-:-:S04]  /*2010*/  PRMT R55, R55, 0x5410, R86 ;  /* 0x0000541037377816 */ /* 0x008fc80000000056 */
[----:B------:R-:W-:Y:S01]  /*2020*/  LOP3.LUT R81, R55, R81, RZ, 0xfc, !PT ;  /* 0x0000005137517212 */ /* 0x000fe200078efcff */
[C---:B0-----:R-:W-:Y:S01]  /*2030*/  IMAD.WIDE.U32 R52, R3.reuse, 0x8, R52 ;  /* 0x0000000803347825 */ /* 0x041fe200078e0034 */
[----:B------:R-:W-:Y:S02]  /*2040*/  IADD3 R3, PT, PT, R3, 0x80, RZ ;  /* 0x0000008003037810 */ /* 0x000fe40007ffe0ff */
[----:B-1----:R-:W-:-:S05]  /*2050*/  LOP3.LUT R80, R80, R87, RZ, 0xfc, !PT ;  /* 0x0000005750507212 */ /* 0x002fca00078efcff */
[----:B------:R2:W-:Y:S02]  /*2060*/  STG.E.64 desc[UR16][R52.64], R80 ;  /* 0x0000005034007986 */ /* 0x0005e4000c101b10 */
.L_x_4320:
[----:B------:R-:W-:Y:S05]  /*2070*/  BSYNC.RECONVERGENT B1 ;  /* 0x0000000000017941 */ /* 0x000fea0003800200 */
.L_x_4319:
        /* <DEDUP_REMOVED lines=36> */
[----:B------:R-:W2:Y:S01]  /*22c0*/  F2F.F16.F32 R86, R86 ;  /* 0x0000005600567304 */ /* 0x000ea20000200800 */
[----:B-1----:R-:W-:-:S07]  /*22d0*/  IMAD.WIDE.U32 R80, R80, 0x10000, RZ ;  /* 0x0001000050507825 */ /* 0x002fce00078e00ff */
[----:B------:R-:W1:Y:S01]  /*22e0*/  F2F.F16.F32 R87, R87 ;  /* 0x0000005700577304 */ /* 0x000e620000200800 */
[----:B--2---:R-:W-:-:S04]  /*22f0*/  PRMT R55, R55, 0x5410, R86 ;  /* 0x0000541037377816 */ /* 0x004fc80000000056 */
[----:B------:R-:W-:Y:S01]  /*2300*/  LOP3.LUT R81, R55, R81, RZ, 0xfc, !PT ;  /* 0x0000005137517212 */ /* 0x000fe200078efcff */
[C---:B0-----:R-:W-:Y:S01]  /*2310*/  IMAD.WIDE.U32 R52, R3.reuse, 0x8, R52 ;  /* 0x0000000803347825 */ /* 0x041fe200078e0034 */
[----:B------:R-:W-:Y:S02]  /*2320*/  IADD3 R3, PT, PT, R3, 0x80, RZ ;  /* 0x0000008003037810 */ /* 0x000fe40007ffe0ff */
[----:B-1----:R-:W-:-:S05]  /*2330*/  LOP3.LUT R80, R80, R87, RZ, 0xfc, !PT ;  /* 0x0000005750507212 */ /* 0x002fca00078efcff */
[----:B------:R3:W-:Y:S02]  /*2340*/  STG.E.64 desc[UR16][R52.64], R80 ;  /* 0x0000005034007986 */ /* 0x0007e4000c101b10 */
.L_x_4322:
[----:B------:R-:W-:Y:S05]  /*2350*/  BSYNC.RECONVERGENT B1 ;  /* 0x0000000000017941 */ /* 0x000fea0003800200 */
.L_x_4321:
[----:B------:R-:W-:Y:S05]  /*2360*/  @!P3 BRA `(.L_x_4318) ;  /* 0x0000001000d4b947 */ /* 0x000fea0003800000 */
[--C-:B--23--:R-:W-:Y:S01]  /*2370*/  FFMA.FTZ R48, R10, UR5, R54.reuse ;  /* 0x000000050a307c23 */ /* 0x10cfe20008010036 */
[--C-:B------:R-:W-:Y:S01]  /*2380*/  FFMA.FTZ R51, R59, UR5, R54.reuse ;  /* 0x000000053b337c23 */ /* 0x100fe20008010036 */
[----:B------:R-:W-:Y:S01]  /*2390*/  FFMA.FTZ R52, R60, UR5, R54 ;  /* 0x000000053c347c23 */ /* 0x000fe20008010036 */
[----:B------:R-:W-:Y:S01]  /*23a0*/  LOP3.LUT P0, RZ, R7, 0xff00, RZ, 0xc0, !PT ;  /* 0x0000ff0007ff7812 */ /* 0x000fe2000780c0ff */
[----:B------:R-:W-:Y:S01]  /*23b0*/  FADD.FTZ R48, R11, -R48 ;  /* 0x800000300b307221 */ /* 0x000fe20000010000 */
[----:B------:R-:W-:Y:S01]  /*23c0*/  FADD.FTZ R50, R58, -R51 ;  /* 0x800000333a327221 */ /* 0x000fe20000010000 */
[----:B------:R-:W-:Y:S01]  /*23d0*/  FADD.FTZ R51, R61, -R52 ;  /* 0x800000343d337221 */ /* 0x000fe20000010000 */
        /* <DEDUP_REMOVED lines=8> */
[----:B------:R-:W0:Y:S01]  /*2460*/  LDC.64 R74, c[0x0][0x478] ;  /* 0x00011e00ff4a7b82 */ /* 0x000e220000000a00 */
[----:B------:R-:W-:Y:S01]  /*2470*/  FMUL.FTZ R48, R48, UR24 ;  /* 0x0000001830307c20 */ /* 0x000fe20008410000 */
[----:B------:R-:W-:-:S04]  /*2480*/  FMUL.FTZ R55, R55, UR24 ;  /* 0x0000001837377c20 */ /* 0x000fc80008410000 */
[----:B------:R-:W-:Y:S01]  /*2490*/  FSEL R52, R48, RZ, P0 ;  /* 0x000000ff30347208 */ /* 0x000fe20000000000 */
[----:B------:R-:W-:Y:S01]  /*24a0*/  FADD.FTZ R48, R8, -R53 ;  /* 0x8000003508307221 */ /* 0x000fe20000010000 */
[----:B------:R-:W-:Y:S01]  /*24b0*/  FSEL R53, R55, RZ, P4 ;  /* 0x000000ff37357208 */ /* 0x000fe20002000000 */
[----:B------:R-:W-:Y:S01]  /*24c0*/  FMUL.FTZ R55, R54, UR24 ;  /* 0x0000001836377c20 */ /* 0x000fe20008410000 */
[----:B------:R-:W-:Y:S01]  /*24d0*/  ISETP.GE.U32.AND P0, PT, R7, 0x1000000, PT ;  /* 0x010000000700780c */ /* 0x000fe20003f06070 */
[----:B------:R-:W-:Y:S01]  /*24e0*/  FMUL.FTZ R48, R48, UR10 ;  /* 0x0000000a30307c20 */ /* 0x000fe20008410000 */
[----:B------:R-:W-:Y:S02]  /*24f0*/  F2F.F16.F32 R52, R52 ;  /* 0x0000003400347304 */ /* 0x000fe40000200800 */
[----:B------:R-:W-:Y:S01]  /*2500*/  FSEL R80, R55, RZ, P0 ;  /* 0x000000ff37507208 */ /* 0x000fe20000000000 */
[----:B------:R-:W-:Y:S01]  /*2510*/  FMUL.FTZ R54, R48, UR4 ;  /* 0x0000000430367c20 */ /* 0x000fe20008410000 */
[----:B------:R-:W-:-:S03]  /*2520*/  LOP3.LUT P0, RZ, R7, 0xff, RZ, 0xc0, !PT ;  /* 0x000000ff07ff7812 */ /* 0x000fc6000780c0ff */
[----:B------:R-:W-:Y:S01]  /*2530*/  FMUL.FTZ R54, R54, UR24 ;  /* 0x0000001836367c20 */ /* 0x000fe20008410000 */
[----:B------:R-:W-:Y:S04]  /*2540*/  F2F.F16.F32 R53, R53 ;  /* 0x0000003500357304 */ /* 0x000fe80000200800 */
[----:B------:R-:W-:Y:S01]  /*2550*/  FSEL R81, R54, RZ, P0 ;  /* 0x000000ff36517208 */ /* 0x000fe20000000000 */
[----:B0-----:R-:W-:Y:S01]  /*2560*/  IMAD.WIDE.U32 R74, R3, 0x10, R74 ;  /* 0x00000010034a7825 */ /* 0x001fe200078e004a */
[----:B------:R-:W0:Y:S02]  /*2570*/  LDC.64 R54, c[0x0][0x468] ;  /* 0x00011a00ff367b82 */ /* 0x000e240000000a00 */
[----:B------:R-:W1:Y:S02]  /*2580*/  F2F.F16.F32 R80, R80 ;  /* 0x0000005000507304 */ /* 0x000e640000200800 */
[----:B------:R4:W-:Y:S06]  /*2590*/  STG.E.128 desc[UR16][R74.64], R48 ;  /* 0x000000304a007986 */ /* 0x0009ec000c101d10 */
[----:B------:R-:W2:Y:S01]  /*25a0*/  F2F.F16.F32 R81, R81 ;  /* 0x0000005100517304 */ /* 0x000ea20000200800 */
[----:B-1----:R-:W-:Y:S01]  /*25b0*/  PRMT R87, R53, 0x5410, R80 ;  /* 0x0000541035577816 */ /* 0x002fe20000000050 */
[----:B------:R-:W-:-:S05]  /*25c0*/  IMAD.WIDE.U32 R52, R52, 0x10000, RZ ;  /* 0x0001000034347825 */ /* 0x000fca00078e00ff */
[----:B------:R-:W-:Y:S01]  /*25d0*/  LOP3.LUT R53, R87, R53, RZ, 0xfc, !PT ;  /* 0x0000003557357212 */ /* 0x000fe200078efcff */
[----:B0-----:R-:W-:Y:S01]  /*25e0*/  IMAD.WIDE.U32 R54, R3, 0x8, R54 ;  /* 0x0000000803367825 */ /* 0x001fe200078e0036 */
[----:B--2---:R-:W-:-:S05]  /*25f0*/  LOP3.LUT R52, R52, R81, RZ, 0xfc, !PT ;  /* 0x0000005134347212 */ /* 0x004fca00078efcff */
[----:B------:R4:W-:Y:S01]  /*2600*/  STG.E.64 desc[UR16][R54.64], R52 ;  /* 0x0000003436007986 */ /* 0x0009e2000c101b10 */
[----:B------:R-:W-:Y:S05]  /*2610*/  BRA `(.L_x_4318) ;  /* 0x0000001000287947 */ /* 0x000fea0003800000 */
.L_x_4312:
        /* <DEDUP_REMOVED lines=20> */
[----:B------:R-:W-:-:S05]  /*2760*/  FMUL.FTZ R48, R48, UR24 ;  /* 0x0000001830307c20 */ /* 0x000fca0008410000 */
[----:B------:R-:W-:Y:S01]  /*2770*/  FSEL R52, R48, RZ, P0 ;  /* 0x000000ff30347208 */ /* 0x000fe20000000000 */
[----:B------:R-:W-:Y:S01]  /*2780*/  FFMA.FTZ R48, R50, UR10, R37 ;  /* 0x0000000a32307c23 */ /* 0x000fe20008010025 */
[----:B------:R-:W-:Y:S01]  /*2790*/  FMUL.FTZ R50, R49, UR24 ;  /* 0x0000001831327c20 */ /* 0x000fe20008410000 */
[----:B------:R-:W-:Y:S02]  /*27a0*/  LOP3.LUT P0, RZ, R2, 0xff, RZ, 0xc0, !PT ;  /* 0x000000ff02ff7812 */ /* 0x000fe4000780c0ff */
[----:B------:R-:W-:Y:S01]  /*27b0*/  FMUL.FTZ R49, R48, UR4 ;  /* 0x0000000430317c20 */ /* 0x000fe20008410000 */
[----:B------:R-:W-:Y:S01]  /*27c0*/  FFMA.FTZ R48, R51, UR10, R36 ;  /* 0x0000000a33307c23 */ /* 0x000fe20008010024 */
[----:B------:R-:W-:Y:S01]  /*27d0*/  FSEL R53, R50, RZ, P4 ;  /* 0x000000ff32357208 */ /* 0x000fe20002000000 */
[----:B------:R-:W-:Y:S01]  /*27e0*/  F2F.F16.F32 R52, R52 ;  /* 0x0000003400347304 */ /* 0x000fe20000200800 */
[----:B------:R-:W-:Y:S01]  /*27f0*/  FMUL.FTZ R49, R49, UR24 ;  /* 0x0000001831317c20 */ /* 0x000fe20008410000 */
[----:B------:R-:W-:Y:S01]  /*2800*/  FMUL.FTZ R48, R48, UR4 ;  /* 0x0000000430307c20 */ /* 0x000fe20008410000 */
[----:B------:R-:W-:-:S03]  /*2810*/  LOP3.LUT P4, RZ, R2, 0xff00, RZ, 0xc0, !PT ;  /* 0x0000ff0002ff7812 */ /* 0x000fc6000788c0ff */
[----:B------:R-:W-:Y:S01]  /*2820*/  FMUL.FTZ R50, R48, UR24 ;  /* 0x0000001830327c20 */ /* 0x000fe20008410000 */
        /* <DEDUP_REMOVED lines=13> */
.L_x_4325:
[----:B------:R-:W-:Y:S05]  /*2900*/  BSYNC.RECONVERGENT B1 ;  /* 0x0000000000017941 */ /* 0x000fea0003800200 */
.L_x_4324:
[----:B------:R-:W-:Y:S04]  /*2910*/  BSSY.RECONVERGENT B1, `(.L_x_4326) ;  /* 0x000002a000017945 */ /* 0x000fe80003800200 */
[----:B------:R-:W-:Y:S05]  /*2920*/  @!P1 BRA `(.L_x_4327) ;  /* 0x0000000000a09947 */ /* 0x000fea0003800000 */
[--C-:B0-----:R-:W-:Y:S01]  /*2930*/  FFMA.FTZ R49, R63, UR5, R54.reuse ;  /* 0x000000053f317c23 */ /* 0x101fe20008010036 */
[--C-:B------:R-:W-:Y:S01]  /*2940*/  FFMA.FTZ R50, R64, UR5, R54.reuse ;  /* 0x0000000540327c23 */ /* 0x100fe20008010036 */
[----:B------:R-:W-:Y:S01]  /*2950*/  FFMA.FTZ R51, R68, UR5, R54 ;  /* 0x0000000544337c23 */ /* 0x000fe20008010036 */
[----:B------:R-:W-:Y:S01]  /*2960*/  LOP3.LUT P0, RZ, R0, 0xff0000, RZ, 0xc0, !PT ;  /* 0x00ff000000ff7812 */ /* 0x000fe2000780c0ff */
        /* <DEDUP_REMOVED lines=36> */
.L_x_4327:
[----:B------:R-:W-:Y:S05]  /*2bb0*/  BSYNC.RECONVERGENT B1 ;  /* 0x0000000000017941 */ /* 0x000fea0003800200 */
.L_x_4326:
        /* <DEDUP_REMOVED lines=8> */
[----:B------:R-:W-:Y:S01]  /*2c40*/  LOP3.LUT P0, RZ, R7, 0xff00, RZ, 0xc0, !PT ;  /* 0x0000ff0007ff7812 */ /* 0x000fe2000780c0ff */
[----:B------:R-:W-:Y:S01]  /*2c50*/  FFMA.FTZ R48, R48, UR10, R45 ;  /* 0x0000000a30307c23 */ /* 0x000fe2000801002d */
[----:B------:R-:W-:Y:S01]  /*2c60*/  FFMA.FTZ R49, R49, UR10, R46 ;  /* 0x0000000a31317c23 */ /* 0x000fe2000801002e */
[----:B------:R-:W-:Y:S01]  /*2c70*/  FADD.FTZ R53, R8, -R51 ;  /* 0x8000003308357221 */ /* 0x000fe20000010000 */
[----:B------:R-:W-:Y:S01]  /*2c80*/  FFMA.FTZ R51, R52, UR10, R47 ;  /* 0x0000000a34337c23 */ /* 0x000fe2000801002f */
[----:B------:R-:W-:Y:S01]  /*2c90*/  FMUL.FTZ R48, R48, UR4 ;  /* 0x0000000430307c20 */ /* 0x000fe20008410000 */
[----:B------:R-:W-:Y:S01]  /*2ca0*/  FMUL.FTZ R49, R49, UR4 ;  /* 0x0000000431317c20 */ /* 0x000fe20008410000 */
[----:B------:R-:W-:Y:S01]  /*2cb0*/  LOP3.LUT P4, RZ, R7, 0xff0000, RZ, 0xc0, !PT ;  /* 0x00ff000007ff7812 */ /* 0x000fe2000788c0ff */
[----:B------:R-:W-:Y:S01]  /*2cc0*/  FMUL.FTZ R51, R51, UR4 ;  /* 0x0000000433337c20 */ /* 0x000fe20008410000 */
[----:B------:R-:W-:Y:S01]  /*2cd0*/  FMUL.FTZ R48, R48, UR24 ;  /* 0x0000001830307c20 */ /* 0x000fe20008410000 */
[----:B------:R-:W-:-:S04]  /*2ce0*/  FMUL.FTZ R49, R49, UR24 ;  /* 0x0000001831317c20 */ /* 0x000fc80008410000 */
[----:B------:R-:W-:Y:S01]  /*2cf0*/  FSEL R50, R48, RZ, P0 ;  /* 0x000000ff30327208 */ /* 0x000fe20000000000 */
[----:B------:R-:W-:Y:S01]  /*2d00*/  FFMA.FTZ R48, R53, UR10, R44 ;  /* 0x0000000a35307c23 */ /* 0x000fe2000801002c */
[----:B------:R-:W-:Y:S01]  /*2d10*/  FSEL R54, R49, RZ, P4 ;  /* 0x000000ff31367208 */ /* 0x000fe20002000000 */
[----:B------:R-:W-:Y:S01]  /*2d20*/  FMUL.FTZ R49, R51, UR24 ;  /* 0x0000001833317c20 */ /* 0x000fe20008410000 */
[C---:B------:R-:W-:Y:S01]  /*2d30*/  ISETP.GE.U32.AND P4, PT, R7.reuse, 0x1000000, PT ;  /* 0x010000000700780c */ /* 0x040fe20003f86070 */
[----:B------:R-:W-:Y:S01]  /*2d40*/  FMUL.FTZ R48, R48, UR4 ;  /* 0x0000000430307c20 */ /* 0x000fe20008410000 */
[----:B------:R-:W-:Y:S01]  /*2d50*/  LOP3.LUT P0, RZ, R7, 0xff, RZ, 0xc0, !PT ;  /* 0x000000ff07ff7812 */ /* 0x000fe2000780c0ff */
[----:B------:R-:W0:Y:S01]  /*2d60*/  F2F.F16.F32 R50, R50 ;  /* 0x0000003200327304 */ /* 0x000e220000200800 */
[----:B------:R-:W-:Y:S01]  /*2d70*/  FSEL R55, R49, RZ, P4 ;  /* 0x000000ff31377208 */ /* 0x000fe20002000000 */
[----:B------:R-:W-:Y:S02]  /*2d80*/  FMUL.FTZ R51, R48, UR24 ;  /* 0x0000001830337c20 */ /* 0x000fe40008410000 */
[----:B------:R-:W1:Y:S03]  /*2d90*/  LDC.64 R48, c[0x0][0x468] ;  /* 0x00011a00ff307b82 */ /* 0x000e660000000a00 */
[----:B------:R-:W-:Y:S01]  /*2da0*/  FSEL R52, R51, RZ, P0 ;  /* 0x000000ff33347208 */ /* 0x000fe20000000000 */
        /* <DEDUP_REMOVED lines=10> */
.L_x_4323:
[----:B------:R-:W-:Y:S04]  /*2e50*/  BSSY.RECONVERGENT B1, `(.L_x_4328) ;  /* 0x000002d000017945 */ /* 0x000fe80003800200 */
        /* <DEDUP_REMOVED lines=9> */
[----:B------:R-:W-:Y:S01]  /*2ef0*/  FFMA.FTZ R49, R48, UR10, R37 ;  /* 0x0000000a30317c23 */ /* 0x000fe20008010025 */
[----:B------:R-:W-:Y:S01]  /*2f00*/  FFMA.FTZ R50, R51, UR10, R38 ;  /* 0x0000000a33327c23 */ /* 0x000fe20008010026 */
[----:B------:R-:W-:Y:S01]  /*2f10*/  FFMA.FTZ R51, R52, UR10, R39 ;  /* 0x0000000a34337c23 */ /* 0x000fe20008010027 */
        /* <DEDUP_REMOVED lines=10> */
[C---:B------:R-:W-:Y:S01]  /*2fc0*/  ISETP.GE.U32.AND P0, PT, R2.reuse, 0x1000000, PT ;  /* 0x010000000200780c */ /* 0x040fe20003f06070 */
[----:B------:R-:W-:Y:S01]  /*2fd0*/  FADD.FTZ R53, R77, -R48 ;  /* 0x800000304d357221 */ /* 0x000fe20000010000 */
[----:B------:R-:W1:Y:S02]  /*2fe0*/  F2F.F16.F32 R80, R80 ;  /* 0x0000005000507304 */ /* 0x000e640000200800 */
[----:B------:R-:W-:Y:S01]  /*2ff0*/  FSEL R86, R81, RZ, P0 ;  /* 0x000000ff51567208 */ /* 0x000fe20000000000 */
[----:B------:R-:W-:Y:S01]  /*3000*/  FFMA.FTZ R48, R53, UR10, R36 ;  /* 0x0000000a35307c23 */ /* 0x000fe20008010024 */
        /* <DEDUP_REMOVED lines=17> */
.L_x_4329:
[----:B------:R-:W-:Y:S05]  /*3120*/  BSYNC.RECONVERGENT B1 ;  /* 0x0000000000017941 */ /* 0x000fea0003800200 */
.L_x_4328:
        /* <DEDUP_REMOVED lines=45> */
.L_x_4331:
[----:B------:R-:W-:Y:S05]  /*3400*/  BSYNC.RECONVERGENT B1 ;  /* 0x0000000000017941 */ /* 0x000fea0003800200 */
.L_x_4330:
        /* <DEDUP_REMOVED lines=11> */
[----:B------:R-:W-:Y:S01]  /*34c0*/  FFMA.FTZ R51, R74, UR10, R47 ;  /* 0x0000000a4a337c23 */ /* 0x000fe2000801002f */
[----:B------:R-:W-:Y:S01]  /*34d0*/  FADD.FTZ R53, R8, -R53 ;  /* 0x8000003508357221 */ /* 0x000fe20000010000 */
[----:B------:R-:W-:Y:S01]  /*34e0*/  FMUL.FTZ R48, R49, UR4 ;  /* 0x0000000431307c20 */ /* 0x000fe20008410000 */
[----:B------:R-:W-:Y:S01]  /*34f0*/  FMUL.FTZ R55, R50, UR4 ;  /* 0x0000000432377c20 */ /* 0x000fe20008410000 */
[----:B------:R-:W-:Y:S01]  /*3500*/  LOP3.LUT P4, RZ, R7, 0xff0000, RZ, 0xc0, !PT ;  /* 0x00ff000007ff7812 */ /* 0x000fe2000788c0ff */
[----:B------:R-:W-:Y:S01]  /*3510*/  FMUL.FTZ R54, R51, UR4 ;  /* 0x0000000433367c20 */ /* 0x000fe20008410000 */
[----:B------:R-:W-:Y:S01]  /*3520*/  FMUL.FTZ R48, R48, UR24 ;  /* 0x0000001830307c20 */ /* 0x000fe20008410000 */
[----:B------:R-:W-:Y:S01]  /*3530*/  FMUL.FTZ R55, R55, UR24 ;  /* 0x0000001837377c20 */ /* 0x000fe20008410000 */
[----:B------:R-:W0:Y:S03]  /*3540*/  LDC.64 R74, c[0x0][0x478] ;  /* 0x00011e00ff4a7b82 */ /* 0x000e260000000a00 */
[----:B------:R-:W-:Y:S01]  /*3550*/  FSEL R52, R48, RZ, P0 ;  /* 0x000000ff30347208 */ /* 0x000fe20000000000 */
[----:B------:R-:W-:Y:S01]  /*3560*/  FFMA.FTZ R48, R53, UR10, R44 ;  /* 0x0000000a35307c23 */ /* 0x000fe2000801002c */
[----:B------:R-:W-:Y:S01]  /*3570*/  FSEL R80, R55, RZ, P4 ;  /* 0x000000ff37507208 */ /* 0x000fe20002000000 */
[----:B------:R-:W-:Y:S01]  /*3580*/  FMUL.FTZ R55, R54, UR24 ;  /* 0x0000001836377c20 */ /* 0x000fe20008410000 */
[----:B------:R-:W-:Y:S01]  /*3590*/  ISETP.GE.U32.AND P0, PT, R7, 0x1000000, PT ;  /* 0x010000000700780c */ /* 0x000fe20003f06070 */
[----:B------:R-:W-:Y:S01]  /*35a0*/  FMUL.FTZ R54, R48, UR4 ;  /* 0x0000000430367c20 */ /* 0x000fe20008410000 */
[----:B------:R-:W-:Y:S02]  /*35b0*/  F2F.F16.F32 R53, R80 ;  /* 0x0000005000357304 */ /* 0x000fe40000200800 */
[----:B------:R-:W-:Y:S01]  /*35c0*/  FSEL R86, R55, RZ, P0 ;  /* 0x000000ff37567208 */ /* 0x000fe20000000000 */
[----:B------:R-:W-:Y:S01]  /*35d0*/  FMUL.FTZ R54, R54, UR24 ;  /* 0x0000001836367c20 */ /* 0x000fe20008410000 */
[----:B------:R-:W-:-:S04]  /*35e0*/  LOP3.LUT P0, RZ, R7, 0xff, RZ, 0xc0, !PT ;  /* 0x000000ff07ff7812 */ /* 0x000fc8000780c0ff */
[----:B------:R-:W-:Y:S01]  /*35f0*/  FSEL R81, R54, RZ, P0 ;  /* 0x000000ff36517208 */ /* 0x000fe20000000000 */
[----:B------:R-:W1:Y:S01]  /*3600*/  F2F.F16.F32 R86, R86 ;  /* 0x0000005600567304 */ /* 0x000e620000200800 */
[----:B------:R-:W2:Y:S01]  /*3610*/  LDC.64 R54, c[0x0][0x468] ;  /* 0x00011a00ff367b82 */ /* 0x000ea20000000a00 */
[----:B0-----:R-:W-:-:S06]  /*3620*/  IMAD.WIDE.U32 R74, R3, 0x10, R74 ;  /* 0x00000010034a7825 */ /* 0x001fcc00078e004a */
[----:B------:R-:W0:Y:S01]  /*3630*/  F2F.F16.F32 R52, R52 ;  /* 0x0000003400347304 */ /* 0x000e220000200800 */
[----:B------:R3:W-:Y:S01]  /*3640*/  STG.E.128 desc[UR16][R74.64], R48 ;  /* 0x000000304a007986 */ /* 0x0007e2000c101d10 */
[----:B-1----:R-:W-:-:S06]  /*3650*/  PRMT R87, R53, 0x5410, R86 ;  /* 0x0000541035577816 */ /* 0x002fcc0000000056 */
[----:B------:R-:W1:Y:S01]  /*3660*/  F2F.F16.F32 R81, R81 ;  /* 0x0000005100517304 */ /* 0x000e620000200800 */
[----:B0-----:R-:W-:-:S04]  /*3670*/  IMAD.WIDE.U32 R52, R52, 0x10000, RZ ;  /* 0x0001000034347825 */ /* 0x001fc800078e00ff */
[----:B--2---:R-:W-:Y:S01]  /*3680*/  IMAD.WIDE.U32 R54, R3, 0x8, R54 ;  /* 0x0000000803367825 */ /* 0x004fe200078e0036 */
[----:B------:R-:W-:Y:S02]  /*3690*/  LOP3.LUT R53, R87, R53, RZ, 0xfc, !PT ;  /* 0x0000003557357212 */ /* 0x000fe400078efcff */
[----:B-1----:R-:W-:-:S05]  /*36a0*/  LOP3.LUT R52, R52, R81, RZ, 0xfc, !PT ;  /* 0x0000005134347212 */ /* 0x002fca00078efcff */
[----:B------:R3:W-:Y:S02]  /*36b0*/  STG.E.64 desc[UR16][R54.64], R52 ;  /* 0x0000003436007986 */ /* 0x0007e4000c101b10 */
.L_x_4318:
[----:B------:R-:W-:Y:S05]  /*36c0*/  BSYNC.RECONVERGENT B0 ;  /* 0x0000000000007941 */ /* 0x000fea0003800200 */
.L_x_4311:
[----:B------:R-:W-:Y:S02]  /*36d0*/  UIADD3 UR6, UPT, UPT, UR6, UR26, URZ ;  /* 0x0000001a06067290 */ /* 0x000fe4000fffe0ff */
[----:B------:R-:W-:Y:S02]  /*36e0*/  UPLOP3.LUT UP2, UPT, UPT, UPT, UP2, 0x40, 0x4 ;  /* 0x000000000004789c */ /* 0x000fe40003f4e820 */
[----:B------:R-:W-:-:S09]  /*36f0*/  UISETP.GE.AND UP1, UPT, UR6, UR27, UPT ;  /* 0x0000001b0600728c */ /* 0x000fd2000bf26270 */
[----:B------:R-:W-:Y:S05]  /*3700*/  BRA.U !UP1, `(.L_x_4332) ;  /* 0xffffffcd09807547 */ /* 0x000fea000b83ffff */
.L_x_4304:
[----:B------:R-:W0:Y:S01]  /*3710*/  LDC.64 R2, c[0x0][0x440] ;  /* 0x00011000ff027b82 */ /* 0x000e220000000a00 */
[----:B------:R-:W-:-:S06]  /*3720*/  UIMAD UR4, UR7, UR8, URZ ;  /* 0x00000008070472a4 */ /* 0x000fcc000f8e02ff */
[----:B------:R-:W-:Y:S01]  /*3730*/  MOV R7, UR4 ;  /* 0x0000000400077c02 */ /* 0x000fe20008000f00 */
[----:B------:R-:W1:Y:S03]  /*3740*/  LDC.64 R4, c[0x0][0x448] ;  /* 0x00011200ff047b82 */ /* 0x000e660000000a00 */
[----:B------:R-:W-:-:S05]  /*3750*/  LEA.HI R7, R7, R6, RZ, 0x1e ;  /* 0x0000000607077211 */ /* 0x000fca00078ff0ff */
[----:B------:R-:W2:Y:S08]  /*3760*/  LDC.64 R8, c[0x0][0x440] ;  /* 0x00011000ff087b82 */ /* 0x000eb00000000a00 */
[----:B-----5:R-:W3:Y:S01]  /*3770*/  LDC.64 R10, c[0x0][0x448] ;  /* 0x00011200ff0a7b82 */ /* 0x020ee20000000a00 */
        /* <DEDUP_REMOVED lines=18> */
.L_x_4333:
        /* <DEDUP_REMOVED lines=14> */
.L_x_6780:


//--------------------- .text._ZN10layer_norm13ln_bwd_kernelINS_13Kernel_traitsI6__halfS2_fS2_fjLj1536ELj1ELj1ELj4ELj8ENS_18Kernel_traits_baseILj1536ES2_S2_fS2_fjLj128EEEEELb1ELb0ELb0ELb1EEEvNS_9BwdParamsE --------------------------
	.section	.text._ZN10layer_norm13ln_bwd_kernelINS_13Kernel_traitsI6__halfS2_fS2_fjLj1536ELj1ELj1ELj4ELj8ENS_18Kernel_traits_baseILj1536ES2_S2_fS2_fjLj128EEEEELb1ELb0ELb0ELb1EEEvNS_9BwdParamsE,"ax",@progbits
	.align	128
        .global         _ZN10layer_norm13ln_bwd_kernelINS_13Kernel_traitsI6__halfS2_fS2_fjLj1536ELj1ELj1ELj4ELj8ENS_18Kernel_traits_baseILj1536ES2_S2_fS2_fjLj128EEEEELb1ELb0ELb0ELb1EEEvNS_9BwdParamsE
        .type           _ZN10layer_norm13ln_bwd_kernelINS_13Kernel_traitsI6__halfS2_fS2_fjLj1536ELj1ELj1ELj4ELj8ENS_18Kernel_traits_baseILj1536ES2_S2_fS2_fjLj128EEEEELb1ELb0ELb0ELb1EEEvNS_9BwdParamsE,@function
        .size           _ZN10layer_norm13ln_bwd_kernelINS_13Kernel_traitsI6__halfS2_fS2_fjLj1536ELj1ELj1ELj4ELj8ENS_18Kernel_traits_baseILj1536ES2_S2_fS2_fjLj128EEEEELb1ELb0ELb0ELb1EEEvNS_9BwdParamsE,(.L_x_6781 - _ZN10layer_norm13ln_bwd_kernelINS_13Kernel_traitsI6__halfS2_fS2_fjLj1536ELj1ELj1ELj4ELj8ENS_18Kernel_traits_baseILj1536ES2_S2_fS2_fjLj128EEEEELb1ELb0ELb0ELb1EEEvNS_9BwdParamsE)
        .other          _ZN10layer_norm13ln_bwd_kernelINS_13Kernel_traitsI6__halfS2_fS2_fjLj1536ELj1ELj1ELj4ELj8ENS_18Kernel_traits_baseILj1536ES2_S2_fS2_fjLj128EEEEELb1ELb0ELb0ELb1EEEvNS_9BwdParamsE,@"STO_CUDA_ENTRY STV_DEFAULT"
_ZN10layer_norm13ln_bwd_kernelINS_13Kernel_traitsI6__halfS2_fS2_fjLj1536ELj1ELj1ELj4ELj8ENS_18Kernel_traits_baseILj1536ES2_S2_fS2_fjLj128EEEEELb1ELb0ELb0ELb1EEEvNS_9BwdParamsE:
.text._ZN10layer_norm13ln_bwd_kernelINS_13Kernel_traitsI6__halfS2_fS2_fjLj1536ELj1ELj1ELj4ELj8ENS_18Kernel_traits_baseILj1536ES2_S2_fS2_fjLj128EEEEELb1ELb0ELb0ELb1EEEvNS_9BwdParamsE:
        /* <DEDUP_REMOVED lines=71> */
.L_x_4339:
[----:B0-23--:R-:W0:Y:S01]  /*0470*/  LDC.64 R66, c[0x0][0x428] ;  /* 0x00010a00ff427b82 */ /* 0x00de220000000a00 */
[----:B------:R-:W1:Y:S01]  /*0480*/  @UP0 LDCU.64 UR4, c[0x0][0x3e0] ;  /* 0x00007c00ff0407ac */ /* 0x000e620008000a00 */
[----:B------:R-:W-:Y:S01]  /*0490*/  PLOP3.LUT P0, PT, PT, PT, UP0, 0x80, 0x8 ;  /* 0x000000000008781c */ /* 0x000fe20003f0f008 */
[----:B------:R-:W-:Y:S02]  /*04a0*/  UIMAD UR7, UR6, UR21, URZ ;  /* 0x00000015060772a4 */ /* 0x000fe4000f8e02ff */
[----:B------:R-:W-:-:S03]  /*04b0*/  UIMAD.WIDE UR16, UR6, 0x4, UR14 ;  /* 0x00000004061078a5 */ /* 0x000fc6000f8e020e */
[----:B----4-:R-:W2:Y:S01]  /*04c0*/  LDC.64 R40, c[0x0][0x3a8] ;  /* 0x0000ea00ff287b82 */ /* 0x010ea20000000a00 */
[----:B------:R-:W-:Y:S02]  /*04d0*/  USHF.R.S32.HI UR8, URZ, 0x1f, UR7 ;  /* 0x0000001fff087899 */ /* 0x000fe40008011407 */
[----:B------:R-:W-:Y:S02]  /*04e0*/  UIMAD.WIDE UR10, UR6, 0x4, UR12 ;  /* 0x00000004060a78a5 */ /* 0x000fe4000f8e020c */
[----:B------:R-:W-:Y:S01]  /*04f0*/  ULEA.HI UR8, UR8, UR7, URZ, 0x2 ;  /* 0x0000000708087291 */ /* 0x000fe2000f8f10ff */
[----:B------:R-:W-:Y:S02]  /*0500*/  MOV R42, UR16 ;  /* 0x00000010002a7c02 */ /* 0x000fe40008000f00 */
[----:B------:R-:W-:Y:S02]  /*0510*/  MOV R43, UR17 ;  /* 0x00000011002b7c02 */ /* 0x000fe40008000f00 */
[----:B------:R-:W-:Y:S01]  /*0520*/  MOV R72, UR10 ;  /* 0x0000000a00487c02 */ /* 0x000fe20008000f00 */
[----:B-1----:R-:W-:Y:S01]  /*0530*/  @UP0 UIMAD.WIDE UR4, UR6, 0x2, UR4 ;  /* 0x00000002060408a5 */ /* 0x002fe2000f8e0204 */
[----:B------:R-:W-:Y:S01]  /*0540*/  MOV R32, UR8 ;  /* 0x0000000800207c02 */ /* 0x000fe20008000f00 */
[----:B------:R-:W3:Y:S01]  /*0550*/  LDG.E R75, desc[UR18][R42.64] ;  /* 0x000000122a4b7981 */ /* 0x000ee2000c1e1900 */
[----:B------:R-:W-:-:S02]  /*0560*/  MOV R73, UR11 ;  /* 0x0000000b00497c02 */ /* 0x000fc40008000f00 */
[----:B------:R-:W-:Y:S02]  /*0570*/  LEA.HI.SX32 R59, R32, R53, 0x1e ;  /* 0x00000035203b7211 */ /* 0x000fe400078ff2ff */
[----:B------:R-:W-:Y:S01]  /*0580*/  MOV R38, UR4 ;  /* 0x0000000400267c02 */ /* 0x000fe20008000f00 */
[----:B------:R-:W4:Y:S01]  /*0590*/  LDG.E R72, desc[UR18][R72.64] ;  /* 0x0000001248487981 */ /* 0x000f22000c1e1900 */
[----:B------:R-:W-:Y:S01]  /*05a0*/  MOV R39, UR5 ;  /* 0x0000000500277c02 */ /* 0x000fe20008000f00 */
[C---:B0-----:R-:W-:Y:S01]  /*05b0*/  IMAD.WIDE.U32 R70, R59.reuse, 0x8, R66 ;  /* 0x000000083b467825 */ /* 0x041fe200078e0042 */
[C---:B------:R-:W-:Y:S02]  /*05c0*/  IADD3 R60, PT, PT, R59.reuse, 0x80, RZ ;  /* 0x000000803b3c7810 */ /* 0x040fe40007ffe0ff */
[C---:B------:R-:W-:Y:S01]  /*05d0*/  IADD3 R61, PT, PT, R59.reuse, 0x100, RZ ;  /* 0x000001003b3d7810 */ /* 0x040fe20007ffe0ff */
[--C-:B--2---:R-:W-:Y:S01]  /*05e0*/  IMAD.WIDE.U32 R32, R59, 0x10, R40.reuse ;  /* 0x000000103b207825 */ /* 0x104fe200078e0028 */
[----:B------:R-:W2:Y:S04]  /*05f0*/  @P0 LDG.E.U16 R74, desc[UR18][R38.64] ;  /* 0x00000012264a0981 */ /* 0x000ea8000c1e1500 */
        /* <DEDUP_REMOVED lines=18> */
[----:B----4-:R-:W-:Y:S01]  /*0720*/  FSEL R76, R72, RZ, !P1 ;  /* 0x000000ff484c7208 */ /* 0x010fe20004800000 */
[----:B--2---:R-:W-:Y:S01]  /*0730*/  @P0 HADD2.F32 R74, -RZ, R74.H0_H0 ;  /* 0x2000004aff4a0230 */ /* 0x004fe20000004100 */
[----:B------:R-:W-:Y:S02]  /*0740*/  MOV R75, R70 ;  /* 0x00000046004b7202 */ /* 0x000fe40000000f00 */
[----:B------:R-:W-:Y:S02]  /*0750*/  SHF.R.U64 R86, R70, 0x10, R71 ;  /* 0x0000001046567819 */ /* 0x000fe40000001247 */
[----:B------:R-:W-:Y:S01]  /*0760*/  @P0 R2UR UR7, R74 ;  /* 0x000000004a0702ca */ /* 0x000fe200000e0000 */
[----:B------:R-:W-:Y:S01]  /*0770*/  FADD.FTZ R89, -R76, R33 ;  /* 0x000000214c597221 */ /* 0x000fe20000010100 */
[----:B------:R-:W-:-:S02]  /*0780*/  HADD2.F32 R75, -RZ, R75.H0_H0 ;  /* 0x2000004bff4b7230 */ /* 0x000fc40000004100 */
[C---:B------:R-:W-:Y:S01]  /*0790*/  FADD.FTZ R74, -R76.reuse, R32 ;  /* 0x000000204c4a7221 */ /* 0x040fe20000010100 */
[----:B------:R-:W-:Y:S01]  /*07a0*/  MOV R73, R71 ;  /* 0x0000004700497202 */ /* 0x000fe20000000f00 */
[----:B------:R-:W-:Y:S02]  /*07b0*/  HADD2.F32 R86, -RZ, R86.H0_H0 ;  /* 0x20000056ff567230 */ /* 0x000fe40000004100 */
[C---:B------:R-:W-:Y:S01]  /*07c0*/  FADD.FTZ R36, -R76.reuse, R36 ;  /* 0x000000244c247221 */ /* 0x040fe20000010100 */
[----:B------:R-:W-:Y:S01]  /*07d0*/  FMUL.FTZ R89, R89, UR8 ;  /* 0x0000000859597c20 */ /* 0x000fe20008410000 */
[----:B------:R-:W-:Y:S01]  /*07e0*/  FADD.FTZ R32, -R76, R41 ;  /* 0x000000294c207221 */ /* 0x000fe20000010100 */
[----:B------:R-:W-:Y:S01]  /*07f0*/  FMUL.FTZ R41, R74, UR8 ;  /* 0x000000084a297c20 */ /* 0x000fe20008410000 */
[----:B------:R-:W-:Y:S01]  /*0800*/  FMUL.FTZ R88, R64, R75 ;  /* 0x0000004b40587220 */ /* 0x000fe20000410000 */
[----:B------:R-:W-:Y:S01]  /*0810*/  SHF.R.U32.HI R81, RZ, 0x10, R71 ;  /* 0x00000010ff517819 */ /* 0x000fe20000011647 */
[C---:B------:R-:W-:Y:S01]  /*0820*/  FADD.FTZ R87, -R76.reuse, R34 ;  /* 0x000000224c577221 */ /* 0x040fe20000010100 */
[C---:B------:R-:W-:Y:S01]  /*0830*/  FADD.FTZ R85, -R76.reuse, R35 ;  /* 0x000000234c557221 */ /* 0x040fe20000010100 */
[----:B------:R-:W-:Y:S01]  /*0840*/  FADD.FTZ R78, -R76, R38 ;  /* 0x000000264c4e7221 */ /* 0x000fe20000010100 */
[--C-:B------:R-:W-:Y:S01]  /*0850*/  SHF.R.U64 R35, R68, 0x10, R69.reuse ;  /* 0x0000001044237819 */ /* 0x100fe20000001245 */
[----:B------:R-:W-:Y:S01]  /*0860*/  HADD2.F32 R73, -RZ, R73.H0_H0 ;  /* 0x20000049ff497230 */ /* 0x000fe20000004100 */
[----:B------:R-:W-:Y:S01]  /*0870*/  MOV R34, R69 ;  /* 0x0000004500227202 */ /* 0x000fe20000000f00 */
[-C--:B------:R-:W-:Y:S01]  /*0880*/  FFMA.FTZ R46, R89, R86.reuse, R46 ;  /* 0x00000056592e7223 */ /* 0x080fe2000001002e */
[----:B------:R-:W-:Y:S01]  /*0890*/  SHF.R.U32.HI R38, RZ, 0x10, R69 ;  /* 0x00000010ff267819 */ /* 0x000fe20000011645 */
[----:B------:R-:W-:Y:S01]  /*08a0*/  FADD.FTZ R45, R86, R45 ;  /* 0x0000002d562d7221 */ /* 0x000fe20000010000 */
[----:B------:R-:W-:Y:S01]  /*08b0*/  FMUL.FTZ R83, R36, UR8 ;  /* 0x0000000824537c20 */ /* 0x000fe20008410000 */
[----:B------:R-:W-:Y:S01]  /*08c0*/  FMUL.FTZ R86, R63, R86 ;  /* 0x000000563f567220 */ /* 0x000fe20000410000 */
[----:B------:R-:W-:Y:S01]  /*08d0*/  FADD.FTZ R69, RZ, R88 ;  /* 0x00000058ff457221 */ /* 0x000fe20000010000 */
[----:B------:R-:W-:Y:S01]  /*08e0*/  FFMA.FTZ R36, R41, R88, RZ ;  /* 0x0000005829247223 */ /* 0x000fe200000100ff */
[----:B------:R-:W-:Y:S01]  /*08f0*/  MOV R33, R68 ;  /* 0x0000004400217202 */ /* 0x000fe20000000f00 */
[----:B------:R-:W-:-:S02]  /*0900*/  HADD2.F32 R81, -RZ, R81.H0_H0 ;  /* 0x20000051ff517230 */ /* 0x000fc40000004100 */
[----:B------:R-:W-:Y:S01]  /*0910*/  FMUL.FTZ R85, R85, UR8 ;  /* 0x0000000855557c20 */ /* 0x000fe20008410000 */
[----:B------:R-:W-:Y:S01]  /*0920*/  FMUL.FTZ R87, R87, UR8 ;  /* 0x0000000857577c20 */ /* 0x000fe20008410000 */
[----:B------:R-:W-:Y:S01]  /*0930*/  FMUL.FTZ R84, R62, R73 ;  /* 0x000000493e547220 */ /* 0x000fe20000410000 */
[----:B------:R-:W-:Y:S01]  /*0940*/  FADD.FTZ R69, R86, R69 ;  /* 0x0000004556457221 */ /* 0x000fe20000010000 */
[----:B------:R-:W-:Y:S01]  /*0950*/  FFMA.FTZ R70, R89, R86, R36 ;  /* 0x0000005659467223 */ /* 0x000fe20000010024 */
[-C--:B------:R-:W-:Y:S01]  /*0960*/  FFMA.FTZ R18, R85, R81.reuse, R18 ;  /* 0x0000005155127223 */ /* 0x080fe20000010012 */
[----:B------:R-:W-:Y:S01]  /*0970*/  FADD.FTZ R17, R81, R17 ;  /* 0x0000001151117221 */ /* 0x000fe20000010000 */
[----:B------:R-:W-:Y:S02]  /*0980*/  HADD2.F32 R68, -RZ, R33.H0_H0 ;  /* 0x20000021ff447230 */ /* 0x000fe40000004100 */
[----:B------:R-:W-:Y:S01]  /*0990*/  FMUL.FTZ R81, R58, R81 ;  /* 0x000000513a517220 */ /* 0x000fe20000410000 */
[----:B------:R-:W-:Y:S01]  /*09a0*/  FADD.FTZ R36, R84, R69 ;  /* 0x0000004554247221 */ /* 0x000fe20000010000 */
[----:B------:R-:W-:Y:S01]  /*09b0*/  FFMA.FTZ R70, R87, R84, R70 ;  /* 0x0000005457467223 */ /* 0x000fe20000010046 */
[----:B------:R-:W-:-:S02]  /*09c0*/  HADD2.F32 R35, -RZ, R35.H0_H0 ;  /* 0x20000023ff237230 */ /* 0x000fc40000004100 */
[C---:B------:R-:W-:Y:S01]  /*09d0*/  FADD.FTZ R37, -R76.reuse, R37 ;  /* 0x000000254c257221 */ /* 0x040fe20000010100 */
[----:B------:R-:W-:Y:S01]  /*09e0*/  FMUL.FTZ R79, R49, R68 ;  /* 0x00000044314f7220 */ /* 0x000fe20000410000 */
[----:B------:R-:W-:Y:S01]  /*09f0*/  FADD.FTZ R36, R81, R36 ;  /* 0x0000002451247221 */ /* 0x000fe20000010000 */
[----:B------:R-:W-:Y:S01]  /*0a00*/  FFMA.FTZ R70, R85, R81, R70 ;  /* 0x0000005155467223 */ /* 0x000fe20000010046 */
[C---:B------:R-:W-:Y:S01]  /*0a10*/  FADD.FTZ R39, -R76.reuse, R39 ;  /* 0x000000274c277221 */ /* 0x040fe20000010100 */
[C---:B------:R-:W-:Y:S01]  /*0a20*/  FADD.FTZ R40, -R76.reuse, R40 ;  /* 0x000000284c287221 */ /* 0x040fe20000010100 */
[C---:B------:R-:W-:Y:S01]  /*0a30*/  FADD.FTZ R72, -R76.reuse, R42 ;  /* 0x0000002a4c487221 */ /* 0x040fe20000010100 */
[----:B------:R-:W-:Y:S01]  /*0a40*/  FADD.FTZ R71, -R76, R43 ;  /* 0x0000002b4c477221 */ /* 0x000fe20000010100 */
[----:B------:R-:W-:Y:S02]  /*0a50*/  HADD2.F32 R34, -RZ, R34.H0_H0 ;  /* 0x20000022ff227230 */ /* 0x000fe40000004100 */
[----:B------:R-:W-:Y:S01]  /*0a60*/  FMUL.FTZ R77, R37, UR8 ;  /* 0x00000008254d7c20 */ /* 0x000fe20008410000 */
[----:B------:R-:W-:Y:S01]  /*0a70*/  FMUL.FTZ R76, R56, R35 ;  /* 0x00000023384c7220 */ /* 0x000fe20000410000 */
[----:B------:R-:W-:Y:S01]  /*0a80*/  FADD.FTZ R33, R79, R36 ;  /* 0x000000244f217221 */ /* 0x000fe20000010000 */
[----:B------:R-:W-:Y:S01]  /*0a90*/  FFMA.FTZ R70, R83, R79, R70 ;  /* 0x0000004f53467223 */ /* 0x000fe20000010046 */
[----:B------:R-:W-:Y:S01]  /*0aa0*/  MOV R43, R66 ;  /* 0x00000042002b7202 */ /* 0x000fe20000000f00 */
[----:B------:R-:W-:-:S02]  /*0ab0*/  HADD2.F32 R38, -RZ, R38.H0_H0 ;  /* 0x20000026ff267230 */ /* 0x000fc40000004100 */
[----:B------:R-:W-:Y:S01]  /*0ac0*/  FMUL.FTZ R78, R78, UR8 ;  /* 0x000000084e4e7c20 */ /* 0x000fe20008410000 */
[----:B------:R-:W-:Y:S01]  /*0ad0*/  FMUL.FTZ R74, R48, R34 ;  /* 0x00000022304a7220 */ /* 0x000fe20000410000 */
[----:B------:R-:W-:Y:S01]  /*0ae0*/  FADD.FTZ R33, R76, R33 ;  /* 0x000000214c217221 */ /* 0x000fe20000010000 */
[----:B------:R-:W-:Y:S01]  /*0af0*/  FFMA.FTZ R37, R77, R76, R70 ;  /* 0x0000004c4d257223 */ /* 0x000fe20000010046 */
[----:B------:R-:W-:Y:S01]  /*0b00*/  SHF.R.U64 R42, R66, 0x10, R67 ;  /* 0x00000010422a7819 */ /* 0x000fe20000001243 */
[----:B------:R-:W-:Y:S01]  /*0b10*/  FFMA.FTZ R52, R41, R75, R52 ;  /* 0x0000004b29347223 */ /* 0x000fe20000010034 */
[----:B------:R-:W-:Y:S01]  /*0b20*/  FADD.FTZ R47, R75, R47 ;  /* 0x0000002f4b2f7221 */ /* 0x000fe20000010000 */
[----:B------:R-:W-:Y:S02]  /*0b30*/  HADD2.F32 R92, -RZ, R43.H0_H0 ;  /* 0x2000002bff5c7230 */ /* 0x000fe40000004100 */
[----:B------:R-:W-:Y:S01]  /*0b40*/  FMUL.FTZ R75, R39, UR8 ;  /* 0x00000008274b7c20 */ /* 0x000fe20008410000 */
[----:B------:R-:W-:Y:S01]  /*0b50*/  FMUL.FTZ R70, R57, R38 ;  /* 0x0000002639467220 */ /* 0x000fe20000410000 */
[----:B------:R-:W-:Y:S01]  /*0b60*/  FADD.FTZ R33, R74, R33 ;  /* 0x000000214a217221 */ /* 0x000fe20000010000 */
[----:B------:R-:W-:Y:S01]  /*0b70*/  FFMA.FTZ R36, R78, R74, R37 ;  /* 0x0000004a4e247223 */ /* 0x000fe20000010025 */
[----:B------:R-:W-:-:S02]  /*0b80*/  HADD2.F32 R39, -RZ, R42.H0_H0 ;  /* 0x2000002aff277230 */ /* 0x000fc40000004100 */
[----:B------:R-:W-:Y:S01]  /*0b90*/  FMUL.FTZ R43, R32, UR8 ;  /* 0x00000008202b7c20 */ /* 0x000fe20008410000 */
[----:B------:R-:W-:Y:S01]  /*0ba0*/  FMUL.FTZ R40, R40, UR8 ;  /* 0x0000000828287c20 */ /* 0x000fe20008410000 */
[----:B------:R-:W-:Y:S01]  /*0bb0*/  FADD.FTZ R33, R70, R33 ;  /* 0x0000002146217221 */ /* 0x000fe20000010000 */
[----:B------:R-:W-:Y:S01]  /*0bc0*/  FMUL.FTZ R42, R51, R92 ;  /* 0x0000005c332a7220 */ /* 0x000fe20000410000 */
[----:B------:R-:W-:Y:S01]  /*0bd0*/  FFMA.FTZ R37, R75, R70, R36 ;  /* 0x000000464b257223 */ /* 0x000fe20000010024 */
[----:B------:R-:W-:Y:S02]  /*0be0*/  MOV R32, R67 ;  /* 0x0000004300207202 */ /* 0x000fe40000000f00 */
[----:B------:R-:W-:Y:S01]  /*0bf0*/  FADD.FTZ R33, R42, R33 ;  /* 0x000000212a217221 */ /* 0x000fe20000010000 */
[----:B------:R-:W-:Y:S01]  /*0c00*/  FFMA.FTZ R36, R40, R42, R37 ;  /* 0x0000002a28247223 */ /* 0x000fe20000010025 */
[----:B------:R-:W-:Y:S01]  /*0c10*/  SHF.R.U32.HI R90, RZ, 0x10, R67 ;  /* 0x00000010ff5a7819 */ /* 0x000fe20000011643 */
[----:B------:R-:W-:Y:S01]  /*0c20*/  FMUL.FTZ R42, R54, R39 ;  /* 0x00000027362a7220 */ /* 0x000fe20000410000 */
[----:B------:R-:W-:-:S03]  /*0c30*/  HADD2.F32 R80, -RZ, R32.H0_H0 ;  /* 0x20000020ff507230 */ /* 0x000fc60000004100 */
[----:B------:R-:W-:Y:S01]  /*0c40*/  FADD.FTZ R33, R33, R42 ;  /* 0x0000002a21217221 */ /* 0x000fe20000010000 */
[----:B------:R-:W-:Y:S01]  /*0c50*/  FFMA.FTZ R37, R43, R42, R36 ;  /* 0x0000002a2b257223 */ /* 0x000fe20000010024 */
[----:B------:R-:W-:Y:S02]  /*0c60*/  HADD2.F32 R90, -RZ, R90.H0_H0 ;  /* 0x2000005aff5a7230 */ /* 0x000fe40000004100 */
[----:B------:R-:W-:-:S04]  /*0c70*/  FMUL.FTZ R42, R50, R80 ;  /* 0x00000050322a7220 */ /* 0x000fc80000410000 */
[----:B------:R-:W-:Y:S01]  /*0c80*/  FADD.FTZ R32, R33, R42 ;  /* 0x0000002a21207221 */ /* 0x000fe20000010000 */
        /* <DEDUP_REMOVED lines=21> */
[----:B0-----:R-:W-:-:S05]  /*0de0*/  FADD.FTZ R82, R37, R82 ;  /* 0x0000005225527221 */ /* 0x001fca0000010000 */
[----:B------:R-:W0:Y:S01]  /*0df0*/  SHFL.DOWN PT, R93, R82, 0x4, 0x1f ;  /* 0x08801f00525d7f89 */ /* 0x000e2200000e0000 */
[----:B-1----:R-:W-:-:S05]  /*0e00*/  FADD.FTZ R32, R91, R32 ;  /* 0x000000205b207221 */ /* 0x002fca0000010000 */
[----:B------:R-:W1:Y:S01]  /*0e10*/  SHFL.DOWN PT, R37, R32, 0x2, 0x1f ;  /* 0x08401f0020257f89 */ /* 0x000e6200000e0000 */
[----:B0-----:R-:W-:-:S05]  /*0e20*/  FADD.FTZ R93, R82, R93 ;  /* 0x0000005d525d7221 */ /* 0x001fca0000010000 */
[----:B------:R-:W0:Y:S01]  /*0e30*/  SHFL.DOWN PT, R36, R93, 0x2, 0x1f ;  /* 0x08401f005d247f89 */ /* 0x000e2200000e0000 */
[----:B-1----:R-:W-:Y:S01]  /*0e40*/  FADD.FTZ R37, R32, R37 ;  /* 0x0000002520257221 */ /* 0x002fe20000010000 */
[----:B0-----:R-:W-:-:S04]  /*0e50*/  FADD.FTZ R73, R93, R36 ;  /* 0x000000245d497221 */ /* 0x001fc80000010000 */
[----:B------:R-:W0:Y:S02]  /*0e60*/  SHFL.DOWN PT, R36, R37, 0x1, 0x1f ;  /* 0x08201f0025247f89 */ /* 0x000e2400000e0000 */
[----:B0-----:R-:W-:Y:S02]  /*0e70*/  FADD.FTZ R32, R37, R36 ;  /* 0x0000002425207221 */ /* 0x001fe40000010000 */
[----:B------:R-:W0:Y:S01]  /*0e80*/  @!P2 S2R R36, SR_TID.X ;  /* 0x000000000024a919 */ /* 0x000e220000002100 */
[----:B------:R-:W-:-:S04]  /*0e90*/  ISETP.NE.U32.AND P0, PT, RZ, UR22, PT ;  /* 0x00000016ff007c0c */ /* 0x000fc8000bf05070 */
[----:B------:R-:W-:Y:S02]  /*0ea0*/  ISETP.NE.AND.EX P0, PT, RZ, UR23, PT, P0 ;  /* 0x00000017ff007c0c */ /* 0x000fe4000bf05300 */
[----:B0-----:R-:W-:-:S04]  /*0eb0*/  @!P2 SHF.R.U32.HI R36, RZ, 0x2, R36 ;  /* 0x00000002ff24a819 */ /* 0x001fc80000011624 */
[----:B------:R-:W-:-:S04]  /*0ec0*/  @!P2 LOP3.LUT R36, R36, 0x18, RZ, 0xc0, !PT ;  /* 0x000000182424a812 */ /* 0x000fc800078ec0ff */
[----:B------:R-:W-:Y:S02]  /*0ed0*/  @!P2 IADD3 R82, PT, PT, R36, R33, RZ ;  /* 0x000000212452a210 */ /* 0x000fe40007ffe0ff */
[----:B------:R-:W0:Y:S02]  /*0ee0*/  SHFL.DOWN PT, R36, R73, 0x1, 0x1f ;  /* 0x08201f0049247f89 */ /* 0x000e2400000e0000 */
[----:B0-----:R-:W-:Y:S02]  /*0ef0*/  FADD.FTZ R33, R73, R36 ;  /* 0x0000002449217221 */ /* 0x001fe40000010000 */
[----:B------:R-:W0:Y:S03]  /*0f00*/  @P0 LDC.64 R36, c[0x0][0x438] ;  /* 0x00010e00ff240b82 */ /* 0x000e260000000a00 */
[----:B------:R1:W-:Y:S05]  /*0f10*/  @!P2 STS.64 [R82], R32 ;  /* 0x000000205200a388 */ /* 0x0003ea0000000a00 */
[----:B-1----:R-:W1:Y:S01]  /*0f20*/  @P0 LDC.64 R32, c[0x0][0x438] ;  /* 0x00010e00ff200b82 */ /* 0x002e620000000a00 */
[----:B0-----:R-:W-:-:S05]  /*0f30*/  @P0 IMAD.WIDE.U32 R36, R60, 0x10, R36 ;  /* 0x000000103c240825 */ /* 0x001fca00078e0024 */
[----:B------:R0:W5:Y:S01]  /*0f40*/  @P0 LDG.E.128 R24, desc[UR18][R36.64] ;  /* 0x0000001224180981 */ /* 0x000162000c1e1d00 */
[----:B-1----:R-:W-:Y:S01]  /*0f50*/  @P0 IMAD.WIDE.U32 R32, R59, 0x10, R32 ;  /* 0x000000103b200825 */ /* 0x002fe200078e0020 */
[----:B0-----:R-:W0:Y:S04]  /*0f60*/  LDC.64 R36, c[0x0][0x3b0] ;  /* 0x0000ec00ff247b82 */ /* 0x001e280000000a00 */
[----:B------:R1:W5:Y:S04]  /*0f70*/  @P0 LDG.E.128 R20, desc[UR18][R32.64] ;  /* 0x0000001220140981 */ /* 0x000368000c1e1d00 */
[----:B-1----:R-:W1:Y:S01]  /*0f80*/  @P0 LDC.64 R32, c[0x0][0x438] ;  /* 0x00010e00ff200b82 */ /* 0x002e620000000a00 */
[----:B------:R-:W-:Y:S01]  /*0f90*/  FFMA.FTZ R0, R83, R68, R0 ;  /* 0x0000004453007223 */ /* 0x000fe20000010000 */
[----:B------:R-:W-:Y:S01]  /*0fa0*/  FADD.FTZ R9, R68, R9 ;  /* 0x0000000944097221 */ /* 0x000fe20000010000 */
[----:B-1----:R-:W-:-:S05]  /*0fb0*/  @P0 IMAD.WIDE.U32 R32, R61, 0x10, R32 ;  /* 0x000000103d200825 */ /* 0x002fca00078e0020 */
[----:B------:R0:W5:Y:S02]  /*0fc0*/  @P0 LDG.E.128 R28, desc[UR18][R32.64] ;  /* 0x00000012201c0981 */ /* 0x000164000c1e1d00 */
[----:B0-----:R-:W-:-:S05]  /*0fd0*/  IMAD.WIDE.U32 R32, R59, 0x4, R36 ;  /* 0x000000043b207825 */ /* 0x001fca00078e0024 */
[----:B------:R0:W5:Y:S02]  /*0fe0*/  LDG.E R82, desc[UR18][R32.64] ;  /* 0x0000001220527981 */ /* 0x000164000c1e1900 */
[----:B0-----:R-:W-:-:S04]  /*0ff0*/  IMAD.WIDE.U32 R32, R60, 0x4, R36 ;  /* 0x000000043c207825 */ /* 0x001fc800078e0024 */
[----:B------:R-:W-:Y:S01]  /*1000*/  IMAD.WIDE.U32 R36, R61, 0x4, R36 ;  /* 0x000000043d247825 */ /* 0x000fe200078e0024 */
[----:B------:R0:W5:Y:S04]  /*1010*/  LDG.E R73, desc[UR18][R32.64] ;  /* 0x0000001220497981 */ /* 0x000168000c1e1900 */
        /* <DEDUP_REMOVED lines=12> */
[----:B------:R-:W-:Y:S01]  /*10e0*/  FFMA.FTZ R4, R75, R38, R4 ;  /* 0x000000264b047223 */ /* 0x000fe20000010004 */
[----:B------:R-:W-:Y:S01]  /*10f0*/  FADD.FTZ R12, R38, R12 ;  /* 0x0000000c260c7221 */ /* 0x000fe20000010000 */
        /* <DEDUP_REMOVED lines=10> */
[----:B------:R-:W-:-:S03]  /*11a0*/  SHF.R.U64 R33, R66, 0x10, R67 ;  /* 0x0000001042217819 */ /* 0x000fc60000001243 */
[----:B------:R-:W-:Y:S02]  /*11b0*/  HADD2.F32 R32, -RZ, R32.H0_H0 ;  /* 0x20000020ff207230 */ /* 0x000fe40000004100 */
[----:B------:R-:W-:Y:S02]  /*11c0*/  HADD2.F32 R33, -RZ, R33.H0_H0 ;  /* 0x20000021ff217230 */ /* 0x000fe40000004100 */
        /* <DEDUP_REMOVED lines=11> */
[----:B------:R-:W-:Y:S01]  /*1280*/  FMUL.FTZ R66, R51, R32 ;  /* 0x0000002033427220 */ /* 0x000fe20000410000 */
[----:B------:R-:W-:Y:S01]  /*1290*/  FMUL.FTZ R67, R54, R33 ;  /* 0x0000002136437220 */ /* 0x000fe20000410000 */
[----:B------:R-:W-:Y:S02]  /*12a0*/  UMOV UR4, 0x3f800000 ;  /* 0x3f80000000047882 */ /* 0x000fe40000000000 */
[----:B------:R-:W-:Y:S01]  /*12b0*/  FSEL R80, R35, RZ, !P1 ;  /* 0x000000ff23507208 */ /* 0x000fe20004800000 */
[----:B------:R-:W-:Y:S01]  /*12c0*/  @UP0 UMOV UR4, UR7 ;  /* 0x0000000700040c82 */ /* 0x000fe20008000000 */
[----:B------:R-:W-:Y:S07]  /*12d0*/  BRA.U UP1, `(.L_x_4335) ;  /* 0x0000000d01c87547 */ /* 0x000fee000b800000 */
        /* <DEDUP_REMOVED lines=28> */
[----:B------:R0:W-:Y:S01]  /*14a0*/  F2F.F16.F32 R35, R32 ;  /* 0x0000002000237304 */ /* 0x0001e20000200800 */
        /* <DEDUP_REMOVED lines=53> */
[----:B------:R0:W-:Y:S01]  /*1800*/  F2F.F16.F32 R39, R33 ;  /* 0x0000002100277304 */ /* 0x0001e20000200800 */
[----:B------:R-:W-:Y:S01]  /*1810*/  FSEL R38, R77, RZ, P1 ;  /* 0x000000ff4d267208 */ /* 0x000fe20000800000 */
[----:B------:R-:W-:Y:S01]  /*1820*/  FMUL.FTZ R43, R43, UR25 ;  /* 0x000000192b2b7c20 */ /* 0x000fe20008410000 */
[----:B------:R-:W-:-:S02]  /*1830*/  FSEL R80, R80, RZ, P0 ;  /* 0x000000ff50507208 */ /* 0x000fc40000000000 */
[----:B------:R-:W-:Y:S02]  /*1840*/  FSEL R37, R37, RZ, P2 ;  /* 0x000000ff25257208 */ /* 0x000fe40001000000 */
[----:B------:R-:W-:Y:S01]  /*1850*/  LOP3.LUT P0, RZ, R68, 0xff, RZ, 0xc0, !PT ;  /* 0x000000ff44ff7812 */ /* 0x000fe2000780c0ff */
[----:B------:R-:W1:Y:S01]  /*1860*/  F2F.F16.F32 R34, R34 ;  /* 0x0000002200227304 */ /* 0x000e620000200800 */
[----:B0-----:R-:W0:Y:S02]  /*1870*/  LDC.64 R32, c[0x0][0x468] ;  /* 0x00011a00ff207b82 */ /* 0x001e240000000a00 */
[----:B------:R-:W-:-:S05]  /*1880*/  FSEL R43, R43, RZ, P0 ;  /* 0x000000ff2b2b7208 */ /* 0x000fca0000000000 */
[----:B------:R-:W-:Y:S01]  /*1890*/  F2F.F16.F32 R36, R36 ;  /* 0x0000002400247304 */ /* 0x000fe20000200800 */
[----:B-1----:R-:W-:-:S07]  /*18a0*/  PRMT R71, R34, 0x5410, R35 ;  /* 0x0000541022477816 */ /* 0x002fce0000000023 */
[----:B------:R-:W1:Y:S08]  /*18b0*/  F2F.F16.F32 R38, R38 ;  /* 0x0000002600267304 */ /* 0x000e700000200800 */
[----:B------:R2:W3:Y:S01]  /*18c0*/  F2F.F16.F32 R40, R37 ;  /* 0x0000002500287304 */ /* 0x0004e20000200800 */
[----:B-1----:R-:W-:-:S07]  /*18d0*/  IMAD.WIDE.U32 R34, R38, 0x10000, RZ ;  /* 0x0001000026227825 */ /* 0x002fce00078e00ff */
[----:B------:R-:W1:Y:S01]  /*18e0*/  F2F.F16.F32 R42, R42 ;  /* 0x0000002a002a7304 */ /* 0x000e620000200800 */
[----:B--2---:R-:W-:Y:S01]  /*18f0*/  IMAD.WIDE.U32 R36, R36, 0x10000, RZ ;  /* 0x0001000024247825 */ /* 0x004fe200078e00ff */
[----:B---3--:R-:W-:-:S06]  /*1900*/  PRMT R69, R39, 0x5410, R40 ;  /* 0x0000541027457816 */ /* 0x008fcc0000000028 */
[----:B------:R-:W-:Y:S01]  /*1910*/  F2F.F16.F32 R67, R67 ;  /* 0x0000004300437304 */ /* 0x000fe20000200800 */
[----:B------:R-:W-:Y:S02]  /*1920*/  LOP3.LUT R37, R71, R37, RZ, 0xfc, !PT ;  /* 0x0000002547257212 */ /* 0x000fe400078efcff */
[----:B------:R-:W-:Y:S01]  /*1930*/  LOP3.LUT R35, R69, R35, RZ, 0xfc, !PT ;  /* 0x0000002345237212 */ /* 0x000fe200078efcff */
[----:B-1----:R-:W-:-:S04]  /*1940*/  IMAD.WIDE.U32 R38, R42, 0x10000, RZ ;  /* 0x000100002a267825 */ /* 0x002fc800078e00ff */
[----:B------:R-:W1:Y:S08]  /*1950*/  F2F.F16.F32 R80, R80 ;  /* 0x0000005000507304 */ /* 0x000e700000200800 */
[----:B------:R-:W2:Y:S01]  /*1960*/  F2F.F16.F32 R41, R41 ;  /* 0x0000002900297304 */ /* 0x000ea20000200800 */
[----:B-1----:R-:W-:-:S07]  /*1970*/  PRMT R67, R67, 0x5410, R80 ;  /* 0x0000541043437816 */ /* 0x002fce0000000050 */
[----:B------:R-:W1:Y:S01]  /*1980*/  F2F.F16.F32 R43, R43 ;  /* 0x0000002b002b7304 */ /* 0x000e620000200800 */
[----:B------:R-:W-:Y:S02]  /*1990*/  LOP3.LUT R39, R67, R39, RZ, 0xfc, !PT ;  /* 0x0000002743277212 */ /* 0x000fe400078efcff */
[----:B--2---:R-:W-:-:S05]  /*19a0*/  LOP3.LUT R36, R36, R41, RZ, 0xfc, !PT ;  /* 0x0000002924247212 */ /* 0x004fca00078efcff */
[----:B------:R-:W2:Y:S01]  /*19b0*/  F2F.F16.F32 R75, R75 ;  /* 0x0000004b004b7304 */ /* 0x000ea20000200800 */
        /* <DEDUP_REMOVED lines=9> */
.L_x_4336:
        /* <DEDUP_REMOVED lines=29> */
[----:B------:R-:W-:Y:S01]  /*1c20*/  F2F.F16.F32 R84, R84 ;  /* 0x0000005400547304 */ /* 0x000fe20000200800 */
[----:B------:R-:W-:-:S03]  /*1c30*/  FMUL.FTZ R37, R35, UR4 ;  /* 0x0000000423257c20 */ /* 0x000fc60008410000 */
[----:B------:R-:W-:Y:S01]  /*1c40*/  FSEL R38, R36, RZ, P1 ;  /* 0x000000ff24267208 */ /* 0x000fe20000800000 */
[----:B------:R-:W-:Y:S01]  /*1c50*/  FMUL.FTZ R36, R79, UR8 ;  /* 0x000000084f247c20 */ /* 0x000fe20008410000 */
[----:B------:R-:W-:Y:S01]  /*1c60*/  FMUL.FTZ R37, R37, UR25 ;  /* 0x0000001925257c20 */ /* 0x000fe20008410000 */
[--C-:B------:R-:W-:Y:S01]  /*1c70*/  FFMA.FTZ R79, R78, UR5, R80.reuse ;  /* 0x000000054e4f7c23 */ /* 0x100fe20008010050 */
[----:B------:R0:W-:Y:S01]  /*1c80*/  F2F.F16.F32 R77, R38 ;  /* 0x00000026004d7304 */ /* 0x0001e20000200800 */
[----:B------:R-:W-:Y:S01]  /*1c90*/  FMUL.FTZ R39, R36, UR4 ;  /* 0x0000000424277c20 */ /* 0x000fe20008410000 */
[----:B------:R-:W-:Y:S01]  /*1ca0*/  LOP3.LUT P1, RZ, R73, 0xff0000, RZ, 0xc0, !PT ;  /* 0x00ff000049ff7812 */ /* 0x000fe2000782c0ff */
[----:B------:R-:W-:Y:S01]  /*1cb0*/  FADD.FTZ R74, R74, -R79 ;  /* 0x8000004f4a4a7221 */ /* 0x000fe20000010000 */
[----:B------:R-:W-:Y:S01]  /*1cc0*/  FSEL R76, R37, RZ, P0 ;  /* 0x000000ff254c7208 */ /* 0x000fe20000000000 */
[----:B------:R-:W-:Y:S01]  /*1cd0*/  FMUL.FTZ R39, R39, UR25 ;  /* 0x0000001927277c20 */ /* 0x000fe20008410000 */
[----:B------:R-:W-:Y:S01]  /*1ce0*/  LOP3.LUT P0, RZ, R73, 0xff, RZ, 0xc0, !PT ;  /* 0x000000ff49ff7812 */ /* 0x000fe2000780c0ff */
[----:B------:R-:W-:Y:S01]  /*1cf0*/  FMUL.FTZ R37, R41, UR8 ;  /* 0x0000000829257c20 */ /* 0x000fe20008410000 */
[----:B------:R-:W1:Y:S01]  /*1d00*/  F2F.F16.F32 R81, R81 ;  /* 0x0000005100517304 */ /* 0x000e620000200800 */
        /* <DEDUP_REMOVED lines=16> */
[----:B------:R0:W-:Y:S01]  /*1e10*/  F2F.F16.F32 R70, R41 ;  /* 0x0000002900467304 */ /* 0x0001e20000200800 */
        /* <DEDUP_REMOVED lines=8> */
[----:B------:R0:W-:Y:S02]  /*1ea0*/  F2F.F16.F32 R71, R72 ;  /* 0x0000004800477304 */ /* 0x0001e40000200800 */
        /* <DEDUP_REMOVED lines=11> */
[----:B------:R2:W3:Y:S01]  /*1f60*/  F2F.F16.F32 R78, R73 ;  /* 0x00000049004e7304 */ /* 0x0004e20000200800 */
[----:B------:R-:W-:-:S02]  /*1f70*/  FSEL R82, R74, RZ, P0 ;  /* 0x000000ff4a527208 */ /* 0x000fc40000000000 */
[----:B------:R-:W-:Y:S01]  /*1f80*/  LOP3.LUT P0, RZ, R68, 0xff00, RZ, 0xc0, !PT ;  /* 0x0000ff0044ff7812 */ /* 0x000fe2000780c0ff */
[----:B0-----:R-:W-:Y:S01]  /*1f90*/  FMUL.FTZ R72, R40, UR4 ;  /* 0x0000000428487c20 */ /* 0x001fe20008410000 */
[----:B------:R-:W0:Y:S03]  /*1fa0*/  LDC.64 R74, c[0x0][0x468] ;  /* 0x00011a00ff4a7b82 */ /* 0x000e260000000a00 */
[----:B------:R-:W-:Y:S01]  /*1fb0*/  FMUL.FTZ R72, R72, UR25 ;  /* 0x0000001948487c20 */ /* 0x000fe20008410000 */
[----:B--2---:R-:W-:Y:S01]  /*1fc0*/  FMUL.FTZ R73, R66, UR25 ;  /* 0x0000001942497c20 */ /* 0x004fe20008410000 */
[----:B------:R-:W2:Y:S03]  /*1fd0*/  F2F.F16.F32 R76, R76 ;  /* 0x0000004c004c7304 */ /* 0x000ea60000200800 */
[----:B------:R-:W4:Y:S01]  /*1fe0*/  LDC.64 R66, c[0x0][0x478] ;  /* 0x00011e00ff427b82 */ /* 0x000f220000000a00 */
[----:B------:R-:W-:-:S02]  /*1ff0*/  FSEL R80, R73, RZ, P0 ;  /* 0x000000ff49507208 */ /* 0x000fc40000000000 */
[----:B------:R-:W-:Y:S02]  /*2000*/  LOP3.LUT P0, RZ, R68, 0xff, RZ, 0xc0, !PT ;  /* 0x000000ff44ff7812 */ /* 0x000fe4000780c0ff */
[----:B------:R-:W-:Y:S02]  /*2010*/  F2F.F16.F32 R69, R69 ;  /* 0x0000004500457304 */ /* 0x000fe40000200800 */
[----:B------:R-:W-:Y:S01]  /*2020*/  FSEL R83, R72, RZ, P0 ;  /* 0x000000ff48537208 */ /* 0x000fe20000000000 */
[----:B-1----:R-:W-:Y:S01]  /*2030*/  IMAD.WIDE.U32 R72, R81, 0x10000, RZ ;  /* 0x0001000051487825 */ /* 0x002fe200078e00ff */
[----:B---3--:R-:W-:Y:S02]  /*2040*/  PRMT R81, R71, 0x5410, R78 ;  /* 0x0000541047517816 */ /* 0x008fe4000000004e */
[----:B--2---:R-:W-:Y:S02]  /*2050*/  PRMT R77, R77, 0x5410, R76 ;  /* 0x000054104d4d7816 */ /* 0x004fe4000000004c */
[----:B------:R-:W1:Y:S01]  /*2060*/  F2F.F16.F32 R82, R82 ;  /* 0x0000005200527304 */ /* 0x000e620000200800 */
[----:B------:R-:W-:Y:S01]  /*2070*/  IMAD.WIDE.U32 R70, R70, 0x10000, RZ ;  /* 0x0001000046467825 */ /* 0x000fe200078e00ff */
[----:B------:R-:W-:-:S02]  /*2080*/  LOP3.LUT R72, R72, R84, RZ, 0xfc, !PT ;  /* 0x0000005448487212 */ /* 0x000fc400078efcff */
[----:B------:R-:W-:Y:S02]  /*2090*/  LOP3.LUT R73, R77, R73, RZ, 0xfc, !PT ;  /* 0x000000494d497212 */ /* 0x000fe400078efcff */
[----:B------:R-:W-:Y:S02]  /*20a0*/  LOP3.LUT R71, R81, R71, RZ, 0xfc, !PT ;  /* 0x0000004751477212 */ /* 0x000fe400078efcff */
[----:B------:R0:W2:Y:S01]  /*20b0*/  F2F.F16.F32 R68, R80 ;  /* 0x0000005000447304 */ /* 0x0000a20000200800 */
[----:B----4-:R-:W-:Y:S01]  /*20c0*/  IMAD.WIDE.U32 R76, R59, 0x10, R66 ;  /* 0x000000103b4c7825 */ /* 0x010fe200078e0042 */
[----:B-1----:R-:W-:-:S06]  /*20d0*/  PRMT R85, R69, 0x5410, R82 ;  /* 0x0000541045557816 */ /* 0x002fcc0000000052 */
[----:B------:R-:W1:Y:S01]  /*20e0*/  F2F.F16.F32 R79, R79 ;  /* 0x0000004f004f7304 */ /* 0x000e620000200800 */
[----:B0-----:R-:W-:Y:S01]  /*20f0*/  IMAD.WIDE.U32 R80, R59, 0x8, R74 ;  /* 0x000000083b507825 */ /* 0x001fe200078e004a */
[----:B------:R3:W-:Y:S04]  /*2100*/  STG.E.128 desc[UR18][R76.64], R32 ;  /* 0x000000204c007986 */ /* 0x0007e8000c101d12 */
[----:B------:R3:W-:Y:S01]  /*2110*/  STG.E.64 desc[UR18][R80.64], R72 ;  /* 0x0000004850007986 */ /* 0x0007e2000c101b12 */
[----:B--2---:R-:W-:Y:S01]  /*2120*/  IMAD.WIDE.U32 R68, R68, 0x10000, RZ ;  /* 0x0001000044447825 */ /* 0x004fe200078e00ff */
[----:B------:R-:W0:Y:S04]  /*2130*/  F2F.F16.F32 R83, R83 ;  /* 0x0000005300537304 */ /* 0x000e280000200800 */
        /* <DEDUP_REMOVED lines=12> */
.L_x_4335:
        /* <DEDUP_REMOVED lines=28> */
[----:B------:R0:W-:Y:S01]  /*23c0*/  F2F.F16.F32 R41, R32 ;  /* 0x0000002000297304 */ /* 0x0001e20000200800 */
[----:B------:R-:W-:Y:S01]  /*23d0*/  FFMA.FTZ R35, R36, UR8, R23 ;  /* 0x0000000824237c23 */ /* 0x000fe20008010017 */
[----:B------:R-:W-:Y:S01]  /*23e0*/  FADD.FTZ R37, R74, -R37 ;  /* 0x800000254a257221 */ /* 0x000fe20000010000 */
[----:B------:R-:W-:Y:S01]  /*23f0*/  FMUL.FTZ R34, R34, UR25 ;  /* 0x0000001922227c20 */ /* 0x000fe20008410000 */
[--C-:B------:R-:W-:Y:S01]  /*2400*/  FFMA.FTZ R74, R43, UR5, R80.reuse ;  /* 0x000000052b4a7c23 */ /* 0x100fe20008010050 */
[----:B------:R-:W-:Y:S01]  /*2410*/  LOP3.LUT P0, RZ, R82, 0xff0000, RZ, 0xc0, !PT ;  /* 0x00ff000052ff7812 */ /* 0x000fe2000780c0ff */
[----:B------:R-:W-:Y:S01]  /*2420*/  FFMA.FTZ R39, R75, UR5, R80 ;  /* 0x000000054b277c23 */ /* 0x000fe20008010050 */
[----:B------:R-:W-:Y:S01]  /*2430*/  FFMA.FTZ R37, R37, UR8, R26 ;  /* 0x0000000825257c23 */ /* 0x000fe2000801001a */
[----:B------:R1:W-:Y:S01]  /*2440*/  F2F.F16.F32 R36, R33 ;  /* 0x0000002100247304 */ /* 0x0003e20000200800 */
        /* <DEDUP_REMOVED lines=25> */
[----:B------:R0:W-:Y:S01]  /*25e0*/  F2F.F16.F32 R38, R33 ;  /* 0x0000002100267304 */ /* 0x0001e20000200800 */
[----:B------:R-:W-:Y:S01]  /*25f0*/  FSEL R37, R37, RZ, P0 ;  /* 0x000000ff25257208 */ /* 0x000fe20000000000 */
[----:B------:R-:W-:Y:S01]  /*2600*/  FFMA.FTZ R42, R67, UR8, R30 ;  /* 0x00000008432a7c23 */ /* 0x000fe2000801001e */
[----:B------:R-:W-:Y:S01]  /*2610*/  LOP3.LUT P0, RZ, R68, 0xff00, RZ, 0xc0, !PT ;  /* 0x0000ff0044ff7812 */ /* 0x000fe2000780c0ff */
[----:B------:R-:W-:Y:S01]  /*2620*/  FADD.FTZ R80, R69, -R80 ;  /* 0x8000005045507221 */ /* 0x000fe20000010000 */
[----:B------:R-:W-:Y:S01]  /*2630*/  FMUL.FTZ R35, R35, UR25 ;  /* 0x0000001923237c20 */ /* 0x000fe20008410000 */
[----:B------:R-:W-:Y:S01]  /*2640*/  ISETP.GE.U32.AND P2, PT, R82, 0x1000000, PT ;  /* 0x010000005200780c */ /* 0x000fe20003f46070 */
[----:B------:R-:W-:Y:S01]  /*2650*/  FADD.FTZ R67, R66, -R43 ;  /* 0x8000002b42437221 */ /* 0x000fe20000010000 */
[----:B------:R1:W-:Y:S01]  /*2660*/  F2F.F16.F32 R75, R32 ;  /* 0x00000020004b7304 */ /* 0x0003e20000200800 */
[----:B0-----:R-:W-:Y:S01]  /*2670*/  FMUL.FTZ R33, R40, UR25 ;  /* 0x0000001928217c20 */ /* 0x001fe20008410000 */
[----:B------:R-:W-:-:S02]  /*2680*/  FSEL R35, R35, RZ, P2 ;  /* 0x000000ff23237208 */ /* 0x000fc40001000000 */
[----:B------:R-:W-:-:S04]  /*2690*/  ISETP.GE.U32.AND P2, PT, R73, 0x1000000, PT ;  /* 0x010000004900780c */ /* 0x000fc80003f46070 */
[----:B------:R-:W-:Y:S01]  /*26a0*/  F2F.F16.F32 R34, R34 ;  /* 0x0000002200227304 */ /* 0x000fe20000200800 */
[----:B-1----:R-:W-:-:S05]  /*26b0*/  FMUL.FTZ R32, R39, UR25 ;  /* 0x0000001927207c20 */ /* 0x002fca0008410000 */
[----:B------:R-:W-:Y:S02]  /*26c0*/  FSEL R32, R32, RZ, P2 ;  /* 0x000000ff20207208 */ /* 0x000fe40001000000 */
[----:B------:R0:W-:Y:S08]  /*26d0*/  F2F.F16.F32 R39, R37 ;  /* 0x0000002500277304 */ /* 0x0001f00000200800 */
[----:B------:R1:W2:Y:S01]  /*26e0*/  F2F.F16.F32 R40, R32 ;  /* 0x0000002000287304 */ /* 0x0002a20000200800 */
[----:B0-----:R-:W-:Y:S01]  /*26f0*/  FMUL.FTZ R37, R42, UR4 ;  /* 0x000000042a257c20 */ /* 0x001fe20008410000 */
[----:B------:R-:W-:Y:S01]  /*2700*/  FSEL R42, R33, RZ, P0 ;  /* 0x000000ff212a7208 */ /* 0x000fe20000000000 */
[----:B------:R-:W-:Y:S01]  /*2710*/  FFMA.FTZ R33, R80, UR8, R31 ;  /* 0x0000000850217c23 */ /* 0x000fe2000801001f */
[----:B------:R-:W-:Y:S01]  /*2720*/  LOP3.LUT P0, RZ, R68, 0xff0000, RZ, 0xc0, !PT ;  /* 0x00ff000044ff7812 */ /* 0x000fe2000780c0ff */
[----:B------:R-:W-:-:S02]  /*2730*/  FMUL.FTZ R37, R37, UR25 ;  /* 0x0000001925257c20 */ /* 0x000fc40008410000 */
[----:B------:R-:W-:Y:S01]  /*2740*/  FMUL.FTZ R43, R33, UR4 ;  /* 0x00000004212b7c20 */ /* 0x000fe20008410000 */
[----:B------:R-:W-:Y:S01]  /*2750*/  FFMA.FTZ R33, R67, UR8, R28 ;  /* 0x0000000843217c23 */ /* 0x000fe2000801001c */
[----:B------:R-:W0:Y:S01]  /*2760*/  F2F.F16.F32 R35, R35 ;  /* 0x0000002300237304 */ /* 0x000e220000200800 */
        /* <DEDUP_REMOVED lines=8> */
[----:B------:R3:W4:Y:S01]  /*27f0*/  F2F.F16.F32 R66, R42 ;  /* 0x0000002a00427304 */ /* 0x0007220000200800 */
[----:B--2---:R-:W-:-:S02]  /*2800*/  PRMT R71, R39, 0x5410, R40 ;  /* 0x0000541027477816 */ /* 0x004fc40000000028 */
[----:B0-----:R-:W-:Y:S01]  /*2810*/  PRMT R73, R34, 0x5410, R35 ;  /* 0x0000541022497816 */ /* 0x001fe20000000023 */
[----:B------:R-:W-:-:S04]  /*2820*/  IMAD.WIDE.U32 R34, R38, 0x10000, RZ ;  /* 0x0001000026227825 */ /* 0x000fc800078e00ff */
[----:B------:R-:W-:Y:S01]  /*2830*/  F2F.F16.F32 R67, R67 ;  /* 0x0000004300437304 */ /* 0x000fe20000200800 */
[----:B---3--:R-:W-:Y:S01]  /*2840*/  FSEL R42, R37, RZ, P0 ;  /* 0x000000ff252a7208 */ /* 0x008fe20000000000 */
[----:B------:R-:W-:Y:S01]  /*2850*/  IMAD.WIDE.U32 R36, R36, 0x10000, RZ ;  /* 0x0001000024247825 */ /* 0x000fe200078e00ff */
[----:B------:R-:W-:Y:S02]  /*2860*/  LOP3.LUT R35, R71, R35, RZ, 0xfc, !PT ;  /* 0x0000002347237212 */ /* 0x000fe400078efcff */
[----:B------:R-:W-:Y:S01]  /*2870*/  LOP3.LUT R34, R34, R75, RZ, 0xfc, !PT ;  /* 0x0000004b22227212 */ /* 0x000fe200078efcff */
[----:B----4-:R-:W-:Y:S02]  /*2880*/  IMAD.WIDE.U32 R38, R66, 0x10000, RZ ;  /* 0x0001000042267825 */ /* 0x010fe400078e00ff */
[----:B------:R-:W0:Y:S01]  /*2890*/  F2F.F16.F32 R68, R69 ;  /* 0x0000004500447304 */ /* 0x000e220000200800 */
[----:B------:R-:W-:Y:S02]  /*28a0*/  LOP3.LUT R36, R36, R41, RZ, 0xfc, !PT ;  /* 0x0000002924247212 */ /* 0x000fe400078efcff */
[----:B------:R-:W-:Y:S01]  /*28b0*/  LOP3.LUT R37, R73, R37, RZ, 0xfc, !PT ;  /* 0x0000002549257212 */ /* 0x000fe200078efcff */
[----:B-1----:R-:W-:-:S04]  /*28c0*/  IMAD.WIDE.U32 R40, R59, 0x8, R32 ;  /* 0x000000083b287825 */ /* 0x002fc800078e0020 */
[----:B------:R-:W1:Y:S01]  /*28d0*/  F2F.F16.F32 R43, R42 ;  /* 0x0000002a002b7304 */ /* 0x000e620000200800 */
        /* <DEDUP_REMOVED lines=9> */
.L_x_4338:
        /* <DEDUP_REMOVED lines=34> */
[----:B------:R-:W-:Y:S01]  /*2b90*/  F2F.F16.F32 R81, R81 ;  /* 0x0000005100517304 */ /* 0x000fe20000200800 */
        /* <DEDUP_REMOVED lines=10> */
[----:B------:R0:W-:Y:S01]  /*2c40*/  F2F.F16.F32 R77, R38 ;  /* 0x00000026004d7304 */ /* 0x0001e20000200800 */
        /* <DEDUP_REMOVED lines=9> */
[----:B------:R-:W0:Y:S01]  /*2ce0*/  F2F.F16.F32 R76, R76 ;  /* 0x0000004c004c7304 */ /* 0x000e220000200800 */
[----:B------:R-:W-:Y:S01]  /*2cf0*/  ISETP.GE.U32.AND P0, PT, R73, 0x1000000, PT ;  /* 0x010000004900780c */ /* 0x000fe20003f06070 */
[----:B------:R-:W-:Y:S01]  /*2d00*/  FMUL.FTZ R70, R38, UR4 ;  /* 0x0000000426467c20 */ /* 0x000fe20008410000 */
[----:B------:R-:W-:Y:S01]  /*2d10*/  FMUL.FTZ R73, R39, UR4 ;  /* 0x0000000427497c20 */ /* 0x000fe20008410000 */
[----:B------:R-:W-:Y:S01]  /*2d20*/  FADD.FTZ R78, R69, -R74 ;  /* 0x8000004a454e7221 */ /* 0x000fe20000010000 */
[----:B------:R-:W-:Y:S01]  /*2d30*/  FFMA.FTZ R74, R43, UR5, R80 ;  /* 0x000000052b4a7c23 */ /* 0x000fe20008010050 */
[----:B------:R-:W-:Y:S01]  /*2d40*/  FMUL.FTZ R72, R70, UR25 ;  /* 0x0000001946487c20 */ /* 0x000fe20008410000 */
[----:B------:R-:W-:Y:S01]  /*2d50*/  FMUL.FTZ R73, R73, UR25 ;  /* 0x0000001949497c20 */ /* 0x000fe20008410000 */
[----:B------:R1:W-:Y:S01]  /*2d60*/  F2F.F16.F32 R70, R41 ;  /* 0x0000002900467304 */ /* 0x0003e20000200800 */
        /* <DEDUP_REMOVED lines=11> */
[----:B------:R1:W-:Y:S01]  /*2e20*/  F2F.F16.F32 R78, R73 ;  /* 0x00000049004e7304 */ /* 0x0003e20000200800 */
[----:B------:R-:W-:Y:S01]  /*2e30*/  FMUL.FTZ R41, R41, UR25 ;  /* 0x0000001929297c20 */ /* 0x000fe20008410000 */
[----:B0-----:R-:W-:-:S04]  /*2e40*/  PRMT R77, R77, 0x5410, R76 ;  /* 0x000054104d4d7816 */ /* 0x001fc8000000004c */
[----:B------:R-:W-:Y:S01]  /*2e50*/  FSEL R69, R41, RZ, P0 ;  /* 0x000000ff29457208 */ /* 0x000fe20000000000 */
[----:B------:R-:W-:Y:S01]  /*2e60*/  FFMA.FTZ R41, R74, UR8, R29 ;  /* 0x000000084a297c23 */ /* 0x000fe2000801001d */
[C---:B------:R-:W-:Y:S01]  /*2e70*/  ISETP.GE.U32.AND P0, PT, R68.reuse, 0x1000000, PT ;  /* 0x010000004400780c */ /* 0x040fe20003f06070 */
[----:B------:R0:W2:Y:S02]  /*2e80*/  F2F.F16.F32 R71, R72 ;  /* 0x0000004800477304 */ /* 0x0000a40000200800 */
[----:B------:R-:W-:Y:S01]  /*2e90*/  FMUL.FTZ R66, R41, UR4 ;  /* 0x0000000429427c20 */ /* 0x000fe20008410000 */
[----:B------:R-:W-:Y:S02]  /*2ea0*/  FSEL R82, R75, RZ, P0 ;  /* 0x000000ff4b527208 */ /* 0x000fe40000000000 */
[----:B------:R-:W-:Y:S01]  /*2eb0*/  LOP3.LUT P0, RZ, R68, 0xff00, RZ, 0xc0, !PT ;  /* 0x0000ff0044ff7812 */ /* 0x000fe2000780c0ff */
[----:B-1----:R-:W-:Y:S01]  /*2ec0*/  FMUL.FTZ R73, R66, UR25 ;  /* 0x0000001942497c20 */ /* 0x002fe20008410000 */
[----:B------:R-:W1:Y:S01]  /*2ed0*/  LDC.64 R74, c[0x0][0x468] ;  /* 0x00011a00ff4a7b82 */ /* 0x000e620000000a00 */
[----:B------:R-:W-:Y:S01]  /*2ee0*/  F2F.F16.F32 R69, R69 ;  /* 0x0000004500457304 */ /* 0x000fe20000200800 */
[----:B0-----:R-:W-:-:S02]  /*2ef0*/  FMUL.FTZ R72, R40, UR4 ;  /* 0x0000000428487c20 */ /* 0x001fc40008410000 */
[----:B------:R-:W-:Y:S02]  /*2f00*/  FSEL R80, R73, RZ, P0 ;  /* 0x000000ff49507208 */ /* 0x000fe40000000000 */
[----:B------:R-:W-:Y:S01]  /*2f10*/  FMUL.FTZ R72, R72, UR25 ;  /* 0x0000001948487c20 */ /* 0x000fe20008410000 */
[----:B------:R-:W-:Y:S01]  /*2f20*/  LOP3.LUT P0, RZ, R68, 0xff, RZ, 0xc0, !PT ;  /* 0x000000ff44ff7812 */ /* 0x000fe2000780c0ff */
[----:B------:R-:W0:Y:S01]  /*2f30*/  LDC.64 R66, c[0x0][0x478] ;  /* 0x00011e00ff427b82 */ /* 0x000e220000000a00 */
[----:B------:R-:W3:Y:S02]  /*2f40*/  F2F.F16.F32 R82, R82 ;  /* 0x0000005200527304 */ /* 0x000ee40000200800 */
[----:B------:R-:W-:Y:S01]  /*2f50*/  FSEL R83, R72, RZ, P0 ;  /* 0x000000ff48537208 */ /* 0x000fe20000000000 */
[----:B------:R-:W-:Y:S01]  /*2f60*/  IMAD.WIDE.U32 R72, R81, 0x10000, RZ ;  /* 0x0001000051487825 */ /* 0x000fe200078e00ff */
[----:B--2---:R-:W-:-:S03]  /*2f70*/  PRMT R81, R71, 0x5410, R78 ;  /* 0x0000541047517816 */ /* 0x004fc6000000004e */
[----:B------:R-:W-:Y:S01]  /*2f80*/  IMAD.WIDE.U32 R70, R70, 0x10000, RZ ;  /* 0x0001000046467825 */ /* 0x000fe200078e00ff */
[----:B------:R1:W2:Y:S01]  /*2f90*/  F2F.F16.F32 R68, R80 ;  /* 0x0000005000447304 */ /* 0x0002a20000200800 */
[----:B------:R-:W-:-:S03]  /*2fa0*/  LOP3.LUT R73, R77, R73, RZ, 0xfc, !PT ;  /* 0x000000494d497212 */ /* 0x000fc600078efcff */
[----:B------:R-:W-:Y:S02]  /*2fb0*/  LOP3.LUT R71, R81, R71, RZ, 0xfc, !PT ;  /* 0x0000004751477212 */ /* 0x000fe400078efcff */
[----:B---3--:R-:W-:Y:S02]  /*2fc0*/  PRMT R85, R69, 0x5410, R82 ;  /* 0x0000541045557816 */ /* 0x008fe40000000052 */
[----:B------:R-:W3:Y:S01]  /*2fd0*/  F2F.F16.F32 R84, R84 ;  /* 0x0000005400547304 */ /* 0x000ee20000200800 */
[----:B-1----:R-:W-:-:S04]  /*2fe0*/  IMAD.WIDE.U32 R80, R59, 0x8, R74 ;  /* 0x000000083b507825 */ /* 0x002fc800078e004a */
[----:B--2---:R-:W-:-:S03]  /*2ff0*/  IMAD.WIDE.U32 R68, R68, 0x10000, RZ ;  /* 0x0001000044447825 */ /* 0x004fc600078e00ff */
[----:B------:R-:W1:Y:S01]  /*3000*/  F2F.F16.F32 R79, R79 ;  /* 0x0000004f004f7304 */ /* 0x000e620000200800 */
[----:B0-----:R-:W-:Y:S01]  /*3010*/  IMAD.WIDE.U32 R76, R59, 0x10, R66 ;  /* 0x000000103b4c7825 */ /* 0x001fe200078e0042 */
[----:B------:R-:W-:Y:S02]  /*3020*/  LOP3.LUT R69, R85, R69, RZ, 0xfc, !PT ;  /* 0x0000004555457212 */ /* 0x000fe400078efcff */
[----:B---3--:R-:W-:-:S04]  /*3030*/  LOP3.LUT R72, R72, R84, RZ, 0xfc, !PT ;  /* 0x0000005448487212 */ /* 0x008fc800078efcff */
[----:B------:R-:W0:Y:S01]  /*3040*/  F2F.F16.F32 R83, R83 ;  /* 0x0000005300537304 */ /* 0x000e220000200800 */
        /* <DEDUP_REMOVED lines=12> */
.L_x_4337:
        /* <DEDUP_REMOVED lines=28> */
.L_x_4334:
        /* <DEDUP_REMOVED lines=15> */
.L_x_4340:
        /* <DEDUP_REMOVED lines=12> */
.L_x_6781:


//--------------------- .text._ZN10layer_norm22ln_bwd_finalize_kernelINS_22Kernel_traits_finalizeILj1536E6__halfS2_fS2_fjLb0ELj1024ELj4ENS_18Kernel_traits_baseILj1536ES2_S2_fS2_fjLj1024EEEEELb0ELb0EEEvNS_9BwdParamsE --------------------------
	.section	.text._ZN10layer_norm22ln_bwd_finalize_kernelINS_22Kernel_traits_finalizeILj1536E6__halfS2_fS2_fjLb0ELj1024ELj4ENS_18Kernel_traits_baseILj1536ES2_S2_fS2_fjLj1024EEEEELb0ELb0EEEvNS_9BwdParamsE,"ax",@progbits
	.align	128
        .global         _ZN10layer_norm22ln_bwd_finalize_kernelINS_22Kernel_traits_finalizeILj1536E6__halfS2_fS2_fjLb0ELj1024ELj4ENS_18Kernel_traits_baseILj1536ES2_S2_fS2_fjLj1024EEEEELb0ELb0EEEvNS_9BwdParamsE
        .type           _ZN10layer_norm22ln_bwd_finalize_kernelINS_22Kernel_traits_finalizeILj1536E6__halfS2_fS2_fjLb0ELj1024ELj4ENS_18Kernel_traits_baseILj1536ES2_S2_fS2_fjLj1024EEEEELb0ELb0EEEvNS_9BwdParamsE,@function
        .size           _ZN10layer_norm22ln_bwd_finalize_kernelINS_22Kernel_traits_finalizeILj1536E6__halfS2_fS2_fjLb0ELj1024ELj4ENS_18Kernel_traits_baseILj1536ES2_S2_fS2_fjLj1024EEEEELb0ELb0EEEvNS_9BwdParamsE,(.L_x_6782 - _ZN10layer_norm22ln_bwd_finalize_kernelINS_22Kernel_traits_finalizeILj1536E6__halfS2_fS2_fjLb0ELj1024ELj4ENS_18Kernel_traits_baseILj1536ES2_S2_fS2_fjLj1024EEEEELb0ELb0EEEvNS_9BwdParamsE)
        .other          _ZN10layer_norm22ln_bwd_finalize_kernelINS_22Kernel_traits_finalizeILj1536E6__halfS2_fS2_fjLb0ELj1024ELj4ENS_18Kernel_traits_baseILj1536ES2_S2_fS2_fjLj1024EEEEELb0ELb0EEEvNS_9BwdParamsE,@"STO_CUDA_ENTRY STV_DEFAULT"
_ZN10layer_norm22ln_bwd_finalize_kernelINS_22Kernel_traits_finalizeILj1536E6__halfS2_fS2_fjLb0ELj1024ELj4ENS_18Kernel_traits_baseILj1536ES2_S2_fS2_fjLj1024EEEEELb0ELb0EEEvNS_9BwdParamsE:
.text._ZN10layer_norm22ln_bwd_finalize_kernelINS_22Kernel_traits_finalizeILj1536E6__halfS2_fS2_fjLb0ELj1024ELj4ENS_18Kernel_traits_baseILj1536ES2_S2_fS2_fjLj1024EEEEELb0ELb0EEEvNS_9BwdParamsE:
        /* <DEDUP_REMOVED lines=82> */
.L_x_4345:
        /* <DEDUP_REMOVED lines=118> */
.L_x_4344:
[----:B------:R-:W-:Y:S05]  /*0c80*/  BSYNC.RECONVERGENT B1 ;  /* 0x0000000000017941 */ /* 0x000fea0003800200 */
.L_x_4343:
        /* <DEDUP_REMOVED lines=75> */
.L_x_4347:
[----:B------:R-:W-:Y:S05]  /*1140*/  BSYNC.RECONVERGENT B1 ;  /* 0x0000000000017941 */ /* 0x000fea0003800200 */
.L_x_4346:
        /* <DEDUP_REMOVED lines=37> */
.L_x_4349:
[----:B------:R-:W-:Y:S05]  /*13a0*/  BSYNC.RECONVERGENT B1 ;  /* 0x0000000000017941 */ /* 0x000fea0003800200 */
.L_x_4348:
[----:B------:R-:W-:Y:S05]  /*13b0*/  @!P1 BRA `(.L_x_4342) ;  /* 0x0000000000409947 */ /* 0x000fea0003800000 */
[----:B------:R-:W0:Y:S01]  /*13c0*/  LDC.64 R10, c[0x0][0x440] ;  /* 0x00011000ff0a7b82 */ /* 0x000e220000000a00 */
[----:B------:R-:W-:Y:S01]  /*13d0*/  IMAD R59, R0, R56, R59 ;  /* 0x00000038003b7224 */ /* 0x000fe200078e023b */
[----:B------:R-:W-:Y:S02]  /*13e0*/  LOP3.LUT R8, R8, 0x1f, RZ, 0xc0, !PT ;  /* 0x0000001f08087812 */ /* 0x000fe400078ec0ff */
[----:B------:R-:W-:Y:S02]  /*13f0*/  IADD3 R9, PT, PT, -R9, RZ, RZ ;  /* 0x000000ff09097210 */ /* 0x000fe40007ffe1ff */
[----:B------:R-:W-:Y:S02]  /*1400*/  IADD3 R59, PT, PT, R8, R59, RZ ;  /* 0x0000003b083b7210 */ /* 0x000fe40007ffe0ff */
[----:B------:R-:W1:Y:S05]  /*1410*/  LDC.64 R12, c[0x0][0x448] ;  /* 0x00011200ff0c7b82 */ /* 0x000e6a0000000a00 */
.L_x_4350:
        /* <DEDUP_REMOVED lines=10> */
.L_x_4342:
[----:B------:R-:W-:Y:S05]  /*14c0*/  BSYNC.RECONVERGENT B0 ;  /* 0x0000000000007941 */ /* 0x000fea0003800200 */
.L_x_4341:
        /* <DEDUP_REMOVED lines=59> */
.L_x_4351:
        /* <DEDUP_REMOVED lines=16> */
.L_x_6782:


//--------------------- .text._ZN10layer_norm13ln_bwd_kernelINS_13Kernel_traitsI6__halfS2_fS2_fjLj1536ELj1ELj1ELj4ELj8ENS_18Kernel_traits_baseILj1536ES2_S2_fS2_fjLj128EEEEELb1ELb0ELb1ELb0EEEvNS_9BwdParamsE --------------------------
	.section	.text._ZN10layer_norm13ln_bwd_kernelINS_13Kernel_traitsI6__halfS2_fS2_fjLj1536ELj1ELj1ELj4ELj8ENS_18Kernel_traits_baseILj1536ES2_S2_fS2_fjLj128EEEEELb1ELb0ELb1ELb0EEEvNS_9BwdParamsE,"ax",@progbits
	.align	128
        .global         _ZN10layer_norm13ln_bwd_kernelINS_13Kernel_traitsI6__halfS2_fS2_fjLj1536ELj1ELj1ELj4ELj8ENS_18Kernel_traits_baseILj1536ES2_S2_fS2_fjLj128EEEEELb1ELb0ELb1ELb0EEEvNS_9BwdParamsE
        .type           _ZN10layer_norm13ln_bwd_kernelINS_13Kernel_traitsI6__halfS2_fS2_fjLj1536ELj1ELj1ELj4ELj8ENS_18Kernel_traits_baseILj1536ES2_S2_fS2_fjLj128EEEEELb1ELb0ELb1ELb0EEEvNS_9BwdParamsE,@function
        .size           _ZN10layer_norm13ln_bwd_kernelINS_13Kernel_traitsI6__halfS2_fS2_fjLj1536ELj1ELj1ELj4ELj8ENS_18Kernel_traits_baseILj1536ES2_S2_fS2_fjLj128EEEEELb1ELb0ELb1ELb0EEEvNS_9BwdParamsE,(.L_x_6783 - _ZN10layer_norm13ln_bwd_kernelINS_13Kernel_traitsI6__halfS2_fS2_fjLj1536ELj1ELj1ELj4ELj8ENS_18Kernel_traits_baseILj1536ES2_S2_fS2_fjLj128EEEEELb1ELb0ELb1ELb0EEEvNS_9BwdParamsE)
        .other          _ZN10layer_norm13ln_bwd_kernelINS_13Kernel_traitsI6__halfS2_fS2_fjLj1536ELj1ELj1ELj4ELj8ENS_18Kernel_traits_baseILj1536ES2_S2_fS2_fjLj128EEEEELb1ELb0ELb1ELb0EEEvNS_9BwdParamsE,@"STO_CUDA_ENTRY STV_DEFAULT"
_ZN10layer_norm13ln_bwd_kernelINS_13Kernel_traitsI6__halfS2_fS2_fjLj1536ELj1ELj1ELj4ELj8ENS_18Kernel_traits_baseILj1536ES2_S2_fS2_fjLj128EEEEELb1ELb0ELb1ELb0EEEvNS_9BwdParamsE:
.text._ZN10layer_norm13ln_bwd_kernelINS_13Kernel_traitsI6__halfS2_fS2_fjLj1536ELj1ELj1ELj4ELj8ENS_18Kernel_traits_baseILj1536ES2_S2_fS2_fjLj128EEEEELb1ELb0ELb1ELb0EEEvNS_9BwdParamsE:
        /* <DEDUP_REMOVED lines=41> */
[--C-:B------:R-:W-:Y:S02]  /*0290*/  SHF.R.U64 R0, R8, 0x10, R9.reuse ;  /* 0x0000001008007819 */ /* 0x100fe40000001209 */
[----:B------:R-:W-:Y:S02]  /*02a0*/  CS2R R36, SRZ ;  /* 0x0000000000247805 */ /* 0x000fe4000001ff00 */
[----:B------:R-:W-:Y:S02]  /*02b0*/  MOV R87, R9 ;  /* 0x0000000900577202 */ /* 0x000fe40000000f00 */
[----:B------:R-:W-:Y:S02]  /*02c0*/  CS2R R38, SRZ ;  /* 0x0000000000267805 */ /* 0x000fe4000001ff00 */
[----:B------:R-:W-:Y:S01]  /*02d0*/  SHF.R.U32.HI R3, RZ, 0x10, R9 ;  /* 0x00000010ff037819 */ /* 0x000fe20000011609 */
[----:B------:R-:W-:Y:S01]  /*02e0*/  IMAD.MOV.U32 R9, RZ, RZ, R12 ;  /* 0x000000ffff097224 */ /* 0x000fe200078e000c */
[----:B------:R-:W-:-:S02]  /*02f0*/  PRMT R90, R0, 0x5410, R90 ;  /* 0x00005410005a7816 */ /* 0x000fc4000000005a */
        /* <DEDUP_REMOVED lines=11> */
[----:B------:R-:W-:-:S02]  /*03b0*/  PRMT R87, R3, 0x5410, R87 ;  /* 0x0000541003577816 */ /* 0x000fc40000000057 */
        /* <DEDUP_REMOVED lines=20> */
.L_x_4392:
[----:B0-----:R-:W-:-:S06]  /*0500*/  UIMAD.WIDE UR28, UR6, 0x4, UR18 ;  /* 0x00000004061c78a5 */ /* 0x001fcc000f8e0212 */
[----:B---3--:R-:W-:Y:S01]  /*0510*/  IMAD.U32 R52, RZ, RZ, UR28 ;  /* 0x0000001cff347e24 */ /* 0x008fe2000f8e00ff */
[----:B------:R-:W-:Y:S01]  /*0520*/  MOV R53, UR29 ;  /* 0x0000001d00357c02 */ /* 0x000fe20008000f00 */
[----:B------:R-:W-:-:S04]  /*0530*/  UIMAD.WIDE UR28, UR6, 0x4, UR14 ;  /* 0x00000004061c78a5 */ /* 0x000fc8000f8e020e */
[----:B--2---:R0:W2:Y:S02]  /*0540*/  LDG.E R55, desc[UR20][R52.64] ;  /* 0x0000001434377981 */ /* 0x0040a4000c1e1900 */
[----:B0-----:R-:W-:Y:S01]  /*0550*/  IMAD.U32 R52, RZ, RZ, UR28 ;  /* 0x0000001cff347e24 */ /* 0x001fe2000f8e00ff */
[----:B------:R-:W-:Y:S01]  /*0560*/  MOV R53, UR29 ;  /* 0x0000001d00357c02 */ /* 0x000fe20008000f00 */
[----:B------:R-:W-:-:S04]  /*0570*/  UIMAD.WIDE UR28, UR6, 0x4, UR16 ;  /* 0x00000004061c78a5 */ /* 0x000fc8000f8e0210 */
[----:B------:R-:W3:Y:S02]  /*0580*/  LDG.E R54, desc[UR20][R52.64] ;  /* 0x0000001434367981 */ /* 0x000ee4000c1e1900 */
[----:B------:R-:W-:Y:S01]  /*0590*/  IMAD.U32 R72, RZ, RZ, UR28 ;  /* 0x0000001cff487e24 */ /* 0x000fe2000f8e00ff */
[----:B------:R-:W-:-:S05]  /*05a0*/  MOV R73, UR29 ;  /* 0x0000001d00497c02 */ /* 0x000fca0008000f00 */
[----:B-----5:R0:W5:Y:S01]  /*05b0*/  LDG.E R72, desc[UR20][R72.64] ;  /* 0x0000001448487981 */ /* 0x020162000c1e1900 */
[----:B------:R-:W-:Y:S01]  /*05c0*/  BSSY.RECONVERGENT B0, `(.L_x_4353) ;  /* 0x0000110000007945 */ /* 0x000fe20003800200 */
[----:B--2---:R-:W-:-:S13]  /*05d0*/  R2UR UR32, R55 ;  /* 0x00000000372072ca */ /* 0x004fda00000e0000 */
[----:B------:R-:W-:Y:S01]  /*05e0*/  UISETP.GE.AND UP2, UPT, UR32, 0x1, UPT ;  /* 0x000000012000788c */ /* 0x000fe2000bf46270 */
[----:B---3--:R-:W-:-:S08]  /*05f0*/  R2UR UR31, R54 ;  /* 0x00000000361f72ca */ /* 0x008fd000000e0000 */
[----:B01----:R-:W-:Y:S07]  /*0600*/  BRA.U !UP2, `(.L_x_4354) ;  /* 0x0000000d0a387547 */ /* 0x003fee000b800000 */
        /* <DEDUP_REMOVED lines=9> */
[----:B------:R-:W-:Y:S02]  /*06a0*/  HFMA2 R74, -RZ, RZ, 0, 0 ;  /* 0x00000000ff4a7431 */ /* 0x000fe400000001ff */
[----:B------:R-:W-:Y:S01]  /*06b0*/  IMAD.MOV.U32 R57, RZ, RZ, RZ ;  /* 0x000000ffff397224 */ /* 0x000fe200078e00ff */
[----:B------:R-:W-:Y:S01]  /*06c0*/  MOV R56, UR7 ;  /* 0x0000000700387c02 */ /* 0x000fe20008000f00 */
[----:B-1----:R-:W-:Y:S01]  /*06d0*/  UIMAD UR7, UR6, UR10, URZ ;  /* 0x0000000a060772a4 */ /* 0x002fe2000f8e02ff */
[C---:B------:R-:W-:Y:S01]  /*06e0*/  ISETP.GE.U32.AND P1, PT, R2.reuse, 0x100, PT ;  /* 0x000001000200780c */ /* 0x040fe20003f26070 */
[----:B------:R-:W-:Y:S01]  /*06f0*/  IMAD.MOV.U32 R73, RZ, RZ, RZ ;  /* 0x000000ffff497224 */ /* 0x000fe200078e00ff */
[----:B------:R-:W-:Y:S01]  /*0700*/  ISETP.GE.U32.AND P3, PT, R2, 0x180, PT ;  /* 0x000001800200780c */ /* 0x000fe20003f66070 */
[----:B------:R-:W-:Y:S01]  /*0710*/  USHF.R.S32.HI UR8, URZ, 0x1f, UR7 ;  /* 0x0000001fff087899 */ /* 0x000fe20008011407 */
[----:B------:R-:W-:-:S03]  /*0720*/  @P4 VIADD R54, R72, 0xffffffff ;  /* 0xffffffff48364836 */ /* 0x000fc60000000000 */
[----:B------:R-:W-:Y:S01]  /*0730*/  ULEA.HI UR8, UR8, UR7, URZ, 0x2 ;  /* 0x0000000708087291 */ /* 0x000fe2000f8f10ff */
[----:B------:R-:W-:-:S05]  /*0740*/  @P4 IMAD R54, R54, UR10, RZ ;  /* 0x0000000a36364c24 */ /* 0x000fca000f8e02ff */
[----:B------:R-:W-:Y:S02]  /*0750*/  @P4 SHF.R.S32.HI R55, RZ, 0x1f, R54 ;  /* 0x0000001fff374819 */ /* 0x000fe40000011436 */
[----:B------:R-:W-:Y:S02]  /*0760*/  MOV R71, UR8 ;  /* 0x0000000800477c02 */ /* 0x000fe40008000f00 */
[----:B------:R-:W-:Y:S01]  /*0770*/  @P4 LEA.HI R55, R55, R54, RZ, 0x2 ;  /* 0x0000003637374211 */ /* 0x000fe200078f10ff */
[----:B------:R-:W-:Y:S01]  /*0780*/  IMAD R54, R56, UR10, RZ ;  /* 0x0000000a38367c24 */ /* 0x000fe2000f8e02ff */
[-C--:B------:R-:W-:Y:S02]  /*0790*/  LEA.HI.SX32 R71, R71, R92.reuse, 0x1e ;  /* 0x0000005c47477211 */ /* 0x080fe400078ff2ff */
[----:B------:R-:W-:Y:S02]  /*07a0*/  @P4 LEA.HI.SX32 R57, R55, R92, 0x1e ;  /* 0x0000005c37394211 */ /* 0x000fe400078ff2ff */
[----:B0-----:R-:W-:Y:S01]  /*07b0*/  SHF.R.S32.HI R53, RZ, 0x1f, R54 ;  /* 0x0000001fff357819 */ /* 0x001fe20000011436 */
[----:B------:R-:W-:-:S03]  /*07c0*/  IMAD.MOV.U32 R75, RZ, RZ, R71 ;  /* 0x000000ffff4b7224 */ /* 0x000fc600078e0047 */
[----:B------:R-:W-:-:S04]  /*07d0*/  LEA.HI R53, R53, R54, RZ, 0x2 ;  /* 0x0000003635357211 */ /* 0x000fc800078f10ff */
[----:B------:R-:W-:Y:S02]  /*07e0*/  LEA.HI.SX32 R76, R53, R92, 0x1e ;  /* 0x0000005c354c7211 */ /* 0x000fe400078ff2ff */
        /* <DEDUP_REMOVED lines=10> */
[----:B------:R-:W-:-:S13]  /*0890*/  ISETP.NE.AND.EX P0, PT, RZ, UR25, PT, P0 ;  /* 0x00000019ff007c0c */ /* 0x000fda000bf05300 */
[----:B------:R-:W0:Y:S02]  /*08a0*/  @P0 LDC.64 R58, c[0x0][0x438] ;  /* 0x00010e00ff3a0b82 */ /* 0x000e240000000a00 */
[----:B0-----:R-:W-:-:S05]  /*08b0*/  @P0 IMAD.WIDE.U32 R58, R75, 0x10, R58 ;  /* 0x000000104b3a0825 */ /* 0x001fca00078e003a */
[----:B------:R2:W5:Y:S02]  /*08c0*/  @P0 LDG.E.128 R12, desc[UR20][R58.64] ;  /* 0x000000143a0c0981 */ /* 0x000564000c1e1d00 */
[----:B--2---:R-:W-:-:S05]  /*08d0*/  IMAD.WIDE.U32 R58, R57, 0x4, R62 ;  /* 0x00000004393a7825 */ /* 0x004fca00078e003e */
[----:B------:R0:W5:Y:S01]  /*08e0*/  LDG.E R3, desc[UR20][R58.64] ;  /* 0x000000143a037981 */ /* 0x000162000c1e1900 */
[----:B------:R-:W-:Y:S01]  /*08f0*/  HADD2.F32 R82, -RZ, R91.H0_H0 ;  /* 0x2000005bff527230 */ /* 0x000fe20000004100 */
[----:B------:R-:W-:Y:S01]  /*0900*/  IADD3 R57, PT, PT, R57, 0x80, RZ ;  /* 0x0000008039397810 */ /* 0x000fe20007ffe0ff */
[----:B------:R-:W-:Y:S01]  /*0910*/  VIADD R76, R76, 0x80 ;  /* 0x000000804c4c7836 */ /* 0x000fe20000000000 */
[----:B------:R-:W-:Y:S02]  /*0920*/  IADD3 R75, PT, PT, R75, 0x80, RZ ;  /* 0x000000804b4b7810 */ /* 0x000fe40007ffe0ff */
[----:B---3--:R-:W-:Y:S01]  /*0930*/  MOV R0, R10 ;  /* 0x0000000a00007202 */ /* 0x008fe20000000f00 */
[--C-:B0-----:R-:W-:Y:S01]  /*0940*/  IMAD.MOV.U32 R58, RZ, RZ, R11.reuse ;  /* 0x000000ffff3a7224 */ /* 0x101fe200078e000b */
[--C-:B------:R-:W-:Y:S01]  /*0950*/  SHF.R.U64 R62, R10, 0x10, R11.reuse ;  /* 0x000000100a3e7819 */ /* 0x100fe2000000120b */
[----:B------:R-:W-:Y:S01]  /*0960*/  HADD2.F32 R10, -RZ, R88.H0_H0 ;  /* 0x20000058ff0a7230 */ /* 0x000fe20000004100 */
[----:B------:R-:W-:Y:S01]  /*0970*/  SHF.R.U32.HI R59, RZ, 0x10, R11 ;  /* 0x00000010ff3b7819 */ /* 0x000fe2000001160b */
[----:B------:R-:W-:-:S02]  /*0980*/  HADD2.F32 R11, -RZ, R0.H0_H0 ;  /* 0x20000000ff0b7230 */ /* 0x000fc40000004100 */
[C---:B----4-:R-:W-:Y:S01]  /*0990*/  FADD.FTZ R52, -R56.reuse, R52 ;  /* 0x0000003438347221 */ /* 0x050fe20000010100 */
[----:B------:R-:W-:-:S03]  /*09a0*/  FADD.FTZ R53, -R56, R53 ;  /* 0x0000003538357221 */ /* 0x000fc60000010100 */
[----:B------:R-:W-:Y:S01]  /*09b0*/  FMUL.FTZ R0, R52, UR31 ;  /* 0x0000001f34007c20 */ /* 0x000fe20008410000 */
[----:B------:R-:W-:Y:S01]  /*09c0*/  FADD.FTZ R24, R24, R11 ;  /* 0x0000000b18187221 */ /* 0x000fe20000010000 */
[-C--:B------:R-:W-:Y:S02]  /*09d0*/  FMUL.FTZ R10, R10, R11.reuse ;  /* 0x0000000b0a0a7220 */ /* 0x080fe40000410000 */
[----:B------:R-:W-:Y:S01]  /*09e0*/  FFMA.FTZ R36, R0, R11, R36 ;  /* 0x0000000b00247223 */ /* 0x000fe20000010024 */
[----:B------:R-:W-:Y:S01]  /*09f0*/  FMUL.FTZ R11, R53, UR31 ;  /* 0x0000001f350b7c20 */ /* 0x000fe20008410000 */
[----:B------:R-:W-:Y:S02]  /*0a00*/  HADD2.F32 R62, -RZ, R62.H0_H0 ;  /* 0x2000003eff3e7230 */ /* 0x000fe40000004100 */
[----:B------:R-:W-:Y:S02]  /*0a10*/  HADD2.F32 R53, -RZ, R91.H1_H1 ;  /* 0x3000005bff357230 */ /* 0x000fe40000004100 */
[----:B------:R-:W-:Y:S01]  /*0a20*/  FADD.FTZ R54, -R56, R54 ;  /* 0x0000003638367221 */ /* 0x000fe20000010100 */
[----:B------:R-:W-:-:S02]  /*0a30*/  HADD2.F32 R83, -RZ, R58.H0_H0 ;  /* 0x2000003aff537230 */ /* 0x000fc40000004100 */
[----:B------:R-:W-:Y:S01]  /*0a40*/  FADD.FTZ R25, R25, R62 ;  /* 0x0000003e19197221 */ /* 0x000fe20000010000 */
[-C--:B------:R-:W-:Y:S01]  /*0a50*/  FFMA.FTZ R37, R11, R62.reuse, R37 ;  /* 0x0000003e0b257223 */ /* 0x080fe20000010025 */
[----:B------:R-:W-:Y:S01]  /*0a60*/  FMUL.FTZ R84, R53, R62 ;  /* 0x0000003e35547220 */ /* 0x000fe20000410000 */
[----:B------:R-:W-:Y:S01]  /*0a70*/  FMUL.FTZ R62, R54, UR31 ;  /* 0x0000001f363e7c20 */ /* 0x000fe20008410000 */
[----:B------:R-:W-:Y:S02]  /*0a80*/  HADD2.F32 R52, -RZ, R89.H0_H0 ;  /* 0x20000059ff347230 */ /* 0x000fe40000004100 */
[----:B------:R-:W-:Y:S01]  /*0a90*/  FADD.FTZ R55, -R56, R55 ;  /* 0x0000003738377221 */ /* 0x000fe20000010100 */
[----:B------:R-:W-:Y:S01]  /*0aa0*/  FADD.FTZ R26, R26, R83 ;  /* 0x000000531a1a7221 */ /* 0x000fe20000010000 */
[-C--:B------:R-:W-:Y:S01]  /*0ab0*/  FFMA.FTZ R38, R62, R83.reuse, R38 ;  /* 0x000000533e267223 */ /* 0x080fe20000010026 */
[----:B------:R-:W-:Y:S01]  /*0ac0*/  FMUL.FTZ R83, R52, R83 ;  /* 0x0000005334537220 */ /* 0x000fe20000410000 */
[----:B------:R-:W-:-:S02]  /*0ad0*/  HADD2.F32 R52, -RZ, R59.H0_H0 ;  /* 0x2000003bff347230 */ /* 0x000fc40000004100 */
[----:B------:R-:W-:Y:S01]  /*0ae0*/  FMUL.FTZ R63, R55, UR31 ;  /* 0x0000001f373f7c20 */ /* 0x000fe20008410000 */
        /* <DEDUP_REMOVED lines=10> */
[----:B------:R-:W-:-:S07]  /*0b90*/  FFMA.FTZ R74, R63, R82, R74 ;  /* 0x000000523f4a7223 */ /* 0x000fce000001004a */
.L_x_4356:
[----:B----4-:R-:W-:Y:S05]  /*0ba0*/  BSYNC.RECONVERGENT B1 ;  /* 0x0000000000017941 */ /* 0x010fea0003800200 */
.L_x_4355:
        /* <DEDUP_REMOVED lines=16> */
[--C-:B------:R-:W-:Y:S02]  /*0cb0*/  HADD2.F32 R81, -RZ, R87.reuse.H1_H1 ;  /* 0x30000057ff517230 */ /* 0x100fe40000004100 */
[----:B------:R-:W-:Y:S01]  /*0cc0*/  HADD2.F32 R70, -RZ, R87.H0_H0 ;  /* 0x20000057ff467230 */ /* 0x000fe20000004100 */
[----:B------:R-:W-:Y:S01]  /*0cd0*/  IADD3 R76, PT, PT, R76, 0x80, RZ ;  /* 0x000000804c4c7810 */ /* 0x000fe20007ffe0ff */
[----:B------:R-:W-:Y:S02]  /*0ce0*/  VIADD R57, R57, 0x80 ;  /* 0x0000008039397836 */ /* 0x000fe40000000000 */
[----:B------:R-:W-:Y:S02]  /*0cf0*/  VIADD R75, R75, 0x80 ;  /* 0x000000804b4b7836 */ /* 0x000fe40000000000 */
[----:B---3--:R-:W-:Y:S01]  /*0d00*/  IMAD.MOV.U32 R60, RZ, RZ, R58 ;  /* 0x000000ffff3c7224 */ /* 0x008fe200078e003a */
[----:B------:R-:W-:-:S04]  /*0d10*/  SHF.R.U64 R85, R58, 0x10, R59 ;  /* 0x000000103a557819 */ /* 0x000fc8000000123b */
[----:B------:R-:W-:Y:S02]  /*0d20*/  HADD2.F32 R86, -RZ, R60.H0_H0 ;  /* 0x2000003cff567230 */ /* 0x000fe40000004100 */
[C---:B----4-:R-:W-:Y:S01]  /*0d30*/  FADD.FTZ R52, -R56.reuse, R52 ;  /* 0x0000003438347221 */ /* 0x050fe20000010100 */
[----:B------:R-:W-:-:S03]  /*0d40*/  FADD.FTZ R53, -R56, R53 ;  /* 0x0000003538357221 */ /* 0x000fc60000010100 */
[----:B------:R-:W-:Y:S01]  /*0d50*/  FMUL.FTZ R60, R52, UR31 ;  /* 0x0000001f343c7c20 */ /* 0x000fe20008410000 */
[--C-:B------:R-:W-:Y:S02]  /*0d60*/  HADD2.F32 R52, -RZ, R90.reuse.H1_H1 ;  /* 0x3000005aff347230 */ /* 0x100fe40000004100 */
[----:B------:R-:W-:Y:S01]  /*0d70*/  FADD.FTZ R20, R20, R86 ;  /* 0x0000005614147221 */ /* 0x000fe20000010000 */
[----:B------:R-:W-:Y:S02]  /*0d80*/  HADD2.F32 R85, -RZ, R85.H0_H0 ;  /* 0x20000055ff557230 */ /* 0x000fe40000004100 */
[-C--:B------:R-:W-:Y:S01]  /*0d90*/  FFMA.FTZ R32, R60, R86.reuse, R32 ;  /* 0x000000563c207223 */ /* 0x080fe20000010020 */
[----:B------:R-:W-:Y:S01]  /*0da0*/  FMUL.FTZ R61, R53, UR31 ;  /* 0x0000001f353d7c20 */ /* 0x000fe20008410000 */
[----:B------:R-:W-:Y:S01]  /*0db0*/  FMUL.FTZ R86, R52, R86 ;  /* 0x0000005634567220 */ /* 0x000fe20000410000 */
[----:B------:R-:W-:Y:S02]  /*0dc0*/  HADD2.F32 R52, -RZ, R90.H0_H0 ;  /* 0x2000005aff347230 */ /* 0x000fe40000004100 */
[----:B------:R-:W-:Y:S01]  /*0dd0*/  FADD.FTZ R21, R21, R85 ;  /* 0x0000005515157221 */ /* 0x000fe20000010000 */
[----:B------:R-:W-:-:S02]  /*0de0*/  FFMA.FTZ R33, R61, R85, R33 ;  /* 0x000000553d217223 */ /* 0x000fc40000010021 */
[----:B------:R-:W-:Y:S01]  /*0df0*/  FMUL.FTZ R85, R52, R85 ;  /* 0x0000005534557220 */ /* 0x000fe20000410000 */
[----:B------:R-:W-:Y:S02]  /*0e00*/  MOV R52, R59 ;  /* 0x0000003b00347202 */ /* 0x000fe40000000f00 */
[----:B------:R-:W-:Y:S01]  /*0e10*/  SHF.R.U32.HI R53, RZ, 0x10, R59 ;  /* 0x00000010ff357819 */ /* 0x000fe2000001163b */
[----:B------:R-:W-:Y:S01]  /*0e20*/  FADD.FTZ R54, -R56, R54 ;  /* 0x0000003638367221 */ /* 0x000fe20000010100 */
[----:B------:R-:W-:Y:S01]  /*0e30*/  FADD.FTZ R73, R73, R86 ;  /* 0x0000005649497221 */ /* 0x000fe20000010000 */
[----:B------:R-:W-:Y:S02]  /*0e40*/  HADD2.F32 R52, -RZ, R52.H0_H0 ;  /* 0x20000034ff347230 */ /* 0x000fe40000004100 */
[----:B------:R-:W-:Y:S01]  /*0e50*/  FFMA.FTZ R74, R60, R86, R74 ;  /* 0x000000563c4a7223 */ /* 0x000fe2000001004a */
[----:B------:R-:W-:Y:S02]  /*0e60*/  HADD2.F32 R53, -RZ, R53.H0_H0 ;  /* 0x20000035ff357230 */ /* 0x000fe40000004100 */
[----:B------:R-:W-:Y:S01]  /*0e70*/  FADD.FTZ R55, -R56, R55 ;  /* 0x0000003738377221 */ /* 0x000fe20000010100 */
        /* <DEDUP_REMOVED lines=14> */
.L_x_4358:
[----:B------:R-:W-:Y:S05]  /*0f60*/  BSYNC.RECONVERGENT B1 ;  /* 0x0000000000017941 */ /* 0x000fea0003800200 */
.L_x_4357:
        /* <DEDUP_REMOVED lines=12> */
[----:B------:R-:W-:Y:S01]  /*1030*/  HADD2.F32 R80, -RZ, R9.H1_H1 ;  /* 0x30000009ff507230 */ /* 0x000fe20000004100 */
[----:B------:R-:W5:Y:S01]  /*1040*/  LDG.E R5, desc[UR20][R68.64] ;  /* 0x0000001444057981 */ /* 0x000f62000c1e1900 */
[----:B------:R-:W-:Y:S02]  /*1050*/  HADD2.F32 R79, -RZ, R8.H1_H1 ;  /* 0x30000008ff4f7230 */ /* 0x000fe40000004100 */
[----:B------:R-:W-:Y:S02]  /*1060*/  HADD2.F32 R78, -RZ, R7.H1_H1 ;  /* 0x30000007ff4e7230 */ /* 0x000fe40000004100 */
[----:B0-----:R-:W-:-:S05]  /*1070*/  @P0 IMAD.WIDE.U32 R66, R75, 0x10, R66 ;  /* 0x000000104b420825 */ /* 0x001fca00078e0042 */
[----:B------:R0:W5:Y:S01]  /*1080*/  @P0 LDG.E.128 R44, desc[UR20][R66.64] ;  /* 0x00000014422c0981 */ /* 0x000162000c1e1d00 */
[----:B------:R-:W-:Y:S01]  /*1090*/  HADD2.F32 R77, -RZ, R6.H1_H1 ;  /* 0x30000006ff4d7230 */ /* 0x000fe20000004100 */
[----:B---3--:R-:W-:Y:S01]  /*10a0*/  MOV R76, R58 ;  /* 0x0000003a004c7202 */ /* 0x008fe20000000f00 */
[--C-:B------:R-:W-:Y:S01]  /*10b0*/  IMAD.MOV.U32 R57, RZ, RZ, R59.reuse ;  /* 0x000000ffff397224 */ /* 0x100fe200078e003b */
[--C-:B------:R-:W-:Y:S02]  /*10c0*/  SHF.R.U64 R75, R58, 0x10, R59.reuse ;  /* 0x000000103a4b7819 */ /* 0x100fe4000000123b */
[----:B------:R-:W-:Y:S01]  /*10d0*/  SHF.R.U32.HI R58, RZ, 0x10, R59 ;  /* 0x00000010ff3a7819 */ /* 0x000fe2000001163b */
[----:B------:R-:W-:Y:S02]  /*10e0*/  HADD2.F32 R59, -RZ, R76.H0_H0 ;  /* 0x2000004cff3b7230 */ /* 0x000fe40000004100 */
[C---:B----4-:R-:W-:Y:S01]  /*10f0*/  FADD.FTZ R52, -R56.reuse, R52 ;  /* 0x0000003438347221 */ /* 0x050fe20000010100 */
[----:B------:R-:W-:-:S03]  /*1100*/  FADD.FTZ R53, -R56, R53 ;  /* 0x0000003538357221 */ /* 0x000fc60000010100 */
[----:B0-----:R-:W-:Y:S01]  /*1110*/  FMUL.FTZ R66, R52, UR31 ;  /* 0x0000001f34427c20 */ /* 0x001fe20008410000 */
[----:B------:R-:W-:Y:S02]  /*1120*/  HADD2.F32 R52, -RZ, R75.H0_H0 ;  /* 0x2000004bff347230 */ /* 0x000fe40000004100 */
[----:B------:R-:W-:Y:S01]  /*1130*/  FMUL.FTZ R67, R53, UR31 ;  /* 0x0000001f35437c20 */ /* 0x000fe20008410000 */
[----:B------:R-:W-:Y:S01]  /*1140*/  FMUL.FTZ R80, R80, R59 ;  /* 0x0000003b50507220 */ /* 0x000fe20000410000 */
[C---:B------:R-:W-:Y:S01]  /*1150*/  FADD.FTZ R55, -R56.reuse, R55 ;  /* 0x0000003738377221 */ /* 0x040fe20000010100 */
[----:B------:R-:W-:Y:S02]  /*1160*/  HADD2.F32 R57, -RZ, R57.H0_H0 ;  /* 0x20000039ff397230 */ /* 0x000fe40000004100 */
[----:B------:R-:W-:Y:S01]  /*1170*/  FADD.FTZ R17, R17, R52 ;  /* 0x0000003411117221 */ /* 0x000fe20000010000 */
[-C--:B------:R-:W-:Y:S01]  /*1180*/  FFMA.FTZ R29, R67, R52.reuse, R29 ;  /* 0x00000034431d7223 */ /* 0x080fe2000001001d */
[----:B------:R-:W-:Y:S01]  /*1190*/  FMUL.FTZ R79, R79, R52 ;  /* 0x000000344f4f7220 */ /* 0x000fe20000410000 */
[----:B------:R-:W-:Y:S01]  /*11a0*/  FADD.FTZ R54, -R56, R54 ;  /* 0x0000003638367221 */ /* 0x000fe20000010100 */
        /* <DEDUP_REMOVED lines=20> */
.L_x_4354:
        /* <DEDUP_REMOVED lines=26> */
[----:B------:R-:W-:Y:S01]  /*1490*/  @P1 VIADD R58, R58, 0x80 ;  /* 0x000000803a3a1836 */ /* 0x000fe20000000000 */
[----:B------:R-:W-:Y:S01]  /*14a0*/  MOV R73, RZ ;  /* 0x000000ff00497202 */ /* 0x000fe20000000f00 */
[----:B------:R-:W-:-:S10]  /*14b0*/  IMAD.MOV.U32 R74, RZ, RZ, RZ ;  /* 0x000000ffff4a7224 */ /* 0x000fd400078e00ff */
[----:B--2---:R-:W-:Y:S05]  /*14c0*/  @!P3 BRA `(.L_x_4359) ;  /* 0x00000000007cb947 */ /* 0x004fea0003800000 */
[----:B------:R-:W0:Y:S02]  /*14d0*/  LDC.64 R52, c[0x0][0x3b0] ;  /* 0x0000ec00ff347b82 */ /* 0x000e240000000a00 */
[----:B0-----:R-:W-:-:S05]  /*14e0*/  IMAD.WIDE.U32 R58, R58, 0x4, R52 ;  /* 0x000000043a3a7825 */ /* 0x001fca00078e0034 */
[----:B------:R1:W5:Y:S01]  /*14f0*/  LDG.E R5, desc[UR20][R58.64] ;  /* 0x000000143a057981 */ /* 0x000362000c1e1900 */
[----:B------:R-:W-:Y:S05]  /*1500*/  BRA `(.L_x_4359) ;  /* 0x00000000006c7947 */ /* 0x000fea0003800000 */
.L_x_4360:
[C---:B------:R-:W-:Y:S02]  /*1510*/  ISETP.GE.U32.AND P2, PT, R2.reuse, 0x80, PT ;  /* 0x000000800200780c */ /* 0x040fe40003f46070 */
[C---:B------:R-:W-:Y:S02]  /*1520*/  ISETP.GE.U32.AND P1, PT, R2.reuse, 0x100, PT ;  /* 0x000001000200780c */ /* 0x040fe40003f26070 */
[----:B------:R-:W-:-:S09]  /*1530*/  ISETP.GE.U32.AND P3, PT, R2, 0x180, PT ;  /* 0x000001800200780c */ /* 0x000fd20003f66070 */
[----:B------:R-:W0:Y:S08]  /*1540*/  @P2 LDC.64 R52, c[0x0][0x438] ;  /* 0x00010e00ff342b82 */ /* 0x000e300000000a00 */
[----:B------:R-:W1:Y:S01]  /*1550*/  @P3 LDC.64 R56, c[0x0][0x438] ;  /* 0x00010e00ff383b82 */ /* 0x000e620000000a00 */
[----:B0-----:R-:W-:-:S05]  /*1560*/  @P2 IMAD.WIDE.U32 R52, R54, 0x10, R52 ;  /* 0x0000001036342825 */ /* 0x001fca00078e0034 */
[----:B------:R0:W5:Y:S01]  /*1570*/  @P2 LDG.E.128 R12, desc[UR20][R52.64] ;  /* 0x00000014340c2981 */ /* 0x000162000c1e1d00 */
[----:B------:R-:W-:Y:S01]  /*1580*/  @P2 IADD3 R54, PT, PT, R54, 0x80, RZ ;  /* 0x0000008036362810 */ /* 0x000fe20007ffe0ff */
[----:B0-----:R-:W0:Y:S04]  /*1590*/  @P1 LDC.64 R52, c[0x0][0x438] ;  /* 0x00010e00ff341b82 */ /* 0x001e280000000a00 */
[----:B0-----:R-:W-:-:S04]  /*15a0*/  @P1 IMAD.WIDE.U32 R52, R54, 0x10, R52 ;  /* 0x0000001036341825 */ /* 0x001fc800078e0034 */
[----:B------:R-:W-:Y:S01]  /*15b0*/  @P1 VIADD R54, R54, 0x80 ;  /* 0x0000008036361836 */ /* 0x000fe20000000000 */
[----:B------:R-:W5:Y:S03]  /*15c0*/  @P1 LDG.E.128 R40, desc[UR20][R52.64] ;  /* 0x0000001434281981 */ /* 0x000f66000c1e1d00 */
[----:B-1----:R-:W-:Y:S02]  /*15d0*/  @P3 IMAD.WIDE.U32 R56, R54, 0x10, R56 ;  /* 0x0000001036383825 */ /* 0x002fe400078e0038 */
[----:B------:R-:W0:Y:S03]  /*15e0*/  @P2 LDC.64 R54, c[0x0][0x3b0] ;  /* 0x0000ec00ff362b82 */ /* 0x000e260000000a00 */
[----:B------:R-:W5:Y:S01]  /*15f0*/  @P3 LDG.E.128 R44, desc[UR20][R56.64] ;  /* 0x00000014382c3981 */ /* 0x000f62000c1e1d00 */
[----:B0-----:R-:W-:-:S05]  /*1600*/  @P2 IMAD.WIDE.U32 R54, R58, 0x4, R54 ;  /* 0x000000043a362825 */ /* 0x001fca00078e0036 */
[----:B------:R0:W5:Y:S01]  /*1610*/  @P2 LDG.E R3, desc[UR20][R54.64] ;  /* 0x0000001436032981 */ /* 0x000162000c1e1900 */
[----:B------:R-:W-:Y:S01]  /*1620*/  @P2 IADD3 R58, PT, PT, R58, 0x80, RZ ;  /* 0x000000803a3a2810 */ /* 0x000fe20007ffe0ff */
[----:B0-----:R-:W0:Y:S04]  /*1630*/  @P1 LDC.64 R54, c[0x0][0x3b0] ;  /* 0x0000ec00ff361b82 */ /* 0x001e280000000a00 */
[----:B0-----:R-:W-:-:S05]  /*1640*/  @P1 IMAD.WIDE.U32 R54, R58, 0x4, R54 ;  /* 0x000000043a361825 */ /* 0x001fca00078e0036 */
[----:B------:R0:W5:Y:S01]  /*1650*/  @P1 LDG.E R4, desc[UR20][R54.64] ;  /* 0x0000001436041981 */ /* 0x000162000c1e1900 */
[----:B------:R-:W-:Y:S01]  /*1660*/  @P1 VIADD R58, R58, 0x80 ;  /* 0x000000803a3a1836 */ /* 0x000fe20000000000 */
[----:B0-----:R-:W0:Y:S03]  /*1670*/  @P3 LDC.64 R54, c[0x0][0x3b0] ;  /* 0x0000ec00ff363b82 */ /* 0x001e260000000a00 */
[----:B0-----:R-:W-:-:S05]  /*1680*/  @P3 IMAD.WIDE.U32 R54, R58, 0x4, R54 ;  /* 0x000000043a363825 */ /* 0x001fca00078e0036 */
[----:B------:R0:W5:Y:S01]  /*1690*/  @P3 LDG.E R5, desc[UR20][R54.64] ;  /* 0x0000001436053981 */ /* 0x000162000c1e1900 */
[----:B------:R-:W-:Y:S01]  /*16a0*/  MOV R73, RZ ;  /* 0x000000ff00497202 */ /* 0x000fe20000000f00 */
[----:B------:R-:W-:-:S07]  /*16b0*/  IMAD.MOV.U32 R74, RZ, RZ, RZ ;  /* 0x000000ffff4a7224 */ /* 0x000fce00078e00ff */
.L_x_4359:
[----:B------:R-:W-:Y:S05]  /*16c0*/  BSYNC.RECONVERGENT B0 ;  /* 0x0000000000007941 */ /* 0x000fea0003800200 */
.L_x_4353:
[----:B------:R-:W2:Y:S01]  /*16d0*/  SHFL.DOWN PT, R52, R73, 0x10, 0x1f ;  /* 0x0a001f0049347f89 */ /* 0x000ea200000e0000 */
[----:B------:R-:W-:Y:S01]  /*16e0*/  LOP3.LUT P0, RZ, R92, 0x1f, RZ, 0xc0, !PT ;  /* 0x0000001f5cff7812 */ /* 0x000fe2000780c0ff */
[----:B------:R-:W-:Y:S02]  /*16f0*/  BSSY.RECONVERGENT B0, `(.L_x_4361) ;  /* 0x000001e000007945 */ /* 0x000fe40003800200 */
[----:B------:R-:W3:Y:S01]  /*1700*/  SHFL.DOWN PT, R53, R74, 0x10, 0x1f ;  /* 0x0a001f004a357f89 */ /* 0x000ee200000e0000 */
[----:B--2---:R-:W-:Y:S01]  /*1710*/  FADD.FTZ R52, R52, R73 ;  /* 0x0000004934347221 */ /* 0x004fe20000010000 */
[----:B---3--:R-:W-:-:S04]  /*1720*/  FADD.FTZ R53, R53, R74 ;  /* 0x0000004a35357221 */ /* 0x008fc80000010000 */
[----:B0-----:R-:W0:Y:S04]  /*1730*/  SHFL.DOWN PT, R55, R52, 0x8, 0x1f ;  /* 0x09001f0034377f89 */ /* 0x001e2800000e0000 */
[----:B------:R-:W2:Y:S01]  /*1740*/  SHFL.DOWN PT, R54, R53, 0x8, 0x1f ;  /* 0x09001f0035367f89 */ /* 0x000ea200000e0000 */
[----:B0-----:R-:W-:Y:S01]  /*1750*/  FADD.FTZ R55, R52, R55 ;  /* 0x0000003734377221 */ /* 0x001fe20000010000 */
[----:B--2---:R-:W-:-:S04]  /*1760*/  FADD.FTZ R54, R53, R54 ;  /* 0x0000003635367221 */ /* 0x004fc80000010000 */
[----:B------:R-:W0:Y:S04]  /*1770*/  SHFL.DOWN PT, R56, R55, 0x4, 0x1f ;  /* 0x08801f0037387f89 */ /* 0x000e2800000e0000 */
        /* <DEDUP_REMOVED lines=21> */
.L_x_4362:
[----:B------:R-:W-:Y:S05]  /*18d0*/  BSYNC.RECONVERGENT B0 ;  /* 0x0000000000007941 */ /* 0x000fea0003800200 */
.L_x_4361:
        /* <DEDUP_REMOVED lines=9> */
[----:B------:R-:W-:-:S09]  /*1970*/  @!UP1 UIADD3 UR8, UPT, UPT, UR7, 0x1800, URZ ;  /* 0x0000180007089890 */ /* 0x000fd2000fffe0ff */
[----:B0-----:R-:W0:Y:S01]  /*1980*/  LDS.128 R52, [UR8] ;  /* 0x00000008ff347984 */ /* 0x001e220008000c00 */
[----:B------:R-:W-:Y:S02]  /*1990*/  UIADD3 UR8, UPT, UPT, UR7, 0x1830, URZ ;  /* 0x0000183007087890 */ /* 0x000fe4000fffe0ff */
[----:B------:R-:W-:Y:S01]  /*19a0*/  @!UP1 UIADD3 UR8, UPT, UPT, UR7, 0x1810, URZ ;  /* 0x0000181007089890 */ /* 0x000fe2000fffe0ff */
[----:B0-----:R-:W-:Y:S01]  /*19b0*/  FADD.FTZ R56, RZ, R53 ;  /* 0x00000035ff387221 */ /* 0x001fe20000010000 */
[----:B------:R-:W-:Y:S01]  /*19c0*/  FADD.FTZ R53, RZ, R52 ;  /* 0x00000034ff357221 */ /* 0x000fe20000010000 */
[----:B------:R-:W-:Y:S02]  /*19d0*/  IMAD.MOV.U32 R52, RZ, RZ, RZ ;  /* 0x000000ffff347224 */ /* 0x000fe400078e00ff */
[----:B------:R-:W-:Y:S01]  /*19e0*/  FADD.FTZ R55, R55, R56 ;  /* 0x0000003837377221 */ /* 0x000fe20000010000 */
[----:B------:R-:W-:-:S03]  /*19f0*/  FADD.FTZ R53, R54, R53 ;  /* 0x0000003536357221 */ /* 0x000fc60000010000 */
[----:B------:R-:W0:Y:S02]  /*1a00*/  LDS.128 R56, [UR8] ;  /* 0x00000008ff387984 */ /* 0x000e240008000c00 */
[----:B0-----:R-:W-:Y:S01]  /*1a10*/  FADD.FTZ R74, R55, R57 ;  /* 0x00000039374a7221 */ /* 0x001fe20000010000 */
[----:B------:R-:W-:Y:S01]  /*1a20*/  FADD.FTZ R53, R53, R56 ;  /* 0x0000003835357221 */ /* 0x000fe20000010000 */
[----:B------:R-:W-:Y:S02]  /*1a30*/  @P4 SHF.R.S32.HI R55, RZ, 0x1f, R72 ;  /* 0x0000001fff374819 */ /* 0x000fe40000011448 */
[----:B------:R-:W-:Y:S01]  /*1a40*/  FADD.FTZ R59, R59, R74 ;  /* 0x0000004a3b3b7221 */ /* 0x000fe20000010000 */
[----:B------:R-:W-:Y:S01]  /*1a50*/  FADD.FTZ R53, R58, R53 ;  /* 0x000000353a357221 */ /* 0x000fe20000010000 */
[----:B------:R-:W-:Y:S02]  /*1a60*/  @P4 LEA.HI R55, R55, R72, RZ, 0x2 ;  /* 0x0000004837374211 */ /* 0x000fe400078f10ff */
[----:B------:R-:W-:Y:S01]  /*1a70*/  FMUL.FTZ R59, R59, UR30 ;  /* 0x0000001e3b3b7c20 */ /* 0x000fe20008410000 */
[----:B------:R-:W-:Y:S01]  /*1a80*/  FMUL.FTZ R54, R53, UR30 ;  /* 0x0000001e35367c20 */ /* 0x000fe20008410000 */
[----:B------:R-:W-:-:S02]  /*1a90*/  @P4 LEA.HI.SX32 R52, R55, R92, 0x1e ;  /* 0x0000005c37344211 */ /* 0x000fc400078ff2ff */
[----:B------:R-:W-:Y:S02]  /*1aa0*/  MOV R53, R71 ;  /* 0x0000004700357202 */ /* 0x000fe40000000f00 */
        /* <DEDUP_REMOVED lines=21> */
.L_x_4367:
        /* <DEDUP_REMOVED lines=12> */
.L_x_4368:
        /* <DEDUP_REMOVED lines=12> */
.L_x_4369:
        /* <DEDUP_REMOVED lines=13> */
.L_x_4366:
[----:B------:R-:W0:Y:S01]  /*1e50*/  @P4 LDC.64 R50, c[0x0][0x408] ;  /* 0x00010200ff324b82 */ /* 0x000e220000000a00 */
[--C-:B------:R-:W-:Y:S01]  /*1e60*/  FFMA.FTZ R49, R0, UR7, R54.reuse ;  /* 0x0000000700317c23 */ /* 0x100fe20008010036 */
[----:B------:R-:W-:Y:S02]  /*1e70*/  ISETP.LT.AND P0, PT, RZ, UR32, PT ;  /* 0x00000020ff007c0c */ /* 0x000fe4000bf01270 */
[----:B-----5:R-:W-:Y:S01]  /*1e80*/  @P4 LOP3.LUT P5, RZ, R3, 0xff, RZ, 0xc0, !PT ;  /* 0x000000ff03ff4812 */ /* 0x020fe200078ac0ff */
[----:B------:R-:W-:Y:S01]  /*1e90*/  FADD.FTZ R48, R10, -R49 ;  /* 0x800000310a307221 */ /* 0x000fe20000010000 */
[----:B------:R-:W-:Y:S01]  /*1ea0*/  FFMA.FTZ R49, R11, UR7, R54 ;  /* 0x000000070b317c23 */ /* 0x000fe20008010036 */
[----:B------:R-:W-:Y:S01]  /*1eb0*/  @P4 LOP3.LUT P6, RZ, R3, 0xff0000, RZ, 0xc0, !PT ;  /* 0x00ff000003ff4812 */ /* 0x000fe200078cc0ff */
[----:B------:R-:W1:Y:S01]  /*1ec0*/  @P4 LDC.64 R56, c[0x0][0x408] ;  /* 0x00010200ff384b82 */ /* 0x000e620000000a00 */
[----:B------:R-:W-:Y:S01]  /*1ed0*/  FMUL.FTZ R48, R48, UR31 ;  /* 0x0000001f30307c20 */ /* 0x000fe20008410000 */
[----:B------:R-:W-:-:S04]  /*1ee0*/  FADD.FTZ R49, R84, -R49 ;  /* 0x8000003154317221 */ /* 0x000fc80000010000 */
[----:B------:R-:W-:Y:S01]  /*1ef0*/  FSEL R48, R48, RZ, P0 ;  /* 0x000000ff30307208 */ /* 0x000fe20000000000 */
[----:B------:R-:W-:Y:S01]  /*1f00*/  FMUL.FTZ R49, R49, UR31 ;  /* 0x0000001f31317c20 */ /* 0x000fe20008410000 */
[----:B------:R-:W2:Y:S04]  /*1f10*/  @P4 LDC.64 R58, c[0x0][0x408] ;  /* 0x00010200ff3a4b82 */ /* 0x000ea80000000a00 */
[----:B------:R-:W-:Y:S01]  /*1f20*/  FSEL R49, R49, RZ, P0 ;  /* 0x000000ff31317208 */ /* 0x000fe20000000000 */
[----:B0-----:R-:W-:-:S04]  /*1f30*/  @P4 FMUL.FTZ R51, R48, R51 ;  /* 0x0000003330334220 */ /* 0x001fc80000410000 */
[----:B------:R-:W-:Y:S01]  /*1f40*/  @P4 FMUL.FTZ R51, R51, R50 ;  /* 0x0000003233334220 */ /* 0x000fe20000410000 */
[----:B------:R-:W-:Y:S01]  /*1f50*/  FFMA.FTZ R50, R62, UR7, R54 ;  /* 0x000000073e327c23 */ /* 0x000fe20008010036 */
[----:B-1----:R-:W-:-:S03]  /*1f60*/  @P4 FMUL.FTZ R57, R49, R57 ;  /* 0x0000003931394220 */ /* 0x002fc60000410000 */
[----:B------:R-:W-:Y:S01]  /*1f70*/  FADD.FTZ R50, R83, -R50 ;  /* 0x8000003253327221 */ /* 0x000fe20000010000 */
[----:B------:R-:W-:Y:S01]  /*1f80*/  @P4 FSEL R51, R51, RZ, P5 ;  /* 0x000000ff33334208 */ /* 0x000fe20002800000 */
[----:B------:R-:W-:Y:S02]  /*1f90*/  @P4 FMUL.FTZ R56, R57, R56 ;  /* 0x0000003839384220 */ /* 0x000fe40000410000 */
[----:B------:R-:W-:Y:S01]  /*1fa0*/  FMUL.FTZ R50, R50, UR31 ;  /* 0x0000001f32327c20 */ /* 0x000fe20008410000 */
[----:B------:R-:W-:Y:S02]  /*1fb0*/  @P4 F2FP.F16.F32.PACK_AB R51, RZ, R51 ;  /* 0x00000033ff33423e */ /* 0x000fe400000000ff */
[----:B------:R-:W-:Y:S02]  /*1fc0*/  @P4 LOP3.LUT P5, RZ, R3, 0xff00, RZ, 0xc0, !PT ;  /* 0x0000ff0003ff4812 */ /* 0x000fe400078ac0ff */
[----:B------:R-:W-:Y:S02]  /*1fd0*/  FSEL R50, R50, RZ, P0 ;  /* 0x000000ff32327208 */ /* 0x000fe40000000000 */
[----:B------:R-:W-:Y:S01]  /*1fe0*/  @P4 PRMT R6, R51, 0x7610, R6 ;  /* 0x0000761033064816 */ /* 0x000fe20000000006 */
[----:B------:R-:W-:Y:S01]  /*1ff0*/  FFMA.FTZ R51, R63, UR7, R54 ;  /* 0x000000073f337c23 */ /* 0x000fe20008010036 */
[----:B------:R-:W-:Y:S01]  /*2000*/  @P4 FSEL R56, R56, RZ, P5 ;  /* 0x000000ff38384208 */ /* 0x000fe20002800000 */
[----:B--2---:R-:W-:-:S02]  /*2010*/  @P4 FMUL.FTZ R59, R50, R59 ;  /* 0x0000003b323b4220 */ /* 0x004fc40000410000 */
[----:B------:R-:W-:Y:S01]  /*2020*/  FADD.FTZ R51, R82, -R51 ;  /* 0x8000003352337221 */ /* 0x000fe20000010000 */
[----:B------:R-:W-:Y:S01]  /*2030*/  @P4 F2FP.F16.F32.PACK_AB R56, RZ, R56 ;  /* 0x00000038ff38423e */ /* 0x000fe200000000ff */
[----:B------:R-:W-:Y:S02]  /*2040*/  @P4 FMUL.FTZ R58, R59, R58 ;  /* 0x0000003a3b3a4220 */ /* 0x000fe40000410000 */
[----:B------:R-:W-:Y:S01]  /*2050*/  FMUL.FTZ R51, R51, UR31 ;  /* 0x0000001f33337c20 */ /* 0x000fe20008410000 */
[----:B------:R-:W-:Y:S02]  /*2060*/  @P4 PRMT R7, R56, 0x7610, R7 ;  /* 0x0000761038074816 */ /* 0x000fe40000000007 */
[----:B------:R-:W-:Y:S02]  /*2070*/  @P4 FSEL R58, R58, RZ, P6 ;  /* 0x000000ff3a3a4208 */ /* 0x000fe40003000000 */
[----:B------:R-:W-:Y:S02]  /*2080*/  FSEL R51, R51, RZ, P0 ;  /* 0x000000ff33337208 */ /* 0x000fe40000000000 */
[----:B------:R-:W-:-:S04]  /*2090*/  @P4 F2FP.F16.F32.PACK_AB R58, RZ, R58 ;  /* 0x0000003aff3a423e */ /* 0x000fc800000000ff */
[----:B------:R-:W-:Y:S01]  /*20a0*/  @P4 PRMT R8, R58, 0x7610, R8 ;  /* 0x000076103a084816 */ /* 0x000fe20000000008 */
[----:B------:R-:W-:Y:S06]  /*20b0*/  @!P4 BRA `(.L_x_4370) ;  /* 0x0000000400ecc947 */ /* 0x000fec0003800000 */
[----:B------:R-:W-:Y:S01]  /*20c0*/  FMUL.FTZ R55, R51, UR23 ;  /* 0x0000001733377c20 */ /* 0x000fe20008410000 */
[----:B------:R-:W-:-:S03]  /*20d0*/  ISETP.GE.U32.AND P0, PT, R3, 0x1000000, PT ;  /* 0x010000000300780c */ /* 0x000fc60003f06070 */
[----:B------:R-:W-:-:S05]  /*20e0*/  FMUL.FTZ R55, R55, UR22 ;  /* 0x0000001637377c20 */ /* 0x000fca0008410000 */
[----:B------:R-:W-:-:S04]  /*20f0*/  FSEL R55, R55, RZ, P0 ;  /* 0x000000ff37377208 */ /* 0x000fc80000000000 */
[----:B------:R-:W-:-:S04]  /*2100*/  F2FP.F16.F32.PACK_AB R55, RZ, R55 ;  /* 0x00000037ff37723e */ /* 0x000fc800000000ff */
[----:B------:R-:W-:Y:S01]  /*2110*/  PRMT R9, R55, 0x7610, R9 ;  /* 0x0000761037097816 */ /* 0x000fe20000000009 */
[----:B------:R-:W-:Y:S06]  /*2120*/  BRA `(.L_x_4370) ;  /* 0x0000000400d07947 */ /* 0x000fec0003800000 */
.L_x_4365:
[----:B------:R-:W-:-:S04]  /*2130*/  UISETP.NE.U32.AND UP0, UPT, UR4, URZ, UPT ;  /* 0x000000ff0400728c */ /* 0x000fc8000bf05070 */
[----:B------:R-:W-:-:S09]  /*2140*/  UISETP.NE.AND.EX UP0, UPT, UR5, URZ, UPT, UP0 ;  /* 0x000000ff0500728c */ /* 0x000fd2000bf05300 */
[----:B------:R-:W-:Y:S05]  /*2150*/  BRA.U UP0, `(.L_x_4371) ;  /* 0x0000000100e47547 */ /* 0x000fea000b800000 */
[----:B------:R-:W-:Y:S01]  /*2160*/  PLOP3.LUT P6, PT, PT, PT, UP2, 0x80, 0x8 ;  /* 0x000000000008781c */ /* 0x000fe20003fcf028 */
[----:B------:R-:W0:Y:S01]  /*2170*/  @P4 LDC.64 R58, c[0x0][0x408] ;  /* 0x00010200ff3a4b82 */ /* 0x000e220000000a00 */
[----:B------:R-:W-:Y:S01]  /*2180*/  PLOP3.LUT P5, PT, PT, PT, UP2, 0x80, 0x8 ;  /* 0x000000000008781c */ /* 0x000fe20003faf028 */
[----:B-----5:R-:W-:Y:S01]  /*2190*/  IMAD.MOV.U32 R56, RZ, RZ, R13 ;  /* 0x000000ffff387224 */ /* 0x020fe200078e000d */
[----:B------:R-:W-:-:S09]  /*21a0*/  PLOP3.LUT P0, PT, PT, PT, UP2, 0x80, 0x8 ;  /* 0x000000000008781c */ /* 0x000fd20003f0f028 */
[----:B------:R-:W-:Y:S01]  /*21b0*/  @P6 FFMA.FTZ R55, R11, UR7, R54 ;  /* 0x000000070b376c23 */ /* 0x000fe20008010036 */
[----:B------:R-:W-:-:S03]  /*21c0*/  PLOP3.LUT P6, PT, PT, PT, UP2, 0x80, 0x8 ;  /* 0x000000000008781c */ /* 0x000fc60003fcf028 */
[----:B------:R-:W-:Y:S01]  /*21d0*/  @P5 FADD.FTZ R72, R84, -R55 ;  /* 0x8000003754485221 */ /* 0x000fe20000010000 */
[----:B------:R-:W-:-:S03]  /*21e0*/  PLOP3.LUT P5, PT, PT, PT, UP2, 0x80, 0x8 ;  /* 0x000000000008781c */ /* 0x000fc60003faf028 */
[----:B------:R-:W-:Y:S01]  /*21f0*/  @P0 FFMA.FTZ R56, R72, UR31, R13 ;  /* 0x0000001f48380c23 */ /* 0x000fe2000801000d */
[----:B------:R-:W-:-:S03]  /*2200*/  PLOP3.LUT P0, PT, PT, PT, UP2, 0x80, 0x8 ;  /* 0x000000000008781c */ /* 0x000fc60003f0f028 */
[----:B0-----:R-:W-:Y:S01]  /*2210*/  @P4 FMUL.FTZ R55, R56, R59 ;  /* 0x0000003b38374220 */ /* 0x001fe20000410000 */
[----:B------:R-:W-:Y:S01]  /*2220*/  MOV R59, R14 ;  /* 0x0000000e003b7202 */ /* 0x000fe20000000f00 */
[----:B------:R-:W-:Y:S01]  /*2230*/  @P6 FFMA.FTZ R56, R62, UR7, R54 ;  /* 0x000000073e386c23 */ /* 0x000fe20008010036 */
[----:B------:R-:W-:Y:S01]  /*2240*/  PLOP3.LUT P6, PT, PT, PT, UP2, 0x80, 0x8 ;  /* 0x000000000008781c */ /* 0x000fe20003fcf028 */
[----:B------:R-:W-:Y:S02]  /*2250*/  @P4 FMUL.FTZ R55, R55, R58 ;  /* 0x0000003a37374220 */ /* 0x000fe40000410000 */
[----:B------:R-:W-:Y:S01]  /*2260*/  @P5 FADD.FTZ R71, R83, -R56 ;  /* 0x8000003853475221 */ /* 0x000fe20000010000 */
[----:B------:R-:W-:Y:S01]  /*2270*/  PLOP3.LUT P5, PT, PT, PT, UP2, 0x80, 0x8 ;  /* 0x000000000008781c */ /* 0x000fe20003faf028 */
[----:B------:R-:W0:Y:S02]  /*2280*/  @P4 LDC.64 R56, c[0x0][0x408] ;  /* 0x00010200ff384b82 */ /* 0x000e240000000a00 */
[----:B------:R-:W-:Y:S01]  /*2290*/  @P0 FFMA.FTZ R59, R71, UR31, R14 ;  /* 0x0000001f473b0c23 */ /* 0x000fe2000801000e */
[----:B------:R-:W-:-:S05]  /*22a0*/  PLOP3.LUT P0, PT, PT, PT, UP2, 0x80, 0x8 ;  /* 0x000000000008781c */ /* 0x000fca0003f0f028 */
[----:B------:R-:W-:Y:S01]  /*22b0*/  @P6 FFMA.FTZ R71, R0, UR7, R54 ;  /* 0x0000000700476c23 */ /* 0x000fe20008010036 */
[----:B------:R-:W-:-:S03]  /*22c0*/  @P4 LOP3.LUT P6, RZ, R3, 0xff0000, RZ, 0xc0, !PT ;  /* 0x00ff000003ff4812 */ /* 0x000fc600078cc0ff */
[----:B------:R-:W-:Y:S01]  /*22d0*/  @P5 FADD.FTZ R58, R10, -R71 ;  /* 0x800000470a3a5221 */ /* 0x000fe20000010000 */
[--C-:B------:R-:W-:Y:S01]  /*22e0*/  IMAD.MOV.U32 R71, RZ, RZ, R12.reuse ;  /* 0x000000ffff477224 */ /* 0x100fe200078e000c */
[C---:B------:R-:W-:Y:S02]  /*22f0*/  @P4 LOP3.LUT P5, RZ, R3.reuse, 0xff00, RZ, 0xc0, !PT ;  /* 0x0000ff0003ff4812 */ /* 0x040fe400078ac0ff */
[----:B------:R-:W-:Y:S01]  /*2300*/  @P0 FFMA.FTZ R71, R58, UR31, R12 ;  /* 0x0000001f3a470c23 */ /* 0x000fe2000801000c */
[----:B------:R-:W-:Y:S02]  /*2310*/  @P4 LOP3.LUT P0, RZ, R3, 0xff, RZ, 0xc0, !PT ;  /* 0x000000ff03ff4812 */ /* 0x000fe4000780c0ff */
[----:B------:R-:W-:-:S04]  /*2320*/  @P4 FSEL R55, R55, RZ, P5 ;  /* 0x000000ff37374208 */ /* 0x000fc80002800000 */
[----:B------:R-:W-:Y:S01]  /*2330*/  @P4 F2FP.F16.F32.PACK_AB R55, RZ, R55 ;  /* 0x00000037ff37423e */ /* 0x000fe200000000ff */
[----:B0-----:R-:W-:Y:S02]  /*2340*/  @P4 FMUL.FTZ R57, R59, R57 ;  /* 0x000000393b394220 */ /* 0x001fe40000410000 */
[----:B------:R-:W0:Y:S01]  /*2350*/  @P4 LDC.64 R58, c[0x0][0x408] ;  /* 0x00010200ff3a4b82 */ /* 0x000e220000000a00 */
[----:B------:R-:W-:Y:S01]  /*2360*/  @P4 PRMT R7, R55, 0x7610, R7 ;  /* 0x0000761037074816 */ /* 0x000fe20000000007 */
[----:B------:R-:W-:-:S05]  /*2370*/  @P4 FMUL.FTZ R56, R57, R56 ;  /* 0x0000003839384220 */ /* 0x000fca0000410000 */
[----:B------:R-:W-:-:S04]  /*2380*/  @P4 FSEL R56, R56, RZ, P6 ;  /* 0x000000ff38384208 */ /* 0x000fc80003000000 */
[----:B------:R-:W-:-:S04]  /*2390*/  @P4 F2FP.F16.F32.PACK_AB R56, RZ, R56 ;  /* 0x00000038ff38423e */ /* 0x000fc800000000ff */
[----:B------:R-:W-:Y:S01]  /*23a0*/  @P4 PRMT R8, R56, 0x7610, R8 ;  /* 0x0000761038084816 */ /* 0x000fe20000000008 */
[----:B0-----:R-:W-:-:S04]  /*23b0*/  @P4 FMUL.FTZ R59, R71, R59 ;  /* 0x0000003b473b4220 */ /* 0x001fc80000410000 */
[----:B------:R-:W-:-:S05]  /*23c0*/  @P4 FMUL.FTZ R58, R59, R58 ;  /* 0x0000003a3b3a4220 */ /* 0x000fca0000410000 */
[----:B------:R-:W-:-:S04]  /*23d0*/  @P4 FSEL R58, R58, RZ, P0 ;  /* 0x000000ff3a3a4208 */ /* 0x000fc80000000000 */
[----:B------:R-:W-:-:S04]  /*23e0*/  @P4 F2FP.F16.F32.PACK_AB R58, RZ, R58 ;  /* 0x0000003aff3a423e */ /* 0x000fc800000000ff */
        /* <DEDUP_REMOVED lines=13> */
[----:B------:R-:W-:-:S04]  /*24c0*/  F2FP.F16.F32.PACK_AB R55, RZ, R55 ;  /* 0x00000037ff37723e */ /* 0x000fc800000000ff */
[----:B------:R-:W-:Y:S01]  /*24d0*/  PRMT R9, R55, 0x7610, R9 ;  /* 0x0000761037097816 */ /* 0x000fe20000000009 */
[----:B------:R-:W-:Y:S06]  /*24e0*/  BRA `(.L_x_4370) ;  /* 0x0000000000e07947 */ /* 0x000fec0003800000 */
.L_x_4371:
[----:B------:R-:W-:Y:S01]  /*24f0*/  PLOP3.LUT P0, PT, PT, PT, UP2, 0x80, 0x8 ;  /* 0x000000000008781c */ /* 0x000fe20003f0f028 */
[----:B------:R-:W0:Y:S01]  /*2500*/  @P4 LDC.64 R56, c[0x0][0x408] ;  /* 0x00010200ff384b82 */ /* 0x000e220000000a00 */
[----:B------:R-:W-:Y:S02]  /*2510*/  PLOP3.LUT P5, PT, PT, PT, UP2, 0x80, 0x8 ;  /* 0x000000000008781c */ /* 0x000fe40003faf028 */
[----:B------:R-:W-:-:S05]  /*2520*/  PLOP3.LUT P6, PT, PT, PT, UP2, 0x80, 0x8 ;  /* 0x000000000008781c */ /* 0x000fca0003fcf028 */
[----:B------:R-:W1:Y:S04]  /*2530*/  @P4 LDC.64 R58, c[0x0][0x408] ;  /* 0x00010200ff3a4b82 */ /* 0x000e680000000a00 */
[----:B------:R-:W-:Y:S01]  /*2540*/  @P0 FFMA.FTZ R49, R11, UR7, R54 ;  /* 0x000000070b310c23 */ /* 0x000fe20008010036 */
[----:B------:R-:W-:-:S03]  /*2550*/  PLOP3.LUT P0, PT, PT, PT, UP2, 0x80, 0x8 ;  /* 0x000000000008781c */ /* 0x000fc60003f0f028 */
[----:B------:R-:W-:Y:S01]  /*2560*/  @P5 FADD.FTZ R48, R84, -R49 ;  /* 0x8000003154305221 */ /* 0x000fe20000010000 */
[----:B------:R-:W-:Y:S01]  /*2570*/  PLOP3.LUT P5, PT, PT, PT, UP2, 0x80, 0x8 ;  /* 0x000000000008781c */ /* 0x000fe20003faf028 */
[--C-:B-----5:R-:W-:Y:S02]  /*2580*/  IMAD.MOV.U32 R49, RZ, RZ, R13.reuse ;  /* 0x000000ffff317224 */ /* 0x120fe400078e000d */
[----:B------:R-:W-:Y:S01]  /*2590*/  @P6 FFMA.FTZ R49, R48, UR31, R13 ;  /* 0x0000001f30316c23 */ /* 0x000fe2000801000d */
[----:B------:R-:W-:-:S05]  /*25a0*/  PLOP3.LUT P6, PT, PT, PT, UP2, 0x80, 0x8 ;  /* 0x000000000008781c */ /* 0x000fca0003fcf028 */
[----:B------:R-:W-:Y:S01]  /*25b0*/  @P0 FFMA.FTZ R48, R62, UR7, R54 ;  /* 0x000000073e300c23 */ /* 0x000fe20008010036 */
[----:B------:R-:W-:-:S03]  /*25c0*/  PLOP3.LUT P0, PT, PT, PT, UP2, 0x80, 0x8 ;  /* 0x000000000008781c */ /* 0x000fc60003f0f028 */
[----:B------:R-:W-:Y:S01]  /*25d0*/  @P5 FFMA.FTZ R51, R63, UR7, R54 ;  /* 0x000000073f335c23 */ /* 0x000fe20008010036 */
[----:B------:R-:W-:-:S03]  /*25e0*/  PLOP3.LUT P5, PT, PT, PT, UP2, 0x80, 0x8 ;  /* 0x000000000008781c */ /* 0x000fc60003faf028 */
[----:B------:R-:W-:Y:S01]  /*25f0*/  @P6 FADD.FTZ R50, R82, -R51 ;  /* 0x8000003352326221 */ /* 0x000fe20000010000 */
[----:B------:R-:W-:Y:S02]  /*2600*/  PLOP3.LUT P6, PT, PT, PT, UP2, 0x80, 0x8 ;  /* 0x000000000008781c */ /* 0x000fe40003fcf028 */
[----:B------:R-:W-:-:S03]  /*2610*/  MOV R51, R15 ;  /* 0x0000000f00337202 */ /* 0x000fc60000000f00 */
[----:B------:R-:W-:Y:S01]  /*2620*/  @P0 FADD.FTZ R55, R83, -R48 ;  /* 0x8000003053370221 */ /* 0x000fe20000010000 */
[----:B------:R-:W-:Y:S02]  /*2630*/  PLOP3.LUT P0, PT, PT, PT, UP2, 0x80, 0x8 ;  /* 0x000000000008781c */ /* 0x000fe40003f0f028 */
[----:B------:R-:W-:Y:S01]  /*2640*/  MOV R48, R12 ;  /* 0x0000000c00307202 */ /* 0x000fe20000000f00 */
[----:B------:R-:W-:Y:S01]  /*2650*/  @P5 FFMA.FTZ R51, R50, UR31, R15 ;  /* 0x0000001f32335c23 */ /* 0x000fe2000801000f */
[----:B------:R-:W-:Y:S01]  /*2660*/  PLOP3.LUT P5, PT, PT, PT, UP2, 0x80, 0x8 ;  /* 0x000000000008781c */ /* 0x000fe20003faf028 */
[--C-:B------:R-:W-:Y:S02]  /*2670*/  IMAD.MOV.U32 R50, RZ, RZ, R14.reuse ;  /* 0x000000ffff327224 */ /* 0x100fe400078e000e */
[----:B------:R-:W-:Y:S01]  /*2680*/  @P6 FFMA.FTZ R50, R55, UR31, R14 ;  /* 0x0000001f37326c23 */ /* 0x000fe2000801000e */
[----:B------:R-:W-:Y:S01]  /*2690*/  PLOP3.LUT P6, PT, PT, PT, UP2, 0x80, 0x8 ;  /* 0x000000000008781c */ /* 0x000fe20003fcf028 */
[----:B0-----:R-:W-:-:S02]  /*26a0*/  @P4 FMUL.FTZ R55, R49, R57 ;  /* 0x0000003931374220 */ /* 0x001fc40000410000 */
[----:B-1----:R-:W-:Y:S02]  /*26b0*/  @P4 FMUL.FTZ R59, R50, R59 ;  /* 0x0000003b323b4220 */ /* 0x002fe40000410000 */
[----:B------:R-:W-:Y:S01]  /*26c0*/  @P0 FFMA.FTZ R57, R0, UR7, R54 ;  /* 0x0000000700390c23 */ /* 0x000fe20008010036 */
[----:B------:R-:W-:Y:S01]  /*26d0*/  @P4 FMUL.FTZ R55, R55, R56 ;  /* 0x0000003837374220 */ /* 0x000fe20000410000 */
[----:B------:R-:W-:Y:S01]  /*26e0*/  @P4 FMUL.FTZ R71, R59, R58 ;  /* 0x0000003a3b474220 */ /* 0x000fe20000410000 */
[C---:B------:R-:W-:Y:S01]  /*26f0*/  @P4 LOP3.LUT P0, RZ, R3.reuse, 0xff00, RZ, 0xc0, !PT ;  /* 0x0000ff0003ff4812 */ /* 0x040fe2000780c0ff */
[----:B------:R-:W-:Y:S01]  /*2700*/  @P5 FADD.FTZ R57, R10, -R57 ;  /* 0x800000390a395221 */ /* 0x000fe20000010000 */
[----:B------:R-:W0:Y:S01]  /*2710*/  @P4 LDC.64 R58, c[0x0][0x408] ;  /* 0x00010200ff3a4b82 */ /* 0x000e220000000a00 */
[----:B------:R-:W-:Y:S02]  /*2720*/  @P4 LOP3.LUT P5, RZ, R3, 0xff0000, RZ, 0xc0, !PT ;  /* 0x00ff000003ff4812 */ /* 0x000fe400078ac0ff */
[----:B------:R-:W-:Y:S01]  /*2730*/  @P6 FFMA.FTZ R48, R57, UR31, R12 ;  /* 0x0000001f39306c23 */ /* 0x000fe2000801000c */
[----:B------:R-:W-:-:S02]  /*2740*/  @P4 FSEL R55, R55, RZ, P0 ;  /* 0x000000ff37374208 */ /* 0x000fc40000000000 */
[----:B------:R-:W-:Y:S02]  /*2750*/  @P4 LOP3.LUT P0, RZ, R3, 0xff, RZ, 0xc0, !PT ;  /* 0x000000ff03ff4812 */ /* 0x000fe4000780c0ff */
[----:B------:R-:W1:Y:S01]  /*2760*/  @P4 LDC.64 R56, c[0x0][0x408] ;  /* 0x00010200ff384b82 */ /* 0x000e620000000a00 */
[----:B------:R-:W-:-:S04]  /*2770*/  @P4 F2FP.F16.F32.PACK_AB R55, RZ, R55 ;  /* 0x00000037ff37423e */ /* 0x000fc800000000ff */
[----:B------:R-:W-:Y:S01]  /*2780*/  @P4 PRMT R7, R55, 0x7610, R7 ;  /* 0x0000761037074816 */ /* 0x000fe20000000007 */
[----:B0-----:R-:W-:-:S04]  /*2790*/  @P4 FMUL.FTZ R59, R48, R59 ;  /* 0x0000003b303b4220 */ /* 0x001fc80000410000 */
[----:B------:R-:W-:Y:S01]  /*27a0*/  @P4 FMUL.FTZ R58, R59, R58 ;  /* 0x0000003a3b3a4220 */ /* 0x000fe20000410000 */
[----:B-1----:R-:W-:-:S04]  /*27b0*/  @P4 FMUL.FTZ R57, R51, R57 ;  /* 0x0000003933394220 */ /* 0x002fc80000410000 */
[----:B------:R-:W-:Y:S01]  /*27c0*/  @P4 FSEL R58, R58, RZ, P0 ;  /* 0x000000ff3a3a4208 */ /* 0x000fe20000000000 */
[----:B------:R-:W-:Y:S01]  /*27d0*/  @P4 FMUL.FTZ R56, R57, R56 ;  /* 0x0000003839384220 */ /* 0x000fe20000410000 */
[----:B------:R-:W-:Y:S02]  /*27e0*/  @P4 FSEL R57, R71, RZ, P5 ;  /* 0x000000ff47394208 */ /* 0x000fe40002800000 */
[----:B------:R-:W-:Y:S02]  /*27f0*/  @P4 ISETP.GE.U32.AND P5, PT, R3, 0x1000000, PT ;  /* 0x010000000300480c */ /* 0x000fe40003fa6070 */
[----:B------:R-:W-:Y:S02]  /*2800*/  @P4 F2FP.F16.F32.PACK_AB R57, RZ, R57 ;  /* 0x00000039ff39423e */ /* 0x000fe400000000ff */
[----:B------:R-:W-:Y:S02]  /*2810*/  @P4 FSEL R56, R56, RZ, P5 ;  /* 0x000000ff38384208 */ /* 0x000fe40002800000 */
[----:B------:R-:W-:-:S02]  /*2820*/  @P4 F2FP.F16.F32.PACK_AB R58, RZ, R58 ;  /* 0x0000003aff3a423e */ /* 0x000fc400000000ff */
[----:B------:R-:W-:Y:S02]  /*2830*/  @P4 F2FP.F16.F32.PACK_AB R56, RZ, R56 ;  /* 0x00000038ff38423e */ /* 0x000fe400000000ff */
[----:B------:R-:W-:Y:S02]  /*2840*/  @P4 PRMT R8, R57, 0x7610, R8 ;  /* 0x0000761039084816 */ /* 0x000fe40000000008 */
[----:B------:R-:W-:Y:S02]  /*2850*/  @P4 PRMT R9, R56, 0x7610, R9 ;  /* 0x0000761038094816 */ /* 0x000fe40000000009 */
[----:B------:R-:W-:-:S07]  /*2860*/  @P4 PRMT R6, R58, 0x7610, R6 ;  /* 0x000076103a064816 */ /* 0x000fce0000000006 */
.L_x_4370:
[----:B------:R-:W-:-:S04]  /*2870*/  ISETP.NE.U32.AND P0, PT, RZ, UR4, PT ;  /* 0x00000004ff007c0c */ /* 0x000fc8000bf05070 */
[----:B------:R-:W-:-:S13]  /*2880*/  ISETP.NE.AND.EX P0, PT, RZ, UR5, PT, P0 ;  /* 0x00000005ff007c0c */ /* 0x000fda000bf05300 */
        /* <DEDUP_REMOVED lines=12> */
.L_x_4372:
[----:B------:R-:W-:Y:S01]  /*2950*/  VIADD R53, R53, 0x80 ;  /* 0x0000008035357836 */ /* 0x000fe20000000000 */
[----:B------:R-:W-:-:S07]  /*2960*/  IADD3 R52, PT, PT, R52, 0x80, RZ ;  /* 0x0000008034347810 */ /* 0x000fce0007ffe0ff */
.L_x_4364:
[----:B------:R-:W-:Y:S05]  /*2970*/  BSYNC.RECONVERGENT B0 ;  /* 0x0000000000007941 */ /* 0x000fea0003800200 */
.L_x_4363:
        /* <DEDUP_REMOVED lines=20> */
[----:B------:R-:W-:-:S03]  /*2ac0*/  PLOP3.LUT P5, PT, PT, PT, UP2, 0x80, 0x8 ;  /* 0x000000000008781c */ /* 0x000fc60003faf028 */
[----:B------:R-:W-:Y:S01]  /*2ad0*/  @P6 FFMA.FTZ R48, R64, UR7, R54 ;  /* 0x0000000740306c23 */ /* 0x000fe20008010036 */
[----:B------:R-:W-:Y:S01]  /*2ae0*/  PLOP3.LUT P6, PT, PT, PT, UP2, 0x80, 0x8 ;  /* 0x000000000008781c */ /* 0x000fe20003fcf028 */
[----:B0-----:R-:W-:-:S04]  /*2af0*/  @P4 FMUL.FTZ R57, R49, R57 ;  /* 0x0000003931394220 */ /* 0x001fc80000410000 */
[----:B------:R-:W-:Y:S02]  /*2b00*/  @P4 FMUL.FTZ R55, R57, R56 ;  /* 0x0000003839374220 */ /* 0x000fe40000410000 */
[----:B------:R-:W0:Y:S02]  /*2b10*/  @P4 LDC.64 R56, c[0x0][0x408] ;  /* 0x00010200ff384b82 */ /* 0x000e240000000a00 */
[----:B------:R-:W-:Y:S01]  /*2b20*/  @P5 FADD.FTZ R51, R81, -R48 ;  /* 0x8000003051335221 */ /* 0x000fe20000010000 */
[----:B------:R-:W-:Y:S01]  /*2b30*/  @P4 LOP3.LUT P5, RZ, R4, 0xff00, RZ, 0xc0, !PT ;  /* 0x0000ff0004ff4812 */ /* 0x000fe200078ac0ff */
[----:B------:R-:W-:Y:S02]  /*2b40*/  IMAD.MOV.U32 R48, RZ, RZ, R40 ;  /* 0x000000ffff307224 */ /* 0x000fe400078e0028 */
[----:B------:R-:W-:Y:S01]  /*2b50*/  @P6 FFMA.FTZ R50, R51, UR31, R42 ;  /* 0x0000001f33326c23 */ /* 0x000fe2000801002a */
[----:B------:R-:W-:Y:S02]  /*2b60*/  PLOP3.LUT P6, PT, PT, PT, UP2, 0x80, 0x8 ;  /* 0x000000000008781c */ /* 0x000fe40003fcf028 */
[----:B------:R-:W-:Y:S01]  /*2b70*/  @P4 FSEL R55, R55, RZ, P5 ;  /* 0x000000ff37374208 */ /* 0x000fe20002800000 */
[----:B-1----:R-:W-:Y:S01]  /*2b80*/  @P4 FMUL.FTZ R59, R50, R59 ;  /* 0x0000003b323b4220 */ /* 0x002fe20000410000 */
[----:B------:R-:W-:-:S02]  /*2b90*/  @P4 LOP3.LUT P5, RZ, R4, 0xff0000, RZ, 0xc0, !PT ;  /* 0x00ff000004ff4812 */ /* 0x000fc400078ac0ff */
[----:B------:R-:W-:Y:S01]  /*2ba0*/  @P4 F2FP.F16.F32.PACK_AB R55, RZ, R55 ;  /* 0x00000037ff37423e */ /* 0x000fe200000000ff */
[----:B------:R-:W-:-:S03]  /*2bb0*/  @P4 FMUL.FTZ R51, R59, R58 ;  /* 0x0000003a3b334220 */ /* 0x000fc60000410000 */
[----:B------:R-:W-:Y:S02]  /*2bc0*/  @P4 PRMT R7, R55, 0x7610, R7 ;  /* 0x0000761037074816 */ /* 0x000fe40000000007 */
[----:B------:R-:W-:Y:S01]  /*2bd0*/  @P4 FSEL R51, R51, RZ, P5 ;  /* 0x000000ff33334208 */ /* 0x000fe20002800000 */
[----:B------:R-:W-:Y:S01]  /*2be0*/  @P6 FFMA.FTZ R59, R65, UR7, R54 ;  /* 0x00000007413b6c23 */ /* 0x000fe20008010036 */
[----:B------:R-:W-:Y:S02]  /*2bf0*/  PLOP3.LUT P5, PT, PT, PT, UP2, 0x80, 0x8 ;  /* 0x000000000008781c */ /* 0x000fe40003faf028 */
[----:B------:R-:W-:Y:S02]  /*2c00*/  PLOP3.LUT P6, PT, PT, PT, UP2, 0x80, 0x8 ;  /* 0x000000000008781c */ /* 0x000fe40003fcf028 */
[----:B------:R-:W-:-:S04]  /*2c10*/  @P4 F2FP.F16.F32.PACK_AB R51, RZ, R51 ;  /* 0x00000033ff33423e */ /* 0x000fc800000000ff */
[----:B------:R-:W-:-:S05]  /*2c20*/  @P4 PRMT R8, R51, 0x7610, R8 ;  /* 0x0000761033084816 */ /* 0x000fca0000000008 */
[----:B------:R-:W-:Y:S01]  /*2c30*/  @P5 FFMA.FTZ R71, R60, UR7, R54 ;  /* 0x000000073c475c23 */ /* 0x000fe20008010036 */
[----:B------:R-:W-:-:S03]  /*2c40*/  PLOP3.LUT P5, PT, PT, PT, UP2, 0x80, 0x8 ;  /* 0x000000000008781c */ /* 0x000fc60003faf028 */
[----:B------:R-:W-:Y:S01]  /*2c50*/  @P6 FADD.FTZ R71, R86, -R71 ;  /* 0x8000004756476221 */ /* 0x000fe20000010000 */
[----:B------:R-:W-:-:S09]  /*2c60*/  PLOP3.LUT P6, PT, PT, PT, UP2, 0x80, 0x8 ;  /* 0x000000000008781c */ /* 0x000fd20003fcf028 */
[----:B------:R-:W-:Y:S01]  /*2c70*/  @P5 FFMA.FTZ R48, R71, UR31, R40 ;  /* 0x0000001f47305c23 */ /* 0x000fe20008010028 */
[----:B------:R-:W-:-:S03]  /*2c80*/  PLOP3.LUT P5, PT, PT, PT, UP2, 0x80, 0x8 ;  /* 0x000000000008781c */ /* 0x000fc60003faf028 */
[----:B0-----:R-:W-:Y:S01]  /*2c90*/  @P4 FMUL.FTZ R57, R48, R57 ;  /* 0x0000003930394220 */ /* 0x001fe20000410000 */
[----:B------:R-:W-:Y:S01]  /*2ca0*/  @P6 FADD.FTZ R58, R70, -R59 ;  /* 0x8000003b463a6221 */ /* 0x000fe20000010000 */
[----:B------:R-:W-:Y:S02]  /*2cb0*/  @P4 LOP3.LUT P6, RZ, R4, 0xff, RZ, 0xc0, !PT ;  /* 0x000000ff04ff4812 */ /* 0x000fe400078cc0ff */
[----:B------:R-:W-:Y:S01]  /*2cc0*/  @P4 FMUL.FTZ R57, R57, R56 ;  /* 0x0000003839394220 */ /* 0x000fe20000410000 */
[----:B------:R-:W-:-:S04]  /*2cd0*/  MOV R56, R43 ;  /* 0x0000002b00387202 */ /* 0x000fc80000000f00 */
[----:B------:R-:W-:Y:S01]  /*2ce0*/  @P4 FSEL R57, R57, RZ, P6 ;  /* 0x000000ff39394208 */ /* 0x000fe20003000000 */
[----:B------:R-:W-:-:S03]  /*2cf0*/  @P5 FFMA.FTZ R56, R58, UR31, R43 ;  /* 0x0000001f3a385c23 */ /* 0x000fc6000801002b */
[----:B------:R-:W-:Y:S01]  /*2d00*/  @P4 F2FP.F16.F32.PACK_AB R57, RZ, R57 ;  /* 0x00000039ff39423e */ /* 0x000fe200000000ff */
[----:B------:R-:W-:-:S03]  /*2d10*/  IMAD.MOV.U32 R51, RZ, RZ, R56 ;  /* 0x000000ffff337224 */ /* 0x000fc600078e0038 */
        /* <DEDUP_REMOVED lines=9> */
.L_x_4376:
[----:B------:R-:W-:Y:S01]  /*2db0*/  PLOP3.LUT P5, PT, PT, PT, UP2, 0x80, 0x8 ;  /* 0x000000000008781c */ /* 0x000fe20003faf028 */
[----:B-1----:R-:W1:Y:S01]  /*2dc0*/  @P4 LDC.64 R58, c[0x0][0x408] ;  /* 0x00010200ff3a4b82 */ /* 0x002e620000000a00 */
[----:B------:R-:W-:Y:S01]  /*2dd0*/  PLOP3.LUT P6, PT, PT, PT, UP2, 0x80, 0x8 ;  /* 0x000000000008781c */ /* 0x000fe20003fcf028 */
[----:B-----5:R-:W-:Y:S01]  /*2de0*/  IMAD.MOV.U32 R55, RZ, RZ, R42 ;  /* 0x000000ffff377224 */ /* 0x020fe200078e002a */
[----:B------:R-:W-:Y:S02]  /*2df0*/  MOV R71, R41 ;  /* 0x0000002900477202 */ /* 0x000fe40000000f00 */
[----:B------:R-:W-:-:S07]  /*2e00*/  MOV R72, R40 ;  /* 0x0000002800487202 */ /* 0x000fce0000000f00 */
[----:B0-----:R-:W-:Y:S01]  /*2e10*/  @P5 FFMA.FTZ R56, R61, UR7, R54 ;  /* 0x000000073d385c23 */ /* 0x001fe20008010036 */
[----:B------:R-:W-:-:S03]  /*2e20*/  PLOP3.LUT P5, PT, PT, PT, UP2, 0x80, 0x8 ;  /* 0x000000000008781c */ /* 0x000fc60003faf028 */
[----:B------:R-:W-:Y:S01]  /*2e30*/  @P6 FADD.FTZ R56, R85, -R56 ;  /* 0x8000003855386221 */ /* 0x000fe20000010000 */
[----:B------:R-:W-:-:S09]  /*2e40*/  PLOP3.LUT P6, PT, PT, PT, UP2, 0x80, 0x8 ;  /* 0x000000000008781c */ /* 0x000fd20003fcf028 */
[----:B------:R-:W-:Y:S01]  /*2e50*/  @P5 FFMA.FTZ R71, R56, UR31, R41 ;  /* 0x0000001f38475c23 */ /* 0x000fe20008010029 */
[----:B------:R-:W-:-:S03]  /*2e60*/  PLOP3.LUT P5, PT, PT, PT, UP2, 0x80, 0x8 ;  /* 0x000000000008781c */ /* 0x000fc60003faf028 */
[----:B------:R-:W-:Y:S01]  /*2e70*/  @P6 FFMA.FTZ R56, R64, UR7, R54 ;  /* 0x0000000740386c23 */ /* 0x000fe20008010036 */
[----:B------:R-:W-:Y:S01]  /*2e80*/  PLOP3.LUT P6, PT, PT, PT, UP2, 0x80, 0x8 ;  /* 0x000000000008781c */ /* 0x000fe20003fcf028 */
[----:B-1----:R-:W-:-:S04]  /*2e90*/  @P4 FMUL.FTZ R71, R71, R59 ;  /* 0x0000003b47474220 */ /* 0x002fc80000410000 */
[----:B------:R-:W-:-:S04]  /*2ea0*/  @P4 FMUL.FTZ R71, R71, R58 ;  /* 0x0000003a47474220 */ /* 0x000fc80000410000 */
[----:B------:R-:W-:Y:S01]  /*2eb0*/  @P5 FADD.FTZ R57, R81, -R56 ;  /* 0x8000003851395221 */ /* 0x000fe20000010000 */
[----:B------:R-:W-:-:S03]  /*2ec0*/  PLOP3.LUT P5, PT, PT, PT, UP2, 0x80, 0x8 ;  /* 0x000000000008781c */ /* 0x000fc60003faf028 */
[----:B------:R-:W-:Y:S01]  /*2ed0*/  @P6 FFMA.FTZ R55, R57, UR31, R42 ;  /* 0x0000001f39376c23 */ /* 0x000fe2000801002a */
[----:B------:R-:W-:Y:S01]  /*2ee0*/  PLOP3.LUT P6, PT, PT, PT, UP2, 0x80, 0x8 ;  /* 0x000000000008781c */ /* 0x000fe20003fcf028 */
[----:B------:R-:W0:Y:S08]  /*2ef0*/  @P4 LDC.64 R56, c[0x0][0x408] ;  /* 0x00010200ff384b82 */ /* 0x000e300000000a00 */
[----:B------:R-:W-:Y:S01]  /*2f00*/  @P5 FFMA.FTZ R59, R60, UR7, R54 ;  /* 0x000000073c3b5c23 */ /* 0x000fe20008010036 */
[----:B------:R-:W-:-:S03]  /*2f10*/  PLOP3.LUT P5, PT, PT, PT, UP2, 0x80, 0x8 ;  /* 0x000000000008781c */ /* 0x000fc60003faf028 */
[----:B------:R-:W-:Y:S01]  /*2f20*/  @P6 FADD.FTZ R59, R86, -R59 ;  /* 0x8000003b563b6221 */ /* 0x000fe20000010000 */
[----:B------:R-:W-:-:S04]  /*2f30*/  @P4 LOP3.LUT P6, RZ, R4, 0xff00, RZ, 0xc0, !PT ;  /* 0x0000ff0004ff4812 */ /* 0x000fc800078cc0ff */
[----:B------:R-:W-:Y:S02]  /*2f40*/  @P4 FSEL R71, R71, RZ, P6 ;  /* 0x000000ff47474208 */ /* 0x000fe40003000000 */
[C---:B------:R-:W-:Y:S02]  /*2f50*/  @P4 LOP3.LUT P6, RZ, R4.reuse, 0xff, RZ, 0xc0, !PT ;  /* 0x000000ff04ff4812 */ /* 0x040fe400078cc0ff */
[----:B------:R-:W-:Y:S01]  /*2f60*/  @P4 F2FP.F16.F32.PACK_AB R71, RZ, R71 ;  /* 0x00000047ff47423e */ /* 0x000fe200000000ff */
[----:B------:R-:W-:Y:S01]  /*2f70*/  @P5 FFMA.FTZ R72, R59, UR31, R40 ;  /* 0x0000001f3b485c23 */ /* 0x000fe20008010028 */
[----:B------:R-:W-:Y:S01]  /*2f80*/  @P4 LOP3.LUT P5, RZ, R4, 0xff0000, RZ, 0xc0, !PT ;  /* 0x00ff000004ff4812 */ /* 0x000fe200078ac0ff */
[----:B------:R-:W1:Y:S01]  /*2f90*/  @P4 LDC.64 R58, c[0x0][0x408] ;  /* 0x00010200ff3a4b82 */ /* 0x000e620000000a00 */
[----:B0-----:R-:W-:Y:S01]  /*2fa0*/  @P4 FMUL.FTZ R57, R55, R57 ;  /* 0x0000003937394220 */ /* 0x001fe20000410000 */
[----:B------:R-:W-:-:S03]  /*2fb0*/  @P4 PRMT R7, R71, 0x7610, R7 ;  /* 0x0000761047074816 */ /* 0x000fc60000000007 */
[----:B------:R-:W-:-:S05]  /*2fc0*/  @P4 FMUL.FTZ R56, R57, R56 ;  /* 0x0000003839384220 */ /* 0x000fca0000410000 */
[----:B------:R-:W-:-:S04]  /*2fd0*/  @P4 FSEL R56, R56, RZ, P5 ;  /* 0x000000ff38384208 */ /* 0x000fc80002800000 */
[----:B------:R-:W-:-:S04]  /*2fe0*/  @P4 F2FP.F16.F32.PACK_AB R56, RZ, R56 ;  /* 0x00000038ff38423e */ /* 0x000fc800000000ff */
[----:B------:R-:W-:Y:S01]  /*2ff0*/  @P4 PRMT R8, R56, 0x7610, R8 ;  /* 0x0000761038084816 */ /* 0x000fe20000000008 */
[----:B-1----:R-:W-:-:S04]  /*3000*/  @P4 FMUL.FTZ R59, R72, R59 ;  /* 0x0000003b483b4220 */ /* 0x002fc80000410000 */
[----:B------:R-:W-:-:S05]  /*3010*/  @P4 FMUL.FTZ R58, R59, R58 ;  /* 0x0000003a3b3a4220 */ /* 0x000fca0000410000 */
[----:B------:R-:W-:-:S04]  /*3020*/  @P4 FSEL R58, R58, RZ, P6 ;  /* 0x000000ff3a3a4208 */ /* 0x000fc80003000000 */
[----:B------:R-:W-:-:S04]  /*3030*/  @P4 F2FP.F16.F32.PACK_AB R58, RZ, R58 ;  /* 0x0000003aff3a423e */ /* 0x000fc800000000ff */
        /* <DEDUP_REMOVED lines=13> */
[----:B------:R-:W-:-:S04]  /*3110*/  F2FP.F16.F32.PACK_AB R55, RZ, R55 ;  /* 0x00000037ff37723e */ /* 0x000fc800000000ff */
[----:B------:R-:W-:Y:S01]  /*3120*/  PRMT R9, R55, 0x7610, R9 ;  /* 0x0000761037097816 */ /* 0x000fe20000000009 */
[----:B------:R-:W-:Y:S06]  /*3130*/  BRA `(.L_x_4377) ;  /* 0x0000000400887947 */ /* 0x000fec0003800000 */
.L_x_4375:
[----:B01----:R-:W0:Y:S02]  /*3140*/  LDC.64 R56, c[0x0][0x478] ;  /* 0x00011e00ff387b82 */ /* 0x003e240000000a00 */
[----:B0-----:R-:W-:-:S04]  /*3150*/  ISETP.NE.U32.AND P0, PT, R56, RZ, PT ;  /* 0x000000ff3800720c */ /* 0x001fc80003f05070 */
[----:B------:R-:W-:-:S13]  /*3160*/  ISETP.NE.AND.EX P0, PT, R57, RZ, PT, P0 ;  /* 0x000000ff3900720c */ /* 0x000fda0003f05300 */
[----:B------:R-:W-:Y:S05]  /*3170*/  @!P0 BRA `(.L_x_4378) ;  /* 0x0000000000b88947 */ /* 0x000fea0003800000 */
[----:B------:R-:W0:Y:S01]  /*3180*/  @P4 LDC.64 R50, c[0x0][0x408] ;  /* 0x00010200ff324b82 */ /* 0x000e220000000a00 */
[--C-:B------:R-:W-:Y:S01]  /*3190*/  FFMA.FTZ R49, R60, UR7, R54.reuse ;  /* 0x000000073c317c23 */ /* 0x100fe20008010036 */
[----:B------:R-:W-:Y:S01]  /*31a0*/  ISETP.LT.AND P5, PT, RZ, UR32, PT ;  /* 0x00000020ff007c0c */ /* 0x000fe2000bfa1270 */
[----:B------:R-:W-:Y:S01]  /*31b0*/  FFMA.FTZ R72, R64, UR7, R54 ;  /* 0x0000000740487c23 */ /* 0x000fe20008010036 */
[----:B-----5:R-:W-:Y:S01]  /*31c0*/  @P4 LOP3.LUT P6, RZ, R4, 0xff, RZ, 0xc0, !PT ;  /* 0x000000ff04ff4812 */ /* 0x020fe200078cc0ff */
[----:B------:R-:W-:-:S03]  /*31d0*/  FADD.FTZ R48, R86, -R49 ;  /* 0x8000003156307221 */ /* 0x000fc60000010000 */
[----:B------:R-:W1:Y:S01]  /*31e0*/  @P4 LDC.64 R56, c[0x0][0x408] ;  /* 0x00010200ff384b82 */ /* 0x000e620000000a00 */
[----:B------:R-:W-:-:S05]  /*31f0*/  FMUL.FTZ R48, R48, UR31 ;  /* 0x0000001f30307c20 */ /* 0x000fca0008410000 */
[----:B------:R-:W-:Y:S02]  /*3200*/  FSEL R48, R48, RZ, P5 ;  /* 0x000000ff30307208 */ /* 0x000fe40002800000 */
[----:B------:R-:W2:Y:S03]  /*3210*/  @P4 LDC.64 R58, c[0x0][0x408] ;  /* 0x00010200ff3a4b82 */ /* 0x000ea60000000a00 */
[----:B0-----:R-:W-:-:S04]  /*3220*/  @P4 FMUL.FTZ R51, R48, R51 ;  /* 0x0000003330334220 */ /* 0x001fc80000410000 */
[----:B------:R-:W-:Y:S01]  /*3230*/  @P4 FMUL.FTZ R51, R51, R50 ;  /* 0x0000003233334220 */ /* 0x000fe20000410000 */
[----:B------:R-:W-:-:S04]  /*3240*/  FFMA.FTZ R50, R61, UR7, R54 ;  /* 0x000000073d327c23 */ /* 0x000fc80008010036 */
[----:B------:R-:W-:Y:S01]  /*3250*/  FADD.FTZ R49, R85, -R50 ;  /* 0x8000003255317221 */ /* 0x000fe20000010000 */
[----:B------:R-:W-:Y:S01]  /*3260*/  FADD.FTZ R50, R81, -R72 ;  /* 0x8000004851327221 */ /* 0x000fe20000010000 */
[----:B------:R-:W-:Y:S02]  /*3270*/  @P4 FSEL R51, R51, RZ, P6 ;  /* 0x000000ff33334208 */ /* 0x000fe40003000000 */
[----:B------:R-:W-:Y:S01]  /*3280*/  FMUL.FTZ R49, R49, UR31 ;  /* 0x0000001f31317c20 */ /* 0x000fe20008410000 */
[----:B------:R-:W-:Y:S01]  /*3290*/  FMUL.FTZ R50, R50, UR31 ;  /* 0x0000001f32327c20 */ /* 0x000fe20008410000 */
[----:B------:R-:W-:Y:S02]  /*32a0*/  @P4 F2FP.F16.F32.PACK_AB R51, RZ, R51 ;  /* 0x00000033ff33423e */ /* 0x000fe400000000ff */
[----:B------:R-:W-:Y:S02]  /*32b0*/  @P4 LOP3.LUT P6, RZ, R4, 0xff00, RZ, 0xc0, !PT ;  /* 0x0000ff0004ff4812 */ /* 0x000fe400078cc0ff */
[----:B------:R-:W-:-:S02]  /*32c0*/  FSEL R49, R49, RZ, P5 ;  /* 0x000000ff31317208 */ /* 0x000fc40002800000 */
[----:B------:R-:W-:Y:S02]  /*32d0*/  FSEL R50, R50, RZ, P5 ;  /* 0x000000ff32327208 */ /* 0x000fe40002800000 */
[----:B------:R-:W-:Y:S01]  /*32e0*/  @P4 PRMT R6, R51, 0x7610, R6 ;  /* 0x0000761033064816 */ /* 0x000fe20000000006 */
[----:B-1----:R-:W-:Y:S01]  /*32f0*/  @P4 FMUL.FTZ R57, R49, R57 ;  /* 0x0000003931394220 */ /* 0x002fe20000410000 */
[----:B------:R-:W-:Y:S01]  /*3300*/  FFMA.FTZ R51, R65, UR7, R54 ;  /* 0x0000000741337c23 */ /* 0x000fe20008010036 */
[----:B--2---:R-:W-:Y:S02]  /*3310*/  @P4 FMUL.FTZ R59, R50, R59 ;  /* 0x0000003b323b4220 */ /* 0x004fe40000410000 */
[----:B------:R-:W-:Y:S01]  /*3320*/  @P4 FMUL.FTZ R56, R57, R56 ;  /* 0x0000003839384220 */ /* 0x000fe20000410000 */
[----:B------:R-:W-:Y:S01]  /*3330*/  FADD.FTZ R51, R70, -R51 ;  /* 0x8000003346337221 */ /* 0x000fe20000010000 */
[----:B------:R-:W-:-:S03]  /*3340*/  @P4 FMUL.FTZ R58, R59, R58 ;  /* 0x0000003a3b3a4220 */ /* 0x000fc60000410000 */
[----:B------:R-:W-:Y:S01]  /*3350*/  @P4 FSEL R56, R56, RZ, P6 ;  /* 0x000000ff38384208 */ /* 0x000fe20003000000 */
[----:B------:R-:W-:Y:S01]  /*3360*/  FMUL.FTZ R51, R51, UR31 ;  /* 0x0000001f33337c20 */ /* 0x000fe20008410000 */
[----:B------:R-:W-:Y:S02]  /*3370*/  @P4 LOP3.LUT P6, RZ, R4, 0xff0000, RZ, 0xc0, !PT ;  /* 0x00ff000004ff4812 */ /* 0x000fe400078cc0ff */
[----:B------:R-:W-:Y:S02]  /*3380*/  @P4 F2FP.F16.F32.PACK_AB R56, RZ, R56 ;  /* 0x00000038ff38423e */ /* 0x000fe400000000ff */
[----:B------:R-:W-:Y:S02]  /*3390*/  @P4 FSEL R58, R58, RZ, P6 ;  /* 0x000000ff3a3a4208 */ /* 0x000fe40003000000 */
[----:B------:R-:W-:Y:S02]  /*33a0*/  FSEL R51, R51, RZ, P5 ;  /* 0x000000ff33337208 */ /* 0x000fe40002800000 */
[----:B------:R-:W-:-:S02]  /*33b0*/  @P4 F2FP.F16.F32.PACK_AB R58, RZ, R58 ;  /* 0x0000003aff3a423e */ /* 0x000fc400000000ff */
[----:B------:R-:W-:Y:S02]  /*33c0*/  @P4 PRMT R7, R56, 0x7610, R7 ;  /* 0x0000761038074816 */ /* 0x000fe40000000007 */
        /* <DEDUP_REMOVED lines=9> */
.L_x_4378:
        /* <DEDUP_REMOVED lines=12> */
.L_x_4379:
        /* <DEDUP_REMOVED lines=12> */
.L_x_4380:
        /* <DEDUP_REMOVED lines=12> */
.L_x_4381:
        /* <DEDUP_REMOVED lines=12> */
.L_x_4377:
        /* <DEDUP_REMOVED lines=12> */
.L_x_4382:
[----:B------:R-:W-:Y:S01]  /*3820*/  IADD3 R53, PT, PT, R53, 0x80, RZ ;  /* 0x0000008035357810 */ /* 0x000fe20007ffe0ff */
[----:B------:R-:W-:-:S07]  /*3830*/  VIADD R52, R52, 0x80 ;  /* 0x0000008034347836 */ /* 0x000fce0000000000 */
.L_x_4374:
[----:B------:R-:W-:Y:S05]  /*3840*/  BSYNC.RECONVERGENT B0 ;  /* 0x0000000000007941 */ /* 0x000fea0003800200 */
.L_x_4373:
        /* <DEDUP_REMOVED lines=25> */
[----:B------:R-:W-:Y:S02]  /*39e0*/  @P4 FMUL.FTZ R55, R57, R56 ;  /* 0x0000003839374220 */ /* 0x000fe40000410000 */
[----:B------:R-:W0:Y:S02]  /*39f0*/  @P4 LDC.64 R56, c[0x0][0x408] ;  /* 0x00010200ff384b82 */ /* 0x000e240000000a00 */
[----:B------:R-:W-:Y:S01]  /*3a00*/  @P5 FADD.FTZ R51, R78, -R51 ;  /* 0x800000334e335221 */ /* 0x000fe20000010000 */
[----:B------:R-:W-:-:S03]  /*3a10*/  @P4 LOP3.LUT P5, RZ, R5, 0xff00, RZ, 0xc0, !PT ;  /* 0x0000ff0005ff4812 */ /* 0x000fc600078ac0ff */
[----:B------:R-:W-:Y:S01]  /*3a20*/  @P6 FFMA.FTZ R50, R51, UR31, R46 ;  /* 0x0000001f33326c23 */ /* 0x000fe2000801002e */
[----:B------:R-:W-:Y:S02]  /*3a30*/  PLOP3.LUT P6, PT, PT, PT, UP2, 0x80, 0x8 ;  /* 0x000000000008781c */ /* 0x000fe40003fcf028 */
[----:B------:R-:W-:Y:S01]  /*3a40*/  @P4 FSEL R55, R55, RZ, P5 ;  /* 0x000000ff37374208 */ /* 0x000fe20002800000 */
[----:B-1----:R-:W-:Y:S01]  /*3a50*/  @P4 FMUL.FTZ R59, R50, R59 ;  /* 0x0000003b323b4220 */ /* 0x002fe20000410000 */
[----:B------:R-:W-:Y:S02]  /*3a60*/  @P4 LOP3.LUT P5, RZ, R5, 0xff0000, RZ, 0xc0, !PT ;  /* 0x00ff000005ff4812 */ /* 0x000fe400078ac0ff */
        /* <DEDUP_REMOVED lines=10> */
[----:B------:R-:W-:Y:S01]  /*3b10*/  PLOP3.LUT P5, PT, PT, PT, UP2, 0x80, 0x8 ;  /* 0x000000000008781c */ /* 0x000fe20003faf028 */
[----:B------:R-:W-:Y:S01]  /*3b20*/  @P6 FADD.FTZ R59, R80, -R59 ;  /* 0x8000003b503b6221 */ /* 0x000fe20000010000 */
[----:B------:R-:W-:-:S11]  /*3b30*/  PLOP3.LUT P6, PT, PT, PT, UP2, 0x80, 0x8 ;  /* 0x000000000008781c */ /* 0x000fd60003fcf028 */
[----:B------:R-:W-:Y:S01]  /*3b40*/  @P5 FFMA.FTZ R48, R59, UR31, R44 ;  /* 0x0000001f3b305c23 */ /* 0x000fe2000801002c */
[----:B------:R-:W-:Y:S01]  /*3b50*/  PLOP3.LUT P5, PT, PT, PT, UP2, 0x80, 0x8 ;  /* 0x000000000008781c */ /* 0x000fe20003faf028 */
[----:B------:R-:W-:Y:S01]  /*3b60*/  @P6 FADD.FTZ R58, R77, -R54 ;  /* 0x800000364d3a6221 */ /* 0x000fe20000010000 */
[----:B------:R-:W-:Y:S01]  /*3b70*/  @P4 LOP3.LUT P6, RZ, R5, 0xff, RZ, 0xc0, !PT ;  /* 0x000000ff05ff4812 */ /* 0x000fe200078cc0ff */
[----:B0-----:R-:W-:Y:S01]  /*3b80*/  @P4 FMUL.FTZ R57, R48, R57 ;  /* 0x0000003930394220 */ /* 0x001fe20000410000 */
[----:B------:R-:W-:-:S03]  /*3b90*/  IMAD.MOV.U32 R54, RZ, RZ, R47 ;  /* 0x000000ffff367224 */ /* 0x000fc600078e002f */
[----:B------:R-:W-:-:S05]  /*3ba0*/  @P4 FMUL.FTZ R56, R57, R56 ;  /* 0x0000003839384220 */ /* 0x000fca0000410000 */
[----:B------:R-:W-:Y:S01]  /*3bb0*/  @P4 FSEL R56, R56, RZ, P6 ;  /* 0x000000ff38384208 */ /* 0x000fe20003000000 */
[----:B------:R-:W-:-:S03]  /*3bc0*/  @P5 FFMA.FTZ R54, R58, UR31, R47 ;  /* 0x0000001f3a365c23 */ /* 0x000fc6000801002f */
[----:B------:R-:W-:Y:S02]  /*3bd0*/  @P4 F2FP.F16.F32.PACK_AB R56, RZ, R56 ;  /* 0x00000038ff38423e */ /* 0x000fe400000000ff */
[----:B------:R-:W-:Y:S02]  /*3be0*/  MOV R51, R54 ;  /* 0x0000003600337202 */ /* 0x000fe40000000f00 */
        /* <DEDUP_REMOVED lines=9> */
.L_x_4386:
[----:B------:R-:W-:Y:S01]  /*3c80*/  PLOP3.LUT P5, PT, PT, PT, UP2, 0x80, 0x8 ;  /* 0x000000000008781c */ /* 0x000fe20003faf028 */
[----:B-----5:R-:W-:Y:S01]  /*3c90*/  IMAD.MOV.U32 R71, RZ, RZ, R45 ;  /* 0x000000ffff477224 */ /* 0x020fe200078e002d */
[----:B------:R-:W-:Y:S01]  /*3ca0*/  PLOP3.LUT P6, PT, PT, PT, UP2, 0x80, 0x8 ;  /* 0x000000000008781c */ /* 0x000fe20003fcf028 */
[----:B-1----:R-:W1:Y:S01]  /*3cb0*/  @P4 LDC.64 R58, c[0x0][0x408] ;  /* 0x00010200ff3a4b82 */ /* 0x002e620000000a00 */
[----:B------:R-:W-:-:S09]  /*3cc0*/  IMAD.MOV.U32 R72, RZ, RZ, R44 ;  /* 0x000000ffff487224 */ /* 0x000fd200078e002c */
        /* <DEDUP_REMOVED lines=11> */
[----:B------:R-:W-:Y:S02]  /*3d80*/  PLOP3.LUT P5, PT, PT, PT, UP2, 0x80, 0x8 ;  /* 0x000000000008781c */ /* 0x000fe40003faf028 */
[----:B------:R-:W-:Y:S01]  /*3d90*/  MOV R55, R46 ;  /* 0x0000002e00377202 */ /* 0x000fe20000000f00 */
        /* <DEDUP_REMOVED lines=8> */
[----:B------:R-:W-:Y:S02]  /*3e20*/  @P4 LOP3.LUT P6, RZ, R5, 0xff, RZ, 0xc0, !PT ;  /* 0x000000ff05ff4812 */ /* 0x000fe400078cc0ff */
        /* <DEDUP_REMOVED lines=16> */
[----:B------:R-:W-:Y:S02]  /*3f30*/  PLOP3.LUT P6, PT, PT, PT, UP2, 0x80, 0x8 ;  /* 0x000000000008781c */ /* 0x000fe40003fcf028 */
[----:B------:R-:W-:-:S11]  /*3f40*/  PLOP3.LUT P5, PT, PT, PT, UP2, 0x80, 0x8 ;  /* 0x000000000008781c */ /* 0x000fd60003faf028 */
[----:B------:R-:W-:Y:S01]  /*3f50*/  @P6 FFMA.FTZ R56, R69, UR7, R54 ;  /* 0x0000000745386c23 */ /* 0x000fe20008010036 */
[----:B------:R-:W-:Y:S02]  /*3f60*/  PLOP3.LUT P6, PT, PT, PT, UP2, 0x80, 0x8 ;  /* 0x000000000008781c */ /* 0x000fe40003fcf028 */
[----:B------:R-:W-:Y:S01]  /*3f70*/  MOV R54, R47 ;  /* 0x0000002f00367202 */ /* 0x000fe20000000f00 */
        /* <DEDUP_REMOVED lines=9> */
.L_x_4385:
        /* <DEDUP_REMOVED lines=16> */
[--C-:B------:R-:W-:Y:S01]  /*4110*/  FFMA.FTZ R50, R67, UR7, R54.reuse ;  /* 0x0000000743327c23 */ /* 0x100fe20008010036 */
[----:B------:R-:W-:-:S03]  /*4120*/  FFMA.FTZ R54, R69, UR7, R54 ;  /* 0x0000000745367c23 */ /* 0x000fc60008010036 */
[----:B------:R-:W-:Y:S01]  /*4130*/  FADD.FTZ R49, R79, -R50 ;  /* 0x800000324f317221 */ /* 0x000fe20000010000 */
[----:B------:R-:W-:Y:S01]  /*4140*/  FADD.FTZ R50, R78, -R55 ;  /* 0x800000374e327221 */ /* 0x000fe20000010000 */
[----:B------:R-:W-:Y:S02]  /*4150*/  @P4 FSEL R51, R51, RZ, P6 ;  /* 0x000000ff33334208 */ /* 0x000fe40003000000 */
[----:B------:R-:W-:Y:S01]  /*4160*/  FMUL.FTZ R49, R49, UR31 ;  /* 0x0000001f31317c20 */ /* 0x000fe20008410000 */
[----:B------:R-:W-:Y:S01]  /*4170*/  FMUL.FTZ R50, R50, UR31 ;  /* 0x0000001f32327c20 */ /* 0x000fe20008410000 */
[----:B------:R-:W-:Y:S02]  /*4180*/  @P4 LOP3.LUT P6, RZ, R5, 0xff00, RZ, 0xc0, !PT ;  /* 0x0000ff0005ff4812 */ /* 0x000fe400078cc0ff */
[----:B------:R-:W-:Y:S02]  /*4190*/  @P4 F2FP.F16.F32.PACK_AB R51, RZ, R51 ;  /* 0x00000033ff33423e */ /* 0x000fe400000000ff */
[----:B------:R-:W-:-:S02]  /*41a0*/  FSEL R49, R49, RZ, P5 ;  /* 0x000000ff31317208 */ /* 0x000fc40002800000 */
[----:B------:R-:W-:Y:S02]  /*41b0*/  FSEL R50, R50, RZ, P5 ;  /* 0x000000ff32327208 */ /* 0x000fe40002800000 */
[----:B------:R-:W-:Y:S01]  /*41c0*/  @P4 PRMT R6, R51, 0x7610, R6 ;  /* 0x0000761033064816 */ /* 0x000fe20000000006 */
[----:B-1----:R-:W-:Y:S01]  /*41d0*/  @P4 FMUL.FTZ R57, R49, R57 ;  /* 0x0000003931394220 */ /* 0x002fe20000410000 */
[----:B------:R-:W-:Y:S01]  /*41e0*/  FADD.FTZ R51, R77, -R54 ;  /* 0x800000364d337221 */ /* 0x000fe20000010000 */
[----:B--2---:R-:W-:Y:S02]  /*41f0*/  @P4 FMUL.FTZ R59, R50, R59 ;  /* 0x0000003b323b4220 */ /* 0x004fe40000410000 */
[----:B------:R-:W-:Y:S01]  /*4200*/  @P4 FMUL.FTZ R56, R57, R56 ;  /* 0x0000003839384220 */ /* 0x000fe20000410000 */
[----:B------:R-:W-:Y:S01]  /*4210*/  FMUL.FTZ R51, R51, UR31 ;  /* 0x0000001f33337c20 */ /* 0x000fe20008410000 */
[----:B------:R-:W-:-:S03]  /*4220*/  @P4 FMUL.FTZ R58, R59, R58 ;  /* 0x0000003a3b3a4220 */ /* 0x000fc60000410000 */
[----:B------:R-:W-:Y:S02]  /*4230*/  @P4 FSEL R56, R56, RZ, P6 ;  /* 0x000000ff38384208 */ /* 0x000fe40003000000 */
        /* <DEDUP_REMOVED lines=15> */
.L_x_4388:
        /* <DEDUP_REMOVED lines=10> */
[----:B------:R-:W-:Y:S01]  /*43d0*/  @P4 F2FP.F16.F32.PACK_AB R55, RZ, R55 ;  /* 0x00000037ff37423e */ /* 0x000fe200000000ff */
        /* <DEDUP_REMOVED lines=12> */
.L_x_4389:
        /* <DEDUP_REMOVED lines=12> */
.L_x_4390:
        /* <DEDUP_REMOVED lines=12> */
.L_x_4391:
[----:B------:R-:W-:-:S07]  /*4620*/  @P4 PRMT R9, R55, 0x7610, R9 ;  /* 0x0000761037094816 */ /* 0x000fce0000000009 */
.L_x_4387:
        /* <DEDUP_REMOVED lines=12> */
.L_x_4384:
[----:B------:R-:W-:Y:S05]  /*46f0*/  BSYNC.RECONVERGENT B0 ;  /* 0x0000000000007941 */ /* 0x000fea0003800200 */
.L_x_4383:
[----:B------:R-:W-:Y:S02]  /*4700*/  UIADD3 UR6, UPT, UPT, UR6, UR26, URZ ;  /* 0x0000001a06067290 */ /* 0x000fe4000fffe0ff */
[----:B------:R-:W-:Y:S02]  /*4710*/  UPLOP3.LUT UP1, UPT, UPT, UPT, UP1, 0x40, 0x4 ;  /* 0x000000000004789c */ /* 0x000fe40003f2e810 */
[----:B------:R-:W-:-:S09]  /*4720*/  UISETP.GE.AND UP0, UPT, UR6, UR27, UPT ;  /* 0x0000001b0600728c */ /* 0x000fd2000bf06270 */
[----:B------:R-:W-:Y:S05]  /*4730*/  BRA.U !UP0, `(.L_x_4392) ;  /* 0xffffffbd08707547 */ /* 0x000fea000b83ffff */
.L_x_4352:
[----:B-----5:R-:W4:Y:S01]  /*4740*/  LDC.64 R2, c[0x0][0x440] ;  /* 0x00011000ff027b82 */ /* 0x020f220000000a00 */
[----:B------:R-:W-:-:S06]  /*4750*/  UIMAD UR7, UR9, UR10, URZ ;  /* 0x0000000a090772a4 */ /* 0x000fcc000f8e02ff */
[----:B------:R-:W-:Y:S01]  /*4760*/  IMAD.U32 R11, RZ, RZ, UR7 ;  /* 0x00000007ff0b7e24 */ /* 0x000fe2000f8e00ff */
[----:B------:R-:W0:Y:S04]  /*4770*/  LDC.64 R4, c[0x0][0x448] ;  /* 0x00011200ff047b82 */ /* 0x000e280000000a00 */
        /* <DEDUP_REMOVED lines=14> */
[----:B------:R-:W-:-:S07]  /*4860*/  @P1 VIADD R11, R11, 0x80 ;  /* 0x000000800b0b1836 */ /* 0x000fce0000000000 */
[----:B------:R-:W1:Y:S01]  /*4870*/  LDC.64 R4, c[0x0][0x448] ;  /* 0x00011200ff047b82 */ /* 0x000e620000000a00 */
[----:B0-----:R-:W-:-:S05]  /*4880*/  IMAD.WIDE.U32 R2, R11, 0x10, R2 ;  /* 0x000000100b027825 */ /* 0x001fca00078e0002 */
[----:B------:R-:W-:Y:S01]  /*4890*/  STG.E.128 desc[UR20][R2.64], R16 ;  /* 0x0000001002007986 */ /* 0x000fe2000c101d14 */
[----:B-1----:R-:W-:-:S05]  /*48a0*/  IMAD.WIDE.U32 R4, R11, 0x10, R4 ;  /* 0x000000100b047825 */ /* 0x002fca00078e0004 */
[----:B------:R-:W-:Y:S01]  /*48b0*/  STG.E.128 desc[UR20][R4.64], R28 ;  /* 0x0000001c04007986 */ /* 0x000fe2000c101d14 */
[----:B------:R-:W-:Y:S05]  /*48c0*/  EXIT ;  /* 0x000000000000794d */ /* 0x000fea0003800000 */
.L_x_4393:
        /* <DEDUP_REMOVED lines=11> */
.L_x_6783:


//--------------------- .text._ZN10layer_norm22ln_bwd_finalize_kernelINS_22Kernel_traits_finalizeILj1536E6__halfS2_fS2_fjLb0ELj1024ELj4ENS_18Kernel_traits_baseILj1536ES2_S2_fS2_fjLj1024EEEEELb0ELb1EEEvNS_9BwdParamsE --------------------------
	.section	.text._ZN10layer_norm22ln_bwd_finalize_kernelINS_22Kernel_traits_finalizeILj1536E6__halfS2_fS2_fjLb0ELj1024ELj4ENS_18Kernel_traits_baseILj1536ES2_S2_fS2_fjLj1024EEEEELb0ELb1EEEvNS_9BwdParamsE,"ax",@progbits
	.align	128
        .global         _ZN10layer_norm22ln_bwd_finalize_kernelINS_22Kernel_traits_finalizeILj1536E6__halfS2_fS2_fjLb0ELj1024ELj4ENS_18Kernel_traits_baseILj1536ES2_S2_fS2_fjLj1024EEEEELb0ELb1EEEvNS_9BwdParamsE
        .type           _ZN10layer_norm22ln_bwd_finalize_kernelINS_22Kernel_traits_finalizeILj1536E6__halfS2_fS2_fjLb0ELj1024ELj4ENS_18Kernel_traits_baseILj1536ES2_S2_fS2_fjLj1024EEEEELb0ELb1EEEvNS_9BwdParamsE,@function
        .size           _ZN10layer_norm22ln_bwd_finalize_kernelINS_22Kernel_traits_finalizeILj1536E6__halfS2_fS2_fjLb0ELj1024ELj4ENS_18Kernel_traits_baseILj1536ES2_S2_fS2_fjLj1024EEEEELb0ELb1EEEvNS_9BwdParamsE,(.L_x_6784 - _ZN10layer_norm22ln_bwd_finalize_kernelINS_22Kernel_traits_finalizeILj1536E6__halfS2_fS2_fjLb0ELj1024ELj4ENS_18Kernel_traits_baseILj1536ES2_S2_fS2_fjLj1024EEEEELb0ELb1EEEvNS_9BwdParamsE)
        .other          _ZN10layer_norm22ln_bwd_finalize_kernelINS_22Kernel_traits_finalizeILj1536E6__halfS2_fS2_fjLb0ELj1024ELj4ENS_18Kernel_traits_baseILj1536ES2_S2_fS2_fjLj1024EEEEELb0ELb1EEEvNS_9BwdParamsE,@"STO_CUDA_ENTRY STV_DEFAULT"
_ZN10layer_norm22ln_bwd_finalize_kernelINS_22Kernel_traits_finalizeILj1536E6__halfS2_fS2_fjLb0ELj1024ELj4ENS_18Kernel_traits_baseILj1536ES2_S2_fS2_fjLj1024EEEEELb0ELb1EEEvNS_9BwdParamsE:
.text._ZN10layer_norm22ln_bwd_finalize_kernelINS_22Kernel_traits_finalizeILj1536E6__halfS2_fS2_fjLb0ELj1024ELj4ENS_18Kernel_traits_baseILj1536ES2_S2_fS2_fjLj1024EEEEELb0ELb1EEEvNS_9BwdParamsE:
        /* <DEDUP_REMOVED lines=81> */
.L_x_4398:
        /* <DEDUP_REMOVED lines=118> */
.L_x_4397:
[----:B------:R-:W-:Y:S05]  /*0c70*/  BSYNC.RECONVERGENT B1 ;  /* 0x0000000000017941 */ /* 0x000fea0003800200 */
.L_x_4396:
        /* <DEDUP_REMOVED lines=77> */
.L_x_4400:
[----:B------:R-:W-:Y:S05]  /*1150*/  BSYNC.RECONVERGENT B1 ;  /* 0x0000000000017941 */ /* 0x000fea0003800200 */
.L_x_4399:
        /* <DEDUP_REMOVED lines=38> */
.L_x_4402:
[----:B------:R-:W-:Y:S05]  /*13c0*/  BSYNC.RECONVERGENT B1 ;  /* 0x0000000000017941 */ /* 0x000fea0003800200 */
.L_x_4401:
        /* <DEDUP_REMOVED lines=8> */
.L_x_4403:
        /* <DEDUP_REMOVED lines=10> */
.L_x_4395:
[----:B------:R-:W-:Y:S05]  /*14f0*/  BSYNC.RECONVERGENT B0 ;  /* 0x0000000000007941 */ /* 0x000fea0003800200 */
.L_x_4394:
        /* <DEDUP_REMOVED lines=57> */
.L_x_4404:
        /* <DEDUP_REMOVED lines=15> */
.L_x_6784:


//--------------------- .text._ZN10layer_norm13ln_bwd_kernelINS_13Kernel_traitsI6__halfS2_fS2_fjLj1536ELj1ELj1ELj4ELj8ENS_18Kernel_traits_baseILj1536ES2_S2_fS2_fjLj128EEEEELb1ELb0ELb1ELb1EEEvNS_9BwdParamsE --------------------------
	.section	.text._ZN10layer_norm13ln_bwd_kernelINS_13Kernel_traitsI6__halfS2_fS2_fjLj1536ELj1ELj1ELj4ELj8ENS_18Kernel_traits_baseILj1536ES2_S2_fS2_fjLj128EEEEELb1ELb0ELb1ELb1EEEvNS_9BwdParamsE,"ax",@progbits
	.align	128
        .global         _ZN10layer_norm13ln_bwd_kernelINS_13Kernel_traitsI6__halfS2_fS2_fjLj1536ELj1ELj1ELj4ELj8ENS_18Kernel_traits_baseILj1536ES2_S2_fS2_fjLj128EEEEELb1ELb0ELb1ELb1EEEvNS_9BwdParamsE
        .type           _ZN10layer_norm13ln_bwd_kernelINS_13Kernel_traitsI6__halfS2_fS2_fjLj1536ELj1ELj1ELj4ELj8ENS_18Kernel_traits_baseILj1536ES2_S2_fS2_fjLj128EEEEELb1ELb0ELb1ELb1EEEvNS_9BwdParamsE,@function
        .size           _ZN10layer_norm13ln_bwd_kernelINS_13Kernel_traitsI6__halfS2_fS2_fjLj1536ELj1ELj1ELj4ELj8ENS_18Kernel_traits_baseILj1536ES2_S2_fS2_fjLj128EEEEELb1ELb0ELb1ELb1EEEvNS_9BwdParamsE,(.L_x_6785 - _ZN10layer_norm13ln_bwd_kernelINS_13Kernel_traitsI6__halfS2_fS2_fjLj1536ELj1ELj1ELj4ELj8ENS_18Kernel_traits_baseILj1536ES2_S2_fS2_fjLj128EEEEELb1ELb0ELb1ELb1EEEvNS_9BwdParamsE)
        .other          _ZN10layer_norm13ln_bwd_kernelINS_13Kernel_traitsI6__halfS2_fS2_fjLj1536ELj1ELj1ELj4ELj8ENS_18Kernel_traits_baseILj1536ES2_S2_fS2_fjLj128EEEEELb1ELb0ELb1ELb1EEEvNS_9BwdParamsE,@"STO_CUDA_ENTRY STV_DEFAULT"
_ZN10layer_norm13ln_bwd_kernelINS_13Kernel_traitsI6__halfS2_fS2_fjLj1536ELj1ELj1ELj4ELj8ENS_18Kernel_traits_baseILj1536ES2_S2_fS2_fjLj128EEEEELb1ELb0ELb1ELb1EEEvNS_9BwdParamsE:
.text._ZN10layer_norm13ln_bwd_kernelINS_13Kernel_traitsI6__halfS2_fS2_fjLj1536ELj1ELj1ELj4ELj8ENS_18Kernel_traits_baseILj1536ES2_S2_fS2_fjLj128EEEEELb1ELb0ELb1ELb1EEEvNS_9BwdParamsE:
        /* <DEDUP_REMOVED lines=35> */
[----:B------:R-:W-:Y:S01]  /*0230*/  UMOV UR9, UR8 ;  /* 0x0000000800097c82 */ /* 0x000fe20008000000 */
        /* <DEDUP_REMOVED lines=10> */
[----:B01--4-:R-:W-:-:S07]  /*02e0*/  PRMT R88, R88, 0x5410, R2 ;  /* 0x0000541058587816 */ /* 0x013fce0000000002 */
.L_x_4434:
        /* <DEDUP_REMOVED lines=17> */
[----:B------:R-:W-:Y:S01]  /*0400*/  UIMAD UR10, UR9, UR29, URZ ;  /* 0x0000001d090a72a4 */ /* 0x000fe2000f8e02ff */
[----:B------:R-:W0:Y:S01]  /*0410*/  LDC.64 R2, c[0x0][0x428] ;  /* 0x00010a00ff027b82 */ /* 0x000e220000000a00 */
[----:B------:R-:W-:Y:S02]  /*0420*/  UIADD3 UR12, UPT, UPT, UR31, -0x1, URZ ;  /* 0xffffffff1f0c7890 */ /* 0x000fe4000fffe0ff */
[----:B------:R-:W-:Y:S02]  /*0430*/  USHF.R.S32.HI UR11, URZ, 0x1f, UR10 ;  /* 0x0000001fff0b7899 */ /* 0x000fe4000801140a */
[----:B------:R-:W-:Y:S02]  /*0440*/  UIMAD UR12, UR12, UR29, URZ ;  /* 0x0000001d0c0c72a4 */ /* 0x000fe4000f8e02ff */
[----:B------:R-:W-:Y:S01]  /*0450*/  ULEA.HI UR11, UR11, UR10, URZ, 0x2 ;  /* 0x0000000a0b0b7291 */ /* 0x000fe2000f8f10ff */
[----:B------:R-:W1:Y:S01]  /*0460*/  LDC.64 R64, c[0x0][0x3a8] ;  /* 0x0000ea00ff407b82 */ /* 0x000e620000000a00 */
[----:B------:R-:W-:-:S02]  /*0470*/  USHF.R.S32.HI UR10, URZ, 0x1f, UR12 ;  /* 0x0000001fff0a7899 */ /* 0x000fc4000801140c */
[----:B------:R-:W-:Y:S02]  /*0480*/  UIMAD.WIDE UR34, UR9, 0x4, UR16 ;  /* 0x00000004092278a5 */ /* 0x000fe4000f8e0210 */
[----:B------:R-:W-:Y:S01]  /*0490*/  ULEA.HI UR10, UR10, UR12, URZ, 0x2 ;  /* 0x0000000c0a0a7291 */ /* 0x000fe2000f8f10ff */
[----:B------:R-:W-:Y:S01]  /*04a0*/  MOV R61, UR11 ;  /* 0x0000000b003d7c02 */ /* 0x000fe20008000f00 */
[----:B------:R-:W-:Y:S01]  /*04b0*/  UISETP.GE.AND UP3, UPT, UR13, 0x1, UPT ;  /* 0x000000010d00788c */ /* 0x000fe2000bf66270 */
[----:B------:R-:W2:Y:S01]  /*04c0*/  LDC.64 R90, c[0x0][0x3b0] ;  /* 0x0000ec00ff5a7b82 */ /* 0x000ea20000000a00 */
[----:B------:R-:W-:Y:S02]  /*04d0*/  MOV R86, UR34 ;  /* 0x0000002200567c02 */ /* 0x000fe40008000f00 */
[----:B------:R-:W-:Y:S02]  /*04e0*/  MOV R79, UR10 ;  /* 0x0000000a004f7c02 */ /* 0x000fe40008000f00 */
[----:B------:R-:W-:-:S02]  /*04f0*/  LEA.HI.SX32 R61, R61, R0, 0x1e ;  /* 0x000000003d3d7211 */ /* 0x000fc400078ff2ff */
[----:B------:R-:W-:Y:S02]  /*0500*/  LEA.HI.SX32 R79, R79, R0, 0x1e ;  /* 0x000000004f4f7211 */ /* 0x000fe400078ff2ff */
[----:B------:R-:W-:Y:S02]  /*0510*/  MOV R87, UR35 ;  /* 0x0000002300577c02 */ /* 0x000fe40008000f00 */
[C---:B------:R-:W-:Y:S01]  /*0520*/  IADD3 R81, PT, PT, R79.reuse, 0x80, RZ ;  /* 0x000000804f517810 */ /* 0x040fe20007ffe0ff */
[C-C-:B0-----:R-:W-:Y:S01]  /*0530*/  IMAD.WIDE.U32 R74, R79.reuse, 0x8, R2.reuse ;  /* 0x000000084f4a7825 */ /* 0x141fe200078e0002 */
[----:B------:R-:W-:Y:S01]  /*0540*/  IADD3 R79, PT, PT, R79, 0x100, RZ ;  /* 0x000001004f4f7810 */ /* 0x000fe20007ffe0ff */
[----:B------:R0:W3:Y:S01]  /*0550*/  LDG.E R86, desc[UR14][R86.64] ;  /* 0x0000000e56567981 */ /* 0x0000e2000c1e1900 */
[----:B------:R-:W-:Y:S01]  /*0560*/  IADD3 R11, PT, PT, R61, 0x80, RZ ;  /* 0x000000803d0b7810 */ /* 0x000fe20007ffe0ff */
[--C-:B------:R-:W-:Y:S02]  /*0570*/  IMAD.WIDE.U32 R80, R81, 0x8, R2.reuse ;  /* 0x0000000851507825 */ /* 0x100fe400078e0002 */
[----:B------:R-:W4:Y:S02]  /*0580*/  LDG.E.64 R74, desc[UR14][R74.64] ;  /* 0x0000000e4a4a7981 */ /* 0x000f24000c1e1b00 */
[----:B------:R-:W-:Y:S01]  /*0590*/  IMAD.WIDE.U32 R78, R79, 0x8, R2 ;  /* 0x000000084f4e7825 */ /* 0x000fe200078e0002 */
[C---:B------:R-:W-:Y:S01]  /*05a0*/  IADD3 R3, PT, PT, R61.reuse, 0x100, RZ ;  /* 0x000001003d037810 */ /* 0x040fe20007ffe0ff */
[----:B------:R-:W4:Y:S02]  /*05b0*/  LDG.E.64 R80, desc[UR14][R80.64] ;  /* 0x0000000e50507981 */ /* 0x000f24000c1e1b00 */
[----:B-1----:R-:W-:-:S02]  /*05c0*/  IMAD.WIDE.U32 R52, R61, 0x10, R64 ;  /* 0x000000103d347825 */ /* 0x002fc400078e0040 */
[----:B------:R-:W4:Y:S02]  /*05d0*/  LDG.E.64 R78, desc[UR14][R78.64] ;  /* 0x0000000e4e4e7981 */ /* 0x000f24000c1e1b00 */
[--C-:B------:R-:W-:Y:S02]  /*05e0*/  IMAD.WIDE.U32 R56, R11, 0x10, R64.reuse ;  /* 0x000000100b387825 */ /* 0x100fe400078e0040 */
[----:B------:R-:W4:Y:S02]  /*05f0*/  LDG.E.128 R52, desc[UR14][R52.64] ;  /* 0x0000000e34347981 */ /* 0x000f24000c1e1d00 */
[----:B------:R-:W-:Y:S02]  /*0600*/  IMAD.WIDE.U32 R64, R3, 0x10, R64 ;  /* 0x0000001003407825 */ /* 0x000fe400078e0040 */
[----:B------:R-:W4:Y:S04]  /*0610*/  LDG.E.128 R56, desc[UR14][R56.64] ;  /* 0x0000000e38387981 */ /* 0x000f28000c1e1d00 */
[----:B------:R-:W4:Y:S01]  /*0620*/  LDG.E.128 R64, desc[UR14][R64.64] ;  /* 0x0000000e40407981 */ /* 0x000f22000c1e1d00 */
[----:B------:R-:W-:-:S04]  /*0630*/  @UP3 UIADD3 UR10, UPT, UPT, UR13, -0x1, URZ ;  /* 0xffffffff0d0a3890 */ /* 0x000fc8000fffe0ff */
[----:B------:R-:W-:Y:S01]  /*0640*/  @UP3 UIMAD UR10, UR10, UR29, URZ ;  /* 0x0000001d0a0a32a4 */ /* 0x000fe2000f8e02ff */
[----:B------:R-:W-:-:S03]  /*0650*/  PLOP3.LUT P1, PT, PT, PT, UP3, 0x80, 0x8 ;  /* 0x000000000008781c */ /* 0x000fc60003f2f038 */
[----:B------:R-:W-:-:S04]  /*0660*/  @UP3 USHF.R.S32.HI UR11, URZ, 0x1f, UR10 ;  /* 0x0000001fff0b3899 */ /* 0x000fc8000801140a */
[----:B------:R-:W-:Y:S01]  /*0670*/  @UP3 ULEA.HI UR11, UR11, UR10, URZ, 0x2 ;  /* 0x0000000a0b0b3291 */ /* 0x000fe2000f8f10ff */
[----:B0-----:R-:W-:-:S05]  /*0680*/  HFMA2 R87, -RZ, RZ, 0, 0 ;  /* 0x00000000ff577431 */ /* 0x001fca00000001ff */
[----:B------:R-:W-:-:S04]  /*0690*/  MOV R9, UR11 ;  /* 0x0000000b00097c02 */ /* 0x000fc80008000f00 */
[----:B------:R-:W-:-:S04]  /*06a0*/  @P1 LEA.HI.SX32 R87, R9, R0, 0x1e ;  /* 0x0000000009571211 */ /* 0x000fc800078ff2ff */
[C---:B------:R-:W-:Y:S01]  /*06b0*/  IADD3 R93, PT, PT, R87.reuse, 0x80, RZ ;  /* 0x00000080575d7810 */ /* 0x040fe20007ffe0ff */
[C---:B--2---:R-:W-:Y:S01]  /*06c0*/  IMAD.WIDE.U32 R72, R87.reuse, 0x4, R90 ;  /* 0x0000000457487825 */ /* 0x044fe200078e005a */
[----:B------:R-:W-:-:S03]  /*06d0*/  IADD3 R87, PT, PT, R87, 0x100, RZ ;  /* 0x0000010057577810 */ /* 0x000fc60007ffe0ff */
[--C-:B------:R-:W-:Y:S01]  /*06e0*/  IMAD.WIDE.U32 R92, R93, 0x4, R90.reuse ;  /* 0x000000045d5c7825 */ /* 0x100fe200078e005a */
[----:B------:R-:W-:Y:S01]  /*06f0*/  ISETP.NE.U32.AND P0, PT, RZ, UR4, PT ;  /* 0x00000004ff007c0c */ /* 0x000fe2000bf05070 */
[----:B------:R-:W5:Y:S02]  /*0700*/  LDG.E R9, desc[UR14][R72.64] ;  /* 0x0000000e48097981 */ /* 0x000f64000c1e1900 */
[----:B------:R-:W-:Y:S02]  /*0710*/  IMAD.WIDE.U32 R90, R87, 0x4, R90 ;  /* 0x00000004575a7825 */ /* 0x000fe400078e005a */
[----:B------:R-:W5:Y:S04]  /*0720*/  LDG.E R2, desc[UR14][R92.64] ;  /* 0x0000000e5c027981 */ /* 0x000f68000c1e1900 */
[----:B------:R-:W5:Y:S01]  /*0730*/  LDG.E R4, desc[UR14][R90.64] ;  /* 0x0000000e5a047981 */ /* 0x000f62000c1e1900 */
[----:B------:R-:W-:-:S13]  /*0740*/  ISETP.NE.AND.EX P0, PT, RZ, UR5, PT, P0 ;  /* 0x00000005ff007c0c */ /* 0x000fda000bf05300 */
[----:B------:R-:W0:Y:S08]  /*0750*/  @P0 LDC.64 R76, c[0x0][0x438] ;  /* 0x00010e00ff4c0b82 */ /* 0x000e300000000a00 */
[----:B------:R-:W1:Y:S08]  /*0760*/  @P0 LDC.64 R84, c[0x0][0x438] ;  /* 0x00010e00ff540b82 */ /* 0x000e700000000a00 */
[----:B------:R-:W2:Y:S01]  /*0770*/  @P0 LDC.64 R82, c[0x0][0x438] ;  /* 0x00010e00ff520b82 */ /* 0x000ea20000000a00 */
[----:B0-----:R-:W-:-:S05]  /*0780*/  @P0 IMAD.WIDE.U32 R76, R61, 0x10, R76 ;  /* 0x000000103d4c0825 */ /* 0x001fca00078e004c */
[----:B------:R-:W5:Y:S01]  /*0790*/  @P0 LDG.E.128 R20, desc[UR14][R76.64] ;  /* 0x0000000e4c140981 */ /* 0x000f62000c1e1d00 */
[----:B-1----:R-:W-:-:S05]  /*07a0*/  @P0 IMAD.WIDE.U32 R84, R11, 0x10, R84 ;  /* 0x000000100b540825 */ /* 0x002fca00078e0054 */
[----:B------:R0:W5:Y:S01]  /*07b0*/  @P0 LDG.E.128 R16, desc[UR14][R84.64] ;  /* 0x0000000e54100981 */ /* 0x000162000c1e1d00 */
[----:B--2---:R-:W-:-:S05]  /*07c0*/  @P0 IMAD.WIDE.U32 R82, R3, 0x10, R82 ;  /* 0x0000001003520825 */ /* 0x004fca00078e0052 */
[----:B------:R1:W5:Y:S01]  /*07d0*/  @P0 LDG.E.128 R12, desc[UR14][R82.64] ;  /* 0x0000000e520c0981 */ /* 0x000362000c1e1d00 */
[----:B------:R-:W-:Y:S01]  /*07e0*/  ISETP.NE.AND P0, PT, RZ, UR28, PT ;  /* 0x0000001cff007c0c */ /* 0x000fe2000bf05270 */
[----:B0-----:R-:W-:Y:S02]  /*07f0*/  HADD2.F32 R84, -RZ, R71.H0_H0 ;  /* 0x20000047ff547230 */ /* 0x001fe40000004100 */
[----:B------:R-:W-:Y:S01]  /*0800*/  HADD2.F32 R85, -RZ, R6.H1_H1 ;  /* 0x30000006ff557230 */ /* 0x000fe20000004100 */
[----:B---3--:R-:W-:Y:S02]  /*0810*/  FSEL R86, R86, RZ, !P0 ;  /* 0x000000ff56567208 */ /* 0x008fe40004000000 */
[----:B----4-:R-:W-:Y:S02]  /*0820*/  MOV R60, R74 ;  /* 0x0000004a003c7202 */ /* 0x010fe40000000f00 */
[--C-:B------:R-:W-:Y:S02]  /*0830*/  SHF.R.U64 R11, R74, 0x10, R75.reuse ;  /* 0x000000104a0b7819 */ /* 0x100fe4000000124b */
[----:B------:R-:W-:-:S02]  /*0840*/  SHF.R.U32.HI R76, RZ, 0x10, R75 ;  /* 0x00000010ff4c7819 */ /* 0x000fc4000001164b */
[----:B------:R-:W-:Y:S01]  /*0850*/  MOV R77, R75 ;  /* 0x0000004b004d7202 */ /* 0x000fe20000000f00 */
[C---:B------:R-:W-:Y:S01]  /*0860*/  FADD.FTZ R3, -R86.reuse, R52 ;  /* 0x0000003456037221 */ /* 0x040fe20000010100 */
[C---:B------:R-:W-:Y:S01]  /*0870*/  FADD.FTZ R10, -R86.reuse, R53 ;  /* 0x00000035560a7221 */ /* 0x040fe20000010100 */
[----:B------:R-:W-:Y:S01]  /*0880*/  FADD.FTZ R61, -R86, R54 ;  /* 0x00000036563d7221 */ /* 0x000fe20000010100 */
[----:B------:R-:W-:Y:S01]  /*0890*/  SHF.R.U64 R54, R78, 0x10, R79 ;  /* 0x000000104e367819 */ /* 0x000fe2000000124f */
        /* <DEDUP_REMOVED lines=8> */
[C---:B-1----:R-:W-:Y:S01]  /*0920*/  FADD.FTZ R82, -R86.reuse, R65 ;  /* 0x0000004156527221 */ /* 0x042fe20000010100 */
[C---:B------:R-:W-:Y:S01]  /*0930*/  FADD.FTZ R83, -R86.reuse, R66 ;  /* 0x0000004256537221 */ /* 0x040fe20000010100 */
[----:B------:R-:W-:Y:S01]  /*0940*/  FADD.FTZ R86, -R86, R67 ;  /* 0x0000004356567221 */ /* 0x000fe20000010100 */
[----:B------:R-:W-:-:S02]  /*0950*/  HADD2.F32 R64, -RZ, R62.H0_H0 ;  /* 0x2000003eff407230 */ /* 0x000fc40000004100 */
[----:B------:R-:W-:Y:S01]  /*0960*/  FMUL.FTZ R3, R3, UR32 ;  /* 0x0000002003037c20 */ /* 0x000fe20008410000 */
[----:B------:R-:W-:Y:S02]  /*0970*/  HADD2.F32 R65, -RZ, R60.H0_H0 ;  /* 0x2000003cff417230 */ /* 0x000fe40000004100 */
[--C-:B------:R-:W-:Y:S02]  /*0980*/  HADD2.F32 R66, -RZ, R88.reuse.H0_H0 ;  /* 0x20000058ff427230 */ /* 0x100fe40000004100 */
[----:B------:R-:W-:Y:S02]  /*0990*/  HADD2.F32 R67, -RZ, R11.H0_H0 ;  /* 0x2000000bff437230 */ /* 0x000fe40000004100 */
[-C--:B------:R-:W-:Y:S01]  /*09a0*/  FMUL.FTZ R60, R64, R65.reuse ;  /* 0x00000041403c7220 */ /* 0x080fe20000410000 */
[----:B------:R-:W-:Y:S01]  /*09b0*/  FFMA.FTZ R44, R3, R65, R44 ;  /* 0x00000041032c7223 */ /* 0x000fe2000001002c */
[----:B------:R-:W-:Y:S01]  /*09c0*/  FADD.FTZ R32, R32, R65 ;  /* 0x0000004120207221 */ /* 0x000fe20000010000 */
[----:B------:R-:W-:-:S02]  /*09d0*/  HADD2.F32 R65, -RZ, R88.H1_H1 ;  /* 0x30000058ff417230 */ /* 0x000fc40000004100 */
[-C--:B------:R-:W-:Y:S01]  /*09e0*/  FMUL.FTZ R11, R66, R67.reuse ;  /* 0x00000043420b7220 */ /* 0x080fe20000410000 */
[----:B------:R-:W-:Y:S01]  /*09f0*/  HADD2.F32 R76, -RZ, R76.H0_H0 ;  /* 0x2000004cff4c7230 */ /* 0x000fe20000004100 */
[----:B------:R-:W-:Y:S01]  /*0a00*/  MOV R74, R80 ;  /* 0x00000050004a7202 */ /* 0x000fe20000000f00 */
[----:B------:R-:W-:Y:S01]  /*0a10*/  FMUL.FTZ R10, R10, UR32 ;  /* 0x000000200a0a7c20 */ /* 0x000fe20008410000 */
[----:B------:R-:W-:Y:S02]  /*0a20*/  HADD2.F32 R66, -RZ, R63.H0_H0 ;  /* 0x2000003fff427230 */ /* 0x000fe40000004100 */
[----:B------:R-:W-:Y:S01]  /*0a30*/  FMUL.FTZ R64, R73, UR32 ;  /* 0x0000002049407c20 */ /* 0x000fe20008410000 */
[----:B------:R-:W-:Y:S01]  /*0a40*/  HADD2.F32 R77, -RZ, R77.H0_H0 ;  /* 0x2000004dff4d7230 */ /* 0x000fe20000004100 */
[----:B------:R-:W-:Y:S01]  /*0a50*/  SHF.R.U64 R72, R80, 0x10, R81 ;  /* 0x0000001050487819 */ /* 0x000fe20000001251 */
[----:B------:R-:W-:Y:S01]  /*0a60*/  FMUL.FTZ R61, R61, UR32 ;  /* 0x000000203d3d7c20 */ /* 0x000fe20008410000 */
[----:B------:R-:W-:Y:S01]  /*0a70*/  FFMA.FTZ R45, R10, R67, R45 ;  /* 0x000000430a2d7223 */ /* 0x000fe2000001002d */
[----:B------:R-:W-:Y:S01]  /*0a80*/  FADD.FTZ R33, R33, R67 ;  /* 0x0000004321217221 */ /* 0x000fe20000010000 */
[-C--:B------:R-:W-:Y:S01]  /*0a90*/  FMUL.FTZ R65, R65, R76.reuse ;  /* 0x0000004c41417220 */ /* 0x080fe20000410000 */
[----:B------:R-:W-:Y:S01]  /*0aa0*/  FFMA.FTZ R47, R64, R76, R47 ;  /* 0x0000004c402f7223 */ /* 0x000fe2000001002f */
[----:B------:R-:W-:Y:S01]  /*0ab0*/  FADD.FTZ R35, R35, R76 ;  /* 0x0000004c23237221 */ /* 0x000fe20000010000 */
[-C--:B------:R-:W-:Y:S01]  /*0ac0*/  FMUL.FTZ R66, R66, R77.reuse ;  /* 0x0000004d42427220 */ /* 0x080fe20000410000 */
[----:B------:R-:W-:Y:S01]  /*0ad0*/  FFMA.FTZ R46, R61, R77, R46 ;  /* 0x0000004d3d2e7223 */ /* 0x000fe2000001002e */
[----:B------:R-:W-:Y:S01]  /*0ae0*/  FADD.FTZ R34, R34, R77 ;  /* 0x0000004d22227221 */ /* 0x000fe20000010000 */
[----:B------:R-:W-:-:S02]  /*0af0*/  HADD2.F32 R73, -RZ, R68.H0_H0 ;  /* 0x20000044ff497230 */ /* 0x000fc40000004100 */
[----:B------:R-:W-:Y:S01]  /*0b00*/  FMUL.FTZ R67, R56, UR32 ;  /* 0x0000002038437c20 */ /* 0x000fe20008410000 */
[----:B------:R-:W-:Y:S01]  /*0b10*/  HADD2.F32 R76, -RZ, R74.H0_H0 ;  /* 0x2000004aff4c7230 */ /* 0x000fe20000004100 */
[----:B------:R-:W-:Y:S01]  /*0b20*/  SHF.R.U32.HI R55, RZ, 0x10, R81 ;  /* 0x00000010ff377819 */ /* 0x000fe20000011651 */
[----:B------:R-:W-:Y:S02]  /*0b30*/  HADD2.F32 R77, -RZ, R7.H1_H1 ;  /* 0x30000007ff4d7230 */ /* 0x000fe40000004100 */
[----:B------:R-:W-:Y:S02]  /*0b40*/  HADD2.F32 R56, -RZ, R72.H0_H0 ;  /* 0x20000048ff387230 */ /* 0x000fe40000004100 */
[----:B------:R-:W-:Y:S01]  /*0b50*/  FMUL.FTZ R72, R57, UR32 ;  /* 0x0000002039487c20 */ /* 0x000fe20008410000 */
[----:B------:R-:W-:Y:S01]  /*0b60*/  FMUL.FTZ R74, R73, R76 ;  /* 0x0000004c494a7220 */ /* 0x000fe20000410000 */
[----:B------:R-:W-:Y:S01]  /*0b70*/  MOV R75, R81 ;  /* 0x00000051004b7202 */ /* 0x000fe20000000f00 */
[----:B------:R-:W-:Y:S01]  /*0b80*/  FADD.FTZ R28, R28, R76 ;  /* 0x0000004c1c1c7221 */ /* 0x000fe20000010000 */
[-C--:B------:R-:W-:Y:S01]  /*0b90*/  FMUL.FTZ R73, R77, R56.reuse ;  /* 0x000000384d497220 */ /* 0x080fe20000410000 */
[----:B------:R-:W-:Y:S01]  /*0ba0*/  FADD.FTZ R29, R29, R56 ;  /* 0x000000381d1d7221 */ /* 0x000fe20000010000 */
[----:B------:R-:W-:Y:S01]  /*0bb0*/  FFMA.FTZ R41, R72, R56, R41 ;  /* 0x0000003848297223 */ /* 0x000fe20000010029 */
[----:B------:R-:W-:Y:S01]  /*0bc0*/  FFMA.FTZ R40, R67, R76, R40 ;  /* 0x0000004c43287223 */ /* 0x000fe20000010028 */
[----:B------:R-:W-:-:S02]  /*0bd0*/  HADD2.F32 R77, -RZ, R8.H1_H1 ;  /* 0x30000008ff4d7230 */ /* 0x000fc40000004100 */
[----:B------:R-:W-:Y:S01]  /*0be0*/  FMUL.FTZ R76, R59, UR32 ;  /* 0x000000203b4c7c20 */ /* 0x000fe20008410000 */
[----:B------:R-:W-:Y:S01]  /*0bf0*/  HADD2.F32 R56, -RZ, R55.H0_H0 ;  /* 0x20000037ff387230 */ /* 0x000fe20000004100 */
[----:B------:R-:W-:Y:S01]  /*0c00*/  MOV R80, R78 ;  /* 0x0000004e00507202 */ /* 0x000fe20000000f00 */
[----:B------:R-:W-:Y:S02]  /*0c10*/  HADD2.F32 R78, -RZ, R69.H0_H0 ;  /* 0x20000045ff4e7230 */ /* 0x000fe40000004100 */
[----:B------:R-:W-:Y:S02]  /*0c20*/  HADD2.F32 R57, -RZ, R75.H0_H0 ;  /* 0x2000004bff397230 */ /* 0x000fe40000004100 */
[----:B------:R-:W-:Y:S01]  /*0c30*/  FMUL.FTZ R75, R58, UR32 ;  /* 0x000000203a4b7c20 */ /* 0x000fe20008410000 */
        /* <DEDUP_REMOVED lines=14> */
[----:B------:R-:W-:Y:S02]  /*0d20*/  HADD2.F32 R56, -RZ, R54.H0_H0 ;  /* 0x20000036ff387230 */ /* 0x000fe40000004100 */
[----:B------:R-:W-:Y:S01]  /*0d30*/  FADD.FTZ R54, R57, R74 ;  /* 0x0000004a39367221 */ /* 0x000fe20000010000 */
[----:B------:R-:W-:Y:S01]  /*0d40*/  FFMA.FTZ R55, R67, R74, R58 ;  /* 0x0000004a43377223 */ /* 0x000fe2000001003a */
[----:B------:R-:W-:Y:S02]  /*0d50*/  HADD2.F32 R81, -RZ, R5.H1_H1 ;  /* 0x30000005ff517230 */ /* 0x000fe40000004100 */
[----:B------:R-:W-:Y:S01]  /*0d60*/  FMUL.FTZ R82, R82, UR32 ;  /* 0x0000002052527c20 */ /* 0x000fe20008410000 */
[----:B------:R-:W-:Y:S01]  /*0d70*/  FADD.FTZ R57, R54, R73 ;  /* 0x0000004936397221 */ /* 0x000fe20000010000 */
[----:B------:R-:W-:Y:S01]  /*0d80*/  FFMA.FTZ R54, R72, R73, R55 ;  /* 0x0000004948367223 */ /* 0x000fe20000010037 */
[----:B------:R-:W-:-:S02]  /*0d90*/  HADD2.F32 R59, -RZ, R80.H0_H0 ;  /* 0x20000050ff3b7230 */ /* 0x000fc40000004100 */
[----:B------:R-:W-:Y:S01]  /*0da0*/  FADD.FTZ R25, R25, R56 ;  /* 0x0000003819197221 */ /* 0x000fe20000010000 */
[----:B------:R-:W-:Y:S02]  /*0db0*/  HADD2.F32 R80, -RZ, R70.H0_H0 ;  /* 0x20000046ff507230 */ /* 0x000fe40000004100 */
[-C--:B------:R-:W-:Y:S01]  /*0dc0*/  FFMA.FTZ R37, R82, R56.reuse, R37 ;  /* 0x0000003852257223 */ /* 0x080fe20000010025 */
        /* <DEDUP_REMOVED lines=28> */
.L_x_4406:
        /* <DEDUP_REMOVED lines=23> */
[----:B------:R-:W-:Y:S01]  /*1100*/  UIMAD UR10, UR9, UR29, URZ ;  /* 0x0000001d090a72a4 */ /* 0x000fe2000f8e02ff */
[----:B------:R-:W1:Y:S01]  /*1110*/  LDC.64 R12, c[0x0][0x438] ;  /* 0x00010e00ff0c7b82 */ /* 0x000e620000000a00 */
[C---:B0-----:R-:W-:Y:S02]  /*1120*/  IADD3 R57, PT, PT, R87.reuse, 0x80, RZ ;  /* 0x0000008057397810 */ /* 0x041fe40007ffe0ff */
[----:B------:R-:W-:Y:S01]  /*1130*/  USHF.R.S32.HI UR11, URZ, 0x1f, UR10 ;  /* 0x0000001fff0b7899 */ /* 0x000fe2000801140a */
[----:B------:R-:W-:-:S03]  /*1140*/  IADD3 R15, PT, PT, R87, 0x100, RZ ;  /* 0x00000100570f7810 */ /* 0x000fc60007ffe0ff */
        /* <DEDUP_REMOVED lines=18> */
.L_x_4407:
        /* <DEDUP_REMOVED lines=32> */
.L_x_4409:
[----:B------:R-:W-:Y:S05]  /*1470*/  BSYNC.RECONVERGENT B0 ;  /* 0x0000000000007941 */ /* 0x000fea0003800200 */
.L_x_4408:
        /* <DEDUP_REMOVED lines=22> */
[----:B------:R-:W-:Y:S02]  /*15e0*/  FADD.FTZ R52, RZ, R53 ;  /* 0x00000035ff347221 */ /* 0x000fe40000010000 */
[----:B------:R-:W-:Y:S01]  /*15f0*/  MOV R53, UR11 ;  /* 0x0000000b00357c02 */ /* 0x000fe20008000f00 */
[----:B------:R-:W-:Y:S01]  /*1600*/  FADD.FTZ R87, R54, R87 ;  /* 0x0000005736577221 */ /* 0x000fe20000010000 */
[----:B------:R-:W-:Y:S01]  /*1610*/  FADD.FTZ R52, R55, R52 ;  /* 0x0000003437347221 */ /* 0x000fe20000010000 */
[----:B------:R-:W-:-:S02]  /*1620*/  MOV R55, UR12 ;  /* 0x0000000c00377c02 */ /* 0x000fc40008000f00 */
[----:B-1----:R-:W-:Y:S01]  /*1630*/  FADD.FTZ R87, R87, R56 ;  /* 0x0000003857577221 */ /* 0x002fe20000010000 */
[----:B------:R-:W-:Y:S01]  /*1640*/  FADD.FTZ R52, R52, R57 ;  /* 0x0000003934347221 */ /* 0x000fe20000010000 */
[----:B------:R-:W-:Y:S02]  /*1650*/  MOV R57, RZ ;  /* 0x000000ff00397202 */ /* 0x000fe40000000f00 */
[----:B------:R-:W-:Y:S01]  /*1660*/  FADD.FTZ R58, R58, R87 ;  /* 0x000000573a3a7221 */ /* 0x000fe20000010000 */
[----:B------:R-:W-:Y:S01]  /*1670*/  FADD.FTZ R52, R59, R52 ;  /* 0x000000343b347221 */ /* 0x000fe20000010000 */
[-C--:B------:R-:W-:Y:S02]  /*1680*/  @P1 LEA.HI.SX32 R57, R55, R0.reuse, 0x1e ;  /* 0x0000000037391211 */ /* 0x080fe400078ff2ff */
[----:B------:R-:W-:Y:S01]  /*1690*/  FMUL.FTZ R58, R58, UR30 ;  /* 0x0000001e3a3a7c20 */ /* 0x000fe20008410000 */
[----:B------:R-:W-:Y:S01]  /*16a0*/  FMUL.FTZ R52, R52, UR30 ;  /* 0x0000001e34347c20 */ /* 0x000fe20008410000 */
[----:B------:R-:W-:-:S03]  /*16b0*/  LEA.HI.SX32 R56, R53, R0, 0x1e ;  /* 0x0000000035387211 */ /* 0x000fc600078ff2ff */
[----:B------:R-:W-:Y:S02]  /*16c0*/  FSEL R58, R58, RZ, !P0 ;  /* 0x000000ff3a3a7208 */ /* 0x000fe40004000000 */
[----:B------:R-:W-:Y:S01]  /*16d0*/  R2UR UR13, R52 ;  /* 0x00000000340d72ca */ /* 0x000fe200000e0000 */
[----:B------:R-:W-:-:S14]  /*16e0*/  BRA.U UP0, `(.L_x_4410) ;  /* 0x00000005008c7547 */ /* 0x000fdc000b800000 */
        /* <DEDUP_REMOVED lines=15> */
.L_x_4412:
        /* <DEDUP_REMOVED lines=12> */
.L_x_4413:
        /* <DEDUP_REMOVED lines=12> */
.L_x_4414:
        /* <DEDUP_REMOVED lines=13> */
.L_x_4411:
[--C-:B------:R-:W-:Y:S01]  /*1a30*/  FFMA.FTZ R49, R3, UR13, R58.reuse ;  /* 0x0000000d03317c23 */ /* 0x100fe2000801003a */
[----:B------:R-:W0:Y:S01]  /*1a40*/  @UP3 LDCU.64 UR10, c[0x0][0x408] ;  /* 0x00008100ff0a37ac */ /* 0x000e220008000a00 */
[----:B------:R-:W-:Y:S01]  /*1a50*/  PLOP3.LUT P3, PT, PT, PT, UP3, 0x80, 0x8 ;  /* 0x000000000008781c */ /* 0x000fe20003f6f038 */
[--C-:B------:R-:W-:Y:S01]  /*1a60*/  FFMA.FTZ R50, R10, UR13, R58.reuse ;  /* 0x0000000d0a327c23 */ /* 0x100fe2000801003a */
[----:B------:R-:W-:Y:S01]  /*1a70*/  FADD.FTZ R49, R60, -R49 ;  /* 0x800000313c317221 */ /* 0x000fe20000010000 */
[----:B------:R-:W-:Y:S01]  /*1a80*/  ISETP.LT.AND P0, PT, RZ, UR31, PT ;  /* 0x0000001fff007c0c */ /* 0x000fe2000bf01270 */
[----:B------:R-:W1:Y:S01]  /*1a90*/  @UP3 LDCU.64 UR34, c[0x0][0x408] ;  /* 0x00008100ff2237ac */ /* 0x000e620008000a00 */
[----:B------:R-:W-:Y:S01]  /*1aa0*/  FFMA.FTZ R51, R61, UR13, R58 ;  /* 0x0000000d3d337c23 */ /* 0x000fe2000801003a */
[----:B------:R-:W-:Y:S01]  /*1ab0*/  FMUL.FTZ R49, R49, UR32 ;  /* 0x0000002031317c20 */ /* 0x000fe20008410000 */
[----:B------:R-:W-:Y:S01]  /*1ac0*/  FADD.FTZ R50, R11, -R50 ;  /* 0x800000320b327221 */ /* 0x000fe20000010000 */
[----:B------:R-:W2:Y:S01]  /*1ad0*/  @UP3 LDCU.64 UR36, c[0x0][0x408] ;  /* 0x00008100ff2437ac */ /* 0x000ea20008000a00 */
[----:B------:R-:W-:Y:S01]  /*1ae0*/  FADD.FTZ R51, R66, -R51 ;  /* 0x8000003342337221 */ /* 0x000fe20000010000 */
[----:B------:R-:W-:Y:S01]  /*1af0*/  FFMA.FTZ R54, R64, UR13, R58 ;  /* 0x0000000d40367c23 */ /* 0x000fe2000801003a */
[----:B------:R-:W-:Y:S01]  /*1b00*/  FSEL R48, R49, RZ, P0 ;  /* 0x000000ff31307208 */ /* 0x000fe20000000000 */
[----:B------:R-:W-:Y:S01]  /*1b10*/  FMUL.FTZ R50, R50, UR32 ;  /* 0x0000002032327c20 */ /* 0x000fe20008410000 */
[----:B-----5:R-:W-:Y:S01]  /*1b20*/  @P3 LOP3.LUT P1, RZ, R9, 0xff, RZ, 0xc0, !PT ;  /* 0x000000ff09ff3812 */ /* 0x020fe2000782c0ff */
[----:B------:R-:W-:Y:S01]  /*1b30*/  FMUL.FTZ R51, R51, UR32 ;  /* 0x0000002033337c20 */ /* 0x000fe20008410000 */
[----:B------:R-:W-:Y:S01]  /*1b40*/  @P3 LOP3.LUT P2, RZ, R9, 0xff0000, RZ, 0xc0, !PT ;  /* 0x00ff000009ff3812 */ /* 0x000fe2000784c0ff */
[----:B------:R-:W-:Y:S01]  /*1b50*/  FADD.FTZ R54, R65, -R54 ;  /* 0x8000003641367221 */ /* 0x000fe20000010000 */
[----:B0-----:R-:W-:-:S03]  /*1b60*/  @P3 FMUL.FTZ R49, R48, UR11 ;  /* 0x0000000b30313c20 */ /* 0x001fc60008410000 */
[----:B------:R-:W-:Y:S01]  /*1b70*/  FMUL.FTZ R54, R54, UR32 ;  /* 0x0000002036367c20 */ /* 0x000fe20008410000 */
[----:B------:R-:W-:-:S05]  /*1b80*/  @P3 FMUL.FTZ R49, R49, UR10 ;  /* 0x0000000a31313c20 */ /* 0x000fca0008410000 */
[----:B------:R-:W-:Y:S02]  /*1b90*/  @P3 FSEL R49, R49, RZ, P1 ;  /* 0x000000ff31313208 */ /* 0x000fe40000800000 */
[----:B------:R-:W-:Y:S02]  /*1ba0*/  @P3 LOP3.LUT P1, RZ, R9, 0xff00, RZ, 0xc0, !PT ;  /* 0x0000ff0009ff3812 */ /* 0x000fe4000782c0ff */
[----:B------:R-:W-:Y:S02]  /*1bb0*/  @P3 F2FP.F16.F32.PACK_AB R52, RZ, R49 ;  /* 0x00000031ff34323e */ /* 0x000fe400000000ff */
        /* <DEDUP_REMOVED lines=9> */
[----:B------:R-:W-:Y:S02]  /*1c50*/  @P3 F2FP.F16.F32.PACK_AB R53, RZ, R51 ;  /* 0x00000033ff35323e */ /* 0x000fe400000000ff */
[----:B------:R-:W-:Y:S02]  /*1c60*/  @P3 F2FP.F16.F32.PACK_AB R52, RZ, R52 ;  /* 0x00000034ff34323e */ /* 0x000fe400000000ff */
        /* <DEDUP_REMOVED lines=11> */
.L_x_4410:
[----:B------:R-:W-:-:S04]  /*1d20*/  UISETP.NE.U32.AND UP0, UPT, UR6, URZ, UPT ;  /* 0x000000ff0600728c */ /* 0x000fc8000bf05070 */
[----:B------:R-:W-:-:S09]  /*1d30*/  UISETP.NE.AND.EX UP0, UPT, UR7, URZ, UPT, UP0 ;  /* 0x000000ff0700728c */ /* 0x000fd2000bf05300 */
[----:B------:R-:W-:Y:S05]  /*1d40*/  BRA.U UP0, `(.L_x_4416) ;  /* 0x0000000100bc7547 */ /* 0x000fea000b800000 */
[----:B------:R-:W-:Y:S01]  /*1d50*/  PLOP3.LUT P3, PT, PT, PT, UP2, 0x80, 0x8 ;  /* 0x000000000008781c */ /* 0x000fe20003f6f028 */
[----:B------:R-:W0:Y:S01]  /*1d60*/  @UP3 LDCU.64 UR10, c[0x0][0x408] ;  /* 0x00008100ff0a37ac */ /* 0x000e220008000a00 */
[----:B------:R-:W-:Y:S02]  /*1d70*/  PLOP3.LUT P4, PT, PT, PT, UP3, 0x80, 0x8 ;  /* 0x000000000008781c */ /* 0x000fe40003f8f038 */
[----:B-----5:R-:W-:Y:S01]  /*1d80*/  MOV R52, R20 ;  /* 0x0000001400347202 */ /* 0x020fe20000000f00 */
[----:B------:R-:W1:Y:S01]  /*1d90*/  @UP3 LDCU.64 UR34, c[0x0][0x408] ;  /* 0x00008100ff2237ac */ /* 0x000e620008000a00 */
[----:B------:R-:W2:Y:S07]  /*1da0*/  @UP3 LDCU.64 UR36, c[0x0][0x408] ;  /* 0x00008100ff2437ac */ /* 0x000eae0008000a00 */
        /* <DEDUP_REMOVED lines=11> */
[----:B------:R-:W-:Y:S01]  /*1e60*/  MOV R54, R22 ;  /* 0x0000001600367202 */ /* 0x000fe20000000f00 */
[----:B------:R-:W-:Y:S01]  /*1e70*/  @P3 FFMA.FTZ R54, R55, UR32, R22 ;  /* 0x0000002037363c23 */ /* 0x000fe20008010016 */
[----:B0-----:R-:W-:Y:S01]  /*1e80*/  @P4 FMUL.FTZ R52, R52, UR11 ;  /* 0x0000000b34344c20 */ /* 0x001fe20008410000 */
[----:B-1----:R-:W-:Y:S01]  /*1e90*/  @P4 FMUL.FTZ R53, R53, UR35 ;  /* 0x0000002335354c20 */ /* 0x002fe20008410000 */
[----:B------:R-:W-:Y:S01]  /*1ea0*/  @P4 LOP3.LUT P2, RZ, R9, 0xff0000, RZ, 0xc0, !PT ;  /* 0x00ff000009ff4812 */ /* 0x000fe2000784c0ff */
[----:B--2---:R-:W-:Y:S01]  /*1eb0*/  @P4 FMUL.FTZ R54, R54, UR37 ;  /* 0x0000002536364c20 */ /* 0x004fe20008410000 */
[----:B------:R-:W-:Y:S01]  /*1ec0*/  @P4 FMUL.FTZ R52, R52, UR10 ;  /* 0x0000000a34344c20 */ /* 0x000fe20008410000 */
[----:B------:R-:W-:-:S02]  /*1ed0*/  @P4 FMUL.FTZ R53, R53, UR34 ;  /* 0x0000002235354c20 */ /* 0x000fc40008410000 */
[----:B------:R-:W-:Y:S02]  /*1ee0*/  @P4 FMUL.FTZ R54, R54, UR36 ;  /* 0x0000002436364c20 */ /* 0x000fe40008410000 */
[----:B------:R-:W-:Y:S02]  /*1ef0*/  @P4 FSEL R52, R52, RZ, P0 ;  /* 0x000000ff34344208 */ /* 0x000fe40000000000 */
        /* <DEDUP_REMOVED lines=17> */
[----:B------:R-:W-:-:S04]  /*2010*/  F2FP.F16.F32.PACK_AB R52, RZ, R52 ;  /* 0x00000034ff34723e */ /* 0x000fc800000000ff */
[----:B------:R-:W-:Y:S01]  /*2020*/  PRMT R8, R52, 0x7610, R8 ;  /* 0x0000761034087816 */ /* 0x000fe20000000008 */
[----:B------:R-:W-:Y:S06]  /*2030*/  BRA `(.L_x_4415) ;  /* 0x0000000000b87947 */ /* 0x000fec0003800000 */
.L_x_4416:
[----:B------:R-:W-:Y:S01]  /*2040*/  PLOP3.LUT P5, PT, PT, PT, UP3, 0x80, 0x8 ;  /* 0x000000000008781c */ /* 0x000fe20003faf038 */
[----:B------:R-:W0:Y:S01]  /*2050*/  @UP3 LDCU.64 UR10, c[0x0][0x408] ;  /* 0x00008100ff0a37ac */ /* 0x000e220008000a00 */
[----:B------:R-:W-:Y:S02]  /*2060*/  PLOP3.LUT P4, PT, PT, PT, UP2, 0x80, 0x8 ;  /* 0x000000000008781c */ /* 0x000fe40003f8f028 */
[----:B-----5:R-:W-:Y:S01]  /*2070*/  MOV R48, R20 ;  /* 0x0000001400307202 */ /* 0x020fe20000000f00 */
[----:B------:R-:W1:Y:S01]  /*2080*/  @UP3 LDCU.64 UR36, c[0x0][0x408] ;  /* 0x00008100ff2437ac */ /* 0x000e620008000a00 */
[----:B------:R-:W-:Y:S02]  /*2090*/  MOV R49, R21 ;  /* 0x0000001500317202 */ /* 0x000fe40000000f00 */
[----:B------:R-:W-:Y:S01]  /*20a0*/  MOV R51, R23 ;  /* 0x0000001700337202 */ /* 0x000fe20000000f00 */
[----:B------:R-:W2:Y:S04]  /*20b0*/  @UP3 LDCU.64 UR34, c[0x0][0x408] ;  /* 0x00008100ff2237ac */ /* 0x000ea80008000a00 */
[C---:B------:R-:W-:Y:S01]  /*20c0*/  @P5 LOP3.LUT P0, RZ, R9.reuse, 0xff, RZ, 0xc0, !PT ;  /* 0x000000ff09ff5812 */ /* 0x040fe2000780c0ff */
[----:B------:R-:W3:Y:S01]  /*20d0*/  @UP3 LDCU.64 UR38, c[0x0][0x408] ;  /* 0x00008100ff2637ac */ /* 0x000ee20008000a00 */
[C---:B------:R-:W-:Y:S01]  /*20e0*/  @P5 LOP3.LUT P1, RZ, R9.reuse, 0xff00, RZ, 0xc0, !PT ;  /* 0x0000ff0009ff5812 */ /* 0x040fe2000782c0ff */
[----:B------:R-:W-:Y:S01]  /*20f0*/  @P4 FFMA.FTZ R50, R10, UR13, R58 ;  /* 0x0000000d0a324c23 */ /* 0x000fe2000801003a */
[----:B------:R-:W-:-:S02]  /*2100*/  @P5 LOP3.LUT P2, RZ, R9, 0xff0000, RZ, 0xc0, !PT ;  /* 0x00ff000009ff5812 */ /* 0x000fc4000784c0ff */
[----:B------:R-:W-:Y:S01]  /*2110*/  @P5 ISETP.GE.U32.AND P3, PT, R9, 0x1000000, PT ;  /* 0x010000000900580c */ /* 0x000fe20003f66070 */
[----:B------:R-:W-:Y:S01]  /*2120*/  @P4 FFMA.FTZ R9, R3, UR13, R58 ;  /* 0x0000000d03094c23 */ /* 0x000fe2000801003a */
[----:B------:R-:W-:-:S03]  /*2130*/  @P4 FADD.FTZ R50, R11, -R50 ;  /* 0x800000320b324221 */ /* 0x000fc60000010000 */
[----:B------:R-:W-:Y:S01]  /*2140*/  @P4 FADD.FTZ R9, R60, -R9 ;  /* 0x800000093c094221 */ /* 0x000fe20000010000 */
[----:B------:R-:W-:Y:S01]  /*2150*/  @P4 FFMA.FTZ R49, R50, UR32, R21 ;  /* 0x0000002032314c23 */ /* 0x000fe20008010015 */
[----:B------:R-:W-:Y:S02]  /*2160*/  @P4 FFMA.FTZ R50, R64, UR13, R58 ;  /* 0x0000000d40324c23 */ /* 0x000fe4000801003a */
[----:B------:R-:W-:Y:S01]  /*2170*/  @P4 FFMA.FTZ R48, R9, UR32, R20 ;  /* 0x0000002009304c23 */ /* 0x000fe20008010014 */
[----:B------:R-:W-:Y:S01]  /*2180*/  @P4 FFMA.FTZ R9, R61, UR13, R58 ;  /* 0x0000000d3d094c23 */ /* 0x000fe2000801003a */
[----:B------:R-:W-:Y:S01]  /*2190*/  @P4 FADD.FTZ R52, R65, -R50 ;  /* 0x8000003241344221 */ /* 0x000fe20000010000 */
[----:B------:R-:W-:Y:S01]  /*21a0*/  MOV R50, R22 ;  /* 0x0000001600327202 */ /* 0x000fe20000000f00 */
[----:B--2---:R-:W-:Y:S01]  /*21b0*/  @P5 FMUL.FTZ R53, R49, UR35 ;  /* 0x0000002331355c20 */ /* 0x004fe20008410000 */
[----:B------:R-:W-:Y:S01]  /*21c0*/  @P4 FADD.FTZ R9, R66, -R9 ;  /* 0x8000000942094221 */ /* 0x000fe20000010000 */
[----:B------:R-:W-:-:S02]  /*21d0*/  @P4 FFMA.FTZ R51, R52, UR32, R23 ;  /* 0x0000002034334c23 */ /* 0x000fc40008010017 */
[----:B------:R-:W-:Y:S01]  /*21e0*/  @P5 FMUL.FTZ R53, R53, UR34 ;  /* 0x0000002235355c20 */ /* 0x000fe20008410000 */
[----:B------:R-:W-:Y:S01]  /*21f0*/  @P4 FFMA.FTZ R50, R9, UR32, R22 ;  /* 0x0000002009324c23 */ /* 0x000fe20008010016 */
[----:B0-----:R-:W-:-:S03]  /*2200*/  @P5 FMUL.FTZ R9, R48, UR11 ;  /* 0x0000000b30095c20 */ /* 0x001fc60008410000 */
[----:B-1----:R-:W-:Y:S01]  /*2210*/  @P5 FMUL.FTZ R54, R50, UR37 ;  /* 0x0000002532365c20 */ /* 0x002fe20008410000 */
[----:B------:R-:W-:Y:S01]  /*2220*/  @P5 FMUL.FTZ R52, R9, UR10 ;  /* 0x0000000a09345c20 */ /* 0x000fe20008410000 */
[----:B------:R-:W-:Y:S02]  /*2230*/  @P5 FSEL R53, R53, RZ, P1 ;  /* 0x000000ff35355208 */ /* 0x000fe40000800000 */
[----:B------:R-:W-:Y:S01]  /*2240*/  @P5 FMUL.FTZ R9, R54, UR36 ;  /* 0x0000002436095c20 */ /* 0x000fe20008410000 */
[----:B---3--:R-:W-:Y:S01]  /*2250*/  @P5 FMUL.FTZ R54, R51, UR39 ;  /* 0x0000002733365c20 */ /* 0x008fe20008410000 */
[----:B------:R-:W-:Y:S02]  /*2260*/  @P5 FSEL R52, R52, RZ, P0 ;  /* 0x000000ff34345208 */ /* 0x000fe40000000000 */
[----:B------:R-:W-:Y:S01]  /*2270*/  @P5 F2FP.F16.F32.PACK_AB R53, RZ, R53 ;  /* 0x00000035ff35523e */ /* 0x000fe200000000ff */
[----:B------:R-:W-:Y:S01]  /*2280*/  @P5 FMUL.FTZ R54, R54, UR38 ;  /* 0x0000002636365c20 */ /* 0x000fe20008410000 */
[----:B------:R-:W-:-:S02]  /*2290*/  @P5 FSEL R9, R9, RZ, P2 ;  /* 0x000000ff09095208 */ /* 0x000fc40001000000 */
[----:B------:R-:W-:Y:S02]  /*22a0*/  @P5 F2FP.F16.F32.PACK_AB R52, RZ, R52 ;  /* 0x00000034ff34523e */ /* 0x000fe400000000ff */
[----:B------:R-:W-:Y:S02]  /*22b0*/  @P5 FSEL R54, R54, RZ, P3 ;  /* 0x000000ff36365208 */ /* 0x000fe40001800000 */
[----:B------:R-:W-:Y:S02]  /*22c0*/  @P5 F2FP.F16.F32.PACK_AB R9, RZ, R9 ;  /* 0x00000009ff09523e */ /* 0x000fe400000000ff */
[----:B------:R-:W-:Y:S02]  /*22d0*/  @P5 F2FP.F16.F32.PACK_AB R54, RZ, R54 ;  /* 0x00000036ff36523e */ /* 0x000fe400000000ff */
[----:B------:R-:W-:Y:S02]  /*22e0*/  @P5 PRMT R5, R52, 0x7610, R5 ;  /* 0x0000761034055816 */ /* 0x000fe40000000005 */
[----:B------:R-:W-:-:S02]  /*22f0*/  @P5 PRMT R6, R53, 0x7610, R6 ;  /* 0x0000761035065816 */ /* 0x000fc40000000006 */
[----:B------:R-:W-:Y:S02]  /*2300*/  @P5 PRMT R7, R9, 0x7610, R7 ;  /* 0x0000761009075816 */ /* 0x000fe40000000007 */
[----:B------:R-:W-:-:S07]  /*2310*/  @P5 PRMT R8, R54, 0x7610, R8 ;  /* 0x0000761036085816 */ /* 0x000fce0000000008 */
.L_x_4415:
        /* <DEDUP_REMOVED lines=16> */
.L_x_4417:
[----:B------:R-:W-:Y:S05]  /*2420*/  BRA.U !UP0, `(.L_x_4418) ;  /* 0x00000005087c7547 */ /* 0x000fea000b800000 */
[----:B------:R-:W-:Y:S05]  /*2430*/  @!P0 BRA `(.L_x_4419) ;  /* 0x0000000000bc8947 */ /* 0x000fea0003800000 */
[----:B------:R-:W-:Y:S01]  /*2440*/  PLOP3.LUT P1, PT, PT, PT, UP2, 0x80, 0x8 ;  /* 0x000000000008781c */ /* 0x000fe20003f2f028 */
[----:B------:R-:W2:Y:S01]  /*2450*/  @UP3 LDCU.64 UR10, c[0x0][0x408] ;  /* 0x00008100ff0a37ac */ /* 0x000ea20008000a00 */
[----:B0----5:R-:W-:Y:S02]  /*2460*/  MOV R48, R16 ;  /* 0x0000001000307202 */ /* 0x021fe40000000f00 */
[----:B------:R-:W-:Y:S01]  /*2470*/  PLOP3.LUT P4, PT, PT, PT, UP3, 0x80, 0x8 ;  /* 0x000000000008781c */ /* 0x000fe20003f8f038 */
[----:B------:R-:W0:Y:S01]  /*2480*/  @UP3 LDCU.64 UR34, c[0x0][0x408] ;  /* 0x00008100ff2237ac */ /* 0x000e220008000a00 */
[----:B------:R-:W-:Y:S02]  /*2490*/  MOV R49, R17 ;  /* 0x0000001100317202 */ /* 0x000fe40000000f00 */
[----:B------:R-:W-:Y:S01]  /*24a0*/  MOV R51, R19 ;  /* 0x0000001300337202 */ /* 0x000fe20000000f00 */
[----:B------:R-:W3:Y:S04]  /*24b0*/  @UP3 LDCU.64 UR36, c[0x0][0x408] ;  /* 0x00008100ff2437ac */ /* 0x000ee80008000a00 */
[--C-:B------:R-:W-:Y:S01]  /*24c0*/  @P1 FFMA.FTZ R9, R67, UR13, R58.reuse ;  /* 0x0000000d43091c23 */ /* 0x100fe2000801003a */
[--C-:B------:R-:W-:Y:S01]  /*24d0*/  @P1 FFMA.FTZ R50, R72, UR13, R58.reuse ;  /* 0x0000000d48321c23 */ /* 0x100fe2000801003a */
[----:B-1----:R-:W-:-:S02]  /*24e0*/  @P1 FFMA.FTZ R52, R76, UR13, R58 ;  /* 0x0000000d4c341c23 */ /* 0x002fc4000801003a */
[----:B------:R-:W-:Y:S01]  /*24f0*/  @P1 FADD.FTZ R9, R74, -R9 ;  /* 0x800000094a091221 */ /* 0x000fe20000010000 */
[----:B------:R-:W-:Y:S01]  /*2500*/  @P1 FADD.FTZ R50, R73, -R50 ;  /* 0x8000003249321221 */ /* 0x000fe20000010000 */
[----:B------:R-:W-:Y:S01]  /*2510*/  @P1 FADD.FTZ R52, R77, -R52 ;  /* 0x800000344d341221 */ /* 0x000fe20000010000 */
[----:B------:R-:W-:Y:S01]  /*2520*/  @P4 LOP3.LUT P2, RZ, R2, 0xff00, RZ, 0xc0, !PT ;  /* 0x0000ff0002ff4812 */ /* 0x000fe2000784c0ff */
[----:B------:R-:W-:Y:S01]  /*2530*/  @P1 FFMA.FTZ R48, R9, UR32, R16 ;  /* 0x0000002009301c23 */ /* 0x000fe20008010010 */
[----:B------:R-:W-:Y:S01]  /*2540*/  @P1 FFMA.FTZ R9, R75, UR13, R58 ;  /* 0x0000000d4b091c23 */ /* 0x000fe2000801003a */
[----:B------:R-:W-:Y:S01]  /*2550*/  @P1 FFMA.FTZ R49, R50, UR32, R17 ;  /* 0x0000002032311c23 */ /* 0x000fe20008010011 */
[----:B------:R-:W-:Y:S01]  /*2560*/  MOV R50, R18 ;  /* 0x0000001200327202 */ /* 0x000fe20000000f00 */
[----:B------:R-:W-:Y:S01]  /*2570*/  @P1 FFMA.FTZ R51, R52, UR32, R19 ;  /* 0x0000002034331c23 */ /* 0x000fe20008010013 */
[----:B------:R-:W-:Y:S01]  /*2580*/  @P1 FADD.FTZ R9, R78, -R9 ;  /* 0x800000094e091221 */ /* 0x000fe20000010000 */
[----:B0-----:R-:W-:Y:S01]  /*2590*/  @P4 FMUL.FTZ R52, R49, UR35 ;  /* 0x0000002331344c20 */ /* 0x001fe20008410000 */
[----:B------:R-:W-:-:S02]  /*25a0*/  @P4 LOP3.LUT P3, RZ, R2, 0xff0000, RZ, 0xc0, !PT ;  /* 0x00ff000002ff4812 */ /* 0x000fc4000786c0ff */
[----:B------:R-:W-:Y:S01]  /*25b0*/  @P1 FFMA.FTZ R50, R9, UR32, R18 ;  /* 0x0000002009321c23 */ /* 0x000fe20008010012 */
[----:B--2---:R-:W-:Y:S01]  /*25c0*/  @P4 FMUL.FTZ R9, R48, UR11 ;  /* 0x0000000b30094c20 */ /* 0x004fe20008410000 */
[----:B------:R-:W-:Y:S01]  /*25d0*/  @P4 FMUL.FTZ R52, R52, UR34 ;  /* 0x0000002234344c20 */ /* 0x000fe20008410000 */
[----:B------:R-:W-:Y:S01]  /*25e0*/  @P4 LOP3.LUT P1, RZ, R2, 0xff, RZ, 0xc0, !PT ;  /* 0x000000ff02ff4812 */ /* 0x000fe2000782c0ff */
[----:B---3--:R-:W-:Y:S01]  /*25f0*/  @P4 FMUL.FTZ R53, R50, UR37 ;  /* 0x0000002532354c20 */ /* 0x008fe20008410000 */
[----:B------:R-:W-:Y:S02]  /*2600*/  @P4 FMUL.FTZ R9, R9, UR10 ;  /* 0x0000000a09094c20 */ /* 0x000fe40008410000 */
[----:B------:R-:W-:Y:S01]  /*2610*/  @P4 FSEL R52, R52, RZ, P2 ;  /* 0x000000ff34344208 */ /* 0x000fe20001000000 */
[----:B------:R-:W-:Y:S02]  /*2620*/  @P4 FMUL.FTZ R53, R53, UR36 ;  /* 0x0000002435354c20 */ /* 0x000fe40008410000 */
[----:B------:R-:W-:-:S02]  /*2630*/  @P4 FSEL R9, R9, RZ, P1 ;  /* 0x000000ff09094208 */ /* 0x000fc40000800000 */
[----:B------:R-:W-:Y:S02]  /*2640*/  @P4 F2FP.F16.F32.PACK_AB R52, RZ, R52 ;  /* 0x00000034ff34423e */ /* 0x000fe400000000ff */
[----:B------:R-:W-:Y:S02]  /*2650*/  @P4 FSEL R53, R53, RZ, P3 ;  /* 0x000000ff35354208 */ /* 0x000fe40001800000 */
[----:B------:R-:W-:Y:S02]  /*2660*/  @P4 F2FP.F16.F32.PACK_AB R9, RZ, R9 ;  /* 0x00000009ff09423e */ /* 0x000fe400000000ff */
[----:B------:R-:W-:Y:S02]  /*2670*/  @P4 F2FP.F16.F32.PACK_AB R53, RZ, R53 ;  /* 0x00000035ff35423e */ /* 0x000fe400000000ff */
[----:B------:R-:W-:Y:S02]  /*2680*/  @P4 PRMT R5, R9, 0x7610, R5 ;  /* 0x0000761009054816 */ /* 0x000fe40000000005 */
        /* <DEDUP_REMOVED lines=10> */
.L_x_4419:
[----:B------:R-:W-:Y:S01]  /*2730*/  PLOP3.LUT P4, PT, PT, PT, UP2, 0x80, 0x8 ;  /* 0x000000000008781c */ /* 0x000fe20003f8f028 */
[----:B------:R-:W2:Y:S01]  /*2740*/  @UP3 LDCU.64 UR10, c[0x0][0x408] ;  /* 0x00008100ff0a37ac */ /* 0x000ea20008000a00 */
[----:B------:R-:W-:Y:S01]  /*2750*/  PLOP3.LUT P5, PT, PT, PT, UP3, 0x80, 0x8 ;  /* 0x000000000008781c */ /* 0x000fe20003faf038 */
[----:B------:R-:W3:Y:S01]  /*2760*/  @UP3 LDCU.64 UR34, c[0x0][0x408] ;  /* 0x00008100ff2237ac */ /* 0x000ee20008000a00 */
[----:B------:R-:W4:Y:S09]  /*2770*/  @UP3 LDCU.64 UR36, c[0x0][0x408] ;  /* 0x00008100ff2437ac */ /* 0x000f320008000a00 */
[--C-:B-----5:R-:W-:Y:S01]  /*2780*/  @P4 FFMA.FTZ R9, R67, UR13, R58.reuse ;  /* 0x0000000d43094c23 */ /* 0x120fe2000801003a */
[----:B01----:R-:W-:Y:S01]  /*2790*/  @P4 FFMA.FTZ R52, R72, UR13, R58 ;  /* 0x0000000d48344c23 */ /* 0x003fe2000801003a */
[----:B------:R-:W-:-:S02]  /*27a0*/  @P5 LOP3.LUT P1, RZ, R2, 0xff, RZ, 0xc0, !PT ;  /* 0x000000ff02ff5812 */ /* 0x000fc4000782c0ff */
[----:B------:R-:W-:Y:S01]  /*27b0*/  @P4 FADD.FTZ R53, R74, -R9 ;  /* 0x800000094a354221 */ /* 0x000fe20000010000 */
[----:B------:R-:W-:Y:S01]  /*27c0*/  MOV R9, R16 ;  /* 0x0000001000097202 */ /* 0x000fe20000000f00 */
[----:B------:R-:W-:Y:S01]  /*27d0*/  @P4 FADD.FTZ R54, R73, -R52 ;  /* 0x8000003449364221 */ /* 0x000fe20000010000 */
[----:B------:R-:W-:Y:S01]  /*27e0*/  MOV R52, R17 ;  /* 0x0000001100347202 */ /* 0x000fe20000000f00 */
        /* <DEDUP_REMOVED lines=16> */
[----:B------:R-:W-:Y:S02]  /*28f0*/  @P5 F2FP.F16.F32.PACK_AB R9, RZ, R9 ;  /* 0x00000009ff09523e */ /* 0x000fe400000000ff */
[----:B------:R-:W-:Y:S02]  /*2900*/  @P5 F2FP.F16.F32.PACK_AB R52, RZ, R52 ;  /* 0x00000034ff34523e */ /* 0x000fe400000000ff */
[----:B------:R-:W-:Y:S02]  /*2910*/  @P5 FSEL R53, R53, RZ, P3 ;  /* 0x000000ff35355208 */ /* 0x000fe40001800000 */
[----:B------:R-:W-:-:S02]  /*2920*/  @P5 PRMT R5, R9, 0x7610, R5 ;  /* 0x0000761009055816 */ /* 0x000fc40000000005 */
[----:B------:R-:W-:Y:S02]  /*2930*/  @P5 F2FP.F16.F32.PACK_AB R53, RZ, R53 ;  /* 0x00000035ff35523e */ /* 0x000fe400000000ff */
        /* <DEDUP_REMOVED lines=14> */
.L_x_4418:
[----:B------:R-:W-:Y:S05]  /*2a20*/  @!P0 BRA `(.L_x_4421) ;  /* 0x0000000000bc8947 */ /* 0x000fea0003800000 */
[--C-:B-----5:R-:W-:Y:S01]  /*2a30*/  FFMA.FTZ R9, R67, UR13, R58.reuse ;  /* 0x0000000d43097c23 */ /* 0x120fe2000801003a */
[----:B------:R-:W2:Y:S01]  /*2a40*/  @UP3 LDCU.64 UR10, c[0x0][0x408] ;  /* 0x00008100ff0a37ac */ /* 0x000ea20008000a00 */
[----:B------:R-:W-:Y:S01]  /*2a50*/  PLOP3.LUT P4, PT, PT, PT, UP3, 0x80, 0x8 ;  /* 0x000000000008781c */ /* 0x000fe20003f8f038 */
[--C-:B0-----:R-:W-:Y:S01]  /*2a60*/  FFMA.FTZ R50, R72, UR13, R58.reuse ;  /* 0x0000000d48327c23 */ /* 0x101fe2000801003a */
[----:B------:R-:W-:Y:S01]  /*2a70*/  FADD.FTZ R9, R74, -R9 ;  /* 0x800000094a097221 */ /* 0x000fe20000010000 */
[----:B------:R-:W-:Y:S01]  /*2a80*/  ISETP.LT.AND P1, PT, RZ, UR31, PT ;  /* 0x0000001fff007c0c */ /* 0x000fe2000bf21270 */
[----:B------:R-:W0:Y:S01]  /*2a90*/  @UP3 LDCU.64 UR34, c[0x0][0x408] ;  /* 0x00008100ff2237ac */ /* 0x000e220008000a00 */
        /* <DEDUP_REMOVED lines=18> */
[----:B---3--:R-:W-:Y:S01]  /*2bc0*/  @P4 FMUL.FTZ R51, R50, UR37 ;  /* 0x0000002532334c20 */ /* 0x008fe20008410000 */
[----:B------:R-:W-:Y:S02]  /*2bd0*/  @P4 LOP3.LUT P2, RZ, R2, 0xff00, RZ, 0xc0, !PT ;  /* 0x0000ff0002ff4812 */ /* 0x000fe4000784c0ff */
[----:B------:R-:W-:Y:S01]  /*2be0*/  @P4 F2FP.F16.F32.PACK_AB R9, RZ, R9 ;  /* 0x00000009ff09423e */ /* 0x000fe200000000ff */
[----:B------:R-:W-:-:S03]  /*2bf0*/  @P4 FMUL.FTZ R51, R51, UR36 ;  /* 0x0000002433334c20 */ /* 0x000fc60008410000 */
[----:B------:R-:W-:Y:S01]  /*2c00*/  @P4 PRMT R5, R9, 0x7610, R5 ;  /* 0x0000761009054816 */ /* 0x000fe20000000005 */
[----:B0-----:R-:W-:Y:S01]  /*2c10*/  @P4 FMUL.FTZ R9, R49, UR35 ;  /* 0x0000002331094c20 */ /* 0x001fe20008410000 */
[----:B------:R-:W-:-:S03]  /*2c20*/  @P4 FSEL R51, R51, RZ, P3 ;  /* 0x000000ff33334208 */ /* 0x000fc60001800000 */
[----:B------:R-:W-:Y:S01]  /*2c30*/  @P4 FMUL.FTZ R9, R9, UR34 ;  /* 0x0000002209094c20 */ /* 0x000fe20008410000 */
[----:B------:R-:W-:Y:S02]  /*2c40*/  @P4 F2FP.F16.F32.PACK_AB R53, RZ, R51 ;  /* 0x00000033ff35423e */ /* 0x000fe400000000ff */
[----:B------:R-:W-:Y:S02]  /*2c50*/  FSEL R51, R52, RZ, P1 ;  /* 0x000000ff34337208 */ /* 0x000fe40000800000 */
[----:B------:R-:W-:Y:S02]  /*2c60*/  @P4 FSEL R9, R9, RZ, P2 ;  /* 0x000000ff09094208 */ /* 0x000fe40001000000 */
[----:B------:R-:W-:Y:S02]  /*2c70*/  @P4 PRMT R7, R53, 0x7610, R7 ;  /* 0x0000761035074816 */ /* 0x000fe40000000007 */
[----:B------:R-:W-:-:S04]  /*2c80*/  @P4 F2FP.F16.F32.PACK_AB R9, RZ, R9 ;  /* 0x00000009ff09423e */ /* 0x000fc800000000ff */
        /* <DEDUP_REMOVED lines=9> */
.L_x_4421:
        /* <DEDUP_REMOVED lines=12> */
.L_x_4422:
        /* <DEDUP_REMOVED lines=12> */
.L_x_4423:
        /* <DEDUP_REMOVED lines=12> */
.L_x_4424:
        /* <DEDUP_REMOVED lines=10> */
[----:B------:R-:W-:-:S04]  /*3000*/  F2FP.F16.F32.PACK_AB R9, RZ, R9 ;  /* 0x00000009ff09723e */ /* 0x000fc800000000ff */
[----:B------:R-:W-:-:S07]  /*3010*/  PRMT R8, R9, 0x7610, R8 ;  /* 0x0000761009087816 */ /* 0x000fce0000000008 */
.L_x_4420:
        /* <DEDUP_REMOVED lines=14> */
.L_x_4425:
[----:B------:R-:W-:Y:S05]  /*3100*/  BRA.U !UP0, `(.L_x_4426) ;  /* 0x00000005087c7547 */ /* 0x000fea000b800000 */
[----:B------:R-:W-:Y:S05]  /*3110*/  @!P0 BRA `(.L_x_4427) ;  /* 0x0000000000bc8947 */ /* 0x000fea0003800000 */
[----:B------:R-:W-:Y:S01]  /*3120*/  PLOP3.LUT P1, PT, PT, PT, UP2, 0x80, 0x8 ;  /* 0x000000000008781c */ /* 0x000fe20003f2f028 */
[----:B------:R-:W2:Y:S01]  /*3130*/  @UP3 LDCU.64 UR10, c[0x0][0x408] ;  /* 0x00008100ff0a37ac */ /* 0x000ea20008000a00 */
[----:B0-----:R-:W-:Y:S02]  /*3140*/  MOV R48, R12 ;  /* 0x0000000c00307202 */ /* 0x001fe40000000f00 */
[----:B------:R-:W-:Y:S01]  /*3150*/  PLOP3.LUT P4, PT, PT, PT, UP3, 0x80, 0x8 ;  /* 0x000000000008781c */ /* 0x000fe20003f8f038 */
[----:B------:R-:W0:Y:S01]  /*3160*/  @UP3 LDCU.64 UR34, c[0x0][0x408] ;  /* 0x00008100ff2237ac */ /* 0x000e220008000a00 */
[----:B------:R-:W-:Y:S02]  /*3170*/  MOV R49, R13 ;  /* 0x0000000d00317202 */ /* 0x000fe40000000f00 */
[----:B------:R-:W-:Y:S01]  /*3180*/  MOV R50, R14 ;  /* 0x0000000e00327202 */ /* 0x000fe20000000f00 */
[----:B------:R-:W1:Y:S01]  /*3190*/  @UP3 LDCU.64 UR36, c[0x0][0x408] ;  /* 0x00008100ff2437ac */ /* 0x000e620008000a00 */
[----:B------:R-:W-:-:S03]  /*31a0*/  MOV R51, R15 ;  /* 0x0000000f00337202 */ /* 0x000fc60000000f00 */
        /* <DEDUP_REMOVED lines=9> */
[----:B--2---:R-:W-:Y:S01]  /*3240*/  @P4 FMUL.FTZ R2, R48, UR11 ;  /* 0x0000000b30024c20 */ /* 0x004fe20008410000 */
[----:B------:R-:W-:Y:S01]  /*3250*/  @P1 FADD.FTZ R9, R84, -R9 ;  /* 0x8000000954091221 */ /* 0x000fe20000010000 */
[----:B------:R-:W-:Y:S01]  /*3260*/  @P1 FADD.FTZ R58, R85, -R58 ;  /* 0x8000003a553a1221 */ /* 0x000fe20000010000 */
[----:B------:R-:W-:Y:S01]  /*3270*/  @P4 LOP3.LUT P3, RZ, R4, 0xff0000, RZ, 0xc0, !PT ;  /* 0x00ff000004ff4812 */ /* 0x000fe2000786c0ff */
[----:B------:R-:W-:Y:S01]  /*3280*/  @P4 FMUL.FTZ R2, R2, UR10 ;  /* 0x0000000a02024c20 */ /* 0x000fe20008410000 */
[----:B------:R-:W-:Y:S01]  /*3290*/  @P1 FFMA.FTZ R50, R9, UR32, R14 ;  /* 0x0000002009321c23 */ /* 0x000fe2000801000e */
[----:B0-----:R-:W-:Y:S01]  /*32a0*/  @P4 FMUL.FTZ R9, R49, UR35 ;  /* 0x0000002331094c20 */ /* 0x001fe20008410000 */
[----:B------:R-:W-:Y:S01]  /*32b0*/  @P1 FFMA.FTZ R51, R58, UR32, R15 ;  /* 0x000000203a331c23 */ /* 0x000fe2000801000f */
[----:B------:R-:W-:Y:S01]  /*32c0*/  @P4 LOP3.LUT P1, RZ, R4, 0xff, RZ, 0xc0, !PT ;  /* 0x000000ff04ff4812 */ /* 0x000fe2000782c0ff */
[----:B-1----:R-:W-:Y:S01]  /*32d0*/  @P4 FMUL.FTZ R52, R50, UR37 ;  /* 0x0000002532344c20 */ /* 0x002fe20008410000 */
[----:B------:R-:W-:-:S02]  /*32e0*/  @P4 FMUL.FTZ R9, R9, UR34 ;  /* 0x0000002209094c20 */ /* 0x000fc40008410000 */
[----:B------:R-:W-:Y:S01]  /*32f0*/  @P4 FSEL R2, R2, RZ, P1 ;  /* 0x000000ff02024208 */ /* 0x000fe20000800000 */
[----:B------:R-:W-:Y:S02]  /*3300*/  @P4 FMUL.FTZ R52, R52, UR36 ;  /* 0x0000002434344c20 */ /* 0x000fe40008410000 */
[----:B------:R-:W-:Y:S02]  /*3310*/  @P4 FSEL R9, R9, RZ, P2 ;  /* 0x000000ff09094208 */ /* 0x000fe40001000000 */
[----:B------:R-:W-:Y:S02]  /*3320*/  @P4 F2FP.F16.F32.PACK_AB R2, RZ, R2 ;  /* 0x00000002ff02423e */ /* 0x000fe400000000ff */
[----:B------:R-:W-:Y:S02]  /*3330*/  @P4 FSEL R52, R52, RZ, P3 ;  /* 0x000000ff34344208 */ /* 0x000fe40001800000 */
[----:B------:R-:W-:Y:S02]  /*3340*/  @P4 F2FP.F16.F32.PACK_AB R9, RZ, R9 ;  /* 0x00000009ff09423e */ /* 0x000fe400000000ff */
[----:B------:R-:W-:-:S02]  /*3350*/  @P4 F2FP.F16.F32.PACK_AB R52, RZ, R52 ;  /* 0x00000034ff34423e */ /* 0x000fc400000000ff */
        /* <DEDUP_REMOVED lines=11> */
.L_x_4427:
[----:B------:R-:W-:Y:S01]  /*3410*/  PLOP3.LUT P4, PT, PT, PT, UP2, 0x80, 0x8 ;  /* 0x000000000008781c */ /* 0x000fe20003f8f028 */
[----:B------:R-:W2:Y:S01]  /*3420*/  @UP3 LDCU.64 UR10, c[0x0][0x408] ;  /* 0x00008100ff0a37ac */ /* 0x000ea20008000a00 */
[----:B------:R-:W-:Y:S02]  /*3430*/  PLOP3.LUT P5, PT, PT, PT, UP3, 0x80, 0x8 ;  /* 0x000000000008781c */ /* 0x000fe40003faf038 */
[----:B------:R-:W-:Y:S01]  /*3440*/  MOV R2, R12 ;  /* 0x0000000c00027202 */ /* 0x000fe20000000f00 */
[----:B------:R-:W3:Y:S01]  /*3450*/  @UP3 LDCU.64 UR34, c[0x0][0x408] ;  /* 0x00008100ff2237ac */ /* 0x000ee20008000a00 */
[----:B------:R-:W4:Y:S07]  /*3460*/  @UP3 LDCU.64 UR36, c[0x0][0x408] ;  /* 0x00008100ff2437ac */ /* 0x000f2e0008000a00 */
[--C-:B------:R-:W-:Y:S01]  /*3470*/  @P4 FFMA.FTZ R9, R79, UR13, R58.reuse ;  /* 0x0000000d4f094c23 */ /* 0x100fe2000801003a */
[--C-:B01----:R-:W-:Y:S01]  /*3480*/  @P4 FFMA.FTZ R52, R82, UR13, R58.reuse ;  /* 0x0000000d52344c23 */ /* 0x103fe2000801003a */
        /* <DEDUP_REMOVED lines=11> */
[----:B--2---:R-:W-:Y:S01]  /*3540*/  @P5 FMUL.FTZ R2, R2, UR11 ;  /* 0x0000000b02025c20 */ /* 0x004fe20008410000 */
[----:B---3--:R-:W-:Y:S01]  /*3550*/  @P5 FMUL.FTZ R9, R9, UR35 ;  /* 0x0000002309095c20 */ /* 0x008fe20008410000 */
[----:B------:R-:W-:Y:S01]  /*3560*/  @P5 LOP3.LUT P3, RZ, R4, 0xff0000, RZ, 0xc0, !PT ;  /* 0x00ff000004ff5812 */ /* 0x000fe2000786c0ff */
[----:B----4-:R-:W-:Y:S01]  /*3570*/  @P5 FMUL.FTZ R52, R52, UR37 ;  /* 0x0000002534345c20 */ /* 0x010fe20008410000 */
        /* <DEDUP_REMOVED lines=24> */
.L_x_4426:
[----:B------:R-:W-:Y:S05]  /*3700*/  @!P0 BRA `(.L_x_4429) ;  /* 0x0000000000bc8947 */ /* 0x000fea0003800000 */
[----:B------:R-:W2:Y:S01]  /*3710*/  @UP3 LDCU.64 UR10, c[0x0][0x408] ;  /* 0x00008100ff0a37ac */ /* 0x000ea20008000a00 */
[--C-:B------:R-:W-:Y:S01]  /*3720*/  FFMA.FTZ R9, R79, UR13, R58.reuse ;  /* 0x0000000d4f097c23 */ /* 0x100fe2000801003a */
[--C-:B------:R-:W-:Y:S01]  /*3730*/  FFMA.FTZ R2, R82, UR13, R58.reuse ;  /* 0x0000000d52027c23 */ /* 0x100fe2000801003a */
[----:B0-----:R-:W-:Y:S01]  /*3740*/  FFMA.FTZ R49, R83, UR13, R58 ;  /* 0x0000000d53317c23 */ /* 0x001fe2000801003a */
[----:B------:R-:W0:Y:S01]  /*3750*/  @UP3 LDCU.64 UR34, c[0x0][0x408] ;  /* 0x00008100ff2237ac */ /* 0x000e220008000a00 */
[----:B------:R-:W-:Y:S01]  /*3760*/  FADD.FTZ R9, R80, -R9 ;  /* 0x8000000950097221 */ /* 0x000fe20000010000 */
[----:B------:R-:W-:Y:S01]  /*3770*/  FADD.FTZ R2, R81, -R2 ;  /* 0x8000000251027221 */ /* 0x000fe20000010000 */
[----:B------:R-:W-:Y:S01]  /*3780*/  FADD.FTZ R50, R84, -R49 ;  /* 0x8000003154327221 */ /* 0x000fe20000010000 */
[----:B------:R-:W3:Y:S01]  /*3790*/  @UP3 LDCU.64 UR36, c[0x0][0x408] ;  /* 0x00008100ff2437ac */ /* 0x000ee20008000a00 */
[----:B------:R-:W-:Y:S01]  /*37a0*/  PLOP3.LUT P5, PT, PT, PT, UP3, 0x80, 0x8 ;  /* 0x000000000008781c */ /* 0x000fe20003faf038 */
[----:B------:R-:W-:Y:S01]  /*37b0*/  FMUL.FTZ R48, R9, UR32 ;  /* 0x0000002009307c20 */ /* 0x000fe20008410000 */
[----:B------:R-:W-:Y:S01]  /*37c0*/  FMUL.FTZ R49, R2, UR32 ;  /* 0x0000002002317c20 */ /* 0x000fe20008410000 */
[----:B------:R-:W-:Y:S01]  /*37d0*/  FMUL.FTZ R50, R50, UR32 ;  /* 0x0000002032327c20 */ /* 0x000fe20008410000 */
[----:B------:R-:W-:Y:S01]  /*37e0*/  ISETP.LT.AND P1, PT, RZ, UR31, PT ;  /* 0x0000001fff007c0c */ /* 0x000fe2000bf21270 */
[----:B------:R-:W-:-:S03]  /*37f0*/  FFMA.FTZ R58, R86, UR13, R58 ;  /* 0x0000000d563a7c23 */ /* 0x000fc6000801003a */
[----:B------:R-:W-:Y:S01]  /*3800*/  FSEL R48, R48, RZ, P1 ;  /* 0x000000ff30307208 */ /* 0x000fe20000800000 */
[----:B-1----:R-:W-:Y:S01]  /*3810*/  FADD.FTZ R52, R85, -R58 ;  /* 0x8000003a55347221 */ /* 0x002fe20000010000 */
[----:B------:R-:W-:Y:S02]  /*3820*/  FSEL R49, R49, RZ, P1 ;  /* 0x000000ff31317208 */ /* 0x000fe40000800000 */
[----:B------:R-:W-:Y:S01]  /*3830*/  FSEL R50, R50, RZ, P1 ;  /* 0x000000ff32327208 */ /* 0x000fe20000800000 */
[----:B--2---:R-:W-:Y:S01]  /*3840*/  @P5 FMUL.FTZ R2, R48, UR11 ;  /* 0x0000000b30025c20 */ /* 0x004fe20008410000 */
[C---:B------:R-:W-:Y:S01]  /*3850*/  @P5 LOP3.LUT P2, RZ, R4.reuse, 0xff, RZ, 0xc0, !PT ;  /* 0x000000ff04ff5812 */ /* 0x040fe2000784c0ff */
[----:B0-----:R-:W-:Y:S01]  /*3860*/  @P5 FMUL.FTZ R9, R49, UR35 ;  /* 0x0000002331095c20 */ /* 0x001fe20008410000 */
[----:B------:R-:W-:Y:S01]  /*3870*/  @P5 LOP3.LUT P3, RZ, R4, 0xff00, RZ, 0xc0, !PT ;  /* 0x0000ff0004ff5812 */ /* 0x000fe2000786c0ff */
[----:B---3--:R-:W-:Y:S01]  /*3880*/  @P5 FMUL.FTZ R51, R50, UR37 ;  /* 0x0000002532335c20 */ /* 0x008fe20008410000 */
[----:B------:R-:W-:Y:S01]  /*3890*/  @P5 FMUL.FTZ R2, R2, UR10 ;  /* 0x0000000a02025c20 */ /* 0x000fe20008410000 */
[----:B------:R-:W-:Y:S01]  /*38a0*/  @P5 FMUL.FTZ R9, R9, UR34 ;  /* 0x0000002209095c20 */ /* 0x000fe20008410000 */
[----:B------:R-:W-:Y:S01]  /*38b0*/  @P5 LOP3.LUT P4, RZ, R4, 0xff0000, RZ, 0xc0, !PT ;  /* 0x00ff000004ff5812 */ /* 0x000fe2000788c0ff */
[----:B------:R-:W-:Y:S01]  /*38c0*/  @P5 FMUL.FTZ R51, R51, UR36 ;  /* 0x0000002433335c20 */ /* 0x000fe20008410000 */
[----:B------:R-:W-:Y:S01]  /*38d0*/  FMUL.FTZ R52, R52, UR32 ;  /* 0x0000002034347c20 */ /* 0x000fe20008410000 */
[----:B------:R-:W-:-:S02]  /*38e0*/  @P5 FSEL R2, R2, RZ, P2 ;  /* 0x000000ff02025208 */ /* 0x000fc40001000000 */
[----:B------:R-:W-:Y:S02]  /*38f0*/  @P5 FSEL R9, R9, RZ, P3 ;  /* 0x000000ff09095208 */ /* 0x000fe40001800000 */
[----:B------:R-:W-:Y:S02]  /*3900*/  @P5 FSEL R51, R51, RZ, P4 ;  /* 0x000000ff33335208 */ /* 0x000fe40002000000 */
[----:B------:R-:W-:Y:S02]  /*3910*/  @P5 F2FP.F16.F32.PACK_AB R2, RZ, R2 ;  /* 0x00000002ff02523e */ /* 0x000fe400000000ff */
[----:B------:R-:W-:Y:S02]  /*3920*/  @P5 F2FP.F16.F32.PACK_AB R9, RZ, R9 ;  /* 0x00000009ff09523e */ /* 0x000fe400000000ff */
[----:B------:R-:W-:Y:S02]  /*3930*/  @P5 F2FP.F16.F32.PACK_AB R53, RZ, R51 ;  /* 0x00000033ff35523e */ /* 0x000fe400000000ff */
[----:B------:R-:W-:-:S02]  /*3940*/  FSEL R51, R52, RZ, P1 ;  /* 0x000000ff34337208 */ /* 0x000fc40000800000 */
        /* <DEDUP_REMOVED lines=11> */
.L_x_4429:
[----:B------:R-:W-:Y:S01]  /*3a00*/  FFMA.FTZ R2, R86, UR13, R58 ;  /* 0x0000000d56027c23 */ /* 0x000fe2000801003a */
[----:B------:R-:W2:Y:S01]  /*3a10*/  @UP3 LDCU.64 UR10, c[0x0][0x408] ;  /* 0x00008100ff0a37ac */ /* 0x000ea20008000a00 */
[----:B------:R-:W-:Y:S02]  /*3a20*/  PLOP3.LUT P1, PT, PT, PT, UP3, 0x80, 0x8 ;  /* 0x000000000008781c */ /* 0x000fe40003f2f038 */
[----:B------:R-:W-:Y:S01]  /*3a30*/  FADD.FTZ R2, R85, -R2 ;  /* 0x8000000255027221 */ /* 0x000fe20000010000 */
[----:B------:R-:W-:-:S03]  /*3a40*/  ISETP.LT.AND P2, PT, RZ, UR31, PT ;  /* 0x0000001fff007c0c */ /* 0x000fc6000bf41270 */
[----:B------:R-:W-:-:S05]  /*3a50*/  FMUL.FTZ R2, R2, UR32 ;  /* 0x0000002002027c20 */ /* 0x000fca0008410000 */
[----:B------:R-:W-:Y:S02]  /*3a60*/  FSEL R2, R2, RZ, P2 ;  /* 0x000000ff02027208 */ /* 0x000fe40001000000 */
[----:B------:R-:W-:-:S03]  /*3a70*/  @P1 ISETP.GE.U32.AND P2, PT, R4, 0x1000000, PT ;  /* 0x010000000400180c */ /* 0x000fc60003f46070 */
[----:B--2---:R-:W-:-:S04]  /*3a80*/  @P1 FMUL.FTZ R2, R2, UR11 ;  /* 0x0000000b02021c20 */ /* 0x004fc80008410000 */
        /* <DEDUP_REMOVED lines=15> */
.L_x_4430:
[----:B------:R-:W-:Y:S05]  /*3b80*/  BRA.U !UP3, `(.L_x_4431) ;  /* 0x000000010b2c7547 */ /* 0x000fea000b800000 */
        /* <DEDUP_REMOVED lines=11> */
.L_x_4431:
        /* <DEDUP_REMOVED lines=12> */
.L_x_4432:
[----:B------:R-:W-:-:S07]  /*3d00*/  @P1 PRMT R8, R2, 0x7610, R8 ;  /* 0x0000761002081816 */ /* 0x000fce0000000008 */
.L_x_4428:
        /* <DEDUP_REMOVED lines=14> */
.L_x_4433:
[----:B------:R-:W-:Y:S02]  /*3df0*/  UIADD3 UR9, UPT, UPT, UR9, UR26, URZ ;  /* 0x0000001a09097290 */ /* 0x000fe4000fffe0ff */
[----:B------:R-:W-:Y:S02]  /*3e00*/  UPLOP3.LUT UP1, UPT, UPT, UPT, UP1, 0x40, 0x4 ;  /* 0x000000000004789c */ /* 0x000fe40003f2e810 */
[----:B------:R-:W-:-:S09]  /*3e10*/  UISETP.GE.AND UP0, UPT, UR9, UR27, UPT ;  /* 0x0000001b0900728c */ /* 0x000fd2000bf06270 */
[----:B------:R-:W-:Y:S05]  /*3e20*/  BRA.U !UP0, `(.L_x_4434) ;  /* 0xffffffc508307547 */ /* 0x000fea000b83ffff */
.L_x_4405:
        /* <DEDUP_REMOVED lines=14> */
.L_x_4435:
        /* <DEDUP_REMOVED lines=15> */
.L_x_6785:


//--------------------- .text._ZN10layer_norm13ln_bwd_kernelINS_13Kernel_traitsI6__halfS2_fS2_fjLj1536ELj1ELj1ELj4ELj8ENS_18Kernel_traits_baseILj1536ES2_S2_fS2_fjLj128EEEEELb1ELb1ELb0ELb0EEEvNS_9BwdParamsE --------------------------
	.section	.text._ZN10layer_norm13ln_bwd_kernelINS_13Kernel_traitsI6__halfS2_fS2_fjLj1536ELj1ELj1ELj4ELj8ENS_18Kernel_traits_baseILj1536ES2_S2_fS2_fjLj128EEEEELb1ELb1ELb0ELb0EEEvNS_9BwdParamsE,"ax",@progbits
	.align	128
        .global         _ZN10layer_norm13ln_bwd_kernelINS_13Kernel_traitsI6__halfS2_fS2_fjLj1536ELj1ELj1ELj4ELj8ENS_18Kernel_traits_baseILj1536ES2_S2_fS2_fjLj128EEEEELb1ELb1ELb0ELb0EEEvNS_9BwdParamsE
        .type           _ZN10layer_norm13ln_bwd_kernelINS_13Kernel_traitsI6__halfS2_fS2_fjLj1536ELj1ELj1ELj4ELj8ENS_18Kernel_traits_baseILj1536ES2_S2_fS2_fjLj128EEEEELb1ELb1ELb0ELb0EEEvNS_9BwdParamsE,@function
        .size           _ZN10layer_norm13ln_bwd_kernelINS_13Kernel_traitsI6__halfS2_fS2_fjLj1536ELj1ELj1ELj4ELj8ENS_18Kernel_traits_baseILj1536ES2_S2_fS2_fjLj128EEEEELb1ELb1ELb0ELb0EEEvNS_9BwdParamsE,(.L_x_6786 - _ZN10layer_norm13ln_bwd_kernelINS_13Kernel_traitsI6__halfS2_fS2_fjLj1536ELj1ELj1ELj4ELj8ENS_18Kernel_traits_baseILj1536ES2_S2_fS2_fjLj128EEEEELb1ELb1ELb0ELb0EEEvNS_9BwdParamsE)
        .other          _ZN10layer_norm13ln_bwd_kernelINS_13Kernel_traitsI6__halfS2_fS2_fjLj1536ELj1ELj1ELj4ELj8ENS_18Kernel_traits_baseILj1536ES2_S2_fS2_fjLj128EEEEELb1ELb1ELb0ELb0EEEvNS_9BwdParamsE,@"STO_CUDA_ENTRY STV_DEFAULT"
_ZN10layer_norm13ln_bwd_kernelINS_13Kernel_traitsI6__halfS2_fS2_fjLj1536ELj1ELj1ELj4ELj8ENS_18Kernel_traits_baseILj1536ES2_S2_fS2_fjLj128EEEEELb1ELb1ELb0ELb0EEEvNS_9BwdParamsE:
.text._ZN10layer_norm13ln_bwd_kernelINS_13Kernel_traitsI6__halfS2_fS2_fjLj1536ELj1ELj1ELj4ELj8ENS_18Kernel_traits_baseILj1536ES2_S2_fS2_fjLj128EEEEELb1ELb1ELb0ELb0EEEvNS_9BwdParamsE:
        /* <DEDUP_REMOVED lines=10> */
[----:B------:R-:W-:Y:S02]  /*00a0*/  MOV R21, R67 ;  /* 0x0000004300157202 */ /* 0x000fe40000000f00 */
[----:B------:R-:W-:-:S04]  /*00b0*/  LEA.HI.SX32 R66, R5, R66, 0x1e ;  /* 0x0000004205427211 */ /* 0x000fc800078ff2ff */
[C---:B------:R-:W-:Y:S02]  /*00c0*/  ISETP.GE.U32.AND P1, PT, R66.reuse, 0x80, PT ;  /* 0x000000804200780c */ /* 0x040fe40003f26070 */
        /* <DEDUP_REMOVED lines=20> */
[----:B----4-:R-:W-:-:S04]  /*0210*/  @P2 IMAD.WIDE.U32 R10, R21, 0x8, R4 ;  /* 0x00000008150a2825 */ /* 0x010fc800078e0004 */
[C---:B------:R-:W-:Y:S01]  /*0220*/  @P2 IMAD.WIDE.U32 R16, R21.reuse, 0x8, R12 ;  /* 0x0000000815102825 */ /* 0x040fe200078e000c */
[----:B------:R-:W-:Y:S01]  /*0230*/  @P2 IADD3 R21, PT, PT, R21, 0x80, RZ ;  /* 0x0000008015152810 */ /* 0x000fe20007ffe0ff */
[----:B------:R4:W5:Y:S01]  /*0240*/  @P2 LDG.E.64 R40, desc[UR14][R10.64] ;  /* 0x0000000e0a282981 */ /* 0x000962000c1e1b00 */
[----:B------:R-:W-:Y:S02]  /*0250*/  CS2R R4, SRZ ;  /* 0x0000000000047805 */ /* 0x000fe4000001ff00 */
[----:B0-----:R-:W-:Y:S02]  /*0260*/  CS2R R6, SRZ ;  /* 0x0000000000067805 */ /* 0x001fe4000001ff00 */
[----:B--2---:R-:W-:Y:S01]  /*0270*/  CS2R R8, SRZ ;  /* 0x0000000000087805 */ /* 0x004fe2000001ff00 */
[----:B------:R0:W5:Y:S01]  /*0280*/  @P2 LDG.E.64 R42, desc[UR14][R16.64] ;  /* 0x0000000e102a2981 */ /* 0x000162000c1e1b00 */
[----:B-1----:R-:W-:Y:S01]  /*0290*/  @P3 IMAD.WIDE.U32 R12, R21, 0x8, R14 ;  /* 0x00000008150c3825 */ /* 0x002fe200078e000e */
[----:B------:R-:W-:-:S02]  /*02a0*/  CS2R R30, SRZ ;  /* 0x00000000001e7805 */ /* 0x000fc4000001ff00 */
[----:B------:R-:W-:Y:S02]  /*02b0*/  CS2R R32, SRZ ;  /* 0x0000000000207805 */ /* 0x000fe4000001ff00 */
[----:B------:R-:W-:Y:S02]  /*02c0*/  CS2R R34, SRZ ;  /* 0x0000000000227805 */ /* 0x000fe4000001ff00 */
[----:B----4-:R-:W-:Y:S01]  /*02d0*/  CS2R R10, SRZ ;  /* 0x00000000000a7805 */ /* 0x010fe2000001ff00 */
[----:B------:R1:W5:Y:S01]  /*02e0*/  @P3 LDG.E.64 R44, desc[UR14][R12.64] ;  /* 0x0000000e0c2c3981 */ /* 0x000362000c1e1b00 */
[----:B---3--:R-:W-:Y:S01]  /*02f0*/  @P3 IMAD.WIDE.U32 R14, R21, 0x8, R18 ;  /* 0x00000008150e3825 */ /* 0x008fe200078e0012 */
[----:B0-----:R-:W-:Y:S02]  /*0300*/  CS2R R16, SRZ ;  /* 0x0000000000107805 */ /* 0x001fe4000001ff00 */
[----:B------:R-:W-:Y:S02]  /*0310*/  CS2R R18, SRZ ;  /* 0x0000000000127805 */ /* 0x000fe4000001ff00 */
[----:B------:R-:W-:Y:S01]  /*0320*/  CS2R R20, SRZ ;  /* 0x0000000000147805 */ /* 0x000fe2000001ff00 */
[----:B------:R0:W5:Y:S01]  /*0330*/  @P3 LDG.E.64 R2, desc[UR14][R14.64] ;  /* 0x0000000e0e023981 */ /* 0x000162000c1e1b00 */
[----:B-1----:R-:W-:-:S02]  /*0340*/  CS2R R12, SRZ ;  /* 0x00000000000c7805 */ /* 0x002fc4000001ff00 */
[----:B0-----:R-:W-:Y:S01]  /*0350*/  CS2R R14, SRZ ;  /* 0x00000000000e7805 */ /* 0x001fe2000001ff00 */
[----:B------:R-:W-:Y:S06]  /*0360*/  BRA.U UP0, `(.L_x_4436) ;  /* 0x0000005900d87547 */ /* 0x000fec000b800000 */
[----:B------:R-:W0:Y:S01]  /*0370*/  LDCU.64 UR4, c[0x0][0x3e0] ;  /* 0x00007c00ff0477ac */ /* 0x000e220008000a00 */
[----:B-----5:R-:W-:Y:S02]  /*0380*/  MOV R102, R2 ;  /* 0x0000000200667202 */ /* 0x020fe40000000f00 */
        /* <DEDUP_REMOVED lines=27> */
[----:B------:R-:W-:Y:S01]  /*0540*/  SHF.R.U32.HI R10, RZ, 0x10, R39 ;  /* 0x00000010ff0a7819 */ /* 0x000fe20000011627 */
[----:B------:R-:W-:Y:S01]  /*0550*/  UISETP.NE.AND.EX UP0, UPT, UR5, URZ, UPT, UP0 ;  /* 0x000000ff0500728c */ /* 0x000fe2000bf05300 */
[----:B------:R-:W-:Y:S01]  /*0560*/  MOV R100, R42 ;  /* 0x0000002a00647202 */ /* 0x000fe20000000f00 */
[----:B------:R-:W-:Y:S01]  /*0570*/  UPLOP3.LUT UP2, UPT, UPT, UPT, UPT, 0x40, 0x4 ;  /* 0x000000000004789c */ /* 0x000fe20003f4e870 */
[----:B------:R-:W-:Y:S01]  /*0580*/  SHF.R.U64 R11, R42, 0x10, R43 ;  /* 0x000000102a0b7819 */ /* 0x000fe2000000122b */
[----:B------:R-:W0:Y:S01]  /*0590*/  LDCU UR25, c[0x0][0x408] ;  /* 0x00008100ff1977ac */ /* 0x000e220008000800 */
[----:B------:R-:W-:-:S02]  /*05a0*/  MOV R101, R43 ;  /* 0x0000002b00657202 */ /* 0x000fc40000000f00 */
[----:B------:R-:W-:Y:S01]  /*05b0*/  SHF.R.U32.HI R12, RZ, 0x10, R43 ;  /* 0x00000010ff0c7819 */ /* 0x000fe2000001162b */
[----:B------:R-:W1:Y:S01]  /*05c0*/  LDCU UR6, c[0x0][0x388] ;  /* 0x00007100ff0677ac */ /* 0x000e620008000800 */
[----:B------:R-:W-:Y:S02]  /*05d0*/  SHF.R.U64 R2, R2, 0x10, R3 ;  /* 0x0000001002027819 */ /* 0x000fe40000001203 */
[----:B------:R-:W-:Y:S01]  /*05e0*/  MOV R112, R3 ;  /* 0x0000000300707202 */ /* 0x000fe20000000f00 */
[----:B------:R-:W2:Y:S01]  /*05f0*/  LDCU.U8 UR16, c[0x0][0x410] ;  /* 0x00008200ff1077ac */ /* 0x000ea20008000000 */
[----:B------:R-:W-:Y:S02]  /*0600*/  MOV R68, R36 ;  /* 0x0000002400447202 */ /* 0x000fe40000000f00 */
[----:B------:R-:W-:Y:S01]  /*0610*/  SHF.R.U64 R0, R36, 0x10, R37 ;  /* 0x0000001024007819 */ /* 0x000fe20000001225 */
[----:B------:R-:W3:Y:S01]  /*0620*/  LDCU UR17, c[0x0][0x400] ;  /* 0x00008000ff1177ac */ /* 0x000ee20008000800 */
[----:B------:R-:W-:-:S02]  /*0630*/  SHF.R.U32.HI R3, RZ, 0x10, R3 ;  /* 0x00000010ff037819 */ /* 0x000fc40000011603 */
[----:B------:R-:W-:Y:S01]  /*0640*/  PRMT R93, R93, 0x5410, R4 ;  /* 0x000054105d5d7816 */ /* 0x000fe20000000004 */
[----:B------:R-:W4:Y:S01]  /*0650*/  LDCU.64 UR18, c[0x0][0x438] ;  /* 0x00008700ff1277ac */ /* 0x000f220008000a00 */
[----:B------:R-:W-:Y:S02]  /*0660*/  PRMT R94, R94, 0x5410, R5 ;  /* 0x000054105e5e7816 */ /* 0x000fe40000000005 */
[----:B------:R-:W-:Y:S02]  /*0670*/  CS2R R4, SRZ ;  /* 0x0000000000047805 */ /* 0x000fe4000001ff00 */
[----:B------:R-:W-:Y:S01]  /*0680*/  PRMT R95, R95, 0x5410, R6 ;  /* 0x000054105f5f7816 */ /* 0x000fe20000000006 */
[----:B------:R-:W0:Y:S01]  /*0690*/  LDCU.64 UR20, c[0x0][0x478] ;  /* 0x00008f00ff1477ac */ /* 0x000e220008000a00 */
[----:B------:R-:W-:Y:S02]  /*06a0*/  PRMT R96, R96, 0x5410, R7 ;  /* 0x0000541060607816 */ /* 0x000fe40000000007 */
[----:B------:R-:W-:-:S02]  /*06b0*/  CS2R R6, SRZ ;  /* 0x0000000000067805 */ /* 0x000fc4000001ff00 */
[----:B------:R-:W-:Y:S01]  /*06c0*/  PRMT R97, R97, 0x5410, R8 ;  /* 0x0000541061617816 */ /* 0x000fe20000000008 */
[----:B------:R-:W0:Y:S01]  /*06d0*/  LDCU.128 UR8, c[0x0][0x3c0] ;  /* 0x00007800ff0877ac */ /* 0x000e220008000c00 */
[----:B------:R-:W-:Y:S02]  /*06e0*/  PRMT R98, R98, 0x5410, R9 ;  /* 0x0000541062627816 */ /* 0x000fe40000000009 */
[----:B------:R-:W-:Y:S02]  /*06f0*/  CS2R R8, SRZ ;  /* 0x0000000000087805 */ /* 0x000fe4000001ff00 */
[----:B------:R-:W-:Y:S01]  /*0700*/  PRMT R99, R99, 0x5410, R10 ;  /* 0x0000541063637816 */ /* 0x000fe2000000000a */
[----:B------:R-:W0:Y:S01]  /*0710*/  LDCU.64 UR22, c[0x0][0x380] ;  /* 0x00007000ff1677ac */ /* 0x000e220008000a00 */
[----:B------:R-:W-:Y:S02]  /*0720*/  PRMT R100, R100, 0x5410, R11 ;  /* 0x0000541064647816 */ /* 0x000fe4000000000b */
[----:B------:R-:W-:-:S02]  /*0730*/  CS2R R10, SRZ ;  /* 0x00000000000a7805 */ /* 0x000fc4000001ff00 */
[----:B------:R-:W-:Y:S02]  /*0740*/  PRMT R101, R101, 0x5410, R12 ;  /* 0x0000541065657816 */ /* 0x000fe4000000000c */
[----:B------:R-:W-:Y:S02]  /*0750*/  CS2R R12, SRZ ;  /* 0x00000000000c7805 */ /* 0x000fe4000001ff00 */
[----:B------:R-:W-:Y:S02]  /*0760*/  PRMT R68, R0, 0x5410, R68 ;  /* 0x0000541000447816 */ /* 0x000fe40000000044 */
[----:B------:R-:W-:Y:S02]  /*0770*/  PRMT R102, R102, 0x5410, R2 ;  /* 0x0000541066667816 */ /* 0x000fe40000000002 */
[----:B-1234-:R-:W-:-:S07]  /*0780*/  PRMT R112, R112, 0x5410, R3 ;  /* 0x0000541070707816 */ /* 0x01efce0000000003 */
.L_x_4477:
[----:B------:R-:W1:Y:S01]  /*0790*/  @UP0 LDCU.64 UR4, c[0x0][0x3e0] ;  /* 0x00007c00ff0407ac */ /* 0x000e620008000a00 */
[----:B------:R-:W-:Y:S01]  /*07a0*/  PLOP3.LUT P0, PT, PT, PT, UP0, 0x80, 0x8 ;  /* 0x000000000008781c */ /* 0x000fe20003f0f008 */
[----:B0-----:R-:W-:Y:S02]  /*07b0*/  UIMAD.WIDE UR12, UR7, 0x4, UR10 ;  /* 0x00000004070c78a5 */ /* 0x001fe4000f8e020a */
[----:B-1----:R-:W-:-:S06]  /*07c0*/  @UP0 UIMAD.WIDE UR4, UR7, 0x2, UR4 ;  /* 0x00000002070408a5 */ /* 0x002fcc000f8e0204 */
[----:B--23--:R-:W-:Y:S02]  /*07d0*/  MOV R56, UR4 ;  /* 0x0000000400387c02 */ /* 0x00cfe40008000f00 */
[----:B------:R-:W-:-:S05]  /*07e0*/  MOV R57, UR5 ;  /* 0x0000000500397c02 */ /* 0x000fca0008000f00 */
[----:B------:R-:W2:Y:S01]  /*07f0*/  @P0 LDG.E.U16 R56, desc[UR14][R56.64] ;  /* 0x0000000e38380981 */ /* 0x000ea2000c1e1500 */
[----:B------:R-:W-:Y:S01]  /*0800*/  UIMAD.WIDE UR4, UR7, 0x4, UR8 ;  /* 0x00000004070478a5 */ /* 0x000fe2000f8e0208 */
[----:B------:R-:W-:Y:S02]  /*0810*/  MOV R58, UR12 ;  /* 0x0000000c003a7c02 */ /* 0x000fe40008000f00 */
[----:B------:R-:W-:-:S03]  /*0820*/  MOV R59, UR13 ;  /* 0x0000000d003b7c02 */ /* 0x000fc60008000f00 */
[----:B------:R-:W-:Y:S02]  /*0830*/  MOV R60, UR4 ;  /* 0x00000004003c7c02 */ /* 0x000fe40008000f00 */
[----:B------:R-:W-:Y:S01]  /*0840*/  MOV R61, UR5 ;  /* 0x00000005003d7c02 */ /* 0x000fe20008000f00 */
[----:B------:R-:W3:Y:S04]  /*0850*/  LDG.E R58, desc[UR14][R58.64] ;  /* 0x0000000e3a3a7981 */ /* 0x000ee8000c1e1900 */
[----:B------:R-:W4:Y:S01]  /*0860*/  LDG.E R60, desc[UR14][R60.64] ;  /* 0x0000000e3c3c7981 */ /* 0x000f22000c1e1900 */
[----:B------:R-:W-:Y:S01]  /*0870*/  UIMAD UR4, UR7, UR6, URZ ;  /* 0x00000006070472a4 */ /* 0x000fe2000f8e02ff */
[C---:B------:R-:W-:Y:S01]  /*0880*/  ISETP.GE.U32.AND P1, PT, R66.reuse, 0x80, PT ;  /* 0x000000804200780c */ /* 0x040fe20003f26070 */
[----:B------:R-:W-:Y:S01]  /*0890*/  UMOV UR12, 0x3f800000 ;  /* 0x3f800000000c7882 */ /* 0x000fe20000000000 */
[----:B------:R-:W0:Y:S01]  /*08a0*/  S2R R67, SR_TID.X ;  /* 0x0000000000437919 */ /* 0x000e220000002100 */
[----:B------:R-:W-:Y:S01]  /*08b0*/  USHF.R.S32.HI UR5, URZ, 0x1f, UR4 ;  /* 0x0000001fff057899 */ /* 0x000fe20008011404 */
[----:B------:R-:W-:Y:S01]  /*08c0*/  ISETP.NE.AND P4, PT, RZ, UR16, PT ;  /* 0x00000010ff007c0c */ /* 0x000fe2000bf85270 */
[----:B------:R-:W-:Y:S01]  /*08d0*/  BSSY.RECONVERGENT B0, `(.L_x_4437) ;  /* 0x0000045000007945 */ /* 0x000fe20003800200 */
[C---:B------:R-:W-:Y:S01]  /*08e0*/  ISETP.GE.U32.AND P2, PT, R66.reuse, 0x100, PT ;  /* 0x000001004200780c */ /* 0x040fe20003f46070 */
[----:B------:R-:W-:Y:S01]  /*08f0*/  ULEA.HI UR5, UR5, UR4, URZ, 0x2 ;  /* 0x0000000405057291 */ /* 0x000fe2000f8f10ff */
[----:B------:R-:W-:-:S02]  /*0900*/  ISETP.GE.U32.AND P3, PT, R66, 0x180, PT ;  /* 0x000001804200780c */ /* 0x000fc40003f66070 */
[----:B------:R-:W-:Y:S01]  /*0910*/  CS2R R104, SRZ ;  /* 0x0000000000687805 */ /* 0x000fe2000001ff00 */
[----:B--2---:R-:W-:Y:S02]  /*0920*/  @P0 HADD2.F32 R62, -RZ, R56.H0_H0 ;  /* 0x20000038ff3e0230 */ /* 0x004fe40000004100 */
[----:B------:R-:W-:-:S03]  /*0930*/  MOV R56, UR5 ;  /* 0x0000000500387c02 */ /* 0x000fc60008000f00 */
[----:B------:R-:W-:Y:S02]  /*0940*/  @P0 R2UR UR4, R62 ;  /* 0x000000003e0402ca */ /* 0x000fe400000e0000 */
[----:B0-----:R-:W-:Y:S02]  /*0950*/  LEA.HI.SX32 R65, R56, R67, 0x1e ;  /* 0x0000004338417211 */ /* 0x001fe400078ff2ff */
[----:B---3--:R-:W-:Y:S02]  /*0960*/  R2UR UR24, R58 ;  /* 0x000000003a1872ca */ /* 0x008fe400000e0000 */
[----:B------:R-:W-:Y:S02]  /*0970*/  MOV R103, R65 ;  /* 0x0000004100677202 */ /* 0x000fe40000000f00 */
[----:B----4-:R-:W-:-:S05]  /*0980*/  FSEL R91, R60, RZ, !P4 ;  /* 0x000000ff3c5b7208 */ /* 0x010fca0006000000 */
[----:B------:R-:W-:Y:S01]  /*0990*/  @UP0 UMOV UR12, UR4 ;  /* 0x00000004000c0c82 */ /* 0x000fe20008000000 */
[----:B-----5:R-:W-:Y:S05]  /*09a0*/  @!P1 BRA `(.L_x_4438) ;  /* 0x0000000000dc9947 */ /* 0x020fea0003800000 */
        /* <DEDUP_REMOVED lines=14> */
[----:B------:R-:W-:Y:S01]  /*0a90*/  HADD2.F32 R74, -RZ, R93.H0_H0 ;  /* 0x2000005dff4a7230 */ /* 0x000fe20000004100 */
[----:B------:R-:W-:Y:S02]  /*0aa0*/  IADD3 R103, PT, PT, R65, 0x80, RZ ;  /* 0x0000008041677810 */ /* 0x000fe40007ffe0ff */
[----:B---3--:R-:W-:Y:S02]  /*0ab0*/  MOV R69, R60 ;  /* 0x0000003c00457202 */ /* 0x008fe40000000f00 */
[--C-:B------:R-:W-:Y:S01]  /*0ac0*/  SHF.R.U64 R72, R60, 0x10, R61.reuse ;  /* 0x000000103c487819 */ /* 0x100fe2000000123d */
[--C-:B------:R-:W-:Y:S01]  /*0ad0*/  HADD2.F32 R60, -RZ, R68.reuse.H1_H1 ;  /* 0x30000044ff3c7230 */ /* 0x100fe20000004100 */
[----:B------:R-:W-:Y:S01]  /*0ae0*/  MOV R73, R61 ;  /* 0x0000003d00497202 */ /* 0x000fe20000000f00 */
[----:B------:R-:W-:Y:S01]  /*0af0*/  HADD2.F32 R69, -RZ, R69.H0_H0 ;  /* 0x20000045ff457230 */ /* 0x000fe20000004100 */
[----:B------:R-:W-:Y:S01]  /*0b00*/  SHF.R.U32.HI R76, RZ, 0x10, R61 ;  /* 0x00000010ff4c7819 */ /* 0x000fe2000001163d */
[C---:B----4-:R-:W-:Y:S01]  /*0b10*/  FADD.FTZ R3, -R91.reuse, R56 ;  /* 0x000000385b037221 */ /* 0x050fe20000010100 */
[C---:B------:R-:W-:Y:S01]  /*0b20*/  FADD.FTZ R61, -R91.reuse, R58 ;  /* 0x0000003a5b3d7221 */ /* 0x040fe20000010100 */
[----:B------:R-:W-:Y:S01]  /*0b30*/  FADD.FTZ R57, -R91, R57 ;  /* 0x000000395b397221 */ /* 0x000fe20000010100 */
[----:B------:R-:W-:-:S02]  /*0b40*/  HADD2.F32 R56, -RZ, R68.H0_H0 ;  /* 0x20000044ff387230 */ /* 0x000fc40000004100 */
[----:B------:R-:W-:Y:S01]  /*0b50*/  FMUL.FTZ R3, R3, UR24 ;  /* 0x0000001803037c20 */ /* 0x000fe20008410000 */
[----:B------:R-:W-:Y:S02]  /*0b60*/  HADD2.F32 R58, -RZ, R72.H0_H0 ;  /* 0x20000048ff3a7230 */ /* 0x000fe40000004100 */
[-C--:B0-----:R-:W-:Y:S01]  /*0b70*/  FMUL.FTZ R70, R60, R69.reuse ;  /* 0x000000453c467220 */ /* 0x081fe20000410000 */
[----:B------:R-:W-:Y:S01]  /*0b80*/  FADD.FTZ R16, R16, R69 ;  /* 0x0000004510107221 */ /* 0x000fe20000010000 */
[----:B------:R-:W-:Y:S01]  /*0b90*/  FFMA.FTZ R4, R3, R69, R4 ;  /* 0x0000004503047223 */ /* 0x000fe20000010004 */
[----:B------:R-:W-:Y:S01]  /*0ba0*/  FMUL.FTZ R72, R57, UR24 ;  /* 0x0000001839487c20 */ /* 0x000fe20008410000 */
[----:B------:R-:W-:Y:S01]  /*0bb0*/  FADD.FTZ R59, -R91, R59 ;  /* 0x0000003b5b3b7221 */ /* 0x000fe20000010100 */
[----:B------:R-:W-:Y:S01]  /*0bc0*/  FMUL.FTZ R69, R56, R58 ;  /* 0x0000003a38457220 */ /* 0x000fe20000410000 */
[----:B------:R-:W-:Y:S02]  /*0bd0*/  HADD2.F32 R73, -RZ, R73.H0_H0 ;  /* 0x20000049ff497230 */ /* 0x000fe40000004100 */
[----:B------:R-:W-:Y:S01]  /*0be0*/  FADD.FTZ R56, RZ, R70 ;  /* 0x00000046ff387221 */ /* 0x000fe20000010000 */
[----:B------:R-:W-:Y:S01]  /*0bf0*/  FFMA.FTZ R57, R3, R70, RZ ;  /* 0x0000004603397223 */ /* 0x000fe200000100ff */
[----:B------:R-:W-:Y:S01]  /*0c00*/  FADD.FTZ R17, R17, R58 ;  /* 0x0000003a11117221 */ /* 0x000fe20000010000 */
[----:B------:R-:W-:Y:S01]  /*0c10*/  FFMA.FTZ R5, R72, R58, R5 ;  /* 0x0000003a48057223 */ /* 0x000fe20000010005 */
[----:B------:R-:W-:-:S02]  /*0c20*/  HADD2.F32 R60, -RZ, R76.H0_H0 ;  /* 0x2000004cff3c7230 */ /* 0x000fc40000004100 */
[----:B------:R-:W-:Y:S01]  /*0c30*/  FMUL.FTZ R71, R61, UR24 ;  /* 0x000000183d477c20 */ /* 0x000fe20008410000 */
[----:B------:R-:W-:Y:S02]  /*0c40*/  HADD2.F32 R58, -RZ, R93.H1_H1 ;  /* 0x3000005dff3a7230 */ /* 0x000fe40000004100 */
[----:B------:R-:W-:Y:S01]  /*0c50*/  FMUL.FTZ R76, R59, UR24 ;  /* 0x000000183b4c7c20 */ /* 0x000fe20008410000 */
[----:B------:R-:W-:Y:S01]  /*0c60*/  FADD.FTZ R59, R56, R69 ;  /* 0x00000045383b7221 */ /* 0x000fe20000010000 */
[----:B------:R-:W-:Y:S01]  /*0c70*/  FMUL.FTZ R74, R74, R73 ;  /* 0x000000494a4a7220 */ /* 0x000fe20000410000 */
        /* <DEDUP_REMOVED lines=8> */
[----:B------:R-:W-:Y:S01]  /*0d00*/  FADD.FTZ R105, R58, R73 ;  /* 0x000000493a697221 */ /* 0x000fe20000010000 */
[----:B------:R-:W-:-:S07]  /*0d10*/  FFMA.FTZ R104, R76, R73, R56 ;  /* 0x000000494c687223 */ /* 0x000fce0000010038 */
.L_x_4438:
[----:B------:R-:W-:Y:S05]  /*0d20*/  BSYNC.RECONVERGENT B0 ;  /* 0x0000000000007941 */ /* 0x000fea0003800200 */
.L_x_4437:
        /* <DEDUP_REMOVED lines=14> */
[----:B--2---:R-:W-:-:S04]  /*0e10*/  IMAD.WIDE.U32 R78, R103, 0x4, R78 ;  /* 0x00000004674e7825 */ /* 0x004fc800078e004e */
[--C-:B------:R-:W-:Y:S01]  /*0e20*/  HADD2.F32 R77, -RZ, R94.reuse.H1_H1 ;  /* 0x3000005eff4d7230 */ /* 0x100fe20000004100 */
[----:B------:R0:W5:Y:S01]  /*0e30*/  LDG.E R2, desc[UR14][R78.64] ;  /* 0x0000000e4e027981 */ /* 0x000162000c1e1900 */
[----:B------:R-:W-:Y:S02]  /*0e40*/  IADD3 R103, PT, PT, R103, 0x80, RZ ;  /* 0x0000008067677810 */ /* 0x000fe40007ffe0ff */
[----:B---3--:R-:W-:Y:S02]  /*0e50*/  MOV R75, R60 ;  /* 0x0000003c004b7202 */ /* 0x008fe40000000f00 */
[----:B------:R-:W-:Y:S01]  /*0e60*/  SHF.R.U64 R82, R60, 0x10, R61 ;  /* 0x000000103c527819 */ /* 0x000fe2000000123d */
[----:B------:R-:W-:Y:S02]  /*0e70*/  HADD2.F32 R60, -RZ, R94.H0_H0 ;  /* 0x2000005eff3c7230 */ /* 0x000fe40000004100 */
[C---:B----4-:R-:W-:Y:S01]  /*0e80*/  FADD.FTZ R56, -R91.reuse, R56 ;  /* 0x000000385b387221 */ /* 0x050fe20000010100 */
[----:B------:R-:W-:Y:S01]  /*0e90*/  FADD.FTZ R80, -R91, R57 ;  /* 0x000000395b507221 */ /* 0x000fe20000010100 */
[----:B------:R-:W-:-:S02]  /*0ea0*/  HADD2.F32 R57, -RZ, R75.H0_H0 ;  /* 0x2000004bff397230 */ /* 0x000fc40000004100 */
[----:B------:R-:W-:Y:S01]  /*0eb0*/  FMUL.FTZ R75, R56, UR24 ;  /* 0x00000018384b7c20 */ /* 0x000fe20008410000 */
[----:B------:R-:W-:Y:S01]  /*0ec0*/  HADD2.F32 R56, -RZ, R82.H0_H0 ;  /* 0x20000052ff387230 */ /* 0x000fe20000004100 */
[----:B------:R-:W-:Y:S01]  /*0ed0*/  MOV R81, R61 ;  /* 0x0000003d00517202 */ /* 0x000fe20000000f00 */
[----:B------:R-:W-:Y:S01]  /*0ee0*/  FMUL.FTZ R80, R80, UR24 ;  /* 0x0000001850507c20 */ /* 0x000fe20008410000 */
[-C--:B0-----:R-:W-:Y:S01]  /*0ef0*/  FMUL.FTZ R78, R60, R57.reuse ;  /* 0x000000393c4e7220 */ /* 0x081fe20000410000 */
[----:B------:R-:W-:Y:S01]  /*0f00*/  SHF.R.U32.HI R61, RZ, 0x10, R61 ;  /* 0x00000010ff3d7819 */ /* 0x000fe2000001163d */
[----:B------:R-:W-:Y:S01]  /*0f10*/  FADD.FTZ R59, -R91, R59 ;  /* 0x0000003b5b3b7221 */ /* 0x000fe20000010100 */
[-C--:B------:R-:W-:Y:S01]  /*0f20*/  FMUL.FTZ R77, R77, R56.reuse ;  /* 0x000000384d4d7220 */ /* 0x080fe20000410000 */
[----:B------:R-:W-:Y:S01]  /*0f30*/  FADD.FTZ R21, R21, R56 ;  /* 0x0000003815157221 */ /* 0x000fe20000010000 */
[----:B------:R-:W-:Y:S01]  /*0f40*/  FFMA.FTZ R9, R80, R56, R9 ;  /* 0x0000003850097223 */ /* 0x000fe20000010009 */
[----:B------:R-:W-:Y:S01]  /*0f50*/  FADD.FTZ R58, -R91, R58 ;  /* 0x0000003a5b3a7221 */ /* 0x000fe20000010100 */
[----:B------:R-:W-:Y:S01]  /*0f60*/  FADD.FTZ R20, R20, R57 ;  /* 0x0000003914147221 */ /* 0x000fe20000010000 */
[----:B------:R-:W-:Y:S01]  /*0f70*/  FFMA.FTZ R8, R75, R57, R8 ;  /* 0x000000394b087223 */ /* 0x000fe20000010008 */
[----:B------:R-:W-:-:S02]  /*0f80*/  HADD2.F32 R82, -RZ, R95.H0_H0 ;  /* 0x2000005fff527230 */ /* 0x000fc40000004100 */
[----:B------:R-:W-:Y:S01]  /*0f90*/  FADD.FTZ R56, R105, R78 ;  /* 0x0000004e69387221 */ /* 0x000fe20000010000 */
[----:B------:R-:W-:Y:S02]  /*0fa0*/  HADD2.F32 R81, -RZ, R81.H0_H0 ;  /* 0x20000051ff517230 */ /* 0x000fe40000004100 */
[----:B------:R-:W-:Y:S01]  /*0fb0*/  FFMA.FTZ R57, R75, R78, R104 ;  /* 0x0000004e4b397223 */ /* 0x000fe20000010068 */
[----:B------:R-:W-:Y:S01]  /*0fc0*/  FMUL.FTZ R84, R59, UR24 ;  /* 0x000000183b547c20 */ /* 0x000fe20008410000 */
[----:B------:R-:W-:Y:S02]  /*0fd0*/  HADD2.F32 R60, -RZ, R95.H1_H1 ;  /* 0x3000005fff3c7230 */ /* 0x000fe40000004100 */
[----:B------:R-:W-:Y:S01]  /*0fe0*/  FMUL.FTZ R79, R58, UR24 ;  /* 0x000000183a4f7c20 */ /* 0x000fe20008410000 */
[----:B------:R-:W-:Y:S02]  /*0ff0*/  HADD2.F32 R61, -RZ, R61.H0_H0 ;  /* 0x2000003dff3d7230 */ /* 0x000fe40000004100 */
[----:B------:R-:W-:Y:S01]  /*1000*/  FADD.FTZ R59, R56, R77 ;  /* 0x0000004d383b7221 */ /* 0x000fe20000010000 */
[----:B------:R-:W-:Y:S01]  /*1010*/  FMUL.FTZ R82, R82, R81 ;  /* 0x0000005152527220 */ /* 0x000fe20000410000 */
        /* <DEDUP_REMOVED lines=10> */
.L_x_4440:
[----:B------:R-:W-:Y:S05]  /*10c0*/  BSYNC.RECONVERGENT B0 ;  /* 0x0000000000007941 */ /* 0x000fea0003800200 */
.L_x_4439:
        /* <DEDUP_REMOVED lines=14> */
[----:B------:R-:W-:Y:S02]  /*11b0*/  HADD2.F32 R85, -RZ, R96.H1_H1 ;  /* 0x30000060ff557230 */ /* 0x000fe40000004100 */
[----:B0-----:R-:W-:-:S05]  /*11c0*/  @P0 IMAD.WIDE.U32 R86, R103, 0x10, R86 ;  /* 0x0000001067560825 */ /* 0x001fca00078e0056 */
[----:B------:R0:W5:Y:S01]  /*11d0*/  @P0 LDG.E.128 R44, desc[UR14][R86.64] ;  /* 0x0000000e562c0981 */ /* 0x000162000c1e1d00 */
[----:B---3--:R-:W-:Y:S02]  /*11e0*/  MOV R83, R60 ;  /* 0x0000003c00537202 */ /* 0x008fe40000000f00 */
[----:B------:R-:W-:Y:S01]  /*11f0*/  SHF.R.U64 R90, R60, 0x10, R61 ;  /* 0x000000103c5a7819 */ /* 0x000fe2000000123d */
[----:B------:R-:W-:Y:S02]  /*1200*/  HADD2.F32 R60, -RZ, R96.H0_H0 ;  /* 0x20000060ff3c7230 */ /* 0x000fe40000004100 */
[C---:B----4-:R-:W-:Y:S01]  /*1210*/  FADD.FTZ R56, -R91.reuse, R56 ;  /* 0x000000385b387221 */ /* 0x050fe20000010100 */
[----:B------:R-:W-:Y:S01]  /*1220*/  FADD.FTZ R88, -R91, R57 ;  /* 0x000000395b587221 */ /* 0x000fe20000010100 */
[----:B------:R-:W-:Y:S02]  /*1230*/  HADD2.F32 R57, -RZ, R83.H0_H0 ;  /* 0x20000053ff397230 */ /* 0x000fe40000004100 */
[----:B------:R-:W-:Y:S01]  /*1240*/  FMUL.FTZ R83, R56, UR24 ;  /* 0x0000001838537c20 */ /* 0x000fe20008410000 */
[----:B------:R-:W-:Y:S01]  /*1250*/  HADD2.F32 R56, -RZ, R90.H0_H0 ;  /* 0x2000005aff387230 */ /* 0x000fe20000004100 */
[----:B------:R-:W-:Y:S01]  /*1260*/  MOV R89, R61 ;  /* 0x0000003d00597202 */ /* 0x000fe20000000f00 */
[----:B------:R-:W-:Y:S01]  /*1270*/  FMUL.FTZ R88, R88, UR24 ;  /* 0x0000001858587c20 */ /* 0x000fe20008410000 */
[-C--:B0-----:R-:W-:Y:S01]  /*1280*/  FMUL.FTZ R86, R60, R57.reuse ;  /* 0x000000393c567220 */ /* 0x081fe20000410000 */
[----:B------:R-:W-:Y:S01]  /*1290*/  SHF.R.U32.HI R61, RZ, 0x10, R61 ;  /* 0x00000010ff3d7819 */ /* 0x000fe2000001163d */
        /* <DEDUP_REMOVED lines=10> */
[----:B------:R-:W-:Y:S01]  /*1340*/  FADD.FTZ R92, -R91, R59 ;  /* 0x0000003b5b5c7221 */ /* 0x000fe20000010100 */
        /* <DEDUP_REMOVED lines=16> */
.L_x_4442:
[----:B------:R-:W-:Y:S05]  /*1450*/  BSYNC.RECONVERGENT B0 ;  /* 0x0000000000007941 */ /* 0x000fea0003800200 */
.L_x_4441:
        /* <DEDUP_REMOVED lines=31> */
.L_x_4444:
[----:B------:R-:W-:Y:S05]  /*1650*/  BSYNC.RECONVERGENT B0 ;  /* 0x0000000000007941 */ /* 0x000fea0003800200 */
.L_x_4443:
        /* <DEDUP_REMOVED lines=37> */
[C---:B-----5:R-:W-:Y:S02]  /*18b0*/  LOP3.LUT P6, RZ, R64.reuse, 0xff, RZ, 0xc0, !PT ;  /* 0x000000ff40ff7812 */ /* 0x060fe400078cc0ff */
[C---:B------:R-:W-:Y:S02]  /*18c0*/  LOP3.LUT P5, RZ, R64.reuse, 0xff00, RZ, 0xc0, !PT ;  /* 0x0000ff0040ff7812 */ /* 0x040fe400078ac0ff */
[----:B------:R-:W-:-:S09]  /*18d0*/  LOP3.LUT P4, RZ, R64, 0xff0000, RZ, 0xc0, !PT ;  /* 0x00ff000040ff7812 */ /* 0x000fd2000788c0ff */
[----:B------:R-:W0:Y:S01]  /*18e0*/  @P6 LDC R104, c[0x0][0x408] ;  /* 0x00010200ff686b82 */ /* 0x000e220000000800 */
[C-C-:B------:R-:W-:Y:S01]  /*18f0*/  @P6 FFMA.FTZ R61, R3.reuse, UR4, R91.reuse ;  /* 0x00000004033d6c23 */ /* 0x140fe2000801005b */
[--C-:B------:R-:W-:Y:S01]  /*1900*/  @P6 FFMA.FTZ R59, R3, UR4, R91.reuse ;  /* 0x00000004033b6c23 */ /* 0x100fe2000801005b */
[----:B------:R-:W-:Y:S02]  /*1910*/  @P6 HADD2.F32 R56, -RZ, R56.H0_H0 ;  /* 0x20000038ff386230 */ /* 0x000fe40000004100 */
[----:B------:R-:W-:Y:S01]  /*1920*/  @P5 FFMA.FTZ R106, R72, UR4, R91 ;  /* 0x00000004486a5c23 */ /* 0x000fe2000801005b */
[C---:B------:R-:W-:Y:S01]  /*1930*/  @P6 FADD.FTZ R61, R70.reuse, -R61 ;  /* 0x8000003d463d6221 */ /* 0x040fe20000010000 */
[----:B------:R-:W-:Y:S01]  /*1940*/  @P6 FADD.FTZ R59, R70, -R59 ;  /* 0x8000003b463b6221 */ /* 0x000fe20000010000 */
[----:B------:R-:W-:Y:S01]  /*1950*/  @P4 HADD2.F32 R57, -RZ, R57.H0_H0 ;  /* 0x20000039ff394230 */ /* 0x000fe20000004100 */
[----:B------:R-:W1:Y:S01]  /*1960*/  @P6 LDC R62, c[0x0][0x408] ;  /* 0x00010200ff3e6b82 */ /* 0x000e620000000800 */
[----:B------:R-:W-:Y:S01]  /*1970*/  @P6 FMUL.FTZ R61, R61, UR24 ;  /* 0x000000183d3d6c20 */ /* 0x000fe20008410000 */
[----:B------:R-:W-:Y:S01]  /*1980*/  @P6 FMUL.FTZ R59, R59, UR24 ;  /* 0x000000183b3b6c20 */ /* 0x000fe20008410000 */
[----:B------:R-:W-:-:S02]  /*1990*/  @P5 FADD.FTZ R106, R69, -R106 ;  /* 0x8000006a456a5221 */ /* 0x000fc40000010000 */
[----:B------:R-:W-:Y:S01]  /*19a0*/  @P6 FMUL.FTZ R63, R61, UR12 ;  /* 0x0000000c3d3f6c20 */ /* 0x000fe20008410000 */
[----:B------:R-:W-:Y:S01]  /*19b0*/  @P6 FMUL.FTZ R59, R59, UR12 ;  /* 0x0000000c3b3b6c20 */ /* 0x000fe20008410000 */
[----:B------:R-:W-:Y:S01]  /*19c0*/  @P5 FMUL.FTZ R106, R106, UR24 ;  /* 0x000000186a6a5c20 */ /* 0x000fe20008410000 */
[----:B------:R-:W2:Y:S03]  /*19d0*/  @P5 LDC R60, c[0x0][0x408] ;  /* 0x00010200ff3c5b82 */ /* 0x000ea60000000800 */
[----:B------:R-:W-:Y:S01]  /*19e0*/  @P5 FMUL.FTZ R106, R106, UR12 ;  /* 0x0000000c6a6a5c20 */ /* 0x000fe20008410000 */
[----:B0-----:R-:W-:Y:S01]  /*19f0*/  @P6 FMUL.FTZ R105, R63, R104 ;  /* 0x000000683f696220 */ /* 0x001fe20000410000 */
[----:B------:R-:W-:-:S03]  /*1a00*/  @P5 FFMA.FTZ R104, R72, UR4, R91 ;  /* 0x0000000448685c23 */ /* 0x000fc6000801005b */
[----:B------:R-:W0:Y:S01]  /*1a10*/  @P5 LDC R61, c[0x0][0x408] ;  /* 0x00010200ff3d5b82 */ /* 0x000e220000000800 */
[----:B------:R-:W-:Y:S02]  /*1a20*/  HFMA2 R63, -RZ, RZ, 0, 0 ;  /* 0x00000000ff3f7431 */ /* 0x000fe400000001ff */
[----:B------:R-:W-:Y:S01]  /*1a30*/  @P5 FADD.FTZ R104, R69, -R104 ;  /* 0x8000006845685221 */ /* 0x000fe20000010000 */
[----:B-1----:R-:W-:-:S03]  /*1a40*/  @P6 FMUL.FTZ R103, R59, R62 ;  /* 0x0000003e3b676220 */ /* 0x002fc60000410000 */
[----:B------:R-:W-:Y:S01]  /*1a50*/  @P5 FMUL.FTZ R104, R104, UR24 ;  /* 0x0000001868685c20 */ /* 0x000fe20008410000 */
[----:B------:R-:W-:Y:S01]  /*1a60*/  @P6 HADD2.F32 R62, -RZ, R98.H0_H0 ;  /* 0x20000062ff3e6230 */ /* 0x000fe20000004100 */
[----:B------:R-:W-:Y:S01]  /*1a70*/  MOV R59, RZ ;  /* 0x000000ff003b7202 */ /* 0x000fe20000000f00 */
[----:B------:R-:W-:Y:S01]  /*1a80*/  @P6 FMUL.FTZ R63, R56, R103 ;  /* 0x00000067383f6220 */ /* 0x000fe20000410000 */
[----:B------:R-:W-:Y:S01]  /*1a90*/  @P5 FMUL.FTZ R103, R104, UR12 ;  /* 0x0000000c68675c20 */ /* 0x000fe20008410000 */
[----:B------:R-:W-:Y:S02]  /*1aa0*/  @P5 HADD2.F32 R56, -RZ, R58.H1_H1 ;  /* 0x3000003aff385230 */ /* 0x000fe40000004100 */
[----:B------:R-:W-:Y:S01]  /*1ab0*/  @P6 FMUL.FTZ R59, R105, R62 ;  /* 0x0000003e693b6220 */ /* 0x000fe20000410000 */
[----:B------:R-:W-:Y:S01]  /*1ac0*/  ISETP.GE.U32.AND P6, PT, R64, 0x1000000, PT ;  /* 0x010000004000780c */ /* 0x000fe20003fc6070 */
[----:B--2---:R-:W-:Y:S01]  /*1ad0*/  @P5 FMUL.FTZ R103, R103, R60 ;  /* 0x0000003c67675220 */ /* 0x004fe20000410000 */
[----:B------:R-:W-:Y:S01]  /*1ae0*/  HFMA2 R62, -RZ, RZ, 0, 0 ;  /* 0x00000000ff3e7431 */ /* 0x000fe200000001ff */
[----:B------:R-:W1:Y:S01]  /*1af0*/  @P4 LDC R60, c[0x0][0x408] ;  /* 0x00010200ff3c4b82 */ /* 0x000e620000000800 */
[----:B------:R-:W-:Y:S01]  /*1b00*/  @P4 FFMA.FTZ R105, R71, UR4, R91 ;  /* 0x0000000447694c23 */ /* 0x000fe2000801005b */
[----:B------:R-:W-:Y:S01]  /*1b10*/  @P5 FMUL.FTZ R62, R56, R103 ;  /* 0x00000067383e5220 */ /* 0x000fe20000410000 */
[----:B------:R-:W-:Y:S01]  /*1b20*/  FADD.FTZ R63, R52, R63 ;  /* 0x0000003f343f7221 */ /* 0x000fe20000010000 */
[----:B------:R-:W-:-:S02]  /*1b30*/  @P5 HADD2.F32 R104, -RZ, R98.H1_H1 ;  /* 0x30000062ff685230 */ /* 0x000fc40000004100 */
[----:B------:R-:W-:Y:S01]  /*1b40*/  @P4 FADD.FTZ R105, R74, -R105 ;  /* 0x800000694a694221 */ /* 0x000fe20000010000 */
[----:B------:R-:W-:Y:S01]  /*1b50*/  FADD.FTZ R62, R53, R62 ;  /* 0x0000003e353e7221 */ /* 0x000fe20000010000 */
[----:B0-----:R-:W-:Y:S01]  /*1b60*/  @P5 FMUL.FTZ R107, R106, R61 ;  /* 0x0000003d6a6b5220 */ /* 0x001fe20000410000 */
[----:B------:R-:W0:Y:S01]  /*1b70*/  @P4 LDC R103, c[0x0][0x408] ;  /* 0x00010200ff674b82 */ /* 0x000e220000000800 */
[--C-:B------:R-:W-:Y:S01]  /*1b80*/  @P4 FFMA.FTZ R53, R71, UR4, R91.reuse ;  /* 0x0000000447354c23 */ /* 0x100fe2000801005b */
[----:B------:R-:W-:Y:S01]  /*1b90*/  @P4 FMUL.FTZ R105, R105, UR24 ;  /* 0x0000001869694c20 */ /* 0x000fe20008410000 */
[----:B------:R-:W-:Y:S01]  /*1ba0*/  MOV R56, RZ ;  /* 0x000000ff00387202 */ /* 0x000fe20000000f00 */
[----:B------:R-:W-:Y:S01]  /*1bb0*/  @P5 FMUL.FTZ R56, R107, R104 ;  /* 0x000000686b385220 */ /* 0x000fe20000410000 */
[----:B------:R-:W-:Y:S01]  /*1bc0*/  @P6 FFMA.FTZ R104, R76, UR4, R91 ;  /* 0x000000044c686c23 */ /* 0x000fe2000801005b */
[----:B------:R-:W-:Y:S01]  /*1bd0*/  @P4 FADD.FTZ R106, R74, -R53 ;  /* 0x800000354a6a4221 */ /* 0x000fe20000010000 */
[----:B------:R-:W-:Y:S01]  /*1be0*/  @P4 FMUL.FTZ R105, R105, UR12 ;  /* 0x0000000c69694c20 */ /* 0x000fe20008410000 */
[----:B------:R-:W2:Y:S01]  /*1bf0*/  @P6 LDC R61, c[0x0][0x408] ;  /* 0x00010200ff3d6b82 */ /* 0x000ea20000000800 */
[----:B------:R-:W-:Y:S01]  /*1c00*/  @P6 FFMA.FTZ R108, R76, UR4, R91 ;  /* 0x000000044c6c6c23 */ /* 0x000fe2000801005b */
[----:B------:R-:W-:Y:S01]  /*1c10*/  @P6 FADD.FTZ R104, R73, -R104 ;  /* 0x8000006849686221 */ /* 0x000fe20000010000 */
[----:B------:R-:W-:Y:S01]  /*1c20*/  @P4 FMUL.FTZ R106, R106, UR24 ;  /* 0x000000186a6a4c20 */ /* 0x000fe20008410000 */
[----:B------:R-:W-:Y:S01]  /*1c30*/  HFMA2 R53, -RZ, RZ, 0, 0 ;  /* 0x00000000ff357431 */ /* 0x000fe200000001ff */
[----:B------:R-:W-:Y:S01]  /*1c40*/  F2FP.F16.F32.PACK_AB R59, RZ, R59 ;  /* 0x0000003bff3b723e */ /* 0x000fe200000000ff */
[----:B------:R-:W-:Y:S01]  /*1c50*/  @P6 FMUL.FTZ R104, R104, UR24 ;  /* 0x0000001868686c20 */ /* 0x000fe20008410000 */
[----:B------:R-:W-:Y:S01]  /*1c60*/  @P4 FMUL.FTZ R106, R106, UR12 ;  /* 0x0000000c6a6a4c20 */ /* 0x000fe20008410000 */
[----:B------:R-:W3:Y:S01]  /*1c70*/  @P6 LDC R52, c[0x0][0x408] ;  /* 0x00010200ff346b82 */ /* 0x000ee20000000800 */
[----:B-1----:R-:W-:Y:S01]  /*1c80*/  @P4 FMUL.FTZ R60, R105, R60 ;  /* 0x0000003c693c4220 */ /* 0x002fe20000410000 */
[----:B------:R-:W-:Y:S01]  /*1c90*/  @P6 FADD.FTZ R105, R73, -R108 ;  /* 0x8000006c49696221 */ /* 0x000fe20000010000 */
[----:B------:R-:W-:Y:S01]  /*1ca0*/  @P6 FMUL.FTZ R104, R104, UR12 ;  /* 0x0000000c68686c20 */ /* 0x000fe20008410000 */
[----:B------:R-:W-:Y:S01]  /*1cb0*/  F2FP.F16.F32.PACK_AB R56, RZ, R56 ;  /* 0x00000038ff38723e */ /* 0x000fe200000000ff */
[----:B------:R-:W-:Y:S01]  /*1cc0*/  @P4 FMUL.FTZ R53, R57, R60 ;  /* 0x0000003c39354220 */ /* 0x000fe20000410000 */
[----:B------:R-:W-:Y:S01]  /*1cd0*/  @P6 FMUL.FTZ R105, R105, UR24 ;  /* 0x0000001869696c20 */ /* 0x000fe20008410000 */
[----:B------:R-:W-:Y:S01]  /*1ce0*/  MOV R60, RZ ;  /* 0x000000ff003c7202 */ /* 0x000fe20000000f00 */
[----:B0-----:R-:W-:Y:S01]  /*1cf0*/  @P4 FMUL.FTZ R57, R106, R103 ;  /* 0x000000676a394220 */ /* 0x001fe20000410000 */
[----:B------:R-:W-:-:S02]  /*1d00*/  HFMA2 R106, -RZ, RZ, 0, 0 ;  /* 0x00000000ff6a7431 */ /* 0x000fc400000001ff */
[----:B------:R-:W-:Y:S01]  /*1d10*/  @P6 FMUL.FTZ R103, R105, UR12 ;  /* 0x0000000c69676c20 */ /* 0x000fe20008410000 */
[--C-:B------:R-:W-:Y:S02]  /*1d20*/  @P6 HADD2.F32 R105, -RZ, R99.reuse.H1_H1 ;  /* 0x30000063ff696230 */ /* 0x100fe40000004100 */
[----:B--2---:R-:W-:Y:S01]  /*1d30*/  @P6 FMUL.FTZ R108, R104, R61 ;  /* 0x0000003d686c6220 */ /* 0x004fe20000410000 */
[----:B------:R-:W-:Y:S02]  /*1d40*/  @P4 HADD2.F32 R104, -RZ, R99.H0_H0 ;  /* 0x20000063ff684230 */ /* 0x000fe40000004100 */
[----:B------:R-:W-:Y:S01]  /*1d50*/  @P6 HADD2.F32 R61, -RZ, R58.H0_H0 ;  /* 0x2000003aff3d6230 */ /* 0x000fe20000004100 */
[----:B------:R-:W-:Y:S02]  /*1d60*/  MOV R58, RZ ;  /* 0x000000ff003a7202 */ /* 0x000fe40000000f00 */
[----:B------:R-:W-:Y:S01]  /*1d70*/  @P4 FMUL.FTZ R60, R57, R104 ;  /* 0x00000068393c4220 */ /* 0x000fe20000410000 */
[----:B---3--:R-:W-:Y:S01]  /*1d80*/  @P6 FMUL.FTZ R52, R103, R52 ;  /* 0x0000003467346220 */ /* 0x008fe20000410000 */
[----:B------:R-:W-:Y:S01]  /*1d90*/  @P6 FMUL.FTZ R106, R61, R108 ;  /* 0x0000006c3d6a6220 */ /* 0x000fe20000410000 */
[----:B------:R-:W-:Y:S01]  /*1da0*/  PRMT R61, R59, 0x7610, R61 ;  /* 0x000076103b3d7816 */ /* 0x000fe2000000003d */
[----:B------:R-:W-:Y:S01]  /*1db0*/  FADD.FTZ R103, R54, R53 ;  /* 0x0000003536677221 */ /* 0x000fe20000010000 */
[----:B------:R-:W-:Y:S01]  /*1dc0*/  @P6 FMUL.FTZ R58, R52, R105 ;  /* 0x00000069343a6220 */ /* 0x000fe20000410000 */
[----:B------:R-:W-:Y:S01]  /*1dd0*/  F2FP.F16.F32.PACK_AB R60, RZ, R60 ;  /* 0x0000003cff3c723e */ /* 0x000fe200000000ff */
[----:B------:R-:W-:-:S03]  /*1de0*/  FADD.FTZ R104, R55, R106 ;  /* 0x0000006a37687221 */ /* 0x000fc60000010000 */
[----:B------:R-:W-:Y:S02]  /*1df0*/  F2FP.F16.F32.PACK_AB R52, RZ, R58 ;  /* 0x0000003aff34723e */ /* 0x000fe400000000ff */
[----:B------:R-:W-:Y:S02]  /*1e00*/  PRMT R58, R60, 0x7610, R58 ;  /* 0x000076103c3a7816 */ /* 0x000fe4000000003a */
[----:B------:R-:W-:Y:S01]  /*1e10*/  PRMT R59, R52, 0x7610, R59 ;  /* 0x00007610343b7816 */ /* 0x000fe2000000003b */
[----:B------:R-:W-:Y:S06]  /*1e20*/  BRA `(.L_x_4450) ;  /* 0x0000000400287947 */ /* 0x000fec0003800000 */
.L_x_4449:
[C---:B-----5:R-:W-:Y:S01]  /*1e30*/  LOP3.LUT P6, RZ, R64.reuse, 0xff, RZ, 0xc0, !PT ;  /* 0x000000ff40ff7812 */ /* 0x060fe200078cc0ff */
[----:B------:R-:W-:Y:S01]  /*1e40*/  FFMA.FTZ R49, R3, UR4, R91 ;  /* 0x0000000403317c23 */ /* 0x000fe2000801005b */
[C---:B------:R-:W-:Y:S02]  /*1e50*/  LOP3.LUT P5, RZ, R64.reuse, 0xff00, RZ, 0xc0, !PT ;  /* 0x0000ff0040ff7812 */ /* 0x040fe400078ac0ff */
[----:B------:R-:W-:Y:S02]  /*1e60*/  CS2R R62, SRZ ;  /* 0x00000000003e7805 */ /* 0x000fe4000001ff00 */
[----:B------:R-:W-:Y:S01]  /*1e70*/  LOP3.LUT P4, RZ, R64, 0xff0000, RZ, 0xc0, !PT ;  /* 0x00ff000040ff7812 */ /* 0x000fe2000788c0ff */
[----:B------:R-:W-:Y:S01]  /*1e80*/  FADD.FTZ R49, R70, -R49 ;  /* 0x8000003146317221 */ /* 0x000fe20000010000 */
[----:B------:R-:W-:Y:S02]  /*1e90*/  HFMA2 R59, -RZ, RZ, 0, 0 ;  /* 0x00000000ff3b7431 */ /* 0x000fe400000001ff */
[--C-:B------:R-:W-:Y:S01]  /*1ea0*/  FFMA.FTZ R105, R71, UR4, R91.reuse ;  /* 0x0000000447697c23 */ /* 0x100fe2000801005b */
[----:B------:R-:W-:Y:S01]  /*1eb0*/  FFMA.FTZ R106, R76, UR4, R91 ;  /* 0x000000044c6a7c23 */ /* 0x000fe2000801005b */
[----:B------:R-:W-:-:S02]  /*1ec0*/  FMUL.FTZ R48, R49, UR24 ;  /* 0x0000001831307c20 */ /* 0x000fc40008410000 */
[----:B------:R-:W-:Y:S01]  /*1ed0*/  FADD.FTZ R105, R74, -R105 ;  /* 0x800000694a697221 */ /* 0x000fe20000010000 */
[----:B------:R-:W0:Y:S01]  /*1ee0*/  @P6 LDC R50, c[0x0][0x408] ;  /* 0x00010200ff326b82 */ /* 0x000e220000000800 */
[C---:B------:R-:W-:Y:S01]  /*1ef0*/  @P6 FMUL.FTZ R49, R48.reuse, UR12 ;  /* 0x0000000c30316c20 */ /* 0x040fe20008410000 */
[----:B------:R-:W-:Y:S02]  /*1f00*/  @P6 HADD2.F32 R56, -RZ, R56.H0_H0 ;  /* 0x20000038ff386230 */ /* 0x000fe40000004100 */
[----:B------:R-:W-:Y:S01]  /*1f10*/  @P6 FMUL.FTZ R51, R48, UR12 ;  /* 0x0000000c30336c20 */ /* 0x000fe20008410000 */
[----:B------:R-:W-:Y:S02]  /*1f20*/  @P5 HADD2.F32 R104, -RZ, R58.H1_H1 ;  /* 0x3000003aff685230 */ /* 0x000fe40000004100 */
[----:B------:R-:W-:Y:S01]  /*1f30*/  @P4 HADD2.F32 R57, -RZ, R57.H0_H0 ;  /* 0x20000039ff394230 */ /* 0x000fe20000004100 */
[----:B------:R-:W1:Y:S01]  /*1f40*/  @P6 LDC R60, c[0x0][0x408] ;  /* 0x00010200ff3c6b82 */ /* 0x000e620000000800 */
[----:B0-----:R-:W-:-:S07]  /*1f50*/  @P6 FMUL.FTZ R49, R49, R50 ;  /* 0x0000003231316220 */ /* 0x001fce0000410000 */
[----:B------:R-:W0:Y:S01]  /*1f60*/  @P5 LDC R50, c[0x0][0x408] ;  /* 0x00010200ff325b82 */ /* 0x000e220000000800 */
[----:B------:R-:W-:Y:S01]  /*1f70*/  @P6 FMUL.FTZ R63, R49, R56 ;  /* 0x00000038313f6220 */ /* 0x000fe20000410000 */
[----:B------:R-:W-:Y:S01]  /*1f80*/  FFMA.FTZ R56, R72, UR4, R91 ;  /* 0x0000000448387c23 */ /* 0x000fe2000801005b */
[----:B-1----:R-:W-:Y:S01]  /*1f90*/  @P6 FMUL.FTZ R60, R51, R60 ;  /* 0x0000003c333c6220 */ /* 0x002fe20000410000 */
[----:B------:R-:W-:Y:S02]  /*1fa0*/  @P6 HADD2.F32 R51, -RZ, R98.H0_H0 ;  /* 0x20000062ff336230 */ /* 0x000fe40000004100 */
[----:B------:R-:W-:Y:S01]  /*1fb0*/  FADD.FTZ R56, R69, -R56 ;  /* 0x8000003845387221 */ /* 0x000fe20000010000 */
[----:B------:R-:W-:Y:S02]  /*1fc0*/  FADD.FTZ R63, R52, R63 ;  /* 0x0000003f343f7221 */ /* 0x000fe40000010000 */
[----:B------:R-:W-:Y:S01]  /*1fd0*/  @P6 FMUL.FTZ R59, R60, R51 ;  /* 0x000000333c3b6220 */ /* 0x000fe20000410000 */
[----:B------:R-:W-:Y:S01]  /*1fe0*/  ISETP.GE.U32.AND P6, PT, R64, 0x1000000, PT ;  /* 0x010000004000780c */ /* 0x000fe20003fc6070 */
[----:B------:R-:W-:Y:S01]  /*1ff0*/  FMUL.FTZ R49, R56, UR24 ;  /* 0x0000001838317c20 */ /* 0x000fe20008410000 */
[----:B------:R-:W1:Y:S02]  /*2000*/  @P4 LDC R51, c[0x0][0x408] ;  /* 0x00010200ff334b82 */ /* 0x000e640000000800 */
[----:B------:R-:W-:Y:S01]  /*2010*/  F2FP.F16.F32.PACK_AB R59, RZ, R59 ;  /* 0x0000003bff3b723e */ /* 0x000fe200000000ff */
[----:B------:R-:W-:-:S05]  /*2020*/  @P5 FMUL.FTZ R103, R49, UR12 ;  /* 0x0000000c31675c20 */ /* 0x000fca0008410000 */
[----:B------:R-:W2:Y:S01]  /*2030*/  @P4 LDC R60, c[0x0][0x408] ;  /* 0x00010200ff3c4b82 */ /* 0x000ea20000000800 */
[----:B0-----:R-:W-:Y:S01]  /*2040*/  @P5 FMUL.FTZ R103, R103, R50 ;  /* 0x0000003267675220 */ /* 0x001fe20000410000 */
[----:B------:R-:W-:Y:S01]  /*2050*/  FMUL.FTZ R50, R105, UR24 ;  /* 0x0000001869327c20 */ /* 0x000fe20008410000 */
[----:B------:R-:W-:Y:S01]  /*2060*/  FADD.FTZ R105, R73, -R106 ;  /* 0x8000006a49697221 */ /* 0x000fe20000010000 */
[----:B------:R-:W-:Y:S02]  /*2070*/  @P6 HADD2.F32 R107, -RZ, R99.H1_H1 ;  /* 0x30000063ff6b6230 */ /* 0x000fe40000004100 */
[----:B------:R-:W-:Y:S01]  /*2080*/  @P5 FMUL.FTZ R62, R103, R104 ;  /* 0x00000068673e5220 */ /* 0x000fe20000410000 */
[----:B------:R-:W-:Y:S01]  /*2090*/  @P4 FMUL.FTZ R106, R50, UR12 ;  /* 0x0000000c326a4c20 */ /* 0x000fe20008410000 */
[----:B------:R-:W-:Y:S01]  /*20a0*/  MOV R103, RZ ;  /* 0x000000ff00677202 */ /* 0x000fe20000000f00 */
[----:B------:R-:W0:Y:S01]  /*20b0*/  @P5 LDC R56, c[0x0][0x408] ;  /* 0x00010200ff385b82 */ /* 0x000e220000000800 */
[----:B------:R-:W-:Y:S01]  /*20c0*/  FADD.FTZ R62, R53, R62 ;  /* 0x0000003e353e7221 */ /* 0x000fe20000010000 */
[----:B------:R-:W-:-:S06]  /*20d0*/  @P5 FMUL.FTZ R53, R49, UR12 ;  /* 0x0000000c31355c20 */ /* 0x000fcc0008410000 */
[----:B------:R-:W3:Y:S01]  /*20e0*/  @P6 LDC R104, c[0x0][0x408] ;  /* 0x00010200ff686b82 */ /* 0x000ee20000000800 */
[----:B-1----:R-:W-:Y:S01]  /*20f0*/  @P4 FMUL.FTZ R106, R106, R51 ;  /* 0x000000336a6a4220 */ /* 0x002fe20000410000 */
[----:B------:R-:W-:-:S03]  /*2100*/  FMUL.FTZ R51, R105, UR24 ;  /* 0x0000001869337c20 */ /* 0x000fc60008410000 */
[----:B------:R-:W-:Y:S01]  /*2110*/  @P4 FMUL.FTZ R103, R106, R57 ;  /* 0x000000396a674220 */ /* 0x000fe20000410000 */
[----:B------:R-:W-:Y:S01]  /*2120*/  @P4 FMUL.FTZ R57, R50, UR12 ;  /* 0x0000000c32394c20 */ /* 0x000fe20008410000 */
[C---:B------:R-:W-:Y:S01]  /*2130*/  @P6 FMUL.FTZ R109, R51.reuse, UR12 ;  /* 0x0000000c336d6c20 */ /* 0x040fe20008410000 */
[----:B------:R-:W1:Y:S01]  /*2140*/  @P6 LDC R61, c[0x0][0x408] ;  /* 0x00010200ff3d6b82 */ /* 0x000e620000000800 */
[----:B------:R-:W-:Y:S01]  /*2150*/  @P6 FMUL.FTZ R52, R51, UR12 ;  /* 0x0000000c33346c20 */ /* 0x000fe20008410000 */
[----:B--2---:R-:W-:Y:S01]  /*2160*/  @P4 FMUL.FTZ R105, R57, R60 ;  /* 0x0000003c39694220 */ /* 0x004fe20000410000 */
[----:B------:R-:W-:Y:S02]  /*2170*/  @P6 HADD2.F32 R60, -RZ, R58.H0_H0 ;  /* 0x2000003aff3c6230 */ /* 0x000fe40000004100 */
[----:B------:R-:W-:Y:S01]  /*2180*/  FADD.FTZ R103, R54, R103 ;  /* 0x0000006736677221 */ /* 0x000fe20000010000 */
[----:B------:R-:W-:Y:S01]  /*2190*/  @P5 HADD2.F32 R57, -RZ, R98.H1_H1 ;  /* 0x30000062ff395230 */ /* 0x000fe20000004100 */
[----:B------:R-:W-:Y:S01]  /*21a0*/  MOV R54, RZ ;  /* 0x000000ff00367202 */ /* 0x000fe20000000f00 */
[----:B------:R-:W-:-:S02]  /*21b0*/  @P4 HADD2.F32 R58, -RZ, R99.H0_H0 ;  /* 0x20000063ff3a4230 */ /* 0x000fc40000004100 */
[----:B0-----:R-:W-:Y:S01]  /*21c0*/  @P5 FMUL.FTZ R106, R53, R56 ;  /* 0x00000038356a5220 */ /* 0x001fe20000410000 */
[----:B------:R-:W-:-:S03]  /*21d0*/  HFMA2 R56, -RZ, RZ, 0, 0 ;  /* 0x00000000ff387431 */ /* 0x000fc600000001ff */
[----:B------:R-:W-:Y:S01]  /*21e0*/  @P5 FMUL.FTZ R54, R106, R57 ;  /* 0x000000396a365220 */ /* 0x000fe20000410000 */
[----:B---3--:R-:W-:-:S04]  /*21f0*/  @P6 FMUL.FTZ R104, R109, R104 ;  /* 0x000000686d686220 */ /* 0x008fc80000410000 */
[----:B------:R-:W-:Y:S01]  /*2200*/  F2FP.F16.F32.PACK_AB R54, RZ, R54 ;  /* 0x00000036ff36723e */ /* 0x000fe200000000ff */
[----:B-1----:R-:W-:Y:S01]  /*2210*/  @P6 FMUL.FTZ R61, R52, R61 ;  /* 0x0000003d343d6220 */ /* 0x002fe20000410000 */
[----:B------:R-:W-:Y:S02]  /*2220*/  CS2R R52, SRZ ;  /* 0x0000000000347805 */ /* 0x000fe4000001ff00 */
[----:B------:R-:W-:Y:S01]  /*2230*/  @P4 FMUL.FTZ R53, R105, R58 ;  /* 0x0000003a69354220 */ /* 0x000fe20000410000 */
[----:B------:R-:W-:Y:S01]  /*2240*/  @P6 FMUL.FTZ R52, R104, R107 ;  /* 0x0000006b68346220 */ /* 0x000fe20000410000 */
[----:B------:R-:W-:Y:S01]  /*2250*/  @P6 FMUL.FTZ R56, R61, R60 ;  /* 0x0000003c3d386220 */ /* 0x000fe20000410000 */
[----:B------:R-:W-:Y:S02]  /*2260*/  PRMT R61, R59, 0x7610, R61 ;  /* 0x000076103b3d7816 */ /* 0x000fe4000000003d */
[----:B------:R-:W-:Y:S01]  /*2270*/  F2FP.F16.F32.PACK_AB R53, RZ, R53 ;  /* 0x00000035ff35723e */ /* 0x000fe200000000ff */
[----:B------:R-:W-:Y:S01]  /*2280*/  FADD.FTZ R104, R55, R56 ;  /* 0x0000003837687221 */ /* 0x000fe20000010000 */
[----:B------:R-:W-:-:S02]  /*2290*/  F2FP.F16.F32.PACK_AB R52, RZ, R52 ;  /* 0x00000034ff34723e */ /* 0x000fc400000000ff */
[----:B------:R-:W-:Y:S02]  /*22a0*/  PRMT R56, R54, 0x7610, R56 ;  /* 0x0000761036387816 */ /* 0x000fe40000000038 */
[----:B------:R-:W-:Y:S02]  /*22b0*/  PRMT R58, R53, 0x7610, R58 ;  /* 0x00007610353a7816 */ /* 0x000fe4000000003a */
[----:B------:R-:W-:-:S07]  /*22c0*/  PRMT R59, R52, 0x7610, R59 ;  /* 0x00007610343b7816 */ /* 0x000fce000000003b */
.L_x_4450:
        /* <DEDUP_REMOVED lines=16> */
.L_x_4448:
[----:B------:R-:W-:Y:S05]  /*23d0*/  BSYNC.RECONVERGENT B1 ;  /* 0x0000000000017941 */ /* 0x000fea0003800200 */
.L_x_4447:
        /* <DEDUP_REMOVED lines=11> */
[C---:B-----5:R-:W-:Y:S01]  /*2490*/  LOP3.LUT P6, RZ, R2.reuse, 0xff, RZ, 0xc0, !PT ;  /* 0x000000ff02ff7812 */ /* 0x060fe200078cc0ff */
[----:B------:R-:W-:Y:S01]  /*24a0*/  FFMA.FTZ R49, R75, UR4, R91 ;  /* 0x000000044b317c23 */ /* 0x000fe2000801005b */
[C---:B------:R-:W-:Y:S02]  /*24b0*/  LOP3.LUT P5, RZ, R2.reuse, 0xff00, RZ, 0xc0, !PT ;  /* 0x0000ff0002ff7812 */ /* 0x040fe400078ac0ff */
[----:B------:R-:W-:Y:S02]  /*24c0*/  CS2R R62, SRZ ;  /* 0x00000000003e7805 */ /* 0x000fe4000001ff00 */
[----:B------:R-:W-:Y:S01]  /*24d0*/  LOP3.LUT P4, RZ, R2, 0xff0000, RZ, 0xc0, !PT ;  /* 0x00ff000002ff7812 */ /* 0x000fe2000788c0ff */
[----:B------:R-:W-:Y:S01]  /*24e0*/  FADD.FTZ R49, R78, -R49 ;  /* 0x800000314e317221 */ /* 0x000fe20000010000 */
[--C-:B------:R-:W-:Y:S01]  /*24f0*/  FFMA.FTZ R103, R79, UR4, R91.reuse ;  /* 0x000000044f677c23 */ /* 0x100fe2000801005b */
[----:B------:R-:W-:Y:S02]  /*2500*/  FFMA.FTZ R108, R84, UR4, R91 ;  /* 0x00000004546c7c23 */ /* 0x000fe4000801005b */
[----:B------:R-:W-:Y:S01]  /*2510*/  FMUL.FTZ R48, R49, UR24 ;  /* 0x0000001831307c20 */ /* 0x000fe20008410000 */
[----:B------:R-:W-:Y:S01]  /*2520*/  FADD.FTZ R106, R82, -R103 ;  /* 0x80000067526a7221 */ /* 0x000fe20000010000 */
[----:B------:R-:W-:Y:S01]  /*2530*/  FADD.FTZ R108, R81, -R108 ;  /* 0x8000006c516c7221 */ /* 0x000fe20000010000 */
[----:B------:R-:W0:Y:S01]  /*2540*/  @P6 LDC R50, c[0x0][0x408] ;  /* 0x00010200ff326b82 */ /* 0x000e220000000800 */
[----:B------:R-:W-:Y:S01]  /*2550*/  @P6 FMUL.FTZ R49, R48, UR12 ;  /* 0x0000000c30316c20 */ /* 0x000fe20008410000 */
[----:B------:R-:W-:-:S02]  /*2560*/  @P6 HADD2.F32 R56, -RZ, R56.H0_H0 ;  /* 0x20000038ff386230 */ /* 0x000fc40000004100 */
[----:B------:R-:W-:Y:S01]  /*2570*/  @P6 FMUL.FTZ R51, R48, UR12 ;  /* 0x0000000c30336c20 */ /* 0x000fe20008410000 */
[----:B------:R-:W-:-:S03]  /*2580*/  @P5 HADD2.F32 R103, -RZ, R59.H1_H1 ;  /* 0x3000003bff675230 */ /* 0x000fc60000004100 */
[----:B------:R-:W1:Y:S01]  /*2590*/  @P6 LDC R58, c[0x0][0x408] ;  /* 0x00010200ff3a6b82 */ /* 0x000e620000000800 */
[----:B0-----:R-:W-:-:S07]  /*25a0*/  @P6 FMUL.FTZ R49, R49, R50 ;  /* 0x0000003231316220 */ /* 0x001fce0000410000 */
[----:B------:R-:W0:Y:S01]  /*25b0*/  @P5 LDC R50, c[0x0][0x408] ;  /* 0x00010200ff325b82 */ /* 0x000e220000000800 */
[----:B------:R-:W-:Y:S01]  /*25c0*/  @P6 FMUL.FTZ R63, R56, R49 ;  /* 0x00000031383f6220 */ /* 0x000fe20000410000 */
[----:B------:R-:W-:Y:S01]  /*25d0*/  FFMA.FTZ R56, R80, UR4, R91 ;  /* 0x0000000450387c23 */ /* 0x000fe2000801005b */
[----:B-1----:R-:W-:Y:S01]  /*25e0*/  @P6 FMUL.FTZ R60, R51, R58 ;  /* 0x0000003a333c6220 */ /* 0x002fe20000410000 */
[----:B------:R-:W-:Y:S02]  /*25f0*/  @P6 HADD2.F32 R51, -RZ, R100.H0_H0 ;  /* 0x20000064ff336230 */ /* 0x000fe40000004100 */
[----:B------:R-:W-:Y:S02]  /*2600*/  HFMA2 R58, -RZ, RZ, 0, 0 ;  /* 0x00000000ff3a7431 */ /* 0x000fe400000001ff */
[----:B------:R-:W-:Y:S01]  /*2610*/  FADD.FTZ R56, R77, -R56 ;  /* 0x800000384d387221 */ /* 0x000fe20000010000 */
[----:B------:R-:W-:Y:S01]  /*2620*/  FADD.FTZ R63, R28, R63 ;  /* 0x0000003f1c3f7221 */ /* 0x000fe20000010000 */
[----:B------:R-:W-:Y:S01]  /*2630*/  @P6 FMUL.FTZ R58, R60, R51 ;  /* 0x000000333c3a6220 */ /* 0x000fe20000410000 */
[----:B------:R-:W-:Y:S01]  /*2640*/  ISETP.GE.U32.AND P6, PT, R2, 0x1000000, PT ;  /* 0x010000000200780c */ /* 0x000fe20003fc6070 */
[----:B------:R-:W1:Y:S01]  /*2650*/  @P4 LDC R51, c[0x0][0x408] ;  /* 0x00010200ff334b82 */ /* 0x000e620000000800 */
[----:B------:R-:W-:-:S02]  /*2660*/  FMUL.FTZ R49, R56, UR24 ;  /* 0x0000001838317c20 */ /* 0x000fc40008410000 */
[----:B------:R-:W-:Y:S02]  /*2670*/  F2FP.F16.F32.PACK_AB R58, RZ, R58 ;  /* 0x0000003aff3a723e */ /* 0x000fe400000000ff */
[----:B------:R-:W-:-:S03]  /*2680*/  @P5 FMUL.FTZ R105, R49, UR12 ;  /* 0x0000000c31695c20 */ /* 0x000fc60008410000 */
[----:B------:R-:W2:Y:S01]  /*2690*/  @P5 LDC R56, c[0x0][0x408] ;  /* 0x00010200ff385b82 */ /* 0x000ea20000000800 */
[----:B0-----:R-:W-:Y:S01]  /*26a0*/  @P5 FMUL.FTZ R104, R105, R50 ;  /* 0x0000003269685220 */ /* 0x001fe20000410000 */
[----:B------:R-:W-:-:S03]  /*26b0*/  FMUL.FTZ R50, R106, UR24 ;  /* 0x000000186a327c20 */ /* 0x000fc60008410000 */
[----:B------:R-:W-:Y:S01]  /*26c0*/  @P5 FMUL.FTZ R62, R103, R104 ;  /* 0x00000068673e5220 */ /* 0x000fe20000410000 */
[----:B------:R-:W-:Y:S02]  /*26d0*/  @P4 FMUL.FTZ R106, R50, UR12 ;  /* 0x0000000c326a4c20 */ /* 0x000fe40008410000 */
[----:B------:R-:W0:Y:S01]  /*26e0*/  @P4 LDC R60, c[0x0][0x408] ;  /* 0x00010200ff3c4b82 */ /* 0x000e220000000800 */
[----:B------:R-:W-:Y:S01]  /*26f0*/  @P4 HADD2.F32 R104, -RZ, R57.H0_H0 ;  /* 0x20000039ff684230 */ /* 0x000fe20000004100 */
[----:B------:R-:W-:Y:S01]  /*2700*/  MOV R57, RZ ;  /* 0x000000ff00397202 */ /* 0x000fe20000000f00 */
[----:B------:R-:W-:Y:S01]  /*2710*/  FADD.FTZ R62, R29, R62 ;  /* 0x0000003e1d3e7221 */ /* 0x000fe20000010000 */
[----:B------:R-:W-:-:S04]  /*2720*/  @P5 FMUL.FTZ R29, R49, UR12 ;  /* 0x0000000c311d5c20 */ /* 0x000fc80008410000 */
[----:B------:R-:W3:Y:S01]  /*2730*/  @P6 LDC R61, c[0x0][0x408] ;  /* 0x00010200ff3d6b82 */ /* 0x000ee20000000800 */
[----:B-1----:R-:W-:Y:S01]  /*2740*/  @P4 FMUL.FTZ R105, R106, R51 ;  /* 0x000000336a694220 */ /* 0x002fe20000410000 */
[----:B------:R-:W-:-:S03]  /*2750*/  FMUL.FTZ R51, R108, UR24 ;  /* 0x000000186c337c20 */ /* 0x000fc60008410000 */
[----:B------:R-:W-:Y:S01]  /*2760*/  @P4 FMUL.FTZ R57, R104, R105 ;  /* 0x0000006968394220 */ /* 0x000fe20000410000 */
[----:B------:R-:W-:Y:S01]  /*2770*/  @P4 FMUL.FTZ R105, R50, UR12 ;  /* 0x0000000c32694c20 */ /* 0x000fe20008410000 */
[C---:B------:R-:W-:Y:S01]  /*2780*/  @P6 FMUL.FTZ R28, R51.reuse, UR12 ;  /* 0x0000000c331c6c20 */ /* 0x040fe20008410000 */
[----:B------:R-:W1:Y:S01]  /*2790*/  @P6 LDC R103, c[0x0][0x408] ;  /* 0x00010200ff676b82 */ /* 0x000e620000000800 */
[----:B------:R-:W-:Y:S01]  /*27a0*/  FADD.FTZ R30, R30, R57 ;  /* 0x000000391e1e7221 */ /* 0x000fe20000010000 */
[----:B------:R-:W-:Y:S02]  /*27b0*/  @P6 HADD2.F32 R104, -RZ, R59.H0_H0 ;  /* 0x2000003bff686230 */ /* 0x000fe40000004100 */
[----:B------:R-:W-:Y:S01]  /*27c0*/  @P6 FMUL.FTZ R110, R51, UR12 ;  /* 0x0000000c336e6c20 */ /* 0x000fe20008410000 */
[----:B------:R-:W-:Y:S02]  /*27d0*/  @P5 HADD2.F32 R57, -RZ, R100.H1_H1 ;  /* 0x30000064ff395230 */ /* 0x000fe40000004100 */
[----:B--2---:R-:W-:Y:S01]  /*27e0*/  @P5 FMUL.FTZ R106, R29, R56 ;  /* 0x000000381d6a5220 */ /* 0x004fe20000410000 */
[--C-:B------:R-:W-:Y:S01]  /*27f0*/  @P4 HADD2.F32 R59, -RZ, R101.reuse.H0_H0 ;  /* 0x20000065ff3b4230 */ /* 0x100fe20000004100 */
[----:B------:R-:W-:Y:S01]  /*2800*/  MOV R56, RZ ;  /* 0x000000ff00387202 */ /* 0x000fe20000000f00 */
[----:B0-----:R-:W-:Y:S01]  /*2810*/  @P4 FMUL.FTZ R108, R105, R60 ;  /* 0x0000003c696c4220 */ /* 0x001fe20000410000 */
[----:B------:R-:W-:-:S02]  /*2820*/  @P6 HADD2.F32 R105, -RZ, R101.H1_H1 ;  /* 0x30000065ff696230 */ /* 0x000fc40000004100 */
[----:B------:R-:W-:Y:S01]  /*2830*/  @P5 FMUL.FTZ R56, R106, R57 ;  /* 0x000000396a385220 */ /* 0x000fe20000410000 */
[----:B------:R-:W-:-:S04]  /*2840*/  HFMA2 R60, -RZ, RZ, 0, 0 ;  /* 0x00000000ff3c7431 */ /* 0x000fc800000001ff */
[----:B------:R-:W-:Y:S01]  /*2850*/  F2FP.F16.F32.PACK_AB R56, RZ, R56 ;  /* 0x00000038ff38723e */ /* 0x000fe200000000ff */
[----:B---3--:R-:W-:Y:S01]  /*2860*/  @P6 FMUL.FTZ R61, R28, R61 ;  /* 0x0000003d1c3d6220 */ /* 0x008fe20000410000 */
[----:B------:R-:W-:Y:S02]  /*2870*/  CS2R R28, SRZ ;  /* 0x00000000001c7805 */ /* 0x000fe4000001ff00 */
[----:B------:R-:W-:Y:S01]  /*2880*/  @P4 FMUL.FTZ R29, R108, R59 ;  /* 0x0000003b6c1d4220 */ /* 0x000fe20000410000 */
[----:B------:R-:W-:Y:S01]  /*2890*/  @P6 FMUL.FTZ R60, R104, R61 ;  /* 0x0000003d683c6220 */ /* 0x000fe20000410000 */
[----:B-1----:R-:W-:-:S03]  /*28a0*/  @P6 FMUL.FTZ R110, R110, R103 ;  /* 0x000000676e6e6220 */ /* 0x002fc60000410000 */
[----:B------:R-:W-:Y:S01]  /*28b0*/  F2FP.F16.F32.PACK_AB R29, RZ, R29 ;  /* 0x0000001dff1d723e */ /* 0x000fe200000000ff */
[----:B------:R-:W-:Y:S01]  /*28c0*/  FADD.FTZ R31, R31, R60 ;  /* 0x0000003c1f1f7221 */ /* 0x000fe20000010000 */
[----:B------:R-:W-:Y:S01]  /*28d0*/  PRMT R103, R58, 0x7610, R103 ;  /* 0x000076103a677816 */ /* 0x000fe20000000067 */
[----:B------:R-:W-:Y:S01]  /*28e0*/  @P6 FMUL.FTZ R28, R110, R105 ;  /* 0x000000696e1c6220 */ /* 0x000fe20000410000 */
[----:B------:R-:W-:-:S04]  /*28f0*/  PRMT R58, R29, 0x7610, R58 ;  /* 0x000076101d3a7816 */ /* 0x000fc8000000003a */
[----:B------:R-:W-:Y:S02]  /*2900*/  F2FP.F16.F32.PACK_AB R59, RZ, R28 ;  /* 0x0000001cff3b723e */ /* 0x000fe400000000ff */
[----:B------:R-:W-:Y:S01]  /*2910*/  PRMT R28, R56, 0x7610, R28 ;  /* 0x00007610381c7816 */ /* 0x000fe2000000001c */
[----:B------:R-:W-:Y:S06]  /*2920*/  BRA `(.L_x_4454) ;  /* 0x00000004005c7947 */ /* 0x000fec0003800000 */
.L_x_4453:
[C---:B-----5:R-:W-:Y:S02]  /*2930*/  LOP3.LUT P6, RZ, R2.reuse, 0xff, RZ, 0xc0, !PT ;  /* 0x000000ff02ff7812 */ /* 0x060fe400078cc0ff */
[C---:B------:R-:W-:Y:S02]  /*2940*/  LOP3.LUT P5, RZ, R2.reuse, 0xff00, RZ, 0xc0, !PT ;  /* 0x0000ff0002ff7812 */ /* 0x040fe400078ac0ff */
[----:B------:R-:W-:-:S09]  /*2950*/  LOP3.LUT P4, RZ, R2, 0xff0000, RZ, 0xc0, !PT ;  /* 0x00ff000002ff7812 */ /* 0x000fd2000788c0ff */
[----:B------:R-:W0:Y:S01]  /*2960*/  @P6 LDC R104, c[0x0][0x408] ;  /* 0x00010200ff686b82 */ /* 0x000e220000000800 */
[C-C-:B------:R-:W-:Y:S01]  /*2970*/  @P6 FFMA.FTZ R103, R75.reuse, UR4, R91.reuse ;  /* 0x000000044b676c23 */ /* 0x140fe2000801005b */
[--C-:B------:R-:W-:Y:S01]  /*2980*/  @P6 FFMA.FTZ R61, R75, UR4, R91.reuse ;  /* 0x000000044b3d6c23 */ /* 0x100fe2000801005b */
[--C-:B------:R-:W-:Y:S01]  /*2990*/  @P5 FFMA.FTZ R106, R80, UR4, R91.reuse ;  /* 0x00000004506a5c23 */ /* 0x100fe2000801005b */
[----:B------:R-:W-:Y:S01]  /*29a0*/  @P4 FFMA.FTZ R107, R79, UR4, R91 ;  /* 0x000000044f6b4c23 */ /* 0x000fe2000801005b */
[C---:B------:R-:W-:Y:S01]  /*29b0*/  @P6 FADD.FTZ R103, R78.reuse, -R103 ;  /* 0x800000674e676221 */ /* 0x040fe20000010000 */
[----:B------:R-:W-:Y:S01]  /*29c0*/  @P6 FADD.FTZ R61, R78, -R61 ;  /* 0x8000003d4e3d6221 */ /* 0x000fe20000010000 */
[----:B------:R-:W-:Y:S01]  /*29d0*/  @P5 FADD.FTZ R106, R77, -R106 ;  /* 0x8000006a4d6a5221 */ /* 0x000fe20000010000 */
[----:B------:R-:W1:Y:S01]  /*29e0*/  @P6 LDC R63, c[0x0][0x408] ;  /* 0x00010200ff3f6b82 */ /* 0x000e620000000800 */
[----:B------:R-:W-:Y:S01]  /*29f0*/  @P6 FMUL.FTZ R103, R103, UR24 ;  /* 0x0000001867676c20 */ /* 0x000fe20008410000 */
[----:B------:R-:W-:Y:S01]  /*2a00*/  @P6 FMUL.FTZ R58, R61, UR24 ;  /* 0x000000183d3a6c20 */ /* 0x000fe20008410000 */
[----:B------:R-:W-:Y:S01]  /*2a10*/  @P5 FMUL.FTZ R106, R106, UR24 ;  /* 0x000000186a6a5c20 */ /* 0x000fe20008410000 */
[----:B------:R-:W-:Y:S01]  /*2a20*/  @P4 FADD.FTZ R107, R82, -R107 ;  /* 0x8000006b526b4221 */ /* 0x000fe20000010000 */
[----:B------:R-:W-:Y:S01]  /*2a30*/  @P6 FMUL.FTZ R103, R103, UR12 ;  /* 0x0000000c67676c20 */ /* 0x000fe20008410000 */
[----:B------:R-:W-:Y:S01]  /*2a40*/  @P6 FMUL.FTZ R58, R58, UR12 ;  /* 0x0000000c3a3a6c20 */ /* 0x000fe20008410000 */
[----:B------:R-:W-:Y:S01]  /*2a50*/  @P5 FMUL.FTZ R106, R106, UR12 ;  /* 0x0000000c6a6a5c20 */ /* 0x000fe20008410000 */
[----:B------:R-:W2:Y:S01]  /*2a60*/  @P5 LDC R60, c[0x0][0x408] ;  /* 0x00010200ff3c5b82 */ /* 0x000ea20000000800 */
[----:B------:R-:W-:-:S07]  /*2a70*/  @P4 HADD2.F32 R57, -RZ, R57.H0_H0 ;  /* 0x20000039ff394230 */ /* 0x000fce0000004100 */
[----:B------:R-:W3:Y:S01]  /*2a80*/  @P5 LDC R61, c[0x0][0x408] ;  /* 0x00010200ff3d5b82 */ /* 0x000ee20000000800 */
[----:B0-----:R-:W-:Y:S01]  /*2a90*/  @P6 FMUL.FTZ R105, R103, R104 ;  /* 0x0000006867696220 */ /* 0x001fe20000410000 */
[----:B------:R-:W-:Y:S01]  /*2aa0*/  @P5 FFMA.FTZ R104, R80, UR4, R91 ;  /* 0x0000000450685c23 */ /* 0x000fe2000801005b */
[----:B------:R-:W-:Y:S02]  /*2ab0*/  @P6 HADD2.F32 R103, -RZ, R56.H0_H0 ;  /* 0x20000038ff676230 */ /* 0x000fe40000004100 */
[----:B------:R-:W-:Y:S02]  /*2ac0*/  @P6 HADD2.F32 R56, -RZ, R100.H0_H0 ;  /* 0x20000064ff386230 */ /* 0x000fe40000004100 */
[----:B------:R-:W-:Y:S01]  /*2ad0*/  @P5 FADD.FTZ R104, R77, -R104 ;  /* 0x800000684d685221 */ /* 0x000fe20000010000 */
[----:B-1----:R-:W-:Y:S01]  /*2ae0*/  @P6 FMUL.FTZ R62, R58, R63 ;  /* 0x0000003f3a3e6220 */ /* 0x002fe20000410000 */
[----:B------:R-:W-:Y:S01]  /*2af0*/  HFMA2 R63, -RZ, RZ, 0, 0 ;  /* 0x00000000ff3f7431 */ /* 0x000fe200000001ff */
[----:B------:R-:W-:Y:S01]  /*2b00*/  MOV R58, RZ ;  /* 0x000000ff003a7202 */ /* 0x000fe20000000f00 */
[----:B------:R-:W-:Y:S01]  /*2b10*/  @P6 FMUL.FTZ R58, R56, R105 ;  /* 0x00000069383a6220 */ /* 0x000fe20000410000 */
[----:B------:R-:W-:Y:S01]  /*2b20*/  @P6 FMUL.FTZ R63, R103, R62 ;  /* 0x0000003e673f6220 */ /* 0x000fe20000410000 */
[----:B------:R-:W-:Y:S01]  /*2b30*/  ISETP.GE.U32.AND P6, PT, R2, 0x1000000, PT ;  /* 0x010000000200780c */ /* 0x000fe20003fc6070 */
[----:B------:R-:W-:Y:S01]  /*2b40*/  @P5 FMUL.FTZ R103, R104, UR24 ;  /* 0x0000001868675c20 */ /* 0x000fe20008410000 */
[----:B------:R-:W-:-:S02]  /*2b50*/  @P5 HADD2.F32 R56, -RZ, R59.H1_H1 ;  /* 0x3000003bff385230 */ /* 0x000fc40000004100 */
[----:B------:R-:W-:Y:S02]  /*2b60*/  HFMA2 R62, -RZ, RZ, 0, 0 ;  /* 0x00000000ff3e7431 */ /* 0x000fe400000001ff */
[----:B------:R-:W-:Y:S02]  /*2b70*/  @P5 HADD2.F32 R104, -RZ, R100.H1_H1 ;  /* 0x30000064ff685230 */ /* 0x000fe40000004100 */
[----:B------:R-:W-:Y:S01]  /*2b80*/  @P5 FMUL.FTZ R103, R103, UR12 ;  /* 0x0000000c67675c20 */ /* 0x000fe20008410000 */
[----:B------:R-:W-:Y:S01]  /*2b90*/  FADD.FTZ R63, R28, R63 ;  /* 0x0000003f1c3f7221 */ /* 0x000fe20000010000 */
[----:B------:R-:W-:Y:S02]  /*2ba0*/  F2FP.F16.F32.PACK_AB R58, RZ, R58 ;  /* 0x0000003aff3a723e */ /* 0x000fe400000000ff */
[----:B--2---:R-:W-:Y:S01]  /*2bb0*/  @P5 FMUL.FTZ R103, R103, R60 ;  /* 0x0000003c67675220 */ /* 0x004fe20000410000 */
[----:B---3--:R-:W-:Y:S01]  /*2bc0*/  @P5 FMUL.FTZ R105, R106, R61 ;  /* 0x0000003d6a695220 */ /* 0x008fe20000410000 */
[----:B------:R-:W0:Y:S02]  /*2bd0*/  @P4 LDC R60, c[0x0][0x408] ;  /* 0x00010200ff3c4b82 */ /* 0x000e240000000800 */
[----:B------:R-:W-:Y:S01]  /*2be0*/  @P5 FMUL.FTZ R62, R56, R103 ;  /* 0x00000067383e5220 */ /* 0x000fe20000410000 */
[--C-:B------:R-:W-:Y:S01]  /*2bf0*/  @P6 FFMA.FTZ R106, R84, UR4, R91.reuse ;  /* 0x00000004546a6c23 */ /* 0x100fe2000801005b */
[----:B------:R-:W-:Y:S01]  /*2c00*/  MOV R56, RZ ;  /* 0x000000ff00387202 */ /* 0x000fe20000000f00 */
[----:B------:R-:W-:Y:S01]  /*2c10*/  @P5 FMUL.FTZ R56, R104, R105 ;  /* 0x0000006968385220 */ /* 0x000fe20000410000 */
[----:B------:R-:W-:Y:S01]  /*2c20*/  FADD.FTZ R62, R29, R62 ;  /* 0x0000003e1d3e7221 */ /* 0x000fe20000010000 */
[--C-:B------:R-:W-:Y:S01]  /*2c30*/  @P4 FFMA.FTZ R29, R79, UR4, R91.reuse ;  /* 0x000000044f1d4c23 */ /* 0x100fe2000801005b */
[----:B------:R-:W-:Y:S01]  /*2c40*/  @P6 FADD.FTZ R106, R81, -R106 ;  /* 0x8000006a516a6221 */ /* 0x000fe20000010000 */
[----:B------:R-:W1:Y:S01]  /*2c50*/  @P6 LDC R61, c[0x0][0x408] ;  /* 0x00010200ff3d6b82 */ /* 0x000e620000000800 */
[----:B------:R-:W-:Y:S01]  /*2c60*/  @P6 FFMA.FTZ R108, R84, UR4, R91 ;  /* 0x00000004546c6c23 */ /* 0x000fe2000801005b */
[----:B------:R-:W-:Y:S01]  /*2c70*/  @P4 FADD.FTZ R104, R82, -R29 ;  /* 0x8000001d52684221 */ /* 0x000fe20000010000 */
[----:B------:R-:W-:Y:S01]  /*2c80*/  @P4 FMUL.FTZ R105, R107, UR24 ;  /* 0x000000186b694c20 */ /* 0x000fe20008410000 */
[----:B------:R-:W-:Y:S01]  /*2c90*/  @P6 FMUL.FTZ R107, R106, UR24 ;  /* 0x000000186a6b6c20 */ /* 0x000fe20008410000 */
[----:B------:R-:W-:Y:S01]  /*2ca0*/  @P6 FADD.FTZ R108, R81, -R108 ;  /* 0x8000006c516c6221 */ /* 0x000fe20000010000 */
[----:B------:R-:W-:Y:S01]  /*2cb0*/  @P4 FMUL.FTZ R104, R104, UR24 ;  /* 0x0000001868684c20 */ /* 0x000fe20008410000 */
[----:B------:R-:W-:Y:S01]  /*2cc0*/  @P4 FMUL.FTZ R105, R105, UR12 ;  /* 0x0000000c69694c20 */ /* 0x000fe20008410000 */
[----:B------:R-:W2:Y:S01]  /*2cd0*/  @P4 LDC R103, c[0x0][0x408] ;  /* 0x00010200ff674b82 */ /* 0x000ea20000000800 */
[----:B------:R-:W-:Y:S01]  /*2ce0*/  @P6 FMUL.FTZ R108, R108, UR24 ;  /* 0x000000186c6c6c20 */ /* 0x000fe20008410000 */
[----:B------:R-:W-:Y:S01]  /*2cf0*/  @P4 FMUL.FTZ R106, R104, UR12 ;  /* 0x0000000c686a4c20 */ /* 0x000fe20008410000 */
[----:B------:R-:W-:Y:S01]  /*2d00*/  @P6 FMUL.FTZ R104, R107, UR12 ;  /* 0x0000000c6b686c20 */ /* 0x000fe20008410000 */
[----:B------:R-:W-:-:S02]  /*2d10*/  HFMA2 R29, -RZ, RZ, 0, 0 ;  /* 0x00000000ff1d7431 */ /* 0x000fc400000001ff */
[----:B------:R-:W-:Y:S01]  /*2d20*/  @P6 FMUL.FTZ R107, R108, UR12 ;  /* 0x0000000c6c6b6c20 */ /* 0x000fe20008410000 */
[----:B------:R-:W-:Y:S01]  /*2d30*/  F2FP.F16.F32.PACK_AB R56, RZ, R56 ;  /* 0x00000038ff38723e */ /* 0x000fe200000000ff */
[----:B------:R-:W3:Y:S01]  /*2d40*/  @P6 LDC R28, c[0x0][0x408] ;  /* 0x00010200ff1c6b82 */ /* 0x000ee20000000800 */
[----:B0-----:R-:W-:Y:S01]  /*2d50*/  @P4 FMUL.FTZ R60, R105, R60 ;  /* 0x0000003c693c4220 */ /* 0x001fe20000410000 */
[----:B------:R-:W-:-:S03]  /*2d60*/  @P6 HADD2.F32 R105, -RZ, R101.H1_H1 ;  /* 0x30000065ff696230 */ /* 0x000fc60000004100 */
[----:B------:R-:W-:Y:S01]  /*2d70*/  @P4 FMUL.FTZ R29, R57, R60 ;  /* 0x0000003c391d4220 */ /* 0x000fe20000410000 */
[----:B------:R-:W-:Y:S01]  /*2d80*/  MOV R57, RZ ;  /* 0x000000ff00397202 */ /* 0x000fe20000000f00 */
[----:B------:R-:W-:Y:S02]  /*2d90*/  HFMA2 R60, -RZ, RZ, 0, 0 ;  /* 0x00000000ff3c7431 */ /* 0x000fe400000001ff */
[----:B-1----:R-:W-:Y:S01]  /*2da0*/  @P6 FMUL.FTZ R61, R104, R61 ;  /* 0x0000003d683d6220 */ /* 0x002fe20000410000 */
[----:B------:R-:W-:Y:S02]  /*2db0*/  @P4 HADD2.F32 R104, -RZ, R101.H0_H0 ;  /* 0x20000065ff684230 */ /* 0x000fe40000004100 */
[----:B------:R-:W-:Y:S01]  /*2dc0*/  FADD.FTZ R30, R30, R29 ;  /* 0x0000001d1e1e7221 */ /* 0x000fe20000010000 */
[----:B--2---:R-:W-:Y:S01]  /*2dd0*/  @P4 FMUL.FTZ R103, R106, R103 ;  /* 0x000000676a674220 */ /* 0x004fe20000410000 */
[----:B------:R-:W-:Y:S01]  /*2de0*/  @P6 HADD2.F32 R106, -RZ, R59.H0_H0 ;  /* 0x2000003bff6a6230 */ /* 0x000fe20000004100 */
[----:B------:R-:W-:-:S02]  /*2df0*/  MOV R59, RZ ;  /* 0x000000ff003b7202 */ /* 0x000fc40000000f00 */
[----:B------:R-:W-:Y:S01]  /*2e00*/  @P4 FMUL.FTZ R57, R104, R103 ;  /* 0x0000006768394220 */ /* 0x000fe20000410000 */
[----:B------:R-:W-:Y:S01]  /*2e10*/  PRMT R103, R58, 0x7610, R103 ;  /* 0x000076103a677816 */ /* 0x000fe20000000067 */
[----:B------:R-:W-:Y:S01]  /*2e20*/  @P6 FMUL.FTZ R60, R106, R61 ;  /* 0x0000003d6a3c6220 */ /* 0x000fe20000410000 */
[----:B---3--:R-:W-:Y:S02]  /*2e30*/  @P6 FMUL.FTZ R28, R107, R28 ;  /* 0x0000001c6b1c6220 */ /* 0x008fe40000410000 */
[----:B------:R-:W-:Y:S01]  /*2e40*/  F2FP.F16.F32.PACK_AB R57, RZ, R57 ;  /* 0x00000039ff39723e */ /* 0x000fe200000000ff */
[----:B------:R-:W-:Y:S01]  /*2e50*/  FADD.FTZ R31, R31, R60 ;  /* 0x0000003c1f1f7221 */ /* 0x000fe20000010000 */
[----:B------:R-:W-:Y:S01]  /*2e60*/  @P6 FMUL.FTZ R59, R105, R28 ;  /* 0x0000001c693b6220 */ /* 0x000fe20000410000 */
[----:B------:R-:W-:Y:S02]  /*2e70*/  PRMT R28, R56, 0x7610, R28 ;  /* 0x00007610381c7816 */ /* 0x000fe4000000001c */
[----:B------:R-:W-:-:S02]  /*2e80*/  PRMT R58, R57, 0x7610, R58 ;  /* 0x00007610393a7816 */ /* 0x000fc4000000003a */
[----:B------:R-:W-:-:S07]  /*2e90*/  F2FP.F16.F32.PACK_AB R59, RZ, R59 ;  /* 0x0000003bff3b723e */ /* 0x000fce00000000ff */
.L_x_4454:
        /* <DEDUP_REMOVED lines=14> */
.L_x_4452:
[----:B------:R-:W-:Y:S05]  /*2f80*/  BSYNC.RECONVERGENT B1 ;  /* 0x0000000000017941 */ /* 0x000fea0003800200 */
.L_x_4451:
        /* <DEDUP_REMOVED lines=10> */
[--C-:B------:R-:W-:Y:S01]  /*3030*/  FFMA.FTZ R48, R92, UR4, R91.reuse ;  /* 0x000000045c307c23 */ /* 0x100fe2000801005b */
[C---:B-----5:R-:W-:Y:S02]  /*3040*/  ISETP.GE.U32.AND P5, PT, R0.reuse, 0x1000000, PT ;  /* 0x010000000000780c */ /* 0x060fe40003fa6070 */
[----:B------:R-:W-:Y:S02]  /*3050*/  CS2R R62, SRZ ;  /* 0x00000000003e7805 */ /* 0x000fe4000001ff00 */
[C---:B------:R-:W-:Y:S01]  /*3060*/  LOP3.LUT P4, RZ, R0.reuse, 0xff00, RZ, 0xc0, !PT ;  /* 0x0000ff0000ff7812 */ /* 0x040fe2000788c0ff */
[----:B------:R-:W-:Y:S01]  /*3070*/  FADD.FTZ R48, R89, -R48 ;  /* 0x8000003059307221 */ /* 0x000fe20000010000 */
[----:B------:R-:W-:Y:S01]  /*3080*/  HFMA2 R59, -RZ, RZ, 0, 0 ;  /* 0x00000000ff3b7431 */ /* 0x000fe200000001ff */
[----:B------:R-:W-:Y:S01]  /*3090*/  LOP3.LUT P6, RZ, R0, 0xff0000, RZ, 0xc0, !PT ;  /* 0x00ff000000ff7812 */ /* 0x000fe200078cc0ff */
[----:B------:R-:W-:Y:S01]  /*30a0*/  FFMA.FTZ R104, R88, UR4, R91 ;  /* 0x0000000458687c23 */ /* 0x000fe2000801005b */
[----:B------:R-:W-:-:S03]  /*30b0*/  FMUL.FTZ R51, R48, UR24 ;  /* 0x0000001830337c20 */ /* 0x000fc60008410000 */
[----:B------:R-:W-:Y:S01]  /*30c0*/  FADD.FTZ R104, R85, -R104 ;  /* 0x8000006855687221 */ /* 0x000fe20000010000 */
[----:B------:R-:W-:Y:S01]  /*30d0*/  FMUL.FTZ R48, R51, UR12 ;  /* 0x0000000c33307c20 */ /* 0x000fe20008410000 */
[----:B------:R-:W-:Y:S02]  /*30e0*/  @P5 HADD2.F32 R49, -RZ, R58.H1_H1 ;  /* 0x3000003aff315230 */ /* 0x000fe40000004100 */
[----:B------:R-:W-:Y:S02]  /*30f0*/  @P5 HADD2.F32 R50, -RZ, R112.H1_H1 ;  /* 0x30000070ff325230 */ /* 0x000fe40000004100 */
[----:B------:R-:W-:Y:S01]  /*3100*/  FMUL.FTZ R48, R48, UR25 ;  /* 0x0000001930307c20 */ /* 0x000fe20008410000 */
[----:B------:R-:W0:Y:S01]  /*3110*/  @P4 LDC R61, c[0x0][0x408] ;  /* 0x00010200ff3d4b82 */ /* 0x000e220000000800 */
[----:B------:R-:W-:Y:S02]  /*3120*/  @P4 HADD2.F32 R58, -RZ, R58.H0_H0 ;  /* 0x2000003aff3a4230 */ /* 0x000fe40000004100 */
[C---:B------:R-:W-:Y:S01]  /*3130*/  @P5 FMUL.FTZ R62, R48.reuse, R49 ;  /* 0x00000031303e5220 */ /* 0x040fe20000410000 */
[----:B------:R-:W-:Y:S01]  /*3140*/  @P5 FMUL.FTZ R59, R48, R50 ;  /* 0x00000032303b5220 */ /* 0x000fe20000410000 */
[----:B------:R-:W-:Y:S01]  /*3150*/  LOP3.LUT P5, RZ, R0, 0xff, RZ, 0xc0, !PT ;  /* 0x000000ff00ff7812 */ /* 0x000fe200078ac0ff */
[--C-:B------:R-:W-:Y:S01]  /*3160*/  FFMA.FTZ R49, R83, UR4, R91.reuse ;  /* 0x0000000453317c23 */ /* 0x100fe2000801005b */
[----:B------:R-:W-:Y:S01]  /*3170*/  FFMA.FTZ R91, R87, UR4, R91 ;  /* 0x00000004575b7c23 */ /* 0x000fe2000801005b */
[----:B------:R-:W1:Y:S01]  /*3180*/  @P4 LDC R50, c[0x0][0x408] ;  /* 0x00010200ff324b82 */ /* 0x000e620000000800 */
[----:B------:R-:W-:Y:S01]  /*3190*/  FADD.FTZ R62, R35, R62 ;  /* 0x0000003e233e7221 */ /* 0x000fe20000010000 */
[----:B------:R-:W-:Y:S01]  /*31a0*/  FADD.FTZ R49, R86, -R49 ;  /* 0x8000003156317221 */ /* 0x000fe20000010000 */
[----:B------:R-:W-:-:S03]  /*31b0*/  F2FP.F16.F32.PACK_AB R59, RZ, R59 ;  /* 0x0000003bff3b723e */ /* 0x000fc600000000ff */
[----:B------:R-:W-:Y:S02]  /*31c0*/  FMUL.FTZ R48, R49, UR24 ;  /* 0x0000001831307c20 */ /* 0x000fe40008410000 */
[----:B------:R-:W2:Y:S02]  /*31d0*/  @P6 LDC R103, c[0x0][0x408] ;  /* 0x00010200ff676b82 */ /* 0x000ea40000000800 */
[C---:B------:R-:W-:Y:S01]  /*31e0*/  @P5 FMUL.FTZ R49, R48.reuse, UR12 ;  /* 0x0000000c30315c20 */ /* 0x040fe20008410000 */
[----:B------:R-:W-:Y:S02]  /*31f0*/  @P5 HADD2.F32 R56, -RZ, R56.H0_H0 ;  /* 0x20000038ff385230 */ /* 0x000fe40000004100 */
[----:B------:R-:W-:Y:S01]  /*3200*/  @P5 FMUL.FTZ R35, R48, UR12 ;  /* 0x0000000c30235c20 */ /* 0x000fe20008410000 */
[----:B------:R-:W-:Y:S01]  /*3210*/  @P5 FMUL.FTZ R105, R49, UR25 ;  /* 0x0000001931695c20 */ /* 0x000fe20008410000 */
[----:B------:R-:W-:Y:S01]  /*3220*/  FMUL.FTZ R49, R104, UR24 ;  /* 0x0000001868317c20 */ /* 0x000fe20008410000 */
[----:B------:R-:W3:Y:S01]  /*3230*/  @P5 LDC R60, c[0x0][0x408] ;  /* 0x00010200ff3c5b82 */ /* 0x000ee20000000800 */
[----:B------:R-:W-:Y:S01]  /*3240*/  MOV R104, RZ ;  /* 0x000000ff00687202 */ /* 0x000fe20000000f00 */
[----:B------:R-:W-:Y:S01]  /*3250*/  @P5 FMUL.FTZ R63, R56, R105 ;  /* 0x00000069383f5220 */ /* 0x000fe20000410000 */
[----:B------:R-:W-:Y:S01]  /*3260*/  FADD.FTZ R105, R90, -R91 ;  /* 0x8000005b5a697221 */ /* 0x000fe20000010000 */
[----:B------:R-:W-:-:S02]  /*3270*/  @P4 FMUL.FTZ R91, R49, UR12 ;  /* 0x0000000c315b4c20 */ /* 0x000fc40008410000 */
[----:B------:R-:W-:Y:S02]  /*3280*/  FADD.FTZ R63, R32, R63 ;  /* 0x0000003f203f7221 */ /* 0x000fe40000010000 */
[----:B------:R-:W4:Y:S01]  /*3290*/  @P6 LDC R56, c[0x0][0x408] ;  /* 0x00010200ff386b82 */ /* 0x000f220000000800 */
[----:B-1----:R-:W-:Y:S01]  /*32a0*/  @P4 FMUL.FTZ R91, R91, R50 ;  /* 0x000000325b5b4220 */ /* 0x002fe20000410000 */
[----:B------:R-:W-:-:S03]  /*32b0*/  FMUL.FTZ R50, R105, UR24 ;  /* 0x0000001869327c20 */ /* 0x000fc60008410000 */
[----:B------:R-:W-:Y:S01]  /*32c0*/  @P4 FMUL.FTZ R104, R58, R91 ;  /* 0x0000005b3a684220 */ /* 0x000fe20000410000 */
[----:B------:R-:W-:Y:S01]  /*32d0*/  @P4 FMUL.FTZ R58, R49, UR12 ;  /* 0x0000000c313a4c20 */ /* 0x000fe20008410000 */
[C---:B------:R-:W-:Y:S01]  /*32e0*/  @P6 FMUL.FTZ R105, R50.reuse, UR12 ;  /* 0x0000000c32696c20 */ /* 0x040fe20008410000 */
[----:B------:R-:W-:Y:S01]  /*32f0*/  @P6 FMUL.FTZ R32, R50, UR12 ;  /* 0x0000000c32206c20 */ /* 0x000fe20008410000 */
[----:B------:R-:W-:Y:S01]  /*3300*/  FADD.FTZ R91, R33, R104 ;  /* 0x00000068215b7221 */ /* 0x000fe20000010000 */
[----:B0-----:R-:W-:Y:S01]  /*3310*/  @P4 FMUL.FTZ R108, R58, R61 ;  /* 0x0000003d3a6c4220 */ /* 0x001fe20000410000 */
[----:B------:R-:W-:Y:S02]  /*3320*/  @P6 HADD2.F32 R58, -RZ, R57.H0_H0 ;  /* 0x20000039ff3a6230 */ /* 0x000fe40000004100 */
[----:B--2---:R-:W-:Y:S01]  /*3330*/  @P6 FMUL.FTZ R103, R32, R103 ;  /* 0x0000006720676220 */ /* 0x004fe20000410000 */
[----:B------:R-:W-:Y:S02]  /*3340*/  @P5 HADD2.F32 R33, -RZ, R102.H0_H0 ;  /* 0x20000066ff215230 */ /* 0x000fe40000004100 */
[----:B------:R-:W-:-:S02]  /*3350*/  HFMA2 R32, -RZ, RZ, 0, 0 ;  /* 0x00000000ff207431 */ /* 0x000fc400000001ff */
[----:B------:R-:W-:Y:S02]  /*3360*/  @P4 HADD2.F32 R57, -RZ, R102.H1_H1 ;  /* 0x30000066ff394230 */ /* 0x000fe40000004100 */
[----:B---3--:R-:W-:Y:S01]  /*3370*/  @P5 FMUL.FTZ R106, R35, R60 ;  /* 0x0000003c236a5220 */ /* 0x008fe20000410000 */
[----:B------:R-:W-:Y:S01]  /*3380*/  @P6 HADD2.F32 R104, -RZ, R112.H0_H0 ;  /* 0x20000070ff686230 */ /* 0x000fe20000004100 */
[----:B------:R-:W-:Y:S02]  /*3390*/  CS2R R60, SRZ ;  /* 0x00000000003c7805 */ /* 0x000fe4000001ff00 */
[----:B------:R-:W-:Y:S01]  /*33a0*/  MOV R35, RZ ;  /* 0x000000ff00237202 */ /* 0x000fe20000000f00 */
[----:B------:R-:W-:Y:S01]  /*33b0*/  @P5 FMUL.FTZ R32, R106, R33 ;  /* 0x000000216a205220 */ /* 0x000fe20000410000 */
[----:B------:R-:W-:Y:S01]  /*33c0*/  @P4 FMUL.FTZ R35, R108, R57 ;  /* 0x000000396c234220 */ /* 0x000fe20000410000 */
[----:B------:R-:W-:Y:S01]  /*33d0*/  @P6 FMUL.FTZ R61, R58, R103 ;  /* 0x000000673a3d6220 */ /* 0x000fe20000410000 */
[----:B----4-:R-:W-:-:S02]  /*33e0*/  @P6 FMUL.FTZ R105, R105, R56 ;  /* 0x0000003869696220 */ /* 0x010fc40000410000 */
[----:B------:R-:W-:Y:S01]  /*33f0*/  F2FP.F16.F32.PACK_AB R32, RZ, R32 ;  /* 0x00000020ff20723e */ /* 0x000fe200000000ff */
[--C-:B------:R-:W-:Y:S01]  /*3400*/  FADD.FTZ R103, R34, R61.reuse ;  /* 0x0000003d22677221 */ /* 0x100fe20000010000 */
[----:B------:R-:W-:Y:S01]  /*3410*/  F2FP.F16.F32.PACK_AB R35, RZ, R35 ;  /* 0x00000023ff23723e */ /* 0x000fe200000000ff */
[----:B------:R-:W-:Y:S01]  /*3420*/  @P6 FMUL.FTZ R60, R105, R104 ;  /* 0x00000068693c6220 */ /* 0x000fe20000410000 */
[----:B------:R-:W-:Y:S02]  /*3430*/  PRMT R61, R32, 0x7610, R61 ;  /* 0x00007610203d7816 */ /* 0x000fe4000000003d */
[----:B------:R-:W-:Y:S02]  /*3440*/  PRMT R56, R35, 0x7610, R56 ;  /* 0x0000761023387816 */ /* 0x000fe40000000038 */
[----:B------:R-:W-:-:S04]  /*3450*/  F2FP.F16.F32.PACK_AB R60, RZ, R60 ;  /* 0x0000003cff3c723e */ /* 0x000fc800000000ff */
[----:B------:R-:W-:Y:S01]  /*3460*/  PRMT R58, R60, 0x7610, R58 ;  /* 0x000076103c3a7816 */ /* 0x000fe2000000003a */
[----:B------:R-:W-:Y:S06]  /*3470*/  BRA `(.L_x_4457) ;  /* 0x0000000400387947 */ /* 0x000fec0003800000 */
.L_x_4456:
[C---:B-----5:R-:W-:Y:S01]  /*3480*/  LOP3.LUT P6, RZ, R0.reuse, 0xff, RZ, 0xc0, !PT ;  /* 0x000000ff00ff7812 */ /* 0x060fe200078cc0ff */
[----:B------:R-:W-:Y:S01]  /*3490*/  HFMA2 R63, -RZ, RZ, 0, 0 ;  /* 0x00000000ff3f7431 */ /* 0x000fe200000001ff */
[C---:B------:R-:W-:Y:S02]  /*34a0*/  LOP3.LUT P4, RZ, R0.reuse, 0xff00, RZ, 0xc0, !PT ;  /* 0x0000ff0000ff7812 */ /* 0x040fe4000788c0ff */
[----:B------:R-:W-:-:S09]  /*34b0*/  ISETP.GE.U32.AND P5, PT, R0, 0x1000000, PT ;  /* 0x010000000000780c */ /* 0x000fd20003fa6070 */
[----:B------:R-:W0:Y:S01]  /*34c0*/  @P6 LDC R62, c[0x0][0x408] ;  /* 0x00010200ff3e6b82 */ /* 0x000e220000000800 */
[--C-:B------:R-:W-:Y:S01]  /*34d0*/  @P6 FFMA.FTZ R59, R83, UR4, R91.reuse ;  /* 0x00000004533b6c23 */ /* 0x100fe2000801005b */
[----:B------:R-:W-:Y:S01]  /*34e0*/  @P4 FFMA.FTZ R106, R88, UR4, R91 ;  /* 0x00000004586a4c23 */ /* 0x000fe2000801005b */
[----:B------:R-:W-:Y:S02]  /*34f0*/  @P4 HADD2.F32 R58, -RZ, R58.H0_H0 ;  /* 0x2000003aff3a4230 */ /* 0x000fe40000004100 */
[C-C-:B------:R-:W-:Y:S01]  /*3500*/  @P6 FADD.FTZ R60, R86.reuse, -R59.reuse ;  /* 0x8000003b563c6221 */ /* 0x140fe20000010000 */
[----:B------:R-:W-:Y:S01]  /*3510*/  @P6 FADD.FTZ R59, R86, -R59 ;  /* 0x8000003b563b6221 */ /* 0x000fe20000010000 */
[----:B------:R-:W-:Y:S02]  /*3520*/  @P5 HADD2.F32 R105, -RZ, R112.H1_H1 ;  /* 0x30000070ff695230 */ /* 0x000fe40000004100 */
[----:B------:R-:W-:Y:S01]  /*3530*/  @P4 FADD.FTZ R106, R85, -R106 ;  /* 0x8000006a556a4221 */ /* 0x000fe20000010000 */
[----:B------:R-:W-:-:S03]  /*3540*/  @P6 FMUL.FTZ R60, R60, UR24 ;  /* 0x000000183c3c6c20 */ /* 0x000fc60008410000 */
[----:B------:R-:W-:Y:S01]  /*3550*/  @P4 FMUL.FTZ R106, R106, UR24 ;  /* 0x000000186a6a4c20 */ /* 0x000fe20008410000 */
[----:B------:R-:W-:Y:S01]  /*3560*/  @P6 FMUL.FTZ R61, R60, UR12 ;  /* 0x0000000c3c3d6c20 */ /* 0x000fe20008410000 */
[----:B------:R-:W-:Y:S01]  /*3570*/  @P6 FMUL.FTZ R60, R59, UR24 ;  /* 0x000000183b3c6c20 */ /* 0x000fe20008410000 */
[----:B------:R-:W-:Y:S01]  /*3580*/  MOV R59, RZ ;  /* 0x000000ff003b7202 */ /* 0x000fe20000000f00 */
[----:B------:R-:W-:Y:S02]  /*3590*/  @P4 FMUL.FTZ R106, R106, UR12 ;  /* 0x0000000c6a6a4c20 */ /* 0x000fe40008410000 */
[----:B------:R-:W-:-:S04]  /*35a0*/  @P6 FMUL.FTZ R60, R60, UR12 ;  /* 0x0000000c3c3c6c20 */ /* 0x000fc80008410000 */
[----:B------:R-:W-:Y:S01]  /*35b0*/  @P6 FMUL.FTZ R60, R60, UR25 ;  /* 0x000000193c3c6c20 */ /* 0x000fe20008410000 */
[----:B0-----:R-:W-:Y:S01]  /*35c0*/  @P6 FMUL.FTZ R103, R61, R62 ;  /* 0x0000003e3d676220 */ /* 0x001fe20000410000 */
[----:B------:R-:W-:Y:S01]  /*35d0*/  FFMA.FTZ R62, R92, UR4, R91 ;  /* 0x000000045c3e7c23 */ /* 0x000fe2000801005b */
[----:B------:R-:W-:Y:S02]  /*35e0*/  @P6 HADD2.F32 R61, -RZ, R56.H0_H0 ;  /* 0x20000038ff3d6230 */ /* 0x000fe40000004100 */
[----:B------:R-:W-:Y:S02]  /*35f0*/  @P6 HADD2.F32 R56, -RZ, R102.H0_H0 ;  /* 0x20000066ff386230 */ /* 0x000fe40000004100 */
[----:B------:R-:W-:Y:S01]  /*3600*/  FADD.FTZ R62, R89, -R62 ;  /* 0x8000003e593e7221 */ /* 0x000fe20000010000 */
[----:B------:R-:W-:Y:S01]  /*3610*/  @P6 FMUL.FTZ R63, R61, R60 ;  /* 0x0000003c3d3f6220 */ /* 0x000fe20000410000 */
[----:B------:R-:W-:Y:S01]  /*3620*/  SHF.R.U32.HI R61, RZ, 0x10, R57 ;  /* 0x00000010ff3d7819 */ /* 0x000fe20000011639 */
[----:B------:R-:W-:Y:S01]  /*3630*/  @P6 FMUL.FTZ R59, R56, R103 ;  /* 0x00000067383b6220 */ /* 0x000fe20000410000 */
[----:B------:R-:W-:Y:S01]  /*3640*/  FMUL.FTZ R56, R62, UR24 ;  /* 0x000000183e387c20 */ /* 0x000fe20008410000 */
[----:B------:R-:W-:Y:S01]  /*3650*/  LOP3.LUT P6, RZ, R0, 0xff0000, RZ, 0xc0, !PT ;  /* 0x00ff000000ff7812 */ /* 0x000fe200078cc0ff */
[----:B------:R-:W0:Y:S01]  /*3660*/  @P4 LDC R103, c[0x0][0x408] ;  /* 0x00010200ff674b82 */ /* 0x000e220000000800 */
[----:B------:R-:W-:-:S02]  /*3670*/  @P5 HADD2.F32 R61, -RZ, R61.H0_H0 ;  /* 0x2000003dff3d5230 */ /* 0x000fc40000004100 */
[----:B------:R-:W-:Y:S01]  /*3680*/  FMUL.FTZ R56, R56, UR12 ;  /* 0x0000000c38387c20 */ /* 0x000fe20008410000 */
[----:B------:R-:W-:Y:S02]  /*3690*/  HFMA2 R62, -RZ, RZ, 0, 0 ;  /* 0x00000000ff3e7431 */ /* 0x000fe400000001ff */
[----:B------:R-:W-:Y:S01]  /*36a0*/  FADD.FTZ R63, R32, R63 ;  /* 0x0000003f203f7221 */ /* 0x000fe20000010000 */
[----:B------:R-:W-:Y:S02]  /*36b0*/  HFMA2 R32, -RZ, RZ, 0, 0 ;  /* 0x00000000ff207431 */ /* 0x000fe400000001ff */
[----:B------:R-:W-:Y:S01]  /*36c0*/  FMUL.FTZ R104, R56, UR25 ;  /* 0x0000001938687c20 */ /* 0x000fe20008410000 */
[----:B------:R-:W-:-:S03]  /*36d0*/  MOV R56, RZ ;  /* 0x000000ff00387202 */ /* 0x000fc60000000f00 */
[-C--:B------:R-:W-:Y:S01]  /*36e0*/  @P5 FMUL.FTZ R62, R61, R104.reuse ;  /* 0x000000683d3e5220 */ /* 0x080fe20000410000 */
[----:B------:R-:W-:Y:S01]  /*36f0*/  @P5 FMUL.FTZ R56, R105, R104 ;  /* 0x0000006869385220 */ /* 0x000fe20000410000 */
[----:B------:R-:W1:Y:S01]  /*3700*/  @P4 LDC R61, c[0x0][0x408] ;  /* 0x00010200ff3d4b82 */ /* 0x000e620000000800 */
[--C-:B------:R-:W-:Y:S01]  /*3710*/  @P4 FFMA.FTZ R104, R88, UR4, R91.reuse ;  /* 0x0000000458684c23 */ /* 0x100fe2000801005b */
[----:B------:R-:W-:Y:S01]  /*3720*/  FADD.FTZ R62, R35, R62 ;  /* 0x0000003e233e7221 */ /* 0x000fe20000010000 */
[C-C-:B------:R-:W-:Y:S01]  /*3730*/  @P6 FFMA.FTZ R105, R87.reuse, UR4, R91.reuse ;  /* 0x0000000457696c23 */ /* 0x140fe2000801005b */
[----:B------:R-:W-:Y:S01]  /*3740*/  @P6 FFMA.FTZ R91, R87, UR4, R91 ;  /* 0x00000004575b6c23 */ /* 0x000fe2000801005b */
[----:B------:R-:W-:Y:S01]  /*3750*/  @P4 FADD.FTZ R104, R85, -R104 ;  /* 0x8000006855684221 */ /* 0x000fe20000010000 */
[----:B------:R-:W-:Y:S01]  /*3760*/  F2FP.F16.F32.PACK_AB R56, RZ, R56 ;  /* 0x00000038ff38723e */ /* 0x000fe200000000ff */
[----:B------:R-:W-:Y:S01]  /*3770*/  @P6 FADD.FTZ R105, R90, -R105 ;  /* 0x800000695a696221 */ /* 0x000fe20000010000 */
[----:B------:R-:W2:Y:S01]  /*3780*/  @P6 LDC R60, c[0x0][0x408] ;  /* 0x00010200ff3c6b82 */ /* 0x000ea20000000800 */
[----:B------:R-:W-:Y:S01]  /*3790*/  @P4 FMUL.FTZ R104, R104, UR24 ;  /* 0x0000001868684c20 */ /* 0x000fe20008410000 */
[----:B------:R-:W-:Y:S01]  /*37a0*/  @P6 FADD.FTZ R91, R90, -R91 ;  /* 0x8000005b5a5b6221 */ /* 0x000fe20000010000 */
[----:B------:R-:W-:-:S02]  /*37b0*/  @P6 FMUL.FTZ R105, R105, UR24 ;  /* 0x0000001869696c20 */ /* 0x000fc40008410000 */
[----:B------:R-:W-:Y:S02]  /*37c0*/  @P4 FMUL.FTZ R104, R104, UR12 ;  /* 0x0000000c68684c20 */ /* 0x000fe40008410000 */
[----:B------:R-:W-:Y:S01]  /*37d0*/  @P6 FMUL.FTZ R105, R105, UR12 ;  /* 0x0000000c69696c20 */ /* 0x000fe20008410000 */
[----:B------:R-:W3:Y:S01]  /*37e0*/  @P6 LDC R35, c[0x0][0x408] ;  /* 0x00010200ff236b82 */ /* 0x000ee20000000800 */
[----:B0-----:R-:W-:Y:S01]  /*37f0*/  @P4 FMUL.FTZ R103, R104, R103 ;  /* 0x0000006768674220 */ /* 0x001fe20000410000 */
[----:B------:R-:W-:-:S03]  /*3800*/  @P4 HADD2.F32 R104, -RZ, R102.H1_H1 ;  /* 0x30000066ff684230 */ /* 0x000fc60000004100 */
[----:B------:R-:W-:Y:S01]  /*3810*/  @P4 FMUL.FTZ R32, R58, R103 ;  /* 0x000000673a204220 */ /* 0x000fe20000410000 */
[----:B------:R-:W-:Y:S01]  /*3820*/  @P6 FMUL.FTZ R58, R91, UR24 ;  /* 0x000000185b3a6c20 */ /* 0x000fe20008410000 */
[----:B------:R-:W-:Y:S02]  /*3830*/  @P6 HADD2.F32 R91, -RZ, R57.H0_H0 ;  /* 0x20000039ff5b6230 */ /* 0x000fe40000004100 */
[----:B-1----:R-:W-:Y:S01]  /*3840*/  @P4 FMUL.FTZ R61, R106, R61 ;  /* 0x0000003d6a3d4220 */ /* 0x002fe20000410000 */
[----:B------:R-:W-:Y:S01]  /*3850*/  MOV R57, RZ ;  /* 0x000000ff00397202 */ /* 0x000fe20000000f00 */
[----:B------:R-:W-:Y:S01]  /*3860*/  @P6 FMUL.FTZ R106, R58, UR12 ;  /* 0x0000000c3a6a6c20 */ /* 0x000fe20008410000 */
[----:B------:R-:W-:Y:S01]  /*3870*/  MOV R58, RZ ;  /* 0x000000ff003a7202 */ /* 0x000fe20000000f00 */
[----:B------:R-:W-:Y:S01]  /*3880*/  @P4 FMUL.FTZ R57, R104, R61 ;  /* 0x0000003d68394220 */ /* 0x000fe20000410000 */
[----:B------:R-:W-:Y:S01]  /*3890*/  HFMA2 R103, -RZ, RZ, 0, 0 ;  /* 0x00000000ff677431 */ /* 0x000fe200000001ff */
[----:B------:R-:W-:Y:S01]  /*38a0*/  F2FP.F16.F32.PACK_AB R61, RZ, R59 ;  /* 0x0000003bff3d723e */ /* 0x000fe200000000ff */
[----:B--2---:R-:W-:Y:S01]  /*38b0*/  @P6 FMUL.FTZ R60, R105, R60 ;  /* 0x0000003c693c6220 */ /* 0x004fe20000410000 */
[----:B------:R-:W-:Y:S01]  /*38c0*/  @P6 HADD2.F32 R105, -RZ, R112.H0_H0 ;  /* 0x20000070ff696230 */ /* 0x000fe20000004100 */
[----:B------:R-:W-:-:S02]  /*38d0*/  F2FP.F16.F32.PACK_AB R57, RZ, R57 ;  /* 0x00000039ff39723e */ /* 0x000fc400000000ff */
[----:B------:R-:W-:Y:S01]  /*38e0*/  @P6 FMUL.FTZ R103, R91, R60 ;  /* 0x0000003c5b676220 */ /* 0x000fe20000410000 */
[----:B------:R-:W-:Y:S01]  /*38f0*/  PRMT R59, R56, 0x7610, R59 ;  /* 0x00007610383b7816 */ /* 0x000fe2000000003b */
[----:B------:R-:W-:Y:S01]  /*3900*/  FADD.FTZ R91, R33, R32 ;  /* 0x00000020215b7221 */ /* 0x000fe20000010000 */
[----:B------:R-:W-:Y:S01]  /*3910*/  PRMT R56, R57, 0x7610, R56 ;  /* 0x0000761039387816 */ /* 0x000fe20000000038 */
[----:B---3--:R-:W-:Y:S01]  /*3920*/  @P6 FMUL.FTZ R106, R106, R35 ;  /* 0x000000236a6a6220 */ /* 0x008fe20000410000 */
[----:B------:R-:W-:-:S03]  /*3930*/  FADD.FTZ R103, R34, R103 ;  /* 0x0000006722677221 */ /* 0x000fc60000010000 */
[----:B------:R-:W-:-:S05]  /*3940*/  @P6 FMUL.FTZ R58, R105, R106 ;  /* 0x0000006a693a6220 */ /* 0x000fca0000410000 */
[----:B------:R-:W-:-:S07]  /*3950*/  F2FP.F16.F32.PACK_AB R58, RZ, R58 ;  /* 0x0000003aff3a723e */ /* 0x000fce00000000ff */
.L_x_4457:
        /* <DEDUP_REMOVED lines=16> */
.L_x_4446:
        /* <DEDUP_REMOVED lines=13> */
[----:B------:R-:W-:-:S07]  /*3b30*/  LOP3.LUT P5, RZ, R64, 0xff0000, RZ, 0xc0, !PT ;  /* 0x00ff000040ff7812 */ /* 0x000fce00078ac0ff */
[----:B------:R-:W0:Y:S01]  /*3b40*/  @P0 LDC R62, c[0x0][0x408] ;  /* 0x00010200ff3e0b82 */ /* 0x000e220000000800 */
[--C-:B------:R-:W-:Y:S01]  /*3b50*/  @P0 FFMA.FTZ R59, R3, UR4, R91.reuse ;  /* 0x00000004033b0c23 */ /* 0x100fe2000801005b */
[--C-:B------:R-:W-:Y:S01]  /*3b60*/  @P4 FFMA.FTZ R104, R72, UR4, R91.reuse ;  /* 0x0000000448684c23 */ /* 0x100fe2000801005b */
[----:B------:R-:W-:Y:S02]  /*3b70*/  @P0 HADD2.F32 R61, -RZ, R98.H0_H0 ;  /* 0x20000062ff3d0230 */ /* 0x000fe40000004100 */
[----:B------:R-:W-:Y:S01]  /*3b80*/  @P6 FFMA.FTZ R106, R76, UR4, R91 ;  /* 0x000000044c6a6c23 */ /* 0x000fe2000801005b */
[----:B------:R-:W-:Y:S01]  /*3b90*/  @P0 FADD.FTZ R59, R70, -R59 ;  /* 0x8000003b463b0221 */ /* 0x000fe20000010000 */
[----:B------:R-:W-:Y:S01]  /*3ba0*/  @P4 FADD.FTZ R104, R69, -R104 ;  /* 0x8000006845684221 */ /* 0x000fe20000010000 */
[----:B------:R-:W1:Y:S02]  /*3bb0*/  @P4 LDC R60, c[0x0][0x408] ;  /* 0x00010200ff3c4b82 */ /* 0x000e640000000800 */
[----:B------:R-:W-:Y:S01]  /*3bc0*/  @P0 FFMA.FTZ R59, R59, UR24, R36 ;  /* 0x000000183b3b0c23 */ /* 0x000fe20008010024 */
[----:B------:R-:W-:Y:S01]  /*3bd0*/  @P4 FFMA.FTZ R104, R104, UR24, R37 ;  /* 0x0000001868684c23 */ /* 0x000fe20008010025 */
[----:B------:R-:W-:-:S02]  /*3be0*/  @P6 FADD.FTZ R106, R73, -R106 ;  /* 0x8000006a496a6221 */ /* 0x000fc40000010000 */
[----:B------:R-:W-:Y:S01]  /*3bf0*/  @P0 FMUL.FTZ R59, R59, UR12 ;  /* 0x0000000c3b3b0c20 */ /* 0x000fe20008410000 */
[----:B------:R-:W-:Y:S01]  /*3c00*/  @P4 FMUL.FTZ R63, R104, UR12 ;  /* 0x0000000c683f4c20 */ /* 0x000fe20008410000 */
[----:B------:R-:W-:Y:S01]  /*3c10*/  @P6 FFMA.FTZ R106, R106, UR24, R39 ;  /* 0x000000186a6a6c23 */ /* 0x000fe20008010027 */
[----:B------:R-:W3:Y:S03]  /*3c20*/  @P6 LDC R58, c[0x0][0x408] ;  /* 0x00010200ff3a6b82 */ /* 0x000ee60000000800 */
[----:B------:R-:W-:Y:S01]  /*3c30*/  @P6 FMUL.FTZ R105, R106, UR12 ;  /* 0x0000000c6a696c20 */ /* 0x000fe20008410000 */
[----:B0-----:R-:W-:-:S04]  /*3c40*/  @P0 FMUL.FTZ R62, R59, R62 ;  /* 0x0000003e3b3e0220 */ /* 0x001fc80000410000 */
[----:B------:R-:W0:Y:S01]  /*3c50*/  @P5 LDC R59, c[0x0][0x408] ;  /* 0x00010200ff3b5b82 */ /* 0x000e220000000800 */
[----:B------:R-:W-:Y:S01]  /*3c60*/  @P0 FMUL.FTZ R103, R61, R62 ;  /* 0x0000003e3d670220 */ /* 0x000fe20000410000 */
[----:B------:R-:W-:Y:S02]  /*3c70*/  @P4 HADD2.F32 R61, -RZ, R98.H1_H1 ;  /* 0x30000062ff3d4230 */ /* 0x000fe40000004100 */
[----:B-1----:R-:W-:Y:S01]  /*3c80*/  @P4 FMUL.FTZ R62, R63, R60 ;  /* 0x0000003c3f3e4220 */ /* 0x002fe20000410000 */
[----:B------:R-:W-:Y:S01]  /*3c90*/  @P5 FFMA.FTZ R63, R71, UR4, R91 ;  /* 0x00000004473f5c23 */ /* 0x000fe2000801005b */
[----:B------:R-:W-:Y:S01]  /*3ca0*/  MOV R60, RZ ;  /* 0x000000ff003c7202 */ /* 0x000fe20000000f00 */
[----:B------:R-:W-:Y:S01]  /*3cb0*/  F2F.F16.F32 R103, R103 ;  /* 0x0000006700677304 */ /* 0x000fe20000200800 */
[----:B------:R-:W-:Y:S01]  /*3cc0*/  @P4 FMUL.FTZ R60, R61, R62 ;  /* 0x0000003e3d3c4220 */ /* 0x000fe20000410000 */
[----:B------:R-:W-:Y:S01]  /*3cd0*/  @P5 FADD.FTZ R63, R74, -R63 ;  /* 0x8000003f4a3f5221 */ /* 0x000fe20000010000 */
[----:B------:R-:W-:-:S02]  /*3ce0*/  @P6 HADD2.F32 R61, -RZ, R99.H1_H1 ;  /* 0x30000063ff3d6230 */ /* 0x000fc40000004100 */
[----:B---3--:R-:W-:Y:S01]  /*3cf0*/  @P6 FMUL.FTZ R62, R105, R58 ;  /* 0x0000003a693e6220 */ /* 0x008fe20000410000 */
[----:B------:R-:W-:Y:S01]  /*3d00*/  @P5 FFMA.FTZ R63, R63, UR24, R38 ;  /* 0x000000183f3f5c23 */ /* 0x000fe20008010026 */
[----:B------:R-:W-:Y:S01]  /*3d10*/  CS2R R104, SRZ ;  /* 0x0000000000687805 */ /* 0x000fe2000001ff00 */
[----:B------:R-:W1:Y:S01]  /*3d20*/  F2F.F16.F32 R60, R60 ;  /* 0x0000003c003c7304 */ /* 0x000e620000200800 */
[----:B------:R-:W-:Y:S01]  /*3d30*/  @P6 FMUL.FTZ R105, R61, R62 ;  /* 0x0000003e3d696220 */ /* 0x000fe20000410000 */
[----:B------:R-:W-:Y:S01]  /*3d40*/  @P5 FMUL.FTZ R58, R63, UR12 ;  /* 0x0000000c3f3a5c20 */ /* 0x000fe20008410000 */
[----:B------:R-:W-:Y:S01]  /*3d50*/  @P5 HADD2.F32 R61, -RZ, R99.H0_H0 ;  /* 0x20000063ff3d5230 */ /* 0x000fe20000004100 */
[----:B------:R-:W3:Y:S02]  /*3d60*/  @P0 LDC R63, c[0x0][0x408] ;  /* 0x00010200ff3f0b82 */ /* 0x000ee40000000800 */
[----:B0-----:R-:W-:Y:S02]  /*3d70*/  @P5 FMUL.FTZ R62, R58, R59 ;  /* 0x0000003b3a3e5220 */ /* 0x001fe40000410000 */
[----:B------:R-:W0:Y:S02]  /*3d80*/  F2F.F16.F32 R105, R105 ;  /* 0x0000006900697304 */ /* 0x000e240000200800 */
[----:B------:R-:W-:-:S02]  /*3d90*/  @P5 FMUL.FTZ R104, R61, R62 ;  /* 0x0000003e3d685220 */ /* 0x000fc40000410000 */
[----:B------:R-:W4:Y:S01]  /*3da0*/  LDC.64 R58, c[0x0][0x468] ;  /* 0x00011a00ff3a7b82 */ /* 0x000f220000000a00 */
[----:B-1----:R-:W-:-:S03]  /*3db0*/  IMAD.WIDE.U32 R60, R60, 0x10000, RZ ;  /* 0x000100003c3c7825 */ /* 0x002fc600078e00ff */
[----:B------:R-:W1:Y:S04]  /*3dc0*/  F2F.F16.F32 R104, R104 ;  /* 0x0000006800687304 */ /* 0x000e680000200800 */
[----:B------:R-:W3:Y:S01]  /*3dd0*/  @P5 LDC R62, c[0x0][0x408] ;  /* 0x00010200ff3e5b82 */ /* 0x000ee20000000800 */
[----:B------:R-:W-:Y:S01]  /*3de0*/  LOP3.LUT R60, R60, R103, RZ, 0xfc, !PT ;  /* 0x000000673c3c7212 */ /* 0x000fe200078efcff */
[--C-:B------:R-:W-:Y:S01]  /*3df0*/  @P0 FFMA.FTZ R103, R3, UR4, R91.reuse ;  /* 0x0000000403670c23 */ /* 0x100fe2000801005b */
[----:B0-----:R-:W-:Y:S01]  /*3e00*/  SHF.L.U32 R107, R105, 0x10, RZ ;  /* 0x00000010696b7819 */ /* 0x001fe200000006ff */
[----:B------:R-:W-:Y:S02]  /*3e10*/  @P5 FFMA.FTZ R105, R71, UR4, R91 ;  /* 0x0000000447695c23 */ /* 0x000fe4000801005b */
[----:B------:R-:W-:-:S02]  /*3e20*/  @P0 FADD.FTZ R103, R70, -R103 ;  /* 0x8000006746670221 */ /* 0x000fc40000010000 */
[----:B------:R-:W-:Y:S02]  /*3e30*/  @P5 FADD.FTZ R105, R74, -R105 ;  /* 0x800000694a695221 */ /* 0x000fe40000010000 */
[----:B------:R-:W-:Y:S01]  /*3e40*/  @P0 FFMA.FTZ R103, R103, UR24, R36 ;  /* 0x0000001867670c23 */ /* 0x000fe20008010024 */
[----:B-1----:R-:W-:Y:S01]  /*3e50*/  LOP3.LUT R61, R61, R107, R104, 0xfe, !PT ;  /* 0x0000006b3d3d7212 */ /* 0x002fe200078efe68 */
[----:B------:R-:W-:Y:S02]  /*3e60*/  @P5 FFMA.FTZ R105, R105, UR24, R38 ;  /* 0x0000001869695c23 */ /* 0x000fe40008010026 */
[----:B------:R-:W-:Y:S01]  /*3e70*/  @P0 FMUL.FTZ R104, R103, UR12 ;  /* 0x0000000c67680c20 */ /* 0x000fe20008410000 */
[----:B----4-:R-:W-:-:S04]  /*3e80*/  IMAD.WIDE.U32 R58, R65, 0x8, R58 ;  /* 0x00000008413a7825 */ /* 0x010fc800078e003a */
[----:B------:R-:W-:Y:S01]  /*3e90*/  @P5 FMUL.FTZ R107, R105, UR12 ;  /* 0x0000000c696b5c20 */ /* 0x000fe20008410000 */
[----:B---3--:R-:W-:Y:S01]  /*3ea0*/  @P0 FMUL.FTZ R103, R104, R63 ;  /* 0x0000003f68670220 */ /* 0x008fe20000410000 */
[----:B------:R-:W-:Y:S01]  /*3eb0*/  HFMA2 R63, -RZ, RZ, 0, 0 ;  /* 0x00000000ff3f7431 */ /* 0x000fe200000001ff */
[----:B------:R0:W-:Y:S01]  /*3ec0*/  STG.E.64 desc[UR14][R58.64], R60 ;  /* 0x0000003c3a007986 */ /* 0x0001e2000c101b0e */
[----:B------:R-:W-:Y:S01]  /*3ed0*/  @P5 FMUL.FTZ R62, R107, R62 ;  /* 0x0000003e6b3e5220 */ /* 0x000fe20000410000 */
[----:B0-----:R-:W-:Y:S01]  /*3ee0*/  HFMA2 R60, -RZ, RZ, 0, 0 ;  /* 0x00000000ff3c7431 */ /* 0x001fe200000001ff */
[----:B------:R-:W-:Y:S02]  /*3ef0*/  MOV R59, RZ ;  /* 0x000000ff003b7202 */ /* 0x000fe40000000f00 */
[----:B--2---:R-:W-:Y:S02]  /*3f00*/  @P0 MOV R104, R56 ;  /* 0x0000003800680202 */ /* 0x004fe40000000f00 */
[----:B------:R-:W-:-:S03]  /*3f10*/  @P5 MOV R105, R57 ;  /* 0x0000003900695202 */ /* 0x000fc60000000f00 */
[----:B------:R-:W-:Y:S02]  /*3f20*/  @P0 HADD2.F32 R58, -RZ, R104.H0_H0 ;  /* 0x20000068ff3a0230 */ /* 0x000fe40000004100 */
[----:B------:R-:W-:Y:S01]  /*3f30*/  @P5 HADD2.F32 R105, -RZ, R105.H0_H0 ;  /* 0x20000069ff695230 */ /* 0x000fe20000004100 */
[----:B------:R-:W-:Y:S06]  /*3f40*/  @!P4 BRA `(.L_x_4462) ;  /* 0x000000000020c947 */ /* 0x000fec0003800000 */
[----:B------:R-:W-:Y:S01]  /*3f50*/  FFMA.FTZ R60, R72, UR4, R91 ;  /* 0x00000004483c7c23 */ /* 0x000fe2000801005b */
[----:B------:R-:W-:-:S03]  /*3f60*/  SHF.R.U64 R104, R56, 0x10, R57 ;  /* 0x0000001038687819 */ /* 0x000fc60000001239 */
[----:B------:R-:W-:-:S04]  /*3f70*/  FADD.FTZ R60, R69, -R60 ;  /* 0x8000003c453c7221 */ /* 0x000fc80000010000 */
[----:B------:R-:W-:-:S04]  /*3f80*/  FFMA.FTZ R60, R60, UR24, R37 ;  /* 0x000000183c3c7c23 */ /* 0x000fc80008010025 */
[----:B------:R-:W-:Y:S01]  /*3f90*/  FMUL.FTZ R61, R60, UR12 ;  /* 0x0000000c3c3d7c20 */ /* 0x000fe20008410000 */
[----:B------:R-:W-:-:S03]  /*3fa0*/  HADD2.F32 R60, -RZ, R104.H0_H0 ;  /* 0x20000068ff3c7230 */ /* 0x000fc60000004100 */
[----:B------:R-:W-:-:S04]  /*3fb0*/  FMUL.FTZ R61, R61, UR25 ;  /* 0x000000193d3d7c20 */ /* 0x000fc80008410000 */
[----:B------:R-:W-:-:S07]  /*3fc0*/  FMUL.FTZ R60, R60, R61 ;  /* 0x0000003d3c3c7220 */ /* 0x000fce0000410000 */
.L_x_4462:
[----:B------:R-:W-:Y:S05]  /*3fd0*/  BSYNC.RECONVERGENT B2 ;  /* 0x0000000000027941 */ /* 0x000fea0003800200 */
.L_x_4461:
[----:B------:R-:W-:Y:S01]  /*3fe0*/  BSSY.RECONVERGENT B2, `(.L_x_4463) ;  /* 0x000000e000027945 */ /* 0x000fe20003800200 */
[----:B------:R-:W-:Y:S01]  /*3ff0*/  @P0 FMUL.FTZ R63, R58, R103 ;  /* 0x000000673a3f0220 */ /* 0x000fe20000410000 */
[----:B------:R-:W-:Y:S01]  /*4000*/  FADD.FTZ R60, R53, R60 ;  /* 0x0000003c353c7221 */ /* 0x000fe20000010000 */
[----:B------:R-:W-:Y:S01]  /*4010*/  @P5 FMUL.FTZ R59, R105, R62 ;  /* 0x0000003e693b5220 */ /* 0x000fe20000410000 */
[----:B------:R-:W-:Y:S01]  /*4020*/  MOV R58, RZ ;  /* 0x000000ff003a7202 */ /* 0x000fe20000000f00 */
[----:B------:R-:W-:Y:S06]  /*4030*/  @!P6 BRA `(.L_x_4464) ;  /* 0x000000000020e947 */ /* 0x000fec0003800000 */
[----:B------:R-:W-:Y:S01]  /*4040*/  FFMA.FTZ R56, R76, UR4, R91 ;  /* 0x000000044c387c23 */ /* 0x000fe2000801005b */
[----:B------:R-:W-:-:S03]  /*4050*/  SHF.R.U32.HI R58, RZ, 0x10, R57 ;  /* 0x00000010ff3a7819 */ /* 0x000fc60000011639 */
[----:B------:R-:W-:Y:S02]  /*4060*/  FADD.FTZ R56, R73, -R56 ;  /* 0x8000003849387221 */ /* 0x000fe40000010000 */
[----:B------:R-:W-:Y:S02]  /*4070*/  HADD2.F32 R58, -RZ, R58.H0_H0 ;  /* 0x2000003aff3a7230 */ /* 0x000fe40000004100 */
[----:B------:R-:W-:-:S04]  /*4080*/  FFMA.FTZ R53, R56, UR24, R39 ;  /* 0x0000001838357c23 */ /* 0x000fc80008010027 */
[----:B------:R-:W-:-:S04]  /*4090*/  FMUL.FTZ R53, R53, UR12 ;  /* 0x0000000c35357c20 */ /* 0x000fc80008410000 */
[----:B------:R-:W-:-:S04]  /*40a0*/  FMUL.FTZ R53, R53, UR25 ;  /* 0x0000001935357c20 */ /* 0x000fc80008410000 */
[----:B------:R-:W-:-:S07]  /*40b0*/  FMUL.FTZ R58, R58, R53 ;  /* 0x000000353a3a7220 */ /* 0x000fce0000410000 */
.L_x_4464:
[----:B------:R-:W-:Y:S05]  /*40c0*/  BSYNC.RECONVERGENT B2 ;  /* 0x0000000000027941 */ /* 0x000fea0003800200 */
.L_x_4463:
[----:B------:R-:W-:Y:S01]  /*40d0*/  FADD.FTZ R52, R52, R63 ;  /* 0x0000003f34347221 */ /* 0x000fe20000010000 */
[----:B------:R-:W-:Y:S01]  /*40e0*/  FADD.FTZ R54, R54, R59 ;  /* 0x0000003b36367221 */ /* 0x000fe20000010000 */
[----:B------:R-:W-:Y:S01]  /*40f0*/  FADD.FTZ R55, R55, R58 ;  /* 0x0000003a37377221 */ /* 0x000fe20000010000 */
[----:B------:R-:W-:Y:S02]  /*4100*/  IADD3 R65, PT, PT, R65, 0x80, RZ ;  /* 0x0000008041417810 */ /* 0x000fe40007ffe0ff */
[----:B------:R-:W-:-:S07]  /*4110*/  MOV R53, R60 ;  /* 0x0000003c00357202 */ /* 0x000fce0000000f00 */
.L_x_4460:
[----:B------:R-:W-:Y:S05]  /*4120*/  BSYNC.RECONVERGENT B1 ;  /* 0x0000000000017941 */ /* 0x000fea0003800200 */
.L_x_4459:
        /* <DEDUP_REMOVED lines=84> */
.L_x_4468:
[----:B------:R-:W-:Y:S05]  /*4670*/  BSYNC.RECONVERGENT B2 ;  /* 0x0000000000027941 */ /* 0x000fea0003800200 */
.L_x_4467:
        /* <DEDUP_REMOVED lines=14> */
.L_x_4470:
[----:B------:R-:W-:Y:S05]  /*4760*/  BSYNC.RECONVERGENT B2 ;  /* 0x0000000000027941 */ /* 0x000fea0003800200 */
.L_x_4469:
[----:B------:R-:W-:Y:S01]  /*4770*/  FADD.FTZ R28, R28, R63 ;  /* 0x0000003f1c1c7221 */ /* 0x000fe20000010000 */
[----:B------:R-:W-:Y:S01]  /*4780*/  FADD.FTZ R30, R30, R59 ;  /* 0x0000003b1e1e7221 */ /* 0x000fe20000010000 */
[----:B------:R-:W-:Y:S01]  /*4790*/  FADD.FTZ R31, R31, R58 ;  /* 0x0000003a1f1f7221 */ /* 0x000fe20000010000 */
[----:B------:R-:W-:Y:S02]  /*47a0*/  IADD3 R65, PT, PT, R65, 0x80, RZ ;  /* 0x0000008041417810 */ /* 0x000fe40007ffe0ff */
[----:B------:R-:W-:-:S07]  /*47b0*/  MOV R29, R60 ;  /* 0x0000003c001d7202 */ /* 0x000fce0000000f00 */
.L_x_4466:
[----:B------:R-:W-:Y:S05]  /*47c0*/  BSYNC.RECONVERGENT B1 ;  /* 0x0000000000017941 */ /* 0x000fea0003800200 */
.L_x_4465:
[----:B------:R-:W-:Y:S05]  /*47d0*/  @!P3 BRA `(.L_x_4455) ;  /* 0x0000001400a8b947 */ /* 0x000fea0003800000 */
[----:B------:R-:W0:Y:S02]  /*47e0*/  LDC.64 R56, c[0x0][0x390] ;  /* 0x0000e400ff387b82 */ /* 0x000e240000000a00 */
[----:B0-----:R-:W-:-:S06]  /*47f0*/  IMAD.WIDE.U32 R56, R65, 0x8, R56 ;  /* 0x0000000841387825 */ /* 0x001fcc00078e0038 */
[----:B------:R-:W2:Y:S01]  /*4800*/  LDG.E.64 R56, desc[UR14][R56.64] ;  /* 0x0000000e38387981 */ /* 0x000ea2000c1e1b00 */
[----:B-----5:R-:W-:Y:S01]  /*4810*/  LOP3.LUT P4, RZ, R0, 0xff00, RZ, 0xc0, !PT ;  /* 0x0000ff0000ff7812 */ /* 0x020fe2000788c0ff */
[----:B------:R-:W-:Y:S01]  /*4820*/  FFMA.FTZ R62, R92, UR4, R91 ;  /* 0x000000045c3e7c23 */ /* 0x000fe2000801005b */
[C---:B------:R-:W-:Y:S01]  /*4830*/  LOP3.LUT P0, RZ, R0.reuse, 0xff, RZ, 0xc0, !PT ;  /* 0x000000ff00ff7812 */ /* 0x040fe2000780c0ff */
[----:B------:R-:W-:Y:S01]  /*4840*/  HFMA2 R60, -RZ, RZ, 0, 0 ;  /* 0x00000000ff3c7431 */ /* 0x000fe200000001ff */
[C---:B------:R-:W-:Y:S01]  /*4850*/  LOP3.LUT P5, RZ, R0.reuse, 0xff0000, RZ, 0xc0, !PT ;  /* 0x00ff000000ff7812 */ /* 0x040fe200078ac0ff */
[----:B------:R-:W-:Y:S01]  /*4860*/  FADD.FTZ R104, R89, -R62 ;  /* 0x8000003e59687221 */ /* 0x000fe20000010000 */
[----:B------:R-:W-:Y:S01]  /*4870*/  ISETP.GE.U32.AND P6, PT, R0, 0x1000000, PT ;  /* 0x010000000000780c */ /* 0x000fe20003fc6070 */
[----:B------:R-:W-:Y:S01]  /*4880*/  BSSY.RECONVERGENT B1, `(.L_x_4471) ;  /* 0x000004e000017945 */ /* 0x000fe20003800200 */
[----:B------:R-:W-:Y:S01]  /*4890*/  MOV R63, RZ ;  /* 0x000000ff003f7202 */ /* 0x000fe20000000f00 */
[----:B------:R-:W-:-:S04]  /*48a0*/  FFMA.FTZ R61, R104, UR24, R47 ;  /* 0x00000018683d7c23 */ /* 0x000fc8000801002f */
[--C-:B------:R-:W-:Y:S01]  /*48b0*/  @P4 FFMA.FTZ R58, R88, UR4, R91.reuse ;  /* 0x00000004583a4c23 */ /* 0x100fe2000801005b */
[----:B------:R-:W-:Y:S01]  /*48c0*/  FMUL.FTZ R61, R61, UR12 ;  /* 0x0000000c3d3d7c20 */ /* 0x000fe20008410000 */
[----:B------:R-:W0:Y:S01]  /*48d0*/  @P0 LDC R59, c[0x0][0x408] ;  /* 0x00010200ff3b0b82 */ /* 0x000e220000000800 */
[--C-:B------:R-:W-:Y:S01]  /*48e0*/  @P0 FFMA.FTZ R103, R83, UR4, R91.reuse ;  /* 0x0000000453670c23 */ /* 0x100fe2000801005b */
[----:B------:R-:W-:Y:S01]  /*48f0*/  @P4 FADD.FTZ R62, R85, -R58 ;  /* 0x8000003a553e4221 */ /* 0x000fe20000010000 */
[----:B------:R-:W-:Y:S02]  /*4900*/  @P4 HADD2.F32 R104, -RZ, R102.H1_H1 ;  /* 0x30000066ff684230 */ /* 0x000fe40000004100 */
[----:B------:R-:W-:Y:S01]  /*4910*/  @P0 FFMA.FTZ R109, R83, UR4, R91 ;  /* 0x00000004536d0c23 */ /* 0x000fe2000801005b */
[----:B------:R-:W-:Y:S01]  /*4920*/  @P0 FADD.FTZ R103, R86, -R103 ;  /* 0x8000006756670221 */ /* 0x000fe20000010000 */
[----:B------:R-:W-:Y:S01]  /*4930*/  @P4 FFMA.FTZ R62, R62, UR24, R45 ;  /* 0x000000183e3e4c23 */ /* 0x000fe2000801002d */
[----:B------:R-:W-:Y:S01]  /*4940*/  @P6 HADD2.F32 R107, -RZ, R112.H1_H1 ;  /* 0x30000070ff6b6230 */ /* 0x000fe20000004100 */
[----:B------:R-:W1:Y:S01]  /*4950*/  @P5 LDC R58, c[0x0][0x408] ;  /* 0x00010200ff3a5b82 */ /* 0x000e620000000800 */
[----:B------:R-:W-:Y:S01]  /*4960*/  @P0 FFMA.FTZ R103, R103, UR24, R44 ;  /* 0x0000001867670c23 */ /* 0x000fe2000801002c */
[----:B------:R-:W-:Y:S01]  /*4970*/  @P4 FMUL.FTZ R105, R62, UR12 ;  /* 0x0000000c3e694c20 */ /* 0x000fe20008410000 */
[----:B------:R-:W-:Y:S01]  /*4980*/  FMUL.FTZ R62, R61, UR25 ;  /* 0x000000193d3e7c20 */ /* 0x000fe20008410000 */
[----:B------:R-:W-:Y:S01]  /*4990*/  @P5 FFMA.FTZ R61, R87, UR4, R91 ;  /* 0x00000004573d5c23 */ /* 0x000fe2000801005b */
[----:B------:R-:W-:Y:S01]  /*49a0*/  @P0 FMUL.FTZ R106, R103, UR12 ;  /* 0x0000000c676a0c20 */ /* 0x000fe20008410000 */
[----:B------:R-:W-:Y:S01]  /*49b0*/  @P4 FMUL.FTZ R105, R105, UR25 ;  /* 0x0000001969694c20 */ /* 0x000fe20008410000 */
[----:B------:R-:W-:Y:S01]  /*49c0*/  @P6 FMUL.FTZ R63, R107, R62 ;  /* 0x0000003e6b3f6220 */ /* 0x000fe20000410000 */
[----:B------:R-:W-:Y:S01]  /*49d0*/  @P5 FADD.FTZ R61, R90, -R61 ;  /* 0x8000003d5a3d5221 */ /* 0x000fe20000010000 */
[----:B------:R-:W-:Y:S01]  /*49e0*/  @P0 FADD.FTZ R109, R86, -R109 ;  /* 0x8000006d566d0221 */ /* 0x000fe20000010000 */
[----:B------:R-:W-:Y:S01]  /*49f0*/  @P4 FMUL.FTZ R60, R104, R105 ;  /* 0x00000069683c4220 */ /* 0x000fe20000410000 */
[----:B------:R-:W-:-:S02]  /*4a00*/  HFMA2 R104, -RZ, RZ, 0, 0 ;  /* 0x00000000ff687431 */ /* 0x000fc400000001ff */
[----:B------:R-:W-:Y:S01]  /*4a10*/  @P5 FFMA.FTZ R103, R61, UR24, R46 ;  /* 0x000000183d675c23 */ /* 0x000fe2000801002e */
[----:B------:R-:W-:Y:S01]  /*4a20*/  @P0 HADD2.F32 R61, -RZ, R102.H0_H0 ;  /* 0x20000066ff3d0230 */ /* 0x000fe20000004100 */
[----:B------:R-:W3:Y:S02]  /*4a30*/  F2F.F16.F32 R63, R63 ;  /* 0x0000003f003f7304 */ /* 0x000ee40000200800 */
[----:B------:R-:W-:Y:S01]  /*4a40*/  @P5 FMUL.FTZ R103, R103, UR12 ;  /* 0x0000000c67675c20 */ /* 0x000fe20008410000 */
[----:B0-----:R-:W-:-:S04]  /*4a50*/  @P0 FMUL.FTZ R106, R106, R59 ;  /* 0x0000003b6a6a0220 */ /* 0x001fc80000410000 */
[----:B------:R-:W-:Y:S01]  /*4a60*/  @P0 FMUL.FTZ R104, R61, R106 ;  /* 0x0000006a3d680220 */ /* 0x000fe20000410000 */
[----:B------:R-:W-:Y:S01]  /*4a70*/  @P5 HADD2.F32 R61, -RZ, R112.H0_H0 ;  /* 0x20000070ff3d5230 */ /* 0x000fe20000004100 */
[----:B------:R-:W-:Y:S01]  /*4a80*/  MOV R106, RZ ;  /* 0x000000ff006a7202 */ /* 0x000fe20000000f00 */
[----:B-1----:R-:W-:Y:S01]  /*4a90*/  @P5 FMUL.FTZ R108, R103, R58 ;  /* 0x0000003a676c5220 */ /* 0x002fe20000410000 */
[----:B------:R-:W0:Y:S01]  /*4aa0*/  F2F.F16.F32 R60, R60 ;  /* 0x0000003c003c7304 */ /* 0x000e220000200800 */
[----:B------:R-:W1:Y:S02]  /*4ab0*/  LDC.64 R58, c[0x0][0x468] ;  /* 0x00011a00ff3a7b82 */ /* 0x000e640000000a00 */
[----:B------:R-:W-:Y:S01]  /*4ac0*/  @P5 FMUL.FTZ R106, R61, R108 ;  /* 0x0000006c3d6a5220 */ /* 0x000fe20000410000 */
[----:B---3--:R-:W-:-:S04]  /*4ad0*/  SHF.L.U32 R107, R63, 0x10, RZ ;  /* 0x000000103f6b7819 */ /* 0x008fc800000006ff */
[----:B------:R-:W3:Y:S01]  /*4ae0*/  F2F.F16.F32 R105, R104 ;  /* 0x0000006800697304 */ /* 0x000ee20000200800 */
[----:B------:R-:W4:Y:S01]  /*4af0*/  @P0 LDC R103, c[0x0][0x408] ;  /* 0x00010200ff670b82 */ /* 0x000f220000000800 */
[----:B0-----:R-:W-:-:S06]  /*4b00*/  IMAD.WIDE.U32 R60, R60, 0x10000, RZ ;  /* 0x000100003c3c7825 */ /* 0x001fcc00078e00ff */
[----:B------:R-:W0:Y:S01]  /*4b10*/  F2F.F16.F32 R106, R106 ;  /* 0x0000006a006a7304 */ /* 0x000e220000200800 */
[----:B------:R-:W4:Y:S01]  /*4b20*/  @P5 LDC R63, c[0x0][0x408] ;  /* 0x00010200ff3f5b82 */ /* 0x000f220000000800 */
[----:B---3--:R-:W-:Y:S01]  /*4b30*/  LOP3.LUT R60, R60, R105, RZ, 0xfc, !PT ;  /* 0x000000693c3c7212 */ /* 0x008fe200078efcff */
[----:B------:R-:W-:Y:S01]  /*4b40*/  @P5 FFMA.FTZ R105, R87, UR4, R91 ;  /* 0x0000000457695c23 */ /* 0x000fe2000801005b */
[----:B-1----:R-:W-:-:S04]  /*4b50*/  IMAD.WIDE.U32 R58, R65, 0x8, R58 ;  /* 0x00000008413a7825 */ /* 0x002fc800078e003a */
[----:B------:R-:W-:Y:S01]  /*4b60*/  @P0 FFMA.FTZ R65, R109, UR24, R44 ;  /* 0x000000186d410c23 */ /* 0x000fe2000801002c */
[----:B------:R-:W-:Y:S01]  /*4b70*/  @P5 FADD.FTZ R105, R90, -R105 ;  /* 0x800000695a695221 */ /* 0x000fe20000010000 */
[----:B0-----:R-:W-:Y:S02]  /*4b80*/  LOP3.LUT R61, R61, R107, R106, 0xfe, !PT ;  /* 0x0000006b3d3d7212 */ /* 0x001fe400078efe6a */
[----:B------:R-:W-:Y:S01]  /*4b90*/  @P0 FMUL.FTZ R106, R65, UR12 ;  /* 0x0000000c416a0c20 */ /* 0x000fe20008410000 */
[----:B------:R-:W-:Y:S02]  /*4ba0*/  HFMA2 R65, -RZ, RZ, 0, 0 ;  /* 0x00000000ff417431 */ /* 0x000fe400000001ff */
[----:B------:R-:W-:Y:S01]  /*4bb0*/  @P5 FFMA.FTZ R105, R105, UR24, R46 ;  /* 0x0000001869695c23 */ /* 0x000fe2000801002e */
[----:B----4-:R-:W-:Y:S01]  /*4bc0*/  @P0 FMUL.FTZ R103, R106, R103 ;  /* 0x000000676a670220 */ /* 0x010fe20000410000 */
[----:B------:R0:W-:Y:S02]  /*4bd0*/  STG.E.64 desc[UR14][R58.64], R60 ;  /* 0x0000003c3a007986 */ /* 0x0001e4000c101b0e */
[----:B0-----:R-:W-:Y:S01]  /*4be0*/  @P5 FMUL.FTZ R60, R105, UR12 ;  /* 0x0000000c693c5c20 */ /* 0x001fe20008410000 */
[----:B------:R-:W-:-:S03]  /*4bf0*/  MOV R59, RZ ;  /* 0x000000ff003b7202 */ /* 0x000fc60000000f00 */
[----:B------:R-:W-:Y:S01]  /*4c00*/  @P5 FMUL.FTZ R63, R60, R63 ;  /* 0x0000003f3c3f5220 */ /* 0x000fe20000410000 */
[----:B--2---:R-:W-:Y:S02]  /*4c10*/  @P0 MOV R104, R56 ;  /* 0x0000003800680202 */ /* 0x004fe40000000f00 */
[----:B------:R-:W-:-:S03]  /*4c20*/  @P6 SHF.R.U32.HI R106, RZ, 0x10, R57 ;  /* 0x00000010ff6a6819 */ /* 0x000fc60000011639 */
[----:B------:R-:W-:Y:S02]  /*4c30*/  @P0 HADD2.F32 R104, -RZ, R104.H0_H0 ;  /* 0x20000068ff680230 */ /* 0x000fe40000004100 */
[----:B------:R-:W-:-:S03]  /*4c40*/  @P6 HADD2.F32 R61, -RZ, R106.H0_H0 ;  /* 0x2000006aff3d6230 */ /* 0x000fc60000004100 */
[----:B------:R-:W-:Y:S01]  /*4c50*/  @P0 FMUL.FTZ R65, R104, R103 ;  /* 0x0000006768410220 */ /* 0x000fe20000410000 */
[----:B------:R-:W-:Y:S01]  /*4c60*/  @P5 MOV R103, R57 ;  /* 0x0000003900675202 */ /* 0x000fe20000000f00 */
[----:B------:R-:W-:Y:S02]  /*4c70*/  HFMA2 R104, -RZ, RZ, 0, 0 ;  /* 0x00000000ff687431 */ /* 0x000fe400000001ff */
[----:B------:R-:W-:Y:S01]  /*4c80*/  @P6 FMUL.FTZ R104, R62, R61 ;  /* 0x0000003d3e686220 */ /* 0x000fe20000410000 */
[----:B------:R-:W-:Y:S01]  /*4c90*/  FADD.FTZ R65, R32, R65 ;  /* 0x0000004120417221 */ /* 0x000fe20000010000 */
[----:B------:R-:W-:Y:S02]  /*4ca0*/  HFMA2 R32, -RZ, RZ, 0, 0 ;  /* 0x00000000ff207431 */ /* 0x000fe400000001ff */
[----:B------:R-:W-:-:S05]  /*4cb0*/  @P5 HADD2.F32 R58, -RZ, R103.H0_H0 ;  /* 0x20000067ff3a5230 */ /* 0x000fca0000004100 */
[----:B------:R-:W-:Y:S01]  /*4cc0*/  @P5 FMUL.FTZ R59, R58, R63 ;  /* 0x0000003f3a3b5220 */ /* 0x000fe20000410000 */
        /* <DEDUP_REMOVED lines=9> */
.L_x_4472:
[----:B------:R-:W-:Y:S05]  /*4d60*/  BSYNC.RECONVERGENT B1 ;  /* 0x0000000000017941 */ /* 0x000fea0003800200 */
.L_x_4471:
[----:B------:R-:W-:Y:S01]  /*4d70*/  FADD.FTZ R33, R33, R32 ;  /* 0x0000002021217221 */ /* 0x000fe20000010000 */
[----:B------:R-:W-:Y:S01]  /*4d80*/  FADD.FTZ R35, R35, R104 ;  /* 0x0000006823237221 */ /* 0x000fe20000010000 */
[----:B------:R-:W-:Y:S01]  /*4d90*/  FADD.FTZ R34, R34, R59 ;  /* 0x0000003b22227221 */ /* 0x000fe20000010000 */
[----:B------:R-:W-:Y:S01]  /*4da0*/  MOV R32, R65 ;  /* 0x0000004100207202 */ /* 0x000fe20000000f00 */
[----:B------:R-:W-:Y:S06]  /*4db0*/  BRA `(.L_x_4455) ;  /* 0x0000001000307947 */ /* 0x000fec0003800000 */
.L_x_4458:
        /* <DEDUP_REMOVED lines=9> */
[C---:B------:R-:W-:Y:S01]  /*4e50*/  ISETP.GE.U32.AND P6, PT, R64.reuse, 0x1000000, PT ;  /* 0x010000004000780c */ /* 0x040fe20003fc6070 */
[----:B------:R-:W-:Y:S01]  /*4e60*/  FADD.FTZ R48, R69, -R48 ;  /* 0x8000003045307221 */ /* 0x000fe20000010000 */
[----:B------:R-:W-:Y:S01]  /*4e70*/  LOP3.LUT P0, RZ, R64, 0xff, RZ, 0xc0, !PT ;  /* 0x000000ff40ff7812 */ /* 0x000fe2000780c0ff */
[----:B------:R-:W-:Y:S01]  /*4e80*/  FADD.FTZ R57, R74, -R57 ;  /* 0x800000394a397221 */ /* 0x000fe20000010000 */
[----:B------:R-:W-:Y:S01]  /*4e90*/  FFMA.FTZ R106, R76, UR4, R91 ;  /* 0x000000044c6a7c23 */ /* 0x000fe2000801005b */
[----:B------:R-:W-:Y:S01]  /*4ea0*/  FFMA.FTZ R49, R48, UR24, R37 ;  /* 0x0000001830317c23 */ /* 0x000fe20008010025 */
[----:B------:R-:W-:-:S02]  /*4eb0*/  HFMA2 R60, -RZ, RZ, 0, 0 ;  /* 0x00000000ff3c7431 */ /* 0x000fc400000001ff */
[----:B------:R-:W-:Y:S01]  /*4ec0*/  FFMA.FTZ R50, R57, UR24, R38 ;  /* 0x0000001839327c23 */ /* 0x000fe20008010026 */
[----:B------:R-:W-:Y:S01]  /*4ed0*/  FADD.FTZ R106, R73, -R106 ;  /* 0x8000006a496a7221 */ /* 0x000fe20000010000 */
[----:B------:R-:W0:Y:S01]  /*4ee0*/  @P4 LDC R51, c[0x0][0x408] ;  /* 0x00010200ff334b82 */ /* 0x000e220000000800 */
[----:B------:R-:W-:Y:S01]  /*4ef0*/  @P4 FMUL.FTZ R48, R49, UR12 ;  /* 0x0000000c31304c20 */ /* 0x000fe20008410000 */
[----:B------:R-:W-:Y:S01]  /*4f00*/  @P5 HADD2.F32 R58, -RZ, R99.H0_H0 ;  /* 0x20000063ff3a5230 */ /* 0x000fe20000004100 */
[----:B------:R-:W-:Y:S01]  /*4f10*/  MOV R111, RZ ;  /* 0x000000ff006f7202 */ /* 0x000fe20000000f00 */
[----:B------:R-:W-:Y:S01]  /*4f20*/  HFMA2 R105, -RZ, RZ, 0, 0 ;  /* 0x00000000ff697431 */ /* 0x000fe200000001ff */
[----:B------:R-:W-:Y:S01]  /*4f30*/  MOV R109, RZ ;  /* 0x000000ff006d7202 */ /* 0x000fe20000000f00 */
[----:B------:R-:W-:Y:S01]  /*4f40*/  HFMA2 R113, -RZ, RZ, 0, 0 ;  /* 0x00000000ff717431 */ /* 0x000fe200000001ff */
[----:B------:R-:W-:Y:S01]  /*4f50*/  MOV R114, RZ ;  /* 0x000000ff00727202 */ /* 0x000fe20000000f00 */
[----:B------:R-:W1:Y:S08]  /*4f60*/  @P5 LDC R104, c[0x0][0x408] ;  /* 0x00010200ff685b82 */ /* 0x000e700000000800 */
[----:B------:R-:W3:Y:S08]  /*4f70*/  @P6 LDC R56, c[0x0][0x408] ;  /* 0x00010200ff386b82 */ /* 0x000ef00000000800 */
[----:B------:R-:W4:Y:S01]  /*4f80*/  @P0 LDC R57, c[0x0][0x408] ;  /* 0x00010200ff390b82 */ /* 0x000f220000000800 */
[----:B0-----:R-:W-:Y:S01]  /*4f90*/  @P4 FMUL.FTZ R59, R48, R51 ;  /* 0x00000033303b4220 */ /* 0x001fe20000410000 */
[----:B------:R-:W-:Y:S01]  /*4fa0*/  @P5 FMUL.FTZ R51, R50, UR12 ;  /* 0x0000000c32335c20 */ /* 0x000fe20008410000 */
[----:B------:R-:W-:-:S03]  /*4fb0*/  @P4 HADD2.F32 R48, -RZ, R98.H1_H1 ;  /* 0x30000062ff304230 */ /* 0x000fc60000004100 */
[----:B-1----:R-:W-:Y:S01]  /*4fc0*/  @P5 FMUL.FTZ R61, R51, R104 ;  /* 0x00000068333d5220 */ /* 0x002fe20000410000 */
[----:B------:R-:W-:Y:S01]  /*4fd0*/  FFMA.FTZ R51, R3, UR4, R91 ;  /* 0x0000000403337c23 */ /* 0x000fe2000801005b */
[----:B------:R-:W-:Y:S01]  /*4fe0*/  @P4 FMUL.FTZ R60, R48, R59 ;  /* 0x0000003b303c4220 */ /* 0x000fe20000410000 */
[----:B------:R-:W0:Y:S01]  /*4ff0*/  @P0 LDC R107, c[0x0][0x408] ;  /* 0x00010200ff6b0b82 */ /* 0x000e220000000800 */
[----:B------:R-:W-:Y:S01]  /*5000*/  @P5 FMUL.FTZ R111, R58, R61 ;  /* 0x0000003d3a6f5220 */ /* 0x000fe20000410000 */
[----:B------:R-:W-:Y:S01]  /*5010*/  FADD.FTZ R59, R70, -R51 ;  /* 0x80000033463b7221 */ /* 0x000fe20000010000 */
[----:B------:R-:W-:Y:S02]  /*5020*/  FFMA.FTZ R51, R106, UR24, R39 ;  /* 0x000000186a337c23 */ /* 0x000fe40008010027 */
[----:B------:R-:W1:Y:S01]  /*5030*/  F2F.F16.F32 R60, R60 ;  /* 0x0000003c003c7304 */ /* 0x000e620000200800 */
[----:B------:R-:W-:Y:S01]  /*5040*/  FFMA.FTZ R48, R59, UR24, R36 ;  /* 0x000000183b307c23 */ /* 0x000fe20008010024 */
[----:B------:R-:W-:Y:S01]  /*5050*/  @P6 FMUL.FTZ R61, R51, UR12 ;  /* 0x0000000c333d6c20 */ /* 0x000fe20008410000 */
[----:B------:R-:W-:Y:S01]  /*5060*/  @P6 HADD2.F32 R59, -RZ, R99.H1_H1 ;  /* 0x30000063ff3b6230 */ /* 0x000fe20000004100 */
[----:B------:R-:W0:Y:S01]  /*5070*/  @P4 LDC R108, c[0x0][0x408] ;  /* 0x00010200ff6c4b82 */ /* 0x000e220000000800 */
[----:B------:R-:W-:Y:S01]  /*5080*/  @P0 FMUL.FTZ R58, R48, UR12 ;  /* 0x0000000c303a0c20 */ /* 0x000fe20008410000 */
[----:B---3--:R-:W-:Y:S01]  /*5090*/  @P6 FMUL.FTZ R56, R61, R56 ;  /* 0x000000383d386220 */ /* 0x008fe20000410000 */
[----:B------:R-:W-:Y:S01]  /*50a0*/  @P0 HADD2.F32 R61, -RZ, R98.H0_H0 ;  /* 0x20000062ff3d0230 */ /* 0x000fe20000004100 */
[----:B------:R-:W-:Y:S01]  /*50b0*/  F2F.F16.F32 R111, R111 ;  /* 0x0000006f006f7304 */ /* 0x000fe20000200800 */
[----:B----4-:R-:W-:Y:S01]  /*50c0*/  @P0 FMUL.FTZ R104, R58, R57 ;  /* 0x000000393a680220 */ /* 0x010fe20000410000 */
[----:B------:R-:W-:Y:S01]  /*50d0*/  @P6 FMUL.FTZ R105, R59, R56 ;  /* 0x000000383b696220 */ /* 0x000fe20000410000 */
[----:B------:R-:W-:Y:S01]  /*50e0*/  @P6 FMUL.FTZ R115, R51, UR12 ;  /* 0x0000000c33736c20 */ /* 0x000fe20008410000 */
[----:B------:R-:W3:Y:S01]  /*50f0*/  LDC.64 R58, c[0x0][0x478] ;  /* 0x00011e00ff3a7b82 */ /* 0x000ee20000000a00 */
[----:B------:R-:W-:Y:S01]  /*5100*/  @P0 FMUL.FTZ R109, R61, R104 ;  /* 0x000000683d6d0220 */ /* 0x000fe20000410000 */
[----:B------:R-:W-:Y:S01]  /*5110*/  @P0 FMUL.FTZ R104, R48, UR12 ;  /* 0x0000000c30680c20 */ /* 0x000fe20008410000 */
[----:B-1----:R-:W-:Y:S01]  /*5120*/  IMAD.WIDE.U32 R60, R60, 0x10000, RZ ;  /* 0x000100003c3c7825 */ /* 0x002fe200078e00ff */
[----:B------:R-:W1:Y:S03]  /*5130*/  F2F.F16.F32 R110, R105 ;  /* 0x00000069006e7304 */ /* 0x000e660000200800 */
[----:B0-----:R-:W-:Y:S01]  /*5140*/  @P0 FMUL.FTZ R107, R104, R107 ;  /* 0x0000006b686b0220 */ /* 0x001fe20000410000 */
[----:B------:R-:W0:Y:S04]  /*5150*/  LDC.64 R56, c[0x0][0x468] ;  /* 0x00011a00ff387b82 */ /* 0x000e280000000a00 */
[----:B------:R-:W4:Y:S04]  /*5160*/  F2F.F16.F32 R109, R109 ;  /* 0x0000006d006d7304 */ /* 0x000f280000200800 */
[----:B------:R-:W0:Y:S01]  /*5170*/  @P5 LDC R103, c[0x0][0x408] ;  /* 0x00010200ff675b82 */ /* 0x000e220000000800 */
[----:B-1----:R-:W-:-:S04]  /*5180*/  SHF.L.U32 R110, R110, 0x10, RZ ;  /* 0x000000106e6e7819 */ /* 0x002fc800000006ff */
[----:B------:R-:W-:-:S03]  /*5190*/  LOP3.LUT R61, R61, R110, R111, 0xfe, !PT ;  /* 0x0000006e3d3d7212 */ /* 0x000fc600078efe6f */
[----:B------:R-:W1:Y:S01]  /*51a0*/  @P6 LDC R106, c[0x0][0x408] ;  /* 0x00010200ff6a6b82 */ /* 0x000e620000000800 */
[----:B---3--:R-:W-:-:S04]  /*51b0*/  IMAD.WIDE.U32 R58, R65, 0x10, R58 ;  /* 0x00000010413a7825 */ /* 0x008fc800078e003a */
[----:B------:R-:W-:Y:S01]  /*51c0*/  @P4 FMUL.FTZ R111, R49, UR12 ;  /* 0x0000000c316f4c20 */ /* 0x000fe20008410000 */
[----:B----4-:R-:W-:Y:S01]  /*51d0*/  LOP3.LUT R60, R60, R109, RZ, 0xfc, !PT ;  /* 0x0000006d3c3c7212 */ /* 0x010fe200078efcff */
[----:B------:R-:W-:Y:S01]  /*51e0*/  @P5 FMUL.FTZ R110, R50, UR12 ;  /* 0x0000000c326e5c20 */ /* 0x000fe20008410000 */
[----:B------:R-:W-:Y:S01]  /*51f0*/  HFMA2 R109, -RZ, RZ, 0, 0 ;  /* 0x00000000ff6d7431 */ /* 0x000fe200000001ff */
[----:B------:R3:W-:Y:S01]  /*5200*/  STG.E.128 desc[UR14][R58.64], R48 ;  /* 0x000000303a007986 */ /* 0x0007e2000c101d0e */
[----:B------:R-:W-:Y:S01]  /*5210*/  @P4 FMUL.FTZ R108, R111, R108 ;  /* 0x0000006c6f6c4220 */ /* 0x000fe20000410000 */
[C---:B0-----:R-:W-:Y:S01]  /*5220*/  IMAD.WIDE.U32 R56, R65.reuse, 0x8, R56 ;  /* 0x0000000841387825 */ /* 0x041fe200078e0038 */
[----:B------:R-:W-:-:S04]  /*5230*/  IADD3 R65, PT, PT, R65, 0x80, RZ ;  /* 0x0000008041417810 */ /* 0x000fc80007ffe0ff */
[----:B------:R3:W-:Y:S01]  /*5240*/  STG.E.64 desc[UR14][R56.64], R60 ;  /* 0x0000003c38007986 */ /* 0x0007e2000c101b0e */
[----:B------:R-:W-:Y:S01]  /*5250*/  @P5 FMUL.FTZ R103, R110, R103 ;  /* 0x000000676e675220 */ /* 0x000fe20000410000 */
[----:B------:R-:W-:Y:S01]  /*5260*/  MOV R110, RZ ;  /* 0x000000ff006e7202 */ /* 0x000fe20000000f00 */
[----:B-1----:R-:W-:Y:S01]  /*5270*/  @P6 FMUL.FTZ R106, R115, R106 ;  /* 0x0000006a736a6220 */ /* 0x002fe20000410000 */
[----:B--2---:R-:W-:Y:S02]  /*5280*/  @P0 MOV R104, R62 ;  /* 0x0000003e00680202 */ /* 0x004fe40000000f00 */
[--C-:B------:R-:W-:Y:S02]  /*5290*/  @P4 SHF.R.U64 R62, R62, 0x10, R63.reuse ;  /* 0x000000103e3e4819 */ /* 0x100fe4000000123f */
[----:B------:R-:W-:Y:S01]  /*52a0*/  @P5 MOV R105, R63 ;  /* 0x0000003f00695202 */ /* 0x000fe20000000f00 */
[----:B------:R-:W-:Y:S01]  /*52b0*/  @P0 HADD2.F32 R104, -RZ, R104.H0_H0 ;  /* 0x20000068ff680230 */ /* 0x000fe20000004100 */
[----:B------:R-:W-:Y:S01]  /*52c0*/  @P6 SHF.R.U32.HI R63, RZ, 0x10, R63 ;  /* 0x00000010ff3f6819 */ /* 0x000fe2000001163f */
[----:B------:R-:W-:-:S02]  /*52d0*/  @P4 HADD2.F32 R111, -RZ, R62.H0_H0 ;  /* 0x2000003eff6f4230 */ /* 0x000fc40000004100 */
[----:B------:R-:W-:Y:S02]  /*52e0*/  @P5 HADD2.F32 R62, -RZ, R105.H0_H0 ;  /* 0x20000069ff3e5230 */ /* 0x000fe40000004100 */
[----:B------:R-:W-:Y:S01]  /*52f0*/  @P0 FMUL.FTZ R109, R104, R107 ;  /* 0x0000006b686d0220 */ /* 0x000fe20000410000 */
[----:B------:R-:W-:Y:S02]  /*5300*/  @P6 HADD2.F32 R63, -RZ, R63.H0_H0 ;  /* 0x2000003fff3f6230 */ /* 0x000fe40000004100 */
[----:B------:R-:W-:Y:S01]  /*5310*/  @P4 FMUL.FTZ R110, R111, R108 ;  /* 0x0000006c6f6e4220 */ /* 0x000fe20000410000 */
[----:B------:R-:W-:Y:S01]  /*5320*/  @P5 FMUL.FTZ R113, R62, R103 ;  /* 0x000000673e715220 */ /* 0x000fe20000410000 */
[----:B------:R-:W-:Y:S01]  /*5330*/  FADD.FTZ R52, R52, R109 ;  /* 0x0000006d34347221 */ /* 0x000fe20000010000 */
[----:B------:R-:W-:Y:S01]  /*5340*/  @P6 FMUL.FTZ R114, R63, R106 ;  /* 0x0000006a3f726220 */ /* 0x000fe20000410000 */
[----:B------:R-:W-:Y:S01]  /*5350*/  FADD.FTZ R53, R53, R110 ;  /* 0x0000006e35357221 */ /* 0x000fe20000010000 */
[----:B------:R-:W-:-:S02]  /*5360*/  FADD.FTZ R54, R54, R113 ;  /* 0x0000007136367221 */ /* 0x000fc40000010000 */
[----:B---3--:R-:W-:-:S07]  /*5370*/  FADD.FTZ R55, R55, R114 ;  /* 0x0000007237377221 */ /* 0x008fce0000010000 */
.L_x_4474:
[----:B------:R-:W-:Y:S05]  /*5380*/  BSYNC.RECONVERGENT B1 ;  /* 0x0000000000017941 */ /* 0x000fea0003800200 */
.L_x_4473:
        /* <DEDUP_REMOVED lines=92> */
.L_x_4476:
[----:B------:R-:W-:Y:S05]  /*5950*/  BSYNC.RECONVERGENT B1 ;  /* 0x0000000000017941 */ /* 0x000fea0003800200 */
.L_x_4475:
[----:B------:R-:W-:Y:S05]  /*5960*/  @!P3 BRA `(.L_x_4455) ;  /* 0x000000040044b947 */ /* 0x000fea0003800000 */
[----:B------:R-:W0:Y:S02]  /*5970*/  LDC.64 R48, c[0x0][0x390] ;  /* 0x0000e400ff307b82 */ /* 0x000e240000000a00 */
[----:B0-----:R-:W-:-:S05]  /*5980*/  IMAD.WIDE.U32 R48, R65, 0x8, R48 ;  /* 0x0000000841307825 */ /* 0x001fca00078e0030 */
[----:B------:R0:W2:Y:S01]  /*5990*/  LDG.E.64 R56, desc[UR14][R48.64] ;  /* 0x0000000e30387981 */ /* 0x0000a2000c1e1b00 */
[----:B-----5:R-:W-:Y:S01]  /*59a0*/  LOP3.LUT P0, RZ, R0, 0xff, RZ, 0xc0, !PT ;  /* 0x000000ff00ff7812 */ /* 0x020fe2000780c0ff */
[--C-:B------:R-:W-:Y:S01]  /*59b0*/  FFMA.FTZ R58, R92, UR4, R91.reuse ;  /* 0x000000045c3a7c23 */ /* 0x100fe2000801005b */
[C---:B------:R-:W-:Y:S01]  /*59c0*/  LOP3.LUT P4, RZ, R0.reuse, 0xff00, RZ, 0xc0, !PT ;  /* 0x0000ff0000ff7812 */ /* 0x040fe2000788c0ff */
[--C-:B------:R-:W-:Y:S01]  /*59d0*/  FFMA.FTZ R51, R83, UR4, R91.reuse ;  /* 0x0000000453337c23 */ /* 0x100fe2000801005b */
[C---:B------:R-:W-:Y:S01]  /*59e0*/  LOP3.LUT P5, RZ, R0.reuse, 0xff0000, RZ, 0xc0, !PT ;  /* 0x00ff000000ff7812 */ /* 0x040fe200078ac0ff */
[----:B------:R-:W-:Y:S01]  /*59f0*/  FADD.FTZ R62, R89, -R58 ;  /* 0x8000003a593e7221 */ /* 0x000fe20000010000 */
[----:B------:R-:W-:Y:S01]  /*5a00*/  ISETP.GE.U32.AND P6, PT, R0, 0x1000000, PT ;  /* 0x010000000000780c */ /* 0x000fe20003fc6070 */
[--C-:B------:R-:W-:Y:S01]  /*5a10*/  FFMA.FTZ R50, R88, UR4, R91.reuse ;  /* 0x0000000458327c23 */ /* 0x100fe2000801005b */
[----:B------:R-:W-:Y:S01]  /*5a20*/  FFMA.FTZ R91, R87, UR4, R91 ;  /* 0x00000004575b7c23 */ /* 0x000fe2000801005b */
[----:B0-----:R-:W-:Y:S01]  /*5a30*/  FADD.FTZ R49, R86, -R51 ;  /* 0x8000003356317221 */ /* 0x001fe20000010000 */
[----:B------:R-:W-:Y:S01]  /*5a40*/  FFMA.FTZ R51, R62, UR24, R47 ;  /* 0x000000183e337c23 */ /* 0x000fe2000801002f */
[----:B------:R-:W-:Y:S01]  /*5a50*/  FADD.FTZ R62, R85, -R50 ;  /* 0x80000032553e7221 */ /* 0x000fe20000010000 */
[----:B------:R-:W-:Y:S01]  /*5a60*/  CS2R R104, SRZ ;  /* 0x0000000000687805 */ /* 0x000fe2000001ff00 */
[----:B------:R-:W0:Y:S01]  /*5a70*/  @P0 LDC R60, c[0x0][0x408] ;  /* 0x00010200ff3c0b82 */ /* 0x000e220000000800 */
[----:B------:R-:W-:Y:S01]  /*5a80*/  FFMA.FTZ R48, R49, UR24, R44 ;  /* 0x0000001831307c23 */ /* 0x000fe2000801002c */
[----:B------:R-:W-:-:S02]  /*5a90*/  @P0 HADD2.F32 R50, -RZ, R102.H0_H0 ;  /* 0x20000066ff320230 */ /* 0x000fc40000004100 */
[----:B------:R-:W-:Y:S01]  /*5aa0*/  FADD.FTZ R91, R90, -R91 ;  /* 0x8000005b5a5b7221 */ /* 0x000fe20000010000 */
[----:B------:R-:W-:Y:S01]  /*5ab0*/  FMUL.FTZ R103, R51, UR12 ;  /* 0x0000000c33677c20 */ /* 0x000fe20008410000 */
[----:B------:R-:W-:Y:S01]  /*5ac0*/  @P0 FMUL.FTZ R49, R48, UR12 ;  /* 0x0000000c30310c20 */ /* 0x000fe20008410000 */
[--C-:B------:R-:W-:Y:S01]  /*5ad0*/  @P6 HADD2.F32 R106, -RZ, R112.reuse.H1_H1 ;  /* 0x30000070ff6a6230 */ /* 0x100fe20000004100 */
[----:B------:R-:W-:Y:S01]  /*5ae0*/  MOV R110, RZ ;  /* 0x000000ff006e7202 */ /* 0x000fe20000000f00 */
[----:B------:R-:W1:Y:S01]  /*5af0*/  @P4 LDC R58, c[0x0][0x408] ;  /* 0x00010200ff3a4b82 */ /* 0x000e620000000800 */
[----:B------:R-:W-:Y:S01]  /*5b00*/  FMUL.FTZ R103, R103, UR25 ;  /* 0x0000001967677c20 */ /* 0x000fe20008410000 */
[----:B------:R-:W-:-:S03]  /*5b10*/  @P5 HADD2.F32 R63, -RZ, R112.H0_H0 ;  /* 0x20000070ff3f5230 */ /* 0x000fc60000004100 */
[----:B------:R-:W-:Y:S01]  /*5b20*/  @P6 FMUL.FTZ R104, R106, R103 ;  /* 0x000000676a686220 */ /* 0x000fe20000410000 */
[----:B------:R-:W-:Y:S02]  /*5b30*/  CS2R R106, SRZ ;  /* 0x00000000006a7805 */ /* 0x000fe4000001ff00 */
[----:B------:R-:W3:Y:S03]  /*5b40*/  @P5 LDC R59, c[0x0][0x408] ;  /* 0x00010200ff3b5b82 */ /* 0x000ee60000000800 */
[----:B------:R-:W4:Y:S01]  /*5b50*/  F2F.F16.F32 R104, R104 ;  /* 0x0000006800687304 */ /* 0x000f220000200800 */
[----:B0-----:R-:W-:Y:S01]  /*5b60*/  @P0 FMUL.FTZ R61, R49, R60 ;  /* 0x0000003c313d0220 */ /* 0x001fe20000410000 */
[----:B------:R-:W-:Y:S01]  /*5b70*/  FFMA.FTZ R49, R62, UR24, R45 ;  /* 0x000000183e317c23 */ /* 0x000fe2000801002d */
[----:B------:R-:W-:Y:S02]  /*5b80*/  @P4 HADD2.F32 R60, -RZ, R102.H1_H1 ;  /* 0x30000066ff3c4230 */ /* 0x000fe40000004100 */
[----:B------:R-:W-:Y:S01]  /*5b90*/  @P0 FMUL.FTZ R105, R50, R61 ;  /* 0x0000003d32690220 */ /* 0x000fe20000410000 */
[----:B------:R-:W-:Y:S01]  /*5ba0*/  @P4 FMUL.FTZ R61, R49, UR12 ;  /* 0x0000000c313d4c20 */ /* 0x000fe20008410000 */
[----:B------:R-:W-:-:S02]  /*5bb0*/  FFMA.FTZ R50, R91, UR24, R46 ;  /* 0x000000185b327c23 */ /* 0x000fc4000801002e */
[----:B------:R-:W0:Y:S01]  /*5bc0*/  @P4 LDC R91, c[0x0][0x408] ;  /* 0x00010200ff5b4b82 */ /* 0x000e220000000800 */
[----:B-1----:R-:W-:Y:S01]  /*5bd0*/  @P4 FMUL.FTZ R61, R61, R58 ;  /* 0x0000003a3d3d4220 */ /* 0x002fe20000410000 */
[----:B------:R-:W-:Y:S01]  /*5be0*/  @P5 FMUL.FTZ R58, R50, UR12 ;  /* 0x0000000c323a5c20 */ /* 0x000fe20008410000 */
[----:B------:R-:W-:Y:S01]  /*5bf0*/  F2F.F16.F32 R105, R105 ;  /* 0x0000006900697304 */ /* 0x000fe20000200800 */
[----:B----4-:R-:W-:Y:S01]  /*5c00*/  SHF.L.U32 R109, R104, 0x10, RZ ;  /* 0x00000010686d7819 */ /* 0x010fe200000006ff */
[----:B------:R-:W-:Y:S01]  /*5c10*/  @P4 FMUL.FTZ R106, R60, R61 ;  /* 0x0000003d3c6a4220 */ /* 0x000fe20000410000 */
[----:B------:R-:W-:Y:S01]  /*5c20*/  @P5 FMUL.FTZ R111, R50, UR12 ;  /* 0x0000000c326f5c20 */ /* 0x000fe20008410000 */
[----:B---3--:R-:W-:Y:S01]  /*5c30*/  @P5 FMUL.FTZ R108, R58, R59 ;  /* 0x0000003b3a6c5220 */ /* 0x008fe20000410000 */
[----:B------:R-:W1:Y:S03]  /*5c40*/  LDC.64 R60, c[0x0][0x478] ;  /* 0x00011e00ff3c7b82 */ /* 0x000e660000000a00 */
[----:B------:R3:W4:Y:S01]  /*5c50*/  F2F.F16.F32 R62, R106 ;  /* 0x0000006a003e7304 */ /* 0x0007220000200800 */
[----:B------:R-:W-:-:S04]  /*5c60*/  @P5 FMUL.FTZ R107, R63, R108 ;  /* 0x0000006c3f6b5220 */ /* 0x000fc80000410000 */
[----:B------:R-:W1:Y:S03]  /*5c70*/  LDC.64 R58, c[0x0][0x468] ;  /* 0x00011a00ff3a7b82 */ /* 0x000e660000000a00 */
[----:B------:R-:W1:Y:S01]  /*5c80*/  F2F.F16.F32 R107, R107 ;  /* 0x0000006b006b7304 */ /* 0x000e620000200800 */
[----:B---3--:R-:W-:-:S04]  /*5c90*/  @P4 FMUL.FTZ R106, R49, UR12 ;  /* 0x0000000c316a4c20 */ /* 0x008fc80008410000 */
[----:B0-----:R-:W-:Y:S01]  /*5ca0*/  @P4 FMUL.FTZ R91, R106, R91 ;  /* 0x0000005b6a5b4220 */ /* 0x001fe20000410000 */
[----:B------:R-:W0:Y:S01]  /*5cb0*/  @P5 LDC R104, c[0x0][0x408] ;  /* 0x00010200ff685b82 */ /* 0x000e220000000800 */
[----:B----4-:R-:W-:-:S04]  /*5cc0*/  IMAD.WIDE.U32 R62, R62, 0x10000, RZ ;  /* 0x000100003e3e7825 */ /* 0x010fc800078e00ff */
[----:B------:R-:W-:Y:S01]  /*5cd0*/  @P0 FMUL.FTZ R106, R48, UR12 ;  /* 0x0000000c306a0c20 */ /* 0x000fe20008410000 */
[----:B------:R-:W-:-:S03]  /*5ce0*/  LOP3.LUT R62, R62, R105, RZ, 0xfc, !PT ;  /* 0x000000693e3e7212 */ /* 0x000fc600078efcff */
[----:B------:R-:W-:Y:S01]  /*5cf0*/  @P0 FMUL.FTZ R106, R106, UR25 ;  /* 0x000000196a6a0c20 */ /* 0x000fe20008410000 */
[----:B-1----:R-:W-:Y:S01]  /*5d00*/  IMAD.WIDE.U32 R60, R65, 0x10, R60 ;  /* 0x00000010413c7825 */ /* 0x002fe200078e003c */
[----:B------:R-:W-:Y:S02]  /*5d10*/  LOP3.LUT R63, R63, R109, R107, 0xfe, !PT ;  /* 0x0000006d3f3f7212 */ /* 0x000fe400078efe6b */
[----:B------:R-:W-:Y:S01]  /*5d20*/  CS2R R108, SRZ ;  /* 0x00000000006c7805 */ /* 0x000fe2000001ff00 */
[----:B------:R-:W-:Y:S01]  /*5d30*/  HFMA2 R107, -RZ, RZ, 0, 0 ;  /* 0x00000000ff6b7431 */ /* 0x000fe200000001ff */
[----:B------:R1:W-:Y:S01]  /*5d40*/  STG.E.128 desc[UR14][R60.64], R48 ;  /* 0x000000303c007986 */ /* 0x0003e2000c101d0e */
[----:B------:R-:W-:-:S05]  /*5d50*/  IMAD.WIDE.U32 R58, R65, 0x8, R58 ;  /* 0x00000008413a7825 */ /* 0x000fca00078e003a */
[----:B------:R1:W-:Y:S01]  /*5d60*/  STG.E.64 desc[UR14][R58.64], R62 ;  /* 0x0000003e3a007986 */ /* 0x0003e2000c101b0e */
[----:B0-----:R-:W-:Y:S01]  /*5d70*/  @P5 FMUL.FTZ R104, R111, R104 ;  /* 0x000000686f685220 */ /* 0x001fe20000410000 */
[----:B--2---:R-:W-:Y:S02]  /*5d80*/  @P0 MOV R105, R56 ;  /* 0x0000003800690202 */ /* 0x004fe40000000f00 */
[--C-:B------:R-:W-:Y:S02]  /*5d90*/  @P4 SHF.R.U64 R56, R56, 0x10, R57.reuse ;  /* 0x0000001038384819 */ /* 0x100fe40000001239 */
[----:B------:R-:W-:Y:S01]  /*5da0*/  @P5 MOV R65, R57 ;  /* 0x0000003900415202 */ /* 0x000fe20000000f00 */
[----:B------:R-:W-:Y:S01]  /*5db0*/  @P0 HADD2.F32 R105, -RZ, R105.H0_H0 ;  /* 0x20000069ff690230 */ /* 0x000fe20000004100 */
[----:B------:R-:W-:Y:S01]  /*5dc0*/  @P6 SHF.R.U32.HI R57, RZ, 0x10, R57 ;  /* 0x00000010ff396819 */ /* 0x000fe20000011639 */
[----:B------:R-:W-:Y:S02]  /*5dd0*/  @P4 HADD2.F32 R56, -RZ, R56.H0_H0 ;  /* 0x20000038ff384230 */ /* 0x000fe40000004100 */
[----:B------:R-:W-:-:S02]  /*5de0*/  @P5 HADD2.F32 R65, -RZ, R65.H0_H0 ;  /* 0x20000041ff415230 */ /* 0x000fc40000004100 */
[----:B------:R-:W-:Y:S01]  /*5df0*/  @P0 FMUL.FTZ R107, R105, R106 ;  /* 0x0000006a696b0220 */ /* 0x000fe20000410000 */
[----:B------:R-:W-:Y:S02]  /*5e00*/  @P6 HADD2.F32 R114, -RZ, R57.H0_H0 ;  /* 0x20000039ff726230 */ /* 0x000fe40000004100 */
[----:B------:R-:W-:Y:S01]  /*5e10*/  @P4 FMUL.FTZ R108, R56, R91 ;  /* 0x0000005b386c4220 */ /* 0x000fe20000410000 */
[----:B------:R-:W-:Y:S01]  /*5e20*/  @P5 FMUL.FTZ R109, R65, R104 ;  /* 0x00000068416d5220 */ /* 0x000fe20000410000 */
[----:B------:R-:W-:Y:S01]  /*5e30*/  FADD.FTZ R32, R32, R107 ;  /* 0x0000006b20207221 */ /* 0x000fe20000010000 */
[----:B------:R-:W-:Y:S01]  /*5e40*/  @P6 FMUL.FTZ R110, R103, R114 ;  /* 0x00000072676e6220 */ /* 0x000fe20000410000 */
[----:B------:R-:W-:Y:S01]  /*5e50*/  FADD.FTZ R33, R33, R108 ;  /* 0x0000006c21217221 */ /* 0x000fe20000010000 */
[----:B------:R-:W-:Y:S02]  /*5e60*/  FADD.FTZ R34, R34, R109 ;  /* 0x0000006d22227221 */ /* 0x000fe40000010000 */
[----:B-1----:R-:W-:-:S07]  /*5e70*/  FADD.FTZ R35, R35, R110 ;  /* 0x0000006e23237221 */ /* 0x002fce0000010000 */
.L_x_4455:
[----:B------:R-:W-:Y:S05]  /*5e80*/  BSYNC.RECONVERGENT B0 ;  /* 0x0000000000007941 */ /* 0x000fea0003800200 */
.L_x_4445:
[----:B------:R-:W-:Y:S02]  /*5e90*/  UIADD3 UR7, UPT, UPT, UR7, UR22, URZ ;  /* 0x0000001607077290 */ /* 0x000fe4000fffe0ff */
[----:B------:R-:W-:Y:S02]  /*5ea0*/  UPLOP3.LUT UP2, UPT, UPT, UPT, UP2, 0x40, 0x4 ;  /* 0x000000000004789c */ /* 0x000fe40003f4e820 */
[----:B------:R-:W-:-:S09]  /*5eb0*/  UISETP.GE.AND UP1, UPT, UR7, UR23, UPT ;  /* 0x000000170700728c */ /* 0x000fd2000bf26270 */
[----:B------:R-:W-:Y:S05]  /*5ec0*/  BRA.U !UP1, `(.L_x_4477) ;  /* 0xffffffa909307547 */ /* 0x000fea000b83ffff */
.L_x_4436:
        /* <DEDUP_REMOVED lines=16> */
.L_x_4479:
[----:B------:R-:W-:Y:S05]  /*5fd0*/  BSYNC.RECONVERGENT B0 ;  /* 0x0000000000007941 */ /* 0x000fea0003800200 */
.L_x_4478:
        /* <DEDUP_REMOVED lines=12> */
.L_x_4481:
[----:B------:R-:W-:Y:S05]  /*60a0*/  BSYNC.RECONVERGENT B0 ;  /* 0x0000000000007941 */ /* 0x000fea0003800200 */
.L_x_4480:
        /* <DEDUP_REMOVED lines=11> */
.L_x_4482:
        /* <DEDUP_REMOVED lines=10> */
.L_x_6786:


//--------------------- .text._ZN10layer_norm13ln_bwd_kernelINS_13Kernel_traitsI6__halfS2_fS2_fjLj1536ELj1ELj1ELj4ELj8ENS_18Kernel_traits_baseILj1536ES2_S2_fS2_fjLj128EEEEELb1ELb1ELb0ELb1EEEvNS_9BwdParamsE --------------------------
	.section	.text._ZN10layer_norm13ln_bwd_kernelINS_13Kernel_traitsI6__halfS2_fS2_fjLj1536ELj1ELj1ELj4ELj8ENS_18Kernel_traits_baseILj1536ES2_S2_fS2_fjLj128EEEEELb1ELb1ELb0ELb1EEEvNS_9BwdParamsE,"ax",@progbits
	.align	128
        .global         _ZN10layer_norm13ln_bwd_kernelINS_13Kernel_traitsI6__halfS2_fS2_fjLj1536ELj1ELj1ELj4ELj8ENS_18Kernel_traits_baseILj1536ES2_S2_fS2_fjLj128EEEEELb1ELb1ELb0ELb1EEEvNS_9BwdParamsE
        .type           _ZN10layer_norm13ln_bwd_kernelINS_13Kernel_traitsI6__halfS2_fS2_fjLj1536ELj1ELj1ELj4ELj8ENS_18Kernel_traits_baseILj1536ES2_S2_fS2_fjLj128EEEEELb1ELb1ELb0ELb1EEEvNS_9BwdParamsE,@function
        .size           _ZN10layer_norm13ln_bwd_kernelINS_13Kernel_traitsI6__halfS2_fS2_fjLj1536ELj1ELj1ELj4ELj8ENS_18Kernel_traits_baseILj1536ES2_S2_fS2_fjLj128EEEEELb1ELb1ELb0ELb1EEEvNS_9BwdParamsE,(.L_x_6787 - _ZN10layer_norm13ln_bwd_kernelINS_13Kernel_traitsI6__halfS2_fS2_fjLj1536ELj1ELj1ELj4ELj8ENS_18Kernel_traits_baseILj1536ES2_S2_fS2_fjLj128EEEEELb1ELb1ELb0ELb1EEEvNS_9BwdParamsE)
        .other          _ZN10layer_norm13ln_bwd_kernelINS_13Kernel_traitsI6__halfS2_fS2_fjLj1536ELj1ELj1ELj4ELj8ENS_18Kernel_traits_baseILj1536ES2_S2_fS2_fjLj128EEEEELb1ELb1ELb0ELb1EEEvNS_9BwdParamsE,@"STO_CUDA_ENTRY STV_DEFAULT"
_ZN10layer_norm13ln_bwd_kernelINS_13Kernel_traitsI6__halfS2_fS2_fjLj1536ELj1ELj1ELj4ELj8ENS_18Kernel_traits_baseILj1536ES2_S2_fS2_fjLj128EEEEELb1ELb1ELb0ELb1EEEvNS_9BwdParamsE:
.text._ZN10layer_norm13ln_bwd_kernelINS_13Kernel_traitsI6__halfS2_fS2_fjLj1536ELj1ELj1ELj4ELj8ENS_18Kernel_traits_baseILj1536ES2_S2_fS2_fjLj128EEEEELb1ELb1ELb0ELb1EEEvNS_9BwdParamsE:
        /* <DEDUP_REMOVED lines=45> */
[----:B------:R-:W-:Y:S02]  /*02d0*/  CS2R R8, SRZ ;  /* 0x0000000000087805 */ /* 0x000fe4000001ff00 */
[----:B------:R-:W-:Y:S01]  /*02e0*/  CS2R R6, SRZ ;  /* 0x0000000000067805 */ /* 0x000fe2000001ff00 */
[----:B------:R-:W0:Y:S01]  /*02f0*/  LDCU UR26, c[0x0][0x408] ;  /* 0x00008100ff1a77ac */ /* 0x000e220008000800 */
[----:B--2---:R-:W2:Y:S01]  /*0300*/  LDG.E.64 R60, desc[UR16][R4.64+0x800] ;  /* 0x00080010043c7981 */ /* 0x004ea2000c1e1b00 */
[----:B---3--:R-:W-:-:S03]  /*0310*/  IMAD.WIDE.U32 R2, R26, 0x8, R2 ;  /* 0x000000081a027825 */ /* 0x008fc600078e0002 */
[----:B------:R-:W3:Y:S01]  /*0320*/  LDG.E.64 R58, desc[UR16][R4.64+0x400] ;  /* 0x00040010043a7981 */ /* 0x000ee2000c1e1b00 */
[----:B------:R-:W4:Y:S03]  /*0330*/  LDCU UR20, c[0x0][0x388] ;  /* 0x00007100ff1477ac */ /* 0x000f260008000800 */
[----:B------:R-:W5:Y:S01]  /*0340*/  LDG.E.64 R72, desc[UR16][R2.64+0x800] ;  /* 0x0008001002487981 */ /* 0x000f62000c1e1b00 */
[----:B------:R-:W0:Y:S03]  /*0350*/  LDCU.U8 UR7, c[0x0][0x410] ;  /* 0x00008200ff0777ac */ /* 0x000e260008000000 */
[----:B------:R-:W4:Y:S01]  /*0360*/  LDG.E.64 R70, desc[UR16][R2.64+0x400] ;  /* 0x0004001002467981 */ /* 0x000f22000c1e1b00 */
[----:B------:R-:W0:Y:S03]  /*0370*/  LDCU UR21, c[0x0][0x400] ;  /* 0x00008000ff1577ac */ /* 0x000e260008000800 */
[----:B------:R0:W4:Y:S01]  /*0380*/  LDG.E.64 R68, desc[UR16][R2.64] ;  /* 0x0000001002447981 */ /* 0x000122000c1e1b00 */
[----:B------:R-:W2:Y:S03]  /*0390*/  LDCU.64 UR22, c[0x0][0x478] ;  /* 0x00008f00ff1677ac */ /* 0x000ea60008000a00 */
[----:B------:R4:W4:Y:S01]  /*03a0*/  LDG.E.64 R56, desc[UR16][R4.64] ;  /* 0x0000001004387981 */ /* 0x000922000c1e1b00 */
[----:B-1----:R-:W-:Y:S01]  /*03b0*/  UISETP.NE.U32.AND UP0, UPT, UR4, URZ, UPT ;  /* 0x000000ff0400728c */ /* 0x002fe2000bf05070 */
[----:B------:R-:W1:Y:S01]  /*03c0*/  LDCU.128 UR8, c[0x0][0x3c0] ;  /* 0x00007800ff0877ac */ /* 0x000e620008000c00 */
[----:B0-----:R-:W-:-:S02]  /*03d0*/  CS2R R2, SRZ ;  /* 0x0000000000027805 */ /* 0x001fc4000001ff00 */
[----:B------:R-:W-:Y:S01]  /*03e0*/  UISETP.NE.AND.EX UP0, UPT, UR5, URZ, UPT, UP0 ;  /* 0x000000ff0500728c */ /* 0x000fe2000bf05300 */
[----:B------:R-:W0:Y:S01]  /*03f0*/  LDCU.64 UR18, c[0x0][0x438] ;  /* 0x00008700ff1277ac */ /* 0x000e220008000a00 */
[----:B------:R-:W0:Y:S01]  /*0400*/  LDCU.64 UR24, c[0x0][0x380] ;  /* 0x00007000ff1877ac */ /* 0x000e220008000a00 */
[--C-:B--2---:R-:W-:Y:S02]  /*0410*/  SHF.R.U64 R122, R60, 0x10, R61.reuse ;  /* 0x000000103c7a7819 */ /* 0x104fe4000000123d */
[----:B------:R-:W-:Y:S02]  /*0420*/  SHF.R.U32.HI R0, RZ, 0x10, R61 ;  /* 0x00000010ff007819 */ /* 0x000fe4000001163d */
[----:B---3--:R-:W-:Y:S01]  /*0430*/  SHF.R.U64 R123, R58, 0x10, R59 ;  /* 0x000000103a7b7819 */ /* 0x008fe2000000123b */
[----:B-----5:R-:W-:Y:S01]  /*0440*/  HADD2.F32 R81, -RZ, R72.H0_H0 ;  /* 0x20000048ff517230 */ /* 0x020fe20000004100 */
[----:B------:R-:W-:Y:S01]  /*0450*/  SHF.R.U64 R74, R72, 0x10, R73 ;  /* 0x00000010484a7819 */ /* 0x000fe20000001249 */
[----:B------:R-:W-:-:S02]  /*0460*/  HADD2.F32 R80, -RZ, R73.H0_H0 ;  /* 0x20000049ff507230 */ /* 0x000fc40000004100 */
[----:B----4-:R-:W-:Y:S01]  /*0470*/  HADD2.F32 R79, -RZ, R70.H0_H0 ;  /* 0x20000046ff4f7230 */ /* 0x010fe20000004100 */
[----:B------:R-:W-:Y:S01]  /*0480*/  SHF.R.U64 R72, R70, 0x10, R71 ;  /* 0x0000001046487819 */ /* 0x000fe20000001247 */
[----:B------:R-:W-:Y:S01]  /*0490*/  HADD2.F32 R78, -RZ, R71.H0_H0 ;  /* 0x20000047ff4e7230 */ /* 0x000fe20000004100 */
[----:B------:R-:W-:Y:S01]  /*04a0*/  PRMT R122, R122, 0x5410, R0 ;  /* 0x000054107a7a7816 */ /* 0x000fe20000000000 */
[----:B------:R-:W-:Y:S01]  /*04b0*/  HADD2.F32 R76, -RZ, R69.H0_H0 ;  /* 0x20000045ff4c7230 */ /* 0x000fe20000004100 */
[----:B------:R-:W-:Y:S02]  /*04c0*/  SHF.R.U64 R70, R68, 0x10, R69 ;  /* 0x0000001044467819 */ /* 0x000fe40000001245 */
[----:B------:R-:W-:Y:S02]  /*04d0*/  SHF.R.U32.HI R4, RZ, 0x10, R59 ;  /* 0x00000010ff047819 */ /* 0x000fe4000001163b */
[----:B------:R-:W-:Y:S02]  /*04e0*/  SHF.R.U32.HI R73, RZ, 0x10, R73 ;  /* 0x00000010ff497819 */ /* 0x000fe40000011649 */
[----:B------:R-:W-:-:S02]  /*04f0*/  SHF.R.U32.HI R71, RZ, 0x10, R71 ;  /* 0x00000010ff477819 */ /* 0x000fc40000011647 */
[----:B------:R-:W-:Y:S02]  /*0500*/  SHF.R.U32.HI R69, RZ, 0x10, R69 ;  /* 0x00000010ff457819 */ /* 0x000fe40000011645 */
[--C-:B------:R-:W-:Y:S02]  /*0510*/  SHF.R.U64 R124, R56, 0x10, R57.reuse ;  /* 0x00000010387c7819 */ /* 0x100fe40000001239 */
[----:B------:R-:W-:Y:S01]  /*0520*/  SHF.R.U32.HI R0, RZ, 0x10, R57 ;  /* 0x00000010ff007819 */ /* 0x000fe20000011639 */
[----:B------:R-:W-:Y:S01]  /*0530*/  HADD2.F32 R77, -RZ, R68.H0_H0 ;  /* 0x20000044ff4d7230 */ /* 0x000fe20000004100 */
[----:B------:R-:W-:Y:S02]  /*0540*/  PRMT R123, R123, 0x5410, R4 ;  /* 0x000054107b7b7816 */ /* 0x000fe40000000004 */
[----:B------:R-:W-:Y:S02]  /*0550*/  CS2R R4, SRZ ;  /* 0x0000000000047805 */ /* 0x000fe4000001ff00 */
[----:B------:R-:W-:Y:S01]  /*0560*/  PRMT R124, R124, 0x5410, R0 ;  /* 0x000054107c7c7816 */ /* 0x000fe20000000000 */
[----:B------:R-:W-:-:S02]  /*0570*/  HADD2.F32 R74, -RZ, R74.H0_H0 ;  /* 0x2000004aff4a7230 */ /* 0x000fc40000004100 */
[----:B------:R-:W-:Y:S02]  /*0580*/  HADD2.F32 R73, -RZ, R73.H0_H0 ;  /* 0x20000049ff497230 */ /* 0x000fe40000004100 */
[----:B------:R-:W-:Y:S02]  /*0590*/  HADD2.F32 R72, -RZ, R72.H0_H0 ;  /* 0x20000048ff487230 */ /* 0x000fe40000004100 */
[----:B------:R-:W-:Y:S02]  /*05a0*/  HADD2.F32 R71, -RZ, R71.H0_H0 ;  /* 0x20000047ff477230 */ /* 0x000fe40000004100 */
[----:B------:R-:W-:Y:S02]  /*05b0*/  HADD2.F32 R70, -RZ, R70.H0_H0 ;  /* 0x20000046ff467230 */ /* 0x000fe40000004100 */
[----:B01----:R-:W-:-:S07]  /*05c0*/  HADD2.F32 R69, -RZ, R69.H0_H0 ;  /* 0x20000045ff457230 */ /* 0x003fce0000004100 */
.L_x_4488:
        /* <DEDUP_REMOVED lines=11> */
[----:B------:R2:W3:Y:S01]  /*0680*/  LDG.E R94, desc[UR16][R84.64] ;  /* 0x00000010545e7981 */ /* 0x0004e2000c1e1900 */
[----:B------:R-:W-:Y:S02]  /*0690*/  MOV R43, UR15 ;  /* 0x0000000f002b7c02 */ /* 0x000fe40008000f00 */
[----:B------:R-:W-:Y:S01]  /*06a0*/  LEA.HI.SX32 R83, R83, R26, 0x1e ;  /* 0x0000001a53537211 */ /* 0x000fe200078ff2ff */
[----:B------:R-:W4:Y:S01]  /*06b0*/  S2R R88, SR_CgaCtaId ;  /* 0x0000000000587919 */ /* 0x000f220000008800 */
[----:B------:R-:W-:Y:S01]  /*06c0*/  PLOP3.LUT P0, PT, PT, PT, PT, 0x80, 0x8 ;  /* 0x000000000008781c */ /* 0x000fe20003f0f070 */
[----:B------:R-:W4:Y:S02]  /*06d0*/  @UP0 LDCU.64 UR4, c[0x0][0x3e0] ;  /* 0x00007c00ff0407ac */ /* 0x000f240008000a00 */
[C---:B0-----:R-:W-:Y:S01]  /*06e0*/  IMAD.WIDE.U32 R40, R83.reuse, 0x10, R48 ;  /* 0x0000001053287825 */ /* 0x041fe200078e0030 */
[----:B------:R-:W3:Y:S03]  /*06f0*/  LDG.E R0, desc[UR16][R42.64] ;  /* 0x000000102a007981 */ /* 0x000ee6000c1e1900 */
[----:B-1----:R-:W-:-:S02]  /*0700*/  IMAD.WIDE.U32 R90, R83, 0x8, R50 ;  /* 0x00000008535a7825 */ /* 0x002fc400078e0032 */
[----:B------:R-:W3:Y:S01]  /*0710*/  LDG.E.128 R40, desc[UR16][R40.64] ;  /* 0x0000001028287981 */ /* 0x000ee2000c1e1d00 */
[----:B------:R-:W-:-:S03]  /*0720*/  IADD3 R82, PT, PT, R83, 0x80, RZ ;  /* 0x0000008053527810 */ /* 0x000fc60007ffe0ff */
[----:B------:R-:W3:Y:S01]  /*0730*/  LDG.E.64 R90, desc[UR16][R90.64] ;  /* 0x000000105a5a7981 */ /* 0x000ee2000c1e1b00 */
[----:B------:R-:W-:Y:S01]  /*0740*/  IADD3 R68, PT, PT, R83, 0x100, RZ ;  /* 0x0000010053447810 */ /* 0x000fe20007ffe0ff */
[----:B------:R-:W-:-:S04]  /*0750*/  IMAD.WIDE.U32 R44, R82, 0x10, R48 ;  /* 0x00000010522c7825 */ /* 0x000fc800078e0030 */
[----:B------:R-:W-:Y:S02]  /*0760*/  IMAD.WIDE.U32 R86, R82, 0x8, R50 ;  /* 0x0000000852567825 */ /* 0x000fe400078e0032 */
[----:B------:R-:W3:Y:S02]  /*0770*/  LDG.E.128 R44, desc[UR16][R44.64] ;  /* 0x000000102c2c7981 */ /* 0x000ee4000c1e1d00 */
[C---:B------:R-:W-:Y:S02]  /*0780*/  IMAD.WIDE.U32 R48, R68.reuse, 0x10, R48 ;  /* 0x0000001044307825 */ /* 0x040fe400078e0030 */
[----:B------:R-:W3:Y:S02]  /*0790*/  LDG.E.64 R86, desc[UR16][R86.64] ;  /* 0x0000001056567981 */ /* 0x000ee4000c1e1b00 */
[----:B--2---:R-:W-:Y:S02]  /*07a0*/  IMAD.WIDE.U32 R84, R68, 0x8, R50 ;  /* 0x0000000844547825 */ /* 0x004fe400078e0032 */
[----:B------:R-:W2:Y:S04]  /*07b0*/  LDG.E.128 R48, desc[UR16][R48.64] ;  /* 0x0000001030307981 */ /* 0x000ea8000c1e1d00 */
[----:B------:R-:W2:Y:S01]  /*07c0*/  LDG.E.64 R84, desc[UR16][R84.64] ;  /* 0x0000001054547981 */ /* 0x000ea2000c1e1b00 */
[----:B------:R-:W0:Y:S01]  /*07d0*/  S2R R26, SR_TID.X ;  /* 0x00000000001a7919 */ /* 0x000e220000002100 */
[----:B------:R-:W-:-:S04]  /*07e0*/  MOV R101, 0x400 ;  /* 0x0000040000657802 */ /* 0x000fc80000000f00 */
[----:B----4-:R-:W-:-:S04]  /*07f0*/  LEA R101, R88, R101, 0x18 ;  /* 0x0000006558657211 */ /* 0x010fc800078ec0ff */
[----:B------:R-:W-:Y:S02]  /*0800*/  IADD3 R99, PT, PT, R101, 0x1820, RZ ;  /* 0x0000182065637810 */ /* 0x000fe40007ffe0ff */
[----:B0-----:R-:W-:-:S13]  /*0810*/  LOP3.LUT P2, RZ, R26, 0x1f, RZ, 0xc0, !PT ;  /* 0x0000001f1aff7812 */ /* 0x001fda000784c0ff */
[----:B------:R-:W-:Y:S02]  /*0820*/  @!P2 PLOP3.LUT P0, PT, P1, PT, PT, 0x80, 0x8 ;  /* 0x000000000008a81c */ /* 0x000fe40000f0f070 */
[----:B------:R-:W-:Y:S02]  /*0830*/  @!P2 MOV R92, R99 ;  /* 0x00000063005ca202 */ /* 0x000fe40000000f00 */
[----:B------:R-:W-:-:S09]  /*0840*/  @!P2 SHF.R.U32.HI R93, RZ, 0x2, R26 ;  /* 0x00000002ff5da819 */ /* 0x000fd2000001161a */
[----:B------:R-:W-:Y:S02]  /*0850*/  @!P0 IADD3 R92, PT, PT, R101, 0x1800, RZ ;  /* 0x00001800655c8810 */ /* 0x000fe40007ffe0ff */
[----:B------:R-:W-:-:S04]  /*0860*/  ISETP.NE.U32.AND P0, PT, RZ, UR18, PT ;  /* 0x00000012ff007c0c */ /* 0x000fc8000bf05070 */
[----:B------:R-:W-:Y:S02]  /*0870*/  ISETP.NE.AND.EX P0, PT, RZ, UR19, PT, P0 ;  /* 0x00000013ff007c0c */ /* 0x000fe4000bf05300 */
[----:B------:R-:W-:Y:S02]  /*0880*/  PLOP3.LUT P4, PT, PT, PT, UP0, 0x80, 0x8 ;  /* 0x000000000008781c */ /* 0x000fe40003f8f008 */
[----:B------:R-:W-:Y:S01]  /*0890*/  ISETP.NE.AND P3, PT, RZ, UR7, PT ;  /* 0x00000007ff007c0c */ /* 0x000fe2000bf65270 */
[----:B------:R-:W-:Y:S01]  /*08a0*/  @UP0 UIMAD.WIDE UR4, UR6, 0x2, UR4 ;  /* 0x00000002060408a5 */ /* 0x000fe2000f8e0204 */
[----:B------:R-:W-:-:S05]  /*08b0*/  @!P2 LOP3.LUT R103, R93, 0x18, RZ, 0xc0, !PT ;  /* 0x000000185d67a812 */ /* 0x000fca00078ec0ff */
[----:B------:R-:W-:Y:S02]  /*08c0*/  MOV R88, UR4 ;  /* 0x0000000400587c02 */ /* 0x000fe40008000f00 */
[----:B------:R-:W-:Y:S02]  /*08d0*/  MOV R89, UR5 ;  /* 0x0000000500597c02 */ /* 0x000fe40008000f00 */
[----:B------:R-:W-:-:S03]  /*08e0*/  @!P2 MOV R96, R92 ;  /* 0x0000005c0060a202 */ /* 0x000fc60000000f00 */
[----:B------:R0:W4:Y:S02]  /*08f0*/  @P4 LDG.E.U16 R92, desc[UR16][R88.64] ;  /* 0x00000010585c4981 */ /* 0x000124000c1e1500 */
[----:B0-----:R-:W0:Y:S01]  /*0900*/  LDC.64 R88, c[0x0][0x3b0] ;  /* 0x0000ec00ff587b82 */ /* 0x001e220000000a00 */
[----:B------:R-:W-:Y:S02]  /*0910*/  @!P2 IADD3 R103, PT, PT, R103, R96, RZ ;  /* 0x000000606767a210 */ /* 0x000fe40007ffe0ff */
[----:B---3--:R-:W-:-:S05]  /*0920*/  FSEL R93, R94, RZ, !P3 ;  /* 0x000000ff5e5d7208 */ /* 0x008fca0005800000 */
[C---:B------:R-:W-:Y:S01]  /*0930*/  FADD.FTZ R111, -R93.reuse, R42 ;  /* 0x0000002a5d6f7221 */ /* 0x040fe20000010100 */
[----:B------:R-:W-:Y:S02]  /*0940*/  FADD.FTZ R104, -R93, R43 ;  /* 0x0000002b5d687221 */ /* 0x000fe40000010100 */
[----:B------:R-:W1:Y:S01]  /*0950*/  @P0 LDC.64 R42, c[0x0][0x438] ;  /* 0x00010e00ff2a0b82 */ /* 0x000e620000000a00 */
[----:B------:R-:W-:Y:S02]  /*0960*/  MOV R105, R90 ;  /* 0x0000005a00697202 */ /* 0x000fe40000000f00 */
[----:B------:R-:W-:-:S03]  /*0970*/  SHF.R.U64 R114, R90, 0x10, R91 ;  /* 0x000000105a727819 */ /* 0x000fc6000000125b */
[----:B------:R-:W-:Y:S01]  /*0980*/  HADD2.F32 R105, -RZ, R105.H0_H0 ;  /* 0x20000069ff697230 */ /* 0x000fe20000004100 */
[----:B------:R-:W-:Y:S01]  /*0990*/  R2UR UR12, R0 ;  /* 0x00000000000c72ca */ /* 0x000fe200000e0000 */
[C---:B------:R-:W-:Y:S01]  /*09a0*/  FADD.FTZ R0, -R93.reuse, R40 ;  /* 0x000000285d007221 */ /* 0x040fe20000010100 */
[----:B------:R-:W-:Y:S01]  /*09b0*/  FADD.FTZ R110, -R93, R41 ;  /* 0x000000295d6e7221 */ /* 0x000fe20000010100 */
[----:B------:R-:W-:Y:S01]  /*09c0*/  MOV R117, R91 ;  /* 0x0000005b00757202 */ /* 0x000fe20000000f00 */
[----:B------:R-:W3:Y:S01]  /*09d0*/  @P0 LDC.64 R40, c[0x0][0x438] ;  /* 0x00010e00ff280b82 */ /* 0x000ee20000000a00 */
[----:B------:R-:W-:Y:S02]  /*09e0*/  HADD2.F32 R114, -RZ, R114.H0_H0 ;  /* 0x20000072ff727230 */ /* 0x000fe40000004100 */
[----:B------:R-:W-:Y:S01]  /*09f0*/  FMUL.FTZ R108, R77, R105 ;  /* 0x000000694d6c7220 */ /* 0x000fe20000410000 */
[----:B------:R-:W-:Y:S01]  /*0a00*/  SHF.R.U32.HI R106, RZ, 0x10, R91 ;  /* 0x00000010ff6a7819 */ /* 0x000fe2000001165b */
[----:B------:R-:W-:Y:S01]  /*0a10*/  HADD2.F32 R117, -RZ, R117.H0_H0 ;  /* 0x20000075ff757230 */ /* 0x000fe20000004100 */
[----:B------:R-:W-:-:S02]  /*0a20*/  MOV R118, R86 ;  /* 0x0000005600767202 */ /* 0x000fc40000000f00 */
[--C-:B------:R-:W-:Y:S01]  /*0a30*/  SHF.R.U64 R121, R86, 0x10, R87.reuse ;  /* 0x0000001056797819 */ /* 0x100fe20000001257 */
[----:B--2---:R-:W-:Y:S01]  /*0a40*/  FADD.FTZ R86, -R93, R48 ;  /* 0x000000305d567221 */ /* 0x004fe20000010100 */
[----:B------:R-:W-:Y:S01]  /*0a50*/  FMUL.FTZ R109, R70, R114 ;  /* 0x00000072466d7220 */ /* 0x000fe20000410000 */
[----:B------:R-:W-:Y:S01]  /*0a60*/  FADD.FTZ R48, RZ, R108 ;  /* 0x0000006cff307221 */ /* 0x000fe20000010000 */
[----:B------:R-:W-:Y:S01]  /*0a70*/  MOV R120, R87 ;  /* 0x0000005700787202 */ /* 0x000fe20000000f00 */
[----:B------:R-:W-:Y:S01]  /*0a80*/  HADD2.F32 R106, -RZ, R106.H0_H0 ;  /* 0x2000006aff6a7230 */ /* 0x000fe20000004100 */
[----:B------:R-:W-:Y:S01]  /*0a90*/  SHF.R.U32.HI R119, RZ, 0x10, R87 ;  /* 0x00000010ff777819 */ /* 0x000fe20000011657 */
[----:B------:R-:W-:Y:S01]  /*0aa0*/  FMUL.FTZ R102, R76, R117 ;  /* 0x000000754c667220 */ /* 0x000fe20000410000 */
[----:B------:R-:W-:Y:S01]  /*0ab0*/  FADD.FTZ R87, R109, R48 ;  /* 0x000000306d577221 */ /* 0x000fe20000010000 */
[----:B-1----:R-:W-:-:S04]  /*0ac0*/  @P0 IMAD.WIDE.U32 R42, R83, 0x10, R42 ;  /* 0x00000010532a0825 */ /* 0x002fc800078e002a */
[----:B------:R-:W-:Y:S01]  /*0ad0*/  FMUL.FTZ R100, R69, R106 ;  /* 0x0000006a45647220 */ /* 0x000fe20000410000 */
[----:B------:R-:W-:Y:S01]  /*0ae0*/  FADD.FTZ R87, R102, R87 ;  /* 0x0000005766577221 */ /* 0x000fe20000010000 */
[----:B------:R-:W-:Y:S01]  /*0af0*/  HADD2.F32 R118, -RZ, R118.H0_H0 ;  /* 0x20000076ff767230 */ /* 0x000fe20000004100 */
[----:B------:R1:W5:Y:S01]  /*0b00*/  @P0 LDG.E.128 R32, desc[UR16][R42.64] ;  /* 0x000000102a200981 */ /* 0x000362000c1e1d00 */
[----:B0-----:R-:W-:-:S04]  /*0b10*/  IMAD.WIDE.U32 R94, R83, 0x4, R88 ;  /* 0x00000004535e7825 */ /* 0x001fc800078e0058 */
[----:B------:R-:W-:Y:S01]  /*0b20*/  FMUL.FTZ R97, R79, R118 ;  /* 0x000000764f617220 */ /* 0x000fe20000410000 */
[----:B------:R-:W-:Y:S01]  /*0b30*/  HADD2.F32 R121, -RZ, R121.H0_H0 ;  /* 0x20000079ff797230 */ /* 0x000fe20000004100 */
[----:B------:R0:W5:Y:S01]  /*0b40*/  LDG.E R107, desc[UR16][R94.64] ;  /* 0x000000105e6b7981 */ /* 0x000162000c1e1900 */
[----:B------:R-:W-:-:S04]  /*0b50*/  IMAD.WIDE.U32 R90, R82, 0x4, R88 ;  /* 0x00000004525a7825 */ /* 0x000fc800078e0058 */
[----:B-1----:R-:W-:Y:S01]  /*0b60*/  FADD.FTZ R42, R100, R87 ;  /* 0x00000057642a7221 */ /* 0x002fe20000010000 */
[----:B------:R-:W-:Y:S01]  /*0b70*/  IMAD.WIDE.U32 R88, R68, 0x4, R88 ;  /* 0x0000000444587825 */ /* 0x000fe200078e0058 */
[--C-:B------:R-:W-:Y:S02]  /*0b80*/  SHF.R.U64 R115, R84, 0x10, R85.reuse ;  /* 0x0000001054737819 */ /* 0x100fe40000001255 */
[----:B------:R-:W-:Y:S01]  /*0b90*/  MOV R113, R85 ;  /* 0x0000005500717202 */ /* 0x000fe20000000f00 */
[----:B------:R-:W-:Y:S02]  /*0ba0*/  HADD2.F32 R120, -RZ, R120.H0_H0 ;  /* 0x20000078ff787230 */ /* 0x000fe40000004100 */
[----:B0-----:R-:W-:Y:S01]  /*0bb0*/  FMUL.FTZ R95, R72, R121 ;  /* 0x00000079485f7220 */ /* 0x001fe20000410000 */
[----:B------:R-:W-:Y:S01]  /*0bc0*/  FADD.FTZ R42, R97, R42 ;  /* 0x0000002a612a7221 */ /* 0x000fe20000010000 */
[----:B------:R-:W-:Y:S01]  /*0bd0*/  SHF.R.U32.HI R112, RZ, 0x10, R85 ;  /* 0x00000010ff707819 */ /* 0x000fe20000011655 */
[----:B------:R-:W-:Y:S01]  /*0be0*/  FADD.FTZ R85, -R93, R49 ;  /* 0x000000315d557221 */ /* 0x000fe20000010100 */
[----:B------:R-:W-:Y:S01]  /*0bf0*/  MOV R116, R84 ;  /* 0x0000005400747202 */ /* 0x000fe20000000f00 */
[----:B------:R0:W5:Y:S01]  /*0c00*/  LDG.E R49, desc[UR16][R88.64] ;  /* 0x0000001058317981 */ /* 0x000162000c1e1900 */
[----:B---3--:R-:W-:-:S04]  /*0c10*/  @P0 IMAD.WIDE.U32 R40, R82, 0x10, R40 ;  /* 0x0000001052280825 */ /* 0x008fc800078e0028 */
[----:B------:R-:W-:Y:S01]  /*0c20*/  FADD.FTZ R42, R42, R95 ;  /* 0x0000005f2a2a7221 */ /* 0x000fe20000010000 */
[----:B------:R-:W-:Y:S01]  /*0c30*/  FMUL.FTZ R0, R0, UR12 ;  /* 0x0000000c00007c20 */ /* 0x000fe20008410000 */
[----:B------:R1:W5:Y:S01]  /*0c40*/  LDG.E R98, desc[UR16][R90.64] ;  /* 0x000000105a627981 */ /* 0x000362000c1e1900 */
[----:B------:R-:W-:Y:S02]  /*0c50*/  HADD2.F32 R119, -RZ, R119.H0_H0 ;  /* 0x20000077ff777230 */ /* 0x000fe40000004100 */
[----:B------:R-:W-:Y:S01]  /*0c60*/  HADD2.F32 R116, -RZ, R116.H0_H0 ;  /* 0x20000074ff747230 */ /* 0x000fe20000004100 */
[----:B------:R2:W5:Y:S01]  /*0c70*/  @P0 LDG.E.128 R36, desc[UR16][R40.64] ;  /* 0x0000001028240981 */ /* 0x000562000c1e1d00 */
[----:B0-----:R-:W-:Y:S01]  /*0c80*/  FMUL.FTZ R89, R78, R120 ;  /* 0x000000784e597220 */ /* 0x001fe20000410000 */
[----:B------:R-:W-:-:S03]  /*0c90*/  FMUL.FTZ R110, R110, UR12 ;  /* 0x0000000c6e6e7c20 */ /* 0x000fc60008410000 */
[----:B------:R-:W-:Y:S01]  /*0ca0*/  FADD.FTZ R43, R42, R89 ;  /* 0x000000592a2b7221 */ /* 0x000fe20000010000 */
[----:B-1----:R-:W-:Y:S01]  /*0cb0*/  FMUL.FTZ R90, R71, R119 ;  /* 0x00000077475a7220 */ /* 0x002fe20000410000 */
[----:B------:R-:W-:Y:S02]  /*0cc0*/  HADD2.F32 R115, -RZ, R115.H0_H0 ;  /* 0x20000073ff737230 */ /* 0x000fe40000004100 */
[----:B--2---:R-:W-:Y:S01]  /*0cd0*/  FFMA.FTZ R41, R0, R108, RZ ;  /* 0x0000006c00297223 */ /* 0x004fe200000100ff */
[----:B------:R-:W-:Y:S01]  /*0ce0*/  FADD.FTZ R43, R43, R90 ;  /* 0x0000005a2b2b7221 */ /* 0x000fe20000010000 */
[----:B------:R-:W-:Y:S01]  /*0cf0*/  FMUL.FTZ R48, R81, R116 ;  /* 0x0000007451307220 */ /* 0x000fe20000410000 */
[----:B------:R-:W-:Y:S01]  /*0d00*/  FMUL.FTZ R111, R111, UR12 ;  /* 0x0000000c6f6f7c20 */ /* 0x000fe20008410000 */
[----:B------:R-:W-:Y:S01]  /*0d10*/  FFMA.FTZ R40, R110, R109, R41 ;  /* 0x0000006d6e287223 */ /* 0x000fe20000010029 */
[----:B------:R-:W-:Y:S02]  /*0d20*/  HADD2.F32 R113, -RZ, R113.H0_H0 ;  /* 0x20000071ff717230 */ /* 0x000fe40000004100 */
[----:B------:R-:W-:Y:S01]  /*0d30*/  FADD.FTZ R43, R43, R48 ;  /* 0x000000302b2b7221 */ /* 0x000fe20000010000 */
[----:B------:R-:W-:Y:S01]  /*0d40*/  FMUL.FTZ R88, R74, R115 ;  /* 0x000000734a587220 */ /* 0x000fe20000410000 */
[----:B------:R-:W-:Y:S01]  /*0d50*/  FADD.FTZ R44, -R93, R44 ;  /* 0x0000002c5d2c7221 */ /* 0x000fe20000010100 */
[----:B------:R-:W-:Y:S01]  /*0d60*/  FMUL.FTZ R104, R104, UR12 ;  /* 0x0000000c68687c20 */ /* 0x000fe20008410000 */
[----:B------:R-:W-:Y:S01]  /*0d70*/  FFMA.FTZ R41, R111, R102, R40 ;  /* 0x000000666f297223 */ /* 0x000fe20000010028 */
[----:B------:R-:W-:-:S02]  /*0d80*/  HADD2.F32 R112, -RZ, R112.H0_H0 ;  /* 0x20000070ff707230 */ /* 0x000fc40000004100 */
[----:B------:R-:W-:Y:S01]  /*0d90*/  FADD.FTZ R40, R43, R88 ;  /* 0x000000582b287221 */ /* 0x000fe20000010000 */
[----:B------:R-:W-:Y:S01]  /*0da0*/  FMUL.FTZ R87, R80, R113 ;  /* 0x0000007150577220 */ /* 0x000fe20000410000 */
[C---:B------:R-:W-:Y:S01]  /*0db0*/  FADD.FTZ R45, -R93.reuse, R45 ;  /* 0x0000002d5d2d7221 */ /* 0x040fe20000010100 */
[----:B------:R-:W-:Y:S01]  /*0dc0*/  FMUL.FTZ R96, R44, UR12 ;  /* 0x0000000c2c607c20 */ /* 0x000fe20008410000 */
[----:B------:R-:W-:Y:S01]  /*0dd0*/  FFMA.FTZ R41, R104, R100, R41 ;  /* 0x0000006468297223 */ /* 0x000fe20000010029 */
[----:B------:R-:W-:Y:S01]  /*0de0*/  FADD.FTZ R84, -R93, R50 ;  /* 0x000000325d547221 */ /* 0x000fe20000010100 */
[----:B------:R-:W-:Y:S01]  /*0df0*/  FADD.FTZ R43, R40, R87 ;  /* 0x00000057282b7221 */ /* 0x000fe20000010000 */
[----:B------:R-:W-:Y:S01]  /*0e00*/  FMUL.FTZ R50, R73, R112 ;  /* 0x0000007049327220 */ /* 0x000fe20000410000 */
[----:B------:R-:W-:Y:S01]  /*0e10*/  FADD.FTZ R46, -R93, R46 ;  /* 0x0000002e5d2e7221 */ /* 0x000fe20000010100 */
[----:B------:R-:W-:Y:S01]  /*0e20*/  FMUL.FTZ R94, R45, UR12 ;  /* 0x0000000c2d5e7c20 */ /* 0x000fe20008410000 */
[----:B------:R-:W-:Y:S01]  /*0e30*/  FFMA.FTZ R41, R96, R97, R41 ;  /* 0x0000006160297223 */ /* 0x000fe20000010029 */
[----:B------:R-:W-:Y:S01]  /*0e40*/  FADD.FTZ R42, R43, R50 ;  /* 0x000000322b2a7221 */ /* 0x000fe20000010000 */
[C---:B------:R-:W-:Y:S01]  /*0e50*/  FADD.FTZ R47, -R93.reuse, R47 ;  /* 0x0000002f5d2f7221 */ /* 0x040fe20000010100 */
[----:B------:R-:W-:Y:S01]  /*0e60*/  FMUL.FTZ R91, R46, UR12 ;  /* 0x0000000c2e5b7c20 */ /* 0x000fe20008410000 */
[----:B------:R-:W-:Y:S01]  /*0e70*/  FFMA.FTZ R40, R94, R95, R41 ;  /* 0x0000005f5e287223 */ /* 0x000fe20000010029 */
[----:B------:R-:W-:Y:S01]  /*0e80*/  FADD.FTZ R51, -R93, R51 ;  /* 0x000000335d337221 */ /* 0x000fe20000010100 */
[----:B------:R-:W-:Y:S01]  /*0e90*/  FMUL.FTZ R93, R47, UR12 ;  /* 0x0000000c2f5d7c20 */ /* 0x000fe20008410000 */
[----:B------:R-:W0:Y:S01]  /*0ea0*/  SHFL.DOWN PT, R43, R42, 0x10, 0x1f ;  /* 0x0a001f002a2b7f89 */ /* 0x000e2200000e0000 */
[----:B------:R-:W-:Y:S01]  /*0eb0*/  FFMA.FTZ R40, R91, R89, R40 ;  /* 0x000000595b287223 */ /* 0x000fe20000010028 */
[----:B------:R-:W-:-:S03]  /*0ec0*/  FMUL.FTZ R86, R86, UR12 ;  /* 0x0000000c56567c20 */ /* 0x000fc60008410000 */
[----:B------:R-:W-:Y:S01]  /*0ed0*/  FFMA.FTZ R41, R93, R90, R40 ;  /* 0x0000005a5d297223 */ /* 0x000fe20000010028 */
[----:B------:R-:W-:-:S03]  /*0ee0*/  FMUL.FTZ R85, R85, UR12 ;  /* 0x0000000c55557c20 */ /* 0x000fc60008410000 */
[----:B------:R-:W-:Y:S01]  /*0ef0*/  FFMA.FTZ R40, R86, R48, R41 ;  /* 0x0000003056287223 */ /* 0x000fe20000010029 */
[----:B------:R-:W-:-:S03]  /*0f00*/  FMUL.FTZ R84, R84, UR12 ;  /* 0x0000000c54547c20 */ /* 0x000fc60008410000 */
[----:B------:R-:W-:Y:S01]  /*0f10*/  FFMA.FTZ R45, R85, R88, R40 ;  /* 0x00000058552d7223 */ /* 0x000fe20000010028 */
[----:B------:R-:W-:Y:S01]  /*0f20*/  FMUL.FTZ R51, R51, UR12 ;  /* 0x0000000c33337c20 */ /* 0x000fe20008410000 */
[----:B------:R-:W1:Y:S02]  /*0f30*/  @P0 LDC.64 R40, c[0x0][0x438] ;  /* 0x00010e00ff280b82 */ /* 0x000e640000000a00 */
[----:B------:R-:W-:-:S04]  /*0f40*/  FFMA.FTZ R44, R84, R87, R45 ;  /* 0x00000057542c7223 */ /* 0x000fc8000001002d */
[----:B------:R-:W-:Y:S01]  /*0f50*/  FFMA.FTZ R44, R51, R50, R44 ;  /* 0x00000032332c7223 */ /* 0x000fe2000001002c */
[----:B0-----:R-:W-:-:S04]  /*0f60*/  FADD.FTZ R43, R42, R43 ;  /* 0x0000002b2a2b7221 */ /* 0x001fc80000010000 */
[----:B------:R-:W0:Y:S04]  /*0f70*/  SHFL.DOWN PT, R42, R44, 0x10, 0x1f ;  /* 0x0a001f002c2a7f89 */ /* 0x000e2800000e0000 */
[----:B------:R-:W2:Y:S01]  /*0f80*/  SHFL.DOWN PT, R46, R43, 0x8, 0x1f ;  /* 0x09001f002b2e7f89 */ /* 0x000ea200000e0000 */
[----:B0-----:R-:W-:Y:S01]  /*0f90*/  FADD.FTZ R42, R44, R42 ;  /* 0x0000002a2c2a7221 */ /* 0x001fe20000010000 */
[----:B--2---:R-:W-:-:S04]  /*0fa0*/  FADD.FTZ R46, R43, R46 ;  /* 0x0000002e2b2e7221 */ /* 0x004fc80000010000 */
[----:B------:R-:W0:Y:S04]  /*0fb0*/  SHFL.DOWN PT, R45, R42, 0x8, 0x1f ;  /* 0x09001f002a2d7f89 */ /* 0x000e2800000e0000 */
[----:B------:R-:W2:Y:S01]  /*0fc0*/  SHFL.DOWN PT, R47, R46, 0x4, 0x1f ;  /* 0x08801f002e2f7f89 */ /* 0x000ea200000e0000 */
[----:B0-----:R-:W-:Y:S01]  /*0fd0*/  FADD.FTZ R45, R42, R45 ;  /* 0x0000002d2a2d7221 */ /* 0x001fe20000010000 */
[----:B--2---:R-:W-:-:S04]  /*0fe0*/  FADD.FTZ R125, R46, R47 ;  /* 0x0000002f2e7d7221 */ /* 0x004fc80000010000 */
[----:B------:R-:W0:Y:S01]  /*0ff0*/  SHFL.DOWN PT, R47, R45, 0x4, 0x1f ;  /* 0x08801f002d2f7f89 */ /* 0x000e2200000e0000 */
[----:B-1----:R-:W-:-:S03]  /*1000*/  @P0 IMAD.WIDE.U32 R40, R68, 0x10, R40 ;  /* 0x0000001044280825 */ /* 0x002fc600078e0028 */
[----:B------:R-:W1:Y:S04]  /*1010*/  SHFL.DOWN PT, R44, R125, 0x2, 0x1f ;  /* 0x08401f007d2c7f89 */ /* 0x000e6800000e0000 */
[----:B------:R2:W5:Y:S01]  /*1020*/  @P0 LDG.E.128 R28, desc[UR16][R40.64] ;  /* 0x00000010281c0981 */ /* 0x000562000c1e1d00 */
[----:B0-----:R-:W-:-:S05]  /*1030*/  FADD.FTZ R47, R45, R47 ;  /* 0x0000002f2d2f7221 */ /* 0x001fca0000010000 */
[----:B--2---:R-:W0:Y:S01]  /*1040*/  SHFL.DOWN PT, R40, R47, 0x2, 0x1f ;  /* 0x08401f002f287f89 */ /* 0x004e2200000e0000 */
[----:B-1----:R-:W-:-:S05]  /*1050*/  FADD.FTZ R44, R125, R44 ;  /* 0x0000002c7d2c7221 */ /* 0x002fca0000010000 */
[----:B------:R-:W1:Y:S01]  /*1060*/  SHFL.DOWN PT, R41, R44, 0x1, 0x1f ;  /* 0x08201f002c297f89 */ /* 0x000e6200000e0000 */
[----:B0-----:R-:W-:-:S05]  /*1070*/  FADD.FTZ R43, R47, R40 ;  /* 0x000000282f2b7221 */ /* 0x001fca0000010000 */
[----:B------:R-:W0:Y:S01]  /*1080*/  SHFL.DOWN PT, R42, R43, 0x1, 0x1f ;  /* 0x08201f002b2a7f89 */ /* 0x000e2200000e0000 */
[----:B-1----:R-:W-:Y:S01]  /*1090*/  FADD.FTZ R40, R44, R41 ;  /* 0x000000292c287221 */ /* 0x002fe20000010000 */
[----:B0-----:R-:W-:-:S05]  /*10a0*/  FADD.FTZ R41, R43, R42 ;  /* 0x0000002a2b297221 */ /* 0x001fca0000010000 */
[----:B------:R-:W-:Y:S01]  /*10b0*/  @!P2 STS.64 [R103], R40 ;  /* 0x000000286700a388 */ /* 0x000fe20000000a00 */
[C---:B------:R-:W-:Y:S01]  /*10c0*/  @!P1 IADD3 R99, PT, PT, R101.reuse, 0x1800, RZ ;  /* 0x0000180065639810 */ /* 0x040fe20007ffe0ff */
[----:B------:R-:W-:Y:S01]  /*10d0*/  BAR.SYNC.DEFER_BLOCKING 0x0 ;  /* 0x0000000000007b1d */ /* 0x000fe20000010000 */
[C---:B------:R-:W-:Y:S02]  /*10e0*/  IADD3 R45, PT, PT, R101.reuse, 0x1830, RZ ;  /* 0x00001830652d7810 */ /* 0x040fe40007ffe0ff */
[----:B------:R-:W-:-:S03]  /*10f0*/  @!P1 IADD3 R45, PT, PT, R101, 0x1810, RZ ;  /* 0x00001810652d9810 */ /* 0x000fc60007ffe0ff */
[----:B------:R-:W0:Y:S04]  /*1100*/  LDS.128 R40, [R99] ;  /* 0x0000000063287984 */ /* 0x000e280000000c00 */
[----:B------:R-:W1:Y:S01]  /*1110*/  LDS.128 R44, [R45] ;  /* 0x000000002d2c7984 */ /* 0x000e620000000c00 */
[----:B------:R-:W-:Y:S01]  /*1120*/  FFMA.FTZ R5, R104, R106, R5 ;  /* 0x0000006a68057223 */ /* 0x000fe20000010005 */
[----:B------:R-:W-:Y:S01]  /*1130*/  FADD.FTZ R17, R106, R17 ;  /* 0x000000116a117221 */ /* 0x000fe20000010000 */
[----:B----4-:R-:W-:Y:S01]  /*1140*/  @P4 HADD2.F32 R92, -RZ, R92.H0_H0 ;  /* 0x2000005cff5c4230 */ /* 0x010fe20000004100 */
[----:B------:R-:W-:-:S04]  /*1150*/  UISETP.NE.U32.AND UP1, UPT, UR18, URZ, UPT ;  /* 0x000000ff1200728c */ /* 0x000fc8000bf25070 */
[----:B------:R-:W-:Y:S01]  /*1160*/  UISETP.NE.AND.EX UP1, UPT, UR19, URZ, UPT, UP1 ;  /* 0x000000ff1300728c */ /* 0x000fe2000bf25310 */
[----:B------:R-:W-:Y:S01]  /*1170*/  @P4 R2UR UR5, R92 ;  /* 0x000000005c0542ca */ /* 0x000fe200000e0000 */
        /* <DEDUP_REMOVED lines=45> */
[C---:B------:R-:W-:Y:S01]  /*1450*/  LOP3.LUT P0, RZ, R107.reuse, 0xff, RZ, 0xc0, !PT ;  /* 0x000000ff6bff7812 */ /* 0x040fe2000780c0ff */
[----:B------:R-:W-:Y:S01]  /*1460*/  FFMA.FTZ R110, R110, UR13, R99 ;  /* 0x0000000d6e6e7c23 */ /* 0x000fe20008010063 */
[C---:B------:R-:W-:Y:S01]  /*1470*/  ISETP.GE.U32.AND P2, PT, R107.reuse, 0x1000000, PT ;  /* 0x010000006b00780c */ /* 0x040fe20003f46070 */
[----:B------:R-:W-:Y:S01]  /*1480*/  FADD.FTZ R44, R108, -R41 ;  /* 0x800000296c2c7221 */ /* 0x000fe20000010000 */
[----:B------:R-:W-:Y:S01]  /*1490*/  LOP3.LUT P6, RZ, R107, 0xff0000, RZ, 0xc0, !PT ;  /* 0x00ff00006bff7812 */ /* 0x000fe200078cc0ff */
[----:B------:R-:W-:Y:S01]  /*14a0*/  FADD.FTZ R45, R109, -R110 ;  /* 0x8000006e6d2d7221 */ /* 0x000fe20000010000 */
[--C-:B------:R-:W-:Y:S01]  /*14b0*/  FFMA.FTZ R43, R104, UR13, R99.reuse ;  /* 0x0000000d682b7c23 */ /* 0x100fe20008010063 */
[----:B------:R-:W-:Y:S01]  /*14c0*/  FMUL.FTZ R44, R44, UR12 ;  /* 0x0000000c2c2c7c20 */ /* 0x000fe20008410000 */
[----:B------:R-:W-:Y:S01]  /*14d0*/  FFMA.FTZ R111, R111, UR13, R99 ;  /* 0x0000000d6f6f7c23 */ /* 0x000fe20008010063 */
[----:B------:R-:W-:Y:S01]  /*14e0*/  FMUL.FTZ R45, R45, UR12 ;  /* 0x0000000c2d2d7c20 */ /* 0x000fe20008410000 */
[----:B------:R-:W-:Y:S01]  /*14f0*/  HFMA2 R92, -RZ, RZ, 0, 0 ;  /* 0x00000000ff5c7431 */ /* 0x000fe200000001ff */
[----:B------:R-:W0:Y:S01]  /*1500*/  @P4 LDC R47, c[0x0][0x408] ;  /* 0x00010200ff2f4b82 */ /* 0x000e220000000800 */
[----:B------:R-:W-:-:S02]  /*1510*/  @P4 HADD2.F32 R0, -RZ, R124.H0_H0 ;  /* 0x2000007cff004230 */ /* 0x000fc40000004100 */
[----:B------:R-:W-:Y:S01]  /*1520*/  @P4 FMUL.FTZ R46, R45, UR4 ;  /* 0x000000042d2e4c20 */ /* 0x000fe20008410000 */
[----:B------:R-:W-:Y:S01]  /*1530*/  @P0 FMUL.FTZ R101, R44, UR4 ;  /* 0x000000042c650c20 */ /* 0x000fe20008410000 */
[----:B------:R-:W-:Y:S02]  /*1540*/  CS2R R104, SRZ ;  /* 0x0000000000687805 */ /* 0x000fe4000001ff00 */
[----:B------:R-:W-:Y:S01]  /*1550*/  MOV R106, RZ ;  /* 0x000000ff006a7202 */ /* 0x000fe20000000f00 */
[----:B------:R-:W-:Y:S01]  /*1560*/  FFMA.FTZ R108, R96, UR13, R99 ;  /* 0x0000000d606c7c23 */ /* 0x000fe20008010063 */
[C---:B------:R-:W-:Y:S01]  /*1570*/  LOP3.LUT P3, RZ, R98.reuse, 0xff, RZ, 0xc0, !PT ;  /* 0x000000ff62ff7812 */ /* 0x040fe2000786c0ff */
[----:B------:R-:W1:Y:S01]  /*1580*/  @P0 LDC R40, c[0x0][0x408] ;  /* 0x00010200ff280b82 */ /* 0x000e620000000800 */
[----:B------:R-:W-:-:S07]  /*1590*/  ISETP.GE.U32.AND P5, PT, R98, 0x1000000, PT ;  /* 0x010000006200780c */ /* 0x000fce0003fa6070 */
[----:B------:R-:W3:Y:S08]  /*15a0*/  @P2 LDC R41, c[0x0][0x408] ;  /* 0x00010200ff292b82 */ /* 0x000ef00000000800 */
[----:B------:R-:W4:Y:S01]  /*15b0*/  @P6 LDC R42, c[0x0][0x408] ;  /* 0x00010200ff2a6b82 */ /* 0x000f220000000800 */
[----:B0-----:R-:W-:Y:S01]  /*15c0*/  @P4 FMUL.FTZ R103, R46, R47 ;  /* 0x0000002f2e674220 */ /* 0x001fe20000410000 */
[----:B------:R-:W-:Y:S01]  /*15d0*/  FADD.FTZ R47, R100, -R43 ;  /* 0x8000002b642f7221 */ /* 0x000fe20000010000 */
[----:B------:R-:W-:-:S02]  /*15e0*/  @P0 HADD2.F32 R43, -RZ, R56.H0_H0 ;  /* 0x20000038ff2b0230 */ /* 0x000fc40000004100 */
[----:B------:R-:W-:Y:S01]  /*15f0*/  FADD.FTZ R46, R102, -R111 ;  /* 0x8000006f662e7221 */ /* 0x000fe20000010000 */
[----:B------:R-:W-:Y:S01]  /*1600*/  @P4 FMUL.FTZ R92, R103, R0 ;  /* 0x00000000675c4220 */ /* 0x000fe20000410000 */
[----:B------:R-:W-:Y:S01]  /*1610*/  FMUL.FTZ R47, R47, UR12 ;  /* 0x0000000c2f2f7c20 */ /* 0x000fe20008410000 */
[----:B-1----:R-:W-:Y:S01]  /*1620*/  @P0 FMUL.FTZ R100, R101, R40 ;  /* 0x0000002865640220 */ /* 0x002fe20000410000 */
[----:B------:R-:W0:Y:S01]  /*1630*/  @P4 LDC R0, c[0x0][0x408] ;  /* 0x00010200ff004b82 */ /* 0x000e220000000800 */
[----:B------:R-:W-:Y:S01]  /*1640*/  FMUL.FTZ R46, R46, UR12 ;  /* 0x0000000c2e2e7c20 */ /* 0x000fe20008410000 */
[----:B------:R1:W0:Y:S01]  /*1650*/  F2F.F16.F32 R40, R92 ;  /* 0x0000005c00287304 */ /* 0x0002220000200800 */
[----:B------:R-:W-:Y:S01]  /*1660*/  @P0 FMUL.FTZ R105, R100, R43 ;  /* 0x0000002b64690220 */ /* 0x000fe20000410000 */
[----:B------:R-:W-:Y:S01]  /*1670*/  @P2 FMUL.FTZ R100, R47, UR4 ;  /* 0x000000042f642c20 */ /* 0x000fe20008410000 */
[----:B------:R-:W-:Y:S02]  /*1680*/  @P2 HADD2.F32 R43, -RZ, R124.H1_H1 ;  /* 0x3000007cff2b2230 */ /* 0x000fe40000004100 */
[----:B------:R-:W-:Y:S01]  /*1690*/  @P6 FMUL.FTZ R101, R46, UR4 ;  /* 0x000000042e656c20 */ /* 0x000fe20008410000 */
[----:B---3--:R-:W-:Y:S01]  /*16a0*/  @P2 FMUL.FTZ R100, R100, R41 ;  /* 0x0000002964642220 */ /* 0x008fe20000410000 */
[----:B------:R-:W3:Y:S01]  /*16b0*/  LDC.64 R102, c[0x0][0x478] ;  /* 0x00011e00ff667b82 */ /* 0x000ee20000000a00 */
[----:B------:R-:W-:Y:S01]  /*16c0*/  @P6 HADD2.F32 R41, -RZ, R57.H0_H0 ;  /* 0x20000039ff296230 */ /* 0x000fe20000004100 */
[----:B------:R-:W0:Y:S01]  /*16d0*/  F2F.F16.F32 R105, R105 ;  /* 0x0000006900697304 */ /* 0x000e220000200800 */
[----:B------:R-:W-:Y:S01]  /*16e0*/  @P2 FMUL.FTZ R106, R100, R43 ;  /* 0x0000002b646a2220 */ /* 0x000fe20000410000 */
[----:B----4-:R-:W-:-:S04]  /*16f0*/  @P6 FMUL.FTZ R42, R101, R42 ;  /* 0x0000002a652a6220 */ /* 0x010fc80000410000 */
[----:B-1----:R-:W1:Y:S01]  /*1700*/  @P6 LDC R92, c[0x0][0x408] ;  /* 0x00010200ff5c6b82 */ /* 0x002e620000000800 */
[----:B------:R-:W-:Y:S01]  /*1710*/  @P6 FMUL.FTZ R104, R42, R41 ;  /* 0x000000292a686220 */ /* 0x000fe20000410000 */
[----:B------:R-:W4:Y:S01]  /*1720*/  F2F.F16.F32 R106, R106 ;  /* 0x0000006a006a7304 */ /* 0x000f220000200800 */
[----:B------:R-:W-:-:S05]  /*1730*/  @P4 FMUL.FTZ R41, R45, UR4 ;  /* 0x000000042d294c20 */ /* 0x000fca0008410000 */
[----:B------:R-:W3:Y:S01]  /*1740*/  LDC.64 R100, c[0x0][0x468] ;  /* 0x00011a00ff647b82 */ /* 0x000ee20000000a00 */
[----:B0-----:R-:W-:Y:S01]  /*1750*/  @P4 FMUL.FTZ R43, R41, R0 ;  /* 0x00000000292b4220 */ /* 0x001fe20000410000 */
[----:B------:R-:W-:Y:S01]  /*1760*/  HFMA2 R0, -RZ, RZ, 0, 0 ;  /* 0x00000000ff007431 */ /* 0x000fe200000001ff */
[----:B------:R-:W0:Y:S01]  /*1770*/  F2F.F16.F32 R104, R104 ;  /* 0x0000006800687304 */ /* 0x000e220000200800 */
[----:B------:R-:W-:-:S04]  /*1780*/  IMAD.WIDE.U32 R40, R40, 0x10000, RZ ;  /* 0x0001000028287825 */ /* 0x000fc800078e00ff */
[----:B------:R-:W-:Y:S01]  /*1790*/  FADD.FTZ R108, R97, -R108 ;  /* 0x8000006c616c7221 */ /* 0x000fe20000010000 */
[--C-:B------:R-:W-:Y:S01]  /*17a0*/  FFMA.FTZ R94, R94, UR13, R99.reuse ;  /* 0x0000000d5e5e7c23 */ /* 0x100fe20008010063 */
[----:B------:R-:W-:Y:S01]  /*17b0*/  FFMA.FTZ R93, R93, UR13, R99 ;  /* 0x0000000d5d5d7c23 */ /* 0x000fe20008010063 */
[----:B------:R-:W2:Y:S01]  /*17c0*/  @P3 LDC R97, c[0x0][0x408] ;  /* 0x00010200ff613b82 */ /* 0x000ea20000000800 */
[----:B------:R-:W-:Y:S02]  /*17d0*/  LOP3.LUT R40, R40, R105, RZ, 0xfc, !PT ;  /* 0x0000006928287212 */ /* 0x000fe400078efcff */
[----:B----4-:R-:W-:-:S05]  /*17e0*/  SHF.L.U32 R107, R106, 0x10, RZ ;  /* 0x000000106a6b7819 */ /* 0x010fca00000006ff */
[----:B------:R-:W4:Y:S01]  /*17f0*/  @P3 LDC R106, c[0x0][0x408] ;  /* 0x00010200ff6a3b82 */ /* 0x000f220000000800 */
[----:B0-----:R-:W-:Y:S01]  /*1800*/  LOP3.LUT R41, R41, R107, R104, 0xfe, !PT ;  /* 0x0000006b29297212 */ /* 0x001fe200078efe68 */
[----:B------:R-:W-:-:S04]  /*1810*/  @P6 FMUL.FTZ R107, R46, UR4 ;  /* 0x000000042e6b6c20 */ /* 0x000fc80008410000 */
[----:B-1----:R-:W-:Y:S01]  /*1820*/  @P6 FMUL.FTZ R92, R107, R92 ;  /* 0x0000005c6b5c6220 */ /* 0x002fe20000410000 */
[----:B---3--:R-:W-:Y:S01]  /*1830*/  IMAD.WIDE.U32 R104, R83, 0x8, R100 ;  /* 0x0000000853687825 */ /* 0x008fe200078e0064 */
[----:B--2---:R-:W-:Y:S02]  /*1840*/  @P4 SHF.R.U64 R42, R112, 0x10, R113 ;  /* 0x00000010702a4819 */ /* 0x004fe40000001271 */
[----:B------:R-:W-:-:S03]  /*1850*/  @P6 MOV R96, R113 ;  /* 0x0000007100606202 */ /* 0x000fc60000000f00 */
[----:B------:R-:W-:-:S05]  /*1860*/  @P4 HADD2.F32 R42, -RZ, R42.H0_H0 ;  /* 0x2000002aff2a4230 */ /* 0x000fca0000004100 */
[----:B------:R-:W-:Y:S01]  /*1870*/  @P4 FMUL.FTZ R0, R42, R43 ;  /* 0x0000002b2a004220 */ /* 0x000fe20000410000 */
[----:B------:R-:W-:Y:S01]  /*1880*/  LOP3.LUT P4, RZ, R98, 0xff00, RZ, 0xc0, !PT ;  /* 0x0000ff0062ff7812 */ /* 0x000fe2000788c0ff */
[----:B------:R-:W-:-:S05]  /*1890*/  IMAD.WIDE.U32 R42, R83, 0x10, R102 ;  /* 0x00000010532a7825 */ /* 0x000fca00078e0066 */
[----:B------:R0:W-:Y:S01]  /*18a0*/  STG.E.128 desc[UR16][R42.64], R44 ;  /* 0x0000002c2a007986 */ /* 0x0001e2000c101d10 */
[----:B------:R-:W-:-:S03]  /*18b0*/  HFMA2 R83, -RZ, RZ, 0, 0 ;  /* 0x00000000ff537431 */ /* 0x000fc600000001ff */
[----:B------:R1:W-:Y:S01]  /*18c0*/  STG.E.64 desc[UR16][R104.64], R40 ;  /* 0x0000002868007986 */ /* 0x0003e2000c101b10 */
[----:B0-----:R-:W-:Y:S02]  /*18d0*/  @P6 HADD2.F32 R43, -RZ, R96.H0_H0 ;  /* 0x20000060ff2b6230 */ /* 0x001fe40000004100 */
[----:B------:R-:W0:Y:S01]  /*18e0*/  @P4 LDC R42, c[0x0][0x408] ;  /* 0x00010200ff2a4b82 */ /* 0x000e220000000800 */
[----:B-1----:R-:W-:Y:S01]  /*18f0*/  FMUL.FTZ R40, R108, UR12 ;  /* 0x0000000c6c287c20 */ /* 0x002fe20008410000 */
[----:B------:R-:W-:-:S04]  /*1900*/  IMAD.WIDE.U32 R104, R82, 0x8, R114 ;  /* 0x0000000852687825 */ /* 0x000fc800078e0072 */
[----:B------:R-:W-:Y:S01]  /*1910*/  @P6 FMUL.FTZ R83, R43, R92 ;  /* 0x0000005c2b536220 */ /* 0x000fe20000410000 */
[----:B------:R-:W-:Y:S01]  /*1920*/  LOP3.LUT P6, RZ, R98, 0xff0000, RZ, 0xc0, !PT ;  /* 0x00ff000062ff7812 */ /* 0x000fe200078cc0ff */
[----:B------:R-:W-:Y:S01]  /*1930*/  @P3 FMUL.FTZ R43, R40, UR4 ;  /* 0x00000004282b3c20 */ /* 0x000fe20008410000 */
[----:B------:R-:W1:Y:S01]  /*1940*/  @P5 LDC R45, c[0x0][0x408] ;  /* 0x00010200ff2d5b82 */ /* 0x000e620000000800 */
[----:B------:R-:W-:Y:S02]  /*1950*/  FADD.FTZ R41, R95, -R94 ;  /* 0x8000005e5f297221 */ /* 0x000fe40000010000 */
[----:B----4-:R-:W-:Y:S01]  /*1960*/  @P3 FMUL.FTZ R106, R43, R106 ;  /* 0x0000006a2b6a3220 */ /* 0x010fe20000410000 */
[----:B------:R-:W-:Y:S01]  /*1970*/  @P3 HADD2.F32 R43, -RZ, R58.H0_H0 ;  /* 0x2000003aff2b3230 */ /* 0x000fe20000004100 */
[----:B------:R-:W2:Y:S01]  /*1980*/  LDG.E.64 R104, desc[UR16][R104.64] ;  /* 0x0000001068687981 */ /* 0x000ea2000c1e1b00 */
[----:B------:R-:W-:Y:S01]  /*1990*/  FMUL.FTZ R41, R41, UR12 ;  /* 0x0000000c29297c20 */ /* 0x000fe20008410000 */
[----:B------:R-:W-:Y:S01]  /*19a0*/  MOV R92, RZ ;  /* 0x000000ff005c7202 */ /* 0x000fe20000000f00 */
[----:B------:R-:W-:Y:S01]  /*19b0*/  FADD.FTZ R95, R90, -R93 ;  /* 0x8000005d5a5f7221 */ /* 0x000fe20000010000 */
[----:B------:R-:W-:Y:S01]  /*19c0*/  @P3 FMUL.FTZ R92, R106, R43 ;  /* 0x0000002b6a5c3220 */ /* 0x000fe20000410000 */
[----:B------:R-:W-:Y:S01]  /*19d0*/  @P4 FMUL.FTZ R43, R41, UR4 ;  /* 0x00000004292b4c20 */ /* 0x000fe20008410000 */
[----:B------:R-:W3:Y:S01]  /*19e0*/  @P6 LDC R46, c[0x0][0x408] ;  /* 0x00010200ff2e6b82 */ /* 0x000ee20000000800 */
[----:B------:R-:W-:Y:S01]  /*19f0*/  FFMA.FTZ R94, R91, UR13, R99 ;  /* 0x0000000d5b5e7c23 */ /* 0x000fe20008010063 */
[----:B------:R-:W-:-:S02]  /*1a00*/  @P4 HADD2.F32 R90, -RZ, R123.H0_H0 ;  /* 0x2000007bff5a4230 */ /* 0x000fc40000004100 */
[----:B------:R-:W-:Y:S01]  /*1a10*/  HFMA2 R93, -RZ, RZ, 0, 0 ;  /* 0x00000000ff5d7431 */ /* 0x000fe200000001ff */
[----:B------:R-:W-:Y:S01]  /*1a20*/  MOV R96, RZ ;  /* 0x000000ff00607202 */ /* 0x000fe20000000f00 */
[----:B------:R-:W-:-:S04]  /*1a30*/  IMAD.WIDE.U32 R114, R68, 0x8, R114 ;  /* 0x0000000844727825 */ /* 0x000fc800078e0072 */
[----:B0-----:R-:W-:Y:S01]  /*1a40*/  @P4 FMUL.FTZ R91, R43, R42 ;  /* 0x0000002a2b5b4220 */ /* 0x001fe20000410000 */
[----:B------:R-:W-:Y:S01]  /*1a50*/  FMUL.FTZ R43, R95, UR12 ;  /* 0x0000000c5f2b7c20 */ /* 0x000fe20008410000 */
[----:B------:R-:W-:Y:S01]  /*1a60*/  FADD.FTZ R42, R89, -R94 ;  /* 0x8000005e592a7221 */ /* 0x000fe20000010000 */
[----:B------:R-:W0:Y:S01]  /*1a70*/  @P4 LDC R98, c[0x0][0x408] ;  /* 0x00010200ff624b82 */ /* 0x000e220000000800 */
[----:B------:R-:W-:Y:S01]  /*1a80*/  @P4 FMUL.FTZ R93, R91, R90 ;  /* 0x0000005a5b5d4220 */ /* 0x000fe20000410000 */
[----:B------:R-:W-:Y:S01]  /*1a90*/  @P5 FMUL.FTZ R94, R43, UR4 ;  /* 0x000000042b5e5c20 */ /* 0x000fe20008410000 */
[----:B------:R-:W-:Y:S01]  /*1aa0*/  FMUL.FTZ R42, R42, UR12 ;  /* 0x0000000c2a2a7c20 */ /* 0x000fe20008410000 */
[----:B------:R-:W-:Y:S01]  /*1ab0*/  @P5 HADD2.F32 R90, -RZ, R123.H1_H1 ;  /* 0x3000007bff5a5230 */ /* 0x000fe20000004100 */
[----:B------:R-:W4:Y:S01]  /*1ac0*/  F2F.F16.F32 R91, R93 ;  /* 0x0000005d005b7304 */ /* 0x000f220000200800 */
[----:B-1----:R-:W-:Y:S01]  /*1ad0*/  @P5 FMUL.FTZ R45, R94, R45 ;  /* 0x0000002d5e2d5220 */ /* 0x002fe20000410000 */
[----:B------:R-:W-:-:S03]  /*1ae0*/  @P6 FMUL.FTZ R95, R42, UR4 ;  /* 0x000000042a5f6c20 */ /* 0x000fc60008410000 */
[----:B------:R-:W-:Y:S01]  /*1af0*/  @P5 FMUL.FTZ R96, R45, R90 ;  /* 0x0000005a2d605220 */ /* 0x000fe20000410000 */
[----:B------:R-:W-:Y:S02]  /*1b00*/  @P6 HADD2.F32 R90, -RZ, R59.H0_H0 ;  /* 0x2000003bff5a6230 */ /* 0x000fe40000004100 */
[----:B------:R-:W-:Y:S01]  /*1b10*/  HFMA2 R45, -RZ, RZ, 0, 0 ;  /* 0x00000000ff2d7431 */ /* 0x000fe200000001ff */
[----:B------:R1:W1:Y:S01]  /*1b20*/  F2F.F16.F32 R89, R92 ;  /* 0x0000005c00597304 */ /* 0x0002620000200800 */
[----:B---3--:R-:W-:-:S04]  /*1b30*/  @P6 FMUL.FTZ R95, R95, R46 ;  /* 0x0000002e5f5f6220 */ /* 0x008fc80000410000 */
[----:B------:R-:W-:Y:S01]  /*1b40*/  @P6 FMUL.FTZ R45, R95, R90 ;  /* 0x0000005a5f2d6220 */ /* 0x000fe20000410000 */
[----:B----4-:R-:W-:Y:S02]  /*1b50*/  IMAD.WIDE.U32 R90, R91, 0x10000, RZ ;  /* 0x000100005b5a7825 */ /* 0x010fe400078e00ff */
[----:B------:R-:W3:Y:S02]  /*1b60*/  F2F.F16.F32 R96, R96 ;  /* 0x0000006000607304 */ /* 0x000ee40000200800 */
[----:B-1----:R-:W-:Y:S01]  /*1b70*/  IMAD.WIDE.U32 R92, R82, 0x10, R102 ;  /* 0x00000010525c7825 */ /* 0x002fe200078e0066 */
[----:B------:R-:W-:-:S05]  /*1b80*/  LOP3.LUT R90, R90, R89, RZ, 0xfc, !PT ;  /* 0x000000595a5a7212 */ /* 0x000fca00078efcff */
[----:B------:R-:W1:Y:S01]  /*1b90*/  F2F.F16.F32 R45, R45 ;  /* 0x0000002d002d7304 */ /* 0x000e620000200800 */
[----:B------:R4:W-:Y:S01]  /*1ba0*/  STG.E.128 desc[UR16][R92.64], R40 ;  /* 0x000000285c007986 */ /* 0x0009e2000c101d10 */
[----:B---3--:R-:W-:Y:S02]  /*1bb0*/  SHF.L.U32 R95, R96, 0x10, RZ ;  /* 0x00000010605f7819 */ /* 0x008fe400000006ff */
[----:B------:R-:W3:Y:S02]  /*1bc0*/  @P2 LDC R96, c[0x0][0x408] ;  /* 0x00010200ff602b82 */ /* 0x000ee40000000800 */
[----:B-1----:R-:W-:Y:S01]  /*1bd0*/  LOP3.LUT R91, R91, R95, R45, 0xfe, !PT ;  /* 0x0000005f5b5b7212 */ /* 0x002fe200078efe2d */
[----:B------:R-:W-:-:S05]  /*1be0*/  IMAD.WIDE.U32 R94, R82, 0x8, R100 ;  /* 0x00000008525e7825 */ /* 0x000fca00078e0064 */
[----:B------:R3:W-:Y:S04]  /*1bf0*/  STG.E.64 desc[UR16][R94.64], R90 ;  /* 0x0000005a5e007986 */ /* 0x0007e8000c101b10 */
[----:B----4-:R-:W4:Y:S01]  /*1c00*/  LDG.E.64 R92, desc[UR16][R114.64] ;  /* 0x00000010725c7981 */ /* 0x010f22000c1e1b00 */
[----:B------:R-:W-:Y:S01]  /*1c10*/  @P0 FMUL.FTZ R44, R44, UR4 ;  /* 0x000000042c2c0c20 */ /* 0x000fe20008410000 */
[----:B------:R-:W-:Y:S01]  /*1c20*/  @P2 SHF.R.U32.HI R82, RZ, 0x10, R113 ;  /* 0x00000010ff522819 */ /* 0x000fe20000011671 */
[----:B------:R-:W-:Y:S01]  /*1c30*/  @P2 FMUL.FTZ R45, R47, UR4 ;  /* 0x000000042f2d2c20 */ /* 0x000fe20008410000 */
[--C-:B------:R-:W-:Y:S01]  /*1c40*/  FFMA.FTZ R89, R86, UR13, R99.reuse ;  /* 0x0000000d56597c23 */ /* 0x100fe20008010063 */
[----:B------:R-:W-:Y:S01]  /*1c50*/  @P0 FMUL.FTZ R47, R44, UR26 ;  /* 0x0000001a2c2f0c20 */ /* 0x000fe20008410000 */
[----:B------:R-:W-:Y:S01]  /*1c60*/  FFMA.FTZ R85, R85, UR13, R99 ;  /* 0x0000000d55557c23 */ /* 0x000fe20008010063 */
[----:B------:R-:W-:-:S02]  /*1c70*/  @P2 HADD2.F32 R44, -RZ, R82.H0_H0 ;  /* 0x20000052ff2c2230 */ /* 0x000fc40000004100 */
[--C-:B------:R-:W-:Y:S01]  /*1c80*/  FFMA.FTZ R46, R84, UR13, R99.reuse ;  /* 0x0000000d542e7c23 */ /* 0x100fe20008010063 */
[----:B------:R-:W-:Y:S01]  /*1c90*/  FFMA.FTZ R99, R51, UR13, R99 ;  /* 0x0000000d33637c23 */ /* 0x000fe20008010063 */
[----:B---3--:R-:W-:Y:S01]  /*1ca0*/  @P2 FMUL.FTZ R95, R45, R96 ;  /* 0x000000602d5f2220 */ /* 0x008fe20000410000 */
[----:B------:R-:W-:Y:S02]  /*1cb0*/  HFMA2 R51, -RZ, RZ, 0, 0 ;  /* 0x00000000ff337431 */ /* 0x000fe400000001ff */
[----:B------:R-:W-:Y:S02]  /*1cc0*/  @P0 HADD2.F32 R112, -RZ, R112.H0_H0 ;  /* 0x20000070ff700230 */ /* 0x000fe40000004100 */
[----:B------:R-:W-:Y:S01]  /*1cd0*/  @P3 FMUL.FTZ R40, R40, UR4 ;  /* 0x0000000428283c20 */ /* 0x000fe20008410000 */
[----:B------:R-:W-:Y:S01]  /*1ce0*/  @P2 FMUL.FTZ R51, R44, R95 ;  /* 0x0000005f2c332220 */ /* 0x000fe20000410000 */
[----:B------:R-:W-:Y:S01]  /*1cf0*/  LOP3.LUT P2, RZ, R49, 0xff00, RZ, 0xc0, !PT ;  /* 0x0000ff0031ff7812 */ /* 0x000fe2000784c0ff */
[----:B------:R-:W-:Y:S01]  /*1d00*/  FADD.FTZ R45, R88, -R85 ;  /* 0x80000055582d7221 */ /* 0x000fe20000010000 */
[----:B------:R-:W-:Y:S01]  /*1d10*/  @P4 FMUL.FTZ R41, R41, UR4 ;  /* 0x0000000429294c20 */ /* 0x000fe20008410000 */
[----:B------:R-:W-:Y:S01]  /*1d20*/  MOV R91, RZ ;  /* 0x000000ff005b7202 */ /* 0x000fe20000000f00 */
[----:B------:R-:W-:Y:S01]  /*1d30*/  @P0 FMUL.FTZ R91, R112, R47 ;  /* 0x0000002f705b0220 */ /* 0x000fe20000410000 */
[----:B------:R-:W-:Y:S01]  /*1d40*/  @P3 FMUL.FTZ R47, R40, R97 ;  /* 0x00000061282f3220 */ /* 0x000fe20000410000 */
[----:B0-----:R-:W-:Y:S01]  /*1d50*/  @P4 FMUL.FTZ R44, R41, R98 ;  /* 0x00000062292c4220 */ /* 0x001fe20000410000 */
[----:B------:R-:W-:Y:S01]  /*1d60*/  LOP3.LUT P0, RZ, R49, 0xff0000, RZ, 0xc0, !PT ;  /* 0x00ff000031ff7812 */ /* 0x000fe2000780c0ff */
[----:B------:R-:W-:Y:S01]  /*1d70*/  FMUL.FTZ R45, R45, UR12 ;  /* 0x0000000c2d2d7c20 */ /* 0x000fe20008410000 */
[----:B------:R-:W-:Y:S01]  /*1d80*/  MOV R82, RZ ;  /* 0x000000ff00527202 */ /* 0x000fe20000000f00 */
[----:B------:R-:W-:Y:S01]  /*1d90*/  FADD.FTZ R46, R87, -R46 ;  /* 0x8000002e572e7221 */ /* 0x000fe20000010000 */
[----:B------:R-:W-:Y:S01]  /*1da0*/  HFMA2 R84, -RZ, RZ, 0, 0 ;  /* 0x00000000ff547431 */ /* 0x000fe200000001ff */
[----:B------:R-:W0:Y:S01]  /*1db0*/  @P6 LDC R97, c[0x0][0x408] ;  /* 0x00010200ff616b82 */ /* 0x000e220000000800 */
[----:B------:R-:W-:Y:S01]  /*1dc0*/  CS2R R86, SRZ ;  /* 0x0000000000567805 */ /* 0x000fe2000001ff00 */
[----:B------:R-:W-:Y:S01]  /*1dd0*/  FMUL.FTZ R46, R46, UR12 ;  /* 0x0000000c2e2e7c20 */ /* 0x000fe20008410000 */
[----:B------:R-:W-:-:S04]  /*1de0*/  IMAD.WIDE.U32 R102, R68, 0x10, R102 ;  /* 0x0000001044667825 */ /* 0x000fc800078e0066 */
[----:B------:R-:W-:Y:S01]  /*1df0*/  IMAD.WIDE.U32 R100, R68, 0x8, R100 ;  /* 0x0000000844647825 */ /* 0x000fe200078e0064 */
[----:B------:R-:W1:Y:S03]  /*1e00*/  @P5 LDC R90, c[0x0][0x408] ;  /* 0x00010200ff5a5b82 */ /* 0x000e660000000800 */
[----:B------:R-:W-:Y:S01]  /*1e10*/  @P0 FMUL.FTZ R94, R46, UR4 ;  /* 0x000000042e5e0c20 */ /* 0x000fe20008410000 */
[----:B------:R-:W-:Y:S02]  /*1e20*/  MOV R68, RZ ;  /* 0x000000ff00447202 */ /* 0x000fe40000000f00 */
[--C-:B--2---:R-:W-:Y:S02]  /*1e30*/  @P4 SHF.R.U64 R85, R104, 0x10, R105.reuse ;  /* 0x0000001068554819 */ /* 0x104fe40000001269 */
[----:B------:R-:W-:Y:S02]  /*1e40*/  @P3 MOV R40, R104 ;  /* 0x0000006800283202 */ /* 0x000fe40000000f00 */
[----:B------:R-:W-:Y:S01]  /*1e50*/  @P5 SHF.R.U32.HI R104, RZ, 0x10, R105 ;  /* 0x00000010ff685819 */ /* 0x000fe20000011669 */
[----:B------:R-:W-:Y:S01]  /*1e60*/  @P4 HADD2.F32 R41, -RZ, R85.H0_H0 ;  /* 0x20000055ff294230 */ /* 0x000fe20000004100 */
[----:B------:R-:W-:Y:S01]  /*1e70*/  MOV R85, RZ ;  /* 0x000000ff00557202 */ /* 0x000fe20000000f00 */
[----:B------:R-:W-:-:S03]  /*1e80*/  @P3 HADD2.F32 R40, -RZ, R40.H0_H0 ;  /* 0x20000028ff283230 */ /* 0x000fc60000004100 */
[----:B------:R-:W-:Y:S01]  /*1e90*/  @P4 FMUL.FTZ R82, R41, R44 ;  /* 0x0000002c29524220 */ /* 0x000fe20000410000 */
[----:B------:R-:W-:Y:S01]  /*1ea0*/  @P2 FMUL.FTZ R44, R45, UR4 ;  /* 0x000000042d2c2c20 */ /* 0x000fe20008410000 */
[C---:B------:R-:W-:Y:S01]  /*1eb0*/  ISETP.GE.U32.AND P4, PT, R49.reuse, 0x1000000, PT ;  /* 0x010000003100780c */ /* 0x040fe20003f86070 */
[----:B------:R-:W-:Y:S01]  /*1ec0*/  @P3 FMUL.FTZ R84, R40, R47 ;  /* 0x0000002f28543220 */ /* 0x000fe20000410000 */
[----:B------:R-:W-:Y:S02]  /*1ed0*/  @P2 HADD2.F32 R41, -RZ, R122.H0_H0 ;  /* 0x2000007aff292230 */ /* 0x000fe40000004100 */
[----:B------:R-:W-:Y:S01]  /*1ee0*/  @P2 FMUL.FTZ R44, R44, UR26 ;  /* 0x0000001a2c2c2c20 */ /* 0x000fe20008410000 */
[----:B------:R-:W-:Y:S01]  /*1ef0*/  FADD.FTZ R47, R50, -R99 ;  /* 0x80000063322f7221 */ /* 0x000fe20000010000 */
[----:B------:R-:W-:Y:S01]  /*1f00*/  LOP3.LUT P3, RZ, R49, 0xff, RZ, 0xc0, !PT ;  /* 0x000000ff31ff7812 */ /* 0x000fe2000786c0ff */
[----:B------:R-:W-:Y:S02]  /*1f10*/  HFMA2 R40, -RZ, RZ, 0, 0 ;  /* 0x00000000ff287431 */ /* 0x000fe400000001ff */
[----:B------:R-:W-:Y:S01]  /*1f20*/  @P0 FMUL.FTZ R49, R46, UR4 ;  /* 0x000000042e310c20 */ /* 0x000fe20008410000 */
[----:B------:R-:W-:Y:S01]  /*1f30*/  @P2 FMUL.FTZ R40, R44, R41 ;  /* 0x000000292c282220 */ /* 0x000fe20000410000 */
[----:B------:R-:W-:Y:S01]  /*1f40*/  FMUL.FTZ R47, R47, UR12 ;  /* 0x0000000c2f2f7c20 */ /* 0x000fe20008410000 */
[----:B------:R-:W-:Y:S01]  /*1f50*/  FADD.FTZ R44, R48, -R89 ;  /* 0x80000059302c7221 */ /* 0x000fe20000010000 */
[----:B------:R-:W-:-:S02]  /*1f60*/  @P0 HADD2.F32 R41, -RZ, R61.H0_H0 ;  /* 0x2000003dff290230 */ /* 0x000fc40000004100 */
[----:B------:R-:W-:Y:S01]  /*1f70*/  @P0 FMUL.FTZ R50, R49, UR26 ;  /* 0x0000001a31320c20 */ /* 0x000fe20008410000 */
[----:B------:R-:W-:Y:S01]  /*1f80*/  FMUL.FTZ R49, R47, UR4 ;  /* 0x000000042f317c20 */ /* 0x000fe20008410000 */
[----:B------:R-:W-:Y:S01]  /*1f90*/  FMUL.FTZ R44, R44, UR12 ;  /* 0x0000000c2c2c7c20 */ /* 0x000fe20008410000 */
[----:B------:R-:W-:Y:S02]  /*1fa0*/  @P4 HADD2.F32 R48, -RZ, R122.H1_H1 ;  /* 0x3000007aff304230 */ /* 0x000fe40000004100 */
[----:B------:R-:W-:Y:S01]  /*1fb0*/  @P0 FMUL.FTZ R85, R50, R41 ;  /* 0x0000002932550220 */ /* 0x000fe20000410000 */
[----:B------:R-:W-:Y:S01]  /*1fc0*/  FMUL.FTZ R49, R49, UR26 ;  /* 0x0000001a31317c20 */ /* 0x000fe20008410000 */
[----:B------:R-:W-:Y:S01]  /*1fd0*/  FMUL.FTZ R50, R44, UR4 ;  /* 0x000000042c327c20 */ /* 0x000fe20008410000 */
[----:B------:R-:W-:Y:S01]  /*1fe0*/  @P3 HADD2.F32 R41, -RZ, R60.H0_H0 ;  /* 0x2000003cff293230 */ /* 0x000fe20000004100 */
[----:B------:R-:W2:Y:S01]  /*1ff0*/  F2F.F16.F32 R40, R40 ;  /* 0x0000002800287304 */ /* 0x000ea20000200800 */
[----:B------:R-:W-:Y:S01]  /*2000*/  @P4 FMUL.FTZ R87, R49, R48 ;  /* 0x0000003031574220 */ /* 0x000fe20000410000 */
[----:B------:R-:W-:Y:S01]  /*2010*/  FMUL.FTZ R50, R50, UR26 ;  /* 0x0000001a32327c20 */ /* 0x000fe20008410000 */
[----:B------:R-:W-:Y:S01]  /*2020*/  @P6 FMUL.FTZ R48, R42, UR4 ;  /* 0x000000042a306c20 */ /* 0x000fe20008410000 */
[----:B------:R-:W-:Y:S01]  /*2030*/  @P6 MOV R42, R105 ;  /* 0x00000069002a6202 */ /* 0x000fe20000000f00 */
[----:B------:R3:W-:Y:S01]  /*2040*/  STG.E.128 desc[UR16][R102.64], R44 ;  /* 0x0000002c66007986 */ /* 0x0007e2000c101d10 */
[----:B------:R-:W-:-:S02]  /*2050*/  @P3 FMUL.FTZ R86, R50, R41 ;  /* 0x0000002932563220 */ /* 0x000fc40000410000 */
[----:B------:R-:W0:Y:S01]  /*2060*/  F2F.F16.F32 R87, R87 ;  /* 0x0000005700577304 */ /* 0x000e220000200800 */
[----:B------:R-:W-:Y:S02]  /*2070*/  @P6 HADD2.F32 R42, -RZ, R42.H0_H0 ;  /* 0x2000002aff2a6230 */ /* 0x000fe40000004100 */
[----:B--2---:R-:W-:-:S05]  /*2080*/  IMAD.WIDE.U32 R40, R40, 0x10000, RZ ;  /* 0x0001000028287825 */ /* 0x004fca00078e00ff */
[----:B------:R2:W1:Y:S01]  /*2090*/  F2F.F16.F32 R95, R86 ;  /* 0x00000056005f7304 */ /* 0x0004620000200800 */
[----:B0-----:R-:W-:-:S07]  /*20a0*/  SHF.L.U32 R89, R87, 0x10, RZ ;  /* 0x0000001057597819 */ /* 0x001fce00000006ff */
[----:B------:R0:W4:Y:S01]  /*20b0*/  F2F.F16.F32 R88, R85 ;  /* 0x0000005500587304 */ /* 0x0001220000200800 */
[----:B--2---:R-:W-:Y:S02]  /*20c0*/  HFMA2 R86, -RZ, RZ, 0, 0 ;  /* 0x00000000ff567431 */ /* 0x004fe400000001ff */
[----:B---3--:R-:W-:Y:S01]  /*20d0*/  HFMA2 R47, -RZ, RZ, 0, 0 ;  /* 0x00000000ff2f7431 */ /* 0x008fe200000001ff */
[----:B-1----:R-:W-:Y:S01]  /*20e0*/  LOP3.LUT R40, R40, R95, RZ, 0xfc, !PT ;  /* 0x0000005f28287212 */ /* 0x002fe200078efcff */
[----:B0-----:R-:W-:Y:S01]  /*20f0*/  @P5 FMUL.FTZ R85, R43, UR4 ;  /* 0x000000042b555c20 */ /* 0x001fe20008410000 */
[----:B------:R-:W-:Y:S01]  /*2100*/  @P6 FMUL.FTZ R43, R48, R97 ;  /* 0x00000061302b6220 */ /* 0x000fe20000410000 */
[----:B------:R-:W-:Y:S01]  /*2110*/  HFMA2 R48, -RZ, RZ, 0, 0 ;  /* 0x00000000ff307431 */ /* 0x000fe200000001ff */
[----:B----4-:R-:W-:Y:S02]  /*2120*/  @P3 MOV R87, R92 ;  /* 0x0000005c00573202 */ /* 0x010fe40000000f00 */
[----:B------:R-:W-:Y:S01]  /*2130*/  @P6 FMUL.FTZ R48, R42, R43 ;  /* 0x0000002b2a306220 */ /* 0x000fe20000410000 */
[----:B------:R-:W-:Y:S01]  /*2140*/  LOP3.LUT R41, R41, R89, R88, 0xfe, !PT ;  /* 0x0000005929297212 */ /* 0x000fe200078efe58 */
[----:B------:R-:W-:Y:S01]  /*2150*/  @P5 FMUL.FTZ R43, R85, R90 ;  /* 0x0000005a552b5220 */ /* 0x000fe20000410000 */
[--C-:B------:R-:W-:Y:S01]  /*2160*/  @P2 SHF.R.U64 R95, R92, 0x10, R93.reuse ;  /* 0x000000105c5f2819 */ /* 0x100fe2000000125d */
[----:B------:R-:W-:Y:S01]  /*2170*/  @P2 FMUL.FTZ R89, R45, UR4 ;  /* 0x000000042d592c20 */ /* 0x000fe20008410000 */
[----:B------:R-:W-:Y:S01]  /*2180*/  @P0 MOV R90, R93 ;  /* 0x0000005d005a0202 */ /* 0x000fe20000000f00 */
[----:B------:R0:W-:Y:S01]  /*2190*/  STG.E.64 desc[UR16][R100.64], R40 ;  /* 0x0000002864007986 */ /* 0x0001e2000c101b10 */
[----:B------:R-:W-:Y:S01]  /*21a0*/  @P4 SHF.R.U32.HI R92, RZ, 0x10, R93 ;  /* 0x00000010ff5c4819 */ /* 0x000fe2000001165d */
[----:B------:R-:W-:-:S02]  /*21b0*/  @P5 HADD2.F32 R42, -RZ, R104.H0_H0 ;  /* 0x20000068ff2a5230 */ /* 0x000fc40000004100 */
[----:B------:R-:W-:Y:S01]  /*21c0*/  @P2 FMUL.FTZ R89, R89, UR26 ;  /* 0x0000001a59592c20 */ /* 0x000fe20008410000 */
[----:B------:R-:W-:Y:S02]  /*21d0*/  @P3 HADD2.F32 R87, -RZ, R87.H0_H0 ;  /* 0x20000057ff573230 */ /* 0x000fe40000004100 */
[----:B------:R-:W-:Y:S01]  /*21e0*/  @P0 FMUL.FTZ R45, R94, UR26 ;  /* 0x0000001a5e2d0c20 */ /* 0x000fe20008410000 */
[----:B------:R-:W-:Y:S02]  /*21f0*/  @P2 HADD2.F32 R44, -RZ, R95.H0_H0 ;  /* 0x2000005fff2c2230 */ /* 0x000fe40000004100 */
[----:B------:R-:W-:Y:S02]  /*2200*/  HFMA2 R85, -RZ, RZ, 0, 0 ;  /* 0x00000000ff557431 */ /* 0x000fe400000001ff */
[----:B------:R-:W-:Y:S01]  /*2210*/  @P0 HADD2.F32 R90, -RZ, R90.H0_H0 ;  /* 0x2000005aff5a0230 */ /* 0x000fe20000004100 */
[----:B------:R-:W-:Y:S01]  /*2220*/  MOV R88, RZ ;  /* 0x000000ff00587202 */ /* 0x000fe20000000f00 */
[----:B------:R-:W-:Y:S01]  /*2230*/  @P5 FMUL.FTZ R85, R42, R43 ;  /* 0x0000002b2a555220 */ /* 0x000fe20000410000 */
[----:B------:R-:W-:Y:S01]  /*2240*/  @P3 FMUL.FTZ R88, R50, R87 ;  /* 0x0000005732583220 */ /* 0x000fe20000410000 */
[----:B------:R-:W-:Y:S01]  /*2250*/  @P2 FMUL.FTZ R86, R44, R89 ;  /* 0x000000592c562220 */ /* 0x000fe20000410000 */
[----:B------:R-:W-:Y:S01]  /*2260*/  @P0 FMUL.FTZ R68, R90, R45 ;  /* 0x0000002d5a440220 */ /* 0x000fe20000410000 */
[----:B0-----:R-:W-:-:S05]  /*2270*/  @P4 HADD2.F32 R40, -RZ, R92.H0_H0 ;  /* 0x2000005cff284230 */ /* 0x001fca0000004100 */
[----:B------:R-:W-:Y:S01]  /*2280*/  @P4 FMUL.FTZ R47, R49, R40 ;  /* 0x00000028312f4220 */ /* 0x000fe20000410000 */
[----:B------:R-:W-:Y:S06]  /*2290*/  BRA `(.L_x_4486) ;  /* 0x0000002400c47947 */ /* 0x000fec0003800000 */
.L_x_4485:
[----:B------:R-:W0:Y:S02]  /*22a0*/  LDC.64 R40, c[0x0][0x390] ;  /* 0x0000e400ff287b82 */ /* 0x000e240000000a00 */
[----:B0-----:R-:W-:-:S06]  /*22b0*/  IMAD.WIDE.U32 R42, R83, 0x8, R40 ;  /* 0x00000008532a7825 */ /* 0x001fcc00078e0028 */
[----:B------:R-:W2:Y:S01]  /*22c0*/  LDG.E.64 R42, desc[UR16][R42.64] ;  /* 0x000000102a2a7981 */ /* 0x000ea2000c1e1b00 */
[--C-:B------:R-:W-:Y:S01]  /*22d0*/  FFMA.FTZ R110, R110, UR13, R99.reuse ;  /* 0x0000000d6e6e7c23 */ /* 0x100fe20008010063 */
[C---:B-----5:R-:W-:Y:S01]  /*22e0*/  LOP3.LUT P4, RZ, R107.reuse, 0xff00, RZ, 0xc0, !PT ;  /* 0x0000ff006bff7812 */ /* 0x060fe2000788c0ff */
[--C-:B------:R-:W-:Y:S01]  /*22f0*/  FFMA.FTZ R47, R104, UR13, R99.reuse ;  /* 0x0000000d682f7c23 */ /* 0x100fe20008010063 */
[----:B------:R-:W-:Y:S01]  /*2300*/  ISETP.GE.U32.AND P0, PT, R107, 0x1000000, PT ;  /* 0x010000006b00780c */ /* 0x000fe20003f06070 */
[----:B------:R-:W-:Y:S01]  /*2310*/  FADD.FTZ R110, R109, -R110 ;  /* 0x8000006e6d6e7221 */ /* 0x000fe20000010000 */
[----:B------:R-:W-:Y:S01]  /*2320*/  FFMA.FTZ R111, R111, UR13, R99 ;  /* 0x0000000d6f6f7c23 */ /* 0x000fe20008010063 */
[----:B------:R-:W-:Y:S01]  /*2330*/  FADD.FTZ R47, R100, -R47 ;  /* 0x8000002f642f7221 */ /* 0x000fe20000010000 */
[----:B------:R-:W-:Y:S01]  /*2340*/  MOV R44, RZ ;  /* 0x000000ff002c7202 */ /* 0x000fe20000000f00 */
[----:B------:R-:W-:Y:S01]  /*2350*/  FMUL.FTZ R92, R110, UR12 ;  /* 0x0000000c6e5c7c20 */ /* 0x000fe20008410000 */
[----:B------:R-:W-:Y:S01]  /*2360*/  LOP3.LUT P6, RZ, R107, 0xff0000, RZ, 0xc0, !PT ;  /* 0x00ff00006bff7812 */ /* 0x000fe200078cc0ff */
[----:B------:R-:W-:Y:S01]  /*2370*/  FMUL.FTZ R47, R47, UR12 ;  /* 0x0000000c2f2f7c20 */ /* 0x000fe20008410000 */
[----:B------:R-:W-:Y:S01]  /*2380*/  FADD.FTZ R111, R102, -R111 ;  /* 0x8000006f666f7221 */ /* 0x000fe20000010000 */
[----:B------:R-:W-:Y:S01]  /*2390*/  FMUL.FTZ R92, R92, UR4 ;  /* 0x000000045c5c7c20 */ /* 0x000fe20008410000 */
[----:B------:R-:W-:Y:S01]  /*23a0*/  LOP3.LUT P3, RZ, R107, 0xff, RZ, 0xc0, !PT ;  /* 0x000000ff6bff7812 */ /* 0x000fe2000786c0ff */
[----:B------:R-:W-:-:S02]  /*23b0*/  @P4 HADD2.F32 R45, -RZ, R124.H0_H0 ;  /* 0x2000007cff2d4230 */ /* 0x000fc40000004100 */
[----:B------:R-:W-:Y:S01]  /*23c0*/  FMUL.FTZ R102, R47, UR4 ;  /* 0x000000042f667c20 */ /* 0x000fe20008410000 */
[----:B------:R-:W-:Y:S01]  /*23d0*/  FMUL.FTZ R92, R92, UR26 ;  /* 0x0000001a5c5c7c20 */ /* 0x000fe20008410000 */
[----:B------:R-:W-:Y:S01]  /*23e0*/  FMUL.FTZ R103, R111, UR12 ;  /* 0x0000000c6f677c20 */ /* 0x000fe20008410000 */
[----:B------:R-:W-:Y:S02]  /*23f0*/  @P0 HADD2.F32 R47, -RZ, R124.H1_H1 ;  /* 0x3000007cff2f0230 */ /* 0x000fe40000004100 */
[----:B------:R-:W-:Y:S01]  /*2400*/  FMUL.FTZ R102, R102, UR26 ;  /* 0x0000001a66667c20 */ /* 0x000fe20008410000 */
[----:B------:R-:W-:Y:S01]  /*2410*/  @P4 FMUL.FTZ R44, R92, R45 ;  /* 0x0000002d5c2c4220 */ /* 0x000fe20000410000 */
[----:B------:R-:W-:Y:S01]  /*2420*/  FFMA.FTZ R45, R0, UR13, R99 ;  /* 0x0000000d002d7c23 */ /* 0x000fe20008010063 */
[----:B------:R-:W-:Y:S01]  /*2430*/  FMUL.FTZ R103, R103, UR4 ;  /* 0x0000000467677c20 */ /* 0x000fe20008410000 */
[----:B------:R-:W-:Y:S01]  /*2440*/  MOV R105, RZ ;  /* 0x000000ff00697202 */ /* 0x000fe20000000f00 */
[----:B------:R-:W-:Y:S01]  /*2450*/  @P0 FMUL.FTZ R105, R102, R47 ;  /* 0x0000002f66690220 */ /* 0x000fe20000410000 */
[----:B------:R-:W-:Y:S01]  /*2460*/  FADD.FTZ R45, R108, -R45 ;  /* 0x8000002d6c2d7221 */ /* 0x000fe20000010000 */
[----:B------:R-:W-:-:S02]  /*2470*/  @P6 HADD2.F32 R0, -RZ, R57.H0_H0 ;  /* 0x20000039ff006230 */ /* 0x000fc40000004100 */
[----:B------:R-:W-:Y:S01]  /*2480*/  FMUL.FTZ R103, R103, UR26 ;  /* 0x0000001a67677c20 */ /* 0x000fe20008410000 */
[----:B------:R0:W1:Y:S01]  /*2490*/  F2F.F16.F32 R46, R44 ;  /* 0x0000002c002e7304 */ /* 0x0000620000200800 */
[----:B------:R-:W-:Y:S01]  /*24a0*/  FMUL.FTZ R45, R45, UR12 ;  /* 0x0000000c2d2d7c20 */ /* 0x000fe20008410000 */
[----:B------:R-:W-:Y:S02]  /*24b0*/  @P3 HADD2.F32 R47, -RZ, R56.H0_H0 ;  /* 0x20000038ff2f3230 */ /* 0x000fe40000004100 */
[----:B------:R-:W-:Y:S02]  /*24c0*/  HFMA2 R100, -RZ, RZ, 0, 0 ;  /* 0x00000000ff647431 */ /* 0x000fe400000001ff */
[----:B------:R-:W-:Y:S01]  /*24d0*/  @P6 FMUL.FTZ R100, R103, R0 ;  /* 0x0000000067646220 */ /* 0x000fe20000410000 */
[----:B------:R-:W-:Y:S01]  /*24e0*/  FMUL.FTZ R104, R45, UR4 ;  /* 0x000000042d687c20 */ /* 0x000fe20008410000 */
[----:B------:R-:W-:Y:S02]  /*24f0*/  HFMA2 R0, -RZ, RZ, 0, 0 ;  /* 0x00000000ff007431 */ /* 0x000fe400000001ff */
[----:B------:R-:W-:Y:S01]  /*2500*/  FFMA.FTZ R94, R94, UR13, R99 ;  /* 0x0000000d5e5e7c23 */ /* 0x000fe20008010063 */
[----:B------:R-:W3:Y:S01]  /*2510*/  F2F.F16.F32 R105, R105 ;  /* 0x0000006900697304 */ /* 0x000ee20000200800 */
[----:B0-----:R-:W0:Y:S01]  /*2520*/  LDC.64 R44, c[0x0][0x468] ;  /* 0x00011a00ff2c7b82 */ /* 0x001e220000000a00 */
[----:B------:R-:W-:Y:S01]  /*2530*/  FMUL.FTZ R104, R104, UR26 ;  /* 0x0000001a68687c20 */ /* 0x000fe20008410000 */
[----:B------:R-:W-:Y:S01]  /*2540*/  LOP3.LUT P2, RZ, R98, 0xff00, RZ, 0xc0, !PT ;  /* 0x0000ff0062ff7812 */ /* 0x000fe2000784c0ff */
[----:B------:R-:W-:Y:S01]  /*2550*/  FADD.FTZ R106, R95, -R94 ;  /* 0x8000005e5f6a7221 */ /* 0x000fe20000010000 */
[----:B------:R-:W-:-:S04]  /*2560*/  IMAD.WIDE.U32 R94, R82, 0x8, R40 ;  /* 0x00000008525e7825 */ /* 0x000fc800078e0028 */
[----:B------:R-:W-:Y:S01]  /*2570*/  @P3 FMUL.FTZ R0, R104, R47 ;  /* 0x0000002f68003220 */ /* 0x000fe20000410000 */
[----:B------:R-:W4:Y:S01]  /*2580*/  F2F.F16.F32 R100, R100 ;  /* 0x0000006400647304 */ /* 0x000f220000200800 */
[----:B-1----:R-:W-:Y:S01]  /*2590*/  IMAD.WIDE.U32 R46, R46, 0x10000, RZ ;  /* 0x000100002e2e7825 */ /* 0x002fe200078e00ff */
[----:B---3--:R-:W-:-:S06]  /*25a0*/  SHF.L.U32 R101, R105, 0x10, RZ ;  /* 0x0000001069657819 */ /* 0x008fcc00000006ff */
[----:B------:R-:W1:Y:S01]  /*25b0*/  F2F.F16.F32 R107, R0 ;  /* 0x00000000006b7304 */ /* 0x000e620000200800 */
[----:B----4-:R-:W-:Y:S01]  /*25c0*/  LOP3.LUT R47, R47, R101, R100, 0xfe, !PT ;  /* 0x000000652f2f7212 */ /* 0x010fe200078efe64 */
[----:B0-----:R-:W-:Y:S01]  /*25d0*/  IMAD.WIDE.U32 R100, R83, 0x8, R44 ;  /* 0x0000000853647825 */ /* 0x001fe200078e002c */
[----:B-1----:R-:W-:-:S03]  /*25e0*/  LOP3.LUT R46, R46, R107, RZ, 0xfc, !PT ;  /* 0x0000006b2e2e7212 */ /* 0x002fc600078efcff */
[----:B------:R-:W-:Y:S02]  /*25f0*/  FFMA.FTZ R93, R93, UR13, R99 ;  /* 0x0000000d5d5d7c23 */ /* 0x000fe40008010063 */
[----:B------:R0:W-:Y:S01]  /*2600*/  STG.E.64 desc[UR16][R100.64], R46 ;  /* 0x0000002e64007986 */ /* 0x0001e2000c101b10 */
[----:B------:R-:W-:Y:S01]  /*2610*/  ISETP.GE.U32.AND P5, PT, R98, 0x1000000, PT ;  /* 0x010000006200780c */ /* 0x000fe20003fa6070 */
[----:B------:R-:W-:Y:S01]  /*2620*/  FADD.FTZ R93, R90, -R93 ;  /* 0x8000005d5a5d7221 */ /* 0x000fe20000010000 */
[----:B------:R-:W-:Y:S01]  /*2630*/  FFMA.FTZ R96, R96, UR13, R99 ;  /* 0x0000000d60607c23 */ /* 0x000fe20008010063 */
[----:B0-----:R0:W3:Y:S02]  /*2640*/  LDG.E.64 R46, desc[UR16][R94.64] ;  /* 0x000000105e2e7981 */ /* 0x0010e4000c1e1b00 */
[----:B------:R-:W-:Y:S01]  /*2650*/  FMUL.FTZ R93, R93, UR12 ;  /* 0x0000000c5d5d7c20 */ /* 0x000fe20008410000 */
[----:B------:R-:W-:Y:S01]  /*2660*/  FADD.FTZ R97, R97, -R96 ;  /* 0x8000006061617221 */ /* 0x000fe20000010000 */
[----:B0-----:R-:W-:-:S03]  /*2670*/  MOV R95, RZ ;  /* 0x000000ff005f7202 */ /* 0x001fc60000000f00 */
[----:B------:R-:W-:Y:S01]  /*2680*/  FMUL.FTZ R94, R97, UR12 ;  /* 0x0000000c615e7c20 */ /* 0x000fe20008410000 */
[----:B------:R-:W-:-:S03]  /*2690*/  HFMA2 R96, -RZ, RZ, 0, 0 ;  /* 0x00000000ff607431 */ /* 0x000fc600000001ff */
[----:B------:R-:W-:Y:S01]  /*26a0*/  FMUL.FTZ R94, R94, UR4 ;  /* 0x000000045e5e7c20 */ /* 0x000fe20008410000 */
[----:B------:R-:W-:-:S03]  /*26b0*/  MOV R97, RZ ;  /* 0x000000ff00617202 */ /* 0x000fc60000000f00 */
[----:B------:R-:W-:Y:S01]  /*26c0*/  FMUL.FTZ R94, R94, UR26 ;  /* 0x0000001a5e5e7c20 */ /* 0x000fe20008410000 */
[----:B------:R-:W-:Y:S01]  /*26d0*/  IMAD.WIDE.U32 R40, R68, 0x8, R40 ;  /* 0x0000000844287825 */ /* 0x000fe200078e0028 */
[----:B--2---:R-:W-:Y:S02]  /*26e0*/  @P4 SHF.R.U64 R105, R42, 0x10, R43 ;  /* 0x000000102a694819 */ /* 0x004fe4000000122b */
[----:B------:R-:W-:Y:S01]  /*26f0*/  @P3 MOV R0, R42 ;  /* 0x0000002a00003202 */ /* 0x000fe20000000f00 */
[----:B------:R-:W-:Y:S02]  /*2700*/  FFMA.FTZ R42, R91, UR13, R99 ;  /* 0x0000000d5b2a7c23 */ /* 0x000fe40008010063 */
[----:B------:R-:W-:Y:S02]  /*2710*/  @P4 HADD2.F32 R105, -RZ, R105.H0_H0 ;  /* 0x20000069ff694230 */ /* 0x000fe40000004100 */
[----:B------:R-:W-:Y:S01]  /*2720*/  @P3 HADD2.F32 R83, -RZ, R0.H0_H0 ;  /* 0x20000000ff533230 */ /* 0x000fe20000004100 */
[----:B------:R-:W-:Y:S01]  /*2730*/  MOV R0, RZ ;  /* 0x000000ff00007202 */ /* 0x000fe20000000f00 */
[----:B------:R-:W-:Y:S01]  /*2740*/  FADD.FTZ R107, R89, -R42 ;  /* 0x8000002a596b7221 */ /* 0x000fe20000010000 */
[----:B------:R-:W-:Y:S01]  /*2750*/  @P4 FMUL.FTZ R0, R92, R105 ;  /* 0x000000695c004220 */ /* 0x000fe20000410000 */
[----:B------:R-:W-:Y:S01]  /*2760*/  FMUL.FTZ R42, R106, UR12 ;  /* 0x0000000c6a2a7c20 */ /* 0x000fe20008410000 */
[----:B------:R-:W-:Y:S01]  /*2770*/  LOP3.LUT P4, RZ, R98, 0xff0000, RZ, 0xc0, !PT ;  /* 0x00ff000062ff7812 */ /* 0x000fe2000788c0ff */
[----:B------:R-:W-:-:S02]  /*2780*/  FMUL.FTZ R107, R107, UR12 ;  /* 0x0000000c6b6b7c20 */ /* 0x000fc40008410000 */
[----:B------:R-:W-:Y:S01]  /*2790*/  FMUL.FTZ R42, R42, UR4 ;  /* 0x000000042a2a7c20 */ /* 0x000fe20008410000 */
[----:B------:R-:W-:Y:S02]  /*27a0*/  @P2 HADD2.F32 R89, -RZ, R123.H0_H0 ;  /* 0x2000007bff592230 */ /* 0x000fe40000004100 */
[----:B------:R-:W-:Y:S02]  /*27b0*/  HFMA2 R91, -RZ, RZ, 0, 0 ;  /* 0x00000000ff5b7431 */ /* 0x000fe400000001ff */
[----:B------:R-:W-:Y:S01]  /*27c0*/  FMUL.FTZ R42, R42, UR26 ;  /* 0x0000001a2a2a7c20 */ /* 0x000fe20008410000 */
[----:B------:R-:W-:Y:S01]  /*27d0*/  @P3 FMUL.FTZ R91, R104, R83 ;  /* 0x00000053685b3220 */ /* 0x000fe20000410000 */
[----:B------:R-:W-:Y:S01]  /*27e0*/  FMUL.FTZ R90, R107, UR4 ;  /* 0x000000046b5a7c20 */ /* 0x000fe20008410000 */
[----:B------:R-:W-:Y:S02]  /*27f0*/  HFMA2 R83, -RZ, RZ, 0, 0 ;  /* 0x00000000ff537431 */ /* 0x000fe400000001ff */
[----:B------:R-:W-:Y:S01]  /*2800*/  @P2 FMUL.FTZ R83, R42, R89 ;  /* 0x000000592a532220 */ /* 0x000fe20000410000 */
[----:B------:R-:W-:Y:S01]  /*2810*/  LOP3.LUT P3, RZ, R98, 0xff, RZ, 0xc0, !PT ;  /* 0x000000ff62ff7812 */ /* 0x000fe2000786c0ff */
[----:B------:R-:W-:-:S02]  /*2820*/  @P4 HADD2.F32 R89, -RZ, R59.H0_H0 ;  /* 0x2000003bff594230 */ /* 0x000fc40000004100 */
[----:B------:R-:W-:-:S04]  /*2830*/  FMUL.FTZ R90, R90, UR26 ;  /* 0x0000001a5a5a7c20 */ /* 0x000fc80008410000 */
[----:B------:R-:W-:Y:S01]  /*2840*/  @P4 FMUL.FTZ R95, R90, R89 ;  /* 0x000000595a5f4220 */ /* 0x000fe20000410000 */
[----:B------:R-:W-:Y:S01]  /*2850*/  FMUL.FTZ R89, R93, UR4 ;  /* 0x000000045d597c20 */ /* 0x000fe20008410000 */
[----:B------:R-:W-:-:S03]  /*2860*/  @P5 HADD2.F32 R92, -RZ, R123.H1_H1 ;  /* 0x3000007bff5c5230 */ /* 0x000fc60000004100 */
[----:B------:R-:W-:Y:S01]  /*2870*/  FMUL.FTZ R89, R89, UR26 ;  /* 0x0000001a59597c20 */ /* 0x000fe20008410000 */
[----:B------:R-:W-:-:S03]  /*2880*/  @P3 HADD2.F32 R93, -RZ, R58.H0_H0 ;  /* 0x2000003aff5d3230 */ /* 0x000fc60000004100 */
[----:B------:R-:W-:Y:S01]  /*2890*/  @P5 FMUL.FTZ R96, R89, R92 ;  /* 0x0000005c59605220 */ /* 0x000fe20000410000 */
        /* <DEDUP_REMOVED lines=12> */
[----:B------:R-:W-:Y:S02]  /*2960*/  @P6 MOV R96, R43 ;  /* 0x0000002b00606202 */ /* 0x000fe40000000f00 */
[----:B------:R-:W-:Y:S01]  /*2970*/  @P0 SHF.R.U32.HI R43, RZ, 0x10, R43 ;  /* 0x00000010ff2b0819 */ /* 0x000fe2000001162b */
[----:B------:R-:W-:Y:S02]  /*2980*/  FFMA.FTZ R95, R86, UR13, R99 ;  /* 0x0000000d565f7c23 */ /* 0x000fe40008010063 */
[----:B------:R-:W-:-:S02]  /*2990*/  @P6 HADD2.F32 R86, -RZ, R96.H0_H0 ;  /* 0x20000060ff566230 */ /* 0x000fc40000004100 */
[--C-:B------:R-:W-:Y:S01]  /*29a0*/  FFMA.FTZ R85, R85, UR13, R99.reuse ;  /* 0x0000000d55557c23 */ /* 0x100fe20008010063 */
[----:B------:R-:W-:Y:S01]  /*29b0*/  @P0 HADD2.F32 R43, -RZ, R43.H0_H0 ;  /* 0x2000002bff2b0230 */ /* 0x000fe20000004100 */
[----:B---3--:R-:W-:Y:S01]  /*29c0*/  @P3 MOV R82, R46 ;  /* 0x0000002e00523202 */ /* 0x008fe20000000f00 */
[----:B------:R-:W-:Y:S02]  /*29d0*/  HFMA2 R83, -RZ, RZ, 0, 0 ;  /* 0x00000000ff537431 */ /* 0x000fe400000001ff */
[--C-:B------:R-:W-:Y:S01]  /*29e0*/  FFMA.FTZ R96, R84, UR13, R99.reuse ;  /* 0x0000000d54607c23 */ /* 0x100fe20008010063 */
[----:B------:R-:W-:Y:S01]  /*29f0*/  FFMA.FTZ R99, R51, UR13, R99 ;  /* 0x0000000d33637c23 */ /* 0x000fe20008010063 */
[----:B------:R-:W-:Y:S01]  /*2a00*/  @P6 FMUL.FTZ R83, R103, R86 ;  /* 0x0000005667536220 */ /* 0x000fe20000410000 */
[----:B------:R-:W-:Y:S01]  /*2a10*/  FADD.FTZ R88, R88, -R85 ;  /* 0x8000005558587221 */ /* 0x000fe20000010000 */
[----:B------:R-:W-:Y:S01]  /*2a20*/  LOP3.LUT P6, RZ, R49, 0xff00, RZ, 0xc0, !PT ;  /* 0x0000ff0031ff7812 */ /* 0x000fe200078cc0ff */
[----:B------:R-:W-:Y:S01]  /*2a30*/  HFMA2 R51, -RZ, RZ, 0, 0 ;  /* 0x00000000ff337431 */ /* 0x000fe200000001ff */
[----:B------:R-:W-:Y:S01]  /*2a40*/  @P2 SHF.R.U64 R46, R46, 0x10, R47 ;  /* 0x000000102e2e2819 */ /* 0x000fe2000000122f */
[----:B------:R-:W-:-:S02]  /*2a50*/  @P3 HADD2.F32 R85, -RZ, R82.H0_H0 ;  /* 0x20000052ff553230 */ /* 0x000fc40000004100 */
[----:B------:R-:W-:Y:S01]  /*2a60*/  @P0 FMUL.FTZ R51, R102, R43 ;  /* 0x0000002b66330220 */ /* 0x000fe20000410000 */
[----:B------:R-:W-:Y:S01]  /*2a70*/  LOP3.LUT P0, RZ, R49, 0xff0000, RZ, 0xc0, !PT ;  /* 0x00ff000031ff7812 */ /* 0x000fe2000780c0ff */
[----:B------:R-:W-:Y:S01]  /*2a80*/  FADD.FTZ R96, R87, -R96 ;  /* 0x8000006057607221 */ /* 0x000fe20000010000 */
[----:B------:R-:W-:Y:S01]  /*2a90*/  MOV R84, RZ ;  /* 0x000000ff00547202 */ /* 0x000fe20000000f00 */
[----:B------:R-:W-:Y:S02]  /*2aa0*/  @P2 HADD2.F32 R87, -RZ, R46.H0_H0 ;  /* 0x2000002eff572230 */ /* 0x000fe40000004100 */
[----:B------:R-:W-:Y:S01]  /*2ab0*/  @P3 FMUL.FTZ R84, R94, R85 ;  /* 0x000000555e543220 */ /* 0x000fe20000410000 */
[----:B------:R-:W-:Y:S01]  /*2ac0*/  FMUL.FTZ R46, R88, UR12 ;  /* 0x0000000c582e7c20 */ /* 0x000fe20008410000 */
[----:B------:R-:W-:Y:S01]  /*2ad0*/  ISETP.GE.U32.AND P3, PT, R49, 0x1000000, PT ;  /* 0x010000003100780c */ /* 0x000fe20003f66070 */
[----:B------:R-:W-:Y:S01]  /*2ae0*/  FMUL.FTZ R96, R96, UR12 ;  /* 0x0000000c60607c20 */ /* 0x000fe20008410000 */
[----:B------:R-:W-:-:S02]  /*2af0*/  HFMA2 R82, -RZ, RZ, 0, 0 ;  /* 0x00000000ff527431 */ /* 0x000fc400000001ff */
[----:B------:R-:W-:Y:S01]  /*2b00*/  FADD.FTZ R99, R50, -R99 ;  /* 0x8000006332637221 */ /* 0x000fe20000010000 */
[----:B------:R-:W-:Y:S01]  /*2b10*/  @P2 FMUL.FTZ R82, R42, R87 ;  /* 0x000000572a522220 */ /* 0x000fe20000410000 */
[----:B------:R-:W-:Y:S01]  /*2b20*/  FMUL.FTZ R46, R46, UR4 ;  /* 0x000000042e2e7c20 */ /* 0x000fe20008410000 */
[----:B------:R-:W-:Y:S01]  /*2b30*/  LOP3.LUT P2, RZ, R49, 0xff, RZ, 0xc0, !PT ;  /* 0x000000ff31ff7812 */ /* 0x000fe2000784c0ff */
[----:B------:R-:W-:Y:S01]  /*2b40*/  FMUL.FTZ R49, R96, UR4 ;  /* 0x0000000460317c20 */ /* 0x000fe20008410000 */
[----:B------:R-:W-:Y:S02]  /*2b50*/  @P6 HADD2.F32 R85, -RZ, R122.H0_H0 ;  /* 0x2000007aff556230 */ /* 0x000fe40000004100 */
[----:B------:R-:W-:Y:S01]  /*2b60*/  FMUL.FTZ R50, R99, UR12 ;  /* 0x0000000c63327c20 */ /* 0x000fe20008410000 */
[----:B------:R-:W-:Y:S01]  /*2b70*/  FMUL.FTZ R46, R46, UR26 ;  /* 0x0000001a2e2e7c20 */ /* 0x000fe20008410000 */
[----:B------:R-:W-:Y:S02]  /*2b80*/  @P0 HADD2.F32 R42, -RZ, R61.H0_H0 ;  /* 0x2000003dff2a0230 */ /* 0x000fe40000004100 */
[----:B------:R-:W-:Y:S01]  /*2b90*/  FMUL.FTZ R49, R49, UR26 ;  /* 0x0000001a31317c20 */ /* 0x000fe20008410000 */
[----:B------:R-:W-:Y:S01]  /*2ba0*/  MOV R43, RZ ;  /* 0x000000ff002b7202 */ /* 0x000fe20000000f00 */
[----:B------:R-:W-:Y:S01]  /*2bb0*/  FADD.FTZ R95, R48, -R95 ;  /* 0x8000005f305f7221 */ /* 0x000fe20000010000 */
[----:B------:R-:W-:Y:S01]  /*2bc0*/  FMUL.FTZ R50, R50, UR4 ;  /* 0x0000000432327c20 */ /* 0x000fe20008410000 */
[----:B------:R-:W-:Y:S01]  /*2bd0*/  @P6 FMUL.FTZ R43, R46, R85 ;  /* 0x000000552e2b6220 */ /* 0x000fe20000410000 */
[----:B------:R-:W-:-:S02]  /*2be0*/  HFMA2 R85, -RZ, RZ, 0, 0 ;  /* 0x00000000ff557431 */ /* 0x000fc400000001ff */
[----:B------:R-:W-:Y:S01]  /*2bf0*/  @P0 FMUL.FTZ R85, R49, R42 ;  /* 0x0000002a31550220 */ /* 0x000fe20000410000 */
[----:B------:R-:W-:Y:S02]  /*2c00*/  @P3 HADD2.F32 R93, -RZ, R122.H1_H1 ;  /* 0x3000007aff5d3230 */ /* 0x000fe40000004100 */
[----:B------:R-:W-:Y:S01]  /*2c10*/  FMUL.FTZ R42, R95, UR12 ;  /* 0x0000000c5f2a7c20 */ /* 0x000fe20008410000 */
[----:B------:R-:W-:Y:S01]  /*2c20*/  FMUL.FTZ R50, R50, UR26 ;  /* 0x0000001a32327c20 */ /* 0x000fe20008410000 */
[----:B------:R-:W-:Y:S02]  /*2c30*/  CS2R R86, SRZ ;  /* 0x0000000000567805 */ /* 0x000fe4000001ff00 */
[----:B------:R-:W-:Y:S01]  /*2c40*/  FMUL.FTZ R42, R42, UR4 ;  /* 0x000000042a2a7c20 */ /* 0x000fe20008410000 */
[----:B------:R-:W-:Y:S01]  /*2c50*/  @P3 FMUL.FTZ R87, R50, R93 ;  /* 0x0000005d32573220 */ /* 0x000fe20000410000 */
[----:B------:R-:W-:Y:S01]  /*2c60*/  @P2 HADD2.F32 R93, -RZ, R60.H0_H0 ;  /* 0x2000003cff5d2230 */ /* 0x000fe20000004100 */
[----:B------:R-:W0:Y:S01]  /*2c70*/  F2F.F16.F32 R43, R43 ;  /* 0x0000002b002b7304 */ /* 0x000e220000200800 */
[----:B------:R-:W-:-:S04]  /*2c80*/  FMUL.FTZ R96, R42, UR26 ;  /* 0x0000001a2a607c20 */ /* 0x000fc80008410000 */
[----:B------:R-:W-:-:S03]  /*2c90*/  @P2 FMUL.FTZ R86, R96, R93 ;  /* 0x0000005d60562220 */ /* 0x000fc60000410000 */
[----:B------:R-:W1:Y:S08]  /*2ca0*/  F2F.F16.F32 R87, R87 ;  /* 0x0000005700577304 */ /* 0x000e700000200800 */
[----:B------:R3:W4:Y:S08]  /*2cb0*/  F2F.F16.F32 R48, R85 ;  /* 0x0000005500307304 */ /* 0x0007300000200800 */
[----:B------:R-:W4:Y:S01]  /*2cc0*/  F2F.F16.F32 R95, R86 ;  /* 0x00000056005f7304 */ /* 0x000f220000200800 */
[----:B---3--:R-:W-:Y:S01]  /*2cd0*/  @P4 MOV R85, R47 ;  /* 0x0000002f00554202 */ /* 0x008fe20000000f00 */
[----:B0-----:R-:W-:Y:S01]  /*2ce0*/  IMAD.WIDE.U32 R42, R43, 0x10000, RZ ;  /* 0x000100002b2a7825 */ /* 0x001fe200078e00ff */
[----:B-1----:R-:W-:-:S03]  /*2cf0*/  SHF.L.U32 R93, R87, 0x10, RZ ;  /* 0x00000010575d7819 */ /* 0x002fc600000006ff */
[----:B------:R-:W-:Y:S01]  /*2d00*/  @P4 HADD2.F32 R85, -RZ, R85.H0_H0 ;  /* 0x20000055ff554230 */ /* 0x000fe20000004100 */
[----:B----4-:R-:W-:Y:S01]  /*2d10*/  LOP3.LUT R43, R43, R93, R48, 0xfe, !PT ;  /* 0x0000005d2b2b7212 */ /* 0x010fe200078efe30 */
[----:B------:R-:W-:Y:S02]  /*2d20*/  HFMA2 R48, -RZ, RZ, 0, 0 ;  /* 0x00000000ff307431 */ /* 0x000fe400000001ff */
[----:B------:R-:W-:Y:S01]  /*2d30*/  IMAD.WIDE.U32 R44, R68, 0x8, R44 ;  /* 0x00000008442c7825 */ /* 0x000fe200078e002c */
[----:B------:R-:W-:-:S03]  /*2d40*/  @P5 SHF.R.U32.HI R94, RZ, 0x10, R47 ;  /* 0x00000010ff5e5819 */ /* 0x000fc6000001162f */
        /* <DEDUP_REMOVED lines=15> */
[----:B------:R-:W-:Y:S02]  /*2e40*/  @P0 HADD2.F32 R90, -RZ, R90.H0_H0 ;  /* 0x2000005aff5a0230 */ /* 0x000fe40000004100 */
[----:B0-----:R-:W-:Y:S02]  /*2e50*/  @P3 HADD2.F32 R43, -RZ, R92.H0_H0 ;  /* 0x2000005cff2b3230 */ /* 0x001fe40000004100 */
[----:B------:R-:W-:Y:S01]  /*2e60*/  @P5 FMUL.FTZ R85, R89, R40 ;  /* 0x0000002859555220 */ /* 0x000fe20000410000 */
[----:B------:R-:W-:Y:S01]  /*2e70*/  @P2 FMUL.FTZ R88, R96, R87 ;  /* 0x0000005760582220 */ /* 0x000fe20000410000 */
[----:B------:R-:W-:Y:S01]  /*2e80*/  @P6 FMUL.FTZ R86, R46, R41 ;  /* 0x000000292e566220 */ /* 0x000fe20000410000 */
[----:B------:R-:W-:Y:S01]  /*2e90*/  @P0 FMUL.FTZ R68, R49, R90 ;  /* 0x0000005a31440220 */ /* 0x000fe20000410000 */
[----:B------:R-:W-:Y:S01]  /*2ea0*/  @P3 FMUL.FTZ R47, R50, R43 ;  /* 0x0000002b322f3220 */ /* 0x000fe20000410000 */
[----:B------:R-:W-:Y:S06]  /*2eb0*/  BRA `(.L_x_4486) ;  /* 0x0000001800bc7947 */ /* 0x000fec0003800000 */
.L_x_4484:
        /* <DEDUP_REMOVED lines=8> */
[--C-:B------:R-:W-:Y:S01]  /*2f40*/  FFMA.FTZ R111, R111, UR13, R99.reuse ;  /* 0x0000000d6f6f7c23 */ /* 0x100fe20008010063 */
[----:B------:R-:W-:Y:S01]  /*2f50*/  LOP3.LUT P6, RZ, R107, 0xff0000, RZ, 0xc0, !PT ;  /* 0x00ff00006bff7812 */ /* 0x000fe200078cc0ff */
[----:B------:R-:W-:Y:S01]  /*2f60*/  FADD.FTZ R44, R109, -R110 ;  /* 0x8000006e6d2c7221 */ /* 0x000fe20000010000 */
[----:B------:R-:W-:Y:S01]  /*2f70*/  FFMA.FTZ R101, R104, UR13, R99 ;  /* 0x0000000d68657c23 */ /* 0x000fe20008010063 */
[----:B------:R-:W-:Y:S01]  /*2f80*/  FADD.FTZ R111, R102, -R111 ;  /* 0x8000006f666f7221 */ /* 0x000fe20000010000 */
[----:B------:R-:W-:Y:S01]  /*2f90*/  MOV R45, RZ ;  /* 0x000000ff002d7202 */ /* 0x000fe20000000f00 */
[----:B------:R-:W-:Y:S01]  /*2fa0*/  FFMA.FTZ R44, R44, UR12, R33 ;  /* 0x0000000c2c2c7c23 */ /* 0x000fe20008010021 */
[----:B------:R-:W-:Y:S01]  /*2fb0*/  FADD.FTZ R46, R100, -R101 ;  /* 0x80000065642e7221 */ /* 0x000fe20000010000 */
[----:B------:R-:W-:Y:S01]  /*2fc0*/  LOP3.LUT P3, RZ, R107, 0xff, RZ, 0xc0, !PT ;  /* 0x000000ff6bff7812 */ /* 0x000fe2000786c0ff */
[----:B------:R-:W-:-:S02]  /*2fd0*/  HFMA2 R100, -RZ, RZ, 0, 0 ;  /* 0x00000000ff647431 */ /* 0x000fc400000001ff */
[----:B------:R-:W-:Y:S01]  /*2fe0*/  FMUL.FTZ R44, R44, UR4 ;  /* 0x000000042c2c7c20 */ /* 0x000fe20008410000 */
[----:B------:R-:W-:Y:S01]  /*2ff0*/  ISETP.GE.U32.AND P0, PT, R107, 0x1000000, PT ;  /* 0x010000006b00780c */ /* 0x000fe20003f06070 */
[--C-:B------:R-:W-:Y:S02]  /*3000*/  @P4 HADD2.F32 R47, -RZ, R124.reuse.H0_H0 ;  /* 0x2000007cff2f4230 */ /* 0x100fe40000004100 */
[----:B------:R-:W-:Y:S02]  /*3010*/  HFMA2 R105, -RZ, RZ, 0, 0 ;  /* 0x00000000ff697431 */ /* 0x000fe400000001ff */
[----:B------:R-:W-:Y:S01]  /*3020*/  FMUL.FTZ R92, R44, UR26 ;  /* 0x0000001a2c5c7c20 */ /* 0x000fe20008410000 */
[----:B------:R-:W-:Y:S01]  /*3030*/  FFMA.FTZ R44, R111, UR12, R34 ;  /* 0x0000000c6f2c7c23 */ /* 0x000fe20008010022 */
[----:B------:R-:W-:Y:S01]  /*3040*/  @P6 HADD2.F32 R102, -RZ, R57.H0_H0 ;  /* 0x20000039ff666230 */ /* 0x000fe20000004100 */
[----:B------:R-:W-:Y:S01]  /*3050*/  MOV R106, RZ ;  /* 0x000000ff006a7202 */ /* 0x000fe20000000f00 */
[----:B------:R-:W-:Y:S01]  /*3060*/  @P4 FMUL.FTZ R45, R47, R92 ;  /* 0x0000005c2f2d4220 */ /* 0x000fe20000410000 */
[----:B------:R-:W-:Y:S01]  /*3070*/  FFMA.FTZ R47, R0, UR13, R99 ;  /* 0x0000000d002f7c23 */ /* 0x000fe20008010063 */
[----:B------:R-:W-:Y:S01]  /*3080*/  FMUL.FTZ R44, R44, UR4 ;  /* 0x000000042c2c7c20 */ /* 0x000fe20008410000 */
[----:B------:R-:W-:Y:S01]  /*3090*/  FFMA.FTZ R0, R46, UR12, R35 ;  /* 0x0000000c2e007c23 */ /* 0x000fe20008010023 */
[----:B------:R-:W-:Y:S01]  /*30a0*/  FFMA.FTZ R94, R94, UR13, R99 ;  /* 0x0000000d5e5e7c23 */ /* 0x000fe20008010063 */
[----:B------:R-:W-:Y:S01]  /*30b0*/  FADD.FTZ R47, R108, -R47 ;  /* 0x8000002f6c2f7221 */ /* 0x000fe20000010000 */
[----:B------:R-:W-:Y:S01]  /*30c0*/  FMUL.FTZ R103, R44, UR26 ;  /* 0x0000001a2c677c20 */ /* 0x000fe20008410000 */
[----:B------:R-:W-:Y:S01]  /*30d0*/  FMUL.FTZ R0, R0, UR4 ;  /* 0x0000000400007c20 */ /* 0x000fe20008410000 */
[----:B------:R-:W-:Y:S01]  /*30e0*/  @P0 HADD2.F32 R101, -RZ, R124.H1_H1 ;  /* 0x3000007cff650230 */ /* 0x000fe20000004100 */
[----:B------:R0:W1:Y:S01]  /*30f0*/  F2F.F16.F32 R46, R45 ;  /* 0x0000002d002e7304 */ /* 0x0000620000200800 */
[----:B------:R-:W-:Y:S01]  /*3100*/  @P6 FMUL.FTZ R100, R102, R103 ;  /* 0x0000006766646220 */ /* 0x000fe20000410000 */
[----:B------:R-:W-:Y:S01]  /*3110*/  FMUL.FTZ R102, R0, UR26 ;  /* 0x0000001a00667c20 */ /* 0x000fe20008410000 */
[----:B------:R-:W-:Y:S01]  /*3120*/  FFMA.FTZ R0, R47, UR12, R32 ;  /* 0x0000000c2f007c23 */ /* 0x000fe20008010020 */
[----:B------:R-:W-:-:S02]  /*3130*/  @P3 HADD2.F32 R47, -RZ, R56.H0_H0 ;  /* 0x20000038ff2f3230 */ /* 0x000fc40000004100 */
[----:B------:R-:W-:Y:S01]  /*3140*/  FADD.FTZ R108, R95, -R94 ;  /* 0x8000005e5f6c7221 */ /* 0x000fe20000010000 */
[----:B------:R-:W-:Y:S01]  /*3150*/  @P0 FMUL.FTZ R106, R101, R102 ;  /* 0x00000066656a0220 */ /* 0x000fe20000410000 */
[----:B------:R-:W-:Y:S01]  /*3160*/  FMUL.FTZ R0, R0, UR4 ;  /* 0x0000000400007c20 */ /* 0x000fe20008410000 */
[----:B------:R-:W-:Y:S01]  /*3170*/  F2F.F16.F32 R100, R100 ;  /* 0x0000006400647304 */ /* 0x000fe20000200800 */
[----:B0-----:R-:W0:Y:S01]  /*3180*/  LDC.64 R44, c[0x0][0x468] ;  /* 0x00011a00ff2c7b82 */ /* 0x001e220000000a00 */
[----:B------:R-:W-:Y:S01]  /*3190*/  LOP3.LUT P2, RZ, R98, 0xff00, RZ, 0xc0, !PT ;  /* 0x0000ff0062ff7812 */ /* 0x000fe2000784c0ff */
[----:B------:R-:W-:Y:S01]  /*31a0*/  FMUL.FTZ R104, R0, UR26 ;  /* 0x0000001a00687c20 */ /* 0x000fe20008410000 */
[----:B------:R-:W-:-:S04]  /*31b0*/  IMAD.WIDE.U32 R94, R82, 0x8, R40 ;  /* 0x00000008525e7825 */ /* 0x000fc800078e0028 */
[----:B------:R-:W-:Y:S01]  /*31c0*/  @P3 FMUL.FTZ R105, R47, R104 ;  /* 0x000000682f693220 */ /* 0x000fe20000410000 */
[----:B------:R-:W3:Y:S01]  /*31d0*/  F2F.F16.F32 R106, R106 ;  /* 0x0000006a006a7304 */ /* 0x000ee20000200800 */
[----:B-1----:R-:W-:-:S07]  /*31e0*/  IMAD.WIDE.U32 R46, R46, 0x10000, RZ ;  /* 0x000100002e2e7825 */ /* 0x002fce00078e00ff */
[----:B------:R-:W1:Y:S01]  /*31f0*/  F2F.F16.F32 R105, R105 ;  /* 0x0000006900697304 */ /* 0x000e620000200800 */
[----:B---3--:R-:W-:-:S04]  /*3200*/  SHF.L.U32 R101, R106, 0x10, RZ ;  /* 0x000000106a657819 */ /* 0x008fc800000006ff */
[----:B------:R-:W-:Y:S01]  /*3210*/  LOP3.LUT R47, R47, R101, R100, 0xfe, !PT ;  /* 0x000000652f2f7212 */ /* 0x000fe200078efe64 */
[----:B0-----:R-:W-:Y:S01]  /*3220*/  IMAD.WIDE.U32 R100, R83, 0x8, R44 ;  /* 0x0000000853647825 */ /* 0x001fe200078e002c */
[----:B-1----:R-:W-:-:S05]  /*3230*/  LOP3.LUT R46, R46, R105, RZ, 0xfc, !PT ;  /* 0x000000692e2e7212 */ /* 0x002fca00078efcff */
[----:B------:R0:W-:Y:S01]  /*3240*/  STG.E.64 desc[UR16][R100.64], R46 ;  /* 0x0000002e64007986 */ /* 0x0001e2000c101b10 */
[--C-:B------:R-:W-:Y:S01]  /*3250*/  FFMA.FTZ R93, R93, UR13, R99.reuse ;  /* 0x0000000d5d5d7c23 */ /* 0x100fe20008010063 */
[----:B------:R-:W-:Y:S02]  /*3260*/  ISETP.GE.U32.AND P5, PT, R98, 0x1000000, PT ;  /* 0x010000006200780c */ /* 0x000fe40003fa6070 */
[----:B0-----:R0:W3:Y:S01]  /*3270*/  LDG.E.64 R46, desc[UR16][R94.64] ;  /* 0x000000105e2e7981 */ /* 0x0010e2000c1e1b00 */
[----:B------:R-:W-:-:S04]  /*3280*/  FFMA.FTZ R96, R96, UR13, R99 ;  /* 0x0000000d60607c23 */ /* 0x000fc80008010063 */
[----:B------:R-:W-:Y:S01]  /*3290*/  FADD.FTZ R97, R97, -R96 ;  /* 0x8000006061617221 */ /* 0x000fe20000010000 */
[----:B0-----:R-:W-:Y:S01]  /*32a0*/  FADD.FTZ R94, R90, -R93 ;  /* 0x8000005d5a5e7221 */ /* 0x001fe20000010000 */
[----:B------:R-:W-:Y:S01]  /*32b0*/  MOV R95, RZ ;  /* 0x000000ff005f7202 */ /* 0x000fe20000000f00 */
[----:B------:R-:W-:Y:S02]  /*32c0*/  HFMA2 R96, -RZ, RZ, 0, 0 ;  /* 0x00000000ff607431 */ /* 0x000fe400000001ff */
[----:B------:R-:W-:Y:S01]  /*32d0*/  IMAD.WIDE.U32 R40, R68, 0x8, R40 ;  /* 0x0000000844287825 */ /* 0x000fe200078e0028 */
[----:B--2---:R-:W-:Y:S02]  /*32e0*/  @P4 SHF.R.U64 R105, R42, 0x10, R43 ;  /* 0x000000102a694819 */ /* 0x004fe4000000122b */
[----:B------:R-:W-:Y:S01]  /*32f0*/  @P3 MOV R0, R42 ;  /* 0x0000002a00003202 */ /* 0x000fe20000000f00 */
[----:B------:R-:W-:Y:S02]  /*3300*/  FFMA.FTZ R42, R91, UR13, R99 ;  /* 0x0000000d5b2a7c23 */ /* 0x000fe40008010063 */
[----:B------:R-:W-:-:S02]  /*3310*/  @P4 HADD2.F32 R105, -RZ, R105.H0_H0 ;  /* 0x20000069ff694230 */ /* 0x000fc40000004100 */
[----:B------:R-:W-:Y:S01]  /*3320*/  @P3 HADD2.F32 R83, -RZ, R0.H0_H0 ;  /* 0x20000000ff533230 */ /* 0x000fe20000004100 */
[----:B------:R-:W-:Y:S01]  /*3330*/  MOV R0, RZ ;  /* 0x000000ff00007202 */ /* 0x000fe20000000f00 */
[----:B------:R-:W-:Y:S01]  /*3340*/  FADD.FTZ R107, R89, -R42 ;  /* 0x8000002a596b7221 */ /* 0x000fe20000010000 */
[----:B------:R-:W-:Y:S01]  /*3350*/  @P4 FMUL.FTZ R0, R92, R105 ;  /* 0x000000695c004220 */ /* 0x000fe20000410000 */
[----:B------:R-:W-:Y:S01]  /*3360*/  FFMA.FTZ R42, R108, UR12, R37 ;  /* 0x0000000c6c2a7c23 */ /* 0x000fe20008010025 */
[----:B------:R-:W-:Y:S01]  /*3370*/  LOP3.LUT P4, RZ, R98, 0xff0000, RZ, 0xc0, !PT ;  /* 0x00ff000062ff7812 */ /* 0x000fe2000788c0ff */
[----:B------:R-:W-:Y:S02]  /*3380*/  HFMA2 R91, -RZ, RZ, 0, 0 ;  /* 0x00000000ff5b7431 */ /* 0x000fe400000001ff */
[----:B------:R-:W-:Y:S01]  /*3390*/  @P3 FMUL.FTZ R91, R104, R83 ;  /* 0x00000053685b3220 */ /* 0x000fe20000410000 */
[----:B------:R-:W-:Y:S01]  /*33a0*/  FMUL.FTZ R42, R42, UR4 ;  /* 0x000000042a2a7c20 */ /* 0x000fe20008410000 */
[----:B------:R-:W-:Y:S01]  /*33b0*/  FFMA.FTZ R83, R107, UR12, R38 ;  /* 0x0000000c6b537c23 */ /* 0x000fe20008010026 */
[----:B------:R-:W-:-:S02]  /*33c0*/  @P2 HADD2.F32 R89, -RZ, R123.H0_H0 ;  /* 0x2000007bff592230 */ /* 0x000fc40000004100 */
[----:B------:R-:W-:Y:S01]  /*33d0*/  FMUL.FTZ R42, R42, UR26 ;  /* 0x0000001a2a2a7c20 */ /* 0x000fe20008410000 */
[----:B------:R-:W-:Y:S01]  /*33e0*/  FMUL.FTZ R83, R83, UR4 ;  /* 0x0000000453537c20 */ /* 0x000fe20008410000 */
[----:B------:R-:W-:Y:S02]  /*33f0*/  HFMA2 R92, -RZ, RZ, 0, 0 ;  /* 0x00000000ff5c7431 */ /* 0x000fe400000001ff */
[----:B------:R-:W-:Y:S01]  /*3400*/  @P2 FMUL.FTZ R92, R89, R42 ;  /* 0x0000002a595c2220 */ /* 0x000fe20000410000 */
[----:B------:R-:W-:Y:S01]  /*3410*/  LOP3.LUT P3, RZ, R98, 0xff, RZ, 0xc0, !PT ;  /* 0x000000ff62ff7812 */ /* 0x000fe2000786c0ff */
[----:B------:R-:W-:Y:S02]  /*3420*/  @P4 HADD2.F32 R89, -RZ, R59.H0_H0 ;  /* 0x2000003bff594230 */ /* 0x000fe40000004100 */
[----:B------:R-:W-:Y:S01]  /*3430*/  FMUL.FTZ R90, R83, UR26 ;  /* 0x0000001a535a7c20 */ /* 0x000fe20008410000 */
[----:B------:R-:W-:-:S03]  /*3440*/  FFMA.FTZ R83, R94, UR12, R39 ;  /* 0x0000000c5e537c23 */ /* 0x000fc60008010027 */
[----:B------:R-:W-:Y:S01]  /*3450*/  @P4 FMUL.FTZ R95, R89, R90 ;  /* 0x0000005a595f4220 */ /* 0x000fe20000410000 */
[----:B------:R-:W-:Y:S01]  /*3460*/  FMUL.FTZ R89, R83, UR4 ;  /* 0x0000000453597c20 */ /* 0x000fe20008410000 */
[----:B------:R-:W-:Y:S01]  /*3470*/  FFMA.FTZ R83, R97, UR12, R36 ;  /* 0x0000000c61537c23 */ /* 0x000fe20008010024 */
[----:B------:R-:W-:Y:S02]  /*3480*/  @P5 HADD2.F32 R94, -RZ, R123.H1_H1 ;  /* 0x3000007bff5e5230 */ /* 0x000fe40000004100 */
[----:B------:R-:W-:Y:S01]  /*3490*/  FMUL.FTZ R89, R89, UR26 ;  /* 0x0000001a59597c20 */ /* 0x000fe20008410000 */
[----:B------:R-:W-:Y:S01]  /*34a0*/  FMUL.FTZ R83, R83, UR4 ;  /* 0x0000000453537c20 */ /* 0x000fe20008410000 */
[----:B------:R-:W-:Y:S02]  /*34b0*/  @P3 HADD2.F32 R93, -RZ, R58.H0_H0 ;  /* 0x2000003aff5d3230 */ /* 0x000fe40000004100 */
[----:B------:R-:W-:Y:S01]  /*34c0*/  @P5 FMUL.FTZ R96, R94, R89 ;  /* 0x000000595e605220 */ /* 0x000fe20000410000 */
        /* <DEDUP_REMOVED lines=21> */
[----:B------:R-:W-:Y:S01]  /*3620*/  FFMA.FTZ R85, R85, UR13, R99 ;  /* 0x0000000d55557c23 */ /* 0x000fe20008010063 */
[----:B------:R-:W-:Y:S01]  /*3630*/  @P2 SHF.R.U64 R46, R46, 0x10, R47 ;  /* 0x000000102e2e2819 */ /* 0x000fe2000000122f */
[----:B------:R-:W-:Y:S02]  /*3640*/  HFMA2 R83, -RZ, RZ, 0, 0 ;  /* 0x00000000ff537431 */ /* 0x000fe400000001ff */
[----:B------:R-:W-:Y:S01]  /*3650*/  FFMA.FTZ R99, R51, UR13, R99 ;  /* 0x0000000d33637c23 */ /* 0x000fe20008010063 */
[----:B------:R-:W-:Y:S01]  /*3660*/  @P6 FMUL.FTZ R83, R103, R86 ;  /* 0x0000005667536220 */ /* 0x000fe20000410000 */
[----:B------:R-:W-:Y:S01]  /*3670*/  LOP3.LUT P6, RZ, R49, 0xff00, RZ, 0xc0, !PT ;  /* 0x0000ff0031ff7812 */ /* 0x000fe200078cc0ff */
[----:B------:R-:W-:-:S02]  /*3680*/  HFMA2 R51, -RZ, RZ, 0, 0 ;  /* 0x00000000ff337431 */ /* 0x000fc400000001ff */
[----:B------:R-:W-:Y:S01]  /*3690*/  FADD.FTZ R93, R87, -R96 ;  /* 0x80000060575d7221 */ /* 0x000fe20000010000 */
[----:B------:R-:W-:Y:S01]  /*36a0*/  @P0 FMUL.FTZ R51, R102, R43 ;  /* 0x0000002b66330220 */ /* 0x000fe20000410000 */
[----:B------:R-:W-:Y:S01]  /*36b0*/  FADD.FTZ R88, R88, -R85 ;  /* 0x8000005558587221 */ /* 0x000fe20000010000 */
[----:B------:R-:W-:Y:S01]  /*36c0*/  @P2 HADD2.F32 R87, -RZ, R46.H0_H0 ;  /* 0x2000002eff572230 */ /* 0x000fe20000004100 */
[----:B------:R-:W-:Y:S01]  /*36d0*/  LOP3.LUT P0, RZ, R49, 0xff0000, RZ, 0xc0, !PT ;  /* 0x00ff000031ff7812 */ /* 0x000fe2000780c0ff */
[----:B------:R-:W-:Y:S02]  /*36e0*/  @P3 HADD2.F32 R85, -RZ, R82.H0_H0 ;  /* 0x20000052ff553230 */ /* 0x000fe40000004100 */
[----:B------:R-:W-:Y:S02]  /*36f0*/  HFMA2 R82, -RZ, RZ, 0, 0 ;  /* 0x00000000ff527431 */ /* 0x000fe400000001ff */
[----:B------:R-:W-:Y:S01]  /*3700*/  FFMA.FTZ R43, R88, UR12, R29 ;  /* 0x0000000c582b7c23 */ /* 0x000fe2000801001d */
[----:B------:R-:W-:Y:S01]  /*3710*/  @P2 FMUL.FTZ R82, R42, R87 ;  /* 0x000000572a522220 */ /* 0x000fe20000410000 */
[----:B------:R-:W-:Y:S01]  /*3720*/  FFMA.FTZ R42, R93, UR12, R30 ;  /* 0x0000000c5d2a7c23 */ /* 0x000fe2000801001e */
[----:B------:R-:W-:Y:S01]  /*3730*/  MOV R84, RZ ;  /* 0x000000ff00547202 */ /* 0x000fe20000000f00 */
[----:B------:R-:W-:Y:S01]  /*3740*/  @P3 FMUL.FTZ R84, R94, R85 ;  /* 0x000000555e543220 */ /* 0x000fe20000410000 */
[----:B------:R-:W-:Y:S01]  /*3750*/  FMUL.FTZ R43, R43, UR4 ;  /* 0x000000042b2b7c20 */ /* 0x000fe20008410000 */
[----:B------:R-:W-:Y:S01]  /*3760*/  ISETP.GE.U32.AND P3, PT, R49, 0x1000000, PT ;  /* 0x010000003100780c */ /* 0x000fe20003f66070 */
[----:B------:R-:W-:Y:S01]  /*3770*/  FMUL.FTZ R42, R42, UR4 ;  /* 0x000000042a2a7c20 */ /* 0x000fe20008410000 */
[----:B------:R-:W-:-:S02]  /*3780*/  @P6 HADD2.F32 R87, -RZ, R122.H0_H0 ;  /* 0x2000007aff576230 */ /* 0x000fc40000004100 */
[----:B------:R-:W-:Y:S01]  /*3790*/  FADD.FTZ R86, R50, -R99 ;  /* 0x8000006332567221 */ /* 0x000fe20000010000 */
[----:B------:R-:W-:Y:S01]  /*37a0*/  FMUL.FTZ R46, R43, UR26 ;  /* 0x0000001a2b2e7c20 */ /* 0x000fe20008410000 */
[----:B------:R-:W-:Y:S01]  /*37b0*/  LOP3.LUT P2, RZ, R49, 0xff, RZ, 0xc0, !PT ;  /* 0x000000ff31ff7812 */ /* 0x000fe2000784c0ff */
[----:B------:R-:W-:Y:S02]  /*37c0*/  @P0 HADD2.F32 R50, -RZ, R61.H0_H0 ;  /* 0x2000003dff320230 */ /* 0x000fe40000004100 */
[----:B------:R-:W-:Y:S01]  /*37d0*/  FMUL.FTZ R49, R42, UR26 ;  /* 0x0000001a2a317c20 */ /* 0x000fe20008410000 */
[----:B------:R-:W-:Y:S01]  /*37e0*/  MOV R85, RZ ;  /* 0x000000ff00557202 */ /* 0x000fe20000000f00 */
[----:B------:R-:W-:Y:S01]  /*37f0*/  FFMA.FTZ R42, R86, UR12, R31 ;  /* 0x0000000c562a7c23 */ /* 0x000fe2000801001f */
[----:B------:R-:W-:Y:S01]  /*3800*/  @P6 FMUL.FTZ R85, R87, R46 ;  /* 0x0000002e57556220 */ /* 0x000fe20000410000 */
[----:B------:R-:W-:Y:S02]  /*3810*/  HFMA2 R87, -RZ, RZ, 0, 0 ;  /* 0x00000000ff577431 */ /* 0x000fe400000001ff */
[----:B------:R-:W-:Y:S01]  /*3820*/  FADD.FTZ R95, R48, -R95 ;  /* 0x8000005f305f7221 */ /* 0x000fe20000010000 */
[----:B------:R-:W-:Y:S01]  /*3830*/  @P0 FMUL.FTZ R87, R50, R49 ;  /* 0x0000003132570220 */ /* 0x000fe20000410000 */
[----:B------:R-:W-:Y:S01]  /*3840*/  FMUL.FTZ R50, R42, UR4 ;  /* 0x000000042a327c20 */ /* 0x000fe20008410000 */
[----:B------:R-:W-:-:S02]  /*3850*/  @P3 HADD2.F32 R93, -RZ, R122.H1_H1 ;  /* 0x3000007aff5d3230 */ /* 0x000fc40000004100 */
[----:B------:R-:W-:Y:S01]  /*3860*/  FFMA.FTZ R42, R95, UR12, R28 ;  /* 0x0000000c5f2a7c23 */ /* 0x000fe2000801001c */
[----:B------:R-:W-:Y:S01]  /*3870*/  FMUL.FTZ R50, R50, UR26 ;  /* 0x0000001a32327c20 */ /* 0x000fe20008410000 */
[----:B------:R-:W-:Y:S02]  /*3880*/  MOV R88, RZ ;  /* 0x000000ff00587202 */ /* 0x000fe40000000f00 */
[----:B------:R-:W-:Y:S01]  /*3890*/  FMUL.FTZ R42, R42, UR4 ;  /* 0x000000042a2a7c20 */ /* 0x000fe20008410000 */
[----:B------:R0:W1:Y:S01]  /*38a0*/  F2F.F16.F32 R43, R85 ;  /* 0x00000055002b7304 */ /* 0x0000620000200800 */
[----:B------:R-:W-:Y:S02]  /*38b0*/  @P3 FMUL.FTZ R88, R93, R50 ;  /* 0x000000325d583220 */ /* 0x000fe40000410000 */
[----:B------:R-:W-:Y:S01]  /*38c0*/  FMUL.FTZ R96, R42, UR26 ;  /* 0x0000001a2a607c20 */ /* 0x000fe20008410000 */
[----:B------:R-:W-:Y:S02]  /*38d0*/  HFMA2 R86, -RZ, RZ, 0, 0 ;  /* 0x00000000ff567431 */ /* 0x000fe400000001ff */
[----:B0-----:R-:W-:-:S02]  /*38e0*/  @P2 HADD2.F32 R85, -RZ, R60.H0_H0 ;  /* 0x2000003cff552230 */ /* 0x001fc40000004100 */
[----:B------:R-:W0:Y:S03]  /*38f0*/  F2F.F16.F32 R88, R88 ;  /* 0x0000005800587304 */ /* 0x000e260000200800 */
[----:B------:R-:W-:-:S05]  /*3900*/  @P2 FMUL.FTZ R86, R85, R96 ;  /* 0x0000006055562220 */ /* 0x000fca0000410000 */
[----:B------:R-:W3:Y:S01]  /*3910*/  F2F.F16.F32 R87, R87 ;  /* 0x0000005700577304 */ /* 0x000ee20000200800 */
[----:B------:R-:W-:-:S07]  /*3920*/  @P4 MOV R85, R47 ;  /* 0x0000002f00554202 */ /* 0x000fce0000000f00 */
[----:B------:R-:W4:Y:S01]  /*3930*/  F2F.F16.F32 R95, R86 ;  /* 0x00000056005f7304 */ /* 0x000f220000200800 */
[----:B-1----:R-:W-:Y:S01]  /*3940*/  IMAD.WIDE.U32 R42, R43, 0x10000, RZ ;  /* 0x000100002b2a7825 */ /* 0x002fe200078e00ff */
[----:B0-----:R-:W-:-:S03]  /*3950*/  SHF.L.U32 R93, R88, 0x10, RZ ;  /* 0x00000010585d7819 */ /* 0x001fc600000006ff */
[----:B------:R-:W-:Y:S02]  /*3960*/  @P4 HADD2.F32 R85, -RZ, R85.H0_H0 ;  /* 0x20000055ff554230 */ /* 0x000fe40000004100 */
[----:B------:R-:W-:Y:S01]  /*3970*/  HFMA2 R48, -RZ, RZ, 0, 0 ;  /* 0x00000000ff307431 */ /* 0x000fe200000001ff */
[----:B---3--:R-:W-:Y:S01]  /*3980*/  LOP3.LUT R43, R43, R93, R87, 0xfe, !PT ;  /* 0x0000005d2b2b7212 */ /* 0x008fe200078efe57 */
[----:B------:R-:W-:Y:S01]  /*3990*/  IMAD.WIDE.U32 R44, R68, 0x8, R44 ;  /* 0x00000008442c7825 */ /* 0x000fe200078e002c */
[----:B------:R-:W-:-:S03]  /*39a0*/  @P5 SHF.R.U32.HI R94, RZ, 0x10, R47 ;  /* 0x00000010ff5e5819 */ /* 0x000fc6000001162f */
[----:B------:R-:W-:Y:S01]  /*39b0*/  @P4 FMUL.FTZ R48, R90, R85 ;  /* 0x000000555a304220 */ /* 0x000fe20000410000 */
        /* <DEDUP_REMOVED lines=22> */
.L_x_4487:
[----:B------:R-:W0:Y:S02]  /*3b20*/  LDC.64 R112, c[0x0][0x390] ;  /* 0x0000e400ff707b82 */ /* 0x000e240000000a00 */
[----:B0-----:R-:W-:-:S06]  /*3b30*/  IMAD.WIDE.U32 R114, R83, 0x8, R112 ;  /* 0x0000000853727825 */ /* 0x001fcc00078e0070 */
[----:B------:R-:W2:Y:S01]  /*3b40*/  LDG.E.64 R114, desc[UR16][R114.64] ;  /* 0x0000001072727981 */ /* 0x000ea2000c1e1b00 */
[C---:B-----5:R-:W-:Y:S01]  /*3b50*/  LOP3.LUT P4, RZ, R107.reuse, 0xff00, RZ, 0xc0, !PT ;  /* 0x0000ff006bff7812 */ /* 0x060fe2000788c0ff */
[--C-:B------:R-:W-:Y:S01]  /*3b60*/  FFMA.FTZ R110, R110, UR13, R99.reuse ;  /* 0x0000000d6e6e7c23 */ /* 0x100fe20008010063 */
[C---:B------:R-:W-:Y:S01]  /*3b70*/  LOP3.LUT P0, RZ, R107.reuse, 0xff, RZ, 0xc0, !PT ;  /* 0x000000ff6bff7812 */ /* 0x040fe2000780c0ff */
[----:B------:R-:W-:Y:S01]  /*3b80*/  FFMA.FTZ R41, R0, UR13, R99 ;  /* 0x0000000d00297c23 */ /* 0x000fe20008010063 */
[----:B------:R-:W-:Y:S01]  /*3b90*/  ISETP.GE.U32.AND P2, PT, R107, 0x1000000, PT ;  /* 0x010000006b00780c */ /* 0x000fe20003f46070 */
[----:B------:R-:W-:Y:S01]  /*3ba0*/  FADD.FTZ R110, R109, -R110 ;  /* 0x8000006e6d6e7221 */ /* 0x000fe20000010000 */
[----:B------:R-:W-:Y:S01]  /*3bb0*/  LOP3.LUT P6, RZ, R107, 0xff0000, RZ, 0xc0, !PT ;  /* 0x00ff00006bff7812 */ /* 0x000fe200078cc0ff */
[----:B------:R-:W-:Y:S01]  /*3bc0*/  FADD.FTZ R43, R108, -R41 ;  /* 0x800000296c2b7221 */ /* 0x000fe20000010000 */
[----:B------:R-:W-:Y:S01]  /*3bd0*/  FFMA.FTZ R103, R104, UR13, R99 ;  /* 0x0000000d68677c23 */ /* 0x000fe20008010063 */
[----:B------:R-:W-:Y:S01]  /*3be0*/  FFMA.FTZ R45, R110, UR12, R33 ;  /* 0x0000000c6e2d7c23 */ /* 0x000fe20008010021 */
[----:B------:R-:W-:Y:S01]  /*3bf0*/  FFMA.FTZ R111, R111, UR13, R99 ;  /* 0x0000000d6f6f7c23 */ /* 0x000fe20008010063 */
[----:B------:R-:W-:Y:S01]  /*3c00*/  FFMA.FTZ R44, R43, UR12, R32 ;  /* 0x0000000c2b2c7c23 */ /* 0x000fe20008010020 */
[----:B------:R-:W-:Y:S01]  /*3c10*/  FADD.FTZ R100, R100, -R103 ;  /* 0x8000006764647221 */ /* 0x000fe20000010000 */
[----:B------:R-:W0:Y:S01]  /*3c20*/  @P4 LDC R47, c[0x0][0x408] ;  /* 0x00010200ff2f4b82 */ /* 0x000e220000000800 */
[----:B------:R-:W-:Y:S01]  /*3c30*/  @P4 FMUL.FTZ R46, R45, UR4 ;  /* 0x000000042d2e4c20 */ /* 0x000fe20008410000 */
[----:B------:R-:W-:Y:S01]  /*3c40*/  @P4 HADD2.F32 R0, -RZ, R124.H0_H0 ;  /* 0x2000007cff004230 */ /* 0x000fe20000004100 */
[----:B------:R-:W-:Y:S01]  /*3c50*/  MOV R43, RZ ;  /* 0x000000ff002b7202 */ /* 0x000fe20000000f00 */
[----:B------:R-:W-:Y:S01]  /*3c60*/  FADD.FTZ R111, R102, -R111 ;  /* 0x8000006f666f7221 */ /* 0x000fe20000010000 */
[----:B------:R-:W-:Y:S01]  /*3c70*/  @P0 HADD2.F32 R92, -RZ, R56.H0_H0 ;  /* 0x20000038ff5c0230 */ /* 0x000fe20000004100 */
[----:B------:R-:W-:Y:S01]  /*3c80*/  CS2R R104, SRZ ;  /* 0x0000000000687805 */ /* 0x000fe2000001ff00 */
[----:B------:R-:W-:Y:S01]  /*3c90*/  HFMA2 R106, -RZ, RZ, 0, 0 ;  /* 0x00000000ff6a7431 */ /* 0x000fe200000001ff */
[----:B------:R-:W1:Y:S01]  /*3ca0*/  @P0 LDC R42, c[0x0][0x408] ;  /* 0x00010200ff2a0b82 */ /* 0x000e620000000800 */
[----:B------:R-:W-:Y:S01]  /*3cb0*/  LOP3.LUT P3, RZ, R98, 0xff, RZ, 0xc0, !PT ;  /* 0x000000ff62ff7812 */ /* 0x000fe2000786c0ff */
[----:B------:R-:W-:Y:S01]  /*3cc0*/  FFMA.FTZ R108, R96, UR13, R99 ;  /* 0x0000000d606c7c23 */ /* 0x000fe20008010063 */
[----:B------:R-:W-:-:S05]  /*3cd0*/  ISETP.GE.U32.AND P5, PT, R98, 0x1000000, PT ;  /* 0x010000006200780c */ /* 0x000fca0003fa6070 */
[----:B------:R-:W3:Y:S08]  /*3ce0*/  @P2 LDC R41, c[0x0][0x408] ;  /* 0x00010200ff292b82 */ /* 0x000ef00000000800 */
[----:B------:R-:W4:Y:S01]  /*3cf0*/  @P6 LDC R40, c[0x0][0x408] ;  /* 0x00010200ff286b82 */ /* 0x000f220000000800 */
[----:B0-----:R-:W-:Y:S01]  /*3d00*/  @P4 FMUL.FTZ R101, R46, R47 ;  /* 0x0000002f2e654220 */ /* 0x001fe20000410000 */
[----:B------:R-:W-:Y:S01]  /*3d10*/  @P0 FMUL.FTZ R47, R44, UR4 ;  /* 0x000000042c2f0c20 */ /* 0x000fe20008410000 */
[----:B------:R-:W-:-:S02]  /*3d20*/  FFMA.FTZ R46, R111, UR12, R34 ;  /* 0x0000000c6f2e7c23 */ /* 0x000fc40008010022 */
[----:B------:R-:W-:Y:S01]  /*3d30*/  @P4 FMUL.FTZ R43, R0, R101 ;  /* 0x00000065002b4220 */ /* 0x000fe20000410000 */
[----:B-1----:R-:W-:Y:S01]  /*3d40*/  @P0 FMUL.FTZ R101, R47, R42 ;  /* 0x0000002a2f650220 */ /* 0x002fe20000410000 */
[----:B------:R-:W-:Y:S01]  /*3d50*/  FFMA.FTZ R47, R100, UR12, R35 ;  /* 0x0000000c642f7c23 */ /* 0x000fe20008010023 */
[----:B------:R-:W0:Y:S01]  /*3d60*/  @P4 LDC R0, c[0x0][0x408] ;  /* 0x00010200ff004b82 */ /* 0x000e220000000800 */
[----:B------:R-:W1:Y:S01]  /*3d70*/  F2F.F16.F32 R42, R43 ;  /* 0x0000002b002a7304 */ /* 0x000e620000200800 */
[----:B------:R-:W-:Y:S01]  /*3d80*/  @P0 FMUL.FTZ R105, R92, R101 ;  /* 0x000000655c690220 */ /* 0x000fe20000410000 */
[----:B------:R-:W-:Y:S01]  /*3d90*/  @P2 FMUL.FTZ R100, R47, UR4 ;  /* 0x000000042f642c20 */ /* 0x000fe20008410000 */
[----:B------:R-:W-:Y:S01]  /*3da0*/  @P6 FMUL.FTZ R101, R46, UR4 ;  /* 0x000000042e656c20 */ /* 0x000fe20008410000 */
[----:B------:R-:W-:Y:S02]  /*3db0*/  @P2 HADD2.F32 R92, -RZ, R124.H1_H1 ;  /* 0x3000007cff5c2230 */ /* 0x000fe40000004100 */
[----:B---3--:R-:W-:Y:S01]  /*3dc0*/  @P2 FMUL.FTZ R107, R100, R41 ;  /* 0x00000029646b2220 */ /* 0x008fe20000410000 */
[----:B------:R-:W3:Y:S01]  /*3dd0*/  LDC.64 R102, c[0x0][0x478] ;  /* 0x00011e00ff667b82 */ /* 0x000ee20000000a00 */
[----:B------:R-:W0:Y:S02]  /*3de0*/  F2F.F16.F32 R105, R105 ;  /* 0x0000006900697304 */ /* 0x000e240000200800 */
[----:B------:R-:W-:Y:S01]  /*3df0*/  @P2 FMUL.FTZ R106, R92, R107 ;  /* 0x0000006b5c6a2220 */ /* 0x000fe20000410000 */
[----:B----4-:R-:W-:Y:S01]  /*3e00*/  @P6 FMUL.FTZ R41, R101, R40 ;  /* 0x0000002865296220 */ /* 0x010fe20000410000 */
[----:B------:R-:W-:-:S03]  /*3e10*/  @P6 HADD2.F32 R40, -RZ, R57.H0_H0 ;  /* 0x20000039ff286230 */ /* 0x000fc60000004100 */
[----:B------:R-:W4:Y:S01]  /*3e20*/  LDC.64 R100, c[0x0][0x468] ;  /* 0x00011a00ff647b82 */ /* 0x000f220000000a00 */
[----:B------:R-:W0:Y:S01]  /*3e30*/  F2F.F16.F32 R106, R106 ;  /* 0x0000006a006a7304 */ /* 0x000e220000200800 */
[----:B-1----:R-:W-:-:S04]  /*3e40*/  IMAD.WIDE.U32 R42, R42, 0x10000, RZ ;  /* 0x000100002a2a7825 */ /* 0x002fc800078e00ff */
[----:B------:R-:W-:Y:S01]  /*3e50*/  @P6 FMUL.FTZ R104, R40, R41 ;  /* 0x0000002928686220 */ /* 0x000fe20000410000 */
[----:B------:R-:W-:Y:S01]  /*3e60*/  @P4 FMUL.FTZ R41, R45, UR4 ;  /* 0x000000042d294c20 */ /* 0x000fe20008410000 */
[----:B------:R-:W1:Y:S03]  /*3e70*/  @P6 LDC R92, c[0x0][0x408] ;  /* 0x00010200ff5c6b82 */ /* 0x000e660000000800 */
[----:B0-----:R-:W-:Y:S01]  /*3e80*/  @P4 FMUL.FTZ R41, R41, R0 ;  /* 0x0000000029294220 */ /* 0x001fe20000410000 */
[----:B------:R-:W0:Y:S01]  /*3e90*/  F2F.F16.F32 R104, R104 ;  /* 0x0000006800687304 */ /* 0x000e220000200800 */
[----:B------:R-:W-:Y:S02]  /*3ea0*/  MOV R0, RZ ;  /* 0x000000ff00007202 */ /* 0x000fe40000000f00 */
[----:B------:R-:W-:Y:S02]  /*3eb0*/  LOP3.LUT R42, R42, R105, RZ, 0xfc, !PT ;  /* 0x000000692a2a7212 */ /* 0x000fe400078efcff */
[----:B------:R-:W-:-:S02]  /*3ec0*/  SHF.L.U32 R107, R106, 0x10, RZ ;  /* 0x000000106a6b7819 */ /* 0x000fc400000006ff */
[----:B------:R-:W3:Y:S02]  /*3ed0*/  @P3 LDC R106, c[0x0][0x408] ;  /* 0x00010200ff6a3b82 */ /* 0x000ee40000000800 */
[----:B0-----:R-:W-:Y:S01]  /*3ee0*/  LOP3.LUT R43, R43, R107, R104, 0xfe, !PT ;  /* 0x0000006b2b2b7212 */ /* 0x001fe200078efe68 */
[----:B------:R-:W-:Y:S01]  /*3ef0*/  @P6 FMUL.FTZ R107, R46, UR4 ;  /* 0x000000042e6b6c20 */ /* 0x000fe20008410000 */
[----:B----4-:R-:W-:-:S04]  /*3f00*/  IMAD.WIDE.U32 R104, R83, 0x8, R100 ;  /* 0x0000000853687825 */ /* 0x010fc800078e0064 */
[----:B-1----:R-:W-:Y:S01]  /*3f10*/  @P6 FMUL.FTZ R107, R107, R92 ;  /* 0x0000005c6b6b6220 */ /* 0x002fe20000410000 */
[----:B------:R-:W-:Y:S01]  /*3f20*/  FADD.FTZ R97, R97, -R108 ;  /* 0x8000006c61617221 */ /* 0x000fe20000010000 */
[----:B------:R-:W-:-:S04]  /*3f30*/  FFMA.FTZ R94, R94, UR13, R99 ;  /* 0x0000000d5e5e7c23 */ /* 0x000fc80008010063 */
[----:B------:R-:W-:Y:S01]  /*3f40*/  FADD.FTZ R94, R95, -R94 ;  /* 0x8000005e5f5e7221 */ /* 0x000fe20000010000 */
[----:B------:R-:W-:Y:S01]  /*3f50*/  FFMA.FTZ R93, R93, UR13, R99 ;  /* 0x0000000d5d5d7c23 */ /* 0x000fe20008010063 */
[----:B------:R-:W-:Y:S02]  /*3f60*/  MOV R92, RZ ;  /* 0x000000ff005c7202 */ /* 0x000fe40000000f00 */
[----:B--2---:R-:W-:Y:S02]  /*3f70*/  @P4 SHF.R.U64 R40, R114, 0x10, R115 ;  /* 0x0000001072284819 */ /* 0x004fe40000001273 */
[----:B------:R-:W-:-:S03]  /*3f80*/  @P6 MOV R96, R115 ;  /* 0x0000007300606202 */ /* 0x000fc60000000f00 */
[----:B------:R-:W-:-:S05]  /*3f90*/  @P4 HADD2.F32 R40, -RZ, R40.H0_H0 ;  /* 0x20000028ff284230 */ /* 0x000fca0000004100 */
[----:B------:R-:W-:Y:S01]  /*3fa0*/  @P4 FMUL.FTZ R0, R40, R41 ;  /* 0x0000002928004220 */ /* 0x000fe20000410000 */
[----:B------:R-:W-:Y:S01]  /*3fb0*/  LOP3.LUT P4, RZ, R98, 0xff00, RZ, 0xc0, !PT ;  /* 0x0000ff0062ff7812 */ /* 0x000fe2000788c0ff */
[----:B---3--:R-:W-:-:S05]  /*3fc0*/  IMAD.WIDE.U32 R40, R83, 0x10, R102 ;  /* 0x0000001053287825 */ /* 0x008fca00078e0066 */
[----:B------:R0:W-:Y:S01]  /*3fd0*/  STG.E.128 desc[UR16][R40.64], R44 ;  /* 0x0000002c28007986 */ /* 0x0001e2000c101d10 */
[----:B------:R-:W-:-:S03]  /*3fe0*/  HFMA2 R83, -RZ, RZ, 0, 0 ;  /* 0x00000000ff537431 */ /* 0x000fc600000001ff */
[----:B------:R1:W-:Y:S01]  /*3ff0*/  STG.E.64 desc[UR16][R104.64], R42 ;  /* 0x0000002a68007986 */ /* 0x0003e2000c101b10 */
[----:B0-----:R-:W-:Y:S02]  /*4000*/  @P6 HADD2.F32 R40, -RZ, R96.H0_H0 ;  /* 0x20000060ff286230 */ /* 0x001fe40000004100 */
[----:B-1----:R-:W0:Y:S01]  /*4010*/  @P4 LDC R42, c[0x0][0x408] ;  /* 0x00010200ff2a4b82 */ /* 0x002e220000000800 */
[----:B------:R-:W-:-:S04]  /*4020*/  IMAD.WIDE.U32 R104, R82, 0x8, R112 ;  /* 0x0000000852687825 */ /* 0x000fc800078e0070 */
[----:B------:R-:W-:Y:S01]  /*4030*/  @P6 FMUL.FTZ R83, R40, R107 ;  /* 0x0000006b28536220 */ /* 0x000fe20000410000 */
[----:B------:R-:W-:Y:S01]  /*4040*/  LOP3.LUT P6, RZ, R98, 0xff0000, RZ, 0xc0, !PT ;  /* 0x00ff000062ff7812 */ /* 0x000fe200078cc0ff */
[----:B------:R-:W-:Y:S01]  /*4050*/  FFMA.FTZ R40, R97, UR12, R36 ;  /* 0x0000000c61287c23 */ /* 0x000fe20008010024 */
[----:B------:R-:W2:Y:S01]  /*4060*/  LDG.E.64 R104, desc[UR16][R104.64] ;  /* 0x0000001068687981 */ /* 0x000ea2000c1e1b00 */
[----:B------:R-:W1:Y:S01]  /*4070*/  @P5 LDC R45, c[0x0][0x408] ;  /* 0x00010200ff2d5b82 */ /* 0x000e620000000800 */
[----:B------:R-:W-:Y:S02]  /*4080*/  @P3 HADD2.F32 R43, -RZ, R58.H0_H0 ;  /* 0x2000003aff2b3230 */ /* 0x000fe40000004100 */
[----:B------:R-:W-:Y:S01]  /*4090*/  @P3 FMUL.FTZ R41, R40, UR4 ;  /* 0x0000000428293c20 */ /* 0x000fe20008410000 */
[----:B------:R-:W-:Y:S01]  /*40a0*/  FADD.FTZ R96, R90, -R93 ;  /* 0x8000005d5a607221 */ /* 0x000fe20000010000 */
[----:B------:R-:W-:Y:S02]  /*40b0*/  HFMA2 R90, -RZ, RZ, 0, 0 ;  /* 0x00000000ff5a7431 */ /* 0x000fe400000001ff */
[----:B------:R-:W-:-:S04]  /*40c0*/  IMAD.WIDE.U32 R112, R68, 0x8, R112 ;  /* 0x0000000844707825 */ /* 0x000fc800078e0070 */
[----:B------:R-:W-:Y:S01]  /*40d0*/  @P3 FMUL.FTZ R106, R41, R106 ;  /* 0x0000006a296a3220 */ /* 0x000fe20000410000 */
[----:B------:R-:W-:Y:S01]  /*40e0*/  FFMA.FTZ R41, R94, UR12, R37 ;  /* 0x0000000c5e297c23 */ /* 0x000fe20008010025 */
[----:B------:R-:W-:Y:S01]  /*40f0*/  FFMA.FTZ R94, R91, UR13, R99 ;  /* 0x0000000d5b5e7c23 */ /* 0x000fe20008010063 */
[--C-:B------:R-:W-:Y:S01]  /*4100*/  @P4 HADD2.F32 R91, -RZ, R123.reuse.H0_H0 ;  /* 0x2000007bff5b4230 */ /* 0x100fe20000004100 */
[----:B------:R-:W3:Y:S01]  /*4110*/  @P6 LDC R46, c[0x0][0x408] ;  /* 0x00010200ff2e6b82 */ /* 0x000ee20000000800 */
[----:B------:R-:W-:Y:S01]  /*4120*/  @P3 FMUL.FTZ R92, R43, R106 ;  /* 0x0000006a2b5c3220 */ /* 0x000fe20000410000 */
[----:B------:R-:W-:Y:S01]  /*4130*/  @P4 FMUL.FTZ R43, R41, UR4 ;  /* 0x00000004292b4c20 */ /* 0x000fe20008410000 */
[----:B------:R-:W-:Y:S02]  /*4140*/  FADD.FTZ R93, R89, -R94 ;  /* 0x8000005e595d7221 */ /* 0x000fe40000010000 */
[----:B------:R-:W-:Y:S01]  /*4150*/  F2F.F16.F32 R89, R92 ;  /* 0x0000005c00597304 */ /* 0x000fe20000200800 */
[----:B0-----:R-:W-:Y:S01]  /*4160*/  @P4 FMUL.FTZ R42, R43, R42 ;  /* 0x0000002a2b2a4220 */ /* 0x001fe20000410000 */
[----:B------:R-:W-:Y:S01]  /*4170*/  FFMA.FTZ R43, R96, UR12, R39 ;  /* 0x0000000c602b7c23 */ /* 0x000fe20008010027 */
[----:B------:R-:W-:Y:S01]  /*4180*/  MOV R96, RZ ;  /* 0x000000ff00607202 */ /* 0x000fe20000000f00 */
[----:B------:R-:W0:Y:S01]  /*4190*/  @P4 LDC R98, c[0x0][0x408] ;  /* 0x00010200ff624b82 */ /* 0x000e220000000800 */
[----:B------:R-:W-:Y:S01]  /*41a0*/  @P4 FMUL.FTZ R90, R91, R42 ;  /* 0x0000002a5b5a4220 */ /* 0x000fe20000410000 */
[----:B------:R-:W-:Y:S01]  /*41b0*/  @P5 FMUL.FTZ R94, R43, UR4 ;  /* 0x000000042b5e5c20 */ /* 0x000fe20008410000 */
[----:B------:R-:W-:Y:S01]  /*41c0*/  FFMA.FTZ R42, R93, UR12, R38 ;  /* 0x0000000c5d2a7c23 */ /* 0x000fe20008010026 */
[----:B------:R-:W-:-:S02]  /*41d0*/  @P5 HADD2.F32 R91, -RZ, R123.H1_H1 ;  /* 0x3000007bff5b5230 */ /* 0x000fc40000004100 */
[----:B-1----:R-:W-:Y:S01]  /*41e0*/  @P5 FMUL.FTZ R94, R94, R45 ;  /* 0x0000002d5e5e5220 */ /* 0x002fe20000410000 */
[----:B------:R-:W-:Y:S01]  /*41f0*/  @P6 FMUL.FTZ R93, R42, UR4 ;  /* 0x000000042a5d6c20 */ /* 0x000fe20008410000 */
[----:B------:R-:W-:Y:S01]  /*4200*/  HFMA2 R45, -RZ, RZ, 0, 0 ;  /* 0x00000000ff2d7431 */ /* 0x000fe200000001ff */
[----:B------:R-:W1:Y:S01]  /*4210*/  F2F.F16.F32 R90, R90 ;  /* 0x0000005a005a7304 */ /* 0x000e620000200800 */
[----:B------:R-:W-:Y:S01]  /*4220*/  @P5 FMUL.FTZ R96, R91, R94 ;  /* 0x0000005e5b605220 */ /* 0x000fe20000410000 */
[----:B------:R-:W-:Y:S01]  /*4230*/  @P6 HADD2.F32 R91, -RZ, R59.H0_H0 ;  /* 0x2000003bff5b6230 */ /* 0x000fe20000004100 */
[----:B------:R-:W4:Y:S01]  /*4240*/  @P3 LDC R97, c[0x0][0x408] ;  /* 0x00010200ff613b82 */ /* 0x000f220000000800 */
[----:B---3--:R-:W-:-:S04]  /*4250*/  @P6 FMUL.FTZ R46, R93, R46 ;  /* 0x0000002e5d2e6220 */ /* 0x008fc80000410000 */
[----:B------:R-:W3:Y:S01]  /*4260*/  F2F.F16.F32 R96, R96 ;  /* 0x0000006000607304 */ /* 0x000ee20000200800 */
[----:B------:R-:W-:Y:S01]  /*4270*/  @P6 FMUL.FTZ R45, R91, R46 ;  /* 0x0000002e5b2d6220 */ /* 0x000fe20000410000 */
[----:B-1----:R-:W-:-:S06]  /*4280*/  IMAD.WIDE.U32 R92, R90, 0x10000, RZ ;  /* 0x000100005a5c7825 */ /* 0x002fcc00078e00ff */
[----:B------:R-:W1:Y:S01]  /*4290*/  F2F.F16.F32 R45, R45 ;  /* 0x0000002d002d7304 */ /* 0x000e620000200800 */
[----:B------:R-:W-:Y:S01]  /*42a0*/  IMAD.WIDE.U32 R90, R82, 0x10, R102 ;  /* 0x00000010525a7825 */ /* 0x000fe200078e0066 */
[----:B------:R-:W-:Y:S02]  /*42b0*/  LOP3.LUT R92, R92, R89, RZ, 0xfc, !PT ;  /* 0x000000595c5c7212 */ /* 0x000fe400078efcff */
[----:B---3--:R-:W-:Y:S02]  /*42c0*/  SHF.L.U32 R95, R96, 0x10, RZ ;  /* 0x00000010605f7819 */ /* 0x008fe400000006ff */
[----:B------:R3:W-:Y:S01]  /*42d0*/  STG.E.128 desc[UR16][R90.64], R40 ;  /* 0x000000285a007986 */ /* 0x0007e2000c101d10 */
[----:B------:R-:W0:Y:S01]  /*42e0*/  @P2 LDC R96, c[0x0][0x408] ;  /* 0x00010200ff602b82 */ /* 0x000e220000000800 */
[----:B-1----:R-:W-:Y:S01]  /*42f0*/  LOP3.LUT R93, R93, R95, R45, 0xfe, !PT ;  /* 0x0000005f5d5d7212 */ /* 0x002fe200078efe2d */
[----:B------:R-:W-:-:S05]  /*4300*/  IMAD.WIDE.U32 R94, R82, 0x8, R100 ;  /* 0x00000008525e7825 */ /* 0x000fca00078e0064 */
[----:B------:R1:W-:Y:S04]  /*4310*/  STG.E.64 desc[UR16][R94.64], R92 ;  /* 0x0000005c5e007986 */ /* 0x0003e8000c101b10 */
[----:B------:R-:W2:Y:S01]  /*4320*/  LDG.E.64 R112, desc[UR16][R112.64] ;  /* 0x0000001070707981 */ /* 0x000ea2000c1e1b00 */
[----:B------:R-:W-:Y:S01]  /*4330*/  @P0 FMUL.FTZ R44, R44, UR4 ;  /* 0x000000042c2c0c20 */ /* 0x000fe20008410000 */
[----:B------:R-:W-:Y:S01]  /*4340*/  @P2 SHF.R.U32.HI R82, RZ, 0x10, R115 ;  /* 0x00000010ff522819 */ /* 0x000fe20000011673 */
[----:B------:R-:W-:Y:S01]  /*4350*/  @P2 FMUL.FTZ R47, R47, UR4 ;  /* 0x000000042f2f2c20 */ /* 0x000fe20008410000 */
[--C-:B------:R-:W-:Y:S01]  /*4360*/  FFMA.FTZ R89, R86, UR13, R99.reuse ;  /* 0x0000000d56597c23 */ /* 0x100fe20008010063 */
[----:B------:R-:W-:Y:S01]  /*4370*/  @P0 FMUL.FTZ R45, R44, UR26 ;  /* 0x0000001a2c2d0c20 */ /* 0x000fe20008410000 */
[----:B------:R-:W-:Y:S01]  /*4380*/  FFMA.FTZ R85, R85, UR13, R99 ;  /* 0x0000000d55557c23 */ /* 0x000fe20008010063 */
[----:B------:R-:W-:-:S02]  /*4390*/  @P2 HADD2.F32 R44, -RZ, R82.H0_H0 ;  /* 0x20000052ff2c2230 */ /* 0x000fc40000004100 */
[----:B0-----:R-:W-:Y:S01]  /*43a0*/  @P2 FMUL.FTZ R47, R47, R96 ;  /* 0x000000602f2f2220 */ /* 0x001fe20000410000 */
[--C-:B------:R-:W-:Y:S01]  /*43b0*/  FFMA.FTZ R46, R84, UR13, R99.reuse ;  /* 0x0000000d542e7c23 */ /* 0x100fe20008010063 */
[----:B------:R-:W-:Y:S02]  /*43c0*/  @P0 HADD2.F32 R114, -RZ, R114.H0_H0 ;  /* 0x20000072ff720230 */ /* 0x000fe40000004100 */
[----:B------:R-:W-:Y:S01]  /*43d0*/  FFMA.FTZ R99, R51, UR13, R99 ;  /* 0x0000000d33637c23 */ /* 0x000fe20008010063 */
[----:B------:R-:W-:Y:S02]  /*43e0*/  HFMA2 R51, -RZ, RZ, 0, 0 ;  /* 0x00000000ff337431 */ /* 0x000fe400000001ff */
[----:B------:R-:W-:Y:S01]  /*43f0*/  @P2 FMUL.FTZ R51, R44, R47 ;  /* 0x0000002f2c332220 */ /* 0x000fe20000410000 */
[----:B---3--:R-:W-:Y:S01]  /*4400*/  MOV R91, RZ ;  /* 0x000000ff005b7202 */ /* 0x008fe20000000f00 */
[----:B------:R-:W-:Y:S01]  /*4410*/  @P0 FMUL.FTZ R91, R114, R45 ;  /* 0x0000002d725b0220 */ /* 0x000fe20000410000 */
[----:B------:R-:W-:Y:S01]  /*4420*/  LOP3.LUT P2, RZ, R49, 0xff00, RZ, 0xc0, !PT ;  /* 0x0000ff0031ff7812 */ /* 0x000fe2000784c0ff */
[----:B------:R-:W-:Y:S01]  /*4430*/  @P4 FMUL.FTZ R41, R41, UR4 ;  /* 0x0000000429294c20 */ /* 0x000fe20008410000 */
[----:B------:R-:W-:Y:S01]  /*4440*/  @P3 FMUL.FTZ R40, R40, UR4 ;  /* 0x0000000428283c20 */ /* 0x000fe20008410000 */
[----:B------:R-:W-:Y:S01]  /*4450*/  FADD.FTZ R88, R88, -R85 ;  /* 0x8000005558587221 */ /* 0x000fe20000010000 */
[----:B------:R-:W-:Y:S01]  /*4460*/  LOP3.LUT P0, RZ, R49, 0xff0000, RZ, 0xc0, !PT ;  /* 0x00ff000031ff7812 */ /* 0x000fe2000780c0ff */
[----:B------:R-:W-:Y:S01]  /*4470*/  @P4 FMUL.FTZ R44, R41, R98 ;  /* 0x00000062292c4220 */ /* 0x000fe20000410000 */
[----:B----4-:R-:W-:Y:S01]  /*4480*/  @P3 FMUL.FTZ R47, R40, R97 ;  /* 0x00000061282f3220 */ /* 0x010fe20000410000 */
[----:B------:R-:W-:Y:S01]  /*4490*/  MOV R82, RZ ;  /* 0x000000ff00527202 */ /* 0x000fe20000000f00 */
[----:B------:R-:W-:Y:S01]  /*44a0*/  FADD.FTZ R87, R87, -R46 ;  /* 0x8000002e57577221 */ /* 0x000fe20000010000 */
[----:B------:R-:W-:-:S02]  /*44b0*/  HFMA2 R84, -RZ, RZ, 0, 0 ;  /* 0x00000000ff547431 */ /* 0x000fc400000001ff */
[----:B------:R-:W-:Y:S01]  /*44c0*/  FADD.FTZ R50, R50, -R99 ;  /* 0x8000006332327221 */ /* 0x000fe20000010000 */
[----:B------:R-:W-:Y:S01]  /*44d0*/  FADD.FTZ R89, R48, -R89 ;  /* 0x8000005930597221 */ /* 0x000fe20000010000 */
[----:B------:R-:W-:Y:S01]  /*44e0*/  FFMA.FTZ R46, R87, UR12, R30 ;  /* 0x0000000c572e7c23 */ /* 0x000fe2000801001e */
[----:B-1----:R-:W0:Y:S01]  /*44f0*/  @P6 LDC R95, c[0x0][0x408] ;  /* 0x00010200ff5f6b82 */ /* 0x002e220000000800 */
[----:B------:R-:W-:Y:S01]  /*4500*/  CS2R R86, SRZ ;  /* 0x0000000000567805 */ /* 0x000fe2000001ff00 */
[----:B------:R-:W-:-:S04]  /*4510*/  IMAD.WIDE.U32 R102, R68, 0x10, R102 ;  /* 0x0000001044667825 */ /* 0x000fc800078e0066 */
[----:B------:R-:W-:Y:S01]  /*4520*/  @P0 FMUL.FTZ R92, R46, UR4 ;  /* 0x000000042e5c0c20 */ /* 0x000fe20008410000 */
[----:B------:R-:W-:Y:S01]  /*4530*/  IMAD.WIDE.U32 R100, R68, 0x8, R100 ;  /* 0x0000000844647825 */ /* 0x000fe200078e0064 */
[----:B------:R-:W-:Y:S01]  /*4540*/  MOV R68, RZ ;  /* 0x000000ff00447202 */ /* 0x000fe20000000f00 */
[----:B------:R-:W1:Y:S01]  /*4550*/  @P5 LDC R90, c[0x0][0x408] ;  /* 0x00010200ff5a5b82 */ /* 0x000e620000000800 */
[--C-:B--2---:R-:W-:Y:S02]  /*4560*/  @P4 SHF.R.U64 R45, R104, 0x10, R105.reuse ;  /* 0x00000010682d4819 */ /* 0x104fe40000001269 */
[----:B------:R-:W-:Y:S02]  /*4570*/  @P3 MOV R40, R104 ;  /* 0x0000006800283202 */ /* 0x000fe40000000f00 */
[----:B------:R-:W-:Y:S01]  /*4580*/  @P5 SHF.R.U32.HI R104, RZ, 0x10, R105 ;  /* 0x00000010ff685819 */ /* 0x000fe20000011669 */
[----:B------:R-:W-:Y:S02]  /*4590*/  @P4 HADD2.F32 R41, -RZ, R45.H0_H0 ;  /* 0x2000002dff294230 */ /* 0x000fe40000004100 */
[----:B------:R-:W-:Y:S01]  /*45a0*/  FFMA.FTZ R45, R88, UR12, R29 ;  /* 0x0000000c582d7c23 */ /* 0x000fe2000801001d */
[----:B------:R-:W-:-:S02]  /*45b0*/  @P3 HADD2.F32 R40, -RZ, R40.H0_H0 ;  /* 0x20000028ff283230 */ /* 0x000fc40000004100 */
[----:B------:R-:W-:Y:S01]  /*45c0*/  @P4 FMUL.FTZ R82, R41, R44 ;  /* 0x0000002c29524220 */ /* 0x000fe20000410000 */
[----:B------:R-:W-:Y:S01]  /*45d0*/  @P2 FMUL.FTZ R44, R45, UR4 ;  /* 0x000000042d2c2c20 */ /* 0x000fe20008410000 */
[----:B------:R-:W-:Y:S02]  /*45e0*/  @P2 HADD2.F32 R41, -RZ, R122.H0_H0 ;  /* 0x2000007aff292230 */ /* 0x000fe40000004100 */
[----:B------:R-:W-:Y:S01]  /*45f0*/  @P3 FMUL.FTZ R84, R40, R47 ;  /* 0x0000002f28543220 */ /* 0x000fe20000410000 */
[C---:B------:R-:W-:Y:S01]  /*4600*/  ISETP.GE.U32.AND P4, PT, R49.reuse, 0x1000000, PT ;  /* 0x010000003100780c */ /* 0x040fe20003f86070 */
[----:B------:R-:W-:Y:S01]  /*4610*/  @P2 FMUL.FTZ R44, R44, UR26 ;  /* 0x0000001a2c2c2c20 */ /* 0x000fe20008410000 */
[----:B------:R-:W-:Y:S01]  /*4620*/  @P0 FMUL.FTZ R47, R46, UR4 ;  /* 0x000000042e2f0c20 */ /* 0x000fe20008410000 */
[----:B------:R-:W-:Y:S01]  /*4630*/  HFMA2 R40, -RZ, RZ, 0, 0 ;  /* 0x00000000ff287431 */ /* 0x000fe200000001ff */
[----:B------:R-:W-:Y:S01]  /*4640*/  LOP3.LUT P3, RZ, R49, 0xff, RZ, 0xc0, !PT ;  /* 0x000000ff31ff7812 */ /* 0x000fe2000786c0ff */
[----:B------:R-:W-:Y:S01]  /*4650*/  @P2 FMUL.FTZ R40, R41, R44 ;  /* 0x0000002c29282220 */ /* 0x000fe20000410000 */
[----:B------:R-:W-:-:S02]  /*4660*/  @P0 HADD2.F32 R44, -RZ, R61.H0_H0 ;  /* 0x2000003dff2c0230 */ /* 0x000fc40000004100 */
[----:B------:R-:W-:Y:S01]  /*4670*/  @P0 FMUL.FTZ R49, R47, UR26 ;  /* 0x0000001a2f310c20 */ /* 0x000fe20008410000 */
[----:B------:R-:W-:Y:S01]  /*4680*/  FFMA.FTZ R47, R50, UR12, R31 ;  /* 0x0000000c322f7c23 */ /* 0x000fe2000801001f */
[----:B------:R-:W-:Y:S02]  /*4690*/  MOV R41, RZ ;  /* 0x000000ff00297202 */ /* 0x000fe40000000f00 */
[----:B------:R-:W-:Y:S01]  /*46a0*/  @P0 FMUL.FTZ R41, R44, R49 ;  /* 0x000000312c290220 */ /* 0x000fe20000410000 */
[----:B------:R-:W-:Y:S01]  /*46b0*/  FMUL.FTZ R49, R47, UR4 ;  /* 0x000000042f317c20 */ /* 0x000fe20008410000 */
[----:B------:R-:W-:Y:S01]  /*46c0*/  FFMA.FTZ R44, R89, UR12, R28 ;  /* 0x0000000c592c7c23 */ /* 0x000fe2000801001c */
[----:B------:R-:W-:Y:S01]  /*46d0*/  @P4 HADD2.F32 R48, -RZ, R122.H1_H1 ;  /* 0x3000007aff304230 */ /* 0x000fe20000004100 */
[----:B------:R-:W2:Y:S01]  /*46e0*/  F2F.F16.F32 R40, R40 ;  /* 0x0000002800287304 */ /* 0x000ea20000200800 */
[----:B------:R-:W-:Y:S01]  /*46f0*/  FMUL.FTZ R49, R49, UR26 ;  /* 0x0000001a31317c20 */ /* 0x000fe20008410000 */
[----:B------:R-:W-:Y:S01]  /*4700*/  FMUL.FTZ R50, R44, UR4 ;  /* 0x000000042c327c20 */ /* 0x000fe20008410000 */
[----:B------:R-:W-:Y:S01]  /*4710*/  @P3 HADD2.F32 R85, -RZ, R60.H0_H0 ;  /* 0x2000003cff553230 */ /* 0x000fe20000004100 */
[----:B------:R3:W-:Y:S01]  /*4720*/  STG.E.128 desc[UR16][R102.64], R44 ;  /* 0x0000002c66007986 */ /* 0x0007e2000c101d10 */
[----:B------:R-:W-:Y:S01]  /*4730*/  @P4 FMUL.FTZ R87, R48, R49 ;  /* 0x0000003130574220 */ /* 0x000fe20000410000 */
[----:B------:R-:W-:Y:S01]  /*4740*/  FMUL.FTZ R50, R50, UR26 ;  /* 0x0000001a32327c20 */ /* 0x000fe20008410000 */
[----:B------:R-:W-:Y:S01]  /*4750*/  @P6 FMUL.FTZ R48, R42, UR4 ;  /* 0x000000042a306c20 */ /* 0x000fe20008410000 */
[----:B------:R2:W-:Y:S01]  /*4760*/  F2F.F16.F32 R88, R41 ;  /* 0x0000002900587304 */ /* 0x0005e20000200800 */
[----:B------:R-:W-:Y:S01]  /*4770*/  @P6 MOV R42, R105 ;  /* 0x00000069002a6202 */ /* 0x000fe20000000f00 */
[----:B------:R-:W-:Y:S01]  /*4780*/  @P3 FMUL.FTZ R86, R85, R50 ;  /* 0x0000003255563220 */ /* 0x000fe20000410000 */
[----:B------:R-:W-:Y:S01]  /*4790*/  @P5 FMUL.FTZ R85, R43, UR4 ;  /* 0x000000042b555c20 */ /* 0x000fe20008410000 */
[----:B0-----:R-:W-:Y:S01]  /*47a0*/  @P6 FMUL.FTZ R43, R48, R95 ;  /* 0x0000005f302b6220 */ /* 0x001fe20000410000 */
[----:B------:R-:W-:-:S02]  /*47b0*/  HFMA2 R48, -RZ, RZ, 0, 0 ;  /* 0x00000000ff307431 */ /* 0x000fc400000001ff */
[----:B------:R-:W-:Y:S01]  /*47c0*/  @P6 HADD2.F32 R42, -RZ, R42.H0_H0 ;  /* 0x2000002aff2a6230 */ /* 0x000fe20000004100 */
[----:B------:R-:W0:Y:S01]  /*47d0*/  F2F.F16.F32 R87, R87 ;  /* 0x0000005700577304 */ /* 0x000e220000200800 */
[----:B--2---:R-:W-:-:S04]  /*47e0*/  IMAD.WIDE.U32 R40, R40, 0x10000, RZ ;  /* 0x0001000028287825 */ /* 0x004fc800078e00ff */
[----:B------:R-:W-:Y:S01]  /*47f0*/  @P6 FMUL.FTZ R48, R42, R43 ;  /* 0x0000002b2a306220 */ /* 0x000fe20000410000 */
[----:B-1----:R-:W-:Y:S01]  /*4800*/  @P5 FMUL.FTZ R43, R85, R90 ;  /* 0x0000005a552b5220 */ /* 0x002fe20000410000 */
[----:B------:R-:W-:Y:S02]  /*4810*/  @P5 HADD2.F32 R42, -RZ, R104.H0_H0 ;  /* 0x20000068ff2a5230 */ /* 0x000fe40000004100 */
[----:B------:R-:W-:Y:S01]  /*4820*/  HFMA2 R85, -RZ, RZ, 0, 0 ;  /* 0x00000000ff557431 */ /* 0x000fe200000001ff */
[----:B------:R1:W2:Y:S01]  /*4830*/  F2F.F16.F32 R93, R86 ;  /* 0x00000056005d7304 */ /* 0x0002a20000200800 */
[----:B---3--:R-:W-:Y:S02]  /*4840*/  HFMA2 R47, -RZ, RZ, 0, 0 ;  /* 0x00000000ff2f7431 */ /* 0x008fe400000001ff */
[----:B------:R-:W-:Y:S01]  /*4850*/  @P5 FMUL.FTZ R85, R42, R43 ;  /* 0x0000002b2a555220 */ /* 0x000fe20000410000 */
[----:B0-----:R-:W-:Y:S01]  /*4860*/  SHF.L.U32 R89, R87, 0x10, RZ ;  /* 0x0000001057597819 */ /* 0x001fe200000006ff */
[----:B-1----:R-:W-:-:S03]  /*4870*/  HFMA2 R86, -RZ, RZ, 0, 0 ;  /* 0x00000000ff567431 */ /* 0x002fc600000001ff */
[----:B------:R-:W-:Y:S01]  /*4880*/  LOP3.LUT R41, R41, R89, R88, 0xfe, !PT ;  /* 0x0000005929297212 */ /* 0x000fe200078efe58 */
[----:B------:R-:W-:Y:S01]  /*4890*/  @P2 FMUL.FTZ R89, R45, UR4 ;  /* 0x000000042d592c20 */ /* 0x000fe20008410000 */
[----:B------:R-:W-:Y:S01]  /*48a0*/  @P0 FMUL.FTZ R45, R92, UR26 ;  /* 0x0000001a5c2d0c20 */ /* 0x000fe20008410000 */
[----:B------:R-:W-:Y:S02]  /*48b0*/  MOV R88, RZ ;  /* 0x000000ff00587202 */ /* 0x000fe40000000f00 */
[----:B--2---:R-:W-:Y:S01]  /*48c0*/  LOP3.LUT R40, R40, R93, RZ, 0xfc, !PT ;  /* 0x0000005d28287212 */ /* 0x004fe200078efcff */
[----:B------:R-:W-:Y:S01]  /*48d0*/  @P2 FMUL.FTZ R89, R89, UR26 ;  /* 0x0000001a59592c20 */ /* 0x000fe20008410000 */
[----:B------:R-:W-:Y:S02]  /*48e0*/  @P3 MOV R87, R112 ;  /* 0x0000007000573202 */ /* 0x000fe40000000f00 */
[--C-:B------:R-:W-:Y:S01]  /*48f0*/  @P2 SHF.R.U64 R94, R112, 0x10, R113.reuse ;  /* 0x00000010705e2819 */ /* 0x100fe20000001271 */
[----:B------:R0:W-:Y:S01]  /*4900*/  STG.E.64 desc[UR16][R100.64], R40 ;  /* 0x0000002864007986 */ /* 0x0001e2000c101b10 */
[----:B------:R-:W-:Y:S01]  /*4910*/  @P0 MOV R90, R113 ;  /* 0x00000071005a0202 */ /* 0x000fe20000000f00 */
[----:B------:R-:W-:Y:S01]  /*4920*/  @P3 HADD2.F32 R87, -RZ, R87.H0_H0 ;  /* 0x20000057ff573230 */ /* 0x000fe20000004100 */
[----:B------:R-:W-:Y:S01]  /*4930*/  @P4 SHF.R.U32.HI R93, RZ, 0x10, R113 ;  /* 0x00000010ff5d4819 */ /* 0x000fe20000011671 */
[----:B------:R-:W-:-:S02]  /*4940*/  @P2 HADD2.F32 R44, -RZ, R94.H0_H0 ;  /* 0x2000005eff2c2230 */ /* 0x000fc40000004100 */
[----:B------:R-:W-:Y:S02]  /*4950*/  @P0 HADD2.F32 R90, -RZ, R90.H0_H0 ;  /* 0x2000005aff5a0230 */ /* 0x000fe40000004100 */
[----:B------:R-:W-:Y:S01]  /*4960*/  @P3 FMUL.FTZ R88, R50, R87 ;  /* 0x0000005732583220 */ /* 0x000fe20000410000 */
[----:B------:R-:W-:Y:S02]  /*4970*/  @P2 FMUL.FTZ R86, R44, R89 ;  /* 0x000000592c562220 */ /* 0x000fe40000410000 */
[----:B------:R-:W-:Y:S01]  /*4980*/  @P0 FMUL.FTZ R68, R90, R45 ;  /* 0x0000002d5a440220 */ /* 0x000fe20000410000 */
[----:B0-----:R-:W-:-:S05]  /*4990*/  @P4 HADD2.F32 R40, -RZ, R93.H0_H0 ;  /* 0x2000005dff284230 */ /* 0x001fca0000004100 */
[----:B------:R-:W-:-:S07]  /*49a0*/  @P4 FMUL.FTZ R47, R49, R40 ;  /* 0x00000028312f4220 */ /* 0x000fce0000410000 */
.L_x_4486:
        /* <DEDUP_REMOVED lines=49> */
.L_x_4483:
        /* <DEDUP_REMOVED lines=20> */
.L_x_4489:
        /* <DEDUP_REMOVED lines=16> */
.L_x_6787:


//--------------------- .text._ZN10layer_norm22ln_bwd_finalize_kernelINS_22Kernel_traits_finalizeILj1536E6__halfS2_fS2_fjLb1ELj1024ELj4ENS_18Kernel_traits_baseILj1536ES2_S2_fS2_fjLj1024EEEEELb1ELb0EEEvNS_9BwdParamsE --------------------------
	.section	.text._ZN10layer_norm22ln_bwd_finalize_kernelINS_22Kernel_traits_finalizeILj1536E6__halfS2_fS2_fjLb1ELj1024ELj4ENS_18Kernel_traits_baseILj1536ES2_S2_fS2_fjLj1024EEEEELb1ELb0EEEvNS_9BwdParamsE,"ax",@progbits
	.align	128
        .global         _ZN10layer_norm22ln_bwd_finalize_kernelINS_22Kernel_traits_finalizeILj1536E6__halfS2_fS2_fjLb1ELj1024ELj4ENS_18Kernel_traits_baseILj1536ES2_S2_fS2_fjLj1024EEEEELb1ELb0EEEvNS_9BwdParamsE
        .type           _ZN10layer_norm22ln_bwd_finalize_kernelINS_22Kernel_traits_finalizeILj1536E6__halfS2_fS2_fjLb1ELj1024ELj4ENS_18Kernel_traits_baseILj1536ES2_S2_fS2_fjLj1024EEEEELb1ELb0EEEvNS_9BwdParamsE,@function
        .size           _ZN10layer_norm22ln_bwd_finalize_kernelINS_22Kernel_traits_finalizeILj1536E6__halfS2_fS2_fjLb1ELj1024ELj4ENS_18Kernel_traits_baseILj1536ES2_S2_fS2_fjLj1024EEEEELb1ELb0EEEvNS_9BwdParamsE,(.L_x_6788 - _ZN10layer_norm22ln_bwd_finalize_kernelINS_22Kernel_traits_finalizeILj1536E6__halfS2_fS2_fjLb1ELj1024ELj4ENS_18Kernel_traits_baseILj1536ES2_S2_fS2_fjLj1024EEEEELb1ELb0EEEvNS_9BwdParamsE)
        .other          _ZN10layer_norm22ln_bwd_finalize_kernelINS_22Kernel_traits_finalizeILj1536E6__halfS2_fS2_fjLb1ELj1024ELj4ENS_18Kernel_traits_baseILj1536ES2_S2_fS2_fjLj1024EEEEELb1ELb0EEEvNS_9BwdParamsE,@"STO_CUDA_ENTRY STV_DEFAULT"
_ZN10layer_norm22ln_bwd_finalize_kernelINS_22Kernel_traits_finalizeILj1536E6__halfS2_fS2_fjLb1ELj1024ELj4ENS_18Kernel_traits_baseILj1536ES2_S2_fS2_fjLj1024EEEEELb1ELb0EEEvNS_9BwdParamsE:
.text._ZN10layer_norm22ln_bwd_finalize_kernelINS_22Kernel_traits_finalizeILj1536E6__halfS2_fS2_fjLb1ELj1024ELj4ENS_18Kernel_traits_baseILj1536ES2_S2_fS2_fjLj1024EEEEELb1ELb0EEEvNS_9BwdParamsE:
        /* <DEDUP_REMOVED lines=62> */
.L_x_4494:
        /* <DEDUP_REMOVED lines=87> */
.L_x_4493:
[----:B------:R-:W-:Y:S05]  /*0950*/  BSYNC.RECONVERGENT B1 ;  /* 0x0000000000017941 */ /* 0x000fea0003800200 */
.L_x_4492:
        /* <DEDUP_REMOVED lines=49> */
.L_x_4496:
[----:B------:R-:W-:Y:S05]  /*0c70*/  BSYNC.RECONVERGENT B1 ;  /* 0x0000000000017941 */ /* 0x000fea0003800200 */
.L_x_4495:
        /* <DEDUP_REMOVED lines=29> */
.L_x_4498:
[----:B------:R-:W-:Y:S05]  /*0e50*/  BSYNC.RECONVERGENT B1 ;  /* 0x0000000000017941 */ /* 0x000fea0003800200 */
.L_x_4497:
        /* <DEDUP_REMOVED lines=14> */
.L_x_4491:
[----:B------:R-:W-:Y:S05]  /*0f40*/  BSYNC.RECONVERGENT B0 ;  /* 0x0000000000007941 */ /* 0x000fea0003800200 */
.L_x_4490:
        /* <DEDUP_REMOVED lines=75> */
.L_x_4499:
        /* <DEDUP_REMOVED lines=16> */
.L_x_6788:


//--------------------- .text._ZN10layer_norm13ln_bwd_kernelINS_13Kernel_traitsI6__halfS2_fS2_fjLj1536ELj1ELj1ELj4ELj8ENS_18Kernel_traits_baseILj1536ES2_S2_fS2_fjLj128EEEEELb1ELb1ELb1ELb0EEEvNS_9BwdParamsE --------------------------
	.section	.text._ZN10layer_norm13ln_bwd_kernelINS_13Kernel_traitsI6__halfS2_fS2_fjLj1536ELj1ELj1ELj4ELj8ENS_18Kernel_traits_baseILj1536ES2_S2_fS2_fjLj128EEEEELb1ELb1ELb1ELb0EEEvNS_9BwdParamsE,"ax",@progbits
	.align	128
        .global         _ZN10layer_norm13ln_bwd_kernelINS_13Kernel_traitsI6__halfS2_fS2_fjLj1536ELj1ELj1ELj4ELj8ENS_18Kernel_traits_baseILj1536ES2_S2_fS2_fjLj128EEEEELb1ELb1ELb1ELb0EEEvNS_9BwdParamsE
        .type           _ZN10layer_norm13ln_bwd_kernelINS_13Kernel_traitsI6__halfS2_fS2_fjLj1536ELj1ELj1ELj4ELj8ENS_18Kernel_traits_baseILj1536ES2_S2_fS2_fjLj128EEEEELb1ELb1ELb1ELb0EEEvNS_9BwdParamsE,@function
        .size           _ZN10layer_norm13ln_bwd_kernelINS_13Kernel_traitsI6__halfS2_fS2_fjLj1536ELj1ELj1ELj4ELj8ENS_18Kernel_traits_baseILj1536ES2_S2_fS2_fjLj128EEEEELb1ELb1ELb1ELb0EEEvNS_9BwdParamsE,(.L_x_6789 - _ZN10layer_norm13ln_bwd_kernelINS_13Kernel_traitsI6__halfS2_fS2_fjLj1536ELj1ELj1ELj4ELj8ENS_18Kernel_traits_baseILj1536ES2_S2_fS2_fjLj128EEEEELb1ELb1ELb1ELb0EEEvNS_9BwdParamsE)
        .other          _ZN10layer_norm13ln_bwd_kernelINS_13Kernel_traitsI6__halfS2_fS2_fjLj1536ELj1ELj1ELj4ELj8ENS_18Kernel_traits_baseILj1536ES2_S2_fS2_fjLj128EEEEELb1ELb1ELb1ELb0EEEvNS_9BwdParamsE,@"STO_CUDA_ENTRY STV_DEFAULT"
_ZN10layer_norm13ln_bwd_kernelINS_13Kernel_traitsI6__halfS2_fS2_fjLj1536ELj1ELj1ELj4ELj8ENS_18Kernel_traits_baseILj1536ES2_S2_fS2_fjLj128EEEEELb1ELb1ELb1ELb0EEEvNS_9BwdParamsE:
.text._ZN10layer_norm13ln_bwd_kernelINS_13Kernel_traitsI6__halfS2_fS2_fjLj1536ELj1ELj1ELj4ELj8ENS_18Kernel_traits_baseILj1536ES2_S2_fS2_fjLj128EEEEELb1ELb1ELb1ELb0EEEvNS_9BwdParamsE:
        /* <DEDUP_REMOVED lines=20> */
[----:B--2---:R-:W5:Y:S02]  /*0140*/  @P1 LDG.E.64 R8, desc[UR10][R4.64] ;  /* 0x0000000a04081981 */ /* 0x004f64000c1e1b00 */
[----:B------:R-:W1:Y:S01]  /*0150*/  @P3 LDC.64 R26, c[0x0][0x3d0] ;  /* 0x0000f400ff1a3b82 */ /* 0x000e620000000a00 */
[C---:B---3--:R-:W-:Y:S01]  /*0160*/  @P1 IMAD.WIDE.U32 R10, R31.reuse, 0x8, R10 ;  /* 0x000000081f0a1825 */ /* 0x048fe200078e000a */
[----:B------:R-:W-:-:S04]  /*0170*/  @P1 LOP3.LUT R31, R31, 0x80, RZ, 0xfc, !PT ;  /* 0x000000801f1f1812 */ /* 0x000fc800078efcff */
[----:B------:R-:W5:Y:S01]  /*0180*/  @P1 LDG.E.64 R12, desc[UR10][R10.64] ;  /* 0x0000000a0a0c1981 */ /* 0x000f62000c1e1b00 */
[C---:B----4-:R-:W-:Y:S01]  /*0190*/  @P2 IMAD.WIDE.U32 R22, R31.reuse, 0x8, R18 ;  /* 0x000000081f162825 */ /* 0x050fe200078e0012 */
[----:B------:R-:W2:Y:S01]  /*01a0*/  @P3 LDC.64 R28, c[0x0][0x3e8] ;  /* 0x0000fa00ff1c3b82 */ /* 0x000ea20000000a00 */
[----:B0-----:R-:W-:Y:S01]  /*01b0*/  UISETP.GE.AND UP0, UPT, UR28, UR4, UPT ;  /* 0x000000041c00728c */ /* 0x001fe2000bf06270 */
[----:B------:R-:W-:Y:S02]  /*01c0*/  CS2R R52, SRZ ;  /* 0x0000000000347805 */ /* 0x000fe4000001ff00 */
[----:B------:R-:W-:Y:S01]  /*01d0*/  CS2R R54, SRZ ;  /* 0x0000000000367805 */ /* 0x000fe2000001ff00 */
[----:B------:R-:W5:Y:S01]  /*01e0*/  @P2 LDG.E.64 R14, desc[UR10][R22.64] ;  /* 0x0000000a160e2981 */ /* 0x000f62000c1e1b00 */
[C---:B------:R-:W-:Y:S01]  /*01f0*/  @P2 IMAD.WIDE.U32 R24, R31.reuse, 0x8, R20 ;  /* 0x000000081f182825 */ /* 0x040fe200078e0014 */
[----:B------:R-:W-:Y:S02]  /*0200*/  @P2 IADD3 R31, PT, PT, R31, 0x80, RZ ;  /* 0x000000801f1f2810 */ /* 0x000fe40007ffe0ff */
[----:B------:R-:W-:-:S02]  /*0210*/  CS2R R48, SRZ ;  /* 0x0000000000307805 */ /* 0x000fc4000001ff00 */
[----:B------:R-:W-:Y:S02]  /*0220*/  CS2R R50, SRZ ;  /* 0x0000000000327805 */ /* 0x000fe4000001ff00 */
[----:B------:R-:W-:Y:S01]  /*0230*/  CS2R R44, SRZ ;  /* 0x00000000002c7805 */ /* 0x000fe2000001ff00 */
[----:B------:R0:W5:Y:S01]  /*0240*/  @P2 LDG.E.64 R16, desc[UR10][R24.64] ;  /* 0x0000000a18102981 */ /* 0x000162000c1e1b00 */
[----:B-1----:R-:W-:-:S05]  /*0250*/  @P3 IMAD.WIDE.U32 R18, R31, 0x8, R26 ;  /* 0x000000081f123825 */ /* 0x002fca00078e001a */
[----:B------:R-:W5:Y:S01]  /*0260*/  @P3 LDG.E.64 R56, desc[UR10][R18.64] ;  /* 0x0000000a12383981 */ /* 0x000f62000c1e1b00 */
        /* <DEDUP_REMOVED lines=11> */
[----:B0-----:R-:W-:Y:S02]  /*0320*/  CS2R R24, SRZ ;  /* 0x0000000000187805 */ /* 0x001fe4000001ff00 */
[----:B------:R-:W-:-:S02]  /*0330*/  CS2R R26, SRZ ;  /* 0x00000000001a7805 */ /* 0x000fc4000001ff00 */
[----:B------:R-:W-:Y:S02]  /*0340*/  CS2R R22, SRZ ;  /* 0x0000000000167805 */ /* 0x000fe4000001ff00 */
[----:B-1----:R-:W-:Y:S01]  /*0350*/  CS2R R20, SRZ ;  /* 0x0000000000147805 */ /* 0x002fe2000001ff00 */
[----:B------:R-:W-:Y:S06]  /*0360*/  BRA.U UP0, `(.L_x_4500) ;  /* 0x00000071002c7547 */ /* 0x000fec000b800000 */
        /* <DEDUP_REMOVED lines=34> */
[----:B------:R-:W-:Y:S02]  /*0590*/  SHF.R.U64 R2, R2, 0x10, R3 ;  /* 0x0000001002027819 */ /* 0x000fe40000001203 */
[----:B------:R-:W-:-:S02]  /*05a0*/  CS2R R22, SRZ ;  /* 0x0000000000167805 */ /* 0x000fc4000001ff00 */
[----:B------:R-:W-:Y:S01]  /*05b0*/  MOV R15, R3 ;  /* 0x00000003000f7202 */ /* 0x000fe20000000f00 */
[----:B------:R-:W-:Y:S01]  /*05c0*/  UPLOP3.LUT UP1, UPT, UPT, UPT, UPT, 0x40, 0x4 ;  /* 0x000000000004789c */ /* 0x000fe20003f2e870 */
[----:B------:R-:W-:Y:S01]  /*05d0*/  MOV R100, R16 ;  /* 0x0000001000647202 */ /* 0x000fe20000000f00 */
[----:B------:R-:W0:Y:S01]  /*05e0*/  LDCU UR7, c[0x0][0x388] ;  /* 0x00007100ff0777ac */ /* 0x000e220008000800 */
[--C-:B------:R-:W-:Y:S02]  /*05f0*/  SHF.R.U64 R12, R16, 0x10, R17.reuse ;  /* 0x00000010100c7819 */ /* 0x100fe40000001211 */
[----:B------:R-:W-:Y:S01]  /*0600*/  MOV R99, R17 ;  /* 0x0000001100637202 */ /* 0x000fe20000000f00 */
[----:B------:R-:W1:Y:S01]  /*0610*/  LDCU.U8 UR29, c[0x0][0x410] ;  /* 0x00008200ff1d77ac */ /* 0x000e620008000000 */
[----:B------:R-:W-:Y:S02]  /*0620*/  SHF.R.U32.HI R13, RZ, 0x10, R17 ;  /* 0x00000010ff0d7819 */ /* 0x000fe40000011611 */
[----:B------:R-:W-:Y:S01]  /*0630*/  SHF.R.U32.HI R3, RZ, 0x10, R3 ;  /* 0x00000010ff037819 */ /* 0x000fe20000011603 */
        /* <DEDUP_REMOVED lines=16> */
[----:B------:R-:W-:Y:S02]  /*0740*/  PRMT R11, R11, 0x5410, R14 ;  /* 0x000054100b0b7816 */ /* 0x000fe4000000000e */
[----:B------:R-:W-:Y:S01]  /*0750*/  PRMT R10, R10, 0x5410, R2 ;  /* 0x000054100a0a7816 */ /* 0x000fe20000000002 */
[----:B------:R-:W0:Y:S01]  /*0760*/  LDCU.64 UR26, c[0x0][0x380] ;  /* 0x00007000ff1a77ac */ /* 0x000e220008000a00 */
[----:B------:R-:W-:-:S02]  /*0770*/  PRMT R9, R9, 0x5410, R15 ;  /* 0x0000541009097816 */ /* 0x000fc4000000000f */
[----:B-1234-:R-:W-:-:S07]  /*0780*/  PRMT R8, R8, 0x5410, R3 ;  /* 0x0000541008087816 */ /* 0x01efce0000000003 */
.L_x_4650:
        /* <DEDUP_REMOVED lines=25> */
[----:B------:R-:W1:Y:S01]  /*0920*/  S2R R7, SR_TID.X ;  /* 0x0000000000077919 */ /* 0x000e620000002100 */
        /* <DEDUP_REMOVED lines=19> */
[-C--:B-1----:R-:W-:Y:S02]  /*0a60*/  @P0 LEA.HI.SX32 R72, R70, R7.reuse, 0x1e ;  /* 0x0000000746480211 */ /* 0x082fe400078ff2ff */
[----:B------:R-:W-:Y:S02]  /*0a70*/  MOV R70, UR5 ;  /* 0x0000000500467c02 */ /* 0x000fe40008000f00 */
[----:B------:R-:W-:Y:S02]  /*0a80*/  ISETP.NE.AND P0, PT, RZ, UR29, PT ;  /* 0x0000001dff007c0c */ /* 0x000fe4000bf05270 */
[-C--:B------:R-:W-:Y:S02]  /*0a90*/  LEA.HI.SX32 R5, R70, R7.reuse, 0x1e ;  /* 0x0000000746057211 */ /* 0x080fe400078ff2ff */
[----:B------:R-:W-:Y:S02]  /*0aa0*/  LEA.HI.SX32 R75, R68, R7, 0x1e ;  /* 0x00000007444b7211 */ /* 0x000fe400078ff2ff */
[----:B------:R-:W-:-:S02]  /*0ab0*/  MOV R74, R5 ;  /* 0x00000005004a7202 */ /* 0x000fc40000000f00 */
        /* <DEDUP_REMOVED lines=12> */
[----:B------:R-:W-:Y:S02]  /*0b80*/  HADD2.F32 R94, -RZ, R110.H1_H1 ;  /* 0x3000006eff5e7230 */ /* 0x000fe40000004100 */
[----:B--2---:R-:W-:-:S05]  /*0b90*/  IMAD.WIDE.U32 R76, R72, 0x4, R76 ;  /* 0x00000004484c7825 */ /* 0x004fca00078e004c */
[----:B------:R1:W5:Y:S02]  /*0ba0*/  LDG.E R4, desc[UR10][R76.64] ;  /* 0x0000000a4c047981 */ /* 0x000364000c1e1900 */
[----:B-1----:R-:W-:Y:S02]  /*0bb0*/  HADD2.F32 R76, -RZ, R109.H1_H1 ;  /* 0x3000006dff4c7230 */ /* 0x002fe40000004100 */
[----:B0-----:R-:W-:-:S05]  /*0bc0*/  @P0 IMAD.WIDE.U32 R70, R74, 0x10, R70 ;  /* 0x000000104a460825 */ /* 0x001fca00078e0046 */
[----:B------:R0:W5:Y:S01]  /*0bd0*/  @P0 LDG.E.128 R16, desc[UR10][R70.64] ;  /* 0x0000000a46100981 */ /* 0x000162000c1e1d00 */
[----:B------:R-:W-:Y:S01]  /*0be0*/  HADD2.F32 R77, -RZ, R109.H0_H0 ;  /* 0x2000006dff4d7230 */ /* 0x000fe20000004100 */
[----:B------:R-:W-:Y:S02]  /*0bf0*/  IADD3 R72, PT, PT, R72, 0x80, RZ ;  /* 0x0000008048487810 */ /* 0x000fe40007ffe0ff */
[----:B------:R-:W-:Y:S02]  /*0c00*/  IADD3 R75, PT, PT, R75, 0x80, RZ ;  /* 0x000000804b4b7810 */ /* 0x000fe40007ffe0ff */
[----:B------:R-:W-:Y:S02]  /*0c10*/  IADD3 R74, PT, PT, R74, 0x80, RZ ;  /* 0x000000804a4a7810 */ /* 0x000fe40007ffe0ff */
[----:B---3--:R-:W-:Y:S02]  /*0c20*/  MOV R95, R68 ;  /* 0x00000044005f7202 */ /* 0x008fe40000000f00 */
[----:B------:R-:W-:-:S02]  /*0c30*/  SHF.R.U64 R92, R68, 0x10, R69 ;  /* 0x00000010445c7819 */ /* 0x000fc40000001245 */
[----:B------:R-:W-:Y:S01]  /*0c40*/  MOV R78, R69 ;  /* 0x00000045004e7202 */ /* 0x000fe20000000f00 */
[----:B------:R-:W-:Y:S01]  /*0c50*/  HADD2.F32 R95, -RZ, R95.H0_H0 ;  /* 0x2000005fff5f7230 */ /* 0x000fe20000004100 */
[----:B------:R-:W-:Y:S01]  /*0c60*/  SHF.R.U32.HI R68, RZ, 0x10, R69 ;  /* 0x00000010ff447819 */ /* 0x000fe20000011645 */
[----:B------:R-:W-:Y:S02]  /*0c70*/  HADD2.F32 R92, -RZ, R92.H0_H0 ;  /* 0x2000005cff5c7230 */ /* 0x000fe40000004100 */
[C---:B----4-:R-:W-:Y:S01]  /*0c80*/  FADD.FTZ R69, -R73.reuse, R15 ;  /* 0x0000000f49457221 */ /* 0x050fe20000010100 */
[C---:B------:R-:W-:Y:S01]  /*0c90*/  FADD.FTZ R3, -R73.reuse, R12 ;  /* 0x0000000c49037221 */ /* 0x040fe20000010100 */
[C---:B------:R-:W-:Y:S01]  /*0ca0*/  FADD.FTZ R13, -R73.reuse, R13 ;  /* 0x0000000d490d7221 */ /* 0x040fe20000010100 */
[----:B------:R-:W-:Y:S02]  /*0cb0*/  HADD2.F32 R15, -RZ, R110.H0_H0 ;  /* 0x2000006eff0f7230 */ /* 0x000fe40000004100 */
[----:B------:R-:W-:Y:S01]  /*0cc0*/  FADD.FTZ R93, -R73, R14 ;  /* 0x0000000e495d7221 */ /* 0x000fe20000010100 */
[----:B------:R-:W-:Y:S01]  /*0cd0*/  FMUL.FTZ R12, R94, R95 ;  /* 0x0000005f5e0c7220 */ /* 0x000fe20000410000 */
[----:B------:R-:W-:Y:S01]  /*0ce0*/  FMUL.FTZ R3, R3, UR31 ;  /* 0x0000001f03037c20 */ /* 0x000fe20008410000 */
[----:B------:R-:W-:Y:S01]  /*0cf0*/  FMUL.FTZ R14, R13, UR31 ;  /* 0x0000001f0d0e7c20 */ /* 0x000fe20008410000 */
[----:B0-----:R-:W-:-:S02]  /*0d00*/  HADD2.F32 R71, -RZ, R78.H0_H0 ;  /* 0x2000004eff477230 */ /* 0x001fc40000004100 */
[----:B------:R-:W-:Y:S01]  /*0d10*/  FMUL.FTZ R13, R15, R92 ;  /* 0x0000005c0f0d7220 */ /* 0x000fe20000410000 */
[----:B------:R-:W-:Y:S01]  /*0d20*/  FMUL.FTZ R15, R93, UR31 ;  /* 0x0000001f5d0f7c20 */ /* 0x000fe20008410000 */
[----:B------:R-:W-:Y:S01]  /*0d30*/  FMUL.FTZ R78, R69, UR31 ;  /* 0x0000001f454e7c20 */ /* 0x000fe20008410000 */
[----:B------:R-:W-:Y:S01]  /*0d40*/  FADD.FTZ R70, RZ, R12 ;  /* 0x0000000cff467221 */ /* 0x000fe20000010000 */
        /* <DEDUP_REMOVED lines=18> */
.L_x_4504:
[----:B------:R-:W-:Y:S05]  /*0e70*/  BSYNC.RECONVERGENT B1 ;  /* 0x0000000000017941 */ /* 0x000fea0003800200 */
.L_x_4503:
        /* <DEDUP_REMOVED lines=17> */
[----:B0-----:R-:W-:Y:S02]  /*0f90*/  HADD2.F32 R81, -RZ, R108.H0_H0 ;  /* 0x2000006cff517230 */ /* 0x001fe40000004100 */
[----:B------:R-:W-:Y:S01]  /*0fa0*/  HADD2.F32 R85, -RZ, R106.H0_H0 ;  /* 0x2000006aff557230 */ /* 0x000fe20000004100 */
[----:B------:R-:W-:Y:S02]  /*0fb0*/  IADD3 R72, PT, PT, R72, 0x80, RZ ;  /* 0x0000008048487810 */ /* 0x000fe40007ffe0ff */
[----:B------:R-:W-:Y:S02]  /*0fc0*/  IADD3 R75, PT, PT, R75, 0x80, RZ ;  /* 0x000000804b4b7810 */ /* 0x000fe40007ffe0ff */
[----:B------:R-:W-:Y:S02]  /*0fd0*/  IADD3 R74, PT, PT, R74, 0x80, RZ ;  /* 0x000000804a4a7810 */ /* 0x000fe40007ffe0ff */
[----:B---3--:R-:W-:-:S02]  /*0fe0*/  MOV R79, R82 ;  /* 0x00000052004f7202 */ /* 0x008fc40000000f00 */
[--C-:B------:R-:W-:Y:S02]  /*0ff0*/  SHF.R.U64 R82, R82, 0x10, R83.reuse ;  /* 0x0000001052527819 */ /* 0x100fe40000001253 */
[----:B------:R-:W-:Y:S01]  /*1000*/  MOV R86, R83 ;  /* 0x0000005300567202 */ /* 0x000fe20000000f00 */
[----:B------:R-:W-:Y:S01]  /*1010*/  HADD2.F32 R93, -RZ, R79.H0_H0 ;  /* 0x2000004fff5d7230 */ /* 0x000fe20000004100 */
[----:B------:R-:W-:Y:S01]  /*1020*/  SHF.R.U32.HI R92, RZ, 0x10, R83 ;  /* 0x00000010ff5c7819 */ /* 0x000fe20000011653 */
[C---:B----4-:R-:W-:Y:S01]  /*1030*/  FADD.FTZ R68, -R73.reuse, R68 ;  /* 0x0000004449447221 */ /* 0x050fe20000010100 */
[----:B------:R-:W-:Y:S02]  /*1040*/  HADD2.F32 R83, -RZ, R108.H1_H1 ;  /* 0x3000006cff537230 */ /* 0x000fe40000004100 */
[C---:B------:R-:W-:Y:S01]  /*1050*/  FADD.FTZ R69, -R73.reuse, R69 ;  /* 0x0000004549457221 */ /* 0x040fe20000010100 */
[----:B------:R-:W-:Y:S01]  /*1060*/  FADD.FTZ R70, -R73, R70 ;  /* 0x0000004649467221 */ /* 0x000fe20000010100 */
[----:B------:R-:W-:Y:S01]  /*1070*/  FMUL.FTZ R79, R68, UR31 ;  /* 0x0000001f444f7c20 */ /* 0x000fe20008410000 */
[----:B------:R-:W-:-:S02]  /*1080*/  HADD2.F32 R68, -RZ, R82.H0_H0 ;  /* 0x20000052ff447230 */ /* 0x000fc40000004100 */
[----:B------:R-:W-:Y:S01]  /*1090*/  FMUL.FTZ R82, R69, UR31 ;  /* 0x0000001f45527c20 */ /* 0x000fe20008410000 */
[----:B------:R-:W-:Y:S01]  /*10a0*/  FMUL.FTZ R80, R83, R93 ;  /* 0x0000005d53507220 */ /* 0x000fe20000410000 */
[----:B------:R-:W-:Y:S02]  /*10b0*/  HADD2.F32 R69, -RZ, R86.H0_H0 ;  /* 0x20000056ff457230 */ /* 0x000fe40000004100 */
[----:B------:R-:W-:Y:S01]  /*10c0*/  FMUL.FTZ R83, R70, UR31 ;  /* 0x0000001f46537c20 */ /* 0x000fe20008410000 */
        /* <DEDUP_REMOVED lines=9> */
[----:B------:R-:W-:Y:S01]  /*1160*/  FMUL.FTZ R86, R71, UR31 ;  /* 0x0000001f47567c20 */ /* 0x000fe20008410000 */
[----:B------:R-:W-:-:S02]  /*1170*/  HADD2.F32 R92, -RZ, R92.H0_H0 ;  /* 0x2000005cff5c7230 */ /* 0x000fc40000004100 */
[----:B------:R-:W-:Y:S01]  /*1180*/  FADD.FTZ R71, R68, R81 ;  /* 0x0000005144477221 */ /* 0x000fe20000010000 */
[----:B------:R-:W-:Y:S02]  /*1190*/  FFMA.FTZ R68, R82, R81, R69 ;  /* 0x0000005152447223 */ /* 0x000fe40000010045 */
        /* <DEDUP_REMOVED lines=9> */
.L_x_4506:
[----:B------:R-:W-:Y:S05]  /*1230*/  BSYNC.RECONVERGENT B1 ;  /* 0x0000000000017941 */ /* 0x000fea0003800200 */
.L_x_4505:
        /* <DEDUP_REMOVED lines=15> */
[--C-:B------:R-:W-:Y:S02]  /*1330*/  HADD2.F32 R96, -RZ, R103.reuse.H1_H1 ;  /* 0x30000067ff607230 */ /* 0x100fe40000004100 */
[----:B------:R-:W-:Y:S01]  /*1340*/  HADD2.F32 R97, -RZ, R103.H0_H0 ;  /* 0x20000067ff617230 */ /* 0x000fe20000004100 */
[----:B---3--:R-:W-:Y:S02]  /*1350*/  MOV R87, R88 ;  /* 0x0000005800577202 */ /* 0x008fe40000000f00 */
[--C-:B------:R-:W-:Y:S01]  /*1360*/  SHF.R.U64 R75, R88, 0x10, R89.reuse ;  /* 0x00000010584b7819 */ /* 0x100fe20000001259 */
[----:B------:R-:W-:Y:S01]  /*1370*/  HADD2.F32 R88, -RZ, R104.H1_H1 ;  /* 0x30000068ff587230 */ /* 0x000fe20000004100 */
[----:B------:R-:W-:Y:S02]  /*1380*/  MOV R72, R89 ;  /* 0x0000005900487202 */ /* 0x000fe40000000f00 */
[----:B------:R-:W-:Y:S01]  /*1390*/  SHF.R.U32.HI R74, RZ, 0x10, R89 ;  /* 0x00000010ff4a7819 */ /* 0x000fe20000011659 */
[C---:B----4-:R-:W-:Y:S01]  /*13a0*/  FADD.FTZ R68, -R73.reuse, R68 ;  /* 0x0000004449447221 */ /* 0x050fe20000010100 */
[----:B------:R-:W-:Y:S01]  /*13b0*/  FADD.FTZ R69, -R73, R69 ;  /* 0x0000004549457221 */ /* 0x000fe20000010100 */
[----:B------:R-:W-:-:S02]  /*13c0*/  HADD2.F32 R89, -RZ, R87.H0_H0 ;  /* 0x20000057ff597230 */ /* 0x000fc40000004100 */
[C---:B------:R-:W-:Y:S01]  /*13d0*/  FADD.FTZ R70, -R73.reuse, R70 ;  /* 0x0000004649467221 */ /* 0x040fe20000010100 */
[----:B------:R-:W-:Y:S01]  /*13e0*/  FADD.FTZ R71, -R73, R71 ;  /* 0x0000004749477221 */ /* 0x000fe20000010100 */
[----:B------:R-:W-:Y:S01]  /*13f0*/  FMUL.FTZ R87, R68, UR31 ;  /* 0x0000001f44577c20 */ /* 0x000fe20008410000 */
[----:B------:R-:W-:Y:S02]  /*1400*/  HADD2.F32 R73, -RZ, R104.H0_H0 ;  /* 0x20000068ff497230 */ /* 0x000fe40000004100 */
[----:B0-----:R-:W-:Y:S01]  /*1410*/  FMUL.FTZ R90, R69, UR31 ;  /* 0x0000001f455a7c20 */ /* 0x001fe20008410000 */
        /* <DEDUP_REMOVED lines=26> */
.L_x_4502:
[----:B------:R-:W0:Y:S01]  /*15c0*/  S2R R7, SR_TID.X ;  /* 0x0000000000077919 */ /* 0x000e220000002100 */
        /* <DEDUP_REMOVED lines=14> */
[-C--:B0-----:R-:W-:Y:S02]  /*16b0*/  LEA.HI.SX32 R5, R68, R7.reuse, 0x1e ;  /* 0x0000000744057211 */ /* 0x081fe400078ff2ff */
        /* <DEDUP_REMOVED lines=21> */
.L_x_4508:
        /* <DEDUP_REMOVED lines=13> */
[----:B------:R0:W5:Y:S02]  /*18e0*/  @P1 LDG.E.128 R16, desc[UR10][R70.64] ;  /* 0x0000000a46101981 */ /* 0x000164000c1e1d00 */
[----:B------:R-:W1:Y:S01]  /*18f0*/  @P3 LDC.64 R74, c[0x0][0x438] ;  /* 0x00010e00ff4a3b82 */ /* 0x000e620000000a00 */
[C---:B--2---:R-:W-:Y:S01]  /*1900*/  @P2 IMAD.WIDE.U32 R94, R105.reuse, 0x4, R94 ;  /* 0x00000004695e2825 */ /* 0x044fe200078e005e */
[----:B------:R-:W-:-:S04]  /*1910*/  @P2 IADD3 R105, PT, PT, R105, 0x80, RZ ;  /* 0x0000008069692810 */ /* 0x000fc80007ffe0ff */
[----:B------:R0:W5:Y:S01]  /*1920*/  @P2 LDG.E R2, desc[UR10][R94.64] ;  /* 0x0000000a5e022981 */ /* 0x000162000c1e1900 */
[C---:B---3--:R-:W-:Y:S01]  /*1930*/  @P2 IMAD.WIDE.U32 R92, R107.reuse, 0x10, R92 ;  /* 0x000000106b5c2825 */ /* 0x048fe200078e005c */
[----:B------:R-:W-:-:S04]  /*1940*/  @P2 IADD3 R107, PT, PT, R107, 0x80, RZ ;  /* 0x000000806b6b2810 */ /* 0x000fc80007ffe0ff */
[----:B------:R0:W5:Y:S01]  /*1950*/  @P2 LDG.E.128 R56, desc[UR10][R92.64] ;  /* 0x0000000a5c382981 */ /* 0x000162000c1e1d00 */
[----:B----4-:R-:W-:-:S05]  /*1960*/  @P3 IMAD.WIDE.U32 R68, R105, 0x4, R68 ;  /* 0x0000000469443825 */ /* 0x010fca00078e0044 */
[----:B------:R0:W5:Y:S01]  /*1970*/  @P3 LDG.E R0, desc[UR10][R68.64] ;  /* 0x0000000a44003981 */ /* 0x000162000c1e1900 */
[----:B-1----:R-:W-:-:S05]  /*1980*/  @P3 IMAD.WIDE.U32 R74, R107, 0x10, R74 ;  /* 0x000000106b4a3825 */ /* 0x002fca00078e004a */
[----:B------:R0:W5:Y:S01]  /*1990*/  @P3 LDG.E.128 R60, desc[UR10][R74.64] ;  /* 0x0000000a4a3c3981 */ /* 0x000162000c1e1d00 */
[----:B------:R-:W-:Y:S02]  /*19a0*/  MOV R107, RZ ;  /* 0x000000ff006b7202 */ /* 0x000fe40000000f00 */
[----:B------:R-:W-:-:S07]  /*19b0*/  MOV R112, RZ ;  /* 0x000000ff00707202 */ /* 0x000fce0000000f00 */
.L_x_4507:
[----:B------:R-:W-:Y:S05]  /*19c0*/  BSYNC.RECONVERGENT B0 ;  /* 0x0000000000007941 */ /* 0x000fea0003800200 */
.L_x_4501:
        /* <DEDUP_REMOVED lines=31> */
.L_x_4510:
[----:B------:R-:W-:Y:S05]  /*1bc0*/  BSYNC.RECONVERGENT B0 ;  /* 0x0000000000007941 */ /* 0x000fea0003800200 */
.L_x_4509:
        /* <DEDUP_REMOVED lines=43> */
.L_x_4513:
        /* <DEDUP_REMOVED lines=20> */
.L_x_4518:
[----:B------:R-:W-:Y:S05]  /*1fc0*/  BSYNC.RECONVERGENT B1 ;  /* 0x0000000000017941 */ /* 0x000fea0003800200 */
.L_x_4517:
[----:B------:R-:W-:Y:S01]  /*1fd0*/  BSSY.RECONVERGENT B1, `(.L_x_4519) ;  /* 0x000000d000017945 */ /* 0x000fe20003800200 */
[----:B------:R-:W-:Y:S02]  /*1fe0*/  HFMA2 R68, -RZ, RZ, 0, 0 ;  /* 0x00000000ff447431 */ /* 0x000fe400000001ff */
[----:B------:R-:W-:Y:S01]  /*1ff0*/  FADD.FTZ R28, R28, R69 ;  /* 0x000000451c1c7221 */ /* 0x000fe20000010000 */
        /* <DEDUP_REMOVED lines=10> */
.L_x_4520:
[----:B------:R-:W-:Y:S05]  /*20a0*/  BSYNC.RECONVERGENT B1 ;  /* 0x0000000000017941 */ /* 0x000fea0003800200 */
.L_x_4519:
[----:B------:R-:W-:-:S04]  /*20b0*/  F2FP.F16.F32.PACK_AB R68, RZ, R68 ;  /* 0x00000044ff44723e */ /* 0x000fc800000000ff */
[----:B------:R-:W-:-:S07]  /*20c0*/  PRMT R8, R68, 0x7610, R8 ;  /* 0x0000761044087816 */ /* 0x000fce0000000008 */
.L_x_4516:
        /* <DEDUP_REMOVED lines=14> */
.L_x_4523:
[----:B------:R-:W-:Y:S05]  /*21b0*/  BSYNC.RECONVERGENT B1 ;  /* 0x0000000000017941 */ /* 0x000fea0003800200 */
.L_x_4522:
        /* <DEDUP_REMOVED lines=13> */
.L_x_4525:
[----:B------:R-:W-:Y:S05]  /*2290*/  BSYNC.RECONVERGENT B1 ;  /* 0x0000000000017941 */ /* 0x000fea0003800200 */
.L_x_4524:
[----:B------:R-:W-:-:S04]  /*22a0*/  F2FP.F16.F32.PACK_AB R68, RZ, R68 ;  /* 0x00000044ff44723e */ /* 0x000fc800000000ff */
[----:B------:R-:W-:-:S07]  /*22b0*/  PRMT R9, R68, 0x7610, R9 ;  /* 0x0000761044097816 */ /* 0x000fce0000000009 */
.L_x_4521:
        /* <DEDUP_REMOVED lines=14> */
.L_x_4528:
[----:B------:R-:W-:Y:S05]  /*23a0*/  BSYNC.RECONVERGENT B1 ;  /* 0x0000000000017941 */ /* 0x000fea0003800200 */
.L_x_4527:
        /* <DEDUP_REMOVED lines=13> */
.L_x_4530:
[----:B------:R-:W-:Y:S05]  /*2480*/  BSYNC.RECONVERGENT B1 ;  /* 0x0000000000017941 */ /* 0x000fea0003800200 */
.L_x_4529:
[----:B------:R-:W-:-:S04]  /*2490*/  F2FP.F16.F32.PACK_AB R68, RZ, R68 ;  /* 0x00000044ff44723e */ /* 0x000fc800000000ff */
[----:B------:R-:W-:-:S07]  /*24a0*/  PRMT R10, R68, 0x7610, R10 ;  /* 0x00007610440a7816 */ /* 0x000fce000000000a */
.L_x_4526:
[----:B------:R-:W-:Y:S05]  /*24b0*/  BRA.U !UP3, `(.L_x_4531) ;  /* 0x000000150b487547 */ /* 0x000fea000b800000 */
[----:B-----5:R-:W-:Y:S01]  /*24c0*/  ISETP.GE.U32.AND P0, PT, R4, 0x1000000, PT ;  /* 0x010000000400780c */ /* 0x020fe20003f06070 */
        /* <DEDUP_REMOVED lines=12> */
.L_x_4533:
[----:B------:R-:W-:Y:S05]  /*2590*/  BSYNC.RECONVERGENT B1 ;  /* 0x0000000000017941 */ /* 0x000fea0003800200 */
.L_x_4532:
        /* <DEDUP_REMOVED lines=13> */
.L_x_4535:
[----:B------:R-:W-:Y:S05]  /*2670*/  BSYNC.RECONVERGENT B1 ;  /* 0x0000000000017941 */ /* 0x000fea0003800200 */
.L_x_4534:
[----:B------:R-:W-:-:S04]  /*2680*/  F2FP.F16.F32.PACK_AB R68, RZ, R68 ;  /* 0x00000044ff44723e */ /* 0x000fc800000000ff */
[----:B------:R-:W-:Y:S01]  /*2690*/  PRMT R11, R68, 0x7610, R11 ;  /* 0x00007610440b7816 */ /* 0x000fe2000000000b */
[----:B------:R-:W-:Y:S06]  /*26a0*/  BRA `(.L_x_4531) ;  /* 0x0000001000cc7947 */ /* 0x000fec0003800000 */
.L_x_4515:
        /* <DEDUP_REMOVED lines=14> */
.L_x_4538:
[----:B------:R-:W-:Y:S05]  /*2790*/  BSYNC.RECONVERGENT B1 ;  /* 0x0000000000017941 */ /* 0x000fea0003800200 */
.L_x_4537:
[----:B------:R-:W-:Y:S01]  /*27a0*/  FADD.FTZ R65, R28, R65 ;  /* 0x000000411c417221 */ /* 0x000fe20000010000 */
[----:B------:R-:W-:Y:S01]  /*27b0*/  BSSY.RECONVERGENT B1, `(.L_x_4539) ;  /* 0x000000c000017945 */ /* 0x000fe20003800200 */
[----:B------:R-:W-:-:S03]  /*27c0*/  HFMA2 R28, -RZ, RZ, 0, 0 ;  /* 0x00000000ff1c7431 */ /* 0x000fc600000001ff */
[----:B------:R-:W-:Y:S05]  /*27d0*/  @!P0 BRA `(.L_x_4540) ;  /* 0x0000000000248947 */ /* 0x000fea0003800000 */
        /* <DEDUP_REMOVED lines=9> */
.L_x_4540:
[----:B------:R-:W-:Y:S05]  /*2870*/  BSYNC.RECONVERGENT B1 ;  /* 0x0000000000017941 */ /* 0x000fea0003800200 */
.L_x_4539:
[----:B------:R-:W-:Y:S02]  /*2880*/  F2FP.F16.F32.PACK_AB R64, RZ, R28 ;  /* 0x0000001cff40723e */ /* 0x000fe400000000ff */
[----:B------:R-:W-:Y:S02]  /*2890*/  MOV R28, R65 ;  /* 0x00000041001c7202 */ /* 0x000fe40000000f00 */
[----:B------:R-:W-:-:S07]  /*28a0*/  PRMT R8, R64, 0x7610, R8 ;  /* 0x0000761040087816 */ /* 0x000fce0000000008 */
.L_x_4536:
        /* <DEDUP_REMOVED lines=14> */
.L_x_4543:
[----:B------:R-:W-:Y:S05]  /*2990*/  BSYNC.RECONVERGENT B1 ;  /* 0x0000000000017941 */ /* 0x000fea0003800200 */
.L_x_4542:
[----:B------:R-:W-:Y:S01]  /*29a0*/  BSSY.RECONVERGENT B1, `(.L_x_4544) ;  /* 0x000000d000017945 */ /* 0x000fe20003800200 */
[----:B------:R-:W-:Y:S01]  /*29b0*/  FADD.FTZ R64, R29, R64 ;  /* 0x000000401d407221 */ /* 0x000fe20000010000 */
[----:B------:R-:W-:Y:S02]  /*29c0*/  MOV R29, RZ ;  /* 0x000000ff001d7202 */ /* 0x000fe40000000f00 */
[----:B------:R-:W-:Y:S05]  /*29d0*/  @!P0 BRA `(.L_x_4545) ;  /* 0x0000000000248947 */ /* 0x000fea0003800000 */
        /* <DEDUP_REMOVED lines=9> */
.L_x_4545:
[----:B------:R-:W-:Y:S05]  /*2a70*/  BSYNC.RECONVERGENT B1 ;  /* 0x0000000000017941 */ /* 0x000fea0003800200 */
.L_x_4544:
[----:B------:R-:W-:Y:S02]  /*2a80*/  F2FP.F16.F32.PACK_AB R65, RZ, R29 ;  /* 0x0000001dff41723e */ /* 0x000fe400000000ff */
[----:B------:R-:W-:Y:S02]  /*2a90*/  MOV R29, R64 ;  /* 0x00000040001d7202 */ /* 0x000fe40000000f00 */
[----:B------:R-:W-:-:S07]  /*2aa0*/  PRMT R9, R65, 0x7610, R9 ;  /* 0x0000761041097816 */ /* 0x000fce0000000009 */
.L_x_4541:
        /* <DEDUP_REMOVED lines=14> */
.L_x_4548:
[----:B------:R-:W-:Y:S05]  /*2b90*/  BSYNC.RECONVERGENT B1 ;  /* 0x0000000000017941 */ /* 0x000fea0003800200 */
.L_x_4547:
[----:B------:R-:W-:Y:S01]  /*2ba0*/  BSSY.RECONVERGENT B1, `(.L_x_4549) ;  /* 0x000000d000017945 */ /* 0x000fe20003800200 */
[----:B------:R-:W-:Y:S01]  /*2bb0*/  FADD.FTZ R65, R30, R65 ;  /* 0x000000411e417221 */ /* 0x000fe20000010000 */
[----:B------:R-:W-:Y:S02]  /*2bc0*/  MOV R30, RZ ;  /* 0x000000ff001e7202 */ /* 0x000fe40000000f00 */
        /* <DEDUP_REMOVED lines=10> */
.L_x_4550:
[----:B------:R-:W-:Y:S05]  /*2c70*/  BSYNC.RECONVERGENT B1 ;  /* 0x0000000000017941 */ /* 0x000fea0003800200 */
.L_x_4549:
[----:B------:R-:W-:Y:S02]  /*2c80*/  F2FP.F16.F32.PACK_AB R64, RZ, R30 ;  /* 0x0000001eff40723e */ /* 0x000fe400000000ff */
[----:B------:R-:W-:Y:S02]  /*2c90*/  MOV R30, R65 ;  /* 0x00000041001e7202 */ /* 0x000fe40000000f00 */
[----:B------:R-:W-:-:S07]  /*2ca0*/  PRMT R10, R64, 0x7610, R10 ;  /* 0x00007610400a7816 */ /* 0x000fce000000000a */
.L_x_4546:
        /* <DEDUP_REMOVED lines=23> */
[----:B------:R-:W-:Y:S01]  /*2e20*/  CS2R R68, SRZ ;  /* 0x0000000000447805 */ /* 0x000fe2000001ff00 */
[----:B-1----:R-:W-:Y:S01]  /*2e30*/  @P0 FMUL.FTZ R93, R67, R71 ;  /* 0x00000047435d0220 */ /* 0x002fe20000410000 */
[----:B------:R-:W-:-:S03]  /*2e40*/  @P0 HADD2.F32 R71, -RZ, R101.H0_H0 ;  /* 0x20000065ff470230 */ /* 0x000fc60000004100 */
[----:B------:R-:W-:Y:S01]  /*2e50*/  @P0 FMUL.FTZ R70, R93, R70 ;  /* 0x000000465d460220 */ /* 0x000fe20000410000 */
[----:B------:R-:W-:Y:S02]  /*2e60*/  @P0 HADD2.F32 R93, -RZ, R113.H1_H1 ;  /* 0x30000071ff5d0230 */ /* 0x000fe40000004100 */
[----:B------:R-:W-:-:S03]  /*2e70*/  @P0 FMUL.FTZ R69, R71, R92 ;  /* 0x0000005c47450220 */ /* 0x000fc60000410000 */
[----:B------:R-:W-:Y:S02]  /*2e80*/  @P0 FMUL.FTZ R68, R93, R70 ;  /* 0x000000465d440220 */ /* 0x000fe40000410000 */
[----:B------:R-:W-:Y:S02]  /*2e90*/  F2FP.F16.F32.PACK_AB R69, RZ, R69 ;  /* 0x00000045ff45723e */ /* 0x000fe400000000ff */
[----:B------:R-:W-:Y:S02]  /*2ea0*/  FADD.FTZ R31, R31, R68 ;  /* 0x000000441f1f7221 */ /* 0x000fe40000010000 */
[----:B------:R-:W-:Y:S01]  /*2eb0*/  PRMT R11, R69, 0x7610, R11 ;  /* 0x00007610450b7816 */ /* 0x000fe2000000000b */
[----:B------:R-:W-:Y:S06]  /*2ec0*/  BRA `(.L_x_4531) ;  /* 0x0000000800c47947 */ /* 0x000fec0003800000 */
.L_x_4514:
[----:B------:R-:W-:Y:S02]  /*2ed0*/  MOV R74, UR24 ;  /* 0x00000018004a7c02 */ /* 0x000fe40008000f00 */
[----:B------:R-:W-:Y:S02]  /*2ee0*/  MOV R75, UR25 ;  /* 0x00000019004b7c02 */ /* 0x000fe40008000f00 */
[----:B------:R-:W-:-:S04]  /*2ef0*/  ISETP.NE.U32.AND P0, PT, R74, RZ, PT ;  /* 0x000000ff4a00720c */ /* 0x000fc80003f05070 */
[----:B------:R-:W-:-:S13]  /*2f00*/  ISETP.NE.AND.EX P0, PT, R75, RZ, PT, P0 ;  /* 0x000000ff4b00720c */ /* 0x000fda0003f05300 */
[----:B------:R-:W-:Y:S05]  /*2f10*/  @P0 BRA `(.L_x_4551) ;  /* 0x00000004003c0947 */ /* 0x000fea0003800000 */
[----:B------:R-:W-:Y:S05]  /*2f20*/  BRA.U !UP3, `(.L_x_4552) ;  /* 0x000000010b4c7547 */ /* 0x000fea000b800000 */
[----:B------:R-:W-:Y:S01]  /*2f30*/  PLOP3.LUT P0, PT, PT, PT, UP2, 0x80, 0x8 ;  /* 0x000000000008781c */ /* 0x000fe20003f0f028 */
[----:B------:R-:W-:Y:S01]  /*2f40*/  HFMA2 R70, -RZ, RZ, 0, 0 ;  /* 0x00000000ff467431 */ /* 0x000fe200000001ff */
[----:B------:R-:W-:Y:S02]  /*2f50*/  PLOP3.LUT P4, PT, PT, PT, UP2, 0x80, 0x8 ;  /* 0x000000000008781c */ /* 0x000fe40003f8f028 */
[----:B------:R-:W-:Y:S02]  /*2f60*/  PLOP3.LUT P5, PT, PT, PT, UP2, 0x80, 0x8 ;  /* 0x000000000008781c */ /* 0x000fe40003faf028 */
[----:B-----5:R-:W-:-:S07]  /*2f70*/  MOV R68, R16 ;  /* 0x0000001000447202 */ /* 0x020fce0000000f00 */
[----:B------:R-:W-:Y:S01]  /*2f80*/  @P0 FFMA.FTZ R69, R3, UR5, R72 ;  /* 0x0000000503450c23 */ /* 0x000fe20008010048 */
[----:B------:R-:W-:-:S03]  /*2f90*/  LOP3.LUT P0, RZ, R4, 0xff, RZ, 0xc0, !PT ;  /* 0x000000ff04ff7812 */ /* 0x000fc6000780c0ff */
[----:B------:R-:W-:-:S04]  /*2fa0*/  @P4 FADD.FTZ R69, R12, -R69 ;  /* 0x800000450c454221 */ /* 0x000fc80000010000 */
[----:B------:R-:W-:Y:S01]  /*2fb0*/  @P5 FFMA.FTZ R68, R69, UR31, R16 ;  /* 0x0000001f45445c23 */ /* 0x000fe20008010010 */
[----:B------:R-:W-:-:S03]  /*2fc0*/  MOV R69, RZ ;  /* 0x000000ff00457202 */ /* 0x000fc60000000f00 */
[----:B------:R-:W-:Y:S02]  /*2fd0*/  FMUL.FTZ R68, R68, UR21 ;  /* 0x0000001544447c20 */ /* 0x000fe40008410000 */
[----:B------:R-:W-:Y:S02]  /*2fe0*/  @P0 HADD2.F32 R93, -RZ, R102.H1_H1 ;  /* 0x30000066ff5d0230 */ /* 0x000fe40000004100 */
[----:B------:R-:W-:Y:S01]  /*2ff0*/  FMUL.FTZ R68, R68, UR20 ;  /* 0x0000001444447c20 */ /* 0x000fe20008410000 */
[----:B------:R-:W-:-:S03]  /*3000*/  @P0 HADD2.F32 R71, -RZ, R111.H0_H0 ;  /* 0x2000006fff470230 */ /* 0x000fc60000004100 */
[-C--:B------:R-:W-:Y:S02]  /*3010*/  @P0 FMUL.FTZ R70, R93, R68.reuse ;  /* 0x000000445d460220 */ /* 0x080fe40000410000 */
[----:B------:R-:W-:-:S03]  /*3020*/  @P0 FMUL.FTZ R69, R71, R68 ;  /* 0x0000004447450220 */ /* 0x000fc60000410000 */
[----:B------:R-:W-:Y:S01]  /*3030*/  F2FP.F16.F32.PACK_AB R70, RZ, R70 ;  /* 0x00000046ff46723e */ /* 0x000fe200000000ff */
[----:B------:R-:W-:-:S03]  /*3040*/  FADD.FTZ R28, R28, R69 ;  /* 0x000000451c1c7221 */ /* 0x000fc60000010000 */
[----:B------:R-:W-:-:S07]  /*3050*/  PRMT R8, R70, 0x7610, R8 ;  /* 0x0000761046087816 */ /* 0x000fce0000000008 */
.L_x_4552:
        /* <DEDUP_REMOVED lines=8> */
[----:B------:R-:W-:-:S04]  /*30e0*/  @P5 FFMA.FTZ R68, R70, UR31, R17 ;  /* 0x0000001f46445c23 */ /* 0x000fc80008010011 */
[----:B------:R-:W-:Y:S02]  /*30f0*/  FMUL.FTZ R68, R68, UR21 ;  /* 0x0000001544447c20 */ /* 0x000fe40008410000 */
[----:B------:R-:W-:Y:S02]  /*3100*/  @P0 HADD2.F32 R93, -RZ, R102.H0_H0 ;  /* 0x20000066ff5d0230 */ /* 0x000fe40000004100 */
[----:B------:R-:W-:Y:S01]  /*3110*/  FMUL.FTZ R70, R68, UR20 ;  /* 0x0000001444467c20 */ /* 0x000fe20008410000 */
[----:B------:R-:W-:Y:S01]  /*3120*/  CS2R R68, SRZ ;  /* 0x0000000000447805 */ /* 0x000fe2000001ff00 */
[----:B------:R-:W-:Y:S02]  /*3130*/  @P0 HADD2.F32 R71, -RZ, R113.H0_H0 ;  /* 0x20000071ff470230 */ /* 0x000fe40000004100 */
[----:B------:R-:W-:-:S03]  /*3140*/  @P0 FMUL.FTZ R69, R93, R70 ;  /* 0x000000465d450220 */ /* 0x000fc60000410000 */
[----:B------:R-:W-:Y:S02]  /*3150*/  @P0 FMUL.FTZ R68, R71, R70 ;  /* 0x0000004647440220 */ /* 0x000fe40000410000 */
[----:B------:R-:W-:Y:S02]  /*3160*/  F2FP.F16.F32.PACK_AB R69, RZ, R69 ;  /* 0x00000045ff45723e */ /* 0x000fe400000000ff */
[----:B------:R-:W-:Y:S02]  /*3170*/  FADD.FTZ R29, R29, R68 ;  /* 0x000000441d1d7221 */ /* 0x000fe40000010000 */
[----:B------:R-:W-:-:S07]  /*3180*/  PRMT R9, R69, 0x7610, R9 ;  /* 0x0000761045097816 */ /* 0x000fce0000000009 */
.L_x_4553:
        /* <DEDUP_REMOVED lines=14> */
[----:B------:R-:W-:-:S03]  /*3270*/  @P0 HADD2.F32 R71, -RZ, R111.H1_H1 ;  /* 0x3000006fff470230 */ /* 0x000fc60000004100 */
[-C--:B------:R-:W-:Y:S02]  /*3280*/  @P0 FMUL.FTZ R70, R93, R68.reuse ;  /* 0x000000445d460220 */ /* 0x080fe40000410000 */
[----:B------:R-:W-:-:S03]  /*3290*/  @P0 FMUL.FTZ R69, R71, R68 ;  /* 0x0000004447450220 */ /* 0x000fc60000410000 */
[----:B------:R-:W-:Y:S01]  /*32a0*/  F2FP.F16.F32.PACK_AB R70, RZ, R70 ;  /* 0x00000046ff46723e */ /* 0x000fe200000000ff */
[----:B------:R-:W-:-:S03]  /*32b0*/  FADD.FTZ R30, R30, R69 ;  /* 0x000000451e1e7221 */ /* 0x000fc60000010000 */
[----:B------:R-:W-:-:S07]  /*32c0*/  PRMT R10, R70, 0x7610, R10 ;  /* 0x00007610460a7816 */ /* 0x000fce000000000a */
.L_x_4554:
        /* <DEDUP_REMOVED lines=8> */
[----:B------:R-:W-:-:S04]  /*3350*/  @P5 FFMA.FTZ R68, R70, UR31, R19 ;  /* 0x0000001f46445c23 */ /* 0x000fc80008010013 */
[----:B------:R-:W-:Y:S02]  /*3360*/  FMUL.FTZ R68, R68, UR21 ;  /* 0x0000001544447c20 */ /* 0x000fe40008410000 */
[----:B------:R-:W-:Y:S02]  /*3370*/  @P0 HADD2.F32 R93, -RZ, R101.H0_H0 ;  /* 0x20000065ff5d0230 */ /* 0x000fe40000004100 */
[----:B------:R-:W-:Y:S01]  /*3380*/  FMUL.FTZ R70, R68, UR20 ;  /* 0x0000001444467c20 */ /* 0x000fe20008410000 */
[----:B------:R-:W-:Y:S01]  /*3390*/  CS2R R68, SRZ ;  /* 0x0000000000447805 */ /* 0x000fe2000001ff00 */
[----:B------:R-:W-:Y:S02]  /*33a0*/  @P0 HADD2.F32 R71, -RZ, R113.H1_H1 ;  /* 0x30000071ff470230 */ /* 0x000fe40000004100 */
[----:B------:R-:W-:-:S03]  /*33b0*/  @P0 FMUL.FTZ R69, R93, R70 ;  /* 0x000000465d450220 */ /* 0x000fc60000410000 */
[----:B------:R-:W-:Y:S02]  /*33c0*/  @P0 FMUL.FTZ R68, R71, R70 ;  /* 0x0000004647440220 */ /* 0x000fe40000410000 */
[----:B------:R-:W-:Y:S02]  /*33d0*/  F2FP.F16.F32.PACK_AB R69, RZ, R69 ;  /* 0x00000045ff45723e */ /* 0x000fe400000000ff */
[----:B------:R-:W-:Y:S02]  /*33e0*/  FADD.FTZ R31, R31, R68 ;  /* 0x000000441f1f7221 */ /* 0x000fe40000010000 */
[----:B------:R-:W-:Y:S01]  /*33f0*/  PRMT R11, R69, 0x7610, R11 ;  /* 0x00007610450b7816 */ /* 0x000fe2000000000b */
[----:B------:R-:W-:Y:S06]  /*3400*/  BRA `(.L_x_4531) ;  /* 0x0000000400747947 */ /* 0x000fec0003800000 */
.L_x_4551:
[----:B------:R-:W-:Y:S02]  /*3410*/  PLOP3.LUT P5, PT, PT, PT, UP2, 0x80, 0x8 ;  /* 0x000000000008781c */ /* 0x000fe40003faf028 */
[----:B------:R-:W-:Y:S02]  /*3420*/  PLOP3.LUT P0, PT, PT, PT, UP2, 0x80, 0x8 ;  /* 0x000000000008781c */ /* 0x000fe40003f0f028 */
[----:B------:R-:W-:Y:S02]  /*3430*/  PLOP3.LUT P4, PT, PT, PT, UP2, 0x80, 0x8 ;  /* 0x000000000008781c */ /* 0x000fe40003f8f028 */
[----:B------:R-:W-:Y:S02]  /*3440*/  PLOP3.LUT P6, PT, PT, PT, UP2, 0x80, 0x8 ;  /* 0x000000000008781c */ /* 0x000fe40003fcf028 */
[----:B-----5:R-:W-:Y:S02]  /*3450*/  MOV R66, R18 ;  /* 0x0000001200427202 */ /* 0x020fe40000000f00 */
[----:B------:R-:W-:-:S02]  /*3460*/  MOV R92, R17 ;  /* 0x00000011005c7202 */ /* 0x000fc40000000f00 */
[----:B------:R-:W-:Y:S01]  /*3470*/  MOV R70, R16 ;  /* 0x0000001000467202 */ /* 0x000fe20000000f00 */
[----:B------:R-:W-:Y:S01]  /*3480*/  @P5 FFMA.FTZ R65, R3, UR5, R72 ;  /* 0x0000000503415c23 */ /* 0x000fe20008010048 */
[----:B------:R-:W-:-:S03]  /*3490*/  PLOP3.LUT P5, PT, PT, PT, UP2, 0x80, 0x8 ;  /* 0x000000000008781c */ /* 0x000fc60003faf028 */
[----:B------:R-:W-:Y:S01]  /*34a0*/  @P0 FADD.FTZ R65, R12, -R65 ;  /* 0x800000410c410221 */ /* 0x000fe20000010000 */
[--C-:B------:R-:W-:Y:S01]  /*34b0*/  @P4 FFMA.FTZ R64, R14, UR5, R72.reuse ;  /* 0x000000050e404c23 */ /* 0x100fe20008010048 */
[----:B------:R-:W-:Y:S01]  /*34c0*/  @P6 FFMA.FTZ R67, R15, UR5, R72 ;  /* 0x000000050f436c23 */ /* 0x000fe20008010048 */
[----:B------:R-:W-:Y:S02]  /*34d0*/  PLOP3.LUT P0, PT, PT, PT, UP2, 0x80, 0x8 ;  /* 0x000000000008781c */ /* 0x000fe40003f0f028 */
[----:B------:R-:W-:Y:S02]  /*34e0*/  PLOP3.LUT P4, PT, PT, PT, UP2, 0x80, 0x8 ;  /* 0x000000000008781c */ /* 0x000fe40003f8f028 */
[----:B------:R-:W-:-:S03]  /*34f0*/  PLOP3.LUT P6, PT, PT, PT, UP2, 0x80, 0x8 ;  /* 0x000000000008781c */ /* 0x000fc60003fcf028 */
[----:B------:R-:W-:Y:S01]  /*3500*/  @P5 FADD.FTZ R67, R76, -R67 ;  /* 0x800000434c435221 */ /* 0x000fe20000010000 */
[----:B------:R-:W-:-:S05]  /*3510*/  PLOP3.LUT P5, PT, PT, PT, UP2, 0x80, 0x8 ;  /* 0x000000000008781c */ /* 0x000fca0003faf028 */
[----:B------:R-:W-:Y:S01]  /*3520*/  @P0 FFMA.FTZ R66, R67, UR31, R18 ;  /* 0x0000001f43420c23 */ /* 0x000fe20008010012 */
[----:B------:R-:W-:Y:S01]  /*3530*/  PLOP3.LUT P0, PT, PT, PT, UP2, 0x80, 0x8 ;  /* 0x000000000008781c */ /* 0x000fe20003f0f028 */
[----:B------:R-:W-:Y:S01]  /*3540*/  @P4 FADD.FTZ R64, R13, -R64 ;  /* 0x800000400d404221 */ /* 0x000fe20000010000 */
[----:B------:R-:W-:Y:S01]  /*3550*/  PLOP3.LUT P4, PT, PT, PT, UP2, 0x80, 0x8 ;  /* 0x000000000008781c */ /* 0x000fe20003f8f028 */
[----:B------:R-:W-:Y:S01]  /*3560*/  @P6 FFMA.FTZ R68, R78, UR5, R72 ;  /* 0x000000054e446c23 */ /* 0x000fe20008010048 */
[----:B------:R-:W-:Y:S02]  /*3570*/  PLOP3.LUT P6, PT, PT, PT, UP2, 0x80, 0x8 ;  /* 0x000000000008781c */ /* 0x000fe40003fcf028 */
[----:B------:R-:W-:Y:S01]  /*3580*/  MOV R67, R19 ;  /* 0x0000001300437202 */ /* 0x000fe20000000f00 */
[----:B------:R-:W-:-:S06]  /*3590*/  @P5 FADD.FTZ R68, R77, -R68 ;  /* 0x800000444d445221 */ /* 0x000fcc0000010000 */
[----:B------:R-:W-:Y:S02]  /*35a0*/  @P0 FFMA.FTZ R67, R68, UR31, R19 ;  /* 0x0000001f44430c23 */ /* 0x000fe40008010013 */
[----:B------:R-:W-:Y:S02]  /*35b0*/  @P4 FFMA.FTZ R92, R64, UR31, R17 ;  /* 0x0000001f405c4c23 */ /* 0x000fe40008010011 */
[----:B------:R-:W-:Y:S01]  /*35c0*/  @P6 FFMA.FTZ R70, R65, UR31, R16 ;  /* 0x0000001f41466c23 */ /* 0x000fe20008010010 */
[----:B------:R-:W-:Y:S06]  /*35d0*/  BRA.U !UP3, `(.L_x_4555) ;  /* 0x000000010b407547 */ /* 0x000fec000b800000 */
[----:B------:R-:W-:-:S13]  /*35e0*/  LOP3.LUT P0, RZ, R4, 0xff, RZ, 0xc0, !PT ;  /* 0x000000ff04ff7812 */ /* 0x000fda000780c0ff */
[----:B------:R-:W0:Y:S08]  /*35f0*/  @P0 LDC.64 R64, c[0x0][0x408] ;  /* 0x00010200ff400b82 */ /* 0x000e300000000a00 */
[----:B------:R-:W1:Y:S01]  /*3600*/  @P0 LDC.64 R68, c[0x0][0x408] ;  /* 0x00010200ff440b82 */ /* 0x000e620000000a00 */
[----:B0-----:R-:W-:Y:S01]  /*3610*/  @P0 FMUL.FTZ R93, R70, R65 ;  /* 0x00000041465d0220 */ /* 0x001fe20000410000 */
[----:B------:R-:W-:-:S03]  /*3620*/  HFMA2 R65, -RZ, RZ, 0, 0 ;  /* 0x00000000ff417431 */ /* 0x000fc600000001ff */
[----:B------:R-:W-:Y:S01]  /*3630*/  @P0 FMUL.FTZ R64, R93, R64 ;  /* 0x000000405d400220 */ /* 0x000fe20000410000 */
[----:B------:R-:W-:Y:S02]  /*3640*/  @P0 HADD2.F32 R93, -RZ, R111.H0_H0 ;  /* 0x2000006fff5d0230 */ /* 0x000fe40000004100 */
[----:B-1----:R-:W-:Y:S01]  /*3650*/  @P0 FMUL.FTZ R71, R70, R69 ;  /* 0x0000004546470220 */ /* 0x002fe20000410000 */
[----:B------:R-:W-:-:S03]  /*3660*/  @P0 HADD2.F32 R69, -RZ, R102.H1_H1 ;  /* 0x30000066ff450230 */ /* 0x000fc60000004100 */
[----:B------:R-:W-:Y:S01]  /*3670*/  @P0 FMUL.FTZ R68, R71, R68 ;  /* 0x0000004447440220 */ /* 0x000fe20000410000 */
[----:B------:R-:W-:Y:S01]  /*3680*/  MOV R71, RZ ;  /* 0x000000ff00477202 */ /* 0x000fe20000000f00 */
[----:B------:R-:W-:Y:S02]  /*3690*/  @P0 FMUL.FTZ R65, R69, R64 ;  /* 0x0000004045410220 */ /* 0x000fe40000410000 */
[----:B------:R-:W-:-:S03]  /*36a0*/  @P0 FMUL.FTZ R71, R93, R68 ;  /* 0x000000445d470220 */ /* 0x000fc60000410000 */
[----:B------:R-:W-:Y:S01]  /*36b0*/  F2FP.F16.F32.PACK_AB R65, RZ, R65 ;  /* 0x00000041ff41723e */ /* 0x000fe200000000ff */
[----:B------:R-:W-:-:S03]  /*36c0*/  FADD.FTZ R28, R28, R71 ;  /* 0x000000471c1c7221 */ /* 0x000fc60000010000 */
[----:B------:R-:W-:-:S07]  /*36d0*/  PRMT R8, R65, 0x7610, R8 ;  /* 0x0000761041087816 */ /* 0x000fce0000000008 */
.L_x_4555:
[----:B------:R-:W-:Y:S05]  /*36e0*/  BRA.U !UP3, `(.L_x_4556) ;  /* 0x000000010b407547 */ /* 0x000fea000b800000 */
[----:B------:R-:W-:-:S13]  /*36f0*/  LOP3.LUT P0, RZ, R4, 0xff00, RZ, 0xc0, !PT ;  /* 0x0000ff0004ff7812 */ /* 0x000fda000780c0ff */
[----:B------:R-:W0:Y:S01]  /*3700*/  @P0 LDC.64 R64, c[0x0][0x408] ;  /* 0x00010200ff400b82 */ /* 0x000e220000000a00 */
[----:B------:R-:W-:-:S07]  /*3710*/  @P0 HADD2.F32 R94, -RZ, R113.H0_H0 ;  /* 0x20000071ff5e0230 */ /* 0x000fce0000004100 */
[----:B------:R-:W1:Y:S01]  /*3720*/  @P0 LDC.64 R68, c[0x0][0x408] ;  /* 0x00010200ff440b82 */ /* 0x000e620000000a00 */
[----:B0-----:R-:W-:Y:S01]  /*3730*/  @P0 FMUL.FTZ R93, R92, R65 ;  /* 0x000000415c5d0220 */ /* 0x001fe20000410000 */
[----:B------:R-:W-:-:S03]  /*3740*/  HFMA2 R65, -RZ, RZ, 0, 0 ;  /* 0x00000000ff417431 */ /* 0x000fc600000001ff */
[----:B------:R-:W-:Y:S01]  /*3750*/  @P0 FMUL.FTZ R64, R93, R64 ;  /* 0x000000405d400220 */ /* 0x000fe20000410000 */
[----:B-1----:R-:W-:Y:S01]  /*3760*/  @P0 FMUL.FTZ R71, R92, R69 ;  /* 0x000000455c470220 */ /* 0x002fe20000410000 */
[----:B------:R-:W-:-:S03]  /*3770*/  @P0 HADD2.F32 R69, -RZ, R102.H0_H0 ;  /* 0x20000066ff450230 */ /* 0x000fc60000004100 */
[----:B------:R-:W-:Y:S01]  /*3780*/  @P0 FMUL.FTZ R71, R71, R68 ;  /* 0x0000004447470220 */ /* 0x000fe20000410000 */
[----:B------:R-:W-:Y:S01]  /*3790*/  MOV R68, RZ ;  /* 0x000000ff00447202 */ /* 0x000fe20000000f00 */
[----:B------:R-:W-:Y:S02]  /*37a0*/  @P0 FMUL.FTZ R65, R69, R64 ;  /* 0x0000004045410220 */ /* 0x000fe40000410000 */
[----:B------:R-:W-:-:S03]  /*37b0*/  @P0 FMUL.FTZ R68, R94, R71 ;  /* 0x000000475e440220 */ /* 0x000fc60000410000 */
[----:B------:R-:W-:Y:S01]  /*37c0*/  F2FP.F16.F32.PACK_AB R65, RZ, R65 ;  /* 0x00000041ff41723e */ /* 0x000fe200000000ff */
[----:B------:R-:W-:-:S03]  /*37d0*/  FADD.FTZ R29, R29, R68 ;  /* 0x000000441d1d7221 */ /* 0x000fc60000010000 */
[----:B------:R-:W-:-:S07]  /*37e0*/  PRMT R9, R65, 0x7610, R9 ;  /* 0x0000761041097816 */ /* 0x000fce0000000009 */
.L_x_4556:
[----:B------:R-:W-:Y:S05]  /*37f0*/  BRA.U !UP3, `(.L_x_4557) ;  /* 0x000000010b407547 */ /* 0x000fea000b800000 */
[----:B------:R-:W-:-:S13]  /*3800*/  LOP3.LUT P0, RZ, R4, 0xff0000, RZ, 0xc0, !PT ;  /* 0x00ff000004ff7812 */ /* 0x000fda000780c0ff */
[----:B------:R-:W0:Y:S08]  /*3810*/  @P0 LDC.64 R64, c[0x0][0x408] ;  /* 0x00010200ff400b82 */ /* 0x000e300000000a00 */
[----:B------:R-:W1:Y:S01]  /*3820*/  @P0 LDC.64 R68, c[0x0][0x408] ;  /* 0x00010200ff440b82 */ /* 0x000e620000000a00 */
[----:B0-----:R-:W-:Y:S01]  /*3830*/  @P0 FMUL.FTZ R93, R66, R65 ;  /* 0x00000041425d0220 */ /* 0x001fe20000410000 */
[----:B------:R-:W-:-:S03]  /*3840*/  HFMA2 R65, -RZ, RZ, 0, 0 ;  /* 0x00000000ff417431 */ /* 0x000fc600000001ff */
[----:B------:R-:W-:Y:S01]  /*3850*/  @P0 FMUL.FTZ R64, R93, R64 ;  /* 0x000000405d400220 */ /* 0x000fe20000410000 */
[----:B------:R-:W-:Y:S02]  /*3860*/  @P0 HADD2.F32 R93, -RZ, R111.H1_H1 ;  /* 0x3000006fff5d0230 */ /* 0x000fe40000004100 */
        /* <DEDUP_REMOVED lines=9> */
.L_x_4557:
[----:B------:R-:W-:Y:S02]  /*3900*/  MOV R65, R92 ;  /* 0x0000005c00417202 */ /* 0x000fe40000000f00 */
[----:B------:R-:W-:Y:S01]  /*3910*/  MOV R64, R70 ;  /* 0x0000004600407202 */ /* 0x000fe20000000f00 */
[----:B------:R-:W-:Y:S06]  /*3920*/  BRA.U !UP3, `(.L_x_4531) ;  /* 0x000000010b2c7547 */ /* 0x000fec000b800000 */
[----:B------:R-:W-:Y:S01]  /*3930*/  ISETP.GE.U32.AND P0, PT, R4, 0x1000000, PT ;  /* 0x010000000400780c */ /* 0x000fe20003f06070 */
[----:B------:R-:W-:-:S04]  /*3940*/  FMUL.FTZ R68, R67, UR21 ;  /* 0x0000001543447c20 */ /* 0x000fc80008410000 */
[----:B------:R-:W-:Y:S01]  /*3950*/  FMUL.FTZ R70, R68, UR20 ;  /* 0x0000001444467c20 */ /* 0x000fe20008410000 */
[----:B------:R-:W-:-:S07]  /*3960*/  CS2R R68, SRZ ;  /* 0x0000000000447805 */ /* 0x000fce000001ff00 */
[----:B------:R-:W-:Y:S02]  /*3970*/  @P0 HADD2.F32 R93, -RZ, R101.H0_H0 ;  /* 0x20000065ff5d0230 */ /* 0x000fe40000004100 */
[----:B------:R-:W-:-:S03]  /*3980*/  @P0 HADD2.F32 R71, -RZ, R113.H1_H1 ;  /* 0x30000071ff470230 */ /* 0x000fc60000004100 */
[-C--:B------:R-:W-:Y:S02]  /*3990*/  @P0 FMUL.FTZ R69, R93, R70.reuse ;  /* 0x000000465d450220 */ /* 0x080fe40000410000 */
[----:B------:R-:W-:-:S03]  /*39a0*/  @P0 FMUL.FTZ R68, R71, R70 ;  /* 0x0000004647440220 */ /* 0x000fc60000410000 */
[----:B------:R-:W-:Y:S01]  /*39b0*/  F2FP.F16.F32.PACK_AB R69, RZ, R69 ;  /* 0x00000045ff45723e */ /* 0x000fe200000000ff */
[----:B------:R-:W-:-:S03]  /*39c0*/  FADD.FTZ R31, R31, R68 ;  /* 0x000000441f1f7221 */ /* 0x000fc60000010000 */
[----:B------:R-:W-:-:S07]  /*39d0*/  PRMT R11, R69, 0x7610, R11 ;  /* 0x00007610450b7816 */ /* 0x000fce000000000b */
.L_x_4531:
        /* <DEDUP_REMOVED lines=14> */
.L_x_4558:
[----:B------:R-:W-:Y:S02]  /*3ac0*/  IADD3 R5, PT, PT, R5, 0x80, RZ ;  /* 0x0000008005057810 */ /* 0x000fe40007ffe0ff */
[----:B------:R-:W-:-:S07]  /*3ad0*/  IADD3 R73, PT, PT, R73, 0x80, RZ ;  /* 0x0000008049497810 */ /* 0x000fce0007ffe0ff */
.L_x_4512:
[----:B------:R-:W-:Y:S05]  /*3ae0*/  BSYNC.RECONVERGENT B0 ;  /* 0x0000000000007941 */ /* 0x000fea0003800200 */
.L_x_4511:
        /* <DEDUP_REMOVED lines=12> */
.L_x_4561:
        /* <DEDUP_REMOVED lines=8> */
[----:B-----5:R-:W-:Y:S02]  /*3c30*/  MOV R74, R57 ;  /* 0x00000039004a7202 */ /* 0x020fe40000000f00 */
[----:B0-----:R-:W-:Y:S02]  /*3c40*/  MOV R66, R58 ;  /* 0x0000003a00427202 */ /* 0x001fe40000000f00 */
[----:B-1----:R-:W-:-:S03]  /*3c50*/  MOV R70, R56 ;  /* 0x0000003800467202 */ /* 0x002fc60000000f00 */
[----:B------:R-:W-:Y:S01]  /*3c60*/  @P4 FFMA.FTZ R65, R79, UR5, R72 ;  /* 0x000000054f414c23 */ /* 0x000fe20008010048 */
[----:B------:R-:W-:-:S03]  /*3c70*/  PLOP3.LUT P4, PT, PT, PT, UP2, 0x80, 0x8 ;  /* 0x000000000008781c */ /* 0x000fc60003f8f028 */
[----:B------:R-:W-:Y:S01]  /*3c80*/  @P6 FADD.FTZ R65, R80, -R65 ;  /* 0x8000004150416221 */ /* 0x000fe20000010000 */
[----:B------:R-:W-:Y:S01]  /*3c90*/  @P5 FFMA.FTZ R64, R82, UR5, R72 ;  /* 0x0000000552405c23 */ /* 0x000fe20008010048 */
[----:B------:R-:W-:Y:S02]  /*3ca0*/  PLOP3.LUT P6, PT, PT, PT, UP2, 0x80, 0x8 ;  /* 0x000000000008781c */ /* 0x000fe40003fcf028 */
[----:B------:R-:W-:-:S06]  /*3cb0*/  PLOP3.LUT P5, PT, PT, PT, UP2, 0x80, 0x8 ;  /* 0x000000000008781c */ /* 0x000fcc0003faf028 */
[----:B------:R-:W-:Y:S01]  /*3cc0*/  @P4 FADD.FTZ R64, R81, -R64 ;  /* 0x8000004051404221 */ /* 0x000fe20000010000 */
[----:B------:R-:W-:-:S04]  /*3cd0*/  PLOP3.LUT P4, PT, PT, PT, UP2, 0x80, 0x8 ;  /* 0x000000000008781c */ /* 0x000fc80003f8f028 */
[----:B------:R-:W-:Y:S01]  /*3ce0*/  @P6 FFMA.FTZ R74, R64, UR31, R57 ;  /* 0x0000001f404a6c23 */ /* 0x000fe20008010039 */
[----:B------:R-:W-:Y:S01]  /*3cf0*/  PLOP3.LUT P6, PT, PT, PT, UP2, 0x80, 0x8 ;  /* 0x000000000008781c */ /* 0x000fe20003fcf028 */
[----:B------:R-:W-:Y:S01]  /*3d00*/  @P5 FFMA.FTZ R67, R83, UR5, R72 ;  /* 0x0000000553435c23 */ /* 0x000fe20008010048 */
[----:B------:R-:W-:-:S06]  /*3d10*/  PLOP3.LUT P5, PT, PT, PT, UP2, 0x80, 0x8 ;  /* 0x000000000008781c */ /* 0x000fcc0003faf028 */
[----:B------:R-:W-:Y:S01]  /*3d20*/  @P4 FADD.FTZ R67, R84, -R67 ;  /* 0x8000004354434221 */ /* 0x000fe20000010000 */
[----:B------:R-:W-:-:S04]  /*3d30*/  PLOP3.LUT P4, PT, PT, PT, UP2, 0x80, 0x8 ;  /* 0x000000000008781c */ /* 0x000fc80003f8f028 */
[----:B------:R-:W-:Y:S01]  /*3d40*/  @P6 FFMA.FTZ R66, R67, UR31, R58 ;  /* 0x0000001f43426c23 */ /* 0x000fe2000801003a */
[----:B------:R-:W-:Y:S01]  /*3d50*/  PLOP3.LUT P6, PT, PT, PT, UP2, 0x80, 0x8 ;  /* 0x000000000008781c */ /* 0x000fe20003fcf028 */
[----:B------:R-:W-:Y:S01]  /*3d60*/  @P5 FFMA.FTZ R64, R86, UR5, R72 ;  /* 0x0000000556405c23 */ /* 0x000fe20008010048 */
[----:B------:R-:W-:Y:S02]  /*3d70*/  PLOP3.LUT P5, PT, PT, PT, UP2, 0x80, 0x8 ;  /* 0x000000000008781c */ /* 0x000fe40003faf028 */
[----:B------:R-:W-:-:S04]  /*3d80*/  MOV R67, R59 ;  /* 0x0000003b00437202 */ /* 0x000fc80000000f00 */
[----:B------:R-:W-:-:S05]  /*3d90*/  @P4 FADD.FTZ R64, R85, -R64 ;  /* 0x8000004055404221 */ /* 0x000fca0000010000 */
        /* <DEDUP_REMOVED lines=19> */
.L_x_4564:
[----:B------:R-:W-:Y:S05]  /*3ed0*/  BRA.U !UP3, `(.L_x_4565) ;  /* 0x000000010b3c7547 */ /* 0x000fea000b800000 */
[----:B------:R-:W-:-:S13]  /*3ee0*/  LOP3.LUT P4, RZ, R2, 0xff00, RZ, 0xc0, !PT ;  /* 0x0000ff0002ff7812 */ /* 0x000fda000788c0ff */
        /* <DEDUP_REMOVED lines=8> */
[----:B------:R-:W-:Y:S02]  /*3f70*/  @P4 HADD2.F32 R71, -RZ, R113.H0_H0 ;  /* 0x20000071ff474230 */ /* 0x000fe40000004100 */
[----:B------:R-:W-:-:S03]  /*3f80*/  @P4 FMUL.FTZ R65, R92, R69 ;  /* 0x000000455c414220 */ /* 0x000fc60000410000 */
[----:B------:R-:W-:Y:S02]  /*3f90*/  @P4 FMUL.FTZ R64, R71, R68 ;  /* 0x0000004447404220 */ /* 0x000fe40000410000 */
[----:B------:R-:W-:Y:S02]  /*3fa0*/  F2FP.F16.F32.PACK_AB R65, RZ, R65 ;  /* 0x00000041ff41723e */ /* 0x000fe400000000ff */
[----:B------:R-:W-:Y:S02]  /*3fb0*/  FADD.FTZ R25, R25, R64 ;  /* 0x0000004019197221 */ /* 0x000fe40000010000 */
[----:B------:R-:W-:-:S07]  /*3fc0*/  PRMT R9, R65, 0x7610, R9 ;  /* 0x0000761041097816 */ /* 0x000fce0000000009 */
.L_x_4565:
[----:B------:R-:W-:Y:S05]  /*3fd0*/  BRA.U !UP3, `(.L_x_4566) ;  /* 0x000000010b407547 */ /* 0x000fea000b800000 */
[----:B------:R-:W-:Y:S01]  /*3fe0*/  LOP3.LUT P4, RZ, R2, 0xff0000, RZ, 0xc0, !PT ;  /* 0x00ff000002ff7812 */ /* 0x000fe2000788c0ff */
[----:B------:R-:W-:-:S12]  /*3ff0*/  HFMA2 R71, -RZ, RZ, 0, 0 ;  /* 0x00000000ff477431 */ /* 0x000fd800000001ff */
[----:B------:R-:W0:Y:S01]  /*4000*/  @P4 LDC.64 R64, c[0x0][0x408] ;  /* 0x00010200ff404b82 */ /* 0x000e220000000a00 */
[----:B------:R-:W-:-:S07]  /*4010*/  @P4 HADD2.F32 R75, -RZ, R99.H1_H1 ;  /* 0x30000063ff4b4230 */ /* 0x000fce0000004100 */
[----:B------:R-:W1:Y:S01]  /*4020*/  @P4 LDC.64 R68, c[0x0][0x408] ;  /* 0x00010200ff444b82 */ /* 0x000e620000000a00 */
[----:B0-----:R-:W-:-:S04]  /*4030*/  @P4 FMUL.FTZ R65, R66, R65 ;  /* 0x0000004142414220 */ /* 0x001fc80000410000 */
[----:B------:R-:W-:Y:S01]  /*4040*/  @P4 FMUL.FTZ R64, R65, R64 ;  /* 0x0000004041404220 */ /* 0x000fe20000410000 */
[----:B------:R-:W-:Y:S01]  /*4050*/  MOV R65, RZ ;  /* 0x000000ff00417202 */ /* 0x000fe20000000f00 */
[----:B-1----:R-:W-:Y:S02]  /*4060*/  @P4 FMUL.FTZ R69, R66, R69 ;  /* 0x0000004542454220 */ /* 0x002fe40000410000 */
[----:B------:R-:W-:Y:S02]  /*4070*/  @P4 FMUL.FTZ R71, R64, R75 ;  /* 0x0000004b40474220 */ /* 0x000fe40000410000 */
[----:B------:R-:W-:Y:S01]  /*4080*/  @P4 FMUL.FTZ R68, R69, R68 ;  /* 0x0000004445444220 */ /* 0x000fe20000410000 */
[----:B------:R-:W-:Y:S02]  /*4090*/  @P4 HADD2.F32 R69, -RZ, R111.H1_H1 ;  /* 0x3000006fff454230 */ /* 0x000fe40000004100 */
[----:B------:R-:W-:-:S03]  /*40a0*/  F2FP.F16.F32.PACK_AB R71, RZ, R71 ;  /* 0x00000047ff47723e */ /* 0x000fc600000000ff */
[----:B------:R-:W-:Y:S01]  /*40b0*/  @P4 FMUL.FTZ R65, R69, R68 ;  /* 0x0000004445414220 */ /* 0x000fe20000410000 */
[----:B------:R-:W-:-:S03]  /*40c0*/  PRMT R10, R71, 0x7610, R10 ;  /* 0x00007610470a7816 */ /* 0x000fc6000000000a */
[----:B------:R-:W-:-:S07]  /*40d0*/  FADD.FTZ R26, R26, R65 ;  /* 0x000000411a1a7221 */ /* 0x000fce0000010000 */
.L_x_4566:
        /* <DEDUP_REMOVED lines=9> */
[----:B------:R-:W-:Y:S02]  /*4170*/  @P4 FMUL.FTZ R69, R71, R70 ;  /* 0x0000004647454220 */ /* 0x000fe40000410000 */
[----:B------:R-:W-:-:S03]  /*4180*/  @P4 FMUL.FTZ R68, R74, R71 ;  /* 0x000000474a444220 */ /* 0x000fc60000410000 */
[----:B------:R-:W-:Y:S01]  /*4190*/  F2FP.F16.F32.PACK_AB R69, RZ, R69 ;  /* 0x00000045ff45723e */ /* 0x000fe200000000ff */
[----:B------:R-:W-:-:S03]  /*41a0*/  FADD.FTZ R27, R27, R68 ;  /* 0x000000441b1b7221 */ /* 0x000fc60000010000 */
[----:B------:R-:W-:Y:S01]  /*41b0*/  PRMT R11, R69, 0x7610, R11 ;  /* 0x00007610450b7816 */ /* 0x000fe2000000000b */
[----:B------:R-:W-:Y:S06]  /*41c0*/  BRA `(.L_x_4567) ;  /* 0x0000001400547947 */ /* 0x000fec0003800000 */
.L_x_4563:
[----:B------:R-:W-:Y:S05]  /*41d0*/  BRA.U !UP3, `(.L_x_4568) ;  /* 0x000000010b4c7547 */ /* 0x000fea000b800000 */
[----:B------:R-:W-:Y:S01]  /*41e0*/  PLOP3.LUT P6, PT, PT, PT, UP2, 0x80, 0x8 ;  /* 0x000000000008781c */ /* 0x000fe20003fcf028 */
[----:B-1----:R-:W-:Y:S01]  /*41f0*/  HFMA2 R70, -RZ, RZ, 0, 0 ;  /* 0x00000000ff467431 */ /* 0x002fe200000001ff */
[----:B------:R-:W-:Y:S02]  /*4200*/  PLOP3.LUT P4, PT, PT, PT, UP2, 0x80, 0x8 ;  /* 0x000000000008781c */ /* 0x000fe40003f8f028 */
[----:B------:R-:W-:Y:S02]  /*4210*/  PLOP3.LUT P5, PT, PT, PT, UP2, 0x80, 0x8 ;  /* 0x000000000008781c */ /* 0x000fe40003faf028 */
[----:B0----5:R-:W-:-:S07]  /*4220*/  MOV R68, R56 ;  /* 0x0000003800447202 */ /* 0x021fce0000000f00 */
        /* <DEDUP_REMOVED lines=14> */
.L_x_4568:
        /* <DEDUP_REMOVED lines=19> */
.L_x_4569:
        /* <DEDUP_REMOVED lines=20> */
.L_x_4570:
        /* <DEDUP_REMOVED lines=20> */
.L_x_4562:
        /* <DEDUP_REMOVED lines=12> */
[----:B------:R-:W-:-:S03]  /*4780*/  HADD2.F32 R65, -RZ, R111.H0_H0 ;  /* 0x2000006fff417230 */ /* 0x000fc60000004100 */
[----:B------:R-:W-:-:S05]  /*4790*/  FMUL.FTZ R64, R64, UR31 ;  /* 0x0000001f40407c20 */ /* 0x000fca0008410000 */
[----:B------:R-:W-:-:S05]  /*47a0*/  FSEL R64, R64, RZ, P5 ;  /* 0x000000ff40407208 */ /* 0x000fca0002800000 */
[----:B------:R-:W-:-:S04]  /*47b0*/  FMUL.FTZ R64, R64, UR21 ;  /* 0x0000001540407c20 */ /* 0x000fc80008410000 */
[----:B------:R-:W-:-:S04]  /*47c0*/  FMUL.FTZ R64, R64, UR20 ;  /* 0x0000001440407c20 */ /* 0x000fc80008410000 */
[----:B------:R-:W-:-:S07]  /*47d0*/  FMUL.FTZ R65, R65, R64 ;  /* 0x0000004041417220 */ /* 0x000fce0000410000 */
.L_x_4574:
[----:B------:R-:W-:Y:S05]  /*47e0*/  BSYNC.RECONVERGENT B1 ;  /* 0x0000000000017941 */ /* 0x000fea0003800200 */
.L_x_4573:
        /* <DEDUP_REMOVED lines=13> */
.L_x_4576:
[----:B------:R-:W-:Y:S05]  /*48c0*/  BSYNC.RECONVERGENT B1 ;  /* 0x0000000000017941 */ /* 0x000fea0003800200 */
.L_x_4575:
[----:B------:R-:W-:Y:S02]  /*48d0*/  F2FP.F16.F32.PACK_AB R64, RZ, R24 ;  /* 0x00000018ff40723e */ /* 0x000fe400000000ff */
[----:B------:R-:W-:Y:S02]  /*48e0*/  MOV R24, R65 ;  /* 0x0000004100187202 */ /* 0x000fe40000000f00 */
[----:B------:R-:W-:-:S07]  /*48f0*/  PRMT R8, R64, 0x7610, R8 ;  /* 0x0000761040087816 */ /* 0x000fce0000000008 */
.L_x_4572:
[----:B------:R-:W-:Y:S05]  /*4900*/  BRA.U !UP3, `(.L_x_4577) ;  /* 0x000000010b7c7547 */ /* 0x000fea000b800000 */
[----:B-----5:R-:W-:Y:S01]  /*4910*/  LOP3.LUT P4, RZ, R2, 0xff00, RZ, 0xc0, !PT ;  /* 0x0000ff0002ff7812 */ /* 0x020fe2000788c0ff */
[----:B------:R-:W-:Y:S01]  /*4920*/  BSSY.RECONVERGENT B1, `(.L_x_4578) ;  /* 0x000000c000017945 */ /* 0x000fe20003800200 */
[----:B0-----:R-:W-:-:S11]  /*4930*/  HFMA2 R64, -RZ, RZ, 0, 0 ;  /* 0x00000000ff407431 */ /* 0x001fd600000001ff */
        /* <DEDUP_REMOVED lines=10> */
.L_x_4579:
[----:B------:R-:W-:Y:S05]  /*49e0*/  BSYNC.RECONVERGENT B1 ;  /* 0x0000000000017941 */ /* 0x000fea0003800200 */
.L_x_4578:
        /* <DEDUP_REMOVED lines=13> */
.L_x_4581:
[----:B------:R-:W-:Y:S05]  /*4ac0*/  BSYNC.RECONVERGENT B1 ;  /* 0x0000000000017941 */ /* 0x000fea0003800200 */
.L_x_4580:
[----:B------:R-:W-:Y:S02]  /*4ad0*/  F2FP.F16.F32.PACK_AB R65, RZ, R25 ;  /* 0x00000019ff41723e */ /* 0x000fe400000000ff */
[----:B------:R-:W-:Y:S02]  /*4ae0*/  MOV R25, R64 ;  /* 0x0000004000197202 */ /* 0x000fe40000000f00 */
[----:B------:R-:W-:-:S07]  /*4af0*/  PRMT R9, R65, 0x7610, R9 ;  /* 0x0000761041097816 */ /* 0x000fce0000000009 */
.L_x_4577:
        /* <DEDUP_REMOVED lines=8> */
[----:B------:R-:W-:-:S03]  /*4b80*/  HADD2.F32 R65, -RZ, R111.H1_H1 ;  /* 0x3000006fff417230 */ /* 0x000fc60000004100 */
[----:B------:R-:W-:-:S05]  /*4b90*/  FMUL.FTZ R64, R64, UR31 ;  /* 0x0000001f40407c20 */ /* 0x000fca0008410000 */
[----:B------:R-:W-:-:S05]  /*4ba0*/  FSEL R64, R64, RZ, P5 ;  /* 0x000000ff40407208 */ /* 0x000fca0002800000 */
[----:B------:R-:W-:-:S04]  /*4bb0*/  FMUL.FTZ R64, R64, UR21 ;  /* 0x0000001540407c20 */ /* 0x000fc80008410000 */
[----:B------:R-:W-:-:S04]  /*4bc0*/  FMUL.FTZ R64, R64, UR20 ;  /* 0x0000001440407c20 */ /* 0x000fc80008410000 */
[----:B------:R-:W-:-:S07]  /*4bd0*/  FMUL.FTZ R65, R65, R64 ;  /* 0x0000004041417220 */ /* 0x000fce0000410000 */
.L_x_4584:
[----:B------:R-:W-:Y:S05]  /*4be0*/  BSYNC.RECONVERGENT B1 ;  /* 0x0000000000017941 */ /* 0x000fea0003800200 */
.L_x_4583:
        /* <DEDUP_REMOVED lines=13> */
.L_x_4586:
[----:B------:R-:W-:Y:S05]  /*4cc0*/  BSYNC.RECONVERGENT B1 ;  /* 0x0000000000017941 */ /* 0x000fea0003800200 */
.L_x_4585:
[----:B------:R-:W-:Y:S02]  /*4cd0*/  F2FP.F16.F32.PACK_AB R64, RZ, R26 ;  /* 0x0000001aff40723e */ /* 0x000fe400000000ff */
[----:B------:R-:W-:Y:S02]  /*4ce0*/  MOV R26, R65 ;  /* 0x00000041001a7202 */ /* 0x000fe40000000f00 */
[----:B------:R-:W-:-:S07]  /*4cf0*/  PRMT R10, R64, 0x7610, R10 ;  /* 0x00007610400a7816 */ /* 0x000fce000000000a */
.L_x_4582:
        /* <DEDUP_REMOVED lines=19> */
[----:B------:R-:W0:Y:S01]  /*4e30*/  @P4 LDC.64 R68, c[0x0][0x408] ;  /* 0x00010200ff444b82 */ /* 0x000e220000000a00 */
[----:B------:R-:W-:-:S07]  /*4e40*/  @P4 HADD2.F32 R74, -RZ, R99.H0_H0 ;  /* 0x20000063ff4a4230 */ /* 0x000fce0000004100 */
[----:B------:R-:W1:Y:S01]  /*4e50*/  @P4 LDC.64 R70, c[0x0][0x408] ;  /* 0x00010200ff464b82 */ /* 0x000e620000000a00 */
[----:B0-----:R-:W-:-:S04]  /*4e60*/  @P4 FMUL.FTZ R75, R67, R69 ;  /* 0x00000045434b4220 */ /* 0x001fc80000410000 */
[----:B------:R-:W-:Y:S01]  /*4e70*/  @P4 FMUL.FTZ R75, R75, R68 ;  /* 0x000000444b4b4220 */ /* 0x000fe20000410000 */
[----:B------:R-:W-:Y:S01]  /*4e80*/  CS2R R68, SRZ ;  /* 0x0000000000447805 */ /* 0x000fe2000001ff00 */
[----:B-1----:R-:W-:Y:S02]  /*4e90*/  @P4 FMUL.FTZ R71, R67, R71 ;  /* 0x0000004743474220 */ /* 0x002fe40000410000 */
[----:B------:R-:W-:Y:S02]  /*4ea0*/  @P4 FMUL.FTZ R69, R74, R75 ;  /* 0x0000004b4a454220 */ /* 0x000fe40000410000 */
[----:B------:R-:W-:Y:S01]  /*4eb0*/  @P4 FMUL.FTZ R70, R71, R70 ;  /* 0x0000004647464220 */ /* 0x000fe20000410000 */
[----:B------:R-:W-:Y:S02]  /*4ec0*/  @P4 HADD2.F32 R71, -RZ, R113.H1_H1 ;  /* 0x30000071ff474230 */ /* 0x000fe40000004100 */
[----:B------:R-:W-:-:S03]  /*4ed0*/  F2FP.F16.F32.PACK_AB R69, RZ, R69 ;  /* 0x00000045ff45723e */ /* 0x000fc600000000ff */
[----:B------:R-:W-:Y:S01]  /*4ee0*/  @P4 FMUL.FTZ R68, R71, R70 ;  /* 0x0000004647444220 */ /* 0x000fe20000410000 */
[----:B------:R-:W-:-:S03]  /*4ef0*/  PRMT R11, R69, 0x7610, R11 ;  /* 0x00007610450b7816 */ /* 0x000fc6000000000b */
[----:B------:R-:W-:Y:S01]  /*4f00*/  FADD.FTZ R27, R27, R68 ;  /* 0x000000441b1b7221 */ /* 0x000fe20000010000 */
[----:B------:R-:W-:Y:S06]  /*4f10*/  BRA `(.L_x_4567) ;  /* 0x0000000800007947 */ /* 0x000fec0003800000 */
.L_x_4571:
        /* <DEDUP_REMOVED lines=14> */
.L_x_4589:
[----:B------:R-:W-:Y:S05]  /*5000*/  BSYNC.RECONVERGENT B1 ;  /* 0x0000000000017941 */ /* 0x000fea0003800200 */
.L_x_4588:
        /* <DEDUP_REMOVED lines=13> */
.L_x_4591:
[----:B------:R-:W-:Y:S05]  /*50e0*/  BSYNC.RECONVERGENT B1 ;  /* 0x0000000000017941 */ /* 0x000fea0003800200 */
.L_x_4590:
[----:B------:R-:W-:Y:S02]  /*50f0*/  F2FP.F16.F32.PACK_AB R68, RZ, R24 ;  /* 0x00000018ff44723e */ /* 0x000fe400000000ff */
[----:B------:R-:W-:Y:S02]  /*5100*/  MOV R24, R69 ;  /* 0x0000004500187202 */ /* 0x000fe40000000f00 */
[----:B------:R-:W-:-:S07]  /*5110*/  PRMT R8, R68, 0x7610, R8 ;  /* 0x0000761044087816 */ /* 0x000fce0000000008 */
.L_x_4587:
        /* <DEDUP_REMOVED lines=14> */
.L_x_4594:
[----:B------:R-:W-:Y:S05]  /*5200*/  BSYNC.RECONVERGENT B1 ;  /* 0x0000000000017941 */ /* 0x000fea0003800200 */
.L_x_4593:
        /* <DEDUP_REMOVED lines=13> */
.L_x_4596:
[----:B------:R-:W-:Y:S05]  /*52e0*/  BSYNC.RECONVERGENT B1 ;  /* 0x0000000000017941 */ /* 0x000fea0003800200 */
.L_x_4595:
[----:B------:R-:W-:Y:S02]  /*52f0*/  F2FP.F16.F32.PACK_AB R69, RZ, R25 ;  /* 0x00000019ff45723e */ /* 0x000fe400000000ff */
[----:B------:R-:W-:Y:S02]  /*5300*/  MOV R25, R68 ;  /* 0x0000004400197202 */ /* 0x000fe40000000f00 */
[----:B------:R-:W-:-:S07]  /*5310*/  PRMT R9, R69, 0x7610, R9 ;  /* 0x0000761045097816 */ /* 0x000fce0000000009 */
.L_x_4592:
        /* <DEDUP_REMOVED lines=14> */
.L_x_4599:
[----:B------:R-:W-:Y:S05]  /*5400*/  BSYNC.RECONVERGENT B1 ;  /* 0x0000000000017941 */ /* 0x000fea0003800200 */
.L_x_4598:
        /* <DEDUP_REMOVED lines=13> */
.L_x_4601:
[----:B------:R-:W-:Y:S05]  /*54e0*/  BSYNC.RECONVERGENT B1 ;  /* 0x0000000000017941 */ /* 0x000fea0003800200 */
.L_x_4600:
[----:B------:R-:W-:Y:S02]  /*54f0*/  F2FP.F16.F32.PACK_AB R68, RZ, R26 ;  /* 0x0000001aff44723e */ /* 0x000fe400000000ff */
[----:B------:R-:W-:Y:S02]  /*5500*/  MOV R26, R69 ;  /* 0x00000045001a7202 */ /* 0x000fe40000000f00 */
[----:B------:R-:W-:-:S07]  /*5510*/  PRMT R10, R68, 0x7610, R10 ;  /* 0x00007610440a7816 */ /* 0x000fce000000000a */
.L_x_4597:
[----:B------:R-:W-:Y:S05]  /*5520*/  BRA.U !UP3, `(.L_x_4567) ;  /* 0x000000010b7c7547 */ /* 0x000fea000b800000 */
[----:B-----5:R-:W-:Y:S01]  /*5530*/  ISETP.GE.U32.AND P4, PT, R2, 0x1000000, PT ;  /* 0x010000000200780c */ /* 0x020fe20003f86070 */
[----:B------:R-:W-:Y:S01]  /*5540*/  BSSY.RECONVERGENT B1, `(.L_x_4602) ;  /* 0x000000c000017945 */ /* 0x000fe20003800200 */
[----:B01----:R-:W-:-:S11]  /*5550*/  HFMA2 R68, -RZ, RZ, 0, 0 ;  /* 0x00000000ff447431 */ /* 0x003fd600000001ff */
        /* <DEDUP_REMOVED lines=10> */
.L_x_4603:
[----:B------:R-:W-:Y:S05]  /*5600*/  BSYNC.RECONVERGENT B1 ;  /* 0x0000000000017941 */ /* 0x000fea0003800200 */
.L_x_4602:
        /* <DEDUP_REMOVED lines=13> */
.L_x_4605:
[----:B------:R-:W-:Y:S05]  /*56e0*/  BSYNC.RECONVERGENT B1 ;  /* 0x0000000000017941 */ /* 0x000fea0003800200 */
.L_x_4604:
[----:B------:R-:W-:Y:S02]  /*56f0*/  F2FP.F16.F32.PACK_AB R69, RZ, R27 ;  /* 0x0000001bff45723e */ /* 0x000fe400000000ff */
[----:B------:R-:W-:Y:S02]  /*5700*/  MOV R27, R68 ;  /* 0x00000044001b7202 */ /* 0x000fe40000000f00 */
[----:B------:R-:W-:-:S07]  /*5710*/  PRMT R11, R69, 0x7610, R11 ;  /* 0x00007610450b7816 */ /* 0x000fce000000000b */
.L_x_4567:
        /* <DEDUP_REMOVED lines=12> */
.L_x_4606:
[----:B------:R-:W-:Y:S02]  /*57e0*/  IADD3 R5, PT, PT, R5, 0x80, RZ ;  /* 0x0000008005057810 */ /* 0x000fe40007ffe0ff */
[----:B------:R-:W-:-:S07]  /*57f0*/  IADD3 R73, PT, PT, R73, 0x80, RZ ;  /* 0x0000008049497810 */ /* 0x000fce0007ffe0ff */
.L_x_4560:
[----:B------:R-:W-:Y:S05]  /*5800*/  BSYNC.RECONVERGENT B0 ;  /* 0x0000000000007941 */ /* 0x000fea0003800200 */
.L_x_4559:
        /* <DEDUP_REMOVED lines=12> */
.L_x_4609:
        /* <DEDUP_REMOVED lines=9> */
[----:B0-----:R-:W-:-:S05]  /*5960*/  MOV R66, R62 ;  /* 0x0000003e00427202 */ /* 0x001fca0000000f00 */
        /* <DEDUP_REMOVED lines=19> */
[----:B------:R-:W-:Y:S01]  /*5aa0*/  @P4 FADD.FTZ R64, R97, -R72 ;  /* 0x8000004861404221 */ /* 0x000fe20000010000 */
[----:B------:R-:W-:-:S04]  /*5ab0*/  MOV R72, R60 ;  /* 0x0000003c00487202 */ /* 0x000fc80000000f00 */
[----:B------:R-:W-:Y:S02]  /*5ac0*/  @P6 FFMA.FTZ R67, R64, UR31, R63 ;  /* 0x0000001f40436c23 */ /* 0x000fe4000801003f */
[----:B------:R-:W-:Y:S01]  /*5ad0*/  @P5 FFMA.FTZ R72, R65, UR31, R60 ;  /* 0x0000001f41485c23 */ /* 0x000fe2000801003c */
[----:B------:R-:W-:Y:S06]  /*5ae0*/  BRA.U !UP3, `(.L_x_4612) ;  /* 0x000000010b407547 */ /* 0x000fec000b800000 */
        /* <DEDUP_REMOVED lines=11> */
[----:B------:R-:W-:Y:S02]  /*5ba0*/  @P4 HADD2.F32 R69, -RZ, R111.H0_H0 ;  /* 0x2000006fff454230 */ /* 0x000fe40000004100 */
[----:B------:R-:W-:-:S03]  /*5bb0*/  F2FP.F16.F32.PACK_AB R71, RZ, R71 ;  /* 0x00000047ff47723e */ /* 0x000fc600000000ff */
[----:B------:R-:W-:Y:S01]  /*5bc0*/  @P4 FMUL.FTZ R65, R69, R68 ;  /* 0x0000004445414220 */ /* 0x000fe20000410000 */
[----:B------:R-:W-:-:S03]  /*5bd0*/  PRMT R8, R71, 0x7610, R8 ;  /* 0x0000761047087816 */ /* 0x000fc60000000008 */
[----:B------:R-:W-:-:S07]  /*5be0*/  FADD.FTZ R20, R20, R65 ;  /* 0x0000004114147221 */ /* 0x000fce0000010000 */
.L_x_4612:
[----:B------:R-:W-:Y:S05]  /*5bf0*/  BRA.U !UP3, `(.L_x_4613) ;  /* 0x000000010b3c7547 */ /* 0x000fea000b800000 */
[----:B------:R-:W-:-:S13]  /*5c00*/  LOP3.LUT P4, RZ, R0, 0xff00, RZ, 0xc0, !PT ;  /* 0x0000ff0000ff7812 */ /* 0x000fda000788c0ff */
[----:B------:R-:W0:Y:S01]  /*5c10*/  @P4 LDC.64 R64, c[0x0][0x408] ;  /* 0x00010200ff404b82 */ /* 0x000e220000000a00 */
[----:B------:R-:W-:-:S07]  /*5c20*/  @P4 HADD2.F32 R71, -RZ, R10.H1_H1 ;  /* 0x3000000aff474230 */ /* 0x000fce0000004100 */
[----:B------:R-:W1:Y:S01]  /*5c30*/  @P4 LDC.64 R68, c[0x0][0x408] ;  /* 0x00010200ff444b82 */ /* 0x000e620000000a00 */
[----:B0-----:R-:W-:-:S04]  /*5c40*/  @P4 FMUL.FTZ R75, R70, R65 ;  /* 0x00000041464b4220 */ /* 0x001fc80000410000 */
[----:B------:R-:W-:Y:S01]  /*5c50*/  @P4 FMUL.FTZ R74, R75, R64 ;  /* 0x000000404b4a4220 */ /* 0x000fe20000410000 */
[----:B------:R-:W-:Y:S01]  /*5c60*/  CS2R R64, SRZ ;  /* 0x0000000000407805 */ /* 0x000fe2000001ff00 */
        /* <DEDUP_REMOVED lines=8> */
.L_x_4613:
        /* <DEDUP_REMOVED lines=17> */
.L_x_4614:
[----:B------:R-:W-:Y:S02]  /*5e00*/  MOV R65, R70 ;  /* 0x0000004600417202 */ /* 0x000fe40000000f00 */
[----:B------:R-:W-:Y:S01]  /*5e10*/  MOV R64, R72 ;  /* 0x0000004800407202 */ /* 0x000fe20000000f00 */
        /* <DEDUP_REMOVED lines=13> */
.L_x_4611:
        /* <DEDUP_REMOVED lines=20> */
.L_x_4616:
        /* <DEDUP_REMOVED lines=10> */
[----:B------:R-:W-:Y:S02]  /*60d0*/  @P6 HADD2.F32 R75, -RZ, R10.H1_H1 ;  /* 0x3000000aff4b6230 */ /* 0x000fe40000004100 */
        /* <DEDUP_REMOVED lines=8> */
.L_x_4617:
        /* <DEDUP_REMOVED lines=20> */
.L_x_4618:
        /* <DEDUP_REMOVED lines=10> */
[----:B------:R-:W-:Y:S02]  /*6340*/  @P6 HADD2.F32 R75, -RZ, R8.H1_H1 ;  /* 0x30000008ff4b6230 */ /* 0x000fe40000004100 */
        /* <DEDUP_REMOVED lines=9> */
.L_x_4610:
        /* <DEDUP_REMOVED lines=18> */
.L_x_4622:
[----:B------:R-:W-:Y:S05]  /*6500*/  BSYNC.RECONVERGENT B1 ;  /* 0x0000000000017941 */ /* 0x000fea0003800200 */
.L_x_4621:
        /* <DEDUP_REMOVED lines=13> */
.L_x_4624:
[----:B------:R-:W-:Y:S05]  /*65e0*/  BSYNC.RECONVERGENT B1 ;  /* 0x0000000000017941 */ /* 0x000fea0003800200 */
.L_x_4623:
[----:B------:R-:W-:Y:S02]  /*65f0*/  F2FP.F16.F32.PACK_AB R64, RZ, R20 ;  /* 0x00000014ff40723e */ /* 0x000fe400000000ff */
[----:B------:R-:W-:Y:S02]  /*6600*/  MOV R20, R65 ;  /* 0x0000004100147202 */ /* 0x000fe40000000f00 */
[----:B------:R-:W-:-:S07]  /*6610*/  PRMT R8, R64, 0x7610, R8 ;  /* 0x0000761040087816 */ /* 0x000fce0000000008 */
.L_x_4620:
        /* <DEDUP_REMOVED lines=14> */
.L_x_4627:
[----:B------:R-:W-:Y:S05]  /*6700*/  BSYNC.RECONVERGENT B1 ;  /* 0x0000000000017941 */ /* 0x000fea0003800200 */
.L_x_4626:
        /* <DEDUP_REMOVED lines=13> */
.L_x_4629:
[----:B------:R-:W-:Y:S05]  /*67e0*/  BSYNC.RECONVERGENT B1 ;  /* 0x0000000000017941 */ /* 0x000fea0003800200 */
.L_x_4628:
[----:B------:R-:W-:Y:S02]  /*67f0*/  F2FP.F16.F32.PACK_AB R65, RZ, R21 ;  /* 0x00000015ff41723e */ /* 0x000fe400000000ff */
[----:B------:R-:W-:Y:S02]  /*6800*/  MOV R21, R64 ;  /* 0x0000004000157202 */ /* 0x000fe40000000f00 */
[----:B------:R-:W-:-:S07]  /*6810*/  PRMT R9, R65, 0x7610, R9 ;  /* 0x0000761041097816 */ /* 0x000fce0000000009 */
.L_x_4625:
        /* <DEDUP_REMOVED lines=14> */
.L_x_4632:
[----:B------:R-:W-:Y:S05]  /*6900*/  BSYNC.RECONVERGENT B1 ;  /* 0x0000000000017941 */ /* 0x000fea0003800200 */
.L_x_4631:
        /* <DEDUP_REMOVED lines=13> */
.L_x_4634:
[----:B------:R-:W-:Y:S05]  /*69e0*/  BSYNC.RECONVERGENT B1 ;  /* 0x0000000000017941 */ /* 0x000fea0003800200 */
.L_x_4633:
[----:B------:R-:W-:Y:S02]  /*69f0*/  F2FP.F16.F32.PACK_AB R64, RZ, R22 ;  /* 0x00000016ff40723e */ /* 0x000fe400000000ff */
[----:B------:R-:W-:Y:S02]  /*6a00*/  MOV R22, R65 ;  /* 0x0000004100167202 */ /* 0x000fe40000000f00 */
[----:B------:R-:W-:-:S07]  /*6a10*/  PRMT R10, R64, 0x7610, R10 ;  /* 0x00007610400a7816 */ /* 0x000fce000000000a */
.L_x_4630:
        /* <DEDUP_REMOVED lines=30> */
.L_x_4619:
        /* <DEDUP_REMOVED lines=14> */
.L_x_4637:
[----:B------:R-:W-:Y:S05]  /*6ce0*/  BSYNC.RECONVERGENT B1 ;  /* 0x0000000000017941 */ /* 0x000fea0003800200 */
.L_x_4636:
        /* <DEDUP_REMOVED lines=13> */
.L_x_4639:
[----:B------:R-:W-:Y:S05]  /*6dc0*/  BSYNC.RECONVERGENT B1 ;  /* 0x0000000000017941 */ /* 0x000fea0003800200 */
.L_x_4638:
[----:B------:R-:W-:Y:S02]  /*6dd0*/  F2FP.F16.F32.PACK_AB R68, RZ, R20 ;  /* 0x00000014ff44723e */ /* 0x000fe400000000ff */
[----:B------:R-:W-:Y:S02]  /*6de0*/  MOV R20, R69 ;  /* 0x0000004500147202 */ /* 0x000fe40000000f00 */
[----:B------:R-:W-:-:S07]  /*6df0*/  PRMT R8, R68, 0x7610, R8 ;  /* 0x0000761044087816 */ /* 0x000fce0000000008 */
.L_x_4635:
        /* <DEDUP_REMOVED lines=14> */
.L_x_4642:
[----:B------:R-:W-:Y:S05]  /*6ee0*/  BSYNC.RECONVERGENT B1 ;  /* 0x0000000000017941 */ /* 0x000fea0003800200 */
.L_x_4641:
        /* <DEDUP_REMOVED lines=13> */
.L_x_4644:
[----:B------:R-:W-:Y:S05]  /*6fc0*/  BSYNC.RECONVERGENT B1 ;  /* 0x0000000000017941 */ /* 0x000fea0003800200 */
.L_x_4643:
[----:B------:R-:W-:Y:S02]  /*6fd0*/  F2FP.F16.F32.PACK_AB R69, RZ, R21 ;  /* 0x00000015ff45723e */ /* 0x000fe400000000ff */
[----:B------:R-:W-:Y:S02]  /*6fe0*/  MOV R21, R68 ;  /* 0x0000004400157202 */ /* 0x000fe40000000f00 */
[----:B------:R-:W-:-:S07]  /*6ff0*/  PRMT R9, R69, 0x7610, R9 ;  /* 0x0000761045097816 */ /* 0x000fce0000000009 */
.L_x_4640:
        /* <DEDUP_REMOVED lines=14> */
.L_x_4647:
[----:B------:R-:W-:Y:S05]  /*70e0*/  BSYNC.RECONVERGENT B1 ;  /* 0x0000000000017941 */ /* 0x000fea0003800200 */
.L_x_4646:
        /* <DEDUP_REMOVED lines=13> */
.L_x_4649:
[----:B------:R-:W-:Y:S05]  /*71c0*/  BSYNC.RECONVERGENT B1 ;  /* 0x0000000000017941 */ /* 0x000fea0003800200 */
.L_x_4648:
[----:B------:R-:W-:Y:S02]  /*71d0*/  F2FP.F16.F32.PACK_AB R68, RZ, R22 ;  /* 0x00000016ff44723e */ /* 0x000fe400000000ff */
[----:B------:R-:W-:Y:S02]  /*71e0*/  MOV R22, R69 ;  /* 0x0000004500167202 */ /* 0x000fe40000000f00 */
[----:B------:R-:W-:-:S07]  /*71f0*/  PRMT R10, R68, 0x7610, R10 ;  /* 0x00007610440a7816 */ /* 0x000fce000000000a */
.L_x_4645:
[----:B------:R-:W-:Y:S05]  /*7200*/  BRA.U !UP3, `(.L_x_4615) ;  /* 0x000000010b407547 */ /* 0x000fea000b800000 */
[----:B------:R-:W-:Y:S01]  /*7210*/  FFMA.FTZ R72, R98, UR5, R72 ;  /* 0x0000000562487c23 */ /* 0x000fe20008010048 */
[----:B-----5:R-:W-:Y:S02]  /*7220*/  ISETP.GE.U32.AND P5, PT, R0, 0x1000000, PT ;  /* 0x010000000000780c */ /* 0x020fe40003fa6070 */
[----:B------:R-:W-:Y:S01]  /*7230*/  ISETP.LT.AND P4, PT, RZ, UR32, PT ;  /* 0x00000020ff007c0c */ /* 0x000fe2000bf81270 */
[----:B------:R-:W-:-:S04]  /*7240*/  FADD.FTZ R72, R97, -R72 ;  /* 0x8000004861487221 */ /* 0x000fc80000010000 */
[----:B------:R-:W-:-:S05]  /*7250*/  FMUL.FTZ R72, R72, UR31 ;  /* 0x0000001f48487c20 */ /* 0x000fca0008410000 */
[----:B01----:R-:W-:Y:S01]  /*7260*/  FSEL R68, R72, RZ, P4 ;  /* 0x000000ff48447208 */ /* 0x003fe20002000000 */
        /* <DEDUP_REMOVED lines=10> */
.L_x_4615:
        /* <DEDUP_REMOVED lines=12> */
.L_x_4608:
[----:B------:R-:W-:Y:S05]  /*73d0*/  BSYNC.RECONVERGENT B0 ;  /* 0x0000000000007941 */ /* 0x000fea0003800200 */
.L_x_4607:
[----:B------:R-:W-:Y:S02]  /*73e0*/  UIADD3 UR28, UPT, UPT, UR28, UR26, URZ ;  /* 0x0000001a1c1c7290 */ /* 0x000fe4000fffe0ff */
[----:B------:R-:W-:Y:S02]  /*73f0*/  UPLOP3.LUT UP1, UPT, UPT, UPT, UP1, 0x40, 0x4 ;  /* 0x000000000004789c */ /* 0x000fe40003f2e810 */
[----:B------:R-:W-:-:S09]  /*7400*/  UISETP.GE.AND UP0, UPT, UR28, UR27, UPT ;  /* 0x0000001b1c00728c */ /* 0x000fd2000bf06270 */
[----:B------:R-:W-:Y:S05]  /*7410*/  BRA.U !UP0, `(.L_x_4650) ;  /* 0xffffff9108dc7547 */ /* 0x000fea000b83ffff */
.L_x_4500:
        /* <DEDUP_REMOVED lines=16> */
.L_x_4652:
[----:B------:R-:W-:Y:S05]  /*7520*/  BSYNC.RECONVERGENT B0 ;  /* 0x0000000000007941 */ /* 0x000fea0003800200 */
.L_x_4651:
        /* <DEDUP_REMOVED lines=12> */
.L_x_4654:
[----:B------:R-:W-:Y:S05]  /*75f0*/  BSYNC.RECONVERGENT B0 ;  /* 0x0000000000007941 */ /* 0x000fea0003800200 */
.L_x_4653:
        /* <DEDUP_REMOVED lines=11> */
.L_x_4655:
        /* <DEDUP_REMOVED lines=13> */
.L_x_6789:


//--------------------- .text._ZN10layer_norm22ln_bwd_finalize_kernelINS_22Kernel_traits_finalizeILj1536E6__halfS2_fS2_fjLb1ELj1024ELj4ENS_18Kernel_traits_baseILj1536ES2_S2_fS2_fjLj1024EEEEELb1ELb1EEEvNS_9BwdParamsE --------------------------
	.section	.text._ZN10layer_norm22ln_bwd_finalize_kernelINS_22Kernel_traits_finalizeILj1536E6__halfS2_fS2_fjLb1ELj1024ELj4ENS_18Kernel_traits_baseILj1536ES2_S2_fS2_fjLj1024EEEEELb1ELb1EEEvNS_9BwdParamsE,"ax",@progbits
	.align	128
        .global         _ZN10layer_norm22ln_bwd_finalize_kernelINS_22Kernel_traits_finalizeILj1536E6__halfS2_fS2_fjLb1ELj1024ELj4ENS_18Kernel_traits_baseILj1536ES2_S2_fS2_fjLj1024EEEEELb1ELb1EEEvNS_9BwdParamsE
        .type           _ZN10layer_norm22ln_bwd_finalize_kernelINS_22Kernel_traits_finalizeILj1536E6__halfS2_fS2_fjLb1ELj1024ELj4ENS_18Kernel_traits_baseILj1536ES2_S2_fS2_fjLj1024EEEEELb1ELb1EEEvNS_9BwdParamsE,@function
        .size           _ZN10layer_norm22ln_bwd_finalize_kernelINS_22Kernel_traits_finalizeILj1536E6__halfS2_fS2_fjLb1ELj1024ELj4ENS_18Kernel_traits_baseILj1536ES2_S2_fS2_fjLj1024EEEEELb1ELb1EEEvNS_9BwdParamsE,(.L_x_6790 - _ZN10layer_norm22ln_bwd_finalize_kernelINS_22Kernel_traits_finalizeILj1536E6__halfS2_fS2_fjLb1ELj1024ELj4ENS_18Kernel_traits_baseILj1536ES2_S2_fS2_fjLj1024EEEEELb1ELb1EEEvNS_9BwdParamsE)
        .other          _ZN10layer_norm22ln_bwd_finalize_kernelINS_22Kernel_traits_finalizeILj1536E6__halfS2_fS2_fjLb1ELj1024ELj4ENS_18Kernel_traits_baseILj1536ES2_S2_fS2_fjLj1024EEEEELb1ELb1EEEvNS_9BwdParamsE,@"STO_CUDA_ENTRY STV_DEFAULT"
_ZN10layer_norm22ln_bwd_finalize_kernelINS_22Kernel_traits_finalizeILj1536E6__halfS2_fS2_fjLb1ELj1024ELj4ENS_18Kernel_traits_baseILj1536ES2_S2_fS2_fjLj1024EEEEELb1ELb1EEEvNS_9BwdParamsE:
.text._ZN10layer_norm22ln_bwd_finalize_kernelINS_22Kernel_traits_finalizeILj1536E6__halfS2_fS2_fjLb1ELj1024ELj4ENS_18Kernel_traits_baseILj1536ES2_S2_fS2_fjLj1024EEEEELb1ELb1EEEvNS_9BwdParamsE:
        /* <DEDUP_REMOVED lines=58> */
.L_x_4660:
        /* <DEDUP_REMOVED lines=87> */
.L_x_4659:
[----:B------:R-:W-:Y:S05]  /*0910*/  BSYNC.RECONVERGENT B1 ;  /* 0x0000000000017941 */ /* 0x000fea0003800200 */
.L_x_4658:
        /* <DEDUP_REMOVED lines=50> */
.L_x_4662:
[----:B------:R-:W-:Y:S05]  /*0c40*/  BSYNC.RECONVERGENT B1 ;  /* 0x0000000000017941 */ /* 0x000fea0003800200 */
.L_x_4661:
        /* <DEDUP_REMOVED lines=30> */
.L_x_4664:
[----:B------:R-:W-:Y:S05]  /*0e30*/  BSYNC.RECONVERGENT B1 ;  /* 0x0000000000017941 */ /* 0x000fea0003800200 */
.L_x_4663:
        /* <DEDUP_REMOVED lines=15> */
.L_x_4657:
[----:B------:R-:W-:Y:S05]  /*0f30*/  BSYNC.RECONVERGENT B0 ;  /* 0x0000000000007941 */ /* 0x000fea0003800200 */
.L_x_4656:
        /* <DEDUP_REMOVED lines=73> */
.L_x_4665:
        /* <DEDUP_REMOVED lines=11> */
.L_x_6790:


//--------------------- .text._ZN10layer_norm13ln_bwd_kernelINS_13Kernel_traitsI6__halfS2_fS2_fjLj1536ELj1ELj1ELj4ELj8ENS_18Kernel_traits_baseILj1536ES2_S2_fS2_fjLj128EEEEELb1ELb1ELb1ELb1EEEvNS_9BwdParamsE --------------------------
	.section	.text._ZN10layer_norm13ln_bwd_kernelINS_13Kernel_traitsI6__halfS2_fS2_fjLj1536ELj1ELj1ELj4ELj8ENS_18Kernel_traits_baseILj1536ES2_S2_fS2_fjLj128EEEEELb1ELb1ELb1ELb1EEEvNS_9BwdParamsE,"ax",@progbits
	.align	128
        .global         _ZN10layer_norm13ln_bwd_kernelINS_13Kernel_traitsI6__halfS2_fS2_fjLj1536ELj1ELj1ELj4ELj8ENS_18Kernel_traits_baseILj1536ES2_S2_fS2_fjLj128EEEEELb1ELb1ELb1ELb1EEEvNS_9BwdParamsE
        .type           _ZN10layer_norm13ln_bwd_kernelINS_13Kernel_traitsI6__halfS2_fS2_fjLj1536ELj1ELj1ELj4ELj8ENS_18Kernel_traits_baseILj1536ES2_S2_fS2_fjLj128EEEEELb1ELb1ELb1ELb1EEEvNS_9BwdParamsE,@function
        .size           _ZN10layer_norm13ln_bwd_kernelINS_13Kernel_traitsI6__halfS2_fS2_fjLj1536ELj1ELj1ELj4ELj8ENS_18Kernel_traits_baseILj1536ES2_S2_fS2_fjLj128EEEEELb1ELb1ELb1ELb1EEEvNS_9BwdParamsE,(.L_x_6791 - _ZN10layer_norm13ln_bwd_kernelINS_13Kernel_traitsI6__halfS2_fS2_fjLj1536ELj1ELj1ELj4ELj8ENS_18Kernel_traits_baseILj1536ES2_S2_fS2_fjLj128EEEEELb1ELb1ELb1ELb1EEEvNS_9BwdParamsE)
        .other          _ZN10layer_norm13ln_bwd_kernelINS_13Kernel_traitsI6__halfS2_fS2_fjLj1536ELj1ELj1ELj4ELj8ENS_18Kernel_traits_baseILj1536ES2_S2_fS2_fjLj128EEEEELb1ELb1ELb1ELb1EEEvNS_9BwdParamsE,@"STO_CUDA_ENTRY STV_DEFAULT"
_ZN10layer_norm13ln_bwd_kernelINS_13Kernel_traitsI6__halfS2_fS2_fjLj1536ELj1ELj1ELj4ELj8ENS_18Kernel_traits_baseILj1536ES2_S2_fS2_fjLj128EEEEELb1ELb1ELb1ELb1EEEvNS_9BwdParamsE:
.text._ZN10layer_norm13ln_bwd_kernelINS_13Kernel_traitsI6__halfS2_fS2_fjLj1536ELj1ELj1ELj4ELj8ENS_18Kernel_traits_baseILj1536ES2_S2_fS2_fjLj128EEEEELb1ELb1ELb1ELb1EEEvNS_9BwdParamsE:
        /* <DEDUP_REMOVED lines=38> */
[----:B----4-:R-:W-:Y:S01]  /*0260*/  IMAD.WIDE.U32 R2, R0, 0x8, R2 ;  /* 0x0000000800027825 */ /* 0x010fe200078e0002 */
[----:B------:R-:W4:Y:S02]  /*0270*/  LDCU.64 UR26, c[0x0][0x380] ;  /* 0x00007000ff1a77ac */ /* 0x000f240008000a00 */
[----:B------:R0:W5:Y:S04]  /*0280*/  LDG.E.64 R88, desc[UR22][R4.64+0x800] ;  /* 0x0008001604587981 */ /* 0x000168000c1e1b00 */
        /* <DEDUP_REMOVED lines=9> */
[----:B------:R-:W-:Y:S02]  /*0320*/  PRMT R87, R87, 0x5410, R87 ;  /* 0x0000541057577816 */ /* 0x000fe40000000057 */
[----:B------:R-:W-:Y:S02]  /*0330*/  PRMT R102, R102, 0x5410, R102 ;  /* 0x0000541066667816 */ /* 0x000fe40000000066 */
[----:B------:R-:W-:-:S02]  /*0340*/  PRMT R103, R103, 0x5410, R103 ;  /* 0x0000541067677816 */ /* 0x000fc40000000067 */
[----:B01--4-:R-:W-:-:S07]  /*0350*/  PRMT R104, R104, 0x5410, R104 ;  /* 0x0000541068687816 */ /* 0x013fce0000000068 */
.L_x_4805:
        /* <DEDUP_REMOVED lines=28> */
[----:B------:R-:W-:Y:S01]  /*0520*/  MOV R83, UR10 ;  /* 0x0000000a00537c02 */ /* 0x000fe20008000f00 */
[----:B------:R-:W-:Y:S01]  /*0530*/  UISETP.GE.AND UP3, UPT, UR20, 0x1, UPT ;  /* 0x000000011400788c */ /* 0x000fe2000bf66270 */
[----:B------:R-:W3:Y:S01]  /*0540*/  LDC.64 R76, c[0x0][0x3b0] ;  /* 0x0000ec00ff4c7b82 */ /* 0x000ee20000000a00 */
[----:B------:R-:W-:Y:S02]  /*0550*/  MOV R4, UR30 ;  /* 0x0000001e00047c02 */ /* 0x000fe40008000f00 */
[----:B------:R-:W-:Y:S02]  /*0560*/  MOV R7, UR9 ;  /* 0x0000000900077c02 */ /* 0x000fe40008000f00 */
[----:B------:R-:W-:-:S05]  /*0570*/  MOV R5, UR31 ;  /* 0x0000001f00057c02 */ /* 0x000fca0008000f00 */
[----:B------:R4:W3:Y:S01]  /*0580*/  LDG.E R0, desc[UR22][R4.64] ;  /* 0x0000001604007981 */ /* 0x0008e2000c1e1900 */
        /* <DEDUP_REMOVED lines=9> */
[----:B------:R-:W-:-:S02]  /*0620*/  IMAD.WIDE.U32 R70, R71, 0x8, R72 ;  /* 0x0000000847467825 */ /* 0x000fc400078e0048 */
[----:B------:R-:W2:Y:S02]  /*0630*/  LDG.E.128 R8, desc[UR22][R8.64] ;  /* 0x0000001608087981 */ /* 0x000ea4000c1e1d00 */
[----:B------:R-:W-:Y:S02]  /*0640*/  IMAD.WIDE.U32 R72, R7, 0x8, R72 ;  /* 0x0000000807487825 */ /* 0x000fe400078e0048 */
[----:B------:R-:W2:Y:S02]  /*0650*/  LDG.E.64 R70, desc[UR22][R70.64] ;  /* 0x0000001646467981 */ /* 0x000ea4000c1e1b00 */
[--C-:B------:R-:W-:Y:S02]  /*0660*/  IMAD.WIDE.U32 R12, R101, 0x10, R2.reuse ;  /* 0x00000010650c7825 */ /* 0x100fe400078e0002 */
[----:B------:R-:W2:Y:S02]  /*0670*/  LDG.E.64 R72, desc[UR22][R72.64] ;  /* 0x0000001648487981 */ /* 0x000ea4000c1e1b00 */
[----:B----4-:R-:W-:-:S02]  /*0680*/  IMAD.WIDE.U32 R4, R85, 0x10, R2 ;  /* 0x0000001055047825 */ /* 0x010fc400078e0002 */
[----:B------:R-:W4:Y:S04]  /*0690*/  LDG.E.128 R12, desc[UR22][R12.64] ;  /* 0x000000160c0c7981 */ /* 0x000f28000c1e1d00 */
[----:B------:R-:W4:Y:S01]  /*06a0*/  LDG.E.128 R4, desc[UR22][R4.64] ;  /* 0x0000001604047981 */ /* 0x000f22000c1e1d00 */
        /* <DEDUP_REMOVED lines=8> */
[----:B---3--:R-:W-:-:S05]  /*0730*/  IMAD.WIDE.U32 R110, R75, 0x4, R76 ;  /* 0x000000044b6e7825 */ /* 0x008fca00078e004c */
[----:B------:R-:W5:Y:S01]  /*0740*/  LDG.E R107, desc[UR22][R110.64] ;  /* 0x000000166e6b7981 */ /* 0x000f62000c1e1900 */
[----:B------:R-:W-:-:S04]  /*0750*/  ISETP.NE.U32.AND P0, PT, RZ, UR4, PT ;  /* 0x00000004ff007c0c */ /* 0x000fc8000bf05070 */
[----:B------:R-:W-:-:S13]  /*0760*/  ISETP.NE.AND.EX P0, PT, RZ, UR5, PT, P0 ;  /* 0x00000005ff007c0c */ /* 0x000fda000bf05300 */
[----:B------:R-:W0:Y:S08]  /*0770*/  @P0 LDC.64 R78, c[0x0][0x438] ;  /* 0x00010e00ff4e0b82 */ /* 0x000e300000000a00 */
[----:B------:R-:W1:Y:S08]  /*0780*/  @P0 LDC.64 R80, c[0x0][0x438] ;  /* 0x00010e00ff500b82 */ /* 0x000e700000000a00 */
[----:B------:R-:W3:Y:S01]  /*0790*/  @P0 LDC.64 R2, c[0x0][0x438] ;  /* 0x00010e00ff020b82 */ /* 0x000ee20000000a00 */
[----:B------:R-:W-:Y:S01]  /*07a0*/  IADD3 R105, PT, PT, R75, 0x80, RZ ;  /* 0x000000804b697810 */ /* 0x000fe20007ffe0ff */
[----:B0-----:R-:W-:Y:S01]  /*07b0*/  @P0 IMAD.WIDE.U32 R78, R83, 0x10, R78 ;  /* 0x00000010534e0825 */ /* 0x001fe200078e004e */
[----:B------:R-:W-:-:S04]  /*07c0*/  IADD3 R113, PT, PT, R75, 0x100, RZ ;  /* 0x000001004b717810 */ /* 0x000fc80007ffe0ff */
[----:B------:R-:W5:Y:S01]  /*07d0*/  @P0 LDG.E.128 R24, desc[UR22][R78.64] ;  /* 0x000000164e180981 */ /* 0x000f62000c1e1d00 */
[----:B-1----:R-:W-:-:S05]  /*07e0*/  @P0 IMAD.WIDE.U32 R80, R101, 0x10, R80 ;  /* 0x0000001065500825 */ /* 0x002fca00078e0050 */
[----:B------:R0:W5:Y:S01]  /*07f0*/  @P0 LDG.E.128 R20, desc[UR22][R80.64] ;  /* 0x0000001650140981 */ /* 0x000162000c1e1d00 */
[----:B---3--:R-:W-:-:S05]  /*0800*/  @P0 IMAD.WIDE.U32 R82, R85, 0x10, R2 ;  /* 0x0000001055520825 */ /* 0x008fca00078e0002 */
[----:B------:R-:W5:Y:S01]  /*0810*/  @P0 LDG.E.128 R16, desc[UR22][R82.64] ;  /* 0x0000001652100981 */ /* 0x000f62000c1e1d00 */
[----:B------:R-:W-:Y:S01]  /*0820*/  ISETP.NE.AND P0, PT, RZ, UR28, PT ;  /* 0x0000001cff007c0c */ /* 0x000fe2000bf05270 */
[----:B------:R-:W-:-:S04]  /*0830*/  IMAD.WIDE.U32 R74, R105, 0x4, R76 ;  /* 0x00000004694a7825 */ /* 0x000fc800078e004c */
[----:B------:R-:W-:Y:S01]  /*0840*/  IMAD.WIDE.U32 R76, R113, 0x4, R76 ;  /* 0x00000004714c7825 */ /* 0x000fe200078e004c */
[----:B------:R-:W5:Y:S04]  /*0850*/  LDG.E R106, desc[UR22][R74.64] ;  /* 0x000000164a6a7981 */ /* 0x000f68000c1e1900 */
[----:B------:R1:W5:Y:S02]  /*0860*/  LDG.E R2, desc[UR22][R76.64] ;  /* 0x000000164c027981 */ /* 0x000364000c1e1900 */
[----:B0----5:R-:W-:Y:S01]  /*0870*/  HADD2.F32 R80, -RZ, R94.H0_H0 ;  /* 0x2000005eff507230 */ /* 0x021fe20000004100 */
[----:B------:R-:W-:-:S05]  /*0880*/  SHF.R.U64 R81, R94, 0x10, R95 ;  /* 0x000000105e517819 */ /* 0x000fca000000125f */
[----:B------:R-:W-:Y:S01]  /*0890*/  HADD2.F32 R81, -RZ, R81.H0_H0 ;  /* 0x20000051ff517230 */ /* 0x000fe20000004100 */
[----:B------:R-:W-:Y:S02]  /*08a0*/  FSEL R86, R0, RZ, !P0 ;  /* 0x000000ff00567208 */ /* 0x000fe40004000000 */
[----:B--2---:R-:W-:-:S03]  /*08b0*/  MOV R85, R68 ;  /* 0x0000004400557202 */ /* 0x004fc60000000f00 */
[C---:B------:R-:W-:Y:S01]  /*08c0*/  FADD.FTZ R3, -R86.reuse, R8 ;  /* 0x0000000856037221 */ /* 0x040fe20000010100 */
[C---:B------:R-:W-:Y:S01]  /*08d0*/  FADD.FTZ R8, -R86.reuse, R10 ;  /* 0x0000000a56087221 */ /* 0x040fe20000010100 */
[C---:B------:R-:W-:Y:S01]  /*08e0*/  FADD.FTZ R84, -R86.reuse, R9 ;  /* 0x0000000956547221 */ /* 0x040fe20000010100 */
[----:B------:R-:W-:Y:S01]  /*08f0*/  FADD.FTZ R10, -R86, R11 ;  /* 0x0000000b560a7221 */ /* 0x000fe20000010100 */
[--C-:B------:R-:W-:Y:S02]  /*0900*/  SHF.R.U64 R100, R68, 0x10, R69.reuse ;  /* 0x0000001044647819 */ /* 0x100fe40000001245 */
[----:B-1----:R-:W-:Y:S02]  /*0910*/  MOV R77, R69 ;  /* 0x00000045004d7202 */ /* 0x002fe40000000f00 */
[----:B------:R-:W-:Y:S02]  /*0920*/  SHF.R.U32.HI R9, RZ, 0x10, R69 ;  /* 0x00000010ff097819 */ /* 0x000fe40000011645 */
[----:B------:R-:W-:-:S02]  /*0930*/  MOV R11, R70 ;  /* 0x00000046000b7202 */ /* 0x000fc40000000f00 */
[----:B------:R-:W-:Y:S02]  /*0940*/  SHF.R.U64 R75, R70, 0x10, R71 ;  /* 0x00000010464b7819 */ /* 0x000fe40000001247 */
[----:B------:R-:W-:Y:S02]  /*0950*/  MOV R70, R72 ;  /* 0x0000004800467202 */ /* 0x000fe40000000f00 */
[----:B------:R-:W-:Y:S01]  /*0960*/  SHF.R.U64 R69, R72, 0x10, R73 ;  /* 0x0000001048457819 */ /* 0x000fe20000001249 */
[C---:B----4-:R-:W-:Y:S01]  /*0970*/  FADD.FTZ R72, -R86.reuse, R14 ;  /* 0x0000000e56487221 */ /* 0x050fe20000010100 */
[----:B------:R-:W-:Y:S01]  /*0980*/  FADD.FTZ R76, -R86, R15 ;  /* 0x0000000f564c7221 */ /* 0x000fe20000010100 */
[----:B------:R-:W-:Y:S01]  /*0990*/  HADD2.F32 R14, -RZ, R90.H0_H0 ;  /* 0x2000005aff0e7230 */ /* 0x000fe20000004100 */
[----:B------:R-:W-:Y:S01]  /*09a0*/  SHF.R.U64 R15, R90, 0x10, R91 ;  /* 0x000000105a0f7819 */ /* 0x000fe2000000125b */
[----:B------:R-:W-:Y:S02]  /*09b0*/  HADD2.F32 R85, -RZ, R85.H0_H0 ;  /* 0x20000055ff557230 */ /* 0x000fe40000004100 */
[C---:B------:R-:W-:Y:S01]  /*09c0*/  FADD.FTZ R79, -R86.reuse, R4 ;  /* 0x00000004564f7221 */ /* 0x040fe20000010100 */
[C---:B------:R-:W-:Y:S01]  /*09d0*/  FADD.FTZ R82, -R86.reuse, R5 ;  /* 0x0000000556527221 */ /* 0x040fe20000010100 */
[----:B------:R-:W-:Y:S01]  /*09e0*/  MOV R0, R73 ;  /* 0x0000004900007202 */ /* 0x000fe20000000f00 */
[----:B------:R-:W-:Y:S01]  /*09f0*/  FADD.FTZ R83, -R86, R6 ;  /* 0x0000000656537221 */ /* 0x000fe20000010100 */
[----:B------:R-:W-:Y:S01]  /*0a00*/  FMUL.FTZ R4, R14, R85 ;  /* 0x000000550e047220 */ /* 0x000fe20000410000 */
[----:B------:R-:W-:Y:S01]  /*0a10*/  SHF.R.U32.HI R68, RZ, 0x10, R73 ;  /* 0x00000010ff447819 */ /* 0x000fe20000011649 */
[----:B------:R-:W-:-:S02]  /*0a20*/  HADD2.F32 R5, -RZ, R15.H0_H0 ;  /* 0x2000000fff057230 */ /* 0x000fc40000004100 */
[----:B------:R-:W-:Y:S01]  /*0a30*/  FMUL.FTZ R6, R84, UR32 ;  /* 0x0000002054067c20 */ /* 0x000fe20008410000 */
[----:B------:R-:W-:Y:S01]  /*0a40*/  HADD2.F32 R14, -RZ, R100.H0_H0 ;  /* 0x20000064ff0e7230 */ /* 0x000fe20000004100 */
[----:B------:R-:W-:Y:S01]  /*0a50*/  SHF.R.U32.HI R73, RZ, 0x10, R91 ;  /* 0x00000010ff497819 */ /* 0x000fe2000001165b */
[C---:B------:R-:W-:Y:S01]  /*0a60*/  FADD.FTZ R12, -R86.reuse, R12 ;  /* 0x0000000c560c7221 */ /* 0x040fe20000010100 */
[----:B------:R-:W-:Y:S02]  /*0a70*/  FADD.FTZ R13, -R86, R13 ;  /* 0x0000000d560d7221 */ /* 0x000fe40000010100 */
[-C--:B------:R-:W-:Y:S01]  /*0a80*/  FMUL.FTZ R5, R5, R14.reuse ;  /* 0x0000000e05057220 */ /* 0x080fe20000410000 */
[----:B------:R-:W-:Y:S01]  /*0a90*/  FFMA.FTZ R29, R6, R14, R29 ;  /* 0x0000000e061d7223 */ /* 0x000fe2000001001d */
[----:B------:R-:W-:Y:S01]  /*0aa0*/  FADD.FTZ R53, R53, R14 ;  /* 0x0000000e35357221 */ /* 0x000fe20000010000 */
[----:B------:R-:W-:Y:S02]  /*0ab0*/  HADD2.F32 R14, -RZ, R73.H0_H0 ;  /* 0x20000049ff0e7230 */ /* 0x000fe40000004100 */
[----:B------:R-:W-:Y:S01]  /*0ac0*/  FADD.FTZ R86, -R86, R7 ;  /* 0x0000000756567221 */ /* 0x000fe20000010100 */
[----:B------:R-:W-:-:S02]  /*0ad0*/  HADD2.F32 R15, -RZ, R91.H0_H0 ;  /* 0x2000005bff0f7230 */ /* 0x000fc40000004100 */
[----:B------:R-:W-:Y:S01]  /*0ae0*/  FMUL.FTZ R7, R8, UR32 ;  /* 0x0000002008077c20 */ /* 0x000fe20008410000 */
[----:B------:R-:W-:Y:S02]  /*0af0*/  HADD2.F32 R77, -RZ, R77.H0_H0 ;  /* 0x2000004dff4d7230 */ /* 0x000fe40000004100 */
[----:B------:R-:W-:Y:S02]  /*0b00*/  HADD2.F32 R73, -RZ, R9.H0_H0 ;  /* 0x20000009ff497230 */ /* 0x000fe40000004100 */
[----:B------:R-:W-:Y:S01]  /*0b10*/  FMUL.FTZ R10, R10, UR32 ;  /* 0x000000200a0a7c20 */ /* 0x000fe20008410000 */
[-C--:B------:R-:W-:Y:S01]  /*0b20*/  FMUL.FTZ R8, R15, R77.reuse ;  /* 0x0000004d0f087220 */ /* 0x080fe20000410000 */
[----:B------:R-:W-:Y:S01]  /*0b30*/  FFMA.FTZ R30, R7, R77, R30 ;  /* 0x0000004d071e7223 */ /* 0x000fe2000001001e */
[----:B------:R-:W-:Y:S01]  /*0b40*/  FADD.FTZ R54, R54, R77 ;  /* 0x0000004d36367221 */ /* 0x000fe20000010000 */
[----:B------:R-:W-:Y:S01]  /*0b50*/  FMUL.FTZ R9, R14, R73 ;  /* 0x000000490e097220 */ /* 0x000fe20000410000 */
[----:B------:R-:W-:Y:S01]  /*0b60*/  HADD2.F32 R15, -RZ, R92.H0_H0 ;  /* 0x2000005cff0f7230 */ /* 0x000fe20000004100 */
[----:B------:R-:W-:Y:S01]  /*0b70*/  SHF.R.U64 R77, R92, 0x10, R93 ;  /* 0x000000105c4d7819 */ /* 0x000fe2000000125d */
[----:B------:R-:W-:-:S02]  /*0b80*/  HADD2.F32 R14, -RZ, R11.H0_H0 ;  /* 0x2000000bff0e7230 */ /* 0x000fc40000004100 */
[----:B------:R-:W-:Y:S01]  /*0b90*/  FMUL.FTZ R11, R12, UR32 ;  /* 0x000000200c0b7c20 */ /* 0x000fe20008410000 */
[----:B------:R-:W-:Y:S01]  /*0ba0*/  FFMA.FTZ R31, R10, R73, R31 ;  /* 0x000000490a1f7223 */ /* 0x000fe2000001001f */
[----:B------:R-:W-:Y:S01]  /*0bb0*/  FADD.FTZ R55, R55, R73 ;  /* 0x0000004937377221 */ /* 0x000fe20000010000 */
[----:B------:R-:W-:Y:S01]  /*0bc0*/  MOV R74, R71 ;  /* 0x00000047004a7202 */ /* 0x000fe20000000f00 */
[----:B------:R-:W-:Y:S02]  /*0bd0*/  HADD2.F32 R73, -RZ, R77.H0_H0 ;  /* 0x2000004dff497230 */ /* 0x000fe40000004100 */
[-C--:B------:R-:W-:Y:S01]  /*0be0*/  FMUL.FTZ R12, R15, R14.reuse ;  /* 0x0000000e0f0c7220 */ /* 0x080fe20000410000 */
[----:B------:R-:W-:Y:S02]  /*0bf0*/  HADD2.F32 R78, -RZ, R75.H0_H0 ;  /* 0x2000004bff4e7230 */ /* 0x000fe40000004100 */
[----:B------:R-:W-:Y:S01]  /*0c00*/  FADD.FTZ R48, R48, R14 ;  /* 0x0000000e30307221 */ /* 0x000fe20000010000 */
[----:B------:R-:W-:Y:S01]  /*0c10*/  FFMA.FTZ R60, R11, R14, R60 ;  /* 0x0000000e0b3c7223 */ /* 0x000fe2000001003c */
[----:B------:R-:W-:Y:S01]  /*0c20*/  SHF.R.U32.HI R71, RZ, 0x10, R71 ;  /* 0x00000010ff477819 */ /* 0x000fe20000011647 */
[----:B------:R-:W-:Y:S01]  /*0c30*/  FMUL.FTZ R14, R13, UR32 ;  /* 0x000000200d0e7c20 */ /* 0x000fe20008410000 */
[----:B------:R-:W-:Y:S01]  /*0c40*/  SHF.R.U32.HI R77, RZ, 0x10, R93 ;  /* 0x00000010ff4d7819 */ /* 0x000fe2000001165d */
[----:B------:R-:W-:Y:S01]  /*0c50*/  FMUL.FTZ R3, R3, UR32 ;  /* 0x0000002003037c20 */ /* 0x000fe20008410000 */
[-C--:B------:R-:W-:Y:S01]  /*0c60*/  FMUL.FTZ R13, R73, R78.reuse ;  /* 0x0000004e490d7220 */ /* 0x080fe20000410000 */
[----:B------:R-:W-:Y:S01]  /*0c70*/  FADD.FTZ R49, R49, R78 ;  /* 0x0000004e31317221 */ /* 0x000fe20000010000 */
[----:B------:R-:W-:Y:S01]  /*0c80*/  FFMA.FTZ R61, R14, R78, R61 ;  /* 0x0000004e0e3d7223 */ /* 0x000fe2000001003d */
[----:B------:R-:W-:Y:S01]  /*0c90*/  FMUL.FTZ R15, R72, UR32 ;  /* 0x00000020480f7c20 */ /* 0x000fe20008410000 */
[----:B------:R-:W-:-:S02]  /*0ca0*/  HADD2.F32 R78, -RZ, R93.H0_H0 ;  /* 0x2000005dff4e7230 */ /* 0x000fc40000004100 */
[----:B------:R-:W-:Y:S02]  /*0cb0*/  HADD2.F32 R73, -RZ, R74.H0_H0 ;  /* 0x2000004aff497230 */ /* 0x000fe40000004100 */
[----:B------:R-:W-:Y:S02]  /*0cc0*/  HADD2.F32 R72, -RZ, R71.H0_H0 ;  /* 0x20000047ff487230 */ /* 0x000fe40000004100 */
[----:B------:R-:W-:Y:S01]  /*0cd0*/  FMUL.FTZ R76, R76, UR32 ;  /* 0x000000204c4c7c20 */ /* 0x000fe20008410000 */
[----:B------:R-:W-:Y:S02]  /*0ce0*/  HADD2.F32 R77, -RZ, R77.H0_H0 ;  /* 0x2000004dff4d7230 */ /* 0x000fe40000004100 */
[----:B------:R-:W-:Y:S02]  /*0cf0*/  HADD2.F32 R71, -RZ, R70.H0_H0 ;  /* 0x20000046ff477230 */ /* 0x000fe40000004100 */
[----:B------:R-:W-:Y:S01]  /*0d00*/  FADD.FTZ R70, RZ, R4 ;  /* 0x00000004ff467221 */ /* 0x000fe20000010000 */
[----:B------:R-:W-:Y:S01]  /*0d10*/  FFMA.FTZ R75, R3, R4, RZ ;  /* 0x00000004034b7223 */ /* 0x000fe200000100ff */
[-C--:B------:R-:W-:Y:S01]  /*0d20*/  FMUL.FTZ R78, R78, R73.reuse ;  /* 0x000000494e4e7220 */ /* 0x080fe20000410000 */
[----:B------:R-:W-:Y:S01]  /*0d30*/  FADD.FTZ R50, R50, R73 ;  /* 0x0000004932327221 */ /* 0x000fe20000010000 */
[----:B------:R-:W-:Y:S01]  /*0d40*/  FFMA.FTZ R62, R15, R73, R62 ;  /* 0x000000490f3e7223 */ /* 0x000fe2000001003e */
[-C--:B------:R-:W-:Y:S01]  /*0d50*/  FMUL.FTZ R77, R77, R72.reuse ;  /* 0x000000484d4d7220 */ /* 0x080fe20000410000 */
[----:B------:R-:W-:Y:S01]  /*0d60*/  FADD.FTZ R51, R51, R72 ;  /* 0x0000004833337221 */ /* 0x000fe20000010000 */
        /* <DEDUP_REMOVED lines=9> */
[----:B------:R-:W-:-:S02]  /*0e00*/  HADD2.F32 R74, -RZ, R69.H0_H0 ;  /* 0x20000045ff4a7230 */ /* 0x000fc40000004100 */
[----:B------:R-:W-:Y:S01]  /*0e10*/  FADD.FTZ R69, R9, R70 ;  /* 0x0000004609457221 */ /* 0x000fe20000010000 */
[----:B------:R-:W-:-:S03]  /*0e20*/  FFMA.FTZ R72, R10, R9, R71 ;  /* 0x000000090a487223 */ /* 0x000fc60000010047 */
        /* <DEDUP_REMOVED lines=10> */
[----:B------:R-:W-:Y:S01]  /*0ed0*/  SHF.R.U32.HI R85, RZ, 0x10, R95 ;  /* 0x00000010ff557819 */ /* 0x000fe2000001165f */
[----:B------:R-:W-:Y:S02]  /*0ee0*/  HADD2.F32 R73, -RZ, R0.H0_H0 ;  /* 0x20000000ff497230 */ /* 0x000fe40000004100 */
[----:B------:R-:W-:Y:S01]  /*0ef0*/  FMUL.FTZ R81, R81, R74 ;  /* 0x0000004a51517220 */ /* 0x000fe20000410000 */
[----:B------:R-:W-:-:S02]  /*0f00*/  HADD2.F32 R84, -RZ, R95.H0_H0 ;  /* 0x2000005fff547230 */ /* 0x000fc40000004100 */
[----:B------:R-:W-:Y:S01]  /*0f10*/  FADD.FTZ R0, R80, R69 ;  /* 0x0000004550007221 */ /* 0x000fe20000010000 */
[----:B------:R-:W-:Y:S01]  /*0f20*/  FMUL.FTZ R82, R82, UR32 ;  /* 0x0000002052527c20 */ /* 0x000fe20008410000 */
[----:B------:R-:W-:Y:S01]  /*0f30*/  FFMA.FTZ R69, R79, R80, R70 ;  /* 0x000000504f457223 */ /* 0x000fe20000010046 */
[----:B------:R-:W-:Y:S02]  /*0f40*/  HADD2.F32 R85, -RZ, R85.H0_H0 ;  /* 0x20000055ff557230 */ /* 0x000fe40000004100 */
[----:B------:R-:W-:Y:S01]  /*0f50*/  FADD.FTZ R71, R0, R81 ;  /* 0x0000005100477221 */ /* 0x000fe20000010000 */
[----:B------:R-:W-:Y:S02]  /*0f60*/  HADD2.F32 R72, -RZ, R68.H0_H0 ;  /* 0x20000044ff487230 */ /* 0x000fe40000004100 */
[----:B------:R-:W-:Y:S01]  /*0f70*/  FMUL.FTZ R83, R83, UR32 ;  /* 0x0000002053537c20 */ /* 0x000fe20008410000 */
[----:B------:R-:W-:Y:S01]  /*0f80*/  FMUL.FTZ R84, R84, R73 ;  /* 0x0000004954547220 */ /* 0x000fe20000410000 */
        /* <DEDUP_REMOVED lines=14> */
.L_x_4667:
        /* <DEDUP_REMOVED lines=13> */
.L_x_4669:
        /* <DEDUP_REMOVED lines=8> */
[----:B------:R-:W-:-:S02]  /*11c0*/  MOV R0, RZ ;  /* 0x000000ff00007202 */ /* 0x000fc40000000f00 */
[----:B------:R-:W-:Y:S01]  /*11d0*/  MOV R74, RZ ;  /* 0x000000ff004a7202 */ /* 0x000fe20000000f00 */
        /* <DEDUP_REMOVED lines=25> */
.L_x_4668:
[----:B01----:R-:W0:Y:S01]  /*1370*/  SHFL.DOWN PT, R69, R0, 0x10, 0x1f ;  /* 0x0a001f0000457f89 */ /* 0x003e2200000e0000 */
        /* <DEDUP_REMOVED lines=31> */
.L_x_4671:
[----:B------:R-:W-:Y:S05]  /*1570*/  BSYNC.RECONVERGENT B0 ;  /* 0x0000000000007941 */ /* 0x000fea0003800200 */
.L_x_4670:
        /* <DEDUP_REMOVED lines=66> */
.L_x_4676:
[----:B------:R-:W-:Y:S05]  /*19a0*/  BSYNC.RECONVERGENT B0 ;  /* 0x0000000000007941 */ /* 0x000fea0003800200 */
.L_x_4675:
[----:B------:R-:W-:Y:S01]  /*19b0*/  FADD.FTZ R69, R40, R69 ;  /* 0x0000004528457221 */ /* 0x000fe20000010000 */
[----:B------:R-:W-:Y:S01]  /*19c0*/  BSSY.RECONVERGENT B0, `(.L_x_4677) ;  /* 0x000000c000007945 */ /* 0x000fe20003800200 */
[----:B------:R-:W-:-:S03]  /*19d0*/  HFMA2 R40, -RZ, RZ, 0, 0 ;  /* 0x00000000ff287431 */ /* 0x000fc600000001ff */
        /* <DEDUP_REMOVED lines=10> */
.L_x_4678:
[----:B------:R-:W-:Y:S05]  /*1a80*/  BSYNC.RECONVERGENT B0 ;  /* 0x0000000000007941 */ /* 0x000fea0003800200 */
.L_x_4677:
[----:B------:R-:W-:Y:S02]  /*1a90*/  F2FP.F16.F32.PACK_AB R68, RZ, R40 ;  /* 0x00000028ff44723e */ /* 0x000fe400000000ff */
[----:B------:R-:W-:Y:S02]  /*1aa0*/  MOV R40, R69 ;  /* 0x0000004500287202 */ /* 0x000fe40000000f00 */
[----:B------:R-:W-:-:S07]  /*1ab0*/  PRMT R104, R68, 0x7610, R104 ;  /* 0x0000761044687816 */ /* 0x000fce0000000068 */
.L_x_4674:
        /* <DEDUP_REMOVED lines=14> */
.L_x_4681:
[----:B------:R-:W-:Y:S05]  /*1ba0*/  BSYNC.RECONVERGENT B0 ;  /* 0x0000000000007941 */ /* 0x000fea0003800200 */
.L_x_4680:
        /* <DEDUP_REMOVED lines=13> */
.L_x_4683:
[----:B------:R-:W-:Y:S05]  /*1c80*/  BSYNC.RECONVERGENT B0 ;  /* 0x0000000000007941 */ /* 0x000fea0003800200 */
.L_x_4682:
[----:B------:R-:W-:Y:S02]  /*1c90*/  F2FP.F16.F32.PACK_AB R69, RZ, R41 ;  /* 0x00000029ff45723e */ /* 0x000fe400000000ff */
[----:B------:R-:W-:Y:S02]  /*1ca0*/  MOV R41, R68 ;  /* 0x0000004400297202 */ /* 0x000fe40000000f00 */
[----:B------:R-:W-:-:S07]  /*1cb0*/  PRMT R87, R69, 0x7610, R87 ;  /* 0x0000761045577816 */ /* 0x000fce0000000057 */
.L_x_4679:
        /* <DEDUP_REMOVED lines=14> */
.L_x_4686:
[----:B------:R-:W-:Y:S05]  /*1da0*/  BSYNC.RECONVERGENT B0 ;  /* 0x0000000000007941 */ /* 0x000fea0003800200 */
.L_x_4685:
        /* <DEDUP_REMOVED lines=13> */
.L_x_4688:
[----:B------:R-:W-:Y:S05]  /*1e80*/  BSYNC.RECONVERGENT B0 ;  /* 0x0000000000007941 */ /* 0x000fea0003800200 */
.L_x_4687:
[----:B------:R-:W-:Y:S02]  /*1e90*/  F2FP.F16.F32.PACK_AB R68, RZ, R42 ;  /* 0x0000002aff44723e */ /* 0x000fe400000000ff */
[----:B------:R-:W-:Y:S02]  /*1ea0*/  MOV R42, R69 ;  /* 0x00000045002a7202 */ /* 0x000fe40000000f00 */
[----:B------:R-:W-:-:S07]  /*1eb0*/  PRMT R102, R68, 0x7610, R102 ;  /* 0x0000761044667816 */ /* 0x000fce0000000066 */
.L_x_4684:
        /* <DEDUP_REMOVED lines=14> */
.L_x_4691:
[----:B------:R-:W-:Y:S05]  /*1fa0*/  BSYNC.RECONVERGENT B0 ;  /* 0x0000000000007941 */ /* 0x000fea0003800200 */
.L_x_4690:
        /* <DEDUP_REMOVED lines=13> */
.L_x_4693:
[----:B------:R-:W-:Y:S05]  /*2080*/  BSYNC.RECONVERGENT B0 ;  /* 0x0000000000007941 */ /* 0x000fea0003800200 */
.L_x_4692:
[----:B------:R-:W-:Y:S02]  /*2090*/  F2FP.F16.F32.PACK_AB R69, RZ, R43 ;  /* 0x0000002bff45723e */ /* 0x000fe400000000ff */
[----:B------:R-:W-:Y:S02]  /*20a0*/  MOV R43, R68 ;  /* 0x00000044002b7202 */ /* 0x000fe40000000f00 */
[----:B------:R-:W-:Y:S01]  /*20b0*/  PRMT R103, R69, 0x7610, R103 ;  /* 0x0000761045677816 */ /* 0x000fe20000000067 */
[----:B------:R-:W-:Y:S06]  /*20c0*/  BRA `(.L_x_4689) ;  /* 0x0000001000787947 */ /* 0x000fec0003800000 */
.L_x_4673:
        /* <DEDUP_REMOVED lines=14> */
.L_x_4696:
[----:B------:R-:W-:Y:S05]  /*21b0*/  BSYNC.RECONVERGENT B0 ;  /* 0x0000000000007941 */ /* 0x000fea0003800200 */
.L_x_4695:
        /* <DEDUP_REMOVED lines=13> */
.L_x_4698:
[----:B------:R-:W-:Y:S05]  /*2290*/  BSYNC.RECONVERGENT B0 ;  /* 0x0000000000007941 */ /* 0x000fea0003800200 */
.L_x_4697:
[----:B------:R-:W-:Y:S02]  /*22a0*/  F2FP.F16.F32.PACK_AB R64, RZ, R40 ;  /* 0x00000028ff40723e */ /* 0x000fe400000000ff */
[----:B------:R-:W-:Y:S02]  /*22b0*/  MOV R40, R65 ;  /* 0x0000004100287202 */ /* 0x000fe40000000f00 */
[----:B------:R-:W-:-:S07]  /*22c0*/  PRMT R104, R64, 0x7610, R104 ;  /* 0x0000761040687816 */ /* 0x000fce0000000068 */
.L_x_4694:
        /* <DEDUP_REMOVED lines=14> */
.L_x_4701:
[----:B------:R-:W-:Y:S05]  /*23b0*/  BSYNC.RECONVERGENT B0 ;  /* 0x0000000000007941 */ /* 0x000fea0003800200 */
.L_x_4700:
        /* <DEDUP_REMOVED lines=13> */
.L_x_4703:
[----:B------:R-:W-:Y:S05]  /*2490*/  BSYNC.RECONVERGENT B0 ;  /* 0x0000000000007941 */ /* 0x000fea0003800200 */
.L_x_4702:
[----:B------:R-:W-:Y:S02]  /*24a0*/  F2FP.F16.F32.PACK_AB R65, RZ, R41 ;  /* 0x00000029ff41723e */ /* 0x000fe400000000ff */
[----:B------:R-:W-:Y:S02]  /*24b0*/  MOV R41, R64 ;  /* 0x0000004000297202 */ /* 0x000fe40000000f00 */
[----:B------:R-:W-:-:S07]  /*24c0*/  PRMT R87, R65, 0x7610, R87 ;  /* 0x0000761041577816 */ /* 0x000fce0000000057 */
.L_x_4699:
        /* <DEDUP_REMOVED lines=14> */
.L_x_4706:
[----:B------:R-:W-:Y:S05]  /*25b0*/  BSYNC.RECONVERGENT B0 ;  /* 0x0000000000007941 */ /* 0x000fea0003800200 */
.L_x_4705:
        /* <DEDUP_REMOVED lines=13> */
.L_x_4708:
[----:B------:R-:W-:Y:S05]  /*2690*/  BSYNC.RECONVERGENT B0 ;  /* 0x0000000000007941 */ /* 0x000fea0003800200 */
.L_x_4707:
[----:B------:R-:W-:Y:S02]  /*26a0*/  F2FP.F16.F32.PACK_AB R64, RZ, R42 ;  /* 0x0000002aff40723e */ /* 0x000fe400000000ff */
[----:B------:R-:W-:Y:S02]  /*26b0*/  MOV R42, R65 ;  /* 0x00000041002a7202 */ /* 0x000fe40000000f00 */
[----:B------:R-:W-:-:S07]  /*26c0*/  PRMT R102, R64, 0x7610, R102 ;  /* 0x0000761040667816 */ /* 0x000fce0000000066 */
.L_x_4704:
        /* <DEDUP_REMOVED lines=19> */
[----:B-----5:R-:W-:-:S13]  /*2800*/  ISETP.GE.U32.AND P0, PT, R107, 0x1000000, PT ;  /* 0x010000006b00780c */ /* 0x020fda0003f06070 */
[----:B------:R-:W0:Y:S01]  /*2810*/  @P0 LDC.64 R68, c[0x0][0x408] ;  /* 0x00010200ff440b82 */ /* 0x000e220000000a00 */
[----:B------:R-:W-:-:S07]  /*2820*/  @P0 HADD2.F32 R73, -RZ, R104.H1_H1 ;  /* 0x30000068ff490230 */ /* 0x000fce0000004100 */
[----:B------:R-:W1:Y:S01]  /*2830*/  @P0 LDC.64 R70, c[0x0][0x408] ;  /* 0x00010200ff460b82 */ /* 0x000e620000000a00 */
[C---:B0-----:R-:W-:Y:S01]  /*2840*/  @P0 FMUL.FTZ R75, R100.reuse, R69 ;  /* 0x00000045644b0220 */ /* 0x041fe20000410000 */
[----:B-1----:R-:W-:-:S03]  /*2850*/  @P0 FMUL.FTZ R71, R100, R71 ;  /* 0x0000004764470220 */ /* 0x002fc60000410000 */
[----:B------:R-:W-:Y:S01]  /*2860*/  @P0 FMUL.FTZ R100, R75, R68 ;  /* 0x000000444b640220 */ /* 0x000fe20000410000 */
[----:B------:R-:W-:Y:S01]  /*2870*/  CS2R R68, SRZ ;  /* 0x0000000000447805 */ /* 0x000fe2000001ff00 */
[----:B------:R-:W-:Y:S01]  /*2880*/  @P0 FMUL.FTZ R70, R71, R70 ;  /* 0x0000004647460220 */ /* 0x000fe20000410000 */
[----:B------:R-:W-:Y:S02]  /*2890*/  @P0 HADD2.F32 R71, -RZ, R109.H0_H0 ;  /* 0x2000006dff470230 */ /* 0x000fe40000004100 */
[----:B------:R-:W-:-:S03]  /*28a0*/  @P0 FMUL.FTZ R69, R73, R100 ;  /* 0x0000006449450220 */ /* 0x000fc60000410000 */
[----:B------:R-:W-:Y:S02]  /*28b0*/  @P0 FMUL.FTZ R68, R71, R70 ;  /* 0x0000004647440220 */ /* 0x000fe40000410000 */
[----:B------:R-:W-:Y:S02]  /*28c0*/  F2FP.F16.F32.PACK_AB R69, RZ, R69 ;  /* 0x00000045ff45723e */ /* 0x000fe400000000ff */
[----:B------:R-:W-:Y:S02]  /*28d0*/  FADD.FTZ R43, R43, R68 ;  /* 0x000000442b2b7221 */ /* 0x000fe40000010000 */
[----:B------:R-:W-:Y:S01]  /*28e0*/  PRMT R103, R69, 0x7610, R103 ;  /* 0x0000761045677816 */ /* 0x000fe20000000067 */
[----:B------:R-:W-:Y:S06]  /*28f0*/  BRA `(.L_x_4689) ;  /* 0x00000008006c7947 */ /* 0x000fec0003800000 */
.L_x_4672:
        /* <DEDUP_REMOVED lines=9> */
[----:B------:R-:W-:Y:S02]  /*2990*/  @P0 HADD2.F32 R73, -RZ, R96.H0_H0 ;  /* 0x20000060ff490230 */ /* 0x000fe40000004100 */
[----:B------:R-:W-:Y:S01]  /*29a0*/  @P1 FADD.FTZ R69, R4, -R69 ;  /* 0x8000004504451221 */ /* 0x000fe20000010000 */
[----:B------:R-:W-:-:S03]  /*29b0*/  @P0 HADD2.F32 R71, -RZ, R108.H0_H0 ;  /* 0x2000006cff470230 */ /* 0x000fc60000004100 */
[----:B------:R-:W-:Y:S01]  /*29c0*/  @P1 FFMA.FTZ R68, R69, UR32, R24 ;  /* 0x0000002045441c23 */ /* 0x000fe20008010018 */
[----:B------:R-:W-:-:S03]  /*29d0*/  MOV R69, RZ ;  /* 0x000000ff00457202 */ /* 0x000fc60000000f00 */
[----:B------:R-:W-:-:S04]  /*29e0*/  FMUL.FTZ R68, R68, UR25 ;  /* 0x0000001944447c20 */ /* 0x000fc80008410000 */
[----:B------:R-:W-:-:S04]  /*29f0*/  FMUL.FTZ R68, R68, UR24 ;  /* 0x0000001844447c20 */ /* 0x000fc80008410000 */
[-C--:B------:R-:W-:Y:S01]  /*2a00*/  @P0 FMUL.FTZ R70, R73, R68.reuse ;  /* 0x0000004449460220 */ /* 0x080fe20000410000 */
[----:B------:R-:W-:-:S04]  /*2a10*/  @P0 FMUL.FTZ R69, R71, R68 ;  /* 0x0000004447450220 */ /* 0x000fc80000410000 */
[----:B------:R-:W-:Y:S01]  /*2a20*/  F2FP.F16.F32.PACK_AB R70, RZ, R70 ;  /* 0x00000046ff46723e */ /* 0x000fe200000000ff */
[----:B------:R-:W-:-:S03]  /*2a30*/  FADD.FTZ R40, R40, R69 ;  /* 0x0000004528287221 */ /* 0x000fc60000010000 */
[----:B------:R-:W-:-:S07]  /*2a40*/  PRMT R104, R70, 0x7610, R104 ;  /* 0x0000761046687816 */ /* 0x000fce0000000068 */
.L_x_4710:
[----:B------:R-:W-:Y:S05]  /*2a50*/  BRA.U !UP3, `(.L_x_4711) ;  /* 0x000000010b407547 */ /* 0x000fea000b800000 */
[----:B------:R-:W-:Y:S02]  /*2a60*/  PLOP3.LUT P1, PT, PT, PT, UP2, 0x80, 0x8 ;  /* 0x000000000008781c */ /* 0x000fe40003f2f028 */
[----:B-----5:R-:W-:Y:S02]  /*2a70*/  LOP3.LUT P0, RZ, R107, 0xff00, RZ, 0xc0, !PT ;  /* 0x0000ff006bff7812 */ /* 0x020fe4000780c0ff */
[----:B------:R-:W-:-:S09]  /*2a80*/  MOV R68, R25 ;  /* 0x0000001900447202 */ /* 0x000fd20000000f00 */
[----:B------:R-:W-:Y:S02]  /*2a90*/  @P1 FFMA.FTZ R70, R6, UR11, R74 ;  /* 0x0000000b06461c23 */ /* 0x000fe4000801004a */
[----:B------:R-:W-:Y:S02]  /*2aa0*/  @P0 HADD2.F32 R73, -RZ, R103.H1_H1 ;  /* 0x30000067ff490230 */ /* 0x000fe40000004100 */
[----:B------:R-:W-:Y:S01]  /*2ab0*/  @P1 FADD.FTZ R70, R5, -R70 ;  /* 0x8000004605461221 */ /* 0x000fe20000010000 */
[----:B------:R-:W-:-:S03]  /*2ac0*/  @P0 HADD2.F32 R71, -RZ, R108.H1_H1 ;  /* 0x3000006cff470230 */ /* 0x000fc60000004100 */
[----:B------:R-:W-:-:S04]  /*2ad0*/  @P1 FFMA.FTZ R68, R70, UR32, R25 ;  /* 0x0000002046441c23 */ /* 0x000fc80008010019 */
        /* <DEDUP_REMOVED lines=8> */
.L_x_4711:
        /* <DEDUP_REMOVED lines=8> */
[----:B------:R-:W-:-:S03]  /*2be0*/  @P0 HADD2.F32 R71, -RZ, R109.H1_H1 ;  /* 0x3000006dff470230 */ /* 0x000fc60000004100 */
        /* <DEDUP_REMOVED lines=9> */
.L_x_4712:
[----:B------:R-:W-:Y:S05]  /*2c80*/  BRA.U !UP3, `(.L_x_4689) ;  /* 0x000000050b887547 */ /* 0x000fea000b800000 */
[----:B------:R-:W-:Y:S02]  /*2c90*/  PLOP3.LUT P1, PT, PT, PT, UP2, 0x80, 0x8 ;  /* 0x000000000008781c */ /* 0x000fe40003f2f028 */
[----:B-----5:R-:W-:Y:S02]  /*2ca0*/  ISETP.GE.U32.AND P0, PT, R107, 0x1000000, PT ;  /* 0x010000006b00780c */ /* 0x020fe40003f06070 */
[----:B------:R-:W-:-:S09]  /*2cb0*/  MOV R68, R27 ;  /* 0x0000001b00447202 */ /* 0x000fd20000000f00 */
[----:B------:R-:W-:Y:S02]  /*2cc0*/  @P1 FFMA.FTZ R70, R10, UR11, R74 ;  /* 0x0000000b0a461c23 */ /* 0x000fe4000801004a */
[----:B------:R-:W-:Y:S02]  /*2cd0*/  @P0 HADD2.F32 R73, -RZ, R104.H1_H1 ;  /* 0x30000068ff490230 */ /* 0x000fe40000004100 */
[----:B------:R-:W-:Y:S01]  /*2ce0*/  @P1 FADD.FTZ R70, R9, -R70 ;  /* 0x8000004609461221 */ /* 0x000fe20000010000 */
[----:B------:R-:W-:-:S03]  /*2cf0*/  @P0 HADD2.F32 R71, -RZ, R109.H0_H0 ;  /* 0x2000006dff470230 */ /* 0x000fc60000004100 */
        /* <DEDUP_REMOVED lines=10> */
.L_x_4709:
        /* <DEDUP_REMOVED lines=21> */
[----:B------:R-:W-:-:S07]  /*2ef0*/  @P0 HADD2.F32 R73, -RZ, R96.H0_H0 ;  /* 0x20000060ff490230 */ /* 0x000fce0000004100 */
        /* <DEDUP_REMOVED lines=12> */
.L_x_4713:
        /* <DEDUP_REMOVED lines=16> */
.L_x_4714:
[----:B------:R-:W-:Y:S05]  /*30c0*/  BRA.U !UP3, `(.L_x_4715) ;  /* 0x000000010b407547 */ /* 0x000fea000b800000 */
        /* <DEDUP_REMOVED lines=16> */
.L_x_4715:
        /* <DEDUP_REMOVED lines=8> */
[----:B------:R-:W-:-:S03]  /*3250*/  @P0 HADD2.F32 R71, -RZ, R109.H0_H0 ;  /* 0x2000006dff470230 */ /* 0x000fc60000004100 */
[-C--:B------:R-:W-:Y:S02]  /*3260*/  @P0 FMUL.FTZ R69, R73, R70.reuse ;  /* 0x0000004649450220 */ /* 0x080fe40000410000 */
[----:B------:R-:W-:-:S03]  /*3270*/  @P0 FMUL.FTZ R68, R71, R70 ;  /* 0x0000004647440220 */ /* 0x000fc60000410000 */
[----:B------:R-:W-:Y:S01]  /*3280*/  F2FP.F16.F32.PACK_AB R69, RZ, R69 ;  /* 0x00000045ff45723e */ /* 0x000fe200000000ff */
[----:B------:R-:W-:-:S03]  /*3290*/  FADD.FTZ R43, R43, R68 ;  /* 0x000000442b2b7221 */ /* 0x000fc60000010000 */
[----:B------:R-:W-:-:S07]  /*32a0*/  PRMT R103, R69, 0x7610, R103 ;  /* 0x0000761045677816 */ /* 0x000fce0000000067 */
.L_x_4689:
        /* <DEDUP_REMOVED lines=16> */
.L_x_4716:
        /* <DEDUP_REMOVED lines=9> */
.L_x_4717:
        /* <DEDUP_REMOVED lines=36> */
.L_x_4720:
        /* <DEDUP_REMOVED lines=16> */
.L_x_4721:
        /* <DEDUP_REMOVED lines=17> */
.L_x_4722:
        /* <DEDUP_REMOVED lines=9> */
[----:B------:R-:W-:Y:S02]  /*3920*/  @P1 FMUL.FTZ R69, R71, R70 ;  /* 0x0000004647451220 */ /* 0x000fe40000410000 */
[----:B------:R-:W-:-:S03]  /*3930*/  @P1 FMUL.FTZ R68, R100, R71 ;  /* 0x0000004764441220 */ /* 0x000fc60000410000 */
[----:B------:R-:W-:Y:S01]  /*3940*/  F2FP.F16.F32.PACK_AB R69, RZ, R69 ;  /* 0x00000045ff45723e */ /* 0x000fe200000000ff */
[----:B------:R-:W-:-:S03]  /*3950*/  FADD.FTZ R39, R39, R68 ;  /* 0x0000004427277221 */ /* 0x000fc60000010000 */
[----:B------:R-:W-:Y:S01]  /*3960*/  PRMT R103, R69, 0x7610, R103 ;  /* 0x0000761045677816 */ /* 0x000fe20000000067 */
[----:B------:R-:W-:Y:S06]  /*3970*/  BRA `(.L_x_4723) ;  /* 0x0000001400287947 */ /* 0x000fec0003800000 */
.L_x_4719:
[----:B------:R-:W-:Y:S05]  /*3980*/  BRA.U !UP3, `(.L_x_4724) ;  /* 0x000000010b447547 */ /* 0x000fea000b800000 */
[----:B------:R-:W-:Y:S01]  /*3990*/  PLOP3.LUT P2, PT, PT, PT, UP2, 0x80, 0x8 ;  /* 0x000000000008781c */ /* 0x000fe20003f4f028 */
[----:B-1----:R-:W-:Y:S01]  /*39a0*/  HFMA2 R70, -RZ, RZ, 0, 0 ;  /* 0x00000000ff467431 */ /* 0x002fe200000001ff */
[----:B-----5:R-:W-:Y:S02]  /*39b0*/  LOP3.LUT P1, RZ, R106, 0xff, RZ, 0xc0, !PT ;  /* 0x000000ff6aff7812 */ /* 0x020fe4000782c0ff */
[----:B0-----:R-:W-:-:S09]  /*39c0*/  MOV R68, R20 ;  /* 0x0000001400447202 */ /* 0x001fd20000000f00 */
        /* <DEDUP_REMOVED lines=13> */
.L_x_4724:
[----:B------:R-:W-:Y:S05]  /*3aa0*/  BRA.U !UP3, `(.L_x_4725) ;  /* 0x000000010b407547 */ /* 0x000fea000b800000 */
[----:B------:R-:W-:Y:S02]  /*3ab0*/  PLOP3.LUT P2, PT, PT, PT, UP2, 0x80, 0x8 ;  /* 0x000000000008781c */ /* 0x000fe40003f4f028 */
[----:B-----5:R-:W-:Y:S02]  /*3ac0*/  LOP3.LUT P1, RZ, R106, 0xff00, RZ, 0xc0, !PT ;  /* 0x0000ff006aff7812 */ /* 0x020fe4000782c0ff */
[----:B01----:R-:W-:-:S09]  /*3ad0*/  MOV R68, R21 ;  /* 0x0000001500447202 */ /* 0x003fd20000000f00 */
        /* <DEDUP_REMOVED lines=13> */
.L_x_4725:
        /* <DEDUP_REMOVED lines=18> */
.L_x_4726:
[----:B------:R-:W-:Y:S05]  /*3cd0*/  BRA.U !UP3, `(.L_x_4723) ;  /* 0x000000110b507547 */ /* 0x000fea000b800000 */
[----:B------:R-:W-:Y:S02]  /*3ce0*/  PLOP3.LUT P2, PT, PT, PT, UP2, 0x80, 0x8 ;  /* 0x000000000008781c */ /* 0x000fe40003f4f028 */
[----:B-----5:R-:W-:Y:S02]  /*3cf0*/  ISETP.GE.U32.AND P1, PT, R106, 0x1000000, PT ;  /* 0x010000006a00780c */ /* 0x020fe40003f26070 */
[----:B01----:R-:W-:-:S09]  /*3d00*/  MOV R68, R23 ;  /* 0x0000001700447202 */ /* 0x003fd20000000f00 */
        /* <DEDUP_REMOVED lines=14> */
.L_x_4718:
        /* <DEDUP_REMOVED lines=15> */
.L_x_4730:
[----:B------:R-:W-:Y:S05]  /*3ee0*/  BSYNC.RECONVERGENT B0 ;  /* 0x0000000000007941 */ /* 0x000fea0003800200 */
.L_x_4729:
        /* <DEDUP_REMOVED lines=13> */
.L_x_4732:
[----:B------:R-:W-:Y:S05]  /*3fc0*/  BSYNC.RECONVERGENT B0 ;  /* 0x0000000000007941 */ /* 0x000fea0003800200 */
.L_x_4731:
[----:B------:R-:W-:Y:S02]  /*3fd0*/  F2FP.F16.F32.PACK_AB R64, RZ, R36 ;  /* 0x00000024ff40723e */ /* 0x000fe400000000ff */
[----:B------:R-:W-:Y:S02]  /*3fe0*/  MOV R36, R65 ;  /* 0x0000004100247202 */ /* 0x000fe40000000f00 */
[----:B------:R-:W-:-:S07]  /*3ff0*/  PRMT R104, R64, 0x7610, R104 ;  /* 0x0000761040687816 */ /* 0x000fce0000000068 */
.L_x_4728:
[----:B------:R-:W-:Y:S05]  /*4000*/  BRA.U !UP3, `(.L_x_4733) ;  /* 0x000000010b7c7547 */ /* 0x000fea000b800000 */
[----:B-----5:R-:W-:Y:S01]  /*4010*/  LOP3.LUT P1, RZ, R106, 0xff00, RZ, 0xc0, !PT ;  /* 0x0000ff006aff7812 */ /* 0x020fe2000782c0ff */
[----:B------:R-:W-:Y:S01]  /*4020*/  BSSY.RECONVERGENT B0, `(.L_x_4734) ;  /* 0x000000c000007945 */ /* 0x000fe20003800200 */
[----:B0-----:R-:W-:-:S11]  /*4030*/  HFMA2 R64, -RZ, RZ, 0, 0 ;  /* 0x00000000ff407431 */ /* 0x001fd600000001ff */
        /* <DEDUP_REMOVED lines=10> */
.L_x_4735:
[----:B------:R-:W-:Y:S05]  /*40e0*/  BSYNC.RECONVERGENT B0 ;  /* 0x0000000000007941 */ /* 0x000fea0003800200 */
.L_x_4734:
        /* <DEDUP_REMOVED lines=13> */
.L_x_4737:
[----:B------:R-:W-:Y:S05]  /*41c0*/  BSYNC.RECONVERGENT B0 ;  /* 0x0000000000007941 */ /* 0x000fea0003800200 */
.L_x_4736:
[----:B------:R-:W-:Y:S02]  /*41d0*/  F2FP.F16.F32.PACK_AB R65, RZ, R37 ;  /* 0x00000025ff41723e */ /* 0x000fe400000000ff */
[----:B------:R-:W-:Y:S02]  /*41e0*/  MOV R37, R64 ;  /* 0x0000004000257202 */ /* 0x000fe40000000f00 */
[----:B------:R-:W-:-:S07]  /*41f0*/  PRMT R87, R65, 0x7610, R87 ;  /* 0x0000761041577816 */ /* 0x000fce0000000057 */
.L_x_4733:
        /* <DEDUP_REMOVED lines=14> */
.L_x_4740:
[----:B------:R-:W-:Y:S05]  /*42e0*/  BSYNC.RECONVERGENT B0 ;  /* 0x0000000000007941 */ /* 0x000fea0003800200 */
.L_x_4739:
        /* <DEDUP_REMOVED lines=13> */
.L_x_4742:
[----:B------:R-:W-:Y:S05]  /*43c0*/  BSYNC.RECONVERGENT B0 ;  /* 0x0000000000007941 */ /* 0x000fea0003800200 */
.L_x_4741:
[----:B------:R-:W-:Y:S02]  /*43d0*/  F2FP.F16.F32.PACK_AB R64, RZ, R38 ;  /* 0x00000026ff40723e */ /* 0x000fe400000000ff */
[----:B------:R-:W-:Y:S02]  /*43e0*/  MOV R38, R65 ;  /* 0x0000004100267202 */ /* 0x000fe40000000f00 */
[----:B------:R-:W-:-:S07]  /*43f0*/  PRMT R102, R64, 0x7610, R102 ;  /* 0x0000761040667816 */ /* 0x000fce0000000066 */
.L_x_4738:
        /* <DEDUP_REMOVED lines=32> */
[----:B------:R-:W-:Y:S01]  /*4600*/  FADD.FTZ R39, R39, R68 ;  /* 0x0000004427277221 */ /* 0x000fe20000010000 */
[----:B------:R-:W-:Y:S06]  /*4610*/  BRA `(.L_x_4723) ;  /* 0x0000000800007947 */ /* 0x000fec0003800000 */
.L_x_4727:
        /* <DEDUP_REMOVED lines=14> */
.L_x_4745:
[----:B------:R-:W-:Y:S05]  /*4700*/  BSYNC.RECONVERGENT B0 ;  /* 0x0000000000007941 */ /* 0x000fea0003800200 */
.L_x_4744:
        /* <DEDUP_REMOVED lines=13> */
.L_x_4747:
[----:B------:R-:W-:Y:S05]  /*47e0*/  BSYNC.RECONVERGENT B0 ;  /* 0x0000000000007941 */ /* 0x000fea0003800200 */
.L_x_4746:
[----:B------:R-:W-:Y:S02]  /*47f0*/  F2FP.F16.F32.PACK_AB R68, RZ, R36 ;  /* 0x00000024ff44723e */ /* 0x000fe400000000ff */
[----:B------:R-:W-:Y:S02]  /*4800*/  MOV R36, R69 ;  /* 0x0000004500247202 */ /* 0x000fe40000000f00 */
[----:B------:R-:W-:-:S07]  /*4810*/  PRMT R104, R68, 0x7610, R104 ;  /* 0x0000761044687816 */ /* 0x000fce0000000068 */
.L_x_4743:
        /* <DEDUP_REMOVED lines=14> */
.L_x_4750:
[----:B------:R-:W-:Y:S05]  /*4900*/  BSYNC.RECONVERGENT B0 ;  /* 0x0000000000007941 */ /* 0x000fea0003800200 */
.L_x_4749:
        /* <DEDUP_REMOVED lines=13> */
.L_x_4752:
[----:B------:R-:W-:Y:S05]  /*49e0*/  BSYNC.RECONVERGENT B0 ;  /* 0x0000000000007941 */ /* 0x000fea0003800200 */
.L_x_4751:
[----:B------:R-:W-:Y:S02]  /*49f0*/  F2FP.F16.F32.PACK_AB R69, RZ, R37 ;  /* 0x00000025ff45723e */ /* 0x000fe400000000ff */
[----:B------:R-:W-:Y:S02]  /*4a00*/  MOV R37, R68 ;  /* 0x0000004400257202 */ /* 0x000fe40000000f00 */
[----:B------:R-:W-:-:S07]  /*4a10*/  PRMT R87, R69, 0x7610, R87 ;  /* 0x0000761045577816 */ /* 0x000fce0000000057 */
.L_x_4748:
        /* <DEDUP_REMOVED lines=14> */
.L_x_4755:
[----:B------:R-:W-:Y:S05]  /*4b00*/  BSYNC.RECONVERGENT B0 ;  /* 0x0000000000007941 */ /* 0x000fea0003800200 */
.L_x_4754:
        /* <DEDUP_REMOVED lines=13> */
.L_x_4757:
[----:B------:R-:W-:Y:S05]  /*4be0*/  BSYNC.RECONVERGENT B0 ;  /* 0x0000000000007941 */ /* 0x000fea0003800200 */
.L_x_4756:
[----:B------:R-:W-:Y:S02]  /*4bf0*/  F2FP.F16.F32.PACK_AB R68, RZ, R38 ;  /* 0x00000026ff44723e */ /* 0x000fe400000000ff */
[----:B------:R-:W-:Y:S02]  /*4c00*/  MOV R38, R69 ;  /* 0x0000004500267202 */ /* 0x000fe40000000f00 */
[----:B------:R-:W-:-:S07]  /*4c10*/  PRMT R102, R68, 0x7610, R102 ;  /* 0x0000761044667816 */ /* 0x000fce0000000066 */
.L_x_4753:
[----:B------:R-:W-:Y:S05]  /*4c20*/  BRA.U !UP3, `(.L_x_4723) ;  /* 0x000000010b7c7547 */ /* 0x000fea000b800000 */
[----:B-----5:R-:W-:Y:S01]  /*4c30*/  ISETP.GE.U32.AND P1, PT, R106, 0x1000000, PT ;  /* 0x010000006a00780c */ /* 0x020fe20003f26070 */
[----:B------:R-:W-:Y:S01]  /*4c40*/  BSSY.RECONVERGENT B0, `(.L_x_4758) ;  /* 0x000000c000007945 */ /* 0x000fe20003800200 */
[----:B01----:R-:W-:-:S11]  /*4c50*/  HFMA2 R68, -RZ, RZ, 0, 0 ;  /* 0x00000000ff447431 */ /* 0x003fd600000001ff */
        /* <DEDUP_REMOVED lines=10> */
.L_x_4759:
[----:B------:R-:W-:Y:S05]  /*4d00*/  BSYNC.RECONVERGENT B0 ;  /* 0x0000000000007941 */ /* 0x000fea0003800200 */
.L_x_4758:
        /* <DEDUP_REMOVED lines=13> */
.L_x_4761:
[----:B------:R-:W-:Y:S05]  /*4de0*/  BSYNC.RECONVERGENT B0 ;  /* 0x0000000000007941 */ /* 0x000fea0003800200 */
.L_x_4760:
[----:B------:R-:W-:Y:S02]  /*4df0*/  F2FP.F16.F32.PACK_AB R69, RZ, R39 ;  /* 0x00000027ff45723e */ /* 0x000fe400000000ff */
[----:B------:R-:W-:Y:S02]  /*4e00*/  MOV R39, R68 ;  /* 0x0000004400277202 */ /* 0x000fe40000000f00 */
[----:B------:R-:W-:-:S07]  /*4e10*/  PRMT R103, R69, 0x7610, R103 ;  /* 0x0000761045677816 */ /* 0x000fce0000000067 */
.L_x_4723:
        /* <DEDUP_REMOVED lines=16> */
.L_x_4762:
[----:B------:R-:W-:Y:S01]  /*4f20*/  IADD3 R105, PT, PT, R105, 0x100, RZ ;  /* 0x0000010069697810 */ /* 0x000fe20007ffe0ff */
[----:B------:R-:W-:Y:S06]  /*4f30*/  BRA.U !UP3, `(.L_x_4763) ;  /* 0x000000010b1c7547 */ /* 0x000fec000b800000 */
[----:B01----:R-:W0:Y:S02]  /*4f40*/  LDC.64 R68, c[0x0][0x390] ;  /* 0x0000e400ff447b82 */ /* 0x003e240000000a00 */
[----:B0-----:R-:W-:-:S06]  /*4f50*/  IMAD.WIDE.U32 R68, R105, 0x8, R68 ;  /* 0x0000000869447825 */ /* 0x001fcc00078e0044 */
[----:B------:R-:W2:Y:S02]  /*4f60*/  LDG.E.64 R68, desc[UR22][R68.64] ;  /* 0x0000001644447981 */ /* 0x000ea4000c1e1b00 */
[C-C-:B--2---:R-:W-:Y:S02]  /*4f70*/  SHF.R.U64 R70, R68.reuse, 0x10, R69.reuse ;  /* 0x0000001044467819 */ /* 0x144fe40000001245 */
[--C-:B------:R-:W-:Y:S02]  /*4f80*/  SHF.R.U32.HI R109, RZ, 0x10, R69.reuse ;  /* 0x00000010ff6d7819 */ /* 0x100fe40000011645 */
[----:B------:R-:W-:Y:S02]  /*4f90*/  PRMT R108, R68, 0x5410, R70 ;  /* 0x00005410446c7816 */ /* 0x000fe40000000046 */
[----:B------:R-:W-:-:S07]  /*4fa0*/  PRMT R109, R109, 0x5410, R69 ;  /* 0x000054106d6d7816 */ /* 0x000fce0000000045 */
.L_x_4763:
[----:B-1----:R-:W-:Y:S01]  /*4fb0*/  PRMT R70, R75, 0x5410, R73 ;  /* 0x000054104b467816 */ /* 0x002fe20000000049 */
        /* <DEDUP_REMOVED lines=36> */
.L_x_4766:
        /* <DEDUP_REMOVED lines=16> */
.L_x_4767:
        /* <DEDUP_REMOVED lines=17> */
.L_x_4768:
        /* <DEDUP_REMOVED lines=14> */
[----:B------:R-:W-:Y:S01]  /*54f0*/  PRMT R103, R68, 0x7610, R103 ;  /* 0x0000761044677816 */ /* 0x000fe20000000067 */
[----:B------:R-:W-:Y:S06]  /*5500*/  BRA `(.L_x_4769) ;  /* 0x0000001000e87947 */ /* 0x000fec0003800000 */
.L_x_4765:
[----:B------:R-:W-:Y:S05]  /*5510*/  BRA.U !UP3, `(.L_x_4770) ;  /* 0x000000010b447547 */ /* 0x000fea000b800000 */
[----:B------:R-:W-:Y:S01]  /*5520*/  PLOP3.LUT P2, PT, PT, PT, UP2, 0x80, 0x8 ;  /* 0x000000000008781c */ /* 0x000fe20003f4f028 */
[----:B------:R-:W-:Y:S01]  /*5530*/  HFMA2 R71, -RZ, RZ, 0, 0 ;  /* 0x00000000ff477431 */ /* 0x000fe200000001ff */
[----:B------:R-:W-:Y:S02]  /*5540*/  LOP3.LUT P1, RZ, R2, 0xff, RZ, 0xc0, !PT ;  /* 0x000000ff02ff7812 */ /* 0x000fe4000782c0ff */
        /* <DEDUP_REMOVED lines=14> */
.L_x_4770:
[----:B------:R-:W-:Y:S05]  /*5630*/  BRA.U !UP3, `(.L_x_4771) ;  /* 0x000000010b407547 */ /* 0x000fea000b800000 */
[----:B------:R-:W-:Y:S02]  /*5640*/  PLOP3.LUT P2, PT, PT, PT, UP2, 0x80, 0x8 ;  /* 0x000000000008781c */ /* 0x000fe40003f4f028 */
[----:B------:R-:W-:Y:S02]  /*5650*/  LOP3.LUT P1, RZ, R2, 0xff00, RZ, 0xc0, !PT ;  /* 0x0000ff0002ff7812 */ /* 0x000fe4000782c0ff */
[----:B0-----:R-:W-:-:S09]  /*5660*/  MOV R68, R17 ;  /* 0x0000001100447202 */ /* 0x001fd20000000f00 */
[----:B------:R-:W-:Y:S02]  /*5670*/  @P2 FFMA.FTZ R100, R82, UR11, R74 ;  /* 0x0000000b52642c23 */ /* 0x000fe4000801004a */
[----:B------:R-:W-:Y:S02]  /*5680*/  @P1 HADD2.F32 R106, -RZ, R70.H1_H1 ;  /* 0x30000046ff6a1230 */ /* 0x000fe40000004100 */
[----:B------:R-:W-:-:S04]  /*5690*/  @P2 FADD.FTZ R100, R81, -R100 ;  /* 0x8000006451642221 */ /* 0x000fc80000010000 */
[----:B------:R-:W-:Y:S01]  /*56a0*/  @P2 FFMA.FTZ R68, R100, UR32, R17 ;  /* 0x0000002064442c23 */ /* 0x000fe20008010011 */
[----:B------:R-:W-:-:S03]  /*56b0*/  @P1 HADD2.F32 R100, -RZ, R108.H1_H1 ;  /* 0x3000006cff641230 */ /* 0x000fc60000004100 */
        /* <DEDUP_REMOVED lines=8> */
.L_x_4771:
        /* <DEDUP_REMOVED lines=18> */
.L_x_4772:
[----:B------:R-:W-:Y:S05]  /*5860*/  BRA.U !UP3, `(.L_x_4769) ;  /* 0x000000110b107547 */ /* 0x000fea000b800000 */
[----:B------:R-:W-:Y:S01]  /*5870*/  PLOP3.LUT P2, PT, PT, PT, UP2, 0x80, 0x8 ;  /* 0x000000000008781c */ /* 0x000fe20003f4f028 */
[----:B0-----:R-:W-:Y:S01]  /*5880*/  HFMA2 R68, -RZ, RZ, 0, 0 ;  /* 0x00000000ff447431 */ /* 0x001fe200000001ff */
[----:B------:R-:W-:Y:S02]  /*5890*/  ISETP.GE.U32.AND P1, PT, R2, 0x1000000, PT ;  /* 0x010000000200780c */ /* 0x000fe40003f26070 */
[----:B------:R-:W-:-:S09]  /*58a0*/  MOV R2, R19 ;  /* 0x0000001300027202 */ /* 0x000fd20000000f00 */
[----:B------:R-:W-:-:S04]  /*58b0*/  @P2 FFMA.FTZ R74, R86, UR11, R74 ;  /* 0x0000000b564a2c23 */ /* 0x000fc8000801004a */
[----:B------:R-:W-:-:S04]  /*58c0*/  @P2 FADD.FTZ R74, R85, -R74 ;  /* 0x8000004a554a2221 */ /* 0x000fc80000010000 */
[----:B------:R-:W-:Y:S01]  /*58d0*/  @P2 FFMA.FTZ R2, R74, UR32, R19 ;  /* 0x000000204a022c23 */ /* 0x000fe20008010013 */
[----:B------:R-:W-:Y:S02]  /*58e0*/  @P1 HADD2.F32 R74, -RZ, R70.H0_H0 ;  /* 0x20000046ff4a1230 */ /* 0x000fe40000004100 */
[----:B------:R-:W-:Y:S02]  /*58f0*/  @P1 HADD2.F32 R70, -RZ, R109.H0_H0 ;  /* 0x2000006dff461230 */ /* 0x000fe40000004100 */
[----:B------:R-:W-:-:S04]  /*5900*/  FMUL.FTZ R2, R2, UR25 ;  /* 0x0000001902027c20 */ /* 0x000fc80008410000 */
[----:B------:R-:W-:Y:S01]  /*5910*/  FMUL.FTZ R69, R2, UR24 ;  /* 0x0000001802457c20 */ /* 0x000fe20008410000 */
[----:B------:R-:W-:-:S03]  /*5920*/  MOV R2, RZ ;  /* 0x000000ff00027202 */ /* 0x000fc60000000f00 */
[-C--:B------:R-:W-:Y:S01]  /*5930*/  @P1 FMUL.FTZ R68, R74, R69.reuse ;  /* 0x000000454a441220 */ /* 0x080fe20000410000 */
[----:B------:R-:W-:-:S04]  /*5940*/  @P1 FMUL.FTZ R2, R70, R69 ;  /* 0x0000004546021220 */ /* 0x000fc80000410000 */
[----:B------:R-:W-:Y:S01]  /*5950*/  F2FP.F16.F32.PACK_AB R68, RZ, R68 ;  /* 0x00000044ff44723e */ /* 0x000fe200000000ff */
[----:B------:R-:W-:-:S03]  /*5960*/  FADD.FTZ R35, R35, R2 ;  /* 0x0000000223237221 */ /* 0x000fc60000010000 */
[----:B------:R-:W-:Y:S01]  /*5970*/  PRMT R103, R68, 0x7610, R103 ;  /* 0x0000761044677816 */ /* 0x000fe20000000067 */
[----:B------:R-:W-:Y:S06]  /*5980*/  BRA `(.L_x_4769) ;  /* 0x0000000c00c87947 */ /* 0x000fec0003800000 */
.L_x_4764:
        /* <DEDUP_REMOVED lines=15> */
.L_x_4776:
[----:B------:R-:W-:Y:S05]  /*5a80*/  BSYNC.RECONVERGENT B0 ;  /* 0x0000000000007941 */ /* 0x000fea0003800200 */
.L_x_4775:
        /* <DEDUP_REMOVED lines=13> */
.L_x_4778:
[----:B------:R-:W-:Y:S05]  /*5b60*/  BSYNC.RECONVERGENT B0 ;  /* 0x0000000000007941 */ /* 0x000fea0003800200 */
.L_x_4777:
[----:B------:R-:W-:Y:S02]  /*5b70*/  F2FP.F16.F32.PACK_AB R64, RZ, R32 ;  /* 0x00000020ff40723e */ /* 0x000fe400000000ff */
[----:B------:R-:W-:Y:S02]  /*5b80*/  MOV R32, R65 ;  /* 0x0000004100207202 */ /* 0x000fe40000000f00 */
[----:B------:R-:W-:-:S07]  /*5b90*/  PRMT R104, R64, 0x7610, R104 ;  /* 0x0000761040687816 */ /* 0x000fce0000000068 */
.L_x_4774:
[----:B------:R-:W-:Y:S05]  /*5ba0*/  BRA.U !UP3, `(.L_x_4779) ;  /* 0x000000010b7c7547 */ /* 0x000fea000b800000 */
[----:B------:R-:W-:Y:S01]  /*5bb0*/  LOP3.LUT P1, RZ, R2, 0xff00, RZ, 0xc0, !PT ;  /* 0x0000ff0002ff7812 */ /* 0x000fe2000782c0ff */
        /* <DEDUP_REMOVED lines=12> */
.L_x_4781:
[----:B------:R-:W-:Y:S05]  /*5c80*/  BSYNC.RECONVERGENT B0 ;  /* 0x0000000000007941 */ /* 0x000fea0003800200 */
.L_x_4780:
        /* <DEDUP_REMOVED lines=13> */
.L_x_4783:
[----:B------:R-:W-:Y:S05]  /*5d60*/  BSYNC.RECONVERGENT B0 ;  /* 0x0000000000007941 */ /* 0x000fea0003800200 */
.L_x_4782:
[----:B------:R-:W-:Y:S02]  /*5d70*/  F2FP.F16.F32.PACK_AB R65, RZ, R33 ;  /* 0x00000021ff41723e */ /* 0x000fe400000000ff */
[----:B------:R-:W-:Y:S02]  /*5d80*/  MOV R33, R64 ;  /* 0x0000004000217202 */ /* 0x000fe40000000f00 */
[----:B------:R-:W-:-:S07]  /*5d90*/  PRMT R87, R65, 0x7610, R87 ;  /* 0x0000761041577816 */ /* 0x000fce0000000057 */
.L_x_4779:
        /* <DEDUP_REMOVED lines=14> */
.L_x_4786:
[----:B------:R-:W-:Y:S05]  /*5e80*/  BSYNC.RECONVERGENT B0 ;  /* 0x0000000000007941 */ /* 0x000fea0003800200 */
.L_x_4785:
        /* <DEDUP_REMOVED lines=13> */
.L_x_4788:
[----:B------:R-:W-:Y:S05]  /*5f60*/  BSYNC.RECONVERGENT B0 ;  /* 0x0000000000007941 */ /* 0x000fea0003800200 */
.L_x_4787:
[----:B------:R-:W-:Y:S02]  /*5f70*/  F2FP.F16.F32.PACK_AB R64, RZ, R34 ;  /* 0x00000022ff40723e */ /* 0x000fe400000000ff */
[----:B------:R-:W-:Y:S02]  /*5f80*/  MOV R34, R65 ;  /* 0x0000004100227202 */ /* 0x000fe40000000f00 */
[----:B------:R-:W-:-:S07]  /*5f90*/  PRMT R102, R64, 0x7610, R102 ;  /* 0x0000761040667816 */ /* 0x000fce0000000066 */
.L_x_4784:
        /* <DEDUP_REMOVED lines=29> */
[----:B------:R-:W-:Y:S01]  /*6170*/  PRMT R103, R68, 0x7610, R103 ;  /* 0x0000761044677816 */ /* 0x000fe20000000067 */
[----:B------:R-:W-:Y:S06]  /*6180*/  BRA `(.L_x_4769) ;  /* 0x0000000400c87947 */ /* 0x000fec0003800000 */
.L_x_4773:
        /* <DEDUP_REMOVED lines=14> */
.L_x_4791:
[----:B------:R-:W-:Y:S05]  /*6270*/  BSYNC.RECONVERGENT B0 ;  /* 0x0000000000007941 */ /* 0x000fea0003800200 */
.L_x_4790:
        /* <DEDUP_REMOVED lines=13> */
.L_x_4793:
[----:B------:R-:W-:Y:S05]  /*6350*/  BSYNC.RECONVERGENT B0 ;  /* 0x0000000000007941 */ /* 0x000fea0003800200 */
.L_x_4792:
[----:B------:R-:W-:Y:S02]  /*6360*/  F2FP.F16.F32.PACK_AB R68, RZ, R32 ;  /* 0x00000020ff44723e */ /* 0x000fe400000000ff */
[----:B------:R-:W-:Y:S02]  /*6370*/  MOV R32, R69 ;  /* 0x0000004500207202 */ /* 0x000fe40000000f00 */
[----:B------:R-:W-:-:S07]  /*6380*/  PRMT R104, R68, 0x7610, R104 ;  /* 0x0000761044687816 */ /* 0x000fce0000000068 */
.L_x_4789:
        /* <DEDUP_REMOVED lines=14> */
.L_x_4796:
[----:B------:R-:W-:Y:S05]  /*6470*/  BSYNC.RECONVERGENT B0 ;  /* 0x0000000000007941 */ /* 0x000fea0003800200 */
.L_x_4795:
        /* <DEDUP_REMOVED lines=13> */
.L_x_4798:
[----:B------:R-:W-:Y:S05]  /*6550*/  BSYNC.RECONVERGENT B0 ;  /* 0x0000000000007941 */ /* 0x000fea0003800200 */
.L_x_4797:
[----:B------:R-:W-:Y:S02]  /*6560*/  F2FP.F16.F32.PACK_AB R69, RZ, R33 ;  /* 0x00000021ff45723e */ /* 0x000fe400000000ff */
[----:B------:R-:W-:Y:S02]  /*6570*/  MOV R33, R68 ;  /* 0x0000004400217202 */ /* 0x000fe40000000f00 */
[----:B------:R-:W-:-:S07]  /*6580*/  PRMT R87, R69, 0x7610, R87 ;  /* 0x0000761045577816 */ /* 0x000fce0000000057 */
.L_x_4794:
        /* <DEDUP_REMOVED lines=14> */
.L_x_4801:
[----:B------:R-:W-:Y:S05]  /*6670*/  BSYNC.RECONVERGENT B0 ;  /* 0x0000000000007941 */ /* 0x000fea0003800200 */
.L_x_4800:
        /* <DEDUP_REMOVED lines=13> */
.L_x_4803:
[----:B------:R-:W-:Y:S05]  /*6750*/  BSYNC.RECONVERGENT B0 ;  /* 0x0000000000007941 */ /* 0x000fea0003800200 */
.L_x_4802:
[----:B------:R-:W-:Y:S02]  /*6760*/  F2FP.F16.F32.PACK_AB R68, RZ, R34 ;  /* 0x00000022ff44723e */ /* 0x000fe400000000ff */
[----:B------:R-:W-:Y:S02]  /*6770*/  MOV R34, R69 ;  /* 0x0000004500227202 */ /* 0x000fe40000000f00 */
[----:B------:R-:W-:-:S07]  /*6780*/  PRMT R102, R68, 0x7610, R102 ;  /* 0x0000761044667816 */ /* 0x000fce0000000066 */
.L_x_4799:
[----:B------:R-:W-:Y:S05]  /*6790*/  BRA.U !UP3, `(.L_x_4769) ;  /* 0x000000010b447547 */ /* 0x000fea000b800000 */
[----:B------:R-:W-:Y:S01]  /*67a0*/  FFMA.FTZ R74, R86, UR11, R74 ;  /* 0x0000000b564a7c23 */ /* 0x000fe2000801004a */
[----:B------:R-:W-:Y:S01]  /*67b0*/  ISETP.GE.U32.AND P2, PT, R2, 0x1000000, PT ;  /* 0x010000000200780c */ /* 0x000fe20003f46070 */
[----:B0-----:R-:W-:Y:S01]  /*67c0*/  HFMA2 R68, -RZ, RZ, 0, 0 ;  /* 0x00000000ff447431 */ /* 0x001fe200000001ff */
        /* <DEDUP_REMOVED lines=13> */
[----:B------:R-:W-:-:S07]  /*68a0*/  PRMT R103, R68, 0x7610, R103 ;  /* 0x0000761044677816 */ /* 0x000fce0000000067 */
.L_x_4769:
        /* <DEDUP_REMOVED lines=13> */
.L_x_4804:
[----:B------:R-:W-:Y:S02]  /*6980*/  UIADD3 UR8, UPT, UPT, UR8, UR26, URZ ;  /* 0x0000001a08087290 */ /* 0x000fe4000fffe0ff */
[----:B------:R-:W-:Y:S02]  /*6990*/  UPLOP3.LUT UP1, UPT, UPT, UPT, UP1, 0x40, 0x4 ;  /* 0x000000000004789c */ /* 0x000fe40003f2e810 */
[----:B------:R-:W-:-:S09]  /*69a0*/  UISETP.GE.AND UP0, UPT, UR8, UR27, UPT ;  /* 0x0000001b0800728c */ /* 0x000fd2000bf06270 */
[----:B------:R-:W-:Y:S05]  /*69b0*/  BRA.U !UP0, `(.L_x_4805) ;  /* 0xffffff9908687547 */ /* 0x000fea000b83ffff */
.L_x_4666:
        /* <DEDUP_REMOVED lines=20> */
.L_x_4806:
        /* <DEDUP_REMOVED lines=16> */
.L_x_6791:


//--------------------- .text._ZN10layer_norm13ln_bwd_kernelINS_13Kernel_traitsIf6__halffS2_fjLj1536ELj1ELj1ELj4ELj8ENS_18Kernel_traits_baseILj1536EfS2_fS2_fjLj128EEEEELb0ELb0ELb0ELb0EEEvNS_9BwdParamsE --------------------------
	.section	.text._ZN10layer_norm13ln_bwd_kernelINS_13Kernel_traitsIf6__halffS2_fjLj1536ELj1ELj1ELj4ELj8ENS_18Kernel_traits_baseILj1536EfS2_fS2_fjLj128EEEEELb0ELb0ELb0ELb0EEEvNS_9BwdParamsE,"ax",@progbits
	.align	128
        .global         _ZN10layer_norm13ln_bwd_kernelINS_13Kernel_traitsIf6__halffS2_fjLj1536ELj1ELj1ELj4ELj8ENS_18Kernel_traits_baseILj1536EfS2_fS2_fjLj128EEEEELb0ELb0ELb0ELb0EEEvNS_9BwdParamsE
        .type           _ZN10layer_norm13ln_bwd_kernelINS_13Kernel_traitsIf6__halffS2_fjLj1536ELj1ELj1ELj4ELj8ENS_18Kernel_traits_baseILj1536EfS2_fS2_fjLj128EEEEELb0ELb0ELb0ELb0EEEvNS_9BwdParamsE,@function
        .size           _ZN10layer_norm13ln_bwd_kernelINS_13Kernel_traitsIf6__halffS2_fjLj1536ELj1ELj1ELj4ELj8ENS_18Kernel_traits_baseILj1536EfS2_fS2_fjLj128EEEEELb0ELb0ELb0ELb0EEEvNS_9BwdParamsE,(.L_x_6792 - _ZN10layer_norm13ln_bwd_kernelINS_13Kernel_traitsIf6__halffS2_fjLj1536ELj1ELj1ELj4ELj8ENS_18Kernel_traits_baseILj1536EfS2_fS2_fjLj128EEEEELb0ELb0ELb0ELb0EEEvNS_9BwdParamsE)
        .other          _ZN10layer_norm13ln_bwd_kernelINS_13Kernel_traitsIf6__halffS2_fjLj1536ELj1ELj1ELj4ELj8ENS_18Kernel_traits_baseILj1536EfS2_fS2_fjLj128EEEEELb0ELb0ELb0ELb0EEEvNS_9BwdParamsE,@"STO_CUDA_ENTRY STV_DEFAULT"
_ZN10layer_norm13ln_bwd_kernelINS_13Kernel_traitsIf6__halffS2_fjLj1536ELj1ELj1ELj4ELj8ENS_18Kernel_traits_baseILj1536EfS2_fS2_fjLj128EEEEELb0ELb0ELb0ELb0EEEvNS_9BwdParamsE:
.text._ZN10layer_norm13ln_bwd_kernelINS_13Kernel_traitsIf6__halffS2_fjLj1536ELj1ELj1ELj4ELj8ENS_18Kernel_traits_baseILj1536EfS2_fS2_fjLj128EEEEELb0ELb0ELb0ELb0EEEvNS_9BwdParamsE:
        /* <DEDUP_REMOVED lines=63> */
.L_x_4837:
[----:B-1----:R-:W1:Y:S01]  /*03f0*/  @UP0 LDCU.64 UR4, c[0x0][0x3e0] ;  /* 0x00007c00ff0407ac */ /* 0x002e620008000a00 */
[----:B------:R-:W-:Y:S01]  /*0400*/  PLOP3.LUT P0, PT, PT, PT, UP0, 0x80, 0x8 ;  /* 0x000000000008781c */ /* 0x000fe20003f0f008 */
[----:B0-----:R-:W-:Y:S02]  /*0410*/  UIMAD.WIDE UR12, UR7, 0x4, UR10 ;  /* 0x00000004070c78a5 */ /* 0x001fe4000f8e020a */
[----:B-1----:R-:W-:-:S06]  /*0420*/  @UP0 UIMAD.WIDE UR4, UR7, 0x2, UR4 ;  /* 0x00000002070408a5 */ /* 0x002fcc000f8e0204 */
[----:B--234-:R-:W-:Y:S02]  /*0430*/  MOV R60, UR4 ;  /* 0x00000004003c7c02 */ /* 0x01cfe40008000f00 */
[----:B------:R-:W-:-:S05]  /*0440*/  MOV R61, UR5 ;  /* 0x00000005003d7c02 */ /* 0x000fca0008000f00 */
[----:B------:R0:W2:Y:S01]  /*0450*/  @P0 LDG.E.U16 R60, desc[UR14][R60.64] ;  /* 0x0000000e3c3c0981 */ /* 0x0000a2000c1e1500 */
[----:B------:R-:W-:Y:S01]  /*0460*/  UIMAD.WIDE UR4, UR7, 0x4, UR8 ;  /* 0x00000004070478a5 */ /* 0x000fe2000f8e0208 */
[----:B------:R-:W-:Y:S02]  /*0470*/  MOV R62, UR12 ;  /* 0x0000000c003e7c02 */ /* 0x000fe40008000f00 */
[----:B------:R-:W-:-:S03]  /*0480*/  MOV R63, UR13 ;  /* 0x0000000d003f7c02 */ /* 0x000fc60008000f00 */
[----:B------:R-:W-:Y:S02]  /*0490*/  MOV R64, UR4 ;  /* 0x0000000400407c02 */ /* 0x000fe40008000f00 */
[----:B------:R-:W-:Y:S01]  /*04a0*/  MOV R65, UR5 ;  /* 0x0000000500417c02 */ /* 0x000fe20008000f00 */
[----:B------:R-:W3:Y:S04]  /*04b0*/  LDG.E R62, desc[UR14][R62.64] ;  /* 0x0000000e3e3e7981 */ /* 0x000ee8000c1e1900 */
[----:B------:R1:W4:Y:S01]  /*04c0*/  LDG.E R64, desc[UR14][R64.64] ;  /* 0x0000000e40407981 */ /* 0x000322000c1e1900 */
[----:B------:R-:W-:Y:S01]  /*04d0*/  UIMAD UR4, UR7, UR6, URZ ;  /* 0x00000006070472a4 */ /* 0x000fe2000f8e02ff */
[C---:B------:R-:W-:Y:S01]  /*04e0*/  ISETP.GE.U32.AND P1, PT, R11.reuse, 0x80, PT ;  /* 0x000000800b00780c */ /* 0x040fe20003f26070 */
[----:B------:R-:W-:Y:S01]  /*04f0*/  UMOV UR12, 0x3f800000 ;  /* 0x3f800000000c7882 */ /* 0x000fe20000000000 */
[----:B------:R-:W1:Y:S01]  /*0500*/  S2R R0, SR_TID.X ;  /* 0x0000000000007919 */ /* 0x000e620000002100 */
[----:B------:R-:W-:Y:S01]  /*0510*/  USHF.R.S32.HI UR5, URZ, 0x1f, UR4 ;  /* 0x0000001fff057899 */ /* 0x000fe20008011404 */
[----:B------:R-:W-:Y:S01]  /*0520*/  ISETP.NE.AND P4, PT, RZ, UR16, PT ;  /* 0x00000010ff007c0c */ /* 0x000fe2000bf85270 */
[----:B------:R-:W-:Y:S01]  /*0530*/  BSSY.RECONVERGENT B0, `(.L_x_4808) ;  /* 0x000003f000007945 */ /* 0x000fe20003800200 */
[----:B------:R-:W-:Y:S01]  /*0540*/  HFMA2 R84, -RZ, RZ, 0, 0 ;  /* 0x00000000ff547431 */ /* 0x000fe200000001ff */
[----:B------:R-:W-:Y:S01]  /*0550*/  ULEA.HI UR5, UR5, UR4, URZ, 0x2 ;  /* 0x0000000405057291 */ /* 0x000fe2000f8f10ff */
[----:B------:R-:W-:-:S02]  /*0560*/  ISETP.GE.U32.AND P2, PT, R11, 0x100, PT ;  /* 0x000001000b00780c */ /* 0x000fc40003f46070 */
[----:B------:R-:W-:Y:S02]  /*0570*/  ISETP.GE.U32.AND P3, PT, R11, 0x180, PT ;  /* 0x000001800b00780c */ /* 0x000fe40003f66070 */
[----:B------:R-:W-:Y:S02]  /*0580*/  MOV R86, RZ ;  /* 0x000000ff00567202 */ /* 0x000fe40000000f00 */
[----:B0-----:R-:W-:Y:S01]  /*0590*/  MOV R61, UR5 ;  /* 0x00000005003d7c02 */ /* 0x001fe20008000f00 */
[----:B--2---:R-:W-:-:S05]  /*05a0*/  @P0 HADD2.F32 R10, -RZ, R60.H0_H0 ;  /* 0x2000003cff0a0230 */ /* 0x004fca0000004100 */
[----:B------:R-:W-:Y:S02]  /*05b0*/  @P0 R2UR UR4, R10 ;  /* 0x000000000a0402ca */ /* 0x000fe400000e0000 */
[----:B-1----:R-:W-:Y:S02]  /*05c0*/  LEA.HI.SX32 R10, R61, R0, 0x1e ;  /* 0x000000003d0a7211 */ /* 0x002fe400078ff2ff */
[----:B---3--:R-:W-:Y:S02]  /*05d0*/  R2UR UR24, R62 ;  /* 0x000000003e1872ca */ /* 0x008fe400000e0000 */
[----:B------:R-:W-:Y:S02]  /*05e0*/  MOV R65, R10 ;  /* 0x0000000a00417202 */ /* 0x000fe40000000f00 */
[----:B----4-:R-:W-:-:S05]  /*05f0*/  FSEL R64, R64, RZ, !P4 ;  /* 0x000000ff40407208 */ /* 0x010fca0006000000 */
        /* <DEDUP_REMOVED lines=14> */
[----:B------:R-:W-:-:S03]  /*06e0*/  SHF.R.U64 R80, R66, 0x10, R67 ;  /* 0x0000001042507819 */ /* 0x000fc60000001243 */
[----:B------:R-:W-:Y:S01]  /*06f0*/  HADD2.F32 R65, -RZ, R65.H0_H0 ;  /* 0x20000041ff417230 */ /* 0x000fe20000004100 */
[----:B------:R-:W-:Y:S01]  /*0700*/  MOV R78, R67 ;  /* 0x00000043004e7202 */ /* 0x000fe20000000f00 */
[C---:B---3--:R-:W-:Y:S01]  /*0710*/  FADD.FTZ R82, -R64.reuse, R61 ;  /* 0x0000003d40527221 */ /* 0x048fe20000010100 */
[C---:B------:R-:W-:Y:S01]  /*0720*/  FADD.FTZ R83, -R64.reuse, R60 ;  /* 0x0000003c40537221 */ /* 0x040fe20000010100 */
[----:B------:R-:W-:Y:S01]  /*0730*/  SHF.R.U32.HI R79, RZ, 0x10, R67 ;  /* 0x00000010ff4f7819 */ /* 0x000fe20000011643 */
[----:B------:R-:W-:Y:S02]  /*0740*/  HADD2.F32 R80, -RZ, R80.H0_H0 ;  /* 0x20000050ff507230 */ /* 0x000fe40000004100 */
[C---:B------:R-:W-:Y:S01]  /*0750*/  FADD.FTZ R62, -R64.reuse, R62 ;  /* 0x0000003e403e7221 */ /* 0x040fe20000010100 */
[----:B------:R-:W-:Y:S01]  /*0760*/  FADD.FTZ R63, -R64, R63 ;  /* 0x0000003f403f7221 */ /* 0x000fe20000010100 */
[----:B------:R-:W-:Y:S01]  /*0770*/  FMUL.FTZ R82, R82, UR24 ;  /* 0x0000001852527c20 */ /* 0x000fe20008410000 */
[----:B------:R-:W-:Y:S01]  /*0780*/  FMUL.FTZ R83, R83, UR24 ;  /* 0x0000001853537c20 */ /* 0x000fe20008410000 */
[----:B-----5:R-:W-:Y:S01]  /*0790*/  FMUL.FTZ R81, R56, R65 ;  /* 0x0000004138517220 */ /* 0x020fe20000410000 */
[----:B0-----:R-:W-:-:S02]  /*07a0*/  HADD2.F32 R77, -RZ, R78.H0_H0 ;  /* 0x2000004eff4d7230 */ /* 0x001fc40000004100 */
[----:B------:R-:W-:Y:S01]  /*07b0*/  FMUL.FTZ R78, R63, UR24 ;  /* 0x000000183f4e7c20 */ /* 0x000fe20008410000 */
[----:B------:R-:W-:Y:S02]  /*07c0*/  HADD2.F32 R66, -RZ, R79.H0_H0 ;  /* 0x2000004fff427230 */ /* 0x000fe40000004100 */
        /* <DEDUP_REMOVED lines=21> */
.L_x_4809:
[----:B------:R-:W-:Y:S05]  /*0920*/  BSYNC.RECONVERGENT B0 ;  /* 0x0000000000007941 */ /* 0x000fea0003800200 */
.L_x_4808:
        /* <DEDUP_REMOVED lines=15> */
[----:B------:R-:W-:-:S03]  /*0a20*/  SHF.R.U64 R72, R68, 0x10, R69 ;  /* 0x0000001044487819 */ /* 0x000fc60000001245 */
[----:B------:R-:W-:Y:S02]  /*0a30*/  HADD2.F32 R73, -RZ, R70.H0_H0 ;  /* 0x20000046ff497230 */ /* 0x000fe40000004100 */
[C---:B---3--:R-:W-:Y:S01]  /*0a40*/  FADD.FTZ R75, -R64.reuse, R60 ;  /* 0x0000003c404b7221 */ /* 0x048fe20000010100 */
[C---:B------:R-:W-:Y:S01]  /*0a50*/  FADD.FTZ R74, -R64.reuse, R61 ;  /* 0x0000003d404a7221 */ /* 0x040fe20000010100 */
[----:B------:R-:W-:Y:S02]  /*0a60*/  MOV R71, R69 ;  /* 0x0000004500477202 */ /* 0x000fe40000000f00 */
[----:B------:R-:W-:Y:S01]  /*0a70*/  FMUL.FTZ R75, R75, UR24 ;  /* 0x000000184b4b7c20 */ /* 0x000fe20008410000 */
[----:B------:R-:W-:Y:S02]  /*0a80*/  HADD2.F32 R72, -RZ, R72.H0_H0 ;  /* 0x20000048ff487230 */ /* 0x000fe40000004100 */
[C---:B------:R-:W-:Y:S01]  /*0a90*/  FADD.FTZ R62, -R64.reuse, R62 ;  /* 0x0000003e403e7221 */ /* 0x040fe20000010100 */
[----:B------:R-:W-:Y:S01]  /*0aa0*/  FADD.FTZ R63, -R64, R63 ;  /* 0x0000003f403f7221 */ /* 0x000fe20000010100 */
[----:B------:R-:W-:Y:S01]  /*0ab0*/  FMUL.FTZ R74, R74, UR24 ;  /* 0x000000184a4a7c20 */ /* 0x000fe20008410000 */
[----:B------:R-:W-:Y:S01]  /*0ac0*/  FADD.FTZ R28, R28, R73 ;  /* 0x000000491c1c7221 */ /* 0x000fe20000010000 */
[-C--:B------:R-:W-:Y:S01]  /*0ad0*/  FFMA.FTZ R40, R75, R73.reuse, R40 ;  /* 0x000000494b287223 */ /* 0x080fe20000010028 */
[----:B-----5:R-:W-:Y:S01]  /*0ae0*/  FMUL.FTZ R73, R52, R73 ;  /* 0x0000004934497220 */ /* 0x020fe20000410000 */
[----:B------:R-:W-:Y:S01]  /*0af0*/  SHF.R.U32.HI R85, RZ, 0x10, R69 ;  /* 0x00000010ff557819 */ /* 0x000fe20000011645 */
[----:B------:R-:W-:-:S02]  /*0b00*/  HADD2.F32 R69, -RZ, R71.H0_H0 ;  /* 0x20000047ff457230 */ /* 0x000fc40000004100 */
[----:B------:R-:W-:Y:S01]  /*0b10*/  FMUL.FTZ R71, R62, UR24 ;  /* 0x000000183e477c20 */ /* 0x000fe20008410000 */
[----:B------:R-:W-:Y:S01]  /*0b20*/  FMUL.FTZ R70, R63, UR24 ;  /* 0x000000183f467c20 */ /* 0x000fe20008410000 */
[----:B------:R-:W-:Y:S01]  /*0b30*/  FADD.FTZ R29, R29, R72 ;  /* 0x000000481d1d7221 */ /* 0x000fe20000010000 */
[-C--:B------:R-:W-:Y:S01]  /*0b40*/  FFMA.FTZ R41, R74, R72.reuse, R41 ;  /* 0x000000484a297223 */ /* 0x080fe20000010029 */
[----:B------:R-:W-:Y:S01]  /*0b50*/  FMUL.FTZ R72, R53, R72 ;  /* 0x0000004835487220 */ /* 0x000fe20000410000 */
[----:B------:R-:W-:Y:S01]  /*0b60*/  FADD.FTZ R61, R84, R73 ;  /* 0x00000049543d7221 */ /* 0x000fe20000010000 */
[----:B------:R-:W-:Y:S01]  /*0b70*/  FFMA.FTZ R63, R75, R73, R86 ;  /* 0x000000494b3f7223 */ /* 0x000fe20000010056 */
[----:B0-----:R-:W-:Y:S02]  /*0b80*/  HADD2.F32 R66, -RZ, R85.H0_H0 ;  /* 0x20000055ff427230 */ /* 0x001fe40000004100 */
        /* <DEDUP_REMOVED lines=12> */
.L_x_4811:
[----:B------:R-:W-:Y:S05]  /*0c50*/  BSYNC.RECONVERGENT B0 ;  /* 0x0000000000007941 */ /* 0x000fea0003800200 */
.L_x_4810:
        /* <DEDUP_REMOVED lines=14> */
[----:B------:R-:W-:-:S03]  /*0d40*/  SHF.R.U64 R65, R8, 0x10, R9 ;  /* 0x0000001008417819 */ /* 0x000fc60000001209 */
[----:B------:R-:W-:Y:S01]  /*0d50*/  HADD2.F32 R61, -RZ, R61.H0_H0 ;  /* 0x2000003dff3d7230 */ /* 0x000fe20000004100 */
[----:B------:R-:W-:Y:S01]  /*0d60*/  MOV R63, R9 ;  /* 0x00000009003f7202 */ /* 0x000fe20000000f00 */
[C---:B----4-:R-:W-:Y:S01]  /*0d70*/  FADD.FTZ R60, -R64.reuse, R4 ;  /* 0x00000004403c7221 */ /* 0x050fe20000010100 */
[C---:B------:R-:W-:Y:S01]  /*0d80*/  FADD.FTZ R8, -R64.reuse, R6 ;  /* 0x0000000640087221 */ /* 0x040fe20000010100 */
[----:B------:R-:W-:Y:S01]  /*0d90*/  FADD.FTZ R62, -R64, R5 ;  /* 0x00000005403e7221 */ /* 0x000fe20000010100 */
[----:B------:R-:W-:Y:S02]  /*0da0*/  HADD2.F32 R6, -RZ, R65.H0_H0 ;  /* 0x20000041ff067230 */ /* 0x000fe40000004100 */
[----:B0-----:R-:W-:Y:S01]  /*0db0*/  FMUL.FTZ R3, R60, UR24 ;  /* 0x000000183c037c20 */ /* 0x001fe20008410000 */
[----:B-----5:R-:W-:Y:S01]  /*0dc0*/  FMUL.FTZ R4, R48, R61 ;  /* 0x0000003d30047220 */ /* 0x020fe20000410000 */
[----:B------:R-:W-:Y:S01]  /*0dd0*/  SHF.R.U32.HI R66, RZ, 0x10, R9 ;  /* 0x00000010ff427819 */ /* 0x000fe20000011609 */
[----:B------:R-:W-:Y:S01]  /*0de0*/  FADD.FTZ R64, -R64, R7 ;  /* 0x0000000740407221 */ /* 0x000fe20000010100 */
[----:B------:R-:W-:-:S02]  /*0df0*/  HADD2.F32 R63, -RZ, R63.H0_H0 ;  /* 0x2000003fff3f7230 */ /* 0x000fc40000004100 */
[----:B------:R-:W-:Y:S01]  /*0e00*/  FMUL.FTZ R2, R62, UR24 ;  /* 0x000000183e027c20 */ /* 0x000fe20008410000 */
[----:B------:R-:W-:Y:S01]  /*0e10*/  FMUL.FTZ R7, R49, R6 ;  /* 0x0000000631077220 */ /* 0x000fe20000410000 */
[----:B------:R-:W-:Y:S01]  /*0e20*/  FADD.FTZ R84, R84, R4 ;  /* 0x0000000454547221 */ /* 0x000fe20000010000 */
[C---:B------:R-:W-:Y:S01]  /*0e30*/  FFMA.FTZ R9, R3.reuse, R4, R86 ;  /* 0x0000000403097223 */ /* 0x040fe20000010056 */
[----:B------:R-:W-:Y:S02]  /*0e40*/  HADD2.F32 R66, -RZ, R66.H0_H0 ;  /* 0x20000042ff427230 */ /* 0x000fe40000004100 */
        /* <DEDUP_REMOVED lines=18> */
.L_x_4813:
[----:B------:R-:W-:Y:S05]  /*0f70*/  BSYNC.RECONVERGENT B0 ;  /* 0x0000000000007941 */ /* 0x000fea0003800200 */
.L_x_4812:
        /* <DEDUP_REMOVED lines=31> */
.L_x_4815:
[----:B------:R-:W-:Y:S05]  /*1170*/  BSYNC.RECONVERGENT B0 ;  /* 0x0000000000007941 */ /* 0x000fea0003800200 */
.L_x_4814:
        /* <DEDUP_REMOVED lines=46> */
[----:B------:R-:W-:Y:S01]  /*1460*/  F2F.F16.F32 R65, R65 ;  /* 0x0000004100417304 */ /* 0x000fe20000200800 */
[----:B------:R-:W0:Y:S01]  /*1470*/  LDC.64 R60, c[0x0][0x468] ;  /* 0x00011a00ff3c7b82 */ /* 0x000e220000000a00 */
[----:B------:R-:W-:-:S04]  /*1480*/  FMUL.FTZ R62, R62, UR24 ;  /* 0x000000183e3e7c20 */ /* 0x000fc80008410000 */
[----:B------:R-:W-:Y:S02]  /*1490*/  FMUL.FTZ R66, R62, UR12 ;  /* 0x0000000c3e427c20 */ /* 0x000fe40008410000 */
        /* <DEDUP_REMOVED lines=10> */
.L_x_4820:
[----:B------:R-:W-:Y:S05]  /*1540*/  BSYNC.RECONVERGENT B1 ;  /* 0x0000000000017941 */ /* 0x000fea0003800200 */
.L_x_4819:
        /* <DEDUP_REMOVED lines=30> */
.L_x_4822:
[----:B------:R-:W-:Y:S05]  /*1730*/  BSYNC.RECONVERGENT B1 ;  /* 0x0000000000017941 */ /* 0x000fea0003800200 */
.L_x_4821:
        /* <DEDUP_REMOVED lines=29> */
.L_x_4818:
        /* <DEDUP_REMOVED lines=20> */
[----:B------:R-:W1:Y:S01]  /*1a50*/  F2F.F16.F32 R86, R86 ;  /* 0x0000005600567304 */ /* 0x000e620000200800 */
[----:B------:R-:W2:Y:S07]  /*1a60*/  LDC.64 R84, c[0x0][0x468] ;  /* 0x00011a00ff547b82 */ /* 0x000eae0000000a00 */
[----:B------:R-:W-:Y:S01]  /*1a70*/  F2F.F16.F32 R88, R88 ;  /* 0x0000005800587304 */ /* 0x000fe20000200800 */
[----:B-1----:R-:W-:-:S07]  /*1a80*/  IMAD.WIDE.U32 R86, R86, 0x10000, RZ ;  /* 0x0001000056567825 */ /* 0x002fce00078e00ff */
[----:B------:R-:W1:Y:S01]  /*1a90*/  F2F.F16.F32 R89, R89 ;  /* 0x0000005900597304 */ /* 0x000e620000200800 */
[----:B0-----:R-:W-:-:S07]  /*1aa0*/  IMAD.WIDE.U32 R66, R10, 0x10, R66 ;  /* 0x000000100a427825 */ /* 0x001fce00078e0042 */
[----:B------:R-:W0:Y:S01]  /*1ab0*/  F2F.F16.F32 R65, R65 ;  /* 0x0000004100417304 */ /* 0x000e220000200800 */
[C---:B--2---:R-:W-:Y:S01]  /*1ac0*/  IMAD.WIDE.U32 R84, R10.reuse, 0x8, R84 ;  /* 0x000000080a547825 */ /* 0x044fe200078e0054 */
[----:B------:R2:W-:Y:S01]  /*1ad0*/  STG.E.128 desc[UR14][R66.64], R60 ;  /* 0x0000003c42007986 */ /* 0x0005e2000c101d0e */
[----:B------:R-:W-:Y:S02]  /*1ae0*/  IADD3 R10, PT, PT, R10, 0x80, RZ ;  /* 0x000000800a0a7810 */ /* 0x000fe40007ffe0ff */
[----:B-1----:R-:W-:-:S04]  /*1af0*/  PRMT R91, R88, 0x5410, R89 ;  /* 0x00005410585b7816 */ /* 0x002fc80000000059 */
[----:B------:R-:W-:Y:S02]  /*1b00*/  LOP3.LUT R87, R91, R87, RZ, 0xfc, !PT ;  /* 0x000000575b577212 */ /* 0x000fe400078efcff */
[----:B0-----:R-:W-:-:S05]  /*1b10*/  LOP3.LUT R86, R86, R65, RZ, 0xfc, !PT ;  /* 0x0000004156567212 */ /* 0x001fca00078efcff */
[----:B------:R2:W-:Y:S02]  /*1b20*/  STG.E.64 desc[UR14][R84.64], R86 ;  /* 0x0000005654007986 */ /* 0x0005e4000c101b0e */
.L_x_4825:
[----:B------:R-:W-:Y:S05]  /*1b30*/  BSYNC.RECONVERGENT B1 ;  /* 0x0000000000017941 */ /* 0x000fea0003800200 */
.L_x_4824:
        /* <DEDUP_REMOVED lines=33> */
.L_x_4827:
[----:B------:R-:W-:Y:S05]  /*1d50*/  BSYNC.RECONVERGENT B1 ;  /* 0x0000000000017941 */ /* 0x000fea0003800200 */
.L_x_4826:
        /* <DEDUP_REMOVED lines=15> */
[----:B------:R-:W1:Y:S01]  /*1e50*/  F2F.F16.F32 R65, R65 ;  /* 0x0000004100417304 */ /* 0x000e620000200800 */
[----:B------:R-:W2:Y:S01]  /*1e60*/  LDC.64 R66, c[0x0][0x468] ;  /* 0x00011a00ff427b82 */ /* 0x000ea20000000a00 */
[----:B------:R-:W-:Y:S01]  /*1e70*/  FMUL.FTZ R89, R63, UR12 ;  /* 0x0000000c3f597c20 */ /* 0x000fe20008410000 */
[----:B------:R-:W-:-:S04]  /*1e80*/  FMUL.FTZ R60, R60, UR24 ;  /* 0x000000183c3c7c20 */ /* 0x000fc80008410000 */
[----:B------:R-:W-:Y:S01]  /*1e90*/  FMUL.FTZ R86, R60, UR12 ;  /* 0x0000000c3c567c20 */ /* 0x000fe20008410000 */
[----:B------:R-:W-:Y:S01]  /*1ea0*/  F2F.F16.F32 R88, R88 ;  /* 0x0000005800587304 */ /* 0x000fe20000200800 */
[----:B0-----:R-:W-:-:S05]  /*1eb0*/  IMAD.WIDE.U32 R84, R10, 0x10, R84 ;  /* 0x000000100a547825 */ /* 0x001fca00078e0054 */
[----:B------:R0:W-:Y:S01]  /*1ec0*/  STG.E.128 desc[UR14][R84.64], R60 ;  /* 0x0000003c54007986 */ /* 0x0001e2000c101d0e */
[----:B-1----:R-:W-:Y:S01]  /*1ed0*/  IMAD.WIDE.U32 R64, R65, 0x10000, RZ ;  /* 0x0001000041407825 */ /* 0x002fe200078e00ff */
[----:B------:R-:W1:Y:S08]  /*1ee0*/  F2F.F16.F32 R89, R89 ;  /* 0x0000005900597304 */ /* 0x000e700000200800 */
[----:B------:R-:W3:Y:S01]  /*1ef0*/  F2F.F16.F32 R87, R86 ;  /* 0x0000005600577304 */ /* 0x000ee20000200800 */
[----:B--2---:R-:W-:Y:S01]  /*1f00*/  IMAD.WIDE.U32 R66, R10, 0x8, R66 ;  /* 0x000000080a427825 */ /* 0x004fe200078e0042 */
[----:B-1----:R-:W-:-:S04]  /*1f10*/  PRMT R91, R88, 0x5410, R89 ;  /* 0x00005410585b7816 */ /* 0x002fc80000000059 */
[----:B------:R-:W-:Y:S02]  /*1f20*/  LOP3.LUT R65, R91, R65, RZ, 0xfc, !PT ;  /* 0x000000415b417212 */ /* 0x000fe400078efcff */
[----:B---3--:R-:W-:-:S05]  /*1f30*/  LOP3.LUT R64, R64, R87, RZ, 0xfc, !PT ;  /* 0x0000005740407212 */ /* 0x008fca00078efcff */
[----:B------:R0:W-:Y:S01]  /*1f40*/  STG.E.64 desc[UR14][R66.64], R64 ;  /* 0x0000004042007986 */ /* 0x0001e2000c101b0e */
[----:B------:R-:W-:Y:S05]  /*1f50*/  BRA `(.L_x_4823) ;  /* 0x0000000c00087947 */ /* 0x000fea0003800000 */
.L_x_4817:
        /* <DEDUP_REMOVED lines=34> */
.L_x_4830:
[----:B------:R-:W-:Y:S05]  /*2180*/  BSYNC.RECONVERGENT B1 ;  /* 0x0000000000017941 */ /* 0x000fea0003800200 */
.L_x_4829:
        /* <DEDUP_REMOVED lines=30> */
.L_x_4832:
[----:B------:R-:W-:Y:S05]  /*2370*/  BSYNC.RECONVERGENT B1 ;  /* 0x0000000000017941 */ /* 0x000fea0003800200 */
.L_x_4831:
        /* <DEDUP_REMOVED lines=29> */
.L_x_4828:
        /* <DEDUP_REMOVED lines=17> */
[----:B------:R-:W1:Y:S01]  /*2660*/  F2F.F16.F32 R86, R86 ;  /* 0x0000005600567304 */ /* 0x000e620000200800 */
[----:B------:R-:W2:Y:S01]  /*2670*/  LDC.64 R84, c[0x0][0x468] ;  /* 0x00011a00ff547b82 */ /* 0x000ea20000000a00 */
[----:B------:R-:W-:Y:S01]  /*2680*/  FMUL.FTZ R65, R60, UR12 ;  /* 0x0000000c3c417c20 */ /* 0x000fe20008410000 */
[----:B------:R-:W-:-:S05]  /*2690*/  FMUL.FTZ R89, R63, UR12 ;  /* 0x0000000c3f597c20 */ /* 0x000fca0008410000 */
[----:B------:R-:W-:Y:S01]  /*26a0*/  F2F.F16.F32 R88, R88 ;  /* 0x0000005800587304 */ /* 0x000fe20000200800 */
[----:B0-----:R-:W-:-:S05]  /*26b0*/  IMAD.WIDE.U32 R66, R10, 0x10, R66 ;  /* 0x000000100a427825 */ /* 0x001fca00078e0042 */
[----:B------:R0:W-:Y:S01]  /*26c0*/  STG.E.128 desc[UR14][R66.64], R60 ;  /* 0x0000003c42007986 */ /* 0x0001e2000c101d0e */
[----:B-1----:R-:W-:Y:S01]  /*26d0*/  IMAD.WIDE.U32 R86, R86, 0x10000, RZ ;  /* 0x0001000056567825 */ /* 0x002fe200078e00ff */
[----:B------:R-:W1:Y:S08]  /*26e0*/  F2F.F16.F32 R89, R89 ;  /* 0x0000005900597304 */ /* 0x000e700000200800 */
[----:B------:R-:W3:Y:S01]  /*26f0*/  F2F.F16.F32 R65, R65 ;  /* 0x0000004100417304 */ /* 0x000ee20000200800 */
[C---:B--2---:R-:W-:Y:S01]  /*2700*/  IMAD.WIDE.U32 R84, R10.reuse, 0x8, R84 ;  /* 0x000000080a547825 */ /* 0x044fe200078e0054 */
[----:B------:R-:W-:-:S02]  /*2710*/  IADD3 R10, PT, PT, R10, 0x80, RZ ;  /* 0x000000800a0a7810 */ /* 0x000fc40007ffe0ff */
[----:B-1----:R-:W-:-:S04]  /*2720*/  PRMT R91, R88, 0x5410, R89 ;  /* 0x00005410585b7816 */ /* 0x002fc80000000059 */
[----:B------:R-:W-:Y:S02]  /*2730*/  LOP3.LUT R87, R91, R87, RZ, 0xfc, !PT ;  /* 0x000000575b577212 */ /* 0x000fe400078efcff */
[----:B---3--:R-:W-:-:S05]  /*2740*/  LOP3.LUT R86, R86, R65, RZ, 0xfc, !PT ;  /* 0x0000004156567212 */ /* 0x008fca00078efcff */
[----:B------:R0:W-:Y:S02]  /*2750*/  STG.E.64 desc[UR14][R84.64], R86 ;  /* 0x0000005654007986 */ /* 0x0001e4000c101b0e */
.L_x_4834:
[----:B------:R-:W-:Y:S05]  /*2760*/  BSYNC.RECONVERGENT B1 ;  /* 0x0000000000017941 */ /* 0x000fea0003800200 */
.L_x_4833:
        /* <DEDUP_REMOVED lines=25> */
[----:B------:R-:W0:Y:S08]  /*2900*/  F2F.F16.F32 R89, R89 ;  /* 0x0000005900597304 */ /* 0x000e300000200800 */
[----:B------:R-:W1:Y:S01]  /*2910*/  F2F.F16.F32 R65, R65 ;  /* 0x0000004100417304 */ /* 0x000e620000200800 */
[C---:B--2---:R-:W-:Y:S01]  /*2920*/  IMAD.WIDE.U32 R84, R10.reuse, 0x8, R84 ;  /* 0x000000080a547825 */ /* 0x044fe200078e0054 */
[----:B------:R-:W-:-:S02]  /*2930*/  IADD3 R10, PT, PT, R10, 0x80, RZ ;  /* 0x000000800a0a7810 */ /* 0x000fc40007ffe0ff */
[----:B0-----:R-:W-:-:S04]  /*2940*/  PRMT R91, R88, 0x5410, R89 ;  /* 0x00005410585b7816 */ /* 0x001fc80000000059 */
[----:B------:R-:W-:Y:S02]  /*2950*/  LOP3.LUT R87, R91, R87, RZ, 0xfc, !PT ;  /* 0x000000575b577212 */ /* 0x000fe400078efcff */
[----:B-1----:R-:W-:-:S05]  /*2960*/  LOP3.LUT R86, R86, R65, RZ, 0xfc, !PT ;  /* 0x0000004156567212 */ /* 0x002fca00078efcff */
[----:B------:R3:W-:Y:S02]  /*2970*/  STG.E.64 desc[UR14][R84.64], R86 ;  /* 0x0000005654007986 */ /* 0x0007e4000c101b0e */
.L_x_4836:
[----:B------:R-:W-:Y:S05]  /*2980*/  BSYNC.RECONVERGENT B1 ;  /* 0x0000000000017941 */ /* 0x000fea0003800200 */
.L_x_4835:
        /* <DEDUP_REMOVED lines=26> */
[----:B--2---:R-:W-:Y:S01]  /*2b30*/  IMAD.WIDE.U32 R66, R10, 0x8, R66 ;  /* 0x000000080a427825 */ /* 0x004fe200078e0042 */
[----:B0-----:R-:W-:-:S04]  /*2b40*/  PRMT R91, R88, 0x5410, R89 ;  /* 0x00005410585b7816 */ /* 0x001fc80000000059 */
[----:B------:R-:W-:Y:S02]  /*2b50*/  LOP3.LUT R65, R91, R65, RZ, 0xfc, !PT ;  /* 0x000000415b417212 */ /* 0x000fe400078efcff */
[----:B-1----:R-:W-:-:S05]  /*2b60*/  LOP3.LUT R64, R64, R87, RZ, 0xfc, !PT ;  /* 0x0000005740407212 */ /* 0x002fca00078efcff */
[----:B------:R4:W-:Y:S02]  /*2b70*/  STG.E.64 desc[UR14][R66.64], R64 ;  /* 0x0000004042007986 */ /* 0x0009e4000c101b0e */
.L_x_4823:
[----:B------:R-:W-:Y:S05]  /*2b80*/  BSYNC.RECONVERGENT B0 ;  /* 0x0000000000007941 */ /* 0x000fea0003800200 */
.L_x_4816:
[----:B------:R-:W-:Y:S02]  /*2b90*/  UIADD3 UR7, UPT, UPT, UR7, UR22, URZ ;  /* 0x0000001607077290 */ /* 0x000fe4000fffe0ff */
[----:B------:R-:W-:Y:S02]  /*2ba0*/  UPLOP3.LUT UP2, UPT, UPT, UPT, UP2, 0x40, 0x4 ;  /* 0x000000000004789c */ /* 0x000fe40003f4e820 */
[----:B------:R-:W-:-:S09]  /*2bb0*/  UISETP.GE.AND UP1, UPT, UR7, UR23, UPT ;  /* 0x000000170700728c */ /* 0x000fd2000bf26270 */
[----:B------:R-:W-:Y:S05]  /*2bc0*/  BRA.U !UP1, `(.L_x_4837) ;  /* 0xffffffd909087547 */ /* 0x000fea000b83ffff */
.L_x_4807:
        /* <DEDUP_REMOVED lines=26> */
.L_x_4838:
        /* <DEDUP_REMOVED lines=9> */
.L_x_6792:


//--------------------- .text._ZN10layer_norm13ln_bwd_kernelINS_13Kernel_traitsIf6__halffS2_fjLj1536ELj1ELj1ELj4ELj8ENS_18Kernel_traits_baseILj1536EfS2_fS2_fjLj128EEEEELb0ELb0ELb0ELb1EEEvNS_9BwdParamsE --------------------------
	.section	.text._ZN10layer_norm13ln_bwd_kernelINS_13Kernel_traitsIf6__halffS2_fjLj1536ELj1ELj1ELj4ELj8ENS_18Kernel_traits_baseILj1536EfS2_fS2_fjLj128EEEEELb0ELb0ELb0ELb1EEEvNS_9BwdParamsE,"ax",@progbits
	.align	128
        .global         _ZN10layer_norm13ln_bwd_kernelINS_13Kernel_traitsIf6__halffS2_fjLj1536ELj1ELj1ELj4ELj8ENS_18Kernel_traits_baseILj1536EfS2_fS2_fjLj128EEEEELb0ELb0ELb0ELb1EEEvNS_9BwdParamsE
        .type           _ZN10layer_norm13ln_bwd_kernelINS_13Kernel_traitsIf6__halffS2_fjLj1536ELj1ELj1ELj4ELj8ENS_18Kernel_traits_baseILj1536EfS2_fS2_fjLj128EEEEELb0ELb0ELb0ELb1EEEvNS_9BwdParamsE,@function
        .size           _ZN10layer_norm13ln_bwd_kernelINS_13Kernel_traitsIf6__halffS2_fjLj1536ELj1ELj1ELj4ELj8ENS_18Kernel_traits_baseILj1536EfS2_fS2_fjLj128EEEEELb0ELb0ELb0ELb1EEEvNS_9BwdParamsE,(.L_x_6793 - _ZN10layer_norm13ln_bwd_kernelINS_13Kernel_traitsIf6__halffS2_fjLj1536ELj1ELj1ELj4ELj8ENS_18Kernel_traits_baseILj1536EfS2_fS2_fjLj128EEEEELb0ELb0ELb0ELb1EEEvNS_9BwdParamsE)
        .other          _ZN10layer_norm13ln_bwd_kernelINS_13Kernel_traitsIf6__halffS2_fjLj1536ELj1ELj1ELj4ELj8ENS_18Kernel_traits_baseILj1536EfS2_fS2_fjLj128EEEEELb0ELb0ELb0ELb1EEEvNS_9BwdParamsE,@"STO_CUDA_ENTRY STV_DEFAULT"
_ZN10layer_norm13ln_bwd_kernelINS_13Kernel_traitsIf6__halffS2_fjLj1536ELj1ELj1ELj4ELj8ENS_18Kernel_traits_baseILj1536EfS2_fS2_fjLj128EEEEELb0ELb0ELb0ELb1EEEvNS_9BwdParamsE:
.text._ZN10layer_norm13ln_bwd_kernelINS_13Kernel_traitsIf6__halffS2_fjLj1536ELj1ELj1ELj4ELj8ENS_18Kernel_traits_baseILj1536EfS2_fS2_fjLj128EEEEELb0ELb0ELb0ELb1EEEvNS_9BwdParamsE:
        /* <DEDUP_REMOVED lines=52> */
.L_x_4846:
[----:B--2---:R-:W2:Y:S01]  /*0340*/  @UP0 LDCU.64 UR4, c[0x0][0x3e0] ;  /* 0x00007c00ff0407ac */ /* 0x004ea20008000a00 */
[----:B01-3--:R-:W3:Y:S01]  /*0350*/  LDC.64 R48, c[0x0][0x3a8] ;  /* 0x0000ea00ff307b82 */ /* 0x00bee20000000a00 */
[----:B------:R-:W-:Y:S01]  /*0360*/  PLOP3.LUT P1, PT, PT, PT, UP0, 0x80, 0x8 ;  /* 0x000000000008781c */ /* 0x000fe20003f2f008 */
[----:B------:R-:W-:Y:S02]  /*0370*/  UIMAD UR7, UR6, UR21, URZ ;  /* 0x00000015060772a4 */ /* 0x000fe4000f8e02ff */
[----:B0-----:R-:W-:Y:S02]  /*0380*/  UIMAD.WIDE UR10, UR6, 0x4, UR12 ;  /* 0x00000004060a78a5 */ /* 0x001fe4000f8e020c */
[----:B------:R-:W-:Y:S02]  /*0390*/  USHF.R.S32.HI UR8, URZ, 0x1f, UR7 ;  /* 0x0000001fff087899 */ /* 0x000fe40008011407 */
[----:B------:R-:W0:Y:S01]  /*03a0*/  LDC.64 R80, c[0x0][0x428] ;  /* 0x00010a00ff507b82 */ /* 0x000e220000000a00 */
[----:B------:R-:W-:-:S02]  /*03b0*/  UIMAD.WIDE UR16, UR6, 0x4, UR14 ;  /* 0x00000004061078a5 */ /* 0x000fc4000f8e020e */
[----:B------:R-:W-:Y:S01]  /*03c0*/  ULEA.HI UR8, UR8, UR7, URZ, 0x2 ;  /* 0x0000000708087291 */ /* 0x000fe2000f8f10ff */
[----:B------:R-:W-:Y:S02]  /*03d0*/  MOV R74, UR10 ;  /* 0x0000000a004a7c02 */ /* 0x000fe40008000f00 */
[----:B------:R-:W-:Y:S02]  /*03e0*/  MOV R75, UR11 ;  /* 0x0000000b004b7c02 */ /* 0x000fe40008000f00 */
[----:B------:R-:W-:Y:S01]  /*03f0*/  MOV R46, UR16 ;  /* 0x00000010002e7c02 */ /* 0x000fe20008000f00 */
[----:B--2---:R-:W-:Y:S01]  /*0400*/  @UP0 UIMAD.WIDE UR4, UR6, 0x2, UR4 ;  /* 0x00000002060408a5 */ /* 0x004fe2000f8e0204 */
[----:B------:R-:W-:Y:S01]  /*0410*/  MOV R41, UR8 ;  /* 0x0000000800297c02 */ /* 0x000fe20008000f00 */
[----:B------:R-:W2:Y:S01]  /*0420*/  LDG.E R74, desc[UR18][R74.64] ;  /* 0x000000124a4a7981 */ /* 0x000ea2000c1e1900 */
[----:B------:R-:W-:Y:S02]  /*0430*/  MOV R47, UR17 ;  /* 0x00000011002f7c02 */ /* 0x000fe40008000f00 */
[----:B------:R-:W-:-:S02]  /*0440*/  LEA.HI.SX32 R62, R41, R64, 0x1e ;  /* 0x00000040293e7211 */ /* 0x000fc400078ff2ff */
[----:B------:R-:W-:Y:S01]  /*0450*/  MOV R44, UR4 ;  /* 0x00000004002c7c02 */ /* 0x000fe20008000f00 */
[----:B------:R-:W4:Y:S01]  /*0460*/  LDG.E R71, desc[UR18][R46.64] ;  /* 0x000000122e477981 */ /* 0x000f22000c1e1900 */
[----:B------:R-:W-:Y:S01]  /*0470*/  MOV R45, UR5 ;  /* 0x00000005002d7c02 */ /* 0x000fe20008000f00 */
[----:B---3--:R-:W-:-:S04]  /*0480*/  IMAD.WIDE.U32 R40, R62, 0x10, R48 ;  /* 0x000000103e287825 */ /* 0x008fc800078e0030 */
[----:B------:R3:W2:Y:S01]  /*0490*/  @P1 LDG.E.U16 R70, desc[UR18][R44.64] ;  /* 0x000000122c461981 */ /* 0x0006a2000c1e1500 */
[----:B0-----:R-:W-:-:S03]  /*04a0*/  IMAD.WIDE.U32 R78, R62, 0x8, R80 ;  /* 0x000000083e4e7825 */ /* 0x001fc600078e0050 */
[----:B------:R-:W2:Y:S01]  /*04b0*/  LDG.E.128 R40, desc[UR18][R40.64] ;  /* 0x0000001228287981 */ /* 0x000ea2000c1e1d00 */
[----:B------:R-:W-:-:S03]  /*04c0*/  IADD3 R60, PT, PT, R62, 0x80, RZ ;  /* 0x000000803e3c7810 */ /* 0x000fc60007ffe0ff */
[----:B------:R-:W2:Y:S01]  /*04d0*/  LDG.E.64 R78, desc[UR18][R78.64] ;  /* 0x000000124e4e7981 */ /* 0x000ea2000c1e1b00 */
[----:B------:R-:W-:Y:S01]  /*04e0*/  IADD3 R61, PT, PT, R62, 0x100, RZ ;  /* 0x000001003e3d7810 */ /* 0x000fe20007ffe0ff */
[----:B------:R-:W-:-:S04]  /*04f0*/  IMAD.WIDE.U32 R84, R60, 0x8, R80 ;  /* 0x000000083c547825 */ /* 0x000fc800078e0050 */
[C---:B------:R-:W-:Y:S02]  /*0500*/  IMAD.WIDE.U32 R80, R61.reuse, 0x8, R80 ;  /* 0x000000083d507825 */ /* 0x040fe400078e0050 */
[----:B------:R-:W2:Y:S02]  /*0510*/  LDG.E.64 R84, desc[UR18][R84.64] ;  /* 0x0000001254547981 */ /* 0x000ea4000c1e1b00 */
[--C-:B---3--:R-:W-:Y:S02]  /*0520*/  IMAD.WIDE.U32 R44, R60, 0x10, R48.reuse ;  /* 0x000000103c2c7825 */ /* 0x108fe400078e0030 */
[----:B------:R-:W3:Y:S04]  /*0530*/  LDG.E.64 R80, desc[UR18][R80.64] ;  /* 0x0000001250507981 */ /* 0x000ee8000c1e1b00 */
[----:B------:R-:W3:Y:S01]  /*0540*/  LDG.E.128 R44, desc[UR18][R44.64] ;  /* 0x000000122c2c7981 */ /* 0x000ee2000c1e1d00 */
[----:B------:R-:W-:-:S06]  /*0550*/  IMAD.WIDE.U32 R48, R61, 0x10, R48 ;  /* 0x000000103d307825 */ /* 0x000fcc00078e0030 */
[----:B------:R-:W3:Y:S01]  /*0560*/  LDG.E.128 R48, desc[UR18][R48.64] ;  /* 0x0000001230307981 */ /* 0x000ee2000c1e1d00 */
        /* <DEDUP_REMOVED lines=8> */
[----:B----4-:R-:W-:Y:S01]  /*05f0*/  R2UR UR8, R71 ;  /* 0x00000000470872ca */ /* 0x010fe200000e0000 */
[----:B--2---:R-:W-:Y:S01]  /*0600*/  @P1 HADD2.F32 R75, -RZ, R70.H0_H0 ;  /* 0x20000046ff4b1230 */ /* 0x004fe20000004100 */
[----:B------:R-:W-:-:S04]  /*0610*/  FSEL R70, R74, RZ, !P2 ;  /* 0x000000ff4a467208 */ /* 0x000fc80005000000 */
[----:B------:R-:W-:Y:S01]  /*0620*/  @P1 R2UR UR4, R75 ;  /* 0x000000004b0412ca */ /* 0x000fe200000e0000 */
[C---:B------:R-:W-:Y:S01]  /*0630*/  FADD.FTZ R75, -R70.reuse, R40 ;  /* 0x00000028464b7221 */ /* 0x040fe20000010100 */
[----:B------:R-:W-:Y:S01]  /*0640*/  FADD.FTZ R88, -R70, R41 ;  /* 0x0000002946587221 */ /* 0x000fe20000010100 */
[----:B------:R-:W-:Y:S01]  /*0650*/  @P0 IMAD.WIDE.U32 R40, R62, 0x10, R72 ;  /* 0x000000103e280825 */ /* 0x000fe200078e0048 */
[----:B------:R-:W-:Y:S02]  /*0660*/  MOV R82, R78 ;  /* 0x0000004e00527202 */ /* 0x000fe40000000f00 */
[----:B------:R-:W-:Y:S02]  /*0670*/  SHF.R.U64 R76, R78, 0x10, R79 ;  /* 0x000000104e4c7819 */ /* 0x000fe4000000124f */
[----:B------:R1:W5:Y:S01]  /*0680*/  @P0 LDG.E.128 R28, desc[UR18][R40.64] ;  /* 0x00000012281c0981 */ /* 0x000362000c1e1d00 */
[----:B------:R-:W-:Y:S01]  /*0690*/  HADD2.F32 R83, -RZ, R82.H0_H0 ;  /* 0x20000052ff537230 */ /* 0x000fe20000004100 */
[----:B------:R-:W-:Y:S01]  /*06a0*/  MOV R77, R79 ;  /* 0x0000004f004d7202 */ /* 0x000fe20000000f00 */
[----:B------:R-:W-:-:S02]  /*06b0*/  HADD2.F32 R76, -RZ, R76.H0_H0 ;  /* 0x2000004cff4c7230 */ /* 0x000fc40000004100 */
[----:B-1----:R-:W-:-:S04]  /*06c0*/  @P0 IMAD.WIDE.U32 R40, R61, 0x10, R66 ;  /* 0x000000103d280825 */ /* 0x002fc800078e0042 */
[----:B------:R-:W-:Y:S01]  /*06d0*/  FMUL.FTZ R66, R75, UR8 ;  /* 0x000000084b427c20 */ /* 0x000fe20008410000 */
[----:B------:R-:W-:-:S03]  /*06e0*/  FADD.FTZ R59, R83, R59 ;  /* 0x0000003b533b7221 */ /* 0x000fc60000010000 */
[-C--:B------:R-:W-:Y:S01]  /*06f0*/  FFMA.FTZ R63, R66, R83.reuse, R63 ;  /* 0x00000053423f7223 */ /* 0x080fe2000001003f */
[----:B------:R-:W-:Y:S01]  /*0700*/  FMUL.FTZ R83, R16, R83 ;  /* 0x0000005310537220 */ /* 0x000fe20000410000 */
[----:B------:R-:W-:Y:S01]  /*0710*/  FADD.FTZ R42, -R70, R42 ;  /* 0x0000002a462a7221 */ /* 0x000fe20000010100 */
[----:B------:R-:W-:Y:S01]  /*0720*/  SHF.R.U32.HI R78, RZ, 0x10, R79 ;  /* 0x00000010ff4e7819 */ /* 0x000fe2000001164f */
[----:B------:R0:W5:Y:S01]  /*0730*/  @P0 LDG.E.128 R36, desc[UR18][R40.64] ;  /* 0x0000001228240981 */ /* 0x000162000c1e1d00 */
[--C-:B------:R-:W-:Y:S01]  /*0740*/  SHF.R.U64 R71, R84, 0x10, R85.reuse ;  /* 0x0000001054477819 */ /* 0x100fe20000001255 */
[----:B------:R-:W-:Y:S01]  /*0750*/  HADD2.F32 R77, -RZ, R77.H0_H0 ;  /* 0x2000004dff4d7230 */ /* 0x000fe20000004100 */
[----:B------:R-:W-:Y:S02]  /*0760*/  MOV R73, R85 ;  /* 0x0000005500497202 */ /* 0x000fe40000000f00 */
[----:B------:R-:W-:Y:S02]  /*0770*/  SHF.R.U32.HI R90, RZ, 0x10, R85 ;  /* 0x00000010ff5a7819 */ /* 0x000fe40000011655 */
[----:B---3--:R-:W-:-:S02]  /*0780*/  SHF.R.U64 R92, R80, 0x10, R81 ;  /* 0x00000010505c7819 */ /* 0x008fc40000001251 */
[----:B------:R-:W-:Y:S01]  /*0790*/  MOV R85, R81 ;  /* 0x0000005100557202 */ /* 0x000fe20000000f00 */
[----:B0-----:R-:W-:Y:S01]  /*07a0*/  FADD.FTZ R40, RZ, R83 ;  /* 0x00000053ff287221 */ /* 0x001fe20000010000 */
[----:B------:R-:W-:Y:S01]  /*07b0*/  SHF.R.U32.HI R87, RZ, 0x10, R81 ;  /* 0x00000010ff577819 */ /* 0x000fe20000011651 */
[----:B------:R-:W-:Y:S01]  /*07c0*/  FMUL.FTZ R81, R17, R76 ;  /* 0x0000004c11517220 */ /* 0x000fe20000410000 */
[----:B------:R-:W-:Y:S01]  /*07d0*/  MOV R72, R84 ;  /* 0x0000005400487202 */ /* 0x000fe20000000f00 */
[----:B------:R-:W-:Y:S01]  /*07e0*/  FMUL.FTZ R82, R42, UR8 ;  /* 0x000000082a527c20 */ /* 0x000fe20008410000 */
[----:B------:R-:W-:Y:S01]  /*07f0*/  FMUL.FTZ R88, R88, UR8 ;  /* 0x0000000858587c20 */ /* 0x000fe20008410000 */
[----:B------:R-:W-:Y:S02]  /*0800*/  HADD2.F32 R42, -RZ, R78.H0_H0 ;  /* 0x2000004eff2a7230 */ /* 0x000fe40000004100 */
[----:B------:R-:W-:Y:S01]  /*0810*/  FMUL.FTZ R78, R18, R77 ;  /* 0x0000004d124e7220 */ /* 0x000fe20000410000 */
[----:B------:R-:W-:Y:S01]  /*0820*/  FADD.FTZ R41, R81, R40 ;  /* 0x0000002851297221 */ /* 0x000fe20000010000 */
[----:B------:R-:W-:Y:S01]  /*0830*/  MOV R79, R80 ;  /* 0x00000050004f7202 */ /* 0x000fe20000000f00 */
[----:B------:R-:W-:Y:S01]  /*0840*/  FADD.FTZ R80, -R70, R45 ;  /* 0x0000002d46507221 */ /* 0x000fe20000010100 */
        /* <DEDUP_REMOVED lines=14> */
[----:B------:R-:W-:Y:S01]  /*0930*/  FADD.FTZ R43, -R70, R43 ;  /* 0x0000002b462b7221 */ /* 0x000fe20000010100 */
[----:B------:R-:W-:Y:S01]  /*0940*/  FMUL.FTZ R72, R22, R47 ;  /* 0x0000002f16487220 */ /* 0x000fe20000410000 */
[----:B------:R-:W-:Y:S01]  /*0950*/  FADD.FTZ R41, R73, R40 ;  /* 0x0000002849297221 */ /* 0x000fe20000010000 */
[----:B------:R-:W-:Y:S02]  /*0960*/  HADD2.F32 R79, -RZ, R79.H0_H0 ;  /* 0x2000004fff4f7230 */ /* 0x000fe40000004100 */
[----:B------:R-:W-:Y:S01]  /*0970*/  FMUL.FTZ R86, R43, UR8 ;  /* 0x000000082b567c20 */ /* 0x000fe20008410000 */
[----:B------:R-:W-:Y:S01]  /*0980*/  FMUL.FTZ R69, R23, R90 ;  /* 0x0000005a17457220 */ /* 0x000fe20000410000 */
[----:B------:R-:W-:Y:S01]  /*0990*/  FADD.FTZ R40, R72, R41 ;  /* 0x0000002948287221 */ /* 0x000fe20000010000 */
[----:B------:R-:W-:Y:S01]  /*09a0*/  FFMA.FTZ R43, R66, R83, RZ ;  /* 0x00000053422b7223 */ /* 0x000fe200000100ff */
[----:B------:R-:W-:Y:S01]  /*09b0*/  FADD.FTZ R67, -R70, R48 ;  /* 0x0000003046437221 */ /* 0x000fe20000010100 */
[----:B------:R-:W-:-:S02]  /*09c0*/  HADD2.F32 R92, -RZ, R92.H0_H0 ;  /* 0x2000005cff5c7230 */ /* 0x000fc40000004100 */
[----:B------:R-:W-:Y:S01]  /*09d0*/  FADD.FTZ R41, R69, R40 ;  /* 0x0000002845297221 */ /* 0x000fe20000010000 */
[----:B------:R-:W-:Y:S01]  /*09e0*/  FMUL.FTZ R48, R24, R79 ;  /* 0x0000004f18307220 */ /* 0x000fe20000410000 */
[----:B------:R-:W-:Y:S01]  /*09f0*/  FFMA.FTZ R43, R88, R81, R43 ;  /* 0x00000051582b7223 */ /* 0x000fe2000001002b */
[----:B------:R-:W-:Y:S01]  /*0a00*/  FADD.FTZ R68, -R70, R49 ;  /* 0x0000003146447221 */ /* 0x000fe20000010100 */
[----:B------:R-:W-:Y:S02]  /*0a10*/  HADD2.F32 R85, -RZ, R85.H0_H0 ;  /* 0x20000055ff557230 */ /* 0x000fe40000004100 */
[----:B------:R-:W-:Y:S01]  /*0a20*/  FADD.FTZ R40, R48, R41 ;  /* 0x0000002930287221 */ /* 0x000fe20000010000 */
[----:B------:R-:W-:Y:S01]  /*0a30*/  FMUL.FTZ R49, R25, R92 ;  /* 0x0000005c19317220 */ /* 0x000fe20000410000 */
[----:B------:R-:W-:Y:S01]  /*0a40*/  FFMA.FTZ R43, R82, R78, R43 ;  /* 0x0000004e522b7223 */ /* 0x000fe2000001002b */
[----:B------:R-:W-:Y:S01]  /*0a50*/  FADD.FTZ R71, -R70, R50 ;  /* 0x0000003246477221 */ /* 0x000fe20000010100 */
[----:B------:R-:W-:-:S02]  /*0a60*/  HADD2.F32 R87, -RZ, R87.H0_H0 ;  /* 0x20000057ff577230 */ /* 0x000fc40000004100 */
        /* <DEDUP_REMOVED lines=47> */
[----:B------:R-:W-:Y:S01]  /*0d60*/  @UP0 UMOV UR7, UR4 ;  /* 0x0000000400070c82 */ /* 0x000fe20008000000 */
[----:B------:R-:W-:Y:S01]  /*0d70*/  BSSY.RECONVERGENT B0, `(.L_x_4840) ;  /* 0x000000c000007945 */ /* 0x000fe20003800200 */
[----:B0-----:R-:W-:-:S03]  /*0d80*/  FADD.FTZ R41, R43, R41 ;  /* 0x000000292b297221 */ /* 0x001fc60000010000 */
        /* <DEDUP_REMOVED lines=10> */
.L_x_4841:
[----:B------:R-:W-:Y:S05]  /*0e30*/  BSYNC.RECONVERGENT B0 ;  /* 0x0000000000007941 */ /* 0x000fea0003800200 */
.L_x_4840:
        /* <DEDUP_REMOVED lines=84> */
[----:B------:R0:W-:Y:S01]  /*1380*/  F2F.F16.F32 R42, R41 ;  /* 0x00000029002a7304 */ /* 0x0001e20000200800 */
[----:B------:R-:W-:Y:S01]  /*1390*/  FMUL.FTZ R43, R43, UR7 ;  /* 0x000000072b2b7c20 */ /* 0x000fe20008410000 */
[----:B------:R-:W-:Y:S01]  /*13a0*/  FMUL.FTZ R84, R84, UR8 ;  /* 0x0000000854547c20 */ /* 0x000fe20008410000 */
[----:B------:R-:W-:Y:S01]  /*13b0*/  FMUL.FTZ R68, R68, UR7 ;  /* 0x0000000744447c20 */ /* 0x000fe20008410000 */
[----:B------:R-:W-:Y:S01]  /*13c0*/  FMUL.FTZ R66, R66, UR8 ;  /* 0x0000000842427c20 */ /* 0x000fe20008410000 */
[----:B------:R-:W-:Y:S01]  /*13d0*/  FMUL.FTZ R71, R71, UR7 ;  /* 0x0000000747477c20 */ /* 0x000fe20008410000 */
[----:B------:R-:W-:Y:S01]  /*13e0*/  FMUL.FTZ R70, R70, UR7 ;  /* 0x0000000746467c20 */ /* 0x000fe20008410000 */
[----:B------:R-:W-:Y:S01]  /*13f0*/  FMUL.FTZ R67, R67, UR8 ;  /* 0x0000000843437c20 */ /* 0x000fe20008410000 */
[----:B------:R-:W-:Y:S01]  /*1400*/  F2F.F16.F32 R47, R47 ;  /* 0x0000002f002f7304 */ /* 0x000fe20000200800 */
[----:B0-----:R-:W0:Y:S01]  /*1410*/  LDC.64 R40, c[0x0][0x468] ;  /* 0x00011a00ff287b82 */ /* 0x001e220000000a00 */
[----:B------:R-:W-:Y:S01]  /*1420*/  FMUL.FTZ R73, R84, UR7 ;  /* 0x0000000754497c20 */ /* 0x000fe20008410000 */
[----:B------:R-:W-:Y:S01]  /*1430*/  FMUL.FTZ R66, R66, UR7 ;  /* 0x0000000742427c20 */ /* 0x000fe20008410000 */
[----:B------:R-:W-:-:S04]  /*1440*/  FMUL.FTZ R67, R67, UR7 ;  /* 0x0000000743437c20 */ /* 0x000fc80008410000 */
[----:B------:R-:W1:Y:S08]  /*1450*/  F2F.F16.F32 R74, R74 ;  /* 0x0000004a004a7304 */ /* 0x000e700000200800 */
[----:B------:R-:W2:Y:S01]  /*1460*/  F2F.F16.F32 R46, R46 ;  /* 0x0000002e002e7304 */ /* 0x000ea20000200800 */
[----:B-1----:R-:W-:-:S07]  /*1470*/  PRMT R49, R47, 0x5410, R74 ;  /* 0x000054102f317816 */ /* 0x002fce000000004a */
[----:B------:R-:W1:Y:S01]  /*1480*/  F2F.F16.F32 R44, R44 ;  /* 0x0000002c002c7304 */ /* 0x000e620000200800 */
[----:B--2---:R-:W-:-:S07]  /*1490*/  IMAD.WIDE.U32 R46, R46, 0x10000, RZ ;  /* 0x000100002e2e7825 */ /* 0x004fce00078e00ff */
[----:B------:R-:W2:Y:S01]  /*14a0*/  F2F.F16.F32 R43, R43 ;  /* 0x0000002b002b7304 */ /* 0x000ea20000200800 */
[----:B------:R-:W-:Y:S01]  /*14b0*/  LOP3.LUT R47, R49, R47, RZ, 0xfc, !PT ;  /* 0x0000002f312f7212 */ /* 0x000fe200078efcff */
[----:B0-----:R-:W-:-:S06]  /*14c0*/  IMAD.WIDE.U32 R48, R62, 0x8, R40 ;  /* 0x000000083e307825 */ /* 0x001fcc00078e0028 */
[----:B------:R-:W0:Y:S01]  /*14d0*/  F2F.F16.F32 R68, R68 ;  /* 0x0000004400447304 */ /* 0x000e220000200800 */
[----:B-1----:R-:W-:Y:S01]  /*14e0*/  IMAD.WIDE.U32 R44, R44, 0x10000, RZ ;  /* 0x000100002c2c7825 */ /* 0x002fe200078e00ff */
[----:B--2---:R-:W-:-:S06]  /*14f0*/  PRMT R51, R42, 0x5410, R43 ;  /* 0x000054102a337816 */ /* 0x004fcc000000002b */
[----:B------:R-:W-:Y:S01]  /*1500*/  F2F.F16.F32 R71, R71 ;  /* 0x0000004700477304 */ /* 0x000fe20000200800 */
[----:B------:R-:W-:Y:S01]  /*1510*/  LOP3.LUT R45, R51, R45, RZ, 0xfc, !PT ;  /* 0x0000002d332d7212 */ /* 0x000fe200078efcff */
[----:B------:R-:W-:-:S06]  /*1520*/  IMAD.WIDE.U32 R50, R60, 0x8, R40 ;  /* 0x000000083c327825 */ /* 0x000fcc00078e0028 */
[----:B------:R-:W1:Y:S01]  /*1530*/  F2F.F16.F32 R70, R70 ;  /* 0x0000004600467304 */ /* 0x000e620000200800 */
[----:B0-----:R-:W-:-:S04]  /*1540*/  IMAD.WIDE.U32 R42, R68, 0x10000, RZ ;  /* 0x00010000442a7825 */ /* 0x001fc800078e00ff */
[----:B------:R-:W-:-:S03]  /*1550*/  IMAD.WIDE.U32 R40, R61, 0x8, R40 ;  /* 0x000000083d287825 */ /* 0x000fc600078e0028 */
[----:B------:R-:W0:Y:S01]  /*1560*/  F2F.F16.F32 R81, R66 ;  /* 0x0000004200517304 */ /* 0x000e220000200800 */
[----:B-1----:R-:W-:-:S07]  /*1570*/  PRMT R71, R71, 0x5410, R70 ;  /* 0x0000541047477816 */ /* 0x002fce0000000046 */
[----:B------:R-:W1:Y:S01]  /*1580*/  F2F.F16.F32 R73, R73 ;  /* 0x0000004900497304 */ /* 0x000e620000200800 */
[----:B------:R-:W-:Y:S02]  /*1590*/  LOP3.LUT R43, R71, R43, RZ, 0xfc, !PT ;  /* 0x0000002b472b7212 */ /* 0x000fe400078efcff */
[----:B0-----:R-:W-:-:S05]  /*15a0*/  LOP3.LUT R44, R44, R81, RZ, 0xfc, !PT ;  /* 0x000000512c2c7212 */ /* 0x001fca00078efcff */
[----:B------:R-:W0:Y:S01]  /*15b0*/  F2F.F16.F32 R67, R67 ;  /* 0x0000004300437304 */ /* 0x000e220000200800 */
[----:B------:R3:W-:Y:S01]  /*15c0*/  STG.E.64 desc[UR18][R48.64], R44 ;  /* 0x0000002c30007986 */ /* 0x0007e2000c101b12 */
[----:B-1----:R-:W-:-:S05]  /*15d0*/  LOP3.LUT R46, R46, R73, RZ, 0xfc, !PT ;  /* 0x000000492e2e7212 */ /* 0x002fca00078efcff */
[----:B------:R3:W-:Y:S01]  /*15e0*/  STG.E.64 desc[UR18][R50.64], R46 ;  /* 0x0000002e32007986 */ /* 0x0007e2000c101b12 */
[----:B0-----:R-:W-:-:S05]  /*15f0*/  LOP3.LUT R42, R42, R67, RZ, 0xfc, !PT ;  /* 0x000000432a2a7212 */ /* 0x001fca00078efcff */
[----:B------:R3:W-:Y:S01]  /*1600*/  STG.E.64 desc[UR18][R40.64], R42 ;  /* 0x0000002a28007986 */ /* 0x0007e2000c101b12 */
[----:B------:R-:W-:Y:S05]  /*1610*/  BRA `(.L_x_4844) ;  /* 0x0000001000007947 */ /* 0x000fea0003800000 */
.L_x_4843:
        /* <DEDUP_REMOVED lines=48> */
[----:B------:R-:W1:Y:S01]  /*1920*/  F2F.F16.F32 R78, R78 ;  /* 0x0000004e004e7304 */ /* 0x000e620000200800 */
[----:B------:R-:W-:Y:S01]  /*1930*/  FMUL.FTZ R79, R48, UR7 ;  /* 0x00000007304f7c20 */ /* 0x000fe20008410000 */
[----:B------:R-:W-:-:S04]  /*1940*/  FMUL.FTZ R83, R44, UR7 ;  /* 0x000000072c537c20 */ /* 0x000fc80008410000 */
[----:B------:R-:W2:Y:S02]  /*1950*/  LDC.64 R74, c[0x0][0x468] ;  /* 0x00011a00ff4a7b82 */ /* 0x000ea40000000a00 */
[----:B------:R-:W3:Y:S01]  /*1960*/  F2F.F16.F32 R69, R69 ;  /* 0x0000004500457304 */ /* 0x000ee20000200800 */
[----:B-1----:R-:W-:-:S07]  /*1970*/  IMAD.WIDE.U32 R72, R78, 0x10000, RZ ;  /* 0x000100004e487825 */ /* 0x002fce00078e00ff */
[----:B------:R-:W-:Y:S01]  /*1980*/  F2F.F16.F32 R68, R71 ;  /* 0x0000004700447304 */ /* 0x000fe20000200800 */
[----:B---3--:R-:W-:-:S07]  /*1990*/  PRMT R87, R69, 0x5410, R70 ;  /* 0x0000541045577816 */ /* 0x008fce0000000046 */
[----:B------:R-:W1:Y:S08]  /*19a0*/  F2F.F16.F32 R89, R82 ;  /* 0x0000005200597304 */ /* 0x000e700000200800 */
[----:B------:R-:W3:Y:S01]  /*19b0*/  F2F.F16.F32 R80, R80 ;  /* 0x0000005000507304 */ /* 0x000ee20000200800 */
[----:B-1----:R-:W-:-:S07]  /*19c0*/  PRMT R89, R68, 0x5410, R89 ;  /* 0x0000541044597816 */ /* 0x002fce0000000059 */
[----:B------:R-:W-:Y:S01]  /*19d0*/  F2F.F16.F32 R76, R76 ;  /* 0x0000004c004c7304 */ /* 0x000fe20000200800 */
[----:B---3--:R-:W-:-:S07]  /*19e0*/  IMAD.WIDE.U32 R68, R80, 0x10000, RZ ;  /* 0x0001000050447825 */ /* 0x008fce00078e00ff */
[----:B------:R-:W1:Y:S01]  /*19f0*/  F2F.F16.F32 R85, R85 ;  /* 0x0000005500557304 */ /* 0x000e620000200800 */
[----:B------:R-:W-:-:S07]  /*1a00*/  LOP3.LUT R69, R89, R69, RZ, 0xfc, !PT ;  /* 0x0000004559457212 */ /* 0x000fce00078efcff */
[----:B------:R-:W3:Y:S01]  /*1a10*/  F2F.F16.F32 R77, R77 ;  /* 0x0000004d004d7304 */ /* 0x000ee20000200800 */
[----:B-1----:R-:W-:-:S07]  /*1a20*/  PRMT R85, R76, 0x5410, R85 ;  /* 0x000054104c557816 */ /* 0x002fce0000000055 */
[----:B------:R-:W1:Y:S01]  /*1a30*/  F2F.F16.F32 R81, R81 ;  /* 0x0000005100517304 */ /* 0x000e620000200800 */
[----:B------:R-:W-:Y:S01]  /*1a40*/  LOP3.LUT R73, R85, R73, RZ, 0xfc, !PT ;  /* 0x0000004955497212 */ /* 0x000fe200078efcff */
[----:B---3--:R-:W-:-:S06]  /*1a50*/  IMAD.WIDE.U32 R70, R77, 0x10000, RZ ;  /* 0x000100004d467825 */ /* 0x008fcc00078e00ff */
[----:B------:R-:W3:Y:S01]  /*1a60*/  F2F.F16.F32 R79, R79 ;  /* 0x0000004f004f7304 */ /* 0x000ee20000200800 */
[----:B0-----:R-:W-:Y:S01]  /*1a70*/  IMAD.WIDE.U32 R76, R62, 0x10, R66 ;  /* 0x000000103e4c7825 */ /* 0x001fe200078e0042 */
[----:B------:R-:W-:Y:S02]  /*1a80*/  LOP3.LUT R71, R87, R71, RZ, 0xfc, !PT ;  /* 0x0000004757477212 */ /* 0x000fe400078efcff */
[----:B-1----:R-:W-:-:S04]  /*1a90*/  LOP3.LUT R72, R72, R81, RZ, 0xfc, !PT ;  /* 0x0000005148487212 */ /* 0x002fc800078efcff */
[----:B------:R-:W0:Y:S01]  /*1aa0*/  F2F.F16.F32 R83, R83 ;  /* 0x0000005300537304 */ /* 0x000e220000200800 */
        /* <DEDUP_REMOVED lines=14> */
.L_x_4842:
        /* <DEDUP_REMOVED lines=19> */
[----:B------:R0:W-:Y:S01]  /*1cc0*/  F2F.F16.F32 R81, R40 ;  /* 0x0000002800517304 */ /* 0x0001e20000200800 */
        /* <DEDUP_REMOVED lines=9> */
[----:B------:R0:W1:Y:S01]  /*1d60*/  F2F.F16.F32 R44, R41 ;  /* 0x00000029002c7304 */ /* 0x0000620000200800 */
[----:B------:R-:W-:Y:S01]  /*1d70*/  FADD.FTZ R66, R69, -R74 ;  /* 0x8000004a45427221 */ /* 0x000fe20000010000 */
[----:B------:R-:W-:Y:S01]  /*1d80*/  FADD.FTZ R70, R51, -R70 ;  /* 0x8000004633467221 */ /* 0x000fe20000010000 */
[----:B------:R-:W-:Y:S01]  /*1d90*/  FMUL.FTZ R40, R40, UR7 ;  /* 0x0000000728287c20 */ /* 0x000fe20008410000 */
[----:B------:R-:W-:Y:S01]  /*1da0*/  FFMA.FTZ R42, R43, UR8, R30 ;  /* 0x000000082b2a7c23 */ /* 0x000fe2000801001e */
[----:B------:R-:W-:Y:S01]  /*1db0*/  FMUL.FTZ R45, R45, UR7 ;  /* 0x000000072d2d7c20 */ /* 0x000fe20008410000 */
[----:B------:R-:W-:Y:S01]  /*1dc0*/  FFMA.FTZ R43, R76, UR8, R31 ;  /* 0x000000084c2b7c23 */ /* 0x000fe2000801001f */
[----:B------:R-:W-:Y:S01]  /*1dd0*/  FFMA.FTZ R67, R67, UR4, R79 ;  /* 0x0000000443437c23 */ /* 0x000fe2000801004f */
[----:B------:R2:W-:Y:S01]  /*1de0*/  F2F.F16.F32 R73, R40 ;  /* 0x0000002800497304 */ /* 0x0005e20000200800 */
[----:B0-----:R-:W-:Y:S01]  /*1df0*/  FFMA.FTZ R41, R80, UR8, R33 ;  /* 0x0000000850297c23 */ /* 0x001fe20008010021 */
[----:B------:R-:W-:Y:S01]  /*1e00*/  FFMA.FTZ R66, R66, UR8, R35 ;  /* 0x0000000842427c23 */ /* 0x000fe20008010023 */
[----:B------:R-:W-:Y:S01]  /*1e10*/  FMUL.FTZ R42, R42, UR7 ;  /* 0x000000072a2a7c20 */ /* 0x000fe20008410000 */
[----:B------:R-:W-:Y:S01]  /*1e20*/  FMUL.FTZ R43, R43, UR7 ;  /* 0x000000072b2b7c20 */ /* 0x000fe20008410000 */
[----:B------:R-:W-:Y:S01]  /*1e30*/  FMUL.FTZ R41, R41, UR7 ;  /* 0x0000000729297c20 */ /* 0x000fe20008410000 */
[----:B------:R-:W-:-:S02]  /*1e40*/  FMUL.FTZ R66, R66, UR7 ;  /* 0x0000000742427c20 */ /* 0x000fc40008410000 */
[----:B------:R0:W-:Y:S01]  /*1e50*/  F2F.F16.F32 R47, R45 ;  /* 0x0000002d002f7304 */ /* 0x0001e20000200800 */
[----:B--2---:R-:W-:-:S04]  /*1e60*/  FADD.FTZ R40, R49, -R68 ;  /* 0x8000004431287221 */ /* 0x004fc80000010000 */
[----:B------:R-:W-:-:S03]  /*1e70*/  FFMA.FTZ R40, R40, UR8, R37 ;  /* 0x0000000828287c23 */ /* 0x000fc60008010025 */
[----:B------:R2:W-:Y:S01]  /*1e80*/  F2F.F16.F32 R46, R41 ;  /* 0x00000029002e7304 */ /* 0x0005e20000200800 */
[----:B------:R-:W-:Y:S01]  /*1e90*/  FMUL.FTZ R49, R40, UR7 ;  /* 0x0000000728317c20 */ /* 0x000fe20008410000 */
[----:B------:R-:W-:Y:S01]  /*1ea0*/  FFMA.FTZ R40, R71, UR8, R38 ;  /* 0x0000000847287c23 */ /* 0x000fe20008010026 */
[----:B0-----:R-:W-:-:S03]  /*1eb0*/  FADD.FTZ R45, R48, -R67 ;  /* 0x80000043302d7221 */ /* 0x001fc60000010000 */
[----:B------:R-:W-:Y:S01]  /*1ec0*/  FMUL.FTZ R50, R40, UR7 ;  /* 0x0000000728327c20 */ /* 0x000fe20008410000 */
[----:B------:R-:W-:Y:S01]  /*1ed0*/  FFMA.FTZ R40, R70, UR8, R39 ;  /* 0x0000000846287c23 */ /* 0x000fe20008010027 */
[----:B------:R-:W-:Y:S01]  /*1ee0*/  FFMA.FTZ R45, R45, UR8, R36 ;  /* 0x000000082d2d7c23 */ /* 0x000fe20008010024 */
[----:B------:R-:W-:Y:S02]  /*1ef0*/  F2F.F16.F32 R42, R42 ;  /* 0x0000002a002a7304 */ /* 0x000fe40000200800 */
[----:B------:R-:W-:Y:S01]  /*1f00*/  FMUL.FTZ R67, R40, UR7 ;  /* 0x0000000728437c20 */ /* 0x000fe20008410000 */
[----:B------:R-:W-:Y:S01]  /*1f10*/  FMUL.FTZ R48, R45, UR7 ;  /* 0x000000072d307c20 */ /* 0x000fe20008410000 */
[----:B--2---:R-:W0:Y:S01]  /*1f20*/  LDC.64 R40, c[0x0][0x468] ;  /* 0x00011a00ff287b82 */ /* 0x004e220000000a00 */
[----:B-1----:R-:W-:-:S03]  /*1f30*/  IMAD.WIDE.U32 R44, R44, 0x10000, RZ ;  /* 0x000100002c2c7825 */ /* 0x002fc600078e00ff */
[----:B------:R-:W1:Y:S01]  /*1f40*/  F2F.F16.F32 R43, R43 ;  /* 0x0000002b002b7304 */ /* 0x000e620000200800 */
[----:B------:R-:W-:-:S07]  /*1f50*/  LOP3.LUT R44, R44, R81, RZ, 0xfc, !PT ;  /* 0x000000512c2c7212 */ /* 0x000fce00078efcff */
[----:B------:R-:W2:Y:S01]  /*1f60*/  F2F.F16.F32 R66, R66 ;  /* 0x0000004200427304 */ /* 0x000ea20000200800 */
[----:B-1----:R-:W-:-:S07]  /*1f70*/  PRMT R75, R42, 0x5410, R43 ;  /* 0x000054102a4b7816 */ /* 0x002fce000000002b */
[----:B------:R-:W1:Y:S01]  /*1f80*/  F2F.F16.F32 R49, R49 ;  /* 0x0000003100317304 */ /* 0x000e620000200800 */
[----:B------:R-:W-:Y:S02]  /*1f90*/  LOP3.LUT R45, R75, R45, RZ, 0xfc, !PT ;  /* 0x0000002d4b2d7212 */ /* 0x000fe400078efcff */
[----:B--2---:R-:W-:-:S05]  /*1fa0*/  PRMT R71, R47, 0x5410, R66 ;  /* 0x000054102f477816 */ /* 0x004fca0000000042 */
[----:B------:R-:W-:Y:S01]  /*1fb0*/  F2F.F16.F32 R50, R50 ;  /* 0x0000003200327304 */ /* 0x000fe20000200800 */
[----:B------:R-:W-:-:S05]  /*1fc0*/  IMAD.WIDE.U32 R46, R46, 0x10000, RZ ;  /* 0x000100002e2e7825 */ /* 0x000fca00078e00ff */
[----:B------:R-:W-:Y:S01]  /*1fd0*/  LOP3.LUT R47, R71, R47, RZ, 0xfc, !PT ;  /* 0x0000002f472f7212 */ /* 0x000fe200078efcff */
[----:B-1----:R-:W-:Y:S01]  /*1fe0*/  IMAD.WIDE.U32 R42, R49, 0x10000, RZ ;  /* 0x00010000312a7825 */ /* 0x002fe200078e00ff */
[----:B------:R-:W1:Y:S01]  /*1ff0*/  F2F.F16.F32 R67, R67 ;  /* 0x0000004300437304 */ /* 0x000e620000200800 */
[----:B------:R-:W-:-:S07]  /*2000*/  LOP3.LUT R46, R46, R73, RZ, 0xfc, !PT ;  /* 0x000000492e2e7212 */ /* 0x000fce00078efcff */
[----:B------:R0:W2:Y:S01]  /*2010*/  F2F.F16.F32 R51, R48 ;  /* 0x0000003000337304 */ /* 0x0000a20000200800 */
        /* <DEDUP_REMOVED lines=10> */
.L_x_4845:
        /* <DEDUP_REMOVED lines=37> */
[----:B------:R0:W-:Y:S01]  /*2310*/  F2F.F16.F32 R70, R66 ;  /* 0x0000004200467304 */ /* 0x0001e20000200800 */
        /* <DEDUP_REMOVED lines=48> */
.L_x_4844:
        /* <DEDUP_REMOVED lines=27> */
.L_x_4839:
        /* <DEDUP_REMOVED lines=15> */
.L_x_4847:
        /* <DEDUP_REMOVED lines=12> */
.L_x_6793:


//--------------------- .text._ZN10layer_norm13ln_bwd_kernelINS_13Kernel_traitsIf6__halffS2_fjLj1536ELj1ELj1ELj4ELj8ENS_18Kernel_traits_baseILj1536EfS2_fS2_fjLj128EEEEELb0ELb0ELb1ELb0EEEvNS_9BwdParamsE --------------------------
	.section	.text._ZN10layer_norm13ln_bwd_kernelINS_13Kernel_traitsIf6__halffS2_fjLj1536ELj1ELj1ELj4ELj8ENS_18Kernel_traits_baseILj1536EfS2_fS2_fjLj128EEEEELb0ELb0ELb1ELb0EEEvNS_9BwdParamsE,"ax",@progbits
	.align	128
        .global         _ZN10layer_norm13ln_bwd_kernelINS_13Kernel_traitsIf6__halffS2_fjLj1536ELj1ELj1ELj4ELj8ENS_18Kernel_traits_baseILj1536EfS2_fS2_fjLj128EEEEELb0ELb0ELb1ELb0EEEvNS_9BwdParamsE
        .type           _ZN10layer_norm13ln_bwd_kernelINS_13Kernel_traitsIf6__halffS2_fjLj1536ELj1ELj1ELj4ELj8ENS_18Kernel_traits_baseILj1536EfS2_fS2_fjLj128EEEEELb0ELb0ELb1ELb0EEEvNS_9BwdParamsE,@function
        .size           _ZN10layer_norm13ln_bwd_kernelINS_13Kernel_traitsIf6__halffS2_fjLj1536ELj1ELj1ELj4ELj8ENS_18Kernel_traits_baseILj1536EfS2_fS2_fjLj128EEEEELb0ELb0ELb1ELb0EEEvNS_9BwdParamsE,(.L_x_6794 - _ZN10layer_norm13ln_bwd_kernelINS_13Kernel_traitsIf6__halffS2_fjLj1536ELj1ELj1ELj4ELj8ENS_18Kernel_traits_baseILj1536EfS2_fS2_fjLj128EEEEELb0ELb0ELb1ELb0EEEvNS_9BwdParamsE)
        .other          _ZN10layer_norm13ln_bwd_kernelINS_13Kernel_traitsIf6__halffS2_fjLj1536ELj1ELj1ELj4ELj8ENS_18Kernel_traits_baseILj1536EfS2_fS2_fjLj128EEEEELb0ELb0ELb1ELb0EEEvNS_9BwdParamsE,@"STO_CUDA_ENTRY STV_DEFAULT"
_ZN10layer_norm13ln_bwd_kernelINS_13Kernel_traitsIf6__halffS2_fjLj1536ELj1ELj1ELj4ELj8ENS_18Kernel_traits_baseILj1536EfS2_fS2_fjLj128EEEEELb0ELb0ELb1ELb0EEEvNS_9BwdParamsE:
.text._ZN10layer_norm13ln_bwd_kernelINS_13Kernel_traitsIf6__halffS2_fjLj1536ELj1ELj1ELj4ELj8ENS_18Kernel_traits_baseILj1536EfS2_fS2_fjLj128EEEEELb0ELb0ELb1ELb0EEEvNS_9BwdParamsE:
        /* <DEDUP_REMOVED lines=64> */
.L_x_4887:
        /* <DEDUP_REMOVED lines=61> */
[----:B------:R-:W-:-:S03]  /*07d0*/  SHF.R.U64 R92, R80, 0x10, R81 ;  /* 0x00000010505c7819 */ /* 0x000fc60000001251 */
[----:B------:R-:W-:Y:S02]  /*07e0*/  HADD2.F32 R85, -RZ, R84.H0_H0 ;  /* 0x20000054ff557230 */ /* 0x000fe40000004100 */
[----:B--2---:R-:W-:Y:S01]  /*07f0*/  FADD.FTZ R87, -R88, R64 ;  /* 0x0000004058577221 */ /* 0x004fe20000010100 */
[----:B------:R-:W-:-:S03]  /*0800*/  MOV R79, R81 ;  /* 0x00000051004f7202 */ /* 0x000fc60000000f00 */
[----:B------:R-:W-:Y:S01]  /*0810*/  FMUL.FTZ R87, R87, UR32 ;  /* 0x0000002057577c20 */ /* 0x000fe20008410000 */
[----:B------:R-:W-:Y:S01]  /*0820*/  SHF.R.U32.HI R91, RZ, 0x10, R81 ;  /* 0x00000010ff5b7819 */ /* 0x000fe20000011651 */
[C---:B------:R-:W-:Y:S01]  /*0830*/  FADD.FTZ R80, -R88.reuse, R65 ;  /* 0x0000004158507221 */ /* 0x040fe20000010100 */
[C---:B------:R-:W-:Y:S01]  /*0840*/  FADD.FTZ R81, -R88.reuse, R66 ;  /* 0x0000004258517221 */ /* 0x040fe20000010100 */
[----:B------:R-:W-:Y:S01]  /*0850*/  FADD.FTZ R67, -R88, R67 ;  /* 0x0000004358437221 */ /* 0x000fe20000010100 */
[----:B------:R-:W-:Y:S02]  /*0860*/  HADD2.F32 R66, -RZ, R92.H0_H0 ;  /* 0x2000005cff427230 */ /* 0x000fe40000004100 */
[----:B------:R-:W-:Y:S01]  /*0870*/  FADD.FTZ R36, R36, R85 ;  /* 0x0000005524247221 */ /* 0x000fe20000010000 */
[-C--:B------:R-:W-:Y:S01]  /*0880*/  FFMA.FTZ R28, R87, R85.reuse, R28 ;  /* 0x00000055571c7223 */ /* 0x080fe2000001001c */
[----:B-----5:R-:W-:Y:S01]  /*0890*/  FMUL.FTZ R85, R20, R85 ;  /* 0x0000005514557220 */ /* 0x020fe20000410000 */
[----:B------:R-:W-:Y:S01]  /*08a0*/  FMUL.FTZ R84, R80, UR32 ;  /* 0x0000002050547c20 */ /* 0x000fe20008410000 */
[----:B------:R-:W-:-:S02]  /*08b0*/  HADD2.F32 R79, -RZ, R79.H0_H0 ;  /* 0x2000004fff4f7230 */ /* 0x000fc40000004100 */
[----:B------:R-:W-:Y:S01]  /*08c0*/  FMUL.FTZ R80, R67, UR32 ;  /* 0x0000002043507c20 */ /* 0x000fe20008410000 */
[-C--:B0-----:R-:W-:Y:S01]  /*08d0*/  FMUL.FTZ R82, R21, R66.reuse ;  /* 0x0000004215527220 */ /* 0x081fe20000410000 */
[----:B------:R-:W-:Y:S01]  /*08e0*/  FADD.FTZ R65, RZ, R85 ;  /* 0x00000055ff417221 */ /* 0x000fe20000010000 */
[----:B------:R-:W-:Y:S01]  /*08f0*/  FFMA.FTZ R67, R87, R85, RZ ;  /* 0x0000005557437223 */ /* 0x000fe200000100ff */
[----:B------:R-:W-:Y:S02]  /*0900*/  HADD2.F32 R64, -RZ, R91.H0_H0 ;  /* 0x2000005bff407230 */ /* 0x000fe40000004100 */
        /* <DEDUP_REMOVED lines=15> */
.L_x_4852:
[----:B-1----:R-:W-:Y:S05]  /*0a00*/  BSYNC.RECONVERGENT B1 ;  /* 0x0000000000017941 */ /* 0x002fea0003800200 */
.L_x_4851:
        /* <DEDUP_REMOVED lines=19> */
[----:B------:R-:W-:-:S02]  /*0b40*/  HADD2.F32 R65, -RZ, R78.H0_H0 ;  /* 0x2000004eff417230 */ /* 0x000fc40000004100 */
[C---:B---3--:R-:W-:Y:S01]  /*0b50*/  FADD.FTZ R7, -R88.reuse, R9 ;  /* 0x0000000958077221 */ /* 0x048fe20000010100 */
[C---:B------:R-:W-:Y:S01]  /*0b60*/  FADD.FTZ R8, -R88.reuse, R8 ;  /* 0x0000000858087221 */ /* 0x040fe20000010100 */
[----:B------:R-:W-:Y:S01]  /*0b70*/  FADD.FTZ R67, -R88, R10 ;  /* 0x0000000a58437221 */ /* 0x000fe20000010100 */
[----:B------:R-:W-:Y:S02]  /*0b80*/  HADD2.F32 R66, -RZ, R66.H0_H0 ;  /* 0x20000042ff427230 */ /* 0x000fe40000004100 */
[----:B------:R-:W-:Y:S01]  /*0b90*/  FMUL.FTZ R10, R7, UR32 ;  /* 0x00000020070a7c20 */ /* 0x000fe20008410000 */
[----:B------:R-:W-:Y:S01]  /*0ba0*/  FMUL.FTZ R9, R8, UR32 ;  /* 0x0000002008097c20 */ /* 0x000fe20008410000 */
[-C--:B-----5:R-:W-:Y:S01]  /*0bb0*/  FMUL.FTZ R78, R16, R65.reuse ;  /* 0x00000041104e7220 */ /* 0x0a0fe20000410000 */
[----:B------:R-:W-:Y:S01]  /*0bc0*/  FADD.FTZ R76, -R88, R11 ;  /* 0x0000000b584c7221 */ /* 0x000fe20000010100 */
[----:B------:R-:W-:Y:S02]  /*0bd0*/  HADD2.F32 R11, -RZ, R77.H0_H0 ;  /* 0x2000004dff0b7230 */ /* 0x000fe40000004100 */
        /* <DEDUP_REMOVED lines=22> */
.L_x_4854:
[----:B------:R-:W-:Y:S05]  /*0d40*/  BSYNC.RECONVERGENT B1 ;  /* 0x0000000000017941 */ /* 0x000fea0003800200 */
.L_x_4853:
        /* <DEDUP_REMOVED lines=20> */
[----:B------:R-:W-:-:S02]  /*0e90*/  HADD2.F32 R67, -RZ, R74.H0_H0 ;  /* 0x2000004aff437230 */ /* 0x000fc40000004100 */
[----:B0-----:R-:W-:Y:S01]  /*0ea0*/  FMUL.FTZ R68, R70, UR32 ;  /* 0x0000002046447c20 */ /* 0x001fe20008410000 */
[----:B------:R-:W-:Y:S02]  /*0eb0*/  HADD2.F32 R66, -RZ, R89.H0_H0 ;  /* 0x20000059ff427230 */ /* 0x000fe40000004100 */
[----:B------:R-:W-:Y:S01]  /*0ec0*/  FMUL.FTZ R69, R73, UR32 ;  /* 0x0000002049457c20 */ /* 0x000fe20008410000 */
[----:B------:R-:W-:Y:S02]  /*0ed0*/  HADD2.F32 R65, -RZ, R72.H0_H0 ;  /* 0x20000048ff417230 */ /* 0x000fe40000004100 */
        /* <DEDUP_REMOVED lines=24> */
.L_x_4850:
        /* <DEDUP_REMOVED lines=23> */
.L_x_4855:
[----:B-1----:R-:W-:Y:S05]  /*11d0*/  BSYNC.RECONVERGENT B0 ;  /* 0x0000000000007941 */ /* 0x002fea0003800200 */
.L_x_4849:
        /* <DEDUP_REMOVED lines=32> */
.L_x_4857:
[----:B------:R-:W-:Y:S05]  /*13e0*/  BSYNC.RECONVERGENT B0 ;  /* 0x0000000000007941 */ /* 0x000fea0003800200 */
.L_x_4856:
        /* <DEDUP_REMOVED lines=49> */
.L_x_4862:
        /* <DEDUP_REMOVED lines=8> */
.L_x_4863:
        /* <DEDUP_REMOVED lines=8> */
.L_x_4864:
        /* <DEDUP_REMOVED lines=9> */
.L_x_4861:
        /* <DEDUP_REMOVED lines=17> */
[----:B------:R-:W-:Y:S02]  /*19a0*/  @P2 F2FP.F16.F32.PACK_AB R61, RZ, R61 ;  /* 0x0000003dff3d223e */ /* 0x000fe400000000ff */
[----:B------:R-:W-:Y:S02]  /*19b0*/  @P2 F2FP.F16.F32.PACK_AB R64, RZ, R64 ;  /* 0x00000040ff40223e */ /* 0x000fe400000000ff */
[----:B------:R-:W-:Y:S01]  /*19c0*/  @P2 PRMT R3, R61, 0x7610, R3 ;  /* 0x000076103d032816 */ /* 0x000fe20000000003 */
[----:B------:R-:W-:Y:S01]  /*19d0*/  FFMA.FTZ R61, R84, UR11, R89 ;  /* 0x0000000b543d7c23 */ /* 0x000fe20008010059 */
[----:B------:R-:W-:-:S03]  /*19e0*/  @P2 PRMT R5, R64, 0x7610, R5 ;  /* 0x0000761040052816 */ /* 0x000fc60000000005 */
[----:B------:R-:W-:-:S04]  /*19f0*/  FADD.FTZ R61, R82, -R61 ;  /* 0x8000003d523d7221 */ /* 0x000fc80000010000 */
[----:B------:R-:W-:-:S05]  /*1a00*/  FMUL.FTZ R61, R61, UR32 ;  /* 0x000000203d3d7c20 */ /* 0x000fca0008410000 */
[----:B------:R-:W-:-:S05]  /*1a10*/  FSEL R61, R61, RZ, P0 ;  /* 0x000000ff3d3d7208 */ /* 0x000fca0000000000 */
[----:B0-----:R-:W-:-:S05]  /*1a20*/  @P2 FMUL.FTZ R63, R61, UR9 ;  /* 0x000000093d3f2c20 */ /* 0x001fca0008410000 */
[----:B------:R-:W-:Y:S02]  /*1a30*/  @P2 F2FP.F16.F32.PACK_AB R66, RZ, R63 ;  /* 0x0000003fff42223e */ /* 0x000fe400000000ff */
[----:B------:R-:W-:Y:S02]  /*1a40*/  FSEL R63, R65, RZ, P0 ;  /* 0x000000ff413f7208 */ /* 0x000fe40000000000 */
[----:B------:R-:W-:Y:S01]  /*1a50*/  @P2 PRMT R4, R66, 0x7610, R4 ;  /* 0x0000761042042816 */ /* 0x000fe20000000004 */
[----:B------:R-:W-:Y:S06]  /*1a60*/  BRA.U !UP3, `(.L_x_4865) ;  /* 0x000000050b207547 */ /* 0x000fec000b800000 */
[----:B------:R-:W-:-:S05]  /*1a70*/  FMUL.FTZ R6, R63, UR29 ;  /* 0x0000001d3f067c20 */ /* 0x000fca0008410000 */
[----:B------:R-:W-:Y:S01]  /*1a80*/  F2FP.F16.F32.PACK_AB R6, RZ, R6 ;  /* 0x00000006ff06723e */ /* 0x000fe200000000ff */
[----:B------:R-:W-:Y:S06]  /*1a90*/  BRA `(.L_x_4865) ;  /* 0x0000000400147947 */ /* 0x000fec0003800000 */
.L_x_4860:
        /* <DEDUP_REMOVED lines=17> */
[----:B------:R-:W-:Y:S02]  /*1bb0*/  @P2 F2FP.F16.F32.PACK_AB R64, RZ, R64 ;  /* 0x00000040ff40223e */ /* 0x000fe400000000ff */
[----:B-1----:R-:W-:Y:S01]  /*1bc0*/  @P2 FMUL.FTZ R65, R65, UR10 ;  /* 0x0000000a41412c20 */ /* 0x002fe20008410000 */
[----:B------:R-:W-:Y:S01]  /*1bd0*/  @P0 FADD.FTZ R67, R81, -R66 ;  /* 0x8000004251430221 */ /* 0x000fe20000010000 */
[----:B------:R-:W-:Y:S02]  /*1be0*/  MOV R66, R50 ;  /* 0x0000003200427202 */ /* 0x000fe40000000f00 */
[----:B------:R-:W-:Y:S01]  /*1bf0*/  @P2 PRMT R3, R64, 0x7610, R3 ;  /* 0x0000761040032816 */ /* 0x000fe20000000003 */
[----:B------:R-:W-:Y:S01]  /*1c00*/  @P0 FFMA.FTZ R66, R67, UR32, R50 ;  /* 0x0000002043420c23 */ /* 0x000fe20008010032 */
[----:B------:R-:W-:-:S03]  /*1c10*/  @P2 F2FP.F16.F32.PACK_AB R65, RZ, R65 ;  /* 0x00000041ff41223e */ /* 0x000fc600000000ff */
[----:B--2---:R-:W-:Y:S01]  /*1c20*/  @P2 FMUL.FTZ R66, R66, UR12 ;  /* 0x0000000c42422c20 */ /* 0x004fe20008410000 */
[----:B------:R-:W-:-:S04]  /*1c30*/  @P2 PRMT R4, R65, 0x7610, R4 ;  /* 0x0000761041042816 */ /* 0x000fc80000000004 */
[----:B------:R-:W-:-:S04]  /*1c40*/  @P2 F2FP.F16.F32.PACK_AB R66, RZ, R66 ;  /* 0x00000042ff42223e */ /* 0x000fc800000000ff */
[----:B------:R-:W-:Y:S01]  /*1c50*/  @P2 PRMT R5, R66, 0x7610, R5 ;  /* 0x0000761042052816 */ /* 0x000fe20000000005 */
[----:B------:R-:W-:Y:S06]  /*1c60*/  BRA.U !UP3, `(.L_x_4865) ;  /* 0x000000010ba07547 */ /* 0x000fec000b800000 */
[----:B------:R-:W-:-:S04]  /*1c70*/  @P0 FFMA.FTZ R6, R80, UR11, R89 ;  /* 0x0000000b50060c23 */ /* 0x000fc80008010059 */
[----:B------:R-:W-:Y:S01]  /*1c80*/  @P0 FADD.FTZ R64, R79, -R6 ;  /* 0x800000064f400221 */ /* 0x000fe20000010000 */
[----:B------:R-:W-:-:S03]  /*1c90*/  MOV R6, R51 ;  /* 0x0000003300067202 */ /* 0x000fc60000000f00 */
[----:B------:R-:W-:-:S04]  /*1ca0*/  @P0 FFMA.FTZ R6, R64, UR32, R51 ;  /* 0x0000002040060c23 */ /* 0x000fc80008010033 */
[----:B------:R-:W-:-:S05]  /*1cb0*/  FMUL.FTZ R6, R6, UR29 ;  /* 0x0000001d06067c20 */ /* 0x000fca0008410000 */
[----:B------:R-:W-:Y:S01]  /*1cc0*/  F2FP.F16.F32.PACK_AB R6, RZ, R6 ;  /* 0x00000006ff06723e */ /* 0x000fe200000000ff */
[----:B------:R-:W-:Y:S06]  /*1cd0*/  BRA `(.L_x_4865) ;  /* 0x0000000000847947 */ /* 0x000fec0003800000 */
.L_x_4866:
        /* <DEDUP_REMOVED lines=19> */
[----:B------:R-:W-:-:S03]  /*1e10*/  @P2 F2FP.F16.F32.PACK_AB R66, RZ, R64 ;  /* 0x00000040ff42223e */ /* 0x000fc600000000ff */
[----:B------:R-:W-:Y:S01]  /*1e20*/  @P0 FADD.FTZ R65, R81, -R62 ;  /* 0x8000003e51410221 */ /* 0x000fe20000010000 */
[----:B------:R-:W-:Y:S02]  /*1e30*/  MOV R62, R50 ;  /* 0x00000032003e7202 */ /* 0x000fe40000000f00 */
[----:B------:R-:W-:Y:S01]  /*1e40*/  @P2 PRMT R3, R66, 0x7610, R3 ;  /* 0x0000761042032816 */ /* 0x000fe20000000003 */
[----:B------:R-:W-:Y:S01]  /*1e50*/  @P0 FFMA.FTZ R62, R65, UR32, R50 ;  /* 0x00000020413e0c23 */ /* 0x000fe20008010032 */
[----:B-1----:R-:W-:-:S03]  /*1e60*/  @P2 FMUL.FTZ R65, R61, UR10 ;  /* 0x0000000a3d412c20 */ /* 0x002fc60008410000 */
[----:B--2---:R-:W-:Y:S02]  /*1e70*/  @P2 FMUL.FTZ R64, R62, UR12 ;  /* 0x0000000c3e402c20 */ /* 0x004fe40008410000 */
[----:B------:R-:W-:Y:S01]  /*1e80*/  @P2 F2FP.F16.F32.PACK_AB R67, RZ, R65 ;  /* 0x00000041ff43223e */ /* 0x000fe200000000ff */
[----:B---3--:R-:W-:Y:S02]  /*1e90*/  @P2 FMUL.FTZ R65, R63, UR13 ;  /* 0x0000000d3f412c20 */ /* 0x008fe40008410000 */
[----:B------:R-:W-:Y:S02]  /*1ea0*/  @P2 F2FP.F16.F32.PACK_AB R64, RZ, R64 ;  /* 0x00000040ff40223e */ /* 0x000fe400000000ff */
[----:B------:R-:W-:Y:S02]  /*1eb0*/  @P2 PRMT R4, R67, 0x7610, R4 ;  /* 0x0000761043042816 */ /* 0x000fe40000000004 */
[----:B------:R-:W-:Y:S02]  /*1ec0*/  @P2 F2FP.F16.F32.PACK_AB R65, RZ, R65 ;  /* 0x00000041ff41223e */ /* 0x000fe400000000ff */
[----:B------:R-:W-:-:S02]  /*1ed0*/  @P2 PRMT R5, R64, 0x7610, R5 ;  /* 0x0000761040052816 */ /* 0x000fc40000000005 */
[----:B------:R-:W-:-:S07]  /*1ee0*/  @P2 PRMT R6, R65, 0x7610, R6 ;  /* 0x0000761041062816 */ /* 0x000fce0000000006 */
.L_x_4865:
        /* <DEDUP_REMOVED lines=14> */
.L_x_4867:
[----:B------:R-:W-:Y:S02]  /*1fd0*/  IADD3 R86, PT, PT, R86, 0x80, RZ ;  /* 0x0000008056567810 */ /* 0x000fe40007ffe0ff */
[----:B------:R-:W-:-:S07]  /*1fe0*/  IADD3 R88, PT, PT, R88, 0x80, RZ ;  /* 0x0000008058587810 */ /* 0x000fce0007ffe0ff */
.L_x_4859:
[----:B------:R-:W-:Y:S05]  /*1ff0*/  BSYNC.RECONVERGENT B0 ;  /* 0x0000000000007941 */ /* 0x000fea0003800200 */
.L_x_4858:
        /* <DEDUP_REMOVED lines=42> */
[----:B------:R-:W-:Y:S01]  /*22a0*/  F2FP.F16.F32.PACK_AB R6, RZ, R6 ;  /* 0x00000006ff06723e */ /* 0x000fe200000000ff */
[----:B------:R-:W-:Y:S06]  /*22b0*/  BRA `(.L_x_4872) ;  /* 0x0000000400987947 */ /* 0x000fec0003800000 */
.L_x_4871:
        /* <DEDUP_REMOVED lines=19> */
[----:B------:R-:W-:Y:S02]  /*23f0*/  @P2 F2FP.F16.F32.PACK_AB R64, RZ, R64 ;  /* 0x00000040ff40223e */ /* 0x000fe400000000ff */
[----:B------:R-:W-:Y:S02]  /*2400*/  @P2 F2FP.F16.F32.PACK_AB R65, RZ, R65 ;  /* 0x00000041ff41223e */ /* 0x000fe400000000ff */
[----:B------:R-:W-:Y:S02]  /*2410*/  @P2 F2FP.F16.F32.PACK_AB R66, RZ, R66 ;  /* 0x00000042ff42223e */ /* 0x000fe400000000ff */
        /* <DEDUP_REMOVED lines=11> */
.L_x_4870:
        /* <DEDUP_REMOVED lines=18> */
[----:B------:R-:W-:-:S04]  /*25f0*/  @P2 F2FP.F16.F32.PACK_AB R61, RZ, R61 ;  /* 0x0000003dff3d223e */ /* 0x000fc800000000ff */
        /* <DEDUP_REMOVED lines=9> */
[----:B------:R-:W-:Y:S02]  /*2690*/  @P2 F2FP.F16.F32.PACK_AB R66, RZ, R63 ;  /* 0x0000003fff42223e */ /* 0x000fe400000000ff */
[----:B------:R-:W-:Y:S02]  /*26a0*/  @P2 F2FP.F16.F32.PACK_AB R64, RZ, R64 ;  /* 0x00000040ff40223e */ /* 0x000fe400000000ff */
[----:B------:R-:W-:Y:S02]  /*26b0*/  FSEL R63, R65, RZ, P4 ;  /* 0x000000ff413f7208 */ /* 0x000fe40002000000 */
[----:B------:R-:W-:Y:S02]  /*26c0*/  @P2 PRMT R4, R66, 0x7610, R4 ;  /* 0x0000761042042816 */ /* 0x000fe40000000004 */
[----:B------:R-:W-:Y:S01]  /*26d0*/  @P2 PRMT R5, R64, 0x7610, R5 ;  /* 0x0000761040052816 */ /* 0x000fe20000000005 */
[----:B------:R-:W-:Y:S06]  /*26e0*/  BRA.U !UP3, `(.L_x_4872) ;  /* 0x000000010b8c7547 */ /* 0x000fec000b800000 */
[----:B------:R-:W-:-:S05]  /*26f0*/  FMUL.FTZ R6, R63, UR29 ;  /* 0x0000001d3f067c20 */ /* 0x000fca0008410000 */
[----:B------:R-:W-:Y:S01]  /*2700*/  F2FP.F16.F32.PACK_AB R6, RZ, R6 ;  /* 0x00000006ff06723e */ /* 0x000fe200000000ff */
[----:B------:R-:W-:Y:S06]  /*2710*/  BRA `(.L_x_4872) ;  /* 0x0000000000807947 */ /* 0x000fec0003800000 */
.L_x_4873:
        /* <DEDUP_REMOVED lines=8> */
.L_x_4874:
        /* <DEDUP_REMOVED lines=8> */
.L_x_4875:
        /* <DEDUP_REMOVED lines=8> */
.L_x_4876:
        /* <DEDUP_REMOVED lines=8> */
.L_x_4872:
        /* <DEDUP_REMOVED lines=12> */
.L_x_4877:
[----:B------:R-:W-:Y:S02]  /*29e0*/  IADD3 R86, PT, PT, R86, 0x80, RZ ;  /* 0x0000008056567810 */ /* 0x000fe40007ffe0ff */
[----:B------:R-:W-:-:S07]  /*29f0*/  IADD3 R88, PT, PT, R88, 0x80, RZ ;  /* 0x0000008058587810 */ /* 0x000fce0007ffe0ff */
.L_x_4869:
[----:B------:R-:W-:Y:S05]  /*2a00*/  BSYNC.RECONVERGENT B0 ;  /* 0x0000000000007941 */ /* 0x000fea0003800200 */
.L_x_4868:
        /* <DEDUP_REMOVED lines=44> */
.L_x_4881:
        /* <DEDUP_REMOVED lines=33> */
.L_x_4880:
        /* <DEDUP_REMOVED lines=37> */
.L_x_4883:
        /* <DEDUP_REMOVED lines=16> */
.L_x_4884:
        /* <DEDUP_REMOVED lines=8> */
.L_x_4885:
        /* <DEDUP_REMOVED lines=8> */
.L_x_4886:
[----:B------:R-:W-:-:S07]  /*3330*/  @P2 PRMT R6, R64, 0x7610, R6 ;  /* 0x0000761040062816 */ /* 0x000fce0000000006 */
.L_x_4882:
        /* <DEDUP_REMOVED lines=12> */
.L_x_4879:
[----:B------:R-:W-:Y:S05]  /*3400*/  BSYNC.RECONVERGENT B0 ;  /* 0x0000000000007941 */ /* 0x000fea0003800200 */
.L_x_4878:
[----:B------:R-:W-:Y:S02]  /*3410*/  UIADD3 UR7, UPT, UPT, UR7, UR26, URZ ;  /* 0x0000001a07077290 */ /* 0x000fe4000fffe0ff */
[----:B------:R-:W-:Y:S02]  /*3420*/  UPLOP3.LUT UP1, UPT, UPT, UPT, UP1, 0x40, 0x4 ;  /* 0x000000000004789c */ /* 0x000fe40003f2e810 */
[----:B------:R-:W-:-:S09]  /*3430*/  UISETP.GE.AND UP0, UPT, UR7, UR27, UPT ;  /* 0x0000001b0700728c */ /* 0x000fd2000bf06270 */
[----:B------:R-:W-:Y:S05]  /*3440*/  BRA.U !UP0, `(.L_x_4887) ;  /* 0xffffffcd08ec7547 */ /* 0x000fea000b83ffff */
.L_x_4848:
        /* <DEDUP_REMOVED lines=25> */
.L_x_4888:
        /* <DEDUP_REMOVED lines=10> */
.L_x_6794:


//--------------------- .text._ZN10layer_norm13ln_bwd_kernelINS_13Kernel_traitsIf6__halffS2_fjLj1536ELj1ELj1ELj4ELj8ENS_18Kernel_traits_baseILj1536EfS2_fS2_fjLj128EEEEELb0ELb0ELb1ELb1EEEvNS_9BwdParamsE --------------------------
	.section	.text._ZN10layer_norm13ln_bwd_kernelINS_13Kernel_traitsIf6__halffS2_fjLj1536ELj1ELj1ELj4ELj8ENS_18Kernel_traits_baseILj1536EfS2_fS2_fjLj128EEEEELb0ELb0ELb1ELb1EEEvNS_9BwdParamsE,"ax",@progbits
	.align	128
        .global         _ZN10layer_norm13ln_bwd_kernelINS_13Kernel_traitsIf6__halffS2_fjLj1536ELj1ELj1ELj4ELj8ENS_18Kernel_traits_baseILj1536EfS2_fS2_fjLj128EEEEELb0ELb0ELb1ELb1EEEvNS_9BwdParamsE
        .type           _ZN10layer_norm13ln_bwd_kernelINS_13Kernel_traitsIf6__halffS2_fjLj1536ELj1ELj1ELj4ELj8ENS_18Kernel_traits_baseILj1536EfS2_fS2_fjLj128EEEEELb0ELb0ELb1ELb1EEEvNS_9BwdParamsE,@function
        .size           _ZN10layer_norm13ln_bwd_kernelINS_13Kernel_traitsIf6__halffS2_fjLj1536ELj1ELj1ELj4ELj8ENS_18Kernel_traits_baseILj1536EfS2_fS2_fjLj128EEEEELb0ELb0ELb1ELb1EEEvNS_9BwdParamsE,(.L_x_6795 - _ZN10layer_norm13ln_bwd_kernelINS_13Kernel_traitsIf6__halffS2_fjLj1536ELj1ELj1ELj4ELj8ENS_18Kernel_traits_baseILj1536EfS2_fS2_fjLj128EEEEELb0ELb0ELb1ELb1EEEvNS_9BwdParamsE)
        .other          _ZN10layer_norm13ln_bwd_kernelINS_13Kernel_traitsIf6__halffS2_fjLj1536ELj1ELj1ELj4ELj8ENS_18Kernel_traits_baseILj1536EfS2_fS2_fjLj128EEEEELb0ELb0ELb1ELb1EEEvNS_9BwdParamsE,@"STO_CUDA_ENTRY STV_DEFAULT"
_ZN10layer_norm13ln_bwd_kernelINS_13Kernel_traitsIf6__halffS2_fjLj1536ELj1ELj1ELj4ELj8ENS_18Kernel_traits_baseILj1536EfS2_fS2_fjLj128EEEEELb0ELb0ELb1ELb1EEEvNS_9BwdParamsE:
.text._ZN10layer_norm13ln_bwd_kernelINS_13Kernel_traitsIf6__halffS2_fjLj1536ELj1ELj1ELj4ELj8ENS_18Kernel_traits_baseILj1536EfS2_fS2_fjLj128EEEEELb0ELb0ELb1ELb1EEEvNS_9BwdParamsE:
        /* <DEDUP_REMOVED lines=38> */
.L_x_4916:
        /* <DEDUP_REMOVED lines=72> */
[----:B------:R-:W-:Y:S02]  /*06e0*/  MOV R85, R73 ;  /* 0x0000004900557202 */ /* 0x000fe40000000f00 */
[----:B------:R-:W-:Y:S01]  /*06f0*/  MOV R72, R76 ;  /* 0x0000004c00487202 */ /* 0x000fe20000000f00 */
[----:B------:R-:W-:Y:S01]  /*0700*/  FADD.FTZ R67, -R3, R67 ;  /* 0x0000004303437221 */ /* 0x000fe20000010100 */
[----:B------:R-:W-:Y:S01]  /*0710*/  FMUL.FTZ R92, R69, UR30 ;  /* 0x0000001e455c7c20 */ /* 0x000fe20008410000 */
[----:B------:R-:W-:Y:S01]  /*0720*/  HADD2.F32 R69, -RZ, R82.H0_H0 ;  /* 0x20000052ff457230 */ /* 0x000fe20000004100 */
[----:B------:R-:W-:Y:S01]  /*0730*/  SHF.R.U32.HI R84, RZ, 0x10, R73 ;  /* 0x00000010ff547819 */ /* 0x000fe20000011649 */
[C---:B------:R-:W-:Y:S01]  /*0740*/  FADD.FTZ R71, -R3.reuse, R71 ;  /* 0x0000004703477221 */ /* 0x040fe20000010100 */
[C---:B------:R-:W-:Y:S01]  /*0750*/  FADD.FTZ R60, -R3.reuse, R60 ;  /* 0x0000003c033c7221 */ /* 0x040fe20000010100 */
[--C-:B------:R-:W-:Y:S01]  /*0760*/  SHF.R.U64 R73, R76, 0x10, R77.reuse ;  /* 0x000000104c497819 */ /* 0x100fe2000000124d */
[C---:B------:R-:W-:Y:S01]  /*0770*/  FADD.FTZ R68, -R3.reuse, R68 ;  /* 0x0000004403447221 */ /* 0x040fe20000010100 */
[----:B------:R-:W-:Y:S01]  /*0780*/  FADD.FTZ R66, -R3, R66 ;  /* 0x0000004203427221 */ /* 0x000fe20000010100 */
[----:B-1----:R-:W-:Y:S01]  /*0790*/  FMUL.FTZ R87, R70, UR30 ;  /* 0x0000001e46577c20 */ /* 0x002fe20008410000 */
[----:B------:R-:W-:Y:S01]  /*07a0*/  MOV R75, R77 ;  /* 0x0000004d004b7202 */ /* 0x000fe20000000f00 */
[----:B------:R-:W-:Y:S01]  /*07b0*/  HADD2.F32 R70, -RZ, R83.H0_H0 ;  /* 0x20000053ff467230 */ /* 0x000fe20000004100 */
[----:B------:R-:W-:Y:S01]  /*07c0*/  SHF.R.U32.HI R74, RZ, 0x10, R77 ;  /* 0x00000010ff4a7819 */ /* 0x000fe2000001164d */
[----:B------:R-:W-:Y:S01]  /*07d0*/  FMUL.FTZ R82, R67, UR30 ;  /* 0x0000001e43527c20 */ /* 0x000fe20008410000 */
[----:B------:R-:W-:Y:S01]  /*07e0*/  MOV R76, R80 ;  /* 0x00000050004c7202 */ /* 0x000fe20000000f00 */
[C---:B------:R-:W-:Y:S01]  /*07f0*/  FADD.FTZ R61, -R3.reuse, R61 ;  /* 0x0000003d033d7221 */ /* 0x040fe20000010100 */
[----:B------:R-:W-:Y:S01]  /*0800*/  SHF.R.U64 R77, R80, 0x10, R81 ;  /* 0x00000010504d7819 */ /* 0x000fe20000001251 */
[----:B------:R-:W-:Y:S01]  /*0810*/  FADD.FTZ R65, -R3, R65 ;  /* 0x0000004103417221 */ /* 0x000fe20000010100 */
[----:B0-----:R-:W-:-:S02]  /*0820*/  HADD2.F32 R89, -RZ, R85.H0_H0 ;  /* 0x20000055ff597230 */ /* 0x001fc40000004100 */
[C---:B------:R-:W-:Y:S01]  /*0830*/  FADD.FTZ R62, -R3.reuse, R62 ;  /* 0x0000003e033e7221 */ /* 0x040fe20000010100 */
[----:B------:R-:W-:Y:S02]  /*0840*/  HADD2.F32 R67, -RZ, R72.H0_H0 ;  /* 0x20000048ff437230 */ /* 0x000fe40000004100 */
[C---:B------:R-:W-:Y:S01]  /*0850*/  FADD.FTZ R63, -R3.reuse, R63 ;  /* 0x0000003f033f7221 */ /* 0x040fe20000010100 */
[----:B------:R-:W-:Y:S01]  /*0860*/  FADD.FTZ R64, -R3, R64 ;  /* 0x0000004003407221 */ /* 0x000fe20000010100 */
[----:B------:R-:W-:Y:S01]  /*0870*/  FMUL.FTZ R90, R71, UR30 ;  /* 0x0000001e475a7c20 */ /* 0x000fe20008410000 */
[----:B------:R-:W-:Y:S01]  /*0880*/  FMUL.FTZ R85, R60, UR30 ;  /* 0x0000001e3c557c20 */ /* 0x000fe20008410000 */
[----:B-----5:R-:W-:Y:S01]  /*0890*/  FMUL.FTZ R80, R40, R69 ;  /* 0x0000004528507220 */ /* 0x020fe20000410000 */
[----:B------:R-:W-:Y:S01]  /*08a0*/  FMUL.FTZ R3, R68, UR30 ;  /* 0x0000001e44037c20 */ /* 0x000fe20008410000 */
[----:B------:R-:W-:Y:S01]  /*08b0*/  FMUL.FTZ R71, R66, UR30 ;  /* 0x0000001e42477c20 */ /* 0x000fe20008410000 */
[----:B------:R-:W-:-:S02]  /*08c0*/  HADD2.F32 R68, -RZ, R84.H0_H0 ;  /* 0x20000054ff447230 */ /* 0x000fc40000004100 */
[----:B------:R-:W-:Y:S01]  /*08d0*/  FMUL.FTZ R88, R61, UR30 ;  /* 0x0000001e3d587c20 */ /* 0x000fe20008410000 */
[----:B------:R-:W-:Y:S02]  /*08e0*/  HADD2.F32 R66, -RZ, R73.H0_H0 ;  /* 0x20000049ff427230 */ /* 0x000fe40000004100 */
[----:B------:R-:W-:Y:S01]  /*08f0*/  FMUL.FTZ R84, R65, UR30 ;  /* 0x0000001e41547c20 */ /* 0x000fe20008410000 */
[-C--:B------:R-:W-:Y:S01]  /*0900*/  FFMA.FTZ R53, R92, R70.reuse, R53 ;  /* 0x000000465c357223 */ /* 0x080fe20000010035 */
[----:B------:R-:W-:Y:S01]  /*0910*/  FADD.FTZ R37, R37, R70 ;  /* 0x0000004625257221 */ /* 0x000fe20000010000 */
[----:B------:R-:W-:Y:S02]  /*0920*/  HADD2.F32 R60, -RZ, R74.H0_H0 ;  /* 0x2000004aff3c7230 */ /* 0x000fe40000004100 */
[----:B------:R-:W-:Y:S01]  /*0930*/  FMUL.FTZ R70, R41, R70 ;  /* 0x0000004629467220 */ /* 0x000fe20000410000 */
[----:B------:R-:W-:Y:S01]  /*0940*/  FADD.FTZ R65, RZ, R80 ;  /* 0x00000050ff417221 */ /* 0x000fe20000010000 */
[----:B------:R-:W-:Y:S01]  /*0950*/  FADD.FTZ R56, R56, R67 ;  /* 0x0000004338387221 */ /* 0x000fe20000010000 */
[-C--:B------:R-:W-:Y:S01]  /*0960*/  FFMA.FTZ R20, R85, R67.reuse, R20 ;  /* 0x0000004355147223 */ /* 0x080fe20000010014 */
[----:B------:R-:W-:Y:S01]  /*0970*/  FMUL.FTZ R74, R44, R67 ;  /* 0x000000432c4a7220 */ /* 0x000fe20000410000 */
[----:B------:R-:W-:Y:S01]  /*0980*/  FFMA.FTZ R67, R3, R80, RZ ;  /* 0x0000005003437223 */ /* 0x000fe200000100ff */
[----:B------:R-:W-:-:S02]  /*0990*/  HADD2.F32 R61, -RZ, R75.H0_H0 ;  /* 0x2000004bff3d7230 */ /* 0x000fc40000004100 */
        /* <DEDUP_REMOVED lines=22> */
[----:B------:R-:W-:Y:S01]  /*0b00*/  FADD.FTZ R58, R58, R61 ;  /* 0x0000003d3a3a7221 */ /* 0x000fe20000010000 */
[-C--:B------:R-:W-:Y:S01]  /*0b10*/  FFMA.FTZ R22, R83, R61.reuse, R22 ;  /* 0x0000003d53167223 */ /* 0x080fe20000010016 */
[----:B------:R-:W-:Y:S01]  /*0b20*/  FMUL.FTZ R76, R46, R61 ;  /* 0x0000003d2e4c7220 */ /* 0x000fe20000410000 */
[----:B------:R-:W-:Y:S01]  /*0b30*/  FADD.FTZ R60, R65, R74 ;  /* 0x0000004a413c7221 */ /* 0x000fe20000010000 */
[----:B------:R-:W-:Y:S01]  /*0b40*/  FFMA.FTZ R61, R85, R74, R66 ;  /* 0x0000004a553d7223 */ /* 0x000fe20000010042 */
[----:B------:R-:W-:-:S02]  /*0b50*/  MOV R79, R81 ;  /* 0x00000051004f7202 */ /* 0x000fc40000000f00 */
[----:B------:R-:W-:Y:S01]  /*0b60*/  FADD.FTZ R65, R60, R75 ;  /* 0x0000004b3c417221 */ /* 0x000fe20000010000 */
[----:B------:R-:W-:Y:S01]  /*0b70*/  FFMA.FTZ R60, R88, R75, R61 ;  /* 0x0000004b583c7223 */ /* 0x000fe2000001003d */
[----:B------:R-:W-:Y:S01]  /*0b80*/  SHF.R.U32.HI R78, RZ, 0x10, R81 ;  /* 0x00000010ff4e7819 */ /* 0x000fe20000011651 */
[----:B------:R-:W-:Y:S01]  /*0b90*/  FMUL.FTZ R81, R64, UR30 ;  /* 0x0000001e40517c20 */ /* 0x000fe20008410000 */
[----:B------:R-:W-:Y:S01]  /*0ba0*/  FADD.FTZ R66, R65, R76 ;  /* 0x0000004c41427221 */ /* 0x000fe20000010000 */
[----:B------:R-:W-:Y:S01]  /*0bb0*/  FFMA.FTZ R61, R83, R76, R60 ;  /* 0x0000004c533d7223 */ /* 0x000fe2000001003c */
[----:B------:R-:W-:Y:S01]  /*0bc0*/  FFMA.FTZ R54, R87, R89, R54 ;  /* 0x0000005957367223 */ /* 0x000fe20000010036 */
[----:B------:R-:W-:Y:S01]  /*0bd0*/  FADD.FTZ R38, R38, R89 ;  /* 0x0000005926267221 */ /* 0x000fe20000010000 */
[----:B------:R-:W-:Y:S02]  /*0be0*/  HADD2.F32 R89, -RZ, R79.H0_H0 ;  /* 0x2000004fff597230 */ /* 0x000fe40000004100 */
[----:B------:R-:W-:Y:S01]  /*0bf0*/  FADD.FTZ R28, R28, R63 ;  /* 0x0000003f1c1c7221 */ /* 0x000fe20000010000 */
[----:B------:R-:W-:-:S02]  /*0c00*/  HADD2.F32 R64, -RZ, R78.H0_H0 ;  /* 0x2000004eff407230 */ /* 0x000fc40000004100 */
        /* <DEDUP_REMOVED lines=22> */
.L_x_4890:
        /* <DEDUP_REMOVED lines=17> */
.L_x_4891:
        /* <DEDUP_REMOVED lines=80> */
.L_x_4894:
        /* <DEDUP_REMOVED lines=8> */
.L_x_4895:
        /* <DEDUP_REMOVED lines=8> */
.L_x_4896:
        /* <DEDUP_REMOVED lines=9> */
.L_x_4893:
        /* <DEDUP_REMOVED lines=33> */
.L_x_4892:
        /* <DEDUP_REMOVED lines=36> */
.L_x_4898:
        /* <DEDUP_REMOVED lines=33> */
.L_x_4897:
        /* <DEDUP_REMOVED lines=14> */
.L_x_4899:
        /* <DEDUP_REMOVED lines=36> */
.L_x_4901:
        /* <DEDUP_REMOVED lines=31> */
[----:B------:R-:W-:Y:S01]  /*2080*/  F2FP.F16.F32.PACK_AB R7, RZ, R7 ;  /* 0x00000007ff07723e */ /* 0x000fe200000000ff */
[----:B------:R-:W-:Y:S06]  /*2090*/  BRA `(.L_x_4902) ;  /* 0x0000000400087947 */ /* 0x000fec0003800000 */
.L_x_4900:
        /* <DEDUP_REMOVED lines=34> */
.L_x_4903:
[----:B------:R-:W-:Y:S05]  /*22c0*/  BRA.U !UP3, `(.L_x_4904) ;  /* 0x000000010b1c7547 */ /* 0x000fea000b800000 */
[----:B01----:R-:W-:Y:S01]  /*22d0*/  FFMA.FTZ R61, R85, UR17, R66 ;  /* 0x00000011553d7c23 */ /* 0x003fe20008010042 */
[----:B------:R-:W-:-:S03]  /*22e0*/  ISETP.LT.AND P3, PT, RZ, UR31, PT ;  /* 0x0000001fff007c0c */ /* 0x000fc6000bf61270 */
[----:B------:R-:W-:-:S04]  /*22f0*/  FADD.FTZ R4, R74, -R61 ;  /* 0x8000003d4a047221 */ /* 0x000fc80000010000 */
[----:B------:R-:W-:-:S05]  /*2300*/  FMUL.FTZ R4, R4, UR30 ;  /* 0x0000001e04047c20 */ /* 0x000fca0008410000 */
[----:B------:R-:W-:-:S05]  /*2310*/  FSEL R4, R4, RZ, P3 ;  /* 0x000000ff04047208 */ /* 0x000fca0001800000 */
[----:B------:R-:W-:-:S05]  /*2320*/  FMUL.FTZ R4, R4, UR27 ;  /* 0x0000001b04047c20 */ /* 0x000fca0008410000 */
[----:B------:R-:W-:-:S07]  /*2330*/  F2FP.F16.F32.PACK_AB R4, RZ, R4 ;  /* 0x00000004ff04723e */ /* 0x000fce00000000ff */
.L_x_4904:
        /* <DEDUP_REMOVED lines=8> */
.L_x_4905:
        /* <DEDUP_REMOVED lines=8> */
.L_x_4906:
        /* <DEDUP_REMOVED lines=8> */
.L_x_4902:
        /* <DEDUP_REMOVED lines=14> */
.L_x_4907:
        /* <DEDUP_REMOVED lines=24> */
[----:B------:R-:W-:Y:S01]  /*2720*/  @P2 F2FP.F16.F32.PACK_AB R60, RZ, R60 ;  /* 0x0000003cff3c223e */ /* 0x000fe200000000ff */
[----:B-1----:R-:W-:-:S02]  /*2730*/  @P2 FMUL.FTZ R61, R34, UR16 ;  /* 0x00000010223d2c20 */ /* 0x002fc40008410000 */
[----:B------:R-:W-:Y:S02]  /*2740*/  @P2 F2FP.F16.F32.PACK_AB R35, RZ, R35 ;  /* 0x00000023ff23223e */ /* 0x000fe400000000ff */
[----:B------:R-:W-:Y:S02]  /*2750*/  @P2 PRMT R5, R60, 0x7610, R5 ;  /* 0x000076103c052816 */ /* 0x000fe40000000005 */
[----:B------:R-:W-:Y:S02]  /*2760*/  @P2 F2FP.F16.F32.PACK_AB R61, RZ, R61 ;  /* 0x0000003dff3d223e */ /* 0x000fe400000000ff */
[----:B------:R-:W-:Y:S02]  /*2770*/  @P2 PRMT R4, R35, 0x7610, R4 ;  /* 0x0000761023042816 */ /* 0x000fe40000000004 */
[----:B------:R-:W-:Y:S02]  /*2780*/  @P2 PRMT R6, R61, 0x7610, R6 ;  /* 0x000076103d062816 */ /* 0x000fe40000000006 */
[----:B------:R-:W-:Y:S01]  /*2790*/  MOV R35, R62 ;  /* 0x0000003e00237202 */ /* 0x000fe20000000f00 */
[----:B------:R-:W-:Y:S06]  /*27a0*/  BRA.U !UP3, `(.L_x_4910) ;  /* 0x000000050b9c7547 */ /* 0x000fec000b800000 */
[----:B------:R-:W-:-:S05]  /*27b0*/  FMUL.FTZ R7, R62, UR27 ;  /* 0x0000001b3e077c20 */ /* 0x000fca0008410000 */
[----:B------:R-:W-:Y:S01]  /*27c0*/  F2FP.F16.F32.PACK_AB R7, RZ, R7 ;  /* 0x00000007ff07723e */ /* 0x000fe200000000ff */
[----:B------:R-:W-:Y:S06]  /*27d0*/  BRA `(.L_x_4910) ;  /* 0x0000000400907947 */ /* 0x000fec0003800000 */
.L_x_4909:
        /* <DEDUP_REMOVED lines=17> */
[----:B------:R-:W-:Y:S01]  /*28f0*/  @P2 F2FP.F16.F32.PACK_AB R60, RZ, R60 ;  /* 0x0000003cff3c223e */ /* 0x000fe200000000ff */
[----:B------:R-:W-:Y:S01]  /*2900*/  @P1 FFMA.FTZ R62, R63, UR30, R10 ;  /* 0x0000001e3f3e1c23 */ /* 0x000fe2000801000a */
[----:B------:R-:W-:-:S02]  /*2910*/  @P2 F2FP.F16.F32.PACK_AB R61, RZ, R61 ;  /* 0x0000003dff3d223e */ /* 0x000fc400000000ff */
[----:B------:R-:W-:Y:S01]  /*2920*/  @P2 PRMT R4, R60, 0x7610, R4 ;  /* 0x000076103c042816 */ /* 0x000fe20000000004 */
[----:B-1----:R-:W-:Y:S01]  /*2930*/  @P2 FMUL.FTZ R62, R62, UR16 ;  /* 0x000000103e3e2c20 */ /* 0x002fe20008410000 */
[----:B------:R-:W-:-:S04]  /*2940*/  @P2 PRMT R5, R61, 0x7610, R5 ;  /* 0x000076103d052816 */ /* 0x000fc80000000005 */
[----:B------:R-:W-:-:S04]  /*2950*/  @P2 F2FP.F16.F32.PACK_AB R62, RZ, R62 ;  /* 0x0000003eff3e223e */ /* 0x000fc800000000ff */
        /* <DEDUP_REMOVED lines=9> */
.L_x_4908:
        /* <DEDUP_REMOVED lines=34> */
.L_x_4911:
        /* <DEDUP_REMOVED lines=16> */
.L_x_4912:
        /* <DEDUP_REMOVED lines=8> */
.L_x_4913:
        /* <DEDUP_REMOVED lines=8> */
.L_x_4914:
[----:B------:R-:W-:-:S07]  /*2e10*/  @P2 PRMT R7, R60, 0x7610, R7 ;  /* 0x000076103c072816 */ /* 0x000fce0000000007 */
.L_x_4910:
        /* <DEDUP_REMOVED lines=14> */
.L_x_4915:
[----:B------:R-:W-:Y:S02]  /*2f00*/  UIADD3 UR9, UPT, UPT, UR9, UR24, URZ ;  /* 0x0000001809097290 */ /* 0x000fe4000fffe0ff */
[----:B------:R-:W-:Y:S02]  /*2f10*/  UPLOP3.LUT UP1, UPT, UPT, UPT, UP1, 0x40, 0x4 ;  /* 0x000000000004789c */ /* 0x000fe40003f2e810 */
[----:B------:R-:W-:-:S09]  /*2f20*/  UISETP.GE.AND UP0, UPT, UR9, UR25, UPT ;  /* 0x000000190900728c */ /* 0x000fd2000bf06270 */
[----:B------:R-:W-:Y:S05]  /*2f30*/  BRA.U !UP0, `(.L_x_4916) ;  /* 0xffffffd108c87547 */ /* 0x000fea000b83ffff */
.L_x_4889:
        /* <DEDUP_REMOVED lines=14> */
.L_x_4917:
        /* <DEDUP_REMOVED lines=14> */
.L_x_6795:


//--------------------- .text._ZN10layer_norm13ln_bwd_kernelINS_13Kernel_traitsIf6__halffS2_fjLj1536ELj1ELj1ELj4ELj8ENS_18Kernel_traits_baseILj1536EfS2_fS2_fjLj128EEEEELb0ELb1ELb0ELb0EEEvNS_9BwdParamsE --------------------------
	.section	.text._ZN10layer_norm13ln_bwd_kernelINS_13Kernel_traitsIf6__halffS2_fjLj1536ELj1ELj1ELj4ELj8ENS_18Kernel_traits_baseILj1536EfS2_fS2_fjLj128EEEEELb0ELb1ELb0ELb0EEEvNS_9BwdParamsE,"ax",@progbits
	.align	128
        .global         _ZN10layer_norm13ln_bwd_kernelINS_13Kernel_traitsIf6__halffS2_fjLj1536ELj1ELj1ELj4ELj8ENS_18Kernel_traits_baseILj1536EfS2_fS2_fjLj128EEEEELb0ELb1ELb0ELb0EEEvNS_9BwdParamsE
        .type           _ZN10layer_norm13ln_bwd_kernelINS_13Kernel_traitsIf6__halffS2_fjLj1536ELj1ELj1ELj4ELj8ENS_18Kernel_traits_baseILj1536EfS2_fS2_fjLj128EEEEELb0ELb1ELb0ELb0EEEvNS_9BwdParamsE,@function
        .size           _ZN10layer_norm13ln_bwd_kernelINS_13Kernel_traitsIf6__halffS2_fjLj1536ELj1ELj1ELj4ELj8ENS_18Kernel_traits_baseILj1536EfS2_fS2_fjLj128EEEEELb0ELb1ELb0ELb0EEEvNS_9BwdParamsE,(.L_x_6796 - _ZN10layer_norm13ln_bwd_kernelINS_13Kernel_traitsIf6__halffS2_fjLj1536ELj1ELj1ELj4ELj8ENS_18Kernel_traits_baseILj1536EfS2_fS2_fjLj128EEEEELb0ELb1ELb0ELb0EEEvNS_9BwdParamsE)
        .other          _ZN10layer_norm13ln_bwd_kernelINS_13Kernel_traitsIf6__halffS2_fjLj1536ELj1ELj1ELj4ELj8ENS_18Kernel_traits_baseILj1536EfS2_fS2_fjLj128EEEEELb0ELb1ELb0ELb0EEEvNS_9BwdParamsE,@"STO_CUDA_ENTRY STV_DEFAULT"
_ZN10layer_norm13ln_bwd_kernelINS_13Kernel_traitsIf6__halffS2_fjLj1536ELj1ELj1ELj4ELj8ENS_18Kernel_traits_baseILj1536EfS2_fS2_fjLj128EEEEELb0ELb1ELb0ELb0EEEvNS_9BwdParamsE:
.text._ZN10layer_norm13ln_bwd_kernelINS_13Kernel_traitsIf6__halffS2_fjLj1536ELj1ELj1ELj4ELj8ENS_18Kernel_traits_baseILj1536EfS2_fS2_fjLj128EEEEELb0ELb1ELb0ELb0EEEvNS_9BwdParamsE:
        /* <DEDUP_REMOVED lines=84> */
.L_x_4949:
[----:B------:R-:W1:Y:S01]  /*0540*/  @UP0 LDCU.64 UR4, c[0x0][0x3e0] ;  /* 0x00007c00ff0407ac */ /* 0x000e620008000a00 */
[----:B------:R-:W-:Y:S01]  /*0550*/  PLOP3.LUT P0, PT, PT, PT, UP0, 0x80, 0x8 ;  /* 0x000000000008781c */ /* 0x000fe20003f0f008 */
[----:B-1----:R-:W-:-:S06]  /*0560*/  @UP0 UIMAD.WIDE UR4, UR7, 0x2, UR4 ;  /* 0x00000002070408a5 */ /* 0x002fcc000f8e0204 */
[----:B0-23--:R-:W-:Y:S02]  /*0570*/  MOV R88, UR4 ;  /* 0x0000000400587c02 */ /* 0x00dfe40008000f00 */
        /* <DEDUP_REMOVED lines=9> */
[----:B------:R0:W4:Y:S01]  /*0610*/  LDG.E R92, desc[UR14][R92.64] ;  /* 0x0000000e5c5c7981 */ /* 0x000122000c1e1900 */
        /* <DEDUP_REMOVED lines=8> */
[----:B0-----:R-:W-:Y:S01]  /*06a0*/  HFMA2 R93, -RZ, RZ, 0, 0 ;  /* 0x00000000ff5d7431 */ /* 0x001fe200000001ff */
[----:B------:R-:W-:-:S04]  /*06b0*/  ISETP.GE.U32.AND P2, PT, R2, 0x180, PT ;  /* 0x000001800200780c */ /* 0x000fc80003f46070 */
[----:B------:R-:W-:Y:S01]  /*06c0*/  MOV R89, UR5 ;  /* 0x0000000500597c02 */ /* 0x000fe20008000f00 */
[----:B--2---:R-:W-:-:S05]  /*06d0*/  @P0 HADD2.F32 R0, -RZ, R88.H0_H0 ;  /* 0x20000058ff000230 */ /* 0x004fca0000004100 */
[----:B------:R-:W-:Y:S02]  /*06e0*/  @P0 R2UR UR4, R0 ;  /* 0x00000000000402ca */ /* 0x000fe400000e0000 */
[----:B------:R-:W-:Y:S02]  /*06f0*/  LEA.HI.SX32 R0, R89, R110, 0x1e ;  /* 0x0000006e59007211 */ /* 0x000fe400078ff2ff */
[----:B---3--:R-:W-:Y:S02]  /*0700*/  R2UR UR24, R90 ;  /* 0x000000005a1872ca */ /* 0x008fe400000e0000 */
[----:B------:R-:W-:Y:S02]  /*0710*/  MOV R110, RZ ;  /* 0x000000ff006e7202 */ /* 0x000fe40000000f00 */
[----:B------:R-:W-:-:S05]  /*0720*/  MOV R113, R0 ;  /* 0x0000000000717202 */ /* 0x000fca0000000f00 */
[----:B------:R-:W-:Y:S01]  /*0730*/  @UP0 UMOV UR12, UR4 ;  /* 0x00000004000c0c82 */ /* 0x000fe20008000000 */
[----:B----4-:R-:W-:Y:S01]  /*0740*/  FSEL R92, R92, RZ, !P4 ;  /* 0x000000ff5c5c7208 */ /* 0x010fe20006000000 */
        /* <DEDUP_REMOVED lines=14> */
[----:B------:R-:W-:-:S03]  /*0830*/  SHF.R.U64 R95, R88, 0x10, R89 ;  /* 0x00000010585f7819 */ /* 0x000fc60000001259 */
[----:B------:R-:W-:Y:S02]  /*0840*/  HADD2.F32 R109, -RZ, R3.H0_H0 ;  /* 0x20000003ff6d7230 */ /* 0x000fe40000004100 */
[C---:B---3--:R-:W-:Y:S01]  /*0850*/  FADD.FTZ R111, -R92.reuse, R4 ;  /* 0x000000045c6f7221 */ /* 0x048fe20000010100 */
[----:B------:R-:W-:-:S03]  /*0860*/  FADD.FTZ R88, -R92, R6 ;  /* 0x000000065c587221 */ /* 0x000fc60000010100 */
[----:B------:R-:W-:Y:S01]  /*0870*/  FMUL.FTZ R111, R111, UR24 ;  /* 0x000000186f6f7c20 */ /* 0x000fe20008410000 */
[----:B------:R-:W-:Y:S01]  /*0880*/  MOV R93, R89 ;  /* 0x00000059005d7202 */ /* 0x000fe20000000f00 */
[----:B------:R-:W-:Y:S02]  /*0890*/  HADD2.F32 R6, -RZ, R95.H0_H0 ;  /* 0x2000005fff067230 */ /* 0x000fe40000004100 */
[----:B------:R-:W-:Y:S01]  /*08a0*/  FADD.FTZ R40, R40, R109 ;  /* 0x0000006d28287221 */ /* 0x000fe20000010000 */
[-C--:B------:R-:W-:Y:S01]  /*08b0*/  FFMA.FTZ R52, R111, R109.reuse, R52 ;  /* 0x0000006d6f347223 */ /* 0x080fe20000010034 */
[----:B------:R-:W-:Y:S01]  /*08c0*/  FADD.FTZ R108, -R92, R5 ;  /* 0x000000055c6c7221 */ /* 0x000fe20000010100 */
[----:B-----5:R-:W-:Y:S01]  /*08d0*/  FMUL.FTZ R109, R60, R109 ;  /* 0x0000006d3c6d7220 */ /* 0x020fe20000410000 */
[----:B------:R-:W-:Y:S01]  /*08e0*/  SHF.R.U32.HI R94, RZ, 0x10, R89 ;  /* 0x00000010ff5e7819 */ /* 0x000fe20000011659 */
[----:B------:R-:W-:Y:S01]  /*08f0*/  FMUL.FTZ R3, R88, UR24 ;  /* 0x0000001858037c20 */ /* 0x000fe20008410000 */
[----:B------:R-:W-:Y:S01]  /*0900*/  FADD.FTZ R4, -R92, R7 ;  /* 0x000000075c047221 */ /* 0x000fe20000010100 */
[----:B------:R-:W-:-:S02]  /*0910*/  HADD2.F32 R93, -RZ, R93.H0_H0 ;  /* 0x2000005dff5d7230 */ /* 0x000fc40000004100 */
[----:B------:R-:W-:Y:S01]  /*0920*/  FMUL.FTZ R108, R108, UR24 ;  /* 0x000000186c6c7c20 */ /* 0x000fe20008410000 */
[-C--:B------:R-:W-:Y:S01]  /*0930*/  FMUL.FTZ R5, R61, R6.reuse ;  /* 0x000000063d057220 */ /* 0x080fe20000410000 */
[----:B------:R-:W-:Y:S01]  /*0940*/  FADD.FTZ R88, RZ, R109 ;  /* 0x0000006dff587221 */ /* 0x000fe20000010000 */
[----:B------:R-:W-:Y:S01]  /*0950*/  FFMA.FTZ R7, R111, R109, RZ ;  /* 0x0000006d6f077223 */ /* 0x000fe200000100ff */
[----:B------:R-:W-:Y:S02]  /*0960*/  HADD2.F32 R94, -RZ, R94.H0_H0 ;  /* 0x2000005eff5e7230 */ /* 0x000fe40000004100 */
        /* <DEDUP_REMOVED lines=15> */
.L_x_4920:
[----:B------:R-:W-:Y:S05]  /*0a60*/  BSYNC.RECONVERGENT B0 ;  /* 0x0000000000007941 */ /* 0x000fea0003800200 */
.L_x_4919:
        /* <DEDUP_REMOVED lines=15> */
[--C-:B------:R-:W-:Y:S02]  /*0b60*/  SHF.R.U64 R98, R88, 0x10, R89.reuse ;  /* 0x0000001058627819 */ /* 0x100fe40000001259 */
[----:B------:R-:W-:Y:S01]  /*0b70*/  MOV R96, R89 ;  /* 0x0000005900607202 */ /* 0x000fe20000000f00 */
[----:B------:R-:W-:Y:S01]  /*0b80*/  HADD2.F32 R95, -RZ, R95.H0_H0 ;  /* 0x2000005fff5f7230 */ /* 0x000fe20000004100 */
[----:B------:R-:W-:Y:S01]  /*0b90*/  SHF.R.U32.HI R112, RZ, 0x10, R89 ;  /* 0x00000010ff707819 */ /* 0x000fe20000011659 */
[C---:B---3--:R-:W-:Y:S01]  /*0ba0*/  FADD.FTZ R94, -R92.reuse, R8 ;  /* 0x000000085c5e7221 */ /* 0x048fe20000010100 */
[C---:B------:R-:W-:Y:S01]  /*0bb0*/  FADD.FTZ R88, -R92.reuse, R9 ;  /* 0x000000095c587221 */ /* 0x040fe20000010100 */
[----:B------:R-:W-:Y:S01]  /*0bc0*/  FADD.FTZ R10, -R92, R10 ;  /* 0x0000000a5c0a7221 */ /* 0x000fe20000010100 */
[----:B------:R-:W-:-:S02]  /*0bd0*/  HADD2.F32 R98, -RZ, R98.H0_H0 ;  /* 0x20000062ff627230 */ /* 0x000fc40000004100 */
[----:B------:R-:W-:Y:S01]  /*0be0*/  FADD.FTZ R89, -R92, R11 ;  /* 0x0000000b5c597221 */ /* 0x000fe20000010100 */
[----:B0-----:R-:W-:Y:S02]  /*0bf0*/  HADD2.F32 R91, -RZ, R96.H0_H0 ;  /* 0x20000060ff5b7230 */ /* 0x001fe40000004100 */
        /* <DEDUP_REMOVED lines=25> */
.L_x_4922:
[----:B------:R-:W-:Y:S05]  /*0d90*/  BSYNC.RECONVERGENT B0 ;  /* 0x0000000000007941 */ /* 0x000fea0003800200 */
.L_x_4921:
        /* <DEDUP_REMOVED lines=18> */
[----:B------:R-:W-:Y:S02]  /*0ec0*/  HADD2.F32 R89, -RZ, R103.H0_H0 ;  /* 0x20000067ff597230 */ /* 0x000fe40000004100 */
[----:B------:R-:W-:Y:S01]  /*0ed0*/  FADD.FTZ R90, -R92, R90 ;  /* 0x0000005a5c5a7221 */ /* 0x000fe20000010100 */
[----:B------:R-:W-:-:S02]  /*0ee0*/  HADD2.F32 R88, -RZ, R112.H0_H0 ;  /* 0x20000070ff587230 */ /* 0x000fc40000004100 */
[----:B0-----:R-:W-:Y:S01]  /*0ef0*/  FMUL.FTZ R101, R102, UR24 ;  /* 0x0000001866657c20 */ /* 0x001fe20008410000 */
[----:B------:R-:W-:Y:S01]  /*0f00*/  FMUL.FTZ R100, R104, UR24 ;  /* 0x0000001868647c20 */ /* 0x000fe20008410000 */
[-C--:B-----5:R-:W-:Y:S01]  /*0f10*/  FMUL.FTZ R102, R68, R89.reuse ;  /* 0x0000005944667220 */ /* 0x0a0fe20000410000 */
[----:B------:R-:W-:Y:S01]  /*0f20*/  FADD.FTZ R106, -R92, R91 ;  /* 0x0000005b5c6a7221 */ /* 0x000fe20000010100 */
[----:B------:R-:W-:Y:S01]  /*0f30*/  HADD2.F32 R91, -RZ, R105.H0_H0 ;  /* 0x20000069ff5b7230 */ /* 0x000fe20000004100 */
[----:B------:R-:W-:Y:S01]  /*0f40*/  SHF.R.U32.HI R107, RZ, 0x10, R95 ;  /* 0x00000010ff6b7819 */ /* 0x000fe2000001165f */
        /* <DEDUP_REMOVED lines=22> */
.L_x_4924:
[----:B------:R-:W-:Y:S05]  /*10b0*/  BSYNC.RECONVERGENT B0 ;  /* 0x0000000000007941 */ /* 0x000fea0003800200 */
.L_x_4923:
        /* <DEDUP_REMOVED lines=32> */
.L_x_4926:
[----:B------:R-:W-:Y:S05]  /*12c0*/  BSYNC.RECONVERGENT B0 ;  /* 0x0000000000007941 */ /* 0x000fea0003800200 */
.L_x_4925:
        /* <DEDUP_REMOVED lines=48> */
[----:B------:R-:W-:-:S02]  /*15d0*/  HADD2.F32 R88, -RZ, R88.H0_H0 ;  /* 0x20000058ff587230 */ /* 0x000fc40000004100 */
[----:B------:R-:W-:Y:S01]  /*15e0*/  FMUL.FTZ R91, R94, UR12 ;  /* 0x0000000c5e5b7c20 */ /* 0x000fe20008410000 */
[----:B------:R-:W-:Y:S02]  /*15f0*/  HADD2.F32 R93, -RZ, R93.H0_H0 ;  /* 0x2000005dff5d7230 */ /* 0x000fe40000004100 */
        /* <DEDUP_REMOVED lines=9> */
[----:B------:R-:W-:-:S02]  /*1690*/  HADD2.F32 R89, -RZ, R89.H0_H0 ;  /* 0x20000059ff597230 */ /* 0x000fc40000004100 */
[----:B------:R-:W-:Y:S01]  /*16a0*/  HADD2.F32 R90, -RZ, R90.H0_H0 ;  /* 0x2000005aff5a7230 */ /* 0x000fe20000004100 */
[----:B------:R-:W-:Y:S02]  /*16b0*/  F2FP.F16.F32.PACK_AB R91, R94, R91 ;  /* 0x0000005b5e5b723e */ /* 0x000fe400000000ff */
[----:B------:R-:W-:Y:S01]  /*16c0*/  F2FP.F16.F32.PACK_AB R28, R29, R28 ;  /* 0x0000001c1d1c723e */ /* 0x000fe200000000ff */
[----:B------:R-:W-:Y:S01]  /*16d0*/  FFMA.FTZ R113, R95, R89, R30 ;  /* 0x000000595f717223 */ /* 0x000fe2000001001e */
[----:B------:R-:W-:Y:S01]  /*16e0*/  FFMA.FTZ R114, R114, R90, R31 ;  /* 0x0000005a72727223 */ /* 0x000fe2000001001f */
[C---:B------:R-:W-:Y:S02]  /*16f0*/  PRMT R88, R91.reuse, 0x7632, R88 ;  /* 0x000076325b587816 */ /* 0x040fe40000000058 */
[----:B------:R-:W-:Y:S02]  /*1700*/  PRMT R95, R91, 0x7610, R95 ;  /* 0x000076105b5f7816 */ /* 0x000fe4000000005f */
[----:B------:R-:W-:-:S02]  /*1710*/  PRMT R91, R28, 0x7632, R91 ;  /* 0x000076321c5b7816 */ /* 0x000fc4000000005b */
[----:B------:R-:W-:Y:S01]  /*1720*/  PRMT R90, R28, 0x7610, R90 ;  /* 0x000076101c5a7816 */ /* 0x000fe2000000005a */
[----:B------:R-:W-:Y:S06]  /*1730*/  BRA `(.L_x_4932) ;  /* 0x0000000000887947 */ /* 0x000fec0003800000 */
.L_x_4931:
        /* <DEDUP_REMOVED lines=29> */
[----:B------:R-:W-:Y:S01]  /*1910*/  PRMT R88, R91, 0x7632, R88 ;  /* 0x000076325b587816 */ /* 0x000fe20000000058 */
[----:B------:R-:W-:Y:S01]  /*1920*/  FFMA.FTZ R113, R113, R89, R30 ;  /* 0x0000005971717223 */ /* 0x000fe2000001001e */
[----:B------:R-:W-:Y:S02]  /*1930*/  PRMT R95, R91, 0x7610, R95 ;  /* 0x000076105b5f7816 */ /* 0x000fe4000000005f */
[C---:B------:R-:W-:Y:S02]  /*1940*/  PRMT R91, R28.reuse, 0x7632, R91 ;  /* 0x000076321c5b7816 */ /* 0x040fe4000000005b */
[----:B------:R-:W-:-:S07]  /*1950*/  PRMT R90, R28, 0x7610, R90 ;  /* 0x000076101c5a7816 */ /* 0x000fce000000005a */
.L_x_4932:
        /* <DEDUP_REMOVED lines=16> */
.L_x_4930:
[----:B------:R-:W-:Y:S05]  /*1a60*/  BSYNC.RECONVERGENT B1 ;  /* 0x0000000000017941 */ /* 0x000fea0003800200 */
.L_x_4929:
        /* <DEDUP_REMOVED lines=26> */
[----:B------:R-:W-:Y:S02]  /*1c10*/  HADD2.F32 R89, -RZ, R89.H0_H0 ;  /* 0x20000059ff597230 */ /* 0x000fe40000004100 */
        /* <DEDUP_REMOVED lines=8> */
[----:B------:R-:W-:-:S02]  /*1ca0*/  HADD2.F32 R90, -RZ, R90.H0_H0 ;  /* 0x2000005aff5a7230 */ /* 0x000fc40000004100 */
[----:B------:R-:W-:Y:S01]  /*1cb0*/  FFMA.FTZ R26, R25, R89, R26 ;  /* 0x00000059191a7223 */ /* 0x000fe2000001001a */
[----:B------:R-:W-:Y:S02]  /*1cc0*/  F2FP.F16.F32.PACK_AB R91, R94, R91 ;  /* 0x0000005b5e5b723e */ /* 0x000fe400000000ff */
[----:B------:R-:W-:Y:S01]  /*1cd0*/  F2FP.F16.F32.PACK_AB R94, R95, R24 ;  /* 0x000000185f5e723e */ /* 0x000fe200000000ff */
[----:B------:R-:W-:Y:S01]  /*1ce0*/  FFMA.FTZ R27, R88, R90, R27 ;  /* 0x0000005a581b7223 */ /* 0x000fe2000001001b */
[C---:B------:R-:W-:Y:S02]  /*1cf0*/  PRMT R24, R91.reuse, 0x7632, R24 ;  /* 0x000076325b187816 */ /* 0x040fe40000000018 */
[----:B------:R-:W-:Y:S02]  /*1d00*/  PRMT R113, R91, 0x7610, R113 ;  /* 0x000076105b717816 */ /* 0x000fe40000000071 */
[----:B------:R-:W-:Y:S01]  /*1d10*/  PRMT R95, R94, 0x7632, R95 ;  /* 0x000076325e5f7816 */ /* 0x000fe2000000005f */
[----:B------:R-:W-:Y:S06]  /*1d20*/  BRA `(.L_x_4936) ;  /* 0x0000000000887947 */ /* 0x000fec0003800000 */
.L_x_4935:
        /* <DEDUP_REMOVED lines=33> */
[----:B------:R-:W-:-:S07]  /*1f40*/  PRMT R94, R25, 0x7610, R94 ;  /* 0x00007610195e7816 */ /* 0x000fce000000005e */
.L_x_4936:
        /* <DEDUP_REMOVED lines=14> */
.L_x_4934:
[----:B------:R-:W-:Y:S05]  /*2030*/  BSYNC.RECONVERGENT B1 ;  /* 0x0000000000017941 */ /* 0x000fea0003800200 */
.L_x_4933:
        /* <DEDUP_REMOVED lines=11> */
[----:B------:R-:W-:Y:S02]  /*20f0*/  HADD2.F32 R88, -RZ, R88.H0_H0 ;  /* 0x20000058ff587230 */ /* 0x000fe40000004100 */
[----:B------:R-:W-:Y:S01]  /*2100*/  FFMA.FTZ R86, R100, UR4, R92 ;  /* 0x0000000464567c23 */ /* 0x000fe2000801005c */
[----:B------:R-:W-:Y:S02]  /*2110*/  HADD2.F32 R112, -RZ, R89.H0_H0 ;  /* 0x20000059ff707230 */ /* 0x000fe40000004100 */
[----:B------:R-:W-:Y:S01]  /*2120*/  FADD.FTZ R85, R102, -R85 ;  /* 0x8000005566557221 */ /* 0x000fe20000010000 */
[--C-:B------:R-:W-:Y:S02]  /*2130*/  HADD2.F32 R95, -RZ, R90.reuse.H1_H1 ;  /* 0x3000005aff5f7230 */ /* 0x100fe40000004100 */
[----:B------:R-:W-:Y:S01]  /*2140*/  FADD.FTZ R86, R105, -R86 ;  /* 0x8000005669567221 */ /* 0x000fe20000010000 */
[----:B------:R-:W-:-:S02]  /*2150*/  HADD2.F32 R90, -RZ, R90.H0_H0 ;  /* 0x2000005aff5a7230 */ /* 0x000fc40000004100 */
[----:B------:R-:W-:Y:S01]  /*2160*/  FMUL.FTZ R84, R85, UR24 ;  /* 0x0000001855547c20 */ /* 0x000fe20008410000 */
[--C-:B------:R-:W-:Y:S01]  /*2170*/  FFMA.FTZ R85, R103, UR4, R92.reuse ;  /* 0x0000000467557c23 */ /* 0x100fe2000801005c */
[----:B------:R-:W-:Y:S02]  /*2180*/  FFMA.FTZ R92, R106, UR4, R92 ;  /* 0x000000046a5c7c23 */ /* 0x000fe4000801005c */
        /* <DEDUP_REMOVED lines=16> */
[----:B------:R-:W-:Y:S01]  /*2290*/  F2FP.F16.F32.PACK_AB R91, R88, R91 ;  /* 0x0000005b585b723e */ /* 0x000fe200000000ff */
[----:B------:R-:W-:Y:S02]  /*22a0*/  FFMA.FTZ R112, R89, R112, R22 ;  /* 0x0000007059707223 */ /* 0x000fe40000010016 */
[----:B------:R-:W-:Y:S02]  /*22b0*/  F2FP.F16.F32.PACK_AB R92, R93, R92 ;  /* 0x0000005c5d5c723e */ /* 0x000fe400000000ff */
[----:B------:R-:W-:-:S02]  /*22c0*/  PRMT R88, R91, 0x7632, R88 ;  /* 0x000076325b587816 */ /* 0x000fc40000000058 */
[----:B------:R-:W-:Y:S02]  /*22d0*/  PRMT R93, R91, 0x7610, R93 ;  /* 0x000076105b5d7816 */ /* 0x000fe4000000005d */
[C---:B------:R-:W-:Y:S02]  /*22e0*/  PRMT R91, R92.reuse, 0x7632, R91 ;  /* 0x000076325c5b7816 */ /* 0x040fe4000000005b */
[----:B------:R-:W-:Y:S01]  /*22f0*/  PRMT R90, R92, 0x7610, R90 ;  /* 0x000076105c5a7816 */ /* 0x000fe2000000005a */
[----:B------:R-:W-:Y:S06]  /*2300*/  BRA `(.L_x_4939) ;  /* 0x0000000000887947 */ /* 0x000fec0003800000 */
.L_x_4938:
        /* <DEDUP_REMOVED lines=14> */
[----:B------:R-:W-:Y:S01]  /*23f0*/  FMUL.FTZ R112, R112, UR12 ;  /* 0x0000000c70707c20 */ /* 0x000fe20008410000 */
[----:B------:R-:W-:Y:S01]  /*2400*/  FMUL.FTZ R93, R93, UR12 ;  /* 0x0000000c5d5d7c20 */ /* 0x000fe20008410000 */
[----:B------:R-:W-:Y:S01]  /*2410*/  FMUL.FTZ R92, R92, UR12 ;  /* 0x0000000c5c5c7c20 */ /* 0x000fe20008410000 */
[----:B------:R-:W-:Y:S01]  /*2420*/  FFMA.FTZ R94, R91, R88, R20 ;  /* 0x000000585b5e7223 */ /* 0x000fe20000010014 */
[----:B------:R-:W-:Y:S02]  /*2430*/  HADD2.F32 R95, -RZ, R90.H1_H1 ;  /* 0x3000005aff5f7230 */ /* 0x000fe40000004100 */
[----:B-----5:R-:W-:Y:S01]  /*2440*/  FMUL.FTZ R91, R64, R91 ;  /* 0x0000005b405b7220 */ /* 0x020fe20000410000 */
[----:B------:R-:W-:Y:S01]  /*2450*/  FMUL.FTZ R20, R65, R112 ;  /* 0x0000007041147220 */ /* 0x000fe20000410000 */
[----:B------:R-:W-:Y:S01]  /*2460*/  FMUL.FTZ R88, R66, R93 ;  /* 0x0000005d42587220 */ /* 0x000fe20000410000 */
[----:B------:R-:W-:Y:S01]  /*2470*/  FMUL.FTZ R113, R67, R92 ;  /* 0x0000005c43717220 */ /* 0x000fe20000410000 */
[----:B------:R-:W-:-:S02]  /*2480*/  HADD2.F32 R89, -RZ, R89.H0_H0 ;  /* 0x20000059ff597230 */ /* 0x000fc40000004100 */
[----:B------:R-:W-:Y:S01]  /*2490*/  FFMA.FTZ R95, R112, R95, R21 ;  /* 0x0000005f705f7223 */ /* 0x000fe20000010015 */
        /* <DEDUP_REMOVED lines=9> */
.L_x_4939:
        /* <DEDUP_REMOVED lines=16> */
.L_x_4928:
        /* <DEDUP_REMOVED lines=27> */
[----:B------:R0:W-:Y:S03]  /*27e0*/  F2F.F16.F32 R95, R90 ;  /* 0x0000005a005f7304 */ /* 0x0001e60000200800 */
[----:B------:R-:W-:-:S05]  /*27f0*/  FMUL.FTZ R115, R56, R113 ;  /* 0x0000007138737220 */ /* 0x000fca0000410000 */
[----:B------:R-:W1:Y:S01]  /*2800*/  F2F.F16.F32 R118, R117 ;  /* 0x0000007500767304 */ /* 0x000e620000200800 */
[----:B0-----:R-:W0:Y:S07]  /*2810*/  LDC.64 R90, c[0x0][0x468] ;  /* 0x00011a00ff5a7b82 */ /* 0x001e2e0000000a00 */
[----:B------:R-:W3:Y:S01]  /*2820*/  F2F.F16.F32 R94, R116 ;  /* 0x00000074005e7304 */ /* 0x000ee20000200800 */
[----:B-1----:R-:W-:-:S07]  /*2830*/  PRMT R119, R95, 0x5410, R118 ;  /* 0x000054105f777816 */ /* 0x002fce0000000076 */
[----:B------:R-:W1:Y:S01]  /*2840*/  F2F.F16.F32 R115, R115 ;  /* 0x0000007300737304 */ /* 0x000e620000200800 */
[----:B---3--:R-:W-:-:S04]  /*2850*/  IMAD.WIDE.U32 R94, R94, 0x10000, RZ ;  /* 0x000100005e5e7825 */ /* 0x008fc800078e00ff */
[C---:B0-----:R-:W-:Y:S01]  /*2860*/  IMAD.WIDE.U32 R90, R0.reuse, 0x8, R90 ;  /* 0x00000008005a7825 */ /* 0x041fe200078e005a */
        /* <DEDUP_REMOVED lines=14> */
.L_x_4942:
[----:B------:R-:W-:Y:S05]  /*2950*/  BSYNC.RECONVERGENT B1 ;  /* 0x0000000000017941 */ /* 0x000fea0003800200 */
.L_x_4941:
        /* <DEDUP_REMOVED lines=23> */
[----:B------:R0:W-:Y:S01]  /*2ad0*/  F2F.F16.F32 R95, R90 ;  /* 0x0000005a005f7304 */ /* 0x0001e20000200800 */
[----:B------:R-:W-:-:S04]  /*2ae0*/  FMUL.FTZ R113, R113, UR12 ;  /* 0x0000000c71717c20 */ /* 0x000fc80008410000 */
[----:B------:R-:W-:-:S03]  /*2af0*/  FMUL.FTZ R115, R72, R113 ;  /* 0x0000007148737220 */ /* 0x000fc60000410000 */
        /* <DEDUP_REMOVED lines=21> */
.L_x_4944:
[----:B------:R-:W-:Y:S05]  /*2c50*/  BSYNC.RECONVERGENT B1 ;  /* 0x0000000000017941 */ /* 0x000fea0003800200 */
.L_x_4943:
        /* <DEDUP_REMOVED lines=22> */
[----:B------:R0:W1:Y:S02]  /*2dc0*/  F2F.F16.F32 R93, R90 ;  /* 0x0000005a005d7304 */ /* 0x0000640000200800 */
[----:B------:R-:W-:-:S04]  /*2dd0*/  FMUL.FTZ R113, R113, UR12 ;  /* 0x0000000c71717c20 */ /* 0x000fc80008410000 */
[----:B------:R-:W-:Y:S02]  /*2de0*/  FMUL.FTZ R114, R64, R113 ;  /* 0x0000007140727220 */ /* 0x000fe40000410000 */
[----:B------:R-:W-:Y:S01]  /*2df0*/  F2F.F16.F32 R116, R116 ;  /* 0x0000007400747304 */ /* 0x000fe20000200800 */
[----:B0-----:R-:W0:Y:S01]  /*2e00*/  LDC.64 R90, c[0x0][0x468] ;  /* 0x00011a00ff5a7b82 */ /* 0x001e220000000a00 */
[----:B-1----:R-:W-:-:S06]  /*2e10*/  IMAD.WIDE.U32 R92, R93, 0x10000, RZ ;  /* 0x000100005d5c7825 */ /* 0x002fcc00078e00ff */
[----:B------:R-:W1:Y:S08]  /*2e20*/  F2F.F16.F32 R117, R117 ;  /* 0x0000007500757304 */ /* 0x000e700000200800 */
[----:B------:R-:W3:Y:S01]  /*2e30*/  F2F.F16.F32 R115, R114 ;  /* 0x0000007200737304 */ /* 0x000ee20000200800 */
[----:B-1----:R-:W-:Y:S01]  /*2e40*/  PRMT R119, R116, 0x5410, R117 ;  /* 0x0000541074777816 */ /* 0x002fe20000000075 */
[----:B0-----:R-:W-:-:S03]  /*2e50*/  IMAD.WIDE.U32 R90, R0, 0x8, R90 ;  /* 0x00000008005a7825 */ /* 0x001fc600078e005a */
        /* <DEDUP_REMOVED lines=14> */
.L_x_4940:
        /* <DEDUP_REMOVED lines=24> */
[----:B------:R0:W-:Y:S01]  /*30c0*/  F2F.F16.F32 R119, R94 ;  /* 0x0000005e00777304 */ /* 0x0001e20000200800 */
[----:B------:R-:W-:Y:S01]  /*30d0*/  FMUL.FTZ R118, R57, R114 ;  /* 0x0000007239767220 */ /* 0x000fe20000410000 */
[----:B------:R-:W-:Y:S01]  /*30e0*/  FMUL.FTZ R93, R84, UR12 ;  /* 0x0000000c545d7c20 */ /* 0x000fe20008410000 */
[----:B------:R1:W-:Y:S03]  /*30f0*/  STG.E.128 desc[UR14][R112.64], R84 ;  /* 0x0000005470007986 */ /* 0x0003e6000c101d0e */
[----:B------:R-:W-:Y:S02]  /*3100*/  FMUL.FTZ R117, R56, R93 ;  /* 0x0000005d38757220 */ /* 0x000fe40000410000 */
[----:B------:R-:W3:Y:S01]  /*3110*/  F2F.F16.F32 R90, R118 ;  /* 0x00000076005a7304 */ /* 0x000ee20000200800 */
[----:B0-----:R-:W0:Y:S07]  /*3120*/  LDC.64 R94, c[0x0][0x468] ;  /* 0x00011a00ff5e7b82 */ /* 0x001e2e0000000a00 */
[----:B------:R-:W4:Y:S01]  /*3130*/  F2F.F16.F32 R120, R120 ;  /* 0x0000007800787304 */ /* 0x000f220000200800 */
[----:B---3--:R-:W-:-:S07]  /*3140*/  IMAD.WIDE.U32 R90, R90, 0x10000, RZ ;  /* 0x000100005a5a7825 */ /* 0x008fce00078e00ff */
[----:B------:R-:W3:Y:S01]  /*3150*/  F2F.F16.F32 R117, R117 ;  /* 0x0000007500757304 */ /* 0x000ee20000200800 */
[----:B----4-:R-:W-:Y:S01]  /*3160*/  PRMT R119, R119, 0x5410, R120 ;  /* 0x0000541077777816 */ /* 0x010fe20000000078 */
        /* <DEDUP_REMOVED lines=15> */
.L_x_4946:
[----:B------:R-:W-:Y:S05]  /*3260*/  BSYNC.RECONVERGENT B1 ;  /* 0x0000000000017941 */ /* 0x000fea0003800200 */
.L_x_4945:
        /* <DEDUP_REMOVED lines=25> */
[----:B------:R0:W-:Y:S01]  /*3400*/  F2F.F16.F32 R119, R94 ;  /* 0x0000005e00777304 */ /* 0x0001e20000200800 */
[----:B------:R1:W-:Y:S01]  /*3410*/  STG.E.128 desc[UR14][R112.64], R84 ;  /* 0x0000005470007986 */ /* 0x0003e2000c101d0e */
[----:B------:R-:W-:Y:S01]  /*3420*/  FMUL.FTZ R118, R73, R114 ;  /* 0x0000007249767220 */ /* 0x000fe20000410000 */
[----:B------:R-:W-:-:S05]  /*3430*/  FMUL.FTZ R117, R72, R93 ;  /* 0x0000005d48757220 */ /* 0x000fca0000410000 */
        /* <DEDUP_REMOVED lines=21> */
.L_x_4948:
[----:B------:R-:W-:Y:S05]  /*3590*/  BSYNC.RECONVERGENT B1 ;  /* 0x0000000000017941 */ /* 0x000fea0003800200 */
.L_x_4947:
        /* <DEDUP_REMOVED lines=23> */
[----:B------:R1:W-:Y:S02]  /*3710*/  F2F.F16.F32 R118, R93 ;  /* 0x0000005d00767304 */ /* 0x0003e40000200800 */
[----:B------:R-:W-:Y:S01]  /*3720*/  FMUL.FTZ R116, R65, R114 ;  /* 0x0000007241747220 */ /* 0x000fe20000410000 */
[----:B------:R-:W-:-:S05]  /*3730*/  FMUL.FTZ R117, R64, R115 ;  /* 0x0000007340757220 */ /* 0x000fca0000410000 */
[----:B------:R-:W3:Y:S01]  /*3740*/  F2F.F16.F32 R90, R116 ;  /* 0x00000074005a7304 */ /* 0x000ee20000200800 */
[----:B-1----:R-:W1:Y:S07]  /*3750*/  LDC.64 R92, c[0x0][0x468] ;  /* 0x00011a00ff5c7b82 */ /* 0x002e6e0000000a00 */
[----:B------:R-:W4:Y:S01]  /*3760*/  F2F.F16.F32 R119, R119 ;  /* 0x0000007700777304 */ /* 0x000f220000200800 */
[----:B0-----:R-:W-:-:S04]  /*3770*/  IMAD.WIDE.U32 R94, R0, 0x10, R94 ;  /* 0x00000010005e7825 */ /* 0x001fc800078e005e */
[----:B---3--:R-:W-:-:S03]  /*3780*/  IMAD.WIDE.U32 R90, R90, 0x10000, RZ ;  /* 0x000100005a5a7825 */ /* 0x008fc600078e00ff */
[----:B------:R-:W0:Y:S01]  /*3790*/  F2F.F16.F32 R117, R117 ;  /* 0x0000007500757304 */ /* 0x000e220000200800 */
[----:B------:R3:W-:Y:S01]  /*37a0*/  STG.E.128 desc[UR14][R94.64], R84 ;  /* 0x000000545e007986 */ /* 0x0007e2000c101d0e */
[----:B----4-:R-:W-:Y:S01]  /*37b0*/  PRMT R121, R118, 0x5410, R119 ;  /* 0x0000541076797816 */ /* 0x010fe20000000077 */
[----:B-1----:R-:W-:-:S03]  /*37c0*/  IMAD.WIDE.U32 R92, R0, 0x8, R92 ;  /* 0x00000008005c7825 */ /* 0x002fc600078e005c */
        /* <DEDUP_REMOVED lines=13> */
.L_x_4937:
[----:B------:R-:W-:Y:S05]  /*38a0*/  BSYNC.RECONVERGENT B0 ;  /* 0x0000000000007941 */ /* 0x000fea0003800200 */
.L_x_4927:
[----:B------:R-:W-:Y:S02]  /*38b0*/  UIADD3 UR7, UPT, UPT, UR7, UR22, URZ ;  /* 0x0000001607077290 */ /* 0x000fe4000fffe0ff */
[----:B------:R-:W-:Y:S02]  /*38c0*/  UPLOP3.LUT UP2, UPT, UPT, UPT, UP2, 0x40, 0x4 ;  /* 0x000000000004789c */ /* 0x000fe40003f4e820 */
[----:B------:R-:W-:-:S09]  /*38d0*/  UISETP.GE.AND UP1, UPT, UR7, UR23, UPT ;  /* 0x000000170700728c */ /* 0x000fd2000bf26270 */
[----:B------:R-:W-:Y:S05]  /*38e0*/  BRA.U !UP1, `(.L_x_4949) ;  /* 0xffffffcd09147547 */ /* 0x000fea000b83ffff */
.L_x_4918:
        /* <DEDUP_REMOVED lines=16> */
.L_x_4951:
[----:B------:R-:W-:Y:S05]  /*39f0*/  BSYNC.RECONVERGENT B0 ;  /* 0x0000000000007941 */ /* 0x000fea0003800200 */
.L_x_4950:
        /* <DEDUP_REMOVED lines=12> */
.L_x_4953:
[----:B------:R-:W-:Y:S05]  /*3ac0*/  BSYNC.RECONVERGENT B0 ;  /* 0x0000000000007941 */ /* 0x000fea0003800200 */
.L_x_4952:
        /* <DEDUP_REMOVED lines=11> */
.L_x_4954:
        /* <DEDUP_REMOVED lines=16> */
.L_x_6796:


//--------------------- .text._ZN10layer_norm13ln_bwd_kernelINS_13Kernel_traitsIf6__halffS2_fjLj1536ELj1ELj1ELj4ELj8ENS_18Kernel_traits_baseILj1536EfS2_fS2_fjLj128EEEEELb0ELb1ELb0ELb1EEEvNS_9BwdParamsE --------------------------
	.section	.text._ZN10layer_norm13ln_bwd_kernelINS_13Kernel_traitsIf6__halffS2_fjLj1536ELj1ELj1ELj4ELj8ENS_18Kernel_traits_baseILj1536EfS2_fS2_fjLj128EEEEELb0ELb1ELb0ELb1EEEvNS_9BwdParamsE,"ax",@progbits
	.align	128
        .global         _ZN10layer_norm13ln_bwd_kernelINS_13Kernel_traitsIf6__halffS2_fjLj1536ELj1ELj1ELj4ELj8ENS_18Kernel_traits_baseILj1536EfS2_fS2_fjLj128EEEEELb0ELb1ELb0ELb1EEEvNS_9BwdParamsE
        .type           _ZN10layer_norm13ln_bwd_kernelINS_13Kernel_traitsIf6__halffS2_fjLj1536ELj1ELj1ELj4ELj8ENS_18Kernel_traits_baseILj1536EfS2_fS2_fjLj128EEEEELb0ELb1ELb0ELb1EEEvNS_9BwdParamsE,@function
        .size           _ZN10layer_norm13ln_bwd_kernelINS_13Kernel_traitsIf6__halffS2_fjLj1536ELj1ELj1ELj4ELj8ENS_18Kernel_traits_baseILj1536EfS2_fS2_fjLj128EEEEELb0ELb1ELb0ELb1EEEvNS_9BwdParamsE,(.L_x_6797 - _ZN10layer_norm13ln_bwd_kernelINS_13Kernel_traitsIf6__halffS2_fjLj1536ELj1ELj1ELj4ELj8ENS_18Kernel_traits_baseILj1536EfS2_fS2_fjLj128EEEEELb0ELb1ELb0ELb1EEEvNS_9BwdParamsE)
        .other          _ZN10layer_norm13ln_bwd_kernelINS_13Kernel_traitsIf6__halffS2_fjLj1536ELj1ELj1ELj4ELj8ENS_18Kernel_traits_baseILj1536EfS2_fS2_fjLj128EEEEELb0ELb1ELb0ELb1EEEvNS_9BwdParamsE,@"STO_CUDA_ENTRY STV_DEFAULT"
_ZN10layer_norm13ln_bwd_kernelINS_13Kernel_traitsIf6__halffS2_fjLj1536ELj1ELj1ELj4ELj8ENS_18Kernel_traits_baseILj1536EfS2_fS2_fjLj128EEEEELb0ELb1ELb0ELb1EEEvNS_9BwdParamsE:
.text._ZN10layer_norm13ln_bwd_kernelINS_13Kernel_traitsIf6__halffS2_fjLj1536ELj1ELj1ELj4ELj8ENS_18Kernel_traits_baseILj1536EfS2_fS2_fjLj128EEEEELb0ELb1ELb0ELb1EEEvNS_9BwdParamsE:
        /* <DEDUP_REMOVED lines=69> */
.L_x_4962:
        /* <DEDUP_REMOVED lines=55> */
[----:B------:R-:W-:Y:S01]  /*07c0*/  SHF.R.U32.HI R124, RZ, 0x10, R101 ;  /* 0x00000010ff7c7819 */ /* 0x000fe20000011665 */
[----:B------:R-:W-:Y:S02]  /*07d0*/  HADD2.F32 R115, -RZ, R115.H0_H0 ;  /* 0x20000073ff737230 */ /* 0x000fe40000004100 */
[----:B------:R-:W-:Y:S01]  /*07e0*/  FADD.FTZ R57, -R107, R57 ;  /* 0x000000396b397221 */ /* 0x000fe20000010100 */
[----:B------:R-:W-:Y:S01]  /*07f0*/  FMUL.FTZ R101, R40, R117 ;  /* 0x0000007528657220 */ /* 0x000fe20000410000 */
[----:B------:R-:W-:Y:S01]  /*0800*/  FMUL.FTZ R100, R106, UR14 ;  /* 0x0000000e6a647c20 */ /* 0x000fe20008410000 */
[--C-:B----4-:R-:W-:Y:S01]  /*0810*/  SHF.R.U64 R122, R98, 0x10, R99.reuse ;  /* 0x00000010627a7819 */ /* 0x110fe20000001263 */
[----:B------:R-:W-:Y:S01]  /*0820*/  FMUL.FTZ R110, R58, UR14 ;  /* 0x0000000e3a6e7c20 */ /* 0x000fe20008410000 */
[----:B------:R-:W-:Y:S01]  /*0830*/  MOV R109, R99 ;  /* 0x00000063006d7202 */ /* 0x000fe20000000f00 */
[----:B------:R-:W-:Y:S01]  /*0840*/  HADD2.F32 R113, -RZ, R113.H0_H0 ;  /* 0x20000071ff717230 */ /* 0x000fe20000004100 */
[----:B------:R-:W-:Y:S01]  /*0850*/  SHF.R.U32.HI R120, RZ, 0x10, R99 ;  /* 0x00000010ff787819 */ /* 0x000fe20000011663 */
[----:B------:R-:W-:Y:S01]  /*0860*/  FMUL.FTZ R112, R57, UR14 ;  /* 0x0000000e39707c20 */ /* 0x000fe20008410000 */
[----:B------:R-:W-:Y:S01]  /*0870*/  FMUL.FTZ R99, R41, R115 ;  /* 0x0000007329637220 */ /* 0x000fe20000410000 */
        /* <DEDUP_REMOVED lines=12> */
[----:B------:R-:W-:-:S02]  /*0940*/  HADD2.F32 R124, -RZ, R124.H0_H0 ;  /* 0x2000007cff7c7230 */ /* 0x000fc40000004100 */
[----:B------:R-:W-:Y:S01]  /*0950*/  FMUL.FTZ R107, R42, R113 ;  /* 0x000000712a6b7220 */ /* 0x000fe20000410000 */
[----:B------:R-:W-:Y:S01]  /*0960*/  FADD.FTZ R58, R99, R58 ;  /* 0x0000003a633a7221 */ /* 0x000fe20000010000 */
[----:B------:R-:W-:Y:S01]  /*0970*/  FFMA.FTZ R57, R112, R99, R57 ;  /* 0x0000006370397223 */ /* 0x000fe20000010039 */
[----:B------:R-:W-:Y:S02]  /*0980*/  HADD2.F32 R111, -RZ, R111.H0_H0 ;  /* 0x2000006fff6f7230 */ /* 0x000fe40000004100 */
[----:B------:R-:W-:Y:S01]  /*0990*/  FMUL.FTZ R116, R59, UR14 ;  /* 0x0000000e3b747c20 */ /* 0x000fe20008410000 */
[----:B------:R-:W-:Y:S01]  /*09a0*/  FMUL.FTZ R103, R43, R124 ;  /* 0x0000007c2b677220 */ /* 0x000fe20000410000 */
[----:B------:R-:W-:Y:S01]  /*09b0*/  FADD.FTZ R58, R107, R58 ;  /* 0x0000003a6b3a7221 */ /* 0x000fe20000010000 */
[----:B------:R-:W-:Y:S01]  /*09c0*/  FFMA.FTZ R59, R110, R107, R57 ;  /* 0x0000006b6e3b7223 */ /* 0x000fe20000010039 */
[----:B------:R-:W-:Y:S01]  /*09d0*/  MOV R56, R97 ;  /* 0x0000006100387202 */ /* 0x000fe20000000f00 */
[----:B------:R-:W-:-:S02]  /*09e0*/  HADD2.F32 R122, -RZ, R122.H0_H0 ;  /* 0x2000007aff7a7230 */ /* 0x000fc40000004100 */
[----:B------:R-:W-:Y:S01]  /*09f0*/  FMUL.FTZ R66, R36, R111 ;  /* 0x0000006f24427220 */ /* 0x000fe20000410000 */
[----:B------:R-:W-:Y:S01]  /*0a00*/  FADD.FTZ R57, R103, R58 ;  /* 0x0000003a67397221 */ /* 0x000fe20000010000 */
[----:B------:R-:W-:Y:S01]  /*0a10*/  FMUL.FTZ R106, R60, UR14 ;  /* 0x0000000e3c6a7c20 */ /* 0x000fe20008410000 */
[----:B------:R-:W-:Y:S01]  /*0a20*/  FFMA.FTZ R59, R116, R103, R59 ;  /* 0x00000067743b7223 */ /* 0x000fe2000001003b */
[--C-:B------:R-:W-:Y:S01]  /*0a30*/  SHF.R.U64 R118, R96, 0x10, R97.reuse ;  /* 0x0000001060767819 */ /* 0x100fe20000001261 */
[----:B------:R-:W-:Y:S01]  /*0a40*/  HADD2.F32 R109, -RZ, R109.H0_H0 ;  /* 0x2000006dff6d7230 */ /* 0x000fe20000004100 */
[----:B------:R-:W-:Y:S01]  /*0a50*/  SHF.R.U32.HI R119, RZ, 0x10, R97 ;  /* 0x00000010ff777819 */ /* 0x000fe20000011661 */
        /* <DEDUP_REMOVED lines=25> */
[----:B------:R-:W-:Y:S02]  /*0bf0*/  HADD2.F32 R119, -RZ, R119.H0_H0 ;  /* 0x20000077ff777230 */ /* 0x000fe40000004100 */
        /* <DEDUP_REMOVED lines=46> */
.L_x_4957:
[----:B------:R-:W-:Y:S05]  /*0ee0*/  BSYNC.RECONVERGENT B0 ;  /* 0x0000000000007941 */ /* 0x000fea0003800200 */
.L_x_4956:
        /* <DEDUP_REMOVED lines=62> */
[----:B------:R-:W0:Y:S01]  /*12d0*/  LDC.64 R60, c[0x0][0x390] ;  /* 0x0000e400ff3c7b82 */ /* 0x000e220000000a00 */
[--C-:B------:R-:W-:Y:S01]  /*12e0*/  FFMA.FTZ R102, R102, UR4, R97.reuse ;  /* 0x0000000466667c23 */ /* 0x100fe20008010061 */
[----:B------:R-:W-:Y:S01]  /*12f0*/  FMUL.FTZ R104, R112, UR14 ;  /* 0x0000000e70687c20 */ /* 0x000fe20008410000 */
[----:B------:R-:W-:Y:S01]  /*1300*/  FADD.FTZ R100, R101, -R100 ;  /* 0x8000006465647221 */ /* 0x000fe20000010000 */
[----:B------:R-:W-:Y:S01]  /*1310*/  FMUL.FTZ R111, R110, UR12 ;  /* 0x0000000c6e6f7c20 */ /* 0x000fe20008410000 */
[--C-:B------:R-:W-:Y:S01]  /*1320*/  FFMA.FTZ R114, R114, UR4, R97.reuse ;  /* 0x0000000472727c23 */ /* 0x100fe20008010061 */
[----:B------:R-:W-:Y:S01]  /*1330*/  FMUL.FTZ R59, R59, UR14 ;  /* 0x0000000e3b3b7c20 */ /* 0x000fe20008410000 */
[----:B------:R-:W-:Y:S01]  /*1340*/  FMUL.FTZ R110, R116, UR14 ;  /* 0x0000000e746e7c20 */ /* 0x000fe20008410000 */
[----:B------:R-:W-:Y:S01]  /*1350*/  FADD.FTZ R102, R67, -R102 ;  /* 0x8000006643667221 */ /* 0x000fe20000010000 */
[----:B------:R-:W-:Y:S01]  /*1360*/  FMUL.FTZ R104, R104, UR12 ;  /* 0x0000000c68687c20 */ /* 0x000fe20008410000 */
[----:B------:R-:W-:Y:S01]  /*1370*/  FMUL.FTZ R100, R100, UR14 ;  /* 0x0000000e64647c20 */ /* 0x000fe20008410000 */
[----:B------:R-:W-:Y:S01]  /*1380*/  FADD.FTZ R114, R65, -R114 ;  /* 0x8000007241727221 */ /* 0x000fe20000010000 */
[----:B------:R-:W-:Y:S01]  /*1390*/  FMUL.FTZ R103, R59, UR12 ;  /* 0x0000000c3b677c20 */ /* 0x000fe20008410000 */
[----:B------:R-:W-:Y:S01]  /*13a0*/  FMUL.FTZ R110, R110, UR12 ;  /* 0x0000000c6e6e7c20 */ /* 0x000fe20008410000 */
[----:B------:R-:W-:Y:S01]  /*13b0*/  FFMA.FTZ R59, R106, UR4, R97 ;  /* 0x000000046a3b7c23 */ /* 0x000fe20008010061 */
[----:B------:R-:W-:Y:S01]  /*13c0*/  FMUL.FTZ R102, R102, UR14 ;  /* 0x0000000e66667c20 */ /* 0x000fe20008410000 */
[----:B------:R-:W-:Y:S01]  /*13d0*/  FMUL.FTZ R58, R21, R104 ;  /* 0x00000068153a7220 */ /* 0x000fe20000410000 */
[----:B------:R-:W-:Y:S01]  /*13e0*/  FMUL.FTZ R99, R100, UR12 ;  /* 0x0000000c64637c20 */ /* 0x000fe20008410000 */
[----:B------:R-:W-:Y:S01]  /*13f0*/  FMUL.FTZ R108, R114, UR14 ;  /* 0x0000000e726c7c20 */ /* 0x000fe20008410000 */
[----:B------:R-:W-:Y:S01]  /*1400*/  FMUL.FTZ R56, R22, R111 ;  /* 0x0000006f16387220 */ /* 0x000fe20000410000 */
[----:B------:R-:W-:Y:S01]  /*1410*/  FMUL.FTZ R57, R23, R110 ;  /* 0x0000006e17397220 */ /* 0x000fe20000410000 */
[----:B------:R-:W1:Y:S01]  /*1420*/  LDC.64 R62, c[0x0][0x468] ;  /* 0x00011a00ff3e7b82 */ /* 0x000e620000000a00 */
[----:B------:R-:W-:Y:S01]  /*1430*/  FADD.FTZ R59, R66, -R59 ;  /* 0x8000003b423b7221 */ /* 0x000fe20000010000 */
[----:B------:R-:W-:Y:S01]  /*1440*/  FMUL.FTZ R102, R102, UR12 ;  /* 0x0000000c66667c20 */ /* 0x000fe20008410000 */
[----:B------:R-:W-:Y:S01]  /*1450*/  FMUL.FTZ R101, R20, R99 ;  /* 0x0000006314657220 */ /* 0x000fe20000410000 */
[----:B------:R-:W2:Y:S01]  /*1460*/  F2F.F16.F32 R58, R58 ;  /* 0x0000003a003a7304 */ /* 0x000ea20000200800 */
[----:B------:R-:W-:Y:S01]  /*1470*/  FMUL.FTZ R108, R108, UR12 ;  /* 0x0000000c6c6c7c20 */ /* 0x000fe20008410000 */
[----:B------:R-:W-:Y:S01]  /*1480*/  FMUL.FTZ R109, R26, R103 ;  /* 0x000000671a6d7220 */ /* 0x000fe20000410000 */
[----:B------:R-:W-:Y:S01]  /*1490*/  FMUL.FTZ R59, R59, UR14 ;  /* 0x0000000e3b3b7c20 */ /* 0x000fe20008410000 */
[----:B------:R-:W-:Y:S01]  /*14a0*/  FMUL.FTZ R66, R27, R102 ;  /* 0x000000661b427220 */ /* 0x000fe20000410000 */
[----:B------:R-:W-:-:S02]  /*14b0*/  FMUL.FTZ R100, R25, R108 ;  /* 0x0000006c19647220 */ /* 0x000fc40000410000 */
[----:B------:R-:W-:Y:S01]  /*14c0*/  FMUL.FTZ R105, R59, UR12 ;  /* 0x0000000c3b697c20 */ /* 0x000fe20008410000 */
[----:B------:R-:W-:Y:S03]  /*14d0*/  F2F.F16.F32 R65, R56 ;  /* 0x0000003800417304 */ /* 0x000fe60000200800 */
[----:B------:R-:W-:-:S05]  /*14e0*/  FMUL.FTZ R106, R24, R105 ;  /* 0x00000069186a7220 */ /* 0x000fca0000410000 */
[----:B------:R0:W3:Y:S08]  /*14f0*/  F2F.F16.F32 R64, R57 ;  /* 0x0000003900407304 */ /* 0x0000f00000200800 */
[----:B------:R-:W4:Y:S01]  /*1500*/  F2F.F16.F32 R101, R101 ;  /* 0x0000006500657304 */ /* 0x000f220000200800 */
[----:B0-----:R-:W-:-:S07]  /*1510*/  IMAD.WIDE.U32 R56, R89, 0x8, R60 ;  /* 0x0000000859387825 */ /* 0x001fce00078e003c */
[----:B------:R-:W-:Y:S01]  /*1520*/  F2F.F16.F32 R109, R109 ;  /* 0x0000006d006d7304 */ /* 0x000fe20000200800 */
[----:B------:R-:W4:Y:S07]  /*1530*/  LDG.E.64 R56, desc[UR16][R56.64] ;  /* 0x0000001038387981 */ /* 0x000f2e000c1e1b00 */
[----:B------:R-:W0:Y:S01]  /*1540*/  F2F.F16.F32 R66, R66 ;  /* 0x0000004200427304 */ /* 0x000e220000200800 */
[----:B--2---:R-:W-:-:S07]  /*1550*/  IMAD.WIDE.U32 R58, R58, 0x10000, RZ ;  /* 0x000100003a3a7825 */ /* 0x004fce00078e00ff */
[----:B------:R1:W2:Y:S01]  /*1560*/  F2F.F16.F32 R67, R100 ;  /* 0x0000006400437304 */ /* 0x0002a20000200800 */
[----:B---3--:R-:W-:-:S07]  /*1570*/  PRMT R65, R65, 0x5410, R64 ;  /* 0x0000541041417816 */ /* 0x008fce0000000040 */
[----:B------:R-:W3:Y:S01]  /*1580*/  F2F.F16.F32 R107, R106 ;  /* 0x0000006a006b7304 */ /* 0x000ee20000200800 */
[----:B------:R-:W-:Y:S02]  /*1590*/  LOP3.LUT R65, R65, R59, RZ, 0xfc, !PT ;  /* 0x0000003b41417212 */ /* 0x000fe400078efcff */
[----:B----4-:R-:W-:Y:S01]  /*15a0*/  LOP3.LUT R64, R58, R101, RZ, 0xfc, !PT ;  /* 0x000000653a407212 */ /* 0x010fe200078efcff */
[----:B-1----:R-:W-:Y:S01]  /*15b0*/  IMAD.WIDE.U32 R100, R89, 0x8, R62 ;  /* 0x0000000859647825 */ /* 0x002fe200078e003e */
[----:B0-----:R-:W-:-:S03]  /*15c0*/  PRMT R109, R109, 0x5410, R66 ;  /* 0x000054106d6d7816 */ /* 0x001fc60000000042 */
[C---:B------:R-:W-:Y:S01]  /*15d0*/  IMAD.WIDE.U32 R58, R88.reuse, 0x8, R60 ;  /* 0x00000008583a7825 */ /* 0x040fe200078e003c */
[----:B------:R-:W-:Y:S03]  /*15e0*/  STG.E.64 desc[UR16][R100.64], R64 ;  /* 0x0000004064007986 */ /* 0x000fe6000c101b10 */
[----:B--2---:R-:W-:Y:S02]  /*15f0*/  IMAD.WIDE.U32 R66, R67, 0x10000, RZ ;  /* 0x0001000043427825 */ /* 0x004fe400078e00ff */
[----:B------:R-:W2:Y:S02]  /*1600*/  LDG.E.64 R58, desc[UR16][R58.64] ;  /* 0x000000103a3a7981 */ /* 0x000ea4000c1e1b00 */
[----:B------:R-:W-:Y:S01]  /*1610*/  IMAD.WIDE.U32 R88, R88, 0x8, R62 ;  /* 0x0000000858587825 */ /* 0x000fe200078e003e */
[----:B------:R-:W-:Y:S02]  /*1620*/  LOP3.LUT R67, R109, R67, RZ, 0xfc, !PT ;  /* 0x000000436d437212 */ /* 0x000fe400078efcff */
[----:B---3--:R-:W-:Y:S01]  /*1630*/  LOP3.LUT R66, R66, R107, RZ, 0xfc, !PT ;  /* 0x0000006b42427212 */ /* 0x008fe200078efcff */
[----:B------:R-:W-:-:S04]  /*1640*/  IMAD.WIDE.U32 R60, R86, 0x8, R60 ;  /* 0x00000008563c7825 */ /* 0x000fc800078e003c */
[----:B------:R0:W-:Y:S04]  /*1650*/  STG.E.64 desc[UR16][R88.64], R66 ;  /* 0x0000004258007986 */ /* 0x0001e8000c101b10 */
[----:B------:R-:W3:Y:S01]  /*1660*/  LDG.E.64 R60, desc[UR16][R60.64] ;  /* 0x000000103c3c7981 */ /* 0x000ee2000c1e1b00 */
[--C-:B------:R-:W-:Y:S01]  /*1670*/  FFMA.FTZ R95, R95, UR4, R97.reuse ;  /* 0x000000045f5f7c23 */ /* 0x100fe20008010061 */
[----:B------:R-:W-:-:S03]  /*1680*/  FFMA.FTZ R92, R92, UR4, R97 ;  /* 0x000000045c5c7c23 */ /* 0x000fc60008010061 */
[----:B------:R-:W-:Y:S01]  /*1690*/  FADD.FTZ R95, R94, -R95 ;  /* 0x8000005f5e5f7221 */ /* 0x000fe20000010000 */
[----:B------:R-:W-:Y:S01]  /*16a0*/  FADD.FTZ R92, R91, -R92 ;  /* 0x8000005c5b5c7221 */ /* 0x000fe20000010000 */
[----:B------:R-:W-:Y:S02]  /*16b0*/  FFMA.FTZ R107, R98, UR4, R97 ;  /* 0x00000004626b7c23 */ /* 0x000fe40008010061 */
[----:B------:R-:W-:Y:S01]  /*16c0*/  FMUL.FTZ R95, R95, UR14 ;  /* 0x0000000e5f5f7c20 */ /* 0x000fe20008410000 */
[----:B0-----:R-:W-:Y:S01]  /*16d0*/  FMUL.FTZ R88, R92, UR14 ;  /* 0x0000000e5c587c20 */ /* 0x001fe20008410000 */
[----:B------:R-:W-:Y:S02]  /*16e0*/  FADD.FTZ R107, R96, -R107 ;  /* 0x8000006b606b7221 */ /* 0x000fe40000010000 */
[----:B------:R-:W-:Y:S01]  /*16f0*/  FMUL.FTZ R67, R95, UR12 ;  /* 0x0000000c5f437c20 */ /* 0x000fe20008410000 */
[----:B------:R-:W-:Y:S01]  /*1700*/  FMUL.FTZ R88, R88, UR12 ;  /* 0x0000000c58587c20 */ /* 0x000fe20008410000 */
[----:B------:R-:W-:Y:S01]  /*1710*/  FFMA.FTZ R93, R93, UR4, R97 ;  /* 0x000000045d5d7c23 */ /* 0x000fe20008010061 */
[----:B------:R-:W-:Y:S01]  /*1720*/  FMUL.FTZ R107, R107, UR14 ;  /* 0x0000000e6b6b7c20 */ /* 0x000fe20008410000 */
[----:B------:R-:W-:Y:S01]  /*1730*/  FMUL.FTZ R66, R30, R67 ;  /* 0x000000431e427220 */ /* 0x000fe20000410000 */
[----:B------:R-:W-:Y:S01]  /*1740*/  FMUL.FTZ R92, R31, R88 ;  /* 0x000000581f5c7220 */ /* 0x000fe20000410000 */
[----:B------:R-:W-:Y:S01]  /*1750*/  FADD.FTZ R93, R90, -R93 ;  /* 0x8000005d5a5d7221 */ /* 0x000fe20000010000 */
[----:B------:R-:W-:-:S02]  /*1760*/  FMUL.FTZ R94, R107, UR12 ;  /* 0x0000000c6b5e7c20 */ /* 0x000fc40008410000 */
[----:B------:R-:W-:Y:S01]  /*1770*/  F2F.F16.F32 R91, R92 ;  /* 0x0000005c005b7304 */ /* 0x000fe20000200800 */
[----:B------:R-:W-:Y:S01]  /*1780*/  FMUL.FTZ R89, R93, UR14 ;  /* 0x0000000e5d597c20 */ /* 0x000fe20008410000 */
[----:B------:R-:W-:-:S06]  /*1790*/  FMUL.FTZ R64, R29, R94 ;  /* 0x0000005e1d407220 */ /* 0x000fcc0000410000 */
[----:B------:R-:W0:Y:S01]  /*17a0*/  F2F.F16.F32 R66, R66 ;  /* 0x0000004200427304 */ /* 0x000e220000200800 */
[----:B------:R-:W-:-:S04]  /*17b0*/  FMUL.FTZ R89, R89, UR12 ;  /* 0x0000000c59597c20 */ /* 0x000fc80008410000 */
[----:B------:R-:W-:-:S03]  /*17c0*/  FMUL.FTZ R90, R28, R89 ;  /* 0x000000591c5a7220 */ /* 0x000fc60000410000 */
[----:B------:R-:W1:Y:S01]  /*17d0*/  F2F.F16.F32 R64, R64 ;  /* 0x0000004000407304 */ /* 0x000e620000200800 */
[----:B0-----:R-:W-:-:S07]  /*17e0*/  PRMT R95, R66, 0x5410, R91 ;  /* 0x00005410425f7816 */ /* 0x001fce000000005b */
[----:B------:R-:W0:Y:S01]  /*17f0*/  F2F.F16.F32 R93, R90 ;  /* 0x0000005a005d7304 */ /* 0x000e220000200800 */
[----:B------:R-:W-:-:S04]  /*1800*/  IMAD.WIDE.U32 R62, R86, 0x8, R62 ;  /* 0x00000008563e7825 */ /* 0x000fc800078e003e */
[----:B-1----:R-:W-:-:S05]  /*1810*/  IMAD.WIDE.U32 R64, R64, 0x10000, RZ ;  /* 0x0001000040407825 */ /* 0x002fca00078e00ff */
[----:B------:R-:W-:Y:S02]  /*1820*/  LOP3.LUT R65, R95, R65, RZ, 0xfc, !PT ;  /* 0x000000415f417212 */ /* 0x000fe400078efcff */
[----:B0-----:R-:W-:-:S05]  /*1830*/  LOP3.LUT R64, R64, R93, RZ, 0xfc, !PT ;  /* 0x0000005d40407212 */ /* 0x001fca00078efcff */
[----:B------:R0:W-:Y:S01]  /*1840*/  STG.E.64 desc[UR16][R62.64], R64 ;  /* 0x000000403e007986 */ /* 0x0001e2000c101b10 */
[--C-:B------:R-:W-:Y:S01]  /*1850*/  SHF.R.U64 R96, R56, 0x10, R57.reuse ;  /* 0x0000001038607819 */ /* 0x100fe20000001239 */
[----:B------:R-:W-:Y:S01]  /*1860*/  HADD2.F32 R66, -RZ, R57.H0_H0 ;  /* 0x20000039ff427230 */ /* 0x000fe20000004100 */
[----:B------:R-:W-:-:S03]  /*1870*/  SHF.R.U32.HI R57, RZ, 0x10, R57 ;  /* 0x00000010ff397819 */ /* 0x000fc60000011639 */
[----:B------:R-:W-:-:S05]  /*1880*/  HADD2.F32 R91, -RZ, R96.H0_H0 ;  /* 0x20000060ff5b7230 */ /* 0x000fca0000004100 */
[----:B------:R-:W-:Y:S01]  /*1890*/  FMUL.FTZ R104, R104, R91 ;  /* 0x0000005b68687220 */ /* 0x000fe20000410000 */
[----:B------:R-:W-:Y:S02]  /*18a0*/  HADD2.F32 R91, -RZ, R57.H0_H0 ;  /* 0x20000039ff5b7230 */ /* 0x000fe40000004100 */
[----:B------:R-:W-:Y:S01]  /*18b0*/  FMUL.FTZ R111, R111, R66 ;  /* 0x000000426f6f7220 */ /* 0x000fe20000410000 */
[----:B------:R-:W-:-:S05]  /*18c0*/  HADD2.F32 R56, -RZ, R56.H0_H0 ;  /* 0x20000038ff387230 */ /* 0x000fca0000004100 */
[----:B------:R-:W-:Y:S01]  /*18d0*/  FMUL.FTZ R99, R99, R56 ;  /* 0x0000003863637220 */ /* 0x000fe20000410000 */
[----:B------:R-:W-:Y:S01]  /*18e0*/  FMUL.FTZ R91, R110, R91 ;  /* 0x0000005b6e5b7220 */ /* 0x000fe20000410000 */
[--C-:B--2---:R-:W-:Y:S01]  /*18f0*/  SHF.R.U64 R57, R58, 0x10, R59.reuse ;  /* 0x000000103a397819 */ /* 0x104fe2000000123b */
[----:B------:R-:W-:Y:S02]  /*1900*/  HADD2.F32 R58, -RZ, R58.H0_H0 ;  /* 0x2000003aff3a7230 */ /* 0x000fe40000004100 */
[----:B------:R-:W-:Y:S01]  /*1910*/  HADD2.F32 R86, -RZ, R59.H0_H0 ;  /* 0x2000003bff567230 */ /* 0x000fe20000004100 */
[----:B------:R-:W-:Y:S02]  /*1920*/  SHF.R.U32.HI R59, RZ, 0x10, R59 ;  /* 0x00000010ff3b7819 */ /* 0x000fe4000001163b */
[----:B------:R-:W-:Y:S01]  /*1930*/  FMUL.FTZ R66, R105, R58 ;  /* 0x0000003a69427220 */ /* 0x000fe20000410000 */
[----:B------:R-:W-:Y:S02]  /*1940*/  HADD2.F32 R57, -RZ, R57.H0_H0 ;  /* 0x20000039ff397230 */ /* 0x000fe40000004100 */
[----:B------:R-:W-:Y:S01]  /*1950*/  HADD2.F32 R59, -RZ, R59.H0_H0 ;  /* 0x2000003bff3b7230 */ /* 0x000fe20000004100 */
[----:B---3--:R-:W-:-:S02]  /*1960*/  SHF.R.U64 R90, R60, 0x10, R61 ;  /* 0x000000103c5a7819 */ /* 0x008fc4000000123d */
[----:B------:R-:W-:Y:S01]  /*1970*/  SHF.R.U32.HI R58, RZ, 0x10, R61 ;  /* 0x00000010ff3a7819 */ /* 0x000fe2000001163d */
        /* <DEDUP_REMOVED lines=12> */
.L_x_4959:
        /* <DEDUP_REMOVED lines=15> */
[--C-:B------:R-:W-:Y:S01]  /*1b30*/  FFMA.FTZ R63, R108, UR4, R97.reuse ;  /* 0x000000046c3f7c23 */ /* 0x100fe20008010061 */
[----:B------:R-:W-:Y:S01]  /*1b40*/  FMUL.FTZ R57, R57, UR14 ;  /* 0x0000000e39397c20 */ /* 0x000fe20008410000 */
[----:B------:R-:W-:Y:S01]  /*1b50*/  FMUL.FTZ R115, R22, R111 ;  /* 0x0000006f16737220 */ /* 0x000fe20000410000 */
[----:B------:R-:W-:Y:S01]  /*1b60*/  FMUL.FTZ R120, R23, R112 ;  /* 0x0000007017787220 */ /* 0x000fe20000410000 */
[----:B------:R-:W-:Y:S01]  /*1b70*/  FMUL.FTZ R99, R56, UR12 ;  /* 0x0000000c38637c20 */ /* 0x000fe20008410000 */
[--C-:B------:R-:W-:Y:S01]  /*1b80*/  FFMA.FTZ R114, R114, UR4, R97.reuse ;  /* 0x0000000472727c23 */ /* 0x100fe20008010061 */
[----:B------:R-:W-:Y:S01]  /*1b90*/  FFMA.FTZ R102, R102, UR4, R97 ;  /* 0x0000000466667c23 */ /* 0x000fe20008010061 */
[----:B------:R-:W-:Y:S01]  /*1ba0*/  FMUL.FTZ R110, R57, UR12 ;  /* 0x0000000c396e7c20 */ /* 0x000fe20008410000 */
[----:B------:R-:W-:Y:S01]  /*1bb0*/  F2F.F16.F32 R115, R115 ;  /* 0x0000007300737304 */ /* 0x000fe20000200800 */
[----:B------:R-:W-:Y:S01]  /*1bc0*/  FADD.FTZ R62, R64, -R63 ;  /* 0x8000003f403e7221 */ /* 0x000fe20000010000 */
[----:B------:R-:W-:Y:S01]  /*1bd0*/  FMUL.FTZ R60, R20, R99 ;  /* 0x00000063143c7220 */ /* 0x000fe20000410000 */
[----:B------:R-:W-:Y:S01]  /*1be0*/  FADD.FTZ R61, R65, -R114 ;  /* 0x80000072413d7221 */ /* 0x000fe20000010000 */
[----:B------:R-:W-:Y:S01]  /*1bf0*/  FADD.FTZ R63, R67, -R102 ;  /* 0x80000066433f7221 */ /* 0x000fe20000010000 */
[----:B------:R-:W-:-:S03]  /*1c00*/  FMUL.FTZ R116, R21, R110 ;  /* 0x0000006e15747220 */ /* 0x000fc60000410000 */
[----:B------:R-:W2:Y:S01]  /*1c10*/  F2F.F16.F32 R120, R120 ;  /* 0x0000007800787304 */ /* 0x000ea20000200800 */
[----:B------:R-:W-:Y:S01]  /*1c20*/  FFMA.FTZ R67, R106, UR4, R97 ;  /* 0x000000046a437c23 */ /* 0x000fe20008010061 */
[----:B------:R-:W3:Y:S01]  /*1c30*/  LDC.64 R102, c[0x0][0x468] ;  /* 0x00011a00ff667b82 */ /* 0x000ee20000000a00 */
[----:B------:R-:W-:Y:S01]  /*1c40*/  FMUL.FTZ R61, R61, UR14 ;  /* 0x0000000e3d3d7c20 */ /* 0x000fe20008410000 */
[----:B0-----:R-:W-:-:S04]  /*1c50*/  IMAD.WIDE.U32 R64, R89, 0x8, R104 ;  /* 0x0000000859407825 */ /* 0x001fc800078e0068 */
[----:B------:R-:W-:Y:S01]  /*1c60*/  FMUL.FTZ R62, R62, UR14 ;  /* 0x0000000e3e3e7c20 */ /* 0x000fe20008410000 */
[----:B------:R0:W-:Y:S01]  /*1c70*/  F2F.F16.F32 R107, R60 ;  /* 0x0000003c006b7304 */ /* 0x0001e20000200800 */
[----:B-1----:R-:W-:-:S04]  /*1c80*/  IMAD.WIDE.U32 R108, R89, 0x10, R100 ;  /* 0x00000010596c7825 */ /* 0x002fc800078e0064 */
[----:B------:R-:W-:Y:S01]  /*1c90*/  FMUL.FTZ R63, R63, UR14 ;  /* 0x0000000e3f3f7c20 */ /* 0x000fe20008410000 */
[----:B------:R-:W-:Y:S01]  /*1ca0*/  FMUL.FTZ R114, R61, UR12 ;  /* 0x0000000c3d727c20 */ /* 0x000fe20008410000 */
[----:B------:R-:W-:Y:S01]  /*1cb0*/  FMUL.FTZ R113, R62, UR12 ;  /* 0x0000000c3e717c20 */ /* 0x000fe20008410000 */
[----:B------:R-:W4:Y:S01]  /*1cc0*/  LDG.E.64 R64, desc[UR16][R64.64] ;  /* 0x0000001040407981 */ /* 0x000f22000c1e1b00 */
[----:B------:R-:W1:Y:S01]  /*1cd0*/  F2F.F16.F32 R116, R116 ;  /* 0x0000007400747304 */ /* 0x000e620000200800 */
[----:B0-----:R-:W-:Y:S02]  /*1ce0*/  FADD.FTZ R60, R66, -R67 ;  /* 0x80000043423c7221 */ /* 0x001fe40000010000 */
[----:B------:R2:W-:Y:S01]  /*1cf0*/  STG.E.128 desc[UR16][R108.64], R56 ;  /* 0x000000386c007986 */ /* 0x0005e2000c101d10 */
[----:B------:R-:W-:Y:S01]  /*1d00*/  FMUL.FTZ R118, R63, UR12 ;  /* 0x0000000c3f767c20 */ /* 0x000fe20008410000 */
[----:B------:R-:W-:Y:S01]  /*1d10*/  FMUL.FTZ R60, R60, UR14 ;  /* 0x0000000e3c3c7c20 */ /* 0x000fe20008410000 */
[----:B------:R-:W-:Y:S01]  /*1d20*/  FMUL.FTZ R117, R25, R114 ;  /* 0x0000007219757220 */ /* 0x000fe20000410000 */
[----:B------:R-:W-:-:S05]  /*1d30*/  FMUL.FTZ R106, R26, R113 ;  /* 0x000000711a6a7220 */ /* 0x000fca0000410000 */
[----:B------:R-:W0:Y:S01]  /*1d40*/  F2F.F16.F32 R117, R117 ;  /* 0x0000007500757304 */ /* 0x000e220000200800 */
[----:B--2---:R-:W-:Y:S01]  /*1d50*/  PRMT R59, R115, 0x5410, R120 ;  /* 0x00005410733b7816 */ /* 0x004fe20000000078 */
[----:B------:R-:W-:Y:S01]  /*1d60*/  FMUL.FTZ R115, R60, UR12 ;  /* 0x0000000c3c737c20 */ /* 0x000fe20008410000 */
[----:B------:R-:W-:-:S05]  /*1d70*/  FMUL.FTZ R108, R27, R118 ;  /* 0x000000761b6c7220 */ /* 0x000fca0000410000 */
[----:B------:R-:W-:Y:S01]  /*1d80*/  F2F.F16.F32 R106, R106 ;  /* 0x0000006a006a7304 */ /* 0x000fe20000200800 */
[----:B------:R-:W-:Y:S01]  /*1d90*/  FMUL.FTZ R119, R24, R115 ;  /* 0x0000007318777220 */ /* 0x000fe20000410000 */
[----:B-1----:R-:W-:-:S06]  /*1da0*/  IMAD.WIDE.U32 R56, R116, 0x10000, RZ ;  /* 0x0001000074387825 */ /* 0x002fcc00078e00ff */
[----:B------:R-:W1:Y:S01]  /*1db0*/  F2F.F16.F32 R109, R108 ;  /* 0x0000006c006d7304 */ /* 0x000e620000200800 */
[----:B------:R-:W-:Y:S01]  /*1dc0*/  LOP3.LUT R59, R59, R57, RZ, 0xfc, !PT ;  /* 0x000000393b3b7212 */ /* 0x000fe200078efcff */
[----:B---3--:R-:W-:Y:S01]  /*1dd0*/  IMAD.WIDE.U32 R120, R89, 0x8, R102 ;  /* 0x0000000859787825 */ /* 0x008fe200078e0066 */
[----:B------:R-:W-:-:S05]  /*1de0*/  LOP3.LUT R58, R56, R107, RZ, 0xfc, !PT ;  /* 0x0000006b383a7212 */ /* 0x000fca00078efcff */
[----:B------:R-:W2:Y:S01]  /*1df0*/  F2F.F16.F32 R119, R119 ;  /* 0x0000007700777304 */ /* 0x000ea20000200800 */
[----:B------:R-:W-:Y:S01]  /*1e00*/  IMAD.WIDE.U32 R66, R88, 0x8, R104 ;  /* 0x0000000858427825 */ /* 0x000fe200078e0068 */
[----:B------:R3:W-:Y:S03]  /*1e10*/  STG.E.64 desc[UR16][R120.64], R58 ;  /* 0x0000003a78007986 */ /* 0x0007e6000c101b10 */
[----:B0-----:R-:W-:Y:S02]  /*1e20*/  IMAD.WIDE.U32 R56, R117, 0x10000, RZ ;  /* 0x0001000075387825 */ /* 0x001fe400078e00ff */
[----:B------:R-:W4:Y:S01]  /*1e30*/  LDG.E.64 R66, desc[UR16][R66.64] ;  /* 0x0000001042427981 */ /* 0x000f22000c1e1b00 */
[----:B-1----:R-:W-:Y:S01]  /*1e40*/  PRMT R107, R106, 0x5410, R109 ;  /* 0x000054106a6b7816 */ /* 0x002fe2000000006d */
[----:B------:R-:W-:-:S03]  /*1e50*/  IMAD.WIDE.U32 R108, R88, 0x10, R100 ;  /* 0x00000010586c7825 */ /* 0x000fc600078e0064 */
[----:B------:R-:W-:Y:S01]  /*1e60*/  LOP3.LUT R107, R107, R57, RZ, 0xfc, !PT ;  /* 0x000000396b6b7212 */ /* 0x000fe200078efcff */
[----:B------:R-:W-:Y:S01]  /*1e70*/  IMAD.WIDE.U32 R116, R88, 0x8, R102 ;  /* 0x0000000858747825 */ /* 0x000fe200078e0066 */
[----:B--2---:R-:W-:-:S03]  /*1e80*/  LOP3.LUT R106, R56, R119, RZ, 0xfc, !PT ;  /* 0x00000077386a7212 */ /* 0x004fc600078efcff */
[----:B------:R-:W-:Y:S01]  /*1e90*/  IMAD.WIDE.U32 R88, R86, 0x8, R104 ;  /* 0x0000000856587825 */ /* 0x000fe200078e0068 */
[----:B------:R0:W-:Y:S04]  /*1ea0*/  STG.E.128 desc[UR16][R108.64], R60 ;  /* 0x0000003c6c007986 */ /* 0x0001e8000c101d10 */
[----:B------:R-:W-:Y:S04]  /*1eb0*/  STG.E.64 desc[UR16][R116.64], R106 ;  /* 0x0000006a74007986 */ /* 0x000fe8000c101b10 */
[----:B------:R-:W2:Y:S01]  /*1ec0*/  LDG.E.64 R88, desc[UR16][R88.64] ;  /* 0x0000001058587981 */ /* 0x000ea2000c1e1b00 */
[--C-:B------:R-:W-:Y:S01]  /*1ed0*/  FFMA.FTZ R57, R98, UR4, R97.reuse ;  /* 0x0000000462397c23 */ /* 0x100fe20008010061 */
[--C-:B------:R-:W-:Y:S01]  /*1ee0*/  FFMA.FTZ R95, R95, UR4, R97.reuse ;  /* 0x000000045f5f7c23 */ /* 0x100fe20008010061 */
[----:B------:R-:W-:-:S02]  /*1ef0*/  FFMA.FTZ R92, R92, UR4, R97 ;  /* 0x000000045c5c7c23 */ /* 0x000fc40008010061 */
[----:B------:R-:W-:Y:S01]  /*1f00*/  FADD.FTZ R57, R96, -R57 ;  /* 0x8000003960397221 */ /* 0x000fe20000010000 */
[----:B---3--:R-:W-:Y:S01]  /*1f10*/  FADD.FTZ R58, R94, -R95 ;  /* 0x8000005f5e3a7221 */ /* 0x008fe20000010000 */
        /* <DEDUP_REMOVED lines=14> */
[----:B------:R-:W0:Y:S01]  /*2000*/  F2F.F16.F32 R60, R60 ;  /* 0x0000003c003c7304 */ /* 0x000e220000200800 */
[----:B------:R-:W-:-:S07]  /*2010*/  FMUL.FTZ R92, R28, R93 ;  /* 0x0000005d1c5c7220 */ /* 0x000fce0000410000 */
[----:B------:R-:W-:Y:S08]  /*2020*/  F2F.F16.F32 R96, R96 ;  /* 0x0000006000607304 */ /* 0x000ff00000200800 */
[----:B------:R-:W1:Y:S08]  /*2030*/  F2F.F16.F32 R97, R97 ;  /* 0x0000006100617304 */ /* 0x000e700000200800 */
[----:B------:R-:W3:Y:S01]  /*2040*/  F2F.F16.F32 R95, R92 ;  /* 0x0000005c005f7304 */ /* 0x000ee20000200800 */
[----:B------:R-:W-:-:S04]  /*2050*/  IMAD.WIDE.U32 R100, R86, 0x10, R100 ;  /* 0x0000001056647825 */ /* 0x000fc800078e0064 */
[----:B0-----:R-:W-:Y:S01]  /*2060*/  IMAD.WIDE.U32 R60, R60, 0x10000, RZ ;  /* 0x000100003c3c7825 */ /* 0x001fe200078e00ff */
[----:B-1----:R-:W-:Y:S01]  /*2070*/  PRMT R105, R96, 0x5410, R97 ;  /* 0x0000541060697816 */ /* 0x002fe20000000061 */
[----:B------:R0:W-:Y:S02]  /*2080*/  STG.E.128 desc[UR16][R100.64], R56 ;  /* 0x0000003864007986 */ /* 0x0001e4000c101d10 */
[----:B------:R-:W-:Y:S01]  /*2090*/  IMAD.WIDE.U32 R102, R86, 0x8, R102 ;  /* 0x0000000856667825 */ /* 0x000fe200078e0066 */
[----:B------:R-:W-:Y:S02]  /*20a0*/  LOP3.LUT R61, R105, R61, RZ, 0xfc, !PT ;  /* 0x0000003d693d7212 */ /* 0x000fe400078efcff */
[----:B---3--:R-:W-:-:S05]  /*20b0*/  LOP3.LUT R60, R60, R95, RZ, 0xfc, !PT ;  /* 0x0000005f3c3c7212 */ /* 0x008fca00078efcff */
[----:B------:R1:W-:Y:S01]  /*20c0*/  STG.E.64 desc[UR16][R102.64], R60 ;  /* 0x0000003c66007986 */ /* 0x0003e2000c101b10 */
[--C-:B----4-:R-:W-:Y:S01]  /*20d0*/  SHF.R.U64 R91, R64, 0x10, R65.reuse ;  /* 0x00000010405b7819 */ /* 0x110fe20000001241 */
[----:B------:R-:W-:Y:S01]  /*20e0*/  HADD2.F32 R90, -RZ, R65.H0_H0 ;  /* 0x20000041ff5a7230 */ /* 0x000fe20000004100 */
[----:B------:R-:W-:-:S03]  /*20f0*/  SHF.R.U32.HI R65, RZ, 0x10, R65 ;  /* 0x00000010ff417819 */ /* 0x000fc60000011641 */
[----:B------:R-:W-:-:S05]  /*2100*/  HADD2.F32 R91, -RZ, R91.H0_H0 ;  /* 0x2000005bff5b7230 */ /* 0x000fca0000004100 */
[----:B------:R-:W-:Y:S01]  /*2110*/  FMUL.FTZ R104, R110, R91 ;  /* 0x0000005b6e687220 */ /* 0x000fe20000410000 */
[----:B------:R-:W-:Y:S02]  /*2120*/  HADD2.F32 R91, -RZ, R65.H0_H0 ;  /* 0x20000041ff5b7230 */ /* 0x000fe40000004100 */
[----:B------:R-:W-:Y:S02]  /*2130*/  HADD2.F32 R64, -RZ, R64.H0_H0 ;  /* 0x20000040ff407230 */ /* 0x000fe40000004100 */
[----:B------:R-:W-:Y:S01]  /*2140*/  FMUL.FTZ R111, R111, R90 ;  /* 0x0000005a6f6f7220 */ /* 0x000fe20000410000 */
[----:B------:R-:W-:Y:S02]  /*2150*/  FMUL.FTZ R91, R112, R91 ;  /* 0x0000005b705b7220 */ /* 0x000fe40000410000 */
[----:B------:R-:W-:Y:S01]  /*2160*/  FMUL.FTZ R99, R99, R64 ;  /* 0x0000004063637220 */ /* 0x000fe20000410000 */
[----:B------:R-:W-:-:S05]  /*2170*/  SHF.R.U64 R65, R66, 0x10, R67 ;  /* 0x0000001042417819 */ /* 0x000fca0000001243 */
[----:B------:R-:W-:Y:S02]  /*2180*/  HADD2.F32 R65, -RZ, R65.H0_H0 ;  /* 0x20000041ff417230 */ /* 0x000fe40000004100 */
[----:B------:R-:W-:Y:S01]  /*2190*/  HADD2.F32 R86, -RZ, R67.H0_H0 ;  /* 0x20000043ff567230 */ /* 0x000fe20000004100 */
[----:B------:R-:W-:Y:S02]  /*21a0*/  SHF.R.U32.HI R67, RZ, 0x10, R67 ;  /* 0x00000010ff437819 */ /* 0x000fe40000011643 */
[----:B0-----:R-:W-:Y:S01]  /*21b0*/  FMUL.FTZ R57, R114, R65 ;  /* 0x0000004172397220 */ /* 0x001fe20000410000 */
[----:B------:R-:W-:Y:S02]  /*21c0*/  HADD2.F32 R66, -RZ, R66.H0_H0 ;  /* 0x20000042ff427230 */ /* 0x000fe40000004100 */
[----:B------:R-:W-:Y:S01]  /*21d0*/  HADD2.F32 R59, -RZ, R67.H0_H0 ;  /* 0x20000043ff3b7230 */ /* 0x000fe20000004100 */
[--C-:B--2---:R-:W-:Y:S02]  /*21e0*/  SHF.R.U64 R58, R88, 0x10, R89.reuse ;  /* 0x00000010583a7819 */ /* 0x104fe40000001259 */
        /* <DEDUP_REMOVED lines=13> */
.L_x_4958:
        /* <DEDUP_REMOVED lines=14> */
[----:B------:R-:W0:Y:S01]  /*23a0*/  LDC.64 R60, c[0x0][0x390] ;  /* 0x0000e400ff3c7b82 */ /* 0x000e220000000a00 */
[--C-:B------:R-:W-:Y:S01]  /*23b0*/  FFMA.FTZ R59, R108, UR4, R97.reuse ;  /* 0x000000046c3b7c23 */ /* 0x100fe20008010061 */
[----:B------:R-:W-:Y:S01]  /*23c0*/  FFMA.FTZ R114, R114, UR4, R97 ;  /* 0x0000000472727c23 */ /* 0x000fe20008010061 */
[----:B------:R-:W-:Y:S01]  /*23d0*/  FMUL.FTZ R99, R56, UR12 ;  /* 0x0000000c38637c20 */ /* 0x000fe20008410000 */
[----:B------:R-:W-:Y:S01]  /*23e0*/  FADD.FTZ R102, R67, -R102 ;  /* 0x8000006643667221 */ /* 0x000fe20000010000 */
[----:B------:R-:W-:Y:S01]  /*23f0*/  FMUL.FTZ R104, R104, UR12 ;  /* 0x0000000c68687c20 */ /* 0x000fe20008410000 */
[----:B------:R-:W-:Y:S01]  /*2400*/  FFMA.FTZ R56, R107, UR14, R46 ;  /* 0x0000000e6b387c23 */ /* 0x000fe2000801002e */
[----:B------:R-:W-:Y:S01]  /*2410*/  FFMA.FTZ R110, R110, UR14, R47 ;  /* 0x0000000e6e6e7c23 */ /* 0x000fe2000801002f */
[----:B------:R-:W-:Y:S01]  /*2420*/  FADD.FTZ R59, R64, -R59 ;  /* 0x8000003b403b7221 */ /* 0x000fe20000010000 */
[----:B------:R-:W-:Y:S01]  /*2430*/  FADD.FTZ R114, R65, -R114 ;  /* 0x8000007241727221 */ /* 0x000fe20000010000 */
[----:B------:R-:W-:Y:S01]  /*2440*/  FFMA.FTZ R102, R102, UR14, R51 ;  /* 0x0000000e66667c23 */ /* 0x000fe20008010033 */
[----:B------:R-:W-:Y:S01]  /*2450*/  FMUL.FTZ R58, R21, R104 ;  /* 0x00000068153a7220 */ /* 0x000fe20000410000 */
[----:B------:R-:W-:Y:S01]  /*2460*/  FMUL.FTZ R103, R56, UR12 ;  /* 0x0000000c38677c20 */ /* 0x000fe20008410000 */
[----:B------:R-:W-:Y:S01]  /*2470*/  FMUL.FTZ R110, R110, UR12 ;  /* 0x0000000c6e6e7c20 */ /* 0x000fe20008410000 */
[----:B------:R-:W-:Y:S01]  /*2480*/  FFMA.FTZ R107, R106, UR4, R97 ;  /* 0x000000046a6b7c23 */ /* 0x000fe20008010061 */
[----:B------:R-:W-:Y:S01]  /*2490*/  FFMA.FTZ R105, R59, UR14, R50 ;  /* 0x0000000e3b697c23 */ /* 0x000fe20008010032 */
[----:B------:R-:W-:Y:S01]  /*24a0*/  FFMA.FTZ R108, R114, UR14, R49 ;  /* 0x0000000e726c7c23 */ /* 0x000fe20008010031 */
[----:B------:R-:W1:Y:S01]  /*24b0*/  LDC.64 R62, c[0x0][0x468] ;  /* 0x00011a00ff3e7b82 */ /* 0x000e620000000a00 */
[----:B------:R-:W-:Y:S01]  /*24c0*/  FMUL.FTZ R102, R102, UR12 ;  /* 0x0000000c66667c20 */ /* 0x000fe20008410000 */
[----:B------:R-:W-:Y:S01]  /*24d0*/  FMUL.FTZ R56, R22, R103 ;  /* 0x0000006716387220 */ /* 0x000fe20000410000 */
[----:B------:R-:W-:Y:S01]  /*24e0*/  FMUL.FTZ R57, R23, R110 ;  /* 0x0000006e17397220 */ /* 0x000fe20000410000 */
[----:B------:R-:W-:Y:S01]  /*24f0*/  FADD.FTZ R107, R66, -R107 ;  /* 0x8000006b426b7221 */ /* 0x000fe20000010000 */
[----:B------:R-:W-:Y:S01]  /*2500*/  FMUL.FTZ R101, R20, R99 ;  /* 0x0000006314657220 */ /* 0x000fe20000410000 */
[----:B------:R-:W-:Y:S01]  /*2510*/  FMUL.FTZ R105, R105, UR12 ;  /* 0x0000000c69697c20 */ /* 0x000fe20008410000 */
[----:B------:R-:W-:Y:S01]  /*2520*/  F2F.F16.F32 R58, R58 ;  /* 0x0000003a003a7304 */ /* 0x000fe20000200800 */
[----:B------:R-:W-:Y:S01]  /*2530*/  FMUL.FTZ R108, R108, UR12 ;  /* 0x0000000c6c6c7c20 */ /* 0x000fe20008410000 */
[----:B------:R-:W-:Y:S01]  /*2540*/  FMUL.FTZ R111, R27, R102 ;  /* 0x000000661b6f7220 */ /* 0x000fe20000410000 */
[----:B------:R-:W-:Y:S01]  /*2550*/  FFMA.FTZ R107, R107, UR14, R48 ;  /* 0x0000000e6b6b7c23 */ /* 0x000fe20008010030 */
[----:B------:R-:W-:Y:S01]  /*2560*/  FMUL.FTZ R100, R26, R105 ;  /* 0x000000691a647220 */ /* 0x000fe20000410000 */
[----:B------:R-:W-:-:S02]  /*2570*/  FMUL.FTZ R59, R25, R108 ;  /* 0x0000006c193b7220 */ /* 0x000fc40000410000 */
[----:B------:R-:W-:Y:S01]  /*2580*/  FMUL.FTZ R107, R107, UR12 ;  /* 0x0000000c6b6b7c20 */ /* 0x000fe20008410000 */
[----:B------:R-:W-:Y:S03]  /*2590*/  F2F.F16.F32 R65, R56 ;  /* 0x0000003800417304 */ /* 0x000fe60000200800 */
[----:B------:R-:W-:-:S05]  /*25a0*/  FMUL.FTZ R106, R24, R107 ;  /* 0x0000006b186a7220 */ /* 0x000fca0000410000 */
[----:B------:R0:W2:Y:S08]  /*25b0*/  F2F.F16.F32 R64, R57 ;  /* 0x0000003900407304 */ /* 0x0000b00000200800 */
[----:B------:R-:W3:Y:S01]  /*25c0*/  F2F.F16.F32 R101, R101 ;  /* 0x0000006500657304 */ /* 0x000ee20000200800 */
[----:B0-----:R-:W-:-:S06]  /*25d0*/  IMAD.WIDE.U32 R56, R89, 0x8, R60 ;  /* 0x0000000859387825 */ /* 0x001fcc00078e003c */
[----:B------:R-:W4:Y:S01]  /*25e0*/  LDG.E.64 R56, desc[UR16][R56.64] ;  /* 0x0000001038387981 */ /* 0x000f22000c1e1b00 */
[----:B------:R-:W-:Y:S08]  /*25f0*/  F2F.F16.F32 R66, R100 ;  /* 0x0000006400427304 */ /* 0x000ff00000200800 */
[----:B------:R-:W0:Y:S08]  /*2600*/  F2F.F16.F32 R111, R111 ;  /* 0x0000006f006f7304 */ /* 0x000e300000200800 */
[----:B------:R3:W0:Y:S01]  /*2610*/  F2F.F16.F32 R67, R59 ;  /* 0x0000003b00437304 */ /* 0x0006220000200800 */
[----:B--2---:R-:W-:-:S07]  /*2620*/  PRMT R65, R65, 0x5410, R64 ;  /* 0x0000541041417816 */ /* 0x004fce0000000040 */
[----:B------:R-:W2:Y:S01]  /*2630*/  F2F.F16.F32 R109, R106 ;  /* 0x0000006a006d7304 */ /* 0x000ea20000200800 */
        /* <DEDUP_REMOVED lines=17> */
[----:B0-----:R-:W-:Y:S01]  /*2750*/  FADD.FTZ R65, R94, -R95 ;  /* 0x8000005f5e417221 */ /* 0x001fe20000010000 */
[----:B------:R-:W-:Y:S01]  /*2760*/  FFMA.FTZ R109, R98, UR4, R97 ;  /* 0x00000004626d7c23 */ /* 0x000fe20008010061 */
[----:B-1----:R-:W-:Y:S02]  /*2770*/  FADD.FTZ R88, R91, -R92 ;  /* 0x8000005c5b587221 */ /* 0x002fe40000010000 */
[----:B------:R-:W-:Y:S02]  /*2780*/  FFMA.FTZ R65, R65, UR14, R54 ;  /* 0x0000000e41417c23 */ /* 0x000fe40008010036 */
[----:B------:R-:W-:Y:S02]  /*2790*/  FFMA.FTZ R88, R88, UR14, R55 ;  /* 0x0000000e58587c23 */ /* 0x000fe40008010037 */
[----:B------:R-:W-:Y:S01]  /*27a0*/  FMUL.FTZ R67, R65, UR12 ;  /* 0x0000000c41437c20 */ /* 0x000fe20008410000 */
[----:B------:R-:W-:Y:S01]  /*27b0*/  FADD.FTZ R96, R96, -R109 ;  /* 0x8000006d60607221 */ /* 0x000fe20000010000 */
[----:B------:R-:W-:Y:S01]  /*27c0*/  FMUL.FTZ R88, R88, UR12 ;  /* 0x0000000c58587c20 */ /* 0x000fe20008410000 */
[----:B------:R-:W-:Y:S01]  /*27d0*/  FFMA.FTZ R93, R93, UR4, R97 ;  /* 0x000000045d5d7c23 */ /* 0x000fe20008010061 */
[----:B------:R-:W-:Y:S01]  /*27e0*/  FMUL.FTZ R66, R30, R67 ;  /* 0x000000431e427220 */ /* 0x000fe20000410000 */
[----:B------:R-:W-:Y:S01]  /*27f0*/  FFMA.FTZ R64, R96, UR14, R53 ;  /* 0x0000000e60407c23 */ /* 0x000fe20008010035 */
[----:B------:R-:W-:Y:S01]  /*2800*/  FMUL.FTZ R92, R31, R88 ;  /* 0x000000581f5c7220 */ /* 0x000fe20000410000 */
[----:B------:R-:W-:-:S02]  /*2810*/  FADD.FTZ R89, R90, -R93 ;  /* 0x8000005d5a597221 */ /* 0x000fc40000010000 */
[----:B------:R-:W-:Y:S01]  /*2820*/  FMUL.FTZ R94, R64, UR12 ;  /* 0x0000000c405e7c20 */ /* 0x000fe20008410000 */
[----:B------:R-:W-:Y:S01]  /*2830*/  F2F.F16.F32 R66, R66 ;  /* 0x0000004200427304 */ /* 0x000fe20000200800 */
[----:B------:R-:W-:Y:S02]  /*2840*/  FFMA.FTZ R89, R89, UR14, R52 ;  /* 0x0000000e59597c23 */ /* 0x000fe40008010034 */
[----:B------:R-:W-:-:S05]  /*2850*/  FMUL.FTZ R64, R29, R94 ;  /* 0x0000005e1d407220 */ /* 0x000fca0000410000 */
        /* <DEDUP_REMOVED lines=11> */
[--C-:B----4-:R-:W-:Y:S01]  /*2910*/  SHF.R.U64 R96, R56, 0x10, R57.reuse ;  /* 0x0000001038607819 */ /* 0x110fe20000001239 */
        /* <DEDUP_REMOVED lines=9> */
[--C-:B---3--:R-:W-:Y:S01]  /*29b0*/  SHF.R.U64 R57, R58, 0x10, R59.reuse ;  /* 0x000000103a397819 */ /* 0x108fe2000000123b */
[----:B------:R-:W-:Y:S02]  /*29c0*/  HADD2.F32 R58, -RZ, R58.H0_H0 ;  /* 0x2000003aff3a7230 */ /* 0x000fe40000004100 */
[----:B------:R-:W-:Y:S01]  /*29d0*/  HADD2.F32 R86, -RZ, R59.H0_H0 ;  /* 0x2000003bff567230 */ /* 0x000fe20000004100 */
[----:B------:R-:W-:Y:S02]  /*29e0*/  SHF.R.U32.HI R59, RZ, 0x10, R59 ;  /* 0x00000010ff3b7819 */ /* 0x000fe4000001163b */
[----:B------:R-:W-:Y:S01]  /*29f0*/  FMUL.FTZ R66, R107, R58 ;  /* 0x0000003a6b427220 */ /* 0x000fe20000410000 */
[----:B------:R-:W-:Y:S01]  /*2a00*/  HADD2.F32 R57, -RZ, R57.H0_H0 ;  /* 0x20000039ff397230 */ /* 0x000fe20000004100 */
[----:B--2---:R-:W-:-:S02]  /*2a10*/  SHF.R.U64 R90, R60, 0x10, R61 ;  /* 0x000000103c5a7819 */ /* 0x004fc4000000123d */
        /* <DEDUP_REMOVED lines=14> */
.L_x_4961:
[--C-:B------:R-:W-:Y:S01]  /*2b00*/  FFMA.FTZ R100, R100, UR4, R97.reuse ;  /* 0x0000000464647c23 */ /* 0x100fe20008010061 */
[--C-:B------:R-:W-:Y:S01]  /*2b10*/  FFMA.FTZ R112, R112, UR4, R97.reuse ;  /* 0x0000000470707c23 */ /* 0x100fe20008010061 */
[--C-:B------:R-:W-:Y:S01]  /*2b20*/  FFMA.FTZ R110, R110, UR4, R97.reuse ;  /* 0x000000046e6e7c23 */ /* 0x100fe20008010061 */
[----:B------:R-:W0:Y:S01]  /*2b30*/  LDC.64 R104, c[0x0][0x390] ;  /* 0x0000e400ff687b82 */ /* 0x000e220000000a00 */
[----:B------:R-:W-:Y:S01]  /*2b40*/  FADD.FTZ R101, R101, -R100 ;  /* 0x8000006465657221 */ /* 0x000fe20000010000 */
[--C-:B------:R-:W-:Y:S01]  /*2b50*/  FFMA.FTZ R116, R116, UR4, R97.reuse ;  /* 0x0000000474747c23 */ /* 0x100fe20008010061 */
        /* <DEDUP_REMOVED lines=8> */
[----:B------:R-:W-:Y:S01]  /*2be0*/  FFMA.FTZ R59, R116, UR14, R47 ;  /* 0x0000000e743b7c23 */ /* 0x000fe2000801002f */
[----:B------:R-:W-:Y:S01]  /*2bf0*/  FFMA.FTZ R57, R112, UR14, R45 ;  /* 0x0000000e70397c23 */ /* 0x000fe2000801002d */
[----:B------:R-:W-:Y:S01]  /*2c00*/  FMUL.FTZ R60, R20, R99 ;  /* 0x00000063143c7220 */ /* 0x000fe20000410000 */
[----:B------:R-:W-:Y:S01]  /*2c10*/  FMUL.FTZ R113, R58, UR12 ;  /* 0x0000000c3a717c20 */ /* 0x000fe20008410000 */
[--C-:B------:R-:W-:Y:S01]  /*2c20*/  FFMA.FTZ R114, R114, UR4, R97.reuse ;  /* 0x0000000472727c23 */ /* 0x100fe20008010061 */
[----:B------:R-:W-:Y:S01]  /*2c30*/  FMUL.FTZ R116, R59, UR12 ;  /* 0x0000000c3b747c20 */ /* 0x000fe20008410000 */
[----:B------:R2:W-:Y:S01]  /*2c40*/  F2F.F16.F32 R107, R60 ;  /* 0x0000003c006b7304 */ /* 0x0005e20000200800 */
[----:B------:R-:W-:Y:S01]  /*2c50*/  FMUL.FTZ R112, R57, UR12 ;  /* 0x0000000c39707c20 */ /* 0x000fe20008410000 */
[----:B------:R-:W-:Y:S01]  /*2c60*/  FFMA.FTZ R61, R108, UR4, R97 ;  /* 0x000000046c3d7c23 */ /* 0x000fe20008010061 */
[----:B------:R-:W-:Y:S01]  /*2c70*/  FMUL.FTZ R111, R22, R113 ;  /* 0x00000071166f7220 */ /* 0x000fe20000410000 */
[----:B------:R-:W-:Y:S01]  /*2c80*/  FADD.FTZ R114, R65, -R114 ;  /* 0x8000007241727221 */ /* 0x000fe20000010000 */
[----:B------:R-:W-:Y:S01]  /*2c90*/  FMUL.FTZ R120, R23, R116 ;  /* 0x0000007417787220 */ /* 0x000fe20000410000 */
[----:B------:R-:W-:Y:S01]  /*2ca0*/  FMUL.FTZ R110, R21, R112 ;  /* 0x00000070156e7220 */ /* 0x000fe20000410000 */
[----:B------:R-:W-:Y:S01]  /*2cb0*/  FADD.FTZ R63, R64, -R61 ;  /* 0x8000003d403f7221 */ /* 0x000fe20000010000 */
[----:B------:R-:W-:Y:S01]  /*2cc0*/  FFMA.FTZ R61, R114, UR14, R49 ;  /* 0x0000000e723d7c23 */ /* 0x000fe20008010031 */
[----:B--2---:R-:W-:Y:S01]  /*2cd0*/  FADD.FTZ R60, R67, -R102 ;  /* 0x80000066433c7221 */ /* 0x004fe20000010000 */
[----:B------:R-:W-:Y:S01]  /*2ce0*/  F2F.F16.F32 R111, R111 ;  /* 0x0000006f006f7304 */ /* 0x000fe20000200800 */
[----:B------:R-:W2:Y:S01]  /*2cf0*/  LDC.64 R102, c[0x0][0x468] ;  /* 0x00011a00ff667b82 */ /* 0x000ea20000000a00 */
[----:B------:R-:W-:Y:S01]  /*2d00*/  FFMA.FTZ R67, R106, UR4, R97 ;  /* 0x000000046a437c23 */ /* 0x000fe20008010061 */
[----:B------:R-:W-:Y:S01]  /*2d10*/  FFMA.FTZ R62, R63, UR14, R50 ;  /* 0x0000000e3f3e7c23 */ /* 0x000fe20008010032 */
[----:B0-----:R-:W-:-:S04]  /*2d20*/  IMAD.WIDE.U32 R64, R89, 0x8, R104 ;  /* 0x0000000859407825 */ /* 0x001fc800078e0068 */
[----:B------:R-:W-:Y:S01]  /*2d30*/  FMUL.FTZ R114, R61, UR12 ;  /* 0x0000000c3d727c20 */ /* 0x000fe20008410000 */
[----:B------:R-:W-:Y:S01]  /*2d40*/  FADD.FTZ R67, R66, -R67 ;  /* 0x8000004342437221 */ /* 0x000fe20000010000 */
[----:B------:R-:W0:Y:S01]  /*2d50*/  F2F.F16.F32 R120, R120 ;  /* 0x0000007800787304 */ /* 0x000e220000200800 */
[----:B------:R-:W-:Y:S01]  /*2d60*/  FFMA.FTZ R63, R60, UR14, R51 ;  /* 0x0000000e3c3f7c23 */ /* 0x000fe20008010033 */
[----:B-1----:R-:W-:-:S04]  /*2d70*/  IMAD.WIDE.U32 R108, R89, 0x10, R100 ;  /* 0x00000010596c7825 */ /* 0x002fc800078e0064 */
[----:B------:R-:W-:Y:S01]  /*2d80*/  FMUL.FTZ R115, R62, UR12 ;  /* 0x0000000c3e737c20 */ /* 0x000fe20008410000 */
[----:B------:R-:W-:Y:S01]  /*2d90*/  FFMA.FTZ R60, R67, UR14, R48 ;  /* 0x0000000e433c7c23 */ /* 0x000fe20008010030 */
[----:B------:R-:W1:Y:S01]  /*2da0*/  F2F.F16.F32 R110, R110 ;  /* 0x0000006e006e7304 */ /* 0x000e620000200800 */
[----:B------:R-:W-:Y:S01]  /*2db0*/  FMUL.FTZ R119, R25, R114 ;  /* 0x0000007219777220 */ /* 0x000fe20000410000 */
[----:B------:R-:W-:Y:S01]  /*2dc0*/  FMUL.FTZ R118, R63, UR12 ;  /* 0x0000000c3f767c20 */ /* 0x000fe20008410000 */
[----:B------:R-:W3:Y:S01]  /*2dd0*/  LDG.E.64 R64, desc[UR16][R64.64] ;  /* 0x0000001040407981 */ /* 0x000ee2000c1e1b00 */
[----:B------:R-:W-:Y:S01]  /*2de0*/  FMUL.FTZ R106, R26, R115 ;  /* 0x000000731a6a7220 */ /* 0x000fe20000410000 */
[----:B------:R-:W-:Y:S01]  /*2df0*/  FMUL.FTZ R117, R60, UR12 ;  /* 0x0000000c3c757c20 */ /* 0x000fe20008410000 */
[----:B------:R-:W-:Y:S01]  /*2e00*/  IMAD.WIDE.U32 R66, R88, 0x8, R104 ;  /* 0x0000000858427825 */ /* 0x000fe200078e0068 */
[----:B------:R4:W-:Y:S01]  /*2e10*/  STG.E.128 desc[UR16][R108.64], R56 ;  /* 0x000000386c007986 */ /* 0x0009e2000c101d10 */
[----:B------:R-:W1:Y:S02]  /*2e20*/  F2F.F16.F32 R119, R119 ;  /* 0x0000007700777304 */ /* 0x000e640000200800 */
[----:B------:R-:W-:Y:S01]  /*2e30*/  FMUL.FTZ R122, R24, R117 ;  /* 0x00000075187a7220 */ /* 0x000fe20000410000 */
[----:B0-----:R-:W-:Y:S01]  /*2e40*/  PRMT R111, R111, 0x5410, R120 ;  /* 0x000054106f6f7816 */ /* 0x001fe20000000078 */
[----:B--2---:R-:W-:-:S04]  /*2e50*/  IMAD.WIDE.U32 R120, R89, 0x8, R102 ;  /* 0x0000000859787825 */ /* 0x004fc800078e0066 */
[----:B------:R-:W-:Y:S08]  /*2e60*/  F2F.F16.F32 R106, R106 ;  /* 0x0000006a006a7304 */ /* 0x000ff00000200800 */
[----:B------:R-:W-:Y:S01]  /*2e70*/  F2F.F16.F32 R89, R122 ;  /* 0x0000007a00597304 */ /* 0x000fe20000200800 */
[----:B----4-:R-:W-:Y:S01]  /*2e80*/  FMUL.FTZ R108, R27, R118 ;  /* 0x000000761b6c7220 */ /* 0x010fe20000410000 */
[----:B-1----:R-:W-:-:S05]  /*2e90*/  IMAD.WIDE.U32 R56, R110, 0x10000, RZ ;  /* 0x000100006e387825 */ /* 0x002fca00078e00ff */
[----:B------:R-:W-:Y:S01]  /*2ea0*/  LOP3.LUT R59, R111, R57, RZ, 0xfc, !PT ;  /* 0x000000396f3b7212 */ /* 0x000fe200078efcff */
[----:B------:R-:W0:Y:S01]  /*2eb0*/  F2F.F16.F32 R109, R108 ;  /* 0x0000006c006d7304 */ /* 0x000e220000200800 */
[----:B------:R-:W-:Y:S01]  /*2ec0*/  LOP3.LUT R58, R56, R107, RZ, 0xfc, !PT ;  /* 0x0000006b383a7212 */ /* 0x000fe200078efcff */
[----:B------:R-:W-:-:S04]  /*2ed0*/  IMAD.WIDE.U32 R56, R119, 0x10000, RZ ;  /* 0x0001000077387825 */ /* 0x000fc800078e00ff */
[----:B------:R1:W-:Y:S04]  /*2ee0*/  STG.E.64 desc[UR16][R120.64], R58 ;  /* 0x0000003a78007986 */ /* 0x0003e8000c101b10 */
[----:B------:R-:W2:Y:S01]  /*2ef0*/  LDG.E.64 R66, desc[UR16][R66.64] ;  /* 0x0000001042427981 */ /* 0x000ea2000c1e1b00 */
[----:B------:R-:W-:Y:S01]  /*2f00*/  IMAD.WIDE.U32 R110, R88, 0x8, R102 ;  /* 0x00000008586e7825 */ /* 0x000fe200078e0066 */
[----:B0-----:R-:W-:-:S03]  /*2f10*/  PRMT R107, R106, 0x5410, R109 ;  /* 0x000054106a6b7816 */ /* 0x001fc6000000006d */
[----:B------:R-:W-:Y:S01]  /*2f20*/  IMAD.WIDE.U32 R108, R88, 0x10, R100 ;  /* 0x00000010586c7825 */ /* 0x000fe200078e0064 */
[----:B------:R-:W-:Y:S02]  /*2f30*/  LOP3.LUT R106, R56, R89, RZ, 0xfc, !PT ;  /* 0x00000059386a7212 */ /* 0x000fe400078efcff */
[----:B------:R-:W-:Y:S01]  /*2f40*/  LOP3.LUT R107, R107, R57, RZ, 0xfc, !PT ;  /* 0x000000396b6b7212 */ /* 0x000fe200078efcff */
[----:B------:R-:W-:Y:S01]  /*2f50*/  IMAD.WIDE.U32 R88, R86, 0x8, R104 ;  /* 0x0000000856587825 */ /* 0x000fe200078e0068 */
[----:B------:R0:W-:Y:S04]  /*2f60*/  STG.E.128 desc[UR16][R108.64], R60 ;  /* 0x0000003c6c007986 */ /* 0x0001e8000c101d10 */
[----:B------:R4:W-:Y:S04]  /*2f70*/  STG.E.64 desc[UR16][R110.64], R106 ;  /* 0x0000006a6e007986 */ /* 0x0009e8000c101b10 */
[----:B------:R-:W2:Y:S01]  /*2f80*/  LDG.E.64 R88, desc[UR16][R88.64] ;  /* 0x0000001058587981 */ /* 0x000ea2000c1e1b00 */
        /* <DEDUP_REMOVED lines=8> */
[----:B-1----:R-:W-:Y:S01]  /*3010*/  FFMA.FTZ R58, R95, UR14, R54 ;  /* 0x0000000e5f3a7c23 */ /* 0x002fe20008010036 */
[----:B------:R-:W-:Y:S01]  /*3020*/  FFMA.FTZ R59, R92, UR14, R55 ;  /* 0x0000000e5c3b7c23 */ /* 0x000fe20008010037 */
[----:B------:R-:W-:Y:S01]  /*3030*/  FADD.FTZ R93, R90, -R93 ;  /* 0x8000005d5a5d7221 */ /* 0x000fe20000010000 */
[----:B------:R-:W-:Y:S01]  /*3040*/  FMUL.FTZ R94, R57, UR12 ;  /* 0x0000000c395e7c20 */ /* 0x000fe20008410000 */
[----:B0-----:R-:W-:Y:S01]  /*3050*/  FMUL.FTZ R63, R58, UR12 ;  /* 0x0000000c3a3f7c20 */ /* 0x001fe20008410000 */
[----:B------:R-:W-:Y:S01]  /*3060*/  FMUL.FTZ R62, R59, UR12 ;  /* 0x0000000c3b3e7c20 */ /* 0x000fe20008410000 */
[----:B------:R-:W-:Y:S01]  /*3070*/  FFMA.FTZ R56, R93, UR14, R52 ;  /* 0x0000000e5d387c23 */ /* 0x000fe20008010034 */
        /* <DEDUP_REMOVED lines=8> */
[----:B------:R-:W4:Y:S01]  /*3100*/  F2F.F16.F32 R95, R92 ;  /* 0x0000005c005f7304 */ /* 0x000f220000200800 */
[----:B------:R-:W-:-:S04]  /*3110*/  IMAD.WIDE.U32 R100, R86, 0x10, R100 ;  /* 0x0000001056647825 */ /* 0x000fc800078e0064 */
[----:B0-----:R-:W-:Y:S01]  /*3120*/  IMAD.WIDE.U32 R60, R60, 0x10000, RZ ;  /* 0x000100003c3c7825 */ /* 0x001fe200078e00ff */
[----:B-1----:R-:W-:Y:S01]  /*3130*/  PRMT R105, R96, 0x5410, R97 ;  /* 0x0000541060697816 */ /* 0x002fe20000000061 */
[----:B------:R0:W-:Y:S02]  /*3140*/  STG.E.128 desc[UR16][R100.64], R56 ;  /* 0x0000003864007986 */ /* 0x0001e4000c101d10 */
[----:B------:R-:W-:Y:S01]  /*3150*/  IMAD.WIDE.U32 R102, R86, 0x8, R102 ;  /* 0x0000000856667825 */ /* 0x000fe200078e0066 */
[----:B------:R-:W-:Y:S02]  /*3160*/  LOP3.LUT R61, R105, R61, RZ, 0xfc, !PT ;  /* 0x0000003d693d7212 */ /* 0x000fe400078efcff */
[----:B----4-:R-:W-:-:S05]  /*3170*/  LOP3.LUT R60, R60, R95, RZ, 0xfc, !PT ;  /* 0x0000005f3c3c7212 */ /* 0x010fca00078efcff */
[----:B------:R1:W-:Y:S01]  /*3180*/  STG.E.64 desc[UR16][R102.64], R60 ;  /* 0x0000003c66007986 */ /* 0x0003e2000c101b10 */
[--C-:B---3--:R-:W-:Y:S01]  /*3190*/  SHF.R.U64 R91, R64, 0x10, R65.reuse ;  /* 0x00000010405b7819 */ /* 0x108fe20000001241 */
        /* <DEDUP_REMOVED lines=9> */
[----:B--2---:R-:W-:-:S05]  /*3230*/  SHF.R.U64 R65, R66, 0x10, R67 ;  /* 0x0000001042417819 */ /* 0x004fca0000001243 */
[----:B------:R-:W-:Y:S02]  /*3240*/  HADD2.F32 R65, -RZ, R65.H0_H0 ;  /* 0x20000041ff417230 */ /* 0x000fe40000004100 */
[----:B------:R-:W-:Y:S01]  /*3250*/  HADD2.F32 R86, -RZ, R67.H0_H0 ;  /* 0x20000043ff567230 */ /* 0x000fe20000004100 */
[----:B------:R-:W-:Y:S02]  /*3260*/  SHF.R.U32.HI R67, RZ, 0x10, R67 ;  /* 0x00000010ff437819 */ /* 0x000fe40000011643 */
[----:B0-----:R-:W-:Y:S01]  /*3270*/  FMUL.FTZ R57, R114, R65 ;  /* 0x0000004172397220 */ /* 0x001fe20000410000 */
[----:B------:R-:W-:Y:S02]  /*3280*/  HADD2.F32 R66, -RZ, R66.H0_H0 ;  /* 0x20000042ff427230 */ /* 0x000fe40000004100 */
[----:B------:R-:W-:Y:S01]  /*3290*/  HADD2.F32 R59, -RZ, R67.H0_H0 ;  /* 0x20000043ff3b7230 */ /* 0x000fe20000004100 */
[--C-:B------:R-:W-:Y:S02]  /*32a0*/  SHF.R.U64 R58, R88, 0x10, R89.reuse ;  /* 0x00000010583a7819 */ /* 0x100fe40000001259 */
        /* <DEDUP_REMOVED lines=11> */
[----:B------:R-:W-:-:S07]  /*3360*/  FMUL.FTZ R63, R62, R65 ;  /* 0x000000413e3f7220 */ /* 0x000fce0000410000 */
.L_x_4960:
        /* <DEDUP_REMOVED lines=47> */
.L_x_4955:
        /* <DEDUP_REMOVED lines=20> */
.L_x_4963:
        /* <DEDUP_REMOVED lines=14> */
.L_x_6797:


//--------------------- .text._ZN10layer_norm13ln_bwd_kernelINS_13Kernel_traitsIf6__halffS2_fjLj1536ELj1ELj1ELj4ELj8ENS_18Kernel_traits_baseILj1536EfS2_fS2_fjLj128EEEEELb0ELb1ELb1ELb0EEEvNS_9BwdParamsE --------------------------
	.section	.text._ZN10layer_norm13ln_bwd_kernelINS_13Kernel_traitsIf6__halffS2_fjLj1536ELj1ELj1ELj4ELj8ENS_18Kernel_traits_baseILj1536EfS2_fS2_fjLj128EEEEELb0ELb1ELb1ELb0EEEvNS_9BwdParamsE,"ax",@progbits
	.align	128
        .global         _ZN10layer_norm13ln_bwd_kernelINS_13Kernel_traitsIf6__halffS2_fjLj1536ELj1ELj1ELj4ELj8ENS_18Kernel_traits_baseILj1536EfS2_fS2_fjLj128EEEEELb0ELb1ELb1ELb0EEEvNS_9BwdParamsE
        .type           _ZN10layer_norm13ln_bwd_kernelINS_13Kernel_traitsIf6__halffS2_fjLj1536ELj1ELj1ELj4ELj8ENS_18Kernel_traits_baseILj1536EfS2_fS2_fjLj128EEEEELb0ELb1ELb1ELb0EEEvNS_9BwdParamsE,@function
        .size           _ZN10layer_norm13ln_bwd_kernelINS_13Kernel_traitsIf6__halffS2_fjLj1536ELj1ELj1ELj4ELj8ENS_18Kernel_traits_baseILj1536EfS2_fS2_fjLj128EEEEELb0ELb1ELb1ELb0EEEvNS_9BwdParamsE,(.L_x_6798 - _ZN10layer_norm13ln_bwd_kernelINS_13Kernel_traitsIf6__halffS2_fjLj1536ELj1ELj1ELj4ELj8ENS_18Kernel_traits_baseILj1536EfS2_fS2_fjLj128EEEEELb0ELb1ELb1ELb0EEEvNS_9BwdParamsE)
        .other          _ZN10layer_norm13ln_bwd_kernelINS_13Kernel_traitsIf6__halffS2_fjLj1536ELj1ELj1ELj4ELj8ENS_18Kernel_traits_baseILj1536EfS2_fS2_fjLj128EEEEELb0ELb1ELb1ELb0EEEvNS_9BwdParamsE,@"STO_CUDA_ENTRY STV_DEFAULT"
_ZN10layer_norm13ln_bwd_kernelINS_13Kernel_traitsIf6__halffS2_fjLj1536ELj1ELj1ELj4ELj8ENS_18Kernel_traits_baseILj1536EfS2_fS2_fjLj128EEEEELb0ELb1ELb1ELb0EEEvNS_9BwdParamsE:
.text._ZN10layer_norm13ln_bwd_kernelINS_13Kernel_traitsIf6__halffS2_fjLj1536ELj1ELj1ELj4ELj8ENS_18Kernel_traits_baseILj1536EfS2_fS2_fjLj128EEEEELb0ELb1ELb1ELb0EEEvNS_9BwdParamsE:
        /* <DEDUP_REMOVED lines=84> */
.L_x_5015:
        /* <DEDUP_REMOVED lines=59> */
[----:B------:R-:W-:Y:S01]  /*08f0*/  SHF.R.U32.HI R113, RZ, 0x10, R95 ;  /* 0x00000010ff717819 */ /* 0x000fe2000001165f */
[----:B------:R-:W-:Y:S01]  /*0900*/  HADD2.F32 R99, -RZ, R99.H0_H0 ;  /* 0x20000063ff637230 */ /* 0x000fe20000004100 */
[----:B------:R-:W-:Y:S01]  /*0910*/  MOV R111, R95 ;  /* 0x0000005f006f7202 */ /* 0x000fe20000000f00 */
[C---:B---3--:R-:W-:Y:S01]  /*0920*/  FADD.FTZ R112, -R92.reuse, R89 ;  /* 0x000000595c707221 */ /* 0x048fe20000010100 */
[----:B------:R-:W-:Y:S01]  /*0930*/  FADD.FTZ R115, -R92, R88 ;  /* 0x000000585c737221 */ /* 0x000fe20000010100 */
[----:B------:R-:W-:-:S02]  /*0940*/  HADD2.F32 R110, -RZ, R110.H0_H0 ;  /* 0x2000006eff6e7230 */ /* 0x000fc40000004100 */
[C---:B------:R-:W-:Y:S01]  /*0950*/  FADD.FTZ R90, -R92.reuse, R90 ;  /* 0x0000005a5c5a7221 */ /* 0x040fe20000010100 */
[----:B------:R-:W-:Y:S01]  /*0960*/  FADD.FTZ R91, -R92, R91 ;  /* 0x0000005b5c5b7221 */ /* 0x000fe20000010100 */
[----:B------:R-:W-:Y:S02]  /*0970*/  HADD2.F32 R94, -RZ, R113.H0_H0 ;  /* 0x20000071ff5e7230 */ /* 0x000fe40000004100 */
[----:B------:R-:W-:Y:S01]  /*0980*/  FMUL.FTZ R112, R112, UR30 ;  /* 0x0000001e70707c20 */ /* 0x000fe20008410000 */
[----:B------:R-:W-:Y:S01]  /*0990*/  FMUL.FTZ R115, R115, UR30 ;  /* 0x0000001e73737c20 */ /* 0x000fe20008410000 */
[----:B-----5:R-:W-:Y:S01]  /*09a0*/  FMUL.FTZ R113, R76, R99 ;  /* 0x000000634c717220 */ /* 0x020fe20000410000 */
[----:B0-----:R-:W-:Y:S02]  /*09b0*/  HADD2.F32 R109, -RZ, R111.H0_H0 ;  /* 0x2000006fff6d7230 */ /* 0x001fe40000004100 */
[----:B------:R-:W-:Y:S01]  /*09c0*/  FMUL.FTZ R111, R90, UR30 ;  /* 0x0000001e5a6f7c20 */ /* 0x000fe20008410000 */
        /* <DEDUP_REMOVED lines=20> */
.L_x_4968:
[----:B------:R-:W-:Y:S05]  /*0b10*/  BSYNC.RECONVERGENT B1 ;  /* 0x0000000000017941 */ /* 0x000fea0003800200 */
.L_x_4967:
        /* <DEDUP_REMOVED lines=17> */
[----:B------:R-:W-:Y:S01]  /*0c30*/  MOV R96, R91 ;  /* 0x0000005b00607202 */ /* 0x000fe20000000f00 */
[C---:B---3--:R-:W-:Y:S01]  /*0c40*/  FADD.FTZ R119, -R92.reuse, R8 ;  /* 0x000000085c777221 */ /* 0x048fe20000010100 */
[C---:B------:R-:W-:Y:S01]  /*0c50*/  FADD.FTZ R121, -R92.reuse, R11 ;  /* 0x0000000b5c797221 */ /* 0x040fe20000010100 */
[----:B------:R-:W-:Y:S01]  /*0c60*/  FADD.FTZ R120, -R92, R9 ;  /* 0x000000095c787221 */ /* 0x000fe20000010100 */
[----:B------:R-:W-:Y:S01]  /*0c70*/  HADD2.F32 R11, -RZ, R7.H0_H0 ;  /* 0x20000007ff0b7230 */ /* 0x000fe20000004100 */
[----:B------:R-:W-:Y:S01]  /*0c80*/  SHF.R.U32.HI R97, RZ, 0x10, R91 ;  /* 0x00000010ff617819 */ /* 0x000fe2000001165b */
[----:B------:R-:W-:-:S02]  /*0c90*/  HADD2.F32 R90, -RZ, R98.H0_H0 ;  /* 0x20000062ff5a7230 */ /* 0x000fc40000004100 */
[----:B------:R-:W-:Y:S01]  /*0ca0*/  FMUL.FTZ R7, R119, UR30 ;  /* 0x0000001e77077c20 */ /* 0x000fe20008410000 */
[----:B------:R-:W-:Y:S01]  /*0cb0*/  FADD.FTZ R10, -R92, R10 ;  /* 0x0000000a5c0a7221 */ /* 0x000fe20000010100 */
[----:B------:R-:W-:Y:S02]  /*0cc0*/  HADD2.F32 R91, -RZ, R96.H0_H0 ;  /* 0x20000060ff5b7230 */ /* 0x000fe40000004100 */
[----:B------:R-:W-:Y:S01]  /*0cd0*/  FMUL.FTZ R8, R120, UR30 ;  /* 0x0000001e78087c20 */ /* 0x000fe20008410000 */
[-C--:B-----5:R-:W-:Y:S01]  /*0ce0*/  FMUL.FTZ R96, R68, R11.reuse ;  /* 0x0000000b44607220 */ /* 0x0a0fe20000410000 */
[----:B------:R-:W-:Y:S01]  /*0cf0*/  FADD.FTZ R36, R36, R11 ;  /* 0x0000000b24247221 */ /* 0x000fe20000010000 */
[----:B------:R-:W-:Y:S01]  /*0d00*/  FFMA.FTZ R48, R7, R11, R48 ;  /* 0x0000000b07307223 */ /* 0x000fe20000010030 */
[----:B------:R-:W-:Y:S01]  /*0d10*/  FMUL.FTZ R9, R10, UR30 ;  /* 0x0000001e0a097c20 */ /* 0x000fe20008410000 */
[----:B------:R-:W-:Y:S01]  /*0d20*/  FADD.FTZ R37, R37, R90 ;  /* 0x0000005a25257221 */ /* 0x000fe20000010000 */
[-C--:B------:R-:W-:Y:S01]  /*0d30*/  FFMA.FTZ R49, R8, R90.reuse, R49 ;  /* 0x0000005a08317223 */ /* 0x080fe20000010031 */
[----:B------:R-:W-:Y:S01]  /*0d40*/  FMUL.FTZ R11, R69, R90 ;  /* 0x0000005a450b7220 */ /* 0x000fe20000410000 */
[----:B------:R-:W-:Y:S01]  /*0d50*/  FADD.FTZ R90, R95, R96 ;  /* 0x000000605f5a7221 */ /* 0x000fe20000010000 */
[----:B0-----:R-:W-:Y:S01]  /*0d60*/  FFMA.FTZ R89, R7, R96, R94 ;  /* 0x0000006007597223 */ /* 0x001fe2000001005e */
[----:B------:R-:W-:-:S02]  /*0d70*/  HADD2.F32 R88, -RZ, R97.H0_H0 ;  /* 0x20000061ff587230 */ /* 0x000fc40000004100 */
        /* <DEDUP_REMOVED lines=13> */
.L_x_4970:
[----:B------:R-:W-:Y:S05]  /*0e50*/  BSYNC.RECONVERGENT B1 ;  /* 0x0000000000017941 */ /* 0x000fea0003800200 */
.L_x_4969:
        /* <DEDUP_REMOVED lines=13> */
[--C-:B------:R-:W-:Y:S02]  /*0f30*/  SHF.R.U64 R107, R102, 0x10, R103.reuse ;  /* 0x00000010666b7819 */ /* 0x100fe40000001267 */
[----:B------:R-:W-:Y:S02]  /*0f40*/  MOV R106, R103 ;  /* 0x00000067006a7202 */ /* 0x000fe40000000f00 */
[----:B------:R-:W-:Y:S01]  /*0f50*/  SHF.R.U32.HI R116, RZ, 0x10, R103 ;  /* 0x00000010ff747819 */ /* 0x000fe20000011667 */
[C---:B----4-:R-:W-:Y:S01]  /*0f60*/  FADD.FTZ R105, -R92.reuse, R89 ;  /* 0x000000595c697221 */ /* 0x050fe20000010100 */
[----:B------:R-:W-:Y:S02]  /*0f70*/  HADD2.F32 R89, -RZ, R104.H0_H0 ;  /* 0x20000068ff597230 */ /* 0x000fe40000004100 */
[C---:B------:R-:W-:Y:S01]  /*0f80*/  FADD.FTZ R93, -R92.reuse, R88 ;  /* 0x000000585c5d7221 */ /* 0x040fe20000010100 */
[----:B------:R-:W-:Y:S01]  /*0f90*/  FADD.FTZ R103, -R92, R90 ;  /* 0x0000005a5c677221 */ /* 0x000fe20000010100 */
[----:B------:R-:W-:-:S02]  /*0fa0*/  HADD2.F32 R90, -RZ, R107.H0_H0 ;  /* 0x2000006bff5a7230 */ /* 0x000fc40000004100 */
[----:B0-----:R-:W-:Y:S01]  /*0fb0*/  FMUL.FTZ R100, R105, UR30 ;  /* 0x0000001e69647c20 */ /* 0x001fe20008410000 */
[----:B------:R-:W-:Y:S01]  /*0fc0*/  FMUL.FTZ R101, R93, UR30 ;  /* 0x0000001e5d657c20 */ /* 0x000fe20008410000 */
[-C--:B-----5:R-:W-:Y:S01]  /*0fd0*/  FMUL.FTZ R102, R60, R89.reuse ;  /* 0x000000593c667220 */ /* 0x0a0fe20000410000 */
        /* <DEDUP_REMOVED lines=25> */
.L_x_4966:
        /* <DEDUP_REMOVED lines=24> */
.L_x_4971:
[----:B------:R-:W-:Y:S05]  /*12f0*/  BSYNC.RECONVERGENT B0 ;  /* 0x0000000000007941 */ /* 0x000fea0003800200 */
.L_x_4965:
        /* <DEDUP_REMOVED lines=31> */
.L_x_4973:
[----:B------:R-:W-:Y:S05]  /*14f0*/  BSYNC.RECONVERGENT B0 ;  /* 0x0000000000007941 */ /* 0x000fea0003800200 */
.L_x_4972:
        /* <DEDUP_REMOVED lines=45> */
.L_x_4976:
        /* <DEDUP_REMOVED lines=11> */
[----:B------:R-:W-:-:S03]  /*1880*/  HADD2.F32 R88, -RZ, R117.H0_H0 ;  /* 0x20000075ff587230 */ /* 0x000fc60000004100 */
[----:B-----5:R-:W-:Y:S02]  /*1890*/  FMUL.FTZ R89, R72, R3 ;  /* 0x0000000348597220 */ /* 0x020fe40000410000 */
[----:B------:R-:W-:-:S03]  /*18a0*/  FFMA.FTZ R28, R3, R88, R28 ;  /* 0x00000058031c7223 */ /* 0x000fc6000001001c */
[----:B------:R-:W-:-:S04]  /*18b0*/  F2FP.F16.F32.PACK_AB R89, RZ, R89 ;  /* 0x00000059ff59723e */ /* 0x000fc800000000ff */
[----:B------:R-:W-:-:S07]  /*18c0*/  PRMT R3, R89, 0x7610, R3 ;  /* 0x0000761059037816 */ /* 0x000fce0000000003 */
.L_x_4979:
        /* <DEDUP_REMOVED lines=12> */
.L_x_4980:
[----:B------:R-:W-:Y:S05]  /*1990*/  BRA.U !UP3, `(.L_x_4981) ;  /* 0x000000010b2c7547 */ /* 0x000fea000b800000 */
[----:B------:R-:W-:Y:S01]  /*19a0*/  FFMA.FTZ R88, R111, UR7, R92 ;  /* 0x000000076f587c23 */ /* 0x000fe2000801005c */
[----:B------:R-:W-:-:S03]  /*19b0*/  ISETP.LT.AND P0, PT, RZ, UR31, PT ;  /* 0x0000001fff007c0c */ /* 0x000fc6000bf01270 */
[----:B------:R-:W-:-:S04]  /*19c0*/  FADD.FTZ R88, R109, -R88 ;  /* 0x800000586d587221 */ /* 0x000fc80000010000 */
[----:B------:R-:W-:-:S05]  /*19d0*/  FMUL.FTZ R88, R88, UR30 ;  /* 0x0000001e58587c20 */ /* 0x000fca0008410000 */
[----:B------:R-:W-:-:S05]  /*19e0*/  FSEL R88, R88, RZ, P0 ;  /* 0x000000ff58587208 */ /* 0x000fca0000000000 */
[----:B------:R-:W-:Y:S01]  /*19f0*/  FMUL.FTZ R5, R88, UR27 ;  /* 0x0000001b58057c20 */ /* 0x000fe20008410000 */
[----:B------:R-:W-:-:S03]  /*1a00*/  HADD2.F32 R88, -RZ, R117.H1_H1 ;  /* 0x30000075ff587230 */ /* 0x000fc60000004100 */
[----:B-----5:R-:W-:Y:S02]  /*1a10*/  FMUL.FTZ R89, R74, R5 ;  /* 0x000000054a597220 */ /* 0x020fe40000410000 */
[----:B------:R-:W-:-:S03]  /*1a20*/  FFMA.FTZ R30, R5, R88, R30 ;  /* 0x00000058051e7223 */ /* 0x000fc6000001001e */
[----:B------:R-:W-:-:S04]  /*1a30*/  F2FP.F16.F32.PACK_AB R89, RZ, R89 ;  /* 0x00000059ff59723e */ /* 0x000fc800000000ff */
[----:B------:R-:W-:-:S07]  /*1a40*/  PRMT R5, R89, 0x7610, R5 ;  /* 0x0000761059057816 */ /* 0x000fce0000000005 */
.L_x_4981:
        /* <DEDUP_REMOVED lines=13> */
.L_x_4978:
        /* <DEDUP_REMOVED lines=28> */
.L_x_4983:
        /* <DEDUP_REMOVED lines=12> */
.L_x_4984:
        /* <DEDUP_REMOVED lines=12> */
.L_x_4985:
[----:B------:R-:W-:Y:S01]  /*1e60*/  FSEL R84, R84, RZ, P3 ;  /* 0x000000ff54547208 */ /* 0x000fe20001800000 */
[----:B------:R-:W-:Y:S06]  /*1e70*/  BRA.U !UP3, `(.L_x_4982) ;  /* 0x000000050b947547 */ /* 0x000fec000b800000 */
[----:B------:R-:W-:Y:S01]  /*1e80*/  FMUL.FTZ R6, R87, UR27 ;  /* 0x0000001b57067c20 */ /* 0x000fe20008410000 */
[----:B------:R-:W-:-:S03]  /*1e90*/  HADD2.F32 R90, -RZ, R118.H1_H1 ;  /* 0x30000076ff5a7230 */ /* 0x000fc60000004100 */
[-C--:B-----5:R-:W-:Y:S02]  /*1ea0*/  FMUL.FTZ R88, R75, R6.reuse ;  /* 0x000000064b587220 */ /* 0x0a0fe40000410000 */
[----:B------:R-:W-:-:S03]  /*1eb0*/  FFMA.FTZ R31, R90, R6, R31 ;  /* 0x000000065a1f7223 */ /* 0x000fc6000001001f */
[----:B------:R-:W-:-:S04]  /*1ec0*/  F2FP.F16.F32.PACK_AB R88, RZ, R88 ;  /* 0x00000058ff58723e */ /* 0x000fc800000000ff */
[----:B------:R-:W-:Y:S01]  /*1ed0*/  PRMT R6, R88, 0x7610, R6 ;  /* 0x0000761058067816 */ /* 0x000fe20000000006 */
[----:B------:R-:W-:Y:S06]  /*1ee0*/  BRA `(.L_x_4982) ;  /* 0x0000000400787947 */ /* 0x000fec0003800000 */
.L_x_4977:
[----:B------:R-:W-:-:S04]  /*1ef0*/  UISETP.NE.U32.AND UP0, UPT, UR4, URZ, UPT ;  /* 0x000000ff0400728c */ /* 0x000fc8000bf05070 */
[----:B------:R-:W-:-:S09]  /*1f00*/  UISETP.NE.AND.EX UP0, UPT, UR5, URZ, UPT, UP0 ;  /* 0x000000ff0500728c */ /* 0x000fd2000bf05300 */
[----:B------:R-:W-:Y:S05]  /*1f10*/  BRA.U UP0, `(.L_x_4986) ;  /* 0x0000000100b87547 */ /* 0x000fea000b800000 */
[----:B------:R-:W-:Y:S01]  /*1f20*/  PLOP3.LUT P0, PT, PT, PT, UP2, 0x80, 0x8 ;  /* 0x000000000008781c */ /* 0x000fe20003f0f028 */
[----:B------:R-:W0:Y:S01]  /*1f30*/  @UP3 LDCU UR8, c[0x0][0x40c] ;  /* 0x00008180ff0837ac */ /* 0x000e220008000800 */
[----:B-----5:R-:W-:Y:S01]  /*1f40*/  MOV R88, R16 ;  /* 0x0000001000587202 */ /* 0x020fe20000000f00 */
[----:B------:R-:W1:Y:S10]  /*1f50*/  @UP3 LDCU UR9, c[0x0][0x40c] ;  /* 0x00008180ff0937ac */ /* 0x000e740008000800 */
[--C-:B------:R-:W-:Y:S01]  /*1f60*/  @P0 FFMA.FTZ R90, R115, UR7, R92.reuse ;  /* 0x00000007735a0c23 */ /* 0x100fe2000801005c */
[----:B------:R-:W-:-:S03]  /*1f70*/  @P0 FFMA.FTZ R91, R112, UR7, R92 ;  /* 0x00000007705b0c23 */ /* 0x000fc6000801005c */
[----:B------:R-:W-:Y:S01]  /*1f80*/  @P0 FADD.FTZ R89, R113, -R90 ;  /* 0x8000005a71590221 */ /* 0x000fe20000010000 */
[----:B------:R-:W-:Y:S01]  /*1f90*/  @P0 FADD.FTZ R94, R110, -R91 ;  /* 0x8000005b6e5e0221 */ /* 0x000fe20000010000 */
[----:B------:R-:W-:Y:S01]  /*1fa0*/  @P2 HADD2.F32 R91, -RZ, R117.H0_H0 ;  /* 0x20000075ff5b2230 */ /* 0x000fe20000004100 */
[----:B------:R-:W-:Y:S01]  /*1fb0*/  MOV R90, R17 ;  /* 0x00000011005a7202 */ /* 0x000fe20000000f00 */
[----:B------:R-:W-:Y:S01]  /*1fc0*/  @P0 FFMA.FTZ R88, R89, UR30, R16 ;  /* 0x0000001e59580c23 */ /* 0x000fe20008010010 */
[----:B------:R-:W-:-:S03]  /*1fd0*/  @P0 FFMA.FTZ R90, R94, UR30, R17 ;  /* 0x0000001e5e5a0c23 */ /* 0x000fc60008010011 */
[----:B0-----:R-:W-:Y:S01]  /*1fe0*/  @P2 FMUL.FTZ R89, R88, UR8 ;  /* 0x0000000858592c20 */ /* 0x001fe20008410000 */
[----:B------:R-:W0:Y:S01]  /*1ff0*/  @UP3 LDCU UR8, c[0x0][0x40c] ;  /* 0x00008180ff0837ac */ /* 0x000e220008000800 */
[----:B------:R-:W-:Y:S02]  /*2000*/  @P0 FFMA.FTZ R88, R111, UR7, R92 ;  /* 0x000000076f580c23 */ /* 0x000fe4000801005c */
[-C--:B------:R-:W-:Y:S01]  /*2010*/  @P2 FFMA.FTZ R28, R91, R89.reuse, R28 ;  /* 0x000000595b1c2223 */ /* 0x080fe2000001001c */
[----:B------:R-:W-:Y:S01]  /*2020*/  @P2 FMUL.FTZ R89, R72, R89 ;  /* 0x0000005948592220 */ /* 0x000fe20000410000 */
[----:B------:R-:W-:-:S04]  /*2030*/  @P0 FADD.FTZ R91, R109, -R88 ;  /* 0x800000586d5b0221 */ /* 0x000fc80000010000 */
[----:B------:R-:W-:Y:S02]  /*2040*/  @P2 F2FP.F16.F32.PACK_AB R94, RZ, R89 ;  /* 0x00000059ff5e223e */ /* 0x000fe400000000ff */
[----:B------:R-:W-:Y:S01]  /*2050*/  MOV R89, R18 ;  /* 0x0000001200597202 */ /* 0x000fe20000000f00 */
[----:B------:R-:W-:Y:S01]  /*2060*/  @P0 FFMA.FTZ R89, R91, UR30, R18 ;  /* 0x0000001e5b590c23 */ /* 0x000fe20008010012 */
[----:B------:R-:W-:Y:S01]  /*2070*/  @P2 PRMT R3, R94, 0x7610, R3 ;  /* 0x000076105e032816 */ /* 0x000fe20000000003 */
[----:B------:R-:W-:Y:S02]  /*2080*/  @P2 HADD2.F32 R94, -RZ, R118.H0_H0 ;  /* 0x20000076ff5e2230 */ /* 0x000fe40000004100 */
[----:B-1----:R-:W-:Y:S01]  /*2090*/  @P2 FMUL.FTZ R89, R89, UR9 ;  /* 0x0000000959592c20 */ /* 0x002fe20008410000 */
[----:B------:R-:W-:Y:S02]  /*20a0*/  @P2 HADD2.F32 R91, -RZ, R117.H1_H1 ;  /* 0x30000075ff5b2230 */ /* 0x000fe40000004100 */
[----:B0-----:R-:W-:Y:S01]  /*20b0*/  @P2 FMUL.FTZ R88, R90, UR8 ;  /* 0x000000085a582c20 */ /* 0x001fe20008410000 */
[----:B------:R-:W-:-:S03]  /*20c0*/  @P2 FMUL.FTZ R90, R74, R89 ;  /* 0x000000594a5a2220 */ /* 0x000fc60000410000 */
[-C--:B------:R-:W-:Y:S01]  /*20d0*/  @P2 FFMA.FTZ R29, R94, R88.reuse, R29 ;  /* 0x000000585e1d2223 */ /* 0x080fe2000001001d */
[----:B------:R-:W-:Y:S01]  /*20e0*/  @P2 FMUL.FTZ R88, R73, R88 ;  /* 0x0000005849582220 */ /* 0x000fe20000410000 */
[----:B------:R-:W-:Y:S01]  /*20f0*/  @P2 FFMA.FTZ R30, R91, R89, R30 ;  /* 0x000000595b1e2223 */ /* 0x000fe2000001001e */
[----:B------:R-:W-:-:S03]  /*2100*/  @P2 F2FP.F16.F32.PACK_AB R90, RZ, R90 ;  /* 0x0000005aff5a223e */ /* 0x000fc600000000ff */
[----:B------:R-:W-:Y:S02]  /*2110*/  @P2 F2FP.F16.F32.PACK_AB R88, RZ, R88 ;  /* 0x00000058ff58223e */ /* 0x000fe400000000ff */
[----:B------:R-:W-:Y:S02]  /*2120*/  @P2 PRMT R5, R90, 0x7610, R5 ;  /* 0x000076105a052816 */ /* 0x000fe40000000005 */
[----:B------:R-:W-:Y:S01]  /*2130*/  @P2 PRMT R4, R88, 0x7610, R4 ;  /* 0x0000761058042816 */ /* 0x000fe20000000004 */
[----:B------:R-:W-:Y:S06]  /*2140*/  BRA.U !UP3, `(.L_x_4982) ;  /* 0x000000010be07547 */ /* 0x000fec000b800000 */
[----:B------:R-:W-:Y:S01]  /*2150*/  @P0 FFMA.FTZ R88, R108, UR7, R92 ;  /* 0x000000076c580c23 */ /* 0x000fe2000801005c */
[----:B------:R-:W-:Y:S01]  /*2160*/  MOV R6, R19 ;  /* 0x0000001300067202 */ /* 0x000fe20000000f00 */
[----:B------:R-:W-:Y:S02]  /*2170*/  HADD2.F32 R90, -RZ, R118.H1_H1 ;  /* 0x30000076ff5a7230 */ /* 0x000fe40000004100 */
        /* <DEDUP_REMOVED lines=8> */
.L_x_4986:
[----:B------:R-:W-:Y:S01]  /*2200*/  PLOP3.LUT P0, PT, PT, PT, UP2, 0x80, 0x8 ;  /* 0x000000000008781c */ /* 0x000fe20003f0f028 */
[----:B------:R-:W0:Y:S01]  /*2210*/  @UP3 LDCU UR8, c[0x0][0x40c] ;  /* 0x00008180ff0837ac */ /* 0x000e220008000800 */
[----:B-----5:R-:W-:Y:S02]  /*2220*/  MOV R87, R19 ;  /* 0x0000001300577202 */ /* 0x020fe40000000f00 */
[----:B------:R-:W-:Y:S01]  /*2230*/  MOV R85, R17 ;  /* 0x0000001100557202 */ /* 0x000fe20000000f00 */
[----:B------:R-:W1:Y:S01]  /*2240*/  @UP3 LDCU UR9, c[0x0][0x40c] ;  /* 0x00008180ff0937ac */ /* 0x000e620008000800 */
[----:B------:R-:W2:Y:S07]  /*2250*/  @UP3 LDCU UR10, c[0x0][0x40c] ;  /* 0x00008180ff0a37ac */ /* 0x000eae0008000800 */
        /* <DEDUP_REMOVED lines=12> */
[----:B------:R-:W-:Y:S01]  /*2320*/  MOV R86, R18 ;  /* 0x0000001200567202 */ /* 0x000fe20000000f00 */
[----:B------:R-:W-:Y:S01]  /*2330*/  @P0 FFMA.FTZ R86, R91, UR30, R18 ;  /* 0x0000001e5b560c23 */ /* 0x000fe20008010012 */
[----:B0-----:R-:W-:Y:S01]  /*2340*/  @P2 FMUL.FTZ R89, R84, UR8 ;  /* 0x0000000854592c20 */ /* 0x001fe20008410000 */
[----:B------:R-:W0:Y:S01]  /*2350*/  @UP3 LDCU UR8, c[0x0][0x40c] ;  /* 0x00008180ff0837ac */ /* 0x000e220008000800 */
[----:B-1----:R-:W-:Y:S01]  /*2360*/  @P2 FMUL.FTZ R88, R85, UR9 ;  /* 0x0000000955582c20 */ /* 0x002fe20008410000 */
[----:B------:R-:W-:-:S03]  /*2370*/  @P2 HADD2.F32 R91, -RZ, R117.H0_H0 ;  /* 0x20000075ff5b2230 */ /* 0x000fc60000004100 */
[----:B------:R-:W-:Y:S02]  /*2380*/  @P2 FMUL.FTZ R90, R73, R88 ;  /* 0x00000058495a2220 */ /* 0x000fe40000410000 */
[-C--:B------:R-:W-:Y:S01]  /*2390*/  @P2 FFMA.FTZ R28, R91, R89.reuse, R28 ;  /* 0x000000595b1c2223 */ /* 0x080fe2000001001c */
[----:B------:R-:W-:Y:S02]  /*23a0*/  @P2 FMUL.FTZ R89, R72, R89 ;  /* 0x0000005948592220 */ /* 0x000fe40000410000 */
[----:B------:R-:W-:Y:S01]  /*23b0*/  @P2 F2FP.F16.F32.PACK_AB R91, RZ, R90 ;  /* 0x0000005aff5b223e */ /* 0x000fe200000000ff */
[----:B------:R-:W-:Y:S02]  /*23c0*/  @P2 HADD2.F32 R90, -RZ, R118.H0_H0 ;  /* 0x20000076ff5a2230 */ /* 0x000fe40000004100 */
[----:B------:R-:W-:Y:S02]  /*23d0*/  @P2 F2FP.F16.F32.PACK_AB R89, RZ, R89 ;  /* 0x00000059ff59223e */ /* 0x000fe400000000ff */
[----:B------:R-:W-:Y:S01]  /*23e0*/  @P2 PRMT R4, R91, 0x7610, R4 ;  /* 0x000076105b042816 */ /* 0x000fe20000000004 */
[----:B------:R-:W-:Y:S01]  /*23f0*/  @P2 FFMA.FTZ R29, R90, R88, R29 ;  /* 0x000000585a1d2223 */ /* 0x000fe2000001001d */
[----:B------:R-:W-:Y:S01]  /*2400*/  @P2 PRMT R3, R89, 0x7610, R3 ;  /* 0x0000761059032816 */ /* 0x000fe20000000003 */
[----:B------:R-:W-:-:S02]  /*2410*/  @P2 HADD2.F32 R91, -RZ, R117.H1_H1 ;  /* 0x30000075ff5b2230 */ /* 0x000fc40000004100 */
[----:B0-----:R-:W-:Y:S01]  /*2420*/  @P2 FMUL.FTZ R88, R87, UR8 ;  /* 0x0000000857582c20 */ /* 0x001fe20008410000 */
[----:B--2---:R-:W-:-:S03]  /*2430*/  @P2 FMUL.FTZ R89, R86, UR10 ;  /* 0x0000000a56592c20 */ /* 0x004fc60008410000 */
[----:B------:R-:W-:Y:S01]  /*2440*/  @P2 FMUL.FTZ R90, R75, R88 ;  /* 0x000000584b5a2220 */ /* 0x000fe20000410000 */
[-C--:B------:R-:W-:Y:S01]  /*2450*/  @P2 FFMA.FTZ R30, R91, R89.reuse, R30 ;  /* 0x000000595b1e2223 */ /* 0x080fe2000001001e */
[----:B------:R-:W-:-:S03]  /*2460*/  @P2 FMUL.FTZ R89, R74, R89 ;  /* 0x000000594a592220 */ /* 0x000fc60000410000 */
[----:B------:R-:W-:Y:S01]  /*2470*/  @P2 F2FP.F16.F32.PACK_AB R91, RZ, R90 ;  /* 0x0000005aff5b223e */ /* 0x000fe200000000ff */
[----:B------:R-:W-:Y:S01]  /*2480*/  @P2 HADD2.F32 R90, -RZ, R118.H1_H1 ;  /* 0x30000076ff5a2230 */ /* 0x000fe20000004100 */
[----:B------:R-:W-:Y:S02]  /*2490*/  @P2 F2FP.F16.F32.PACK_AB R89, RZ, R89 ;  /* 0x00000059ff59223e */ /* 0x000fe400000000ff */
[----:B------:R-:W-:Y:S02]  /*24a0*/  @P2 PRMT R6, R91, 0x7610, R6 ;  /* 0x000076105b062816 */ /* 0x000fe40000000006 */
[----:B------:R-:W-:Y:S01]  /*24b0*/  @P2 PRMT R5, R89, 0x7610, R5 ;  /* 0x0000761059052816 */ /* 0x000fe20000000005 */
[----:B------:R-:W-:-:S07]  /*24c0*/  @P2 FFMA.FTZ R31, R90, R88, R31 ;  /* 0x000000585a1f2223 */ /* 0x000fce000001001f */
.L_x_4982:
        /* <DEDUP_REMOVED lines=14> */
.L_x_4987:
[----:B------:R-:W-:Y:S02]  /*25b0*/  IADD3 R114, PT, PT, R114, 0x80, RZ ;  /* 0x0000008072727810 */ /* 0x000fe40007ffe0ff */
[----:B------:R-:W-:-:S07]  /*25c0*/  IADD3 R93, PT, PT, R93, 0x80, RZ ;  /* 0x000000805d5d7810 */ /* 0x000fce0007ffe0ff */
.L_x_4975:
[----:B------:R-:W-:Y:S05]  /*25d0*/  BSYNC.RECONVERGENT B0 ;  /* 0x0000000000007941 */ /* 0x000fea0003800200 */
.L_x_4974:
        /* <DEDUP_REMOVED lines=13> */
.L_x_4990:
[----:B------:R-:W-:Y:S05]  /*26b0*/  BRA.U !UP0, `(.L_x_4991) ;  /* 0x0000000508807547 */ /* 0x000fea000b800000 */
[----:B------:R-:W-:-:S04]  /*26c0*/  UISETP.NE.U32.AND UP0, UPT, UR4, URZ, UPT ;  /* 0x000000ff0400728c */ /* 0x000fc8000bf05070 */
[----:B------:R-:W-:-:S06]  /*26d0*/  UISETP.NE.AND.EX UP0, UPT, UR5, URZ, UPT, UP0 ;  /* 0x000000ff0500728c */ /* 0x000fcc000bf05300 */
[----:B------:R-:W-:-:S13]  /*26e0*/  PLOP3.LUT P0, PT, PT, PT, UP0, 0x80, 0x8 ;  /* 0x000000000008781c */ /* 0x000fda0003f0f008 */
[----:B------:R-:W-:Y:S05]  /*26f0*/  @!P0 BRA `(.L_x_4992) ;  /* 0x0000000000b88947 */ /* 0x000fea0003800000 */
[----:B------:R-:W-:Y:S01]  /*2700*/  PLOP3.LUT P4, PT, PT, PT, UP2, 0x80, 0x8 ;  /* 0x000000000008781c */ /* 0x000fe20003f8f028 */
[----:B------:R-:W2:Y:S01]  /*2710*/  @UP3 LDCU UR8, c[0x0][0x40c] ;  /* 0x00008180ff0837ac */ /* 0x000ea20008000800 */
[----:B0----5:R-:W-:Y:S01]  /*2720*/  MOV R84, R12 ;  /* 0x0000000c00547202 */ /* 0x021fe20000000f00 */
[----:B------:R-:W-:Y:S01]  /*2730*/  @P2 HADD2.F32 R95, -RZ, R117.H0_H0 ;  /* 0x20000075ff5f2230 */ /* 0x000fe20000004100 */
[----:B------:R-:W-:Y:S01]  /*2740*/  MOV R87, R15 ;  /* 0x0000000f00577202 */ /* 0x000fe20000000f00 */
[----:B------:R-:W0:Y:S01]  /*2750*/  @UP3 LDCU UR9, c[0x0][0x40c] ;  /* 0x00008180ff0937ac */ /* 0x000e220008000800 */
[----:B-1----:R-:W-:-:S07]  /*2760*/  @P2 HADD2.F32 R90, -RZ, R118.H0_H0 ;  /* 0x20000076ff5a2230 */ /* 0x002fce0000004100 */
        /* <DEDUP_REMOVED lines=10> */
[----:B------:R-:W1:Y:S01]  /*2810*/  @UP3 LDCU UR8, c[0x0][0x40c] ;  /* 0x00008180ff0837ac */ /* 0x000e620008000800 */
[----:B------:R-:W-:Y:S02]  /*2820*/  @P4 FADD.FTZ R86, R11, -R86 ;  /* 0x800000560b564221 */ /* 0x000fe40000010000 */
[-C--:B------:R-:W-:Y:S01]  /*2830*/  @P2 FMUL.FTZ R85, R64, R89.reuse ;  /* 0x0000005940552220 */ /* 0x080fe20000410000 */
[----:B------:R-:W-:-:S04]  /*2840*/  @P2 FFMA.FTZ R24, R95, R89, R24 ;  /* 0x000000595f182223 */ /* 0x000fc80000010018 */
[----:B------:R-:W-:Y:S02]  /*2850*/  @P2 F2FP.F16.F32.PACK_AB R88, RZ, R85 ;  /* 0x00000055ff58223e */ /* 0x000fe400000000ff */
[----:B------:R-:W-:Y:S01]  /*2860*/  MOV R85, R13 ;  /* 0x0000000d00557202 */ /* 0x000fe20000000f00 */
[----:B------:R-:W-:Y:S01]  /*2870*/  @P4 FFMA.FTZ R85, R86, UR30, R13 ;  /* 0x0000001e56554c23 */ /* 0x000fe2000801000d */
[----:B------:R-:W-:Y:S01]  /*2880*/  MOV R86, R14 ;  /* 0x0000000e00567202 */ /* 0x000fe20000000f00 */
[----:B------:R-:W-:Y:S01]  /*2890*/  @P4 FFMA.FTZ R86, R91, UR30, R14 ;  /* 0x0000001e5b564c23 */ /* 0x000fe2000801000e */
[----:B------:R-:W-:Y:S01]  /*28a0*/  @P2 PRMT R3, R88, 0x7610, R3 ;  /* 0x0000761058032816 */ /* 0x000fe20000000003 */
[----:B------:R-:W-:Y:S02]  /*28b0*/  @P2 HADD2.F32 R91, -RZ, R117.H1_H1 ;  /* 0x30000075ff5b2230 */ /* 0x000fe40000004100 */
[----:B0-----:R-:W-:Y:S01]  /*28c0*/  @P2 FMUL.FTZ R89, R86, UR9 ;  /* 0x0000000956592c20 */ /* 0x001fe20008410000 */
[----:B-1----:R-:W-:-:S03]  /*28d0*/  @P2 FMUL.FTZ R88, R85, UR8 ;  /* 0x0000000855582c20 */ /* 0x002fc60008410000 */
[-C--:B------:R-:W-:Y:S01]  /*28e0*/  @P2 FFMA.FTZ R26, R91, R89.reuse, R26 ;  /* 0x000000595b1a2223 */ /* 0x080fe2000001001a */
[-C--:B------:R-:W-:Y:S01]  /*28f0*/  @P2 FFMA.FTZ R25, R90, R88.reuse, R25 ;  /* 0x000000585a192223 */ /* 0x080fe20000010019 */
[----:B------:R-:W-:Y:S01]  /*2900*/  @P2 FMUL.FTZ R88, R65, R88 ;  /* 0x0000005841582220 */ /* 0x000fe20000410000 */
[----:B------:R-:W-:-:S04]  /*2910*/  @P2 FMUL.FTZ R90, R66, R89 ;  /* 0x00000059425a2220 */ /* 0x000fc80000410000 */
[----:B------:R-:W-:Y:S02]  /*2920*/  @P2 F2FP.F16.F32.PACK_AB R88, RZ, R88 ;  /* 0x00000058ff58223e */ /* 0x000fe400000000ff */
[----:B------:R-:W-:Y:S02]  /*2930*/  @P2 F2FP.F16.F32.PACK_AB R90, RZ, R90 ;  /* 0x0000005aff5a223e */ /* 0x000fe400000000ff */
[----:B------:R-:W-:Y:S02]  /*2940*/  @P2 PRMT R4, R88, 0x7610, R4 ;  /* 0x0000761058042816 */ /* 0x000fe40000000004 */
[----:B------:R-:W-:Y:S01]  /*2950*/  @P2 PRMT R5, R90, 0x7610, R5 ;  /* 0x000076105a052816 */ /* 0x000fe20000000005 */
        /* <DEDUP_REMOVED lines=8> */
.L_x_4992:
[----:B------:R-:W-:Y:S01]  /*29e0*/  PLOP3.LUT P4, PT, PT, PT, UP2, 0x80, 0x8 ;  /* 0x000000000008781c */ /* 0x000fe20003f8f028 */
[----:B------:R-:W2:Y:S01]  /*29f0*/  @UP3 LDCU UR8, c[0x0][0x40c] ;  /* 0x00008180ff0837ac */ /* 0x000ea20008000800 */
[----:B01---5:R-:W-:Y:S01]  /*2a00*/  MOV R88, R12 ;  /* 0x0000000c00587202 */ /* 0x023fe20000000f00 */
[----:B------:R-:W-:Y:S01]  /*2a10*/  @P2 HADD2.F32 R91, -RZ, R117.H0_H0 ;  /* 0x20000075ff5b2230 */ /* 0x000fe20000004100 */
[----:B------:R-:W-:Y:S01]  /*2a20*/  MOV R90, R13 ;  /* 0x0000000d005a7202 */ /* 0x000fe20000000f00 */
[----:B------:R-:W0:Y:S08]  /*2a30*/  @UP3 LDCU UR9, c[0x0][0x40c] ;  /* 0x00008180ff0937ac */ /* 0x000e300008000800 */
[--C-:B------:R-:W-:Y:S01]  /*2a40*/  @P4 FFMA.FTZ R89, R7, UR7, R92.reuse ;  /* 0x0000000707594c23 */ /* 0x100fe2000801005c */
[----:B------:R-:W-:-:S03]  /*2a50*/  @P4 FFMA.FTZ R94, R8, UR7, R92 ;  /* 0x00000007085e4c23 */ /* 0x000fc6000801005c */
[----:B------:R-:W-:Y:S01]  /*2a60*/  @P4 FADD.FTZ R89, R96, -R89 ;  /* 0x8000005960594221 */ /* 0x000fe20000010000 */
[----:B------:R-:W-:-:S03]  /*2a70*/  @P4 FADD.FTZ R94, R11, -R94 ;  /* 0x8000005e0b5e4221 */ /* 0x000fc60000010000 */
[----:B------:R-:W-:Y:S01]  /*2a80*/  @P4 FFMA.FTZ R88, R89, UR30, R12 ;  /* 0x0000001e59584c23 */ /* 0x000fe2000801000c */
[----:B------:R-:W-:Y:S01]  /*2a90*/  @P4 FFMA.FTZ R90, R94, UR30, R13 ;  /* 0x0000001e5e5a4c23 */ /* 0x000fe2000801000d */
[----:B------:R-:W-:Y:S02]  /*2aa0*/  @P2 HADD2.F32 R94, -RZ, R118.H0_H0 ;  /* 0x20000076ff5e2230 */ /* 0x000fe40000004100 */
[----:B--2---:R-:W-:Y:S01]  /*2ab0*/  @P2 FMUL.FTZ R89, R88, UR8 ;  /* 0x0000000858592c20 */ /* 0x004fe20008410000 */
[----:B------:R-:W1:Y:S03]  /*2ac0*/  @UP3 LDCU UR8, c[0x0][0x40c] ;  /* 0x00008180ff0837ac */ /* 0x000e660008000800 */
[-C--:B------:R-:W-:Y:S01]  /*2ad0*/  @P2 FFMA.FTZ R24, R91, R89.reuse, R24 ;  /* 0x000000595b182223 */ /* 0x080fe20000010018 */
[----:B------:R-:W-:Y:S01]  /*2ae0*/  @P4 FFMA.FTZ R91, R9, UR7, R92 ;  /* 0x00000007095b4c23 */ /* 0x000fe2000801005c */
[----:B------:R-:W-:-:S03]  /*2af0*/  @P2 FMUL.FTZ R89, R64, R89 ;  /* 0x0000005940592220 */ /* 0x000fc60000410000 */
[----:B------:R-:W-:Y:S02]  /*2b00*/  @P4 FADD.FTZ R91, R98, -R91 ;  /* 0x8000005b625b4221 */ /* 0x000fe40000010000 */
[----:B------:R-:W-:Y:S02]  /*2b10*/  @P2 F2FP.F16.F32.PACK_AB R88, RZ, R89 ;  /* 0x00000059ff58223e */ /* 0x000fe400000000ff */
[----:B------:R-:W-:Y:S01]  /*2b20*/  MOV R89, R14 ;  /* 0x0000000e00597202 */ /* 0x000fe20000000f00 */
[----:B------:R-:W-:Y:S01]  /*2b30*/  @P4 FFMA.FTZ R89, R91, UR30, R14 ;  /* 0x0000001e5b594c23 */ /* 0x000fe2000801000e */
[----:B------:R-:W-:Y:S01]  /*2b40*/  @P2 PRMT R3, R88, 0x7610, R3 ;  /* 0x0000761058032816 */ /* 0x000fe20000000003 */
[----:B------:R-:W-:Y:S02]  /*2b50*/  @P2 HADD2.F32 R91, -RZ, R117.H1_H1 ;  /* 0x30000075ff5b2230 */ /* 0x000fe40000004100 */
[----:B0-----:R-:W-:Y:S01]  /*2b60*/  @P2 FMUL.FTZ R89, R89, UR9 ;  /* 0x0000000959592c20 */ /* 0x001fe20008410000 */
[----:B-1----:R-:W-:-:S03]  /*2b70*/  @P2 FMUL.FTZ R88, R90, UR8 ;  /* 0x000000085a582c20 */ /* 0x002fc60008410000 */
[-C--:B------:R-:W-:Y:S01]  /*2b80*/  @P2 FMUL.FTZ R90, R66, R89.reuse ;  /* 0x00000059425a2220 */ /* 0x080fe20000410000 */
[-C--:B------:R-:W-:Y:S01]  /*2b90*/  @P2 FFMA.FTZ R25, R94, R88.reuse, R25 ;  /* 0x000000585e192223 */ /* 0x080fe20000010019 */
[----:B------:R-:W-:Y:S01]  /*2ba0*/  @P2 FMUL.FTZ R88, R65, R88 ;  /* 0x0000005841582220 */ /* 0x000fe20000410000 */
[----:B------:R-:W-:Y:S02]  /*2bb0*/  @P2 FFMA.FTZ R26, R91, R89, R26 ;  /* 0x000000595b1a2223 */ /* 0x000fe4000001001a */
[----:B------:R-:W-:Y:S02]  /*2bc0*/  @P2 F2FP.F16.F32.PACK_AB R90, RZ, R90 ;  /* 0x0000005aff5a223e */ /* 0x000fe400000000ff */
        /* <DEDUP_REMOVED lines=15> */
.L_x_4991:
        /* <DEDUP_REMOVED lines=32> */
.L_x_4995:
        /* <DEDUP_REMOVED lines=12> */
.L_x_4996:
        /* <DEDUP_REMOVED lines=12> */
.L_x_4997:
        /* <DEDUP_REMOVED lines=9> */
.L_x_4994:
        /* <DEDUP_REMOVED lines=12> */
.L_x_4998:
        /* <DEDUP_REMOVED lines=12> */
.L_x_4999:
        /* <DEDUP_REMOVED lines=12> */
.L_x_5000:
        /* <DEDUP_REMOVED lines=12> */
.L_x_4993:
        /* <DEDUP_REMOVED lines=12> */
.L_x_5001:
[----:B------:R-:W-:Y:S02]  /*3490*/  IADD3 R114, PT, PT, R114, 0x80, RZ ;  /* 0x0000008072727810 */ /* 0x000fe40007ffe0ff */
[----:B------:R-:W-:-:S07]  /*34a0*/  IADD3 R93, PT, PT, R93, 0x80, RZ ;  /* 0x000000805d5d7810 */ /* 0x000fce0007ffe0ff */
.L_x_4989:
[----:B------:R-:W-:Y:S05]  /*34b0*/  BSYNC.RECONVERGENT B0 ;  /* 0x0000000000007941 */ /* 0x000fea0003800200 */
.L_x_4988:
        /* <DEDUP_REMOVED lines=13> */
.L_x_5004:
        /* <DEDUP_REMOVED lines=8> */
[----:B-1----:R-:W-:Y:S01]  /*3610*/  @P2 HADD2.F32 R90, -RZ, R118.H0_H0 ;  /* 0x20000076ff5a2230 */ /* 0x002fe20000004100 */
[----:B------:R-:W-:Y:S01]  /*3620*/  MOV R86, R82 ;  /* 0x0000005200567202 */ /* 0x000fe20000000f00 */
[----:B------:R-:W0:Y:S01]  /*3630*/  @UP3 LDCU UR9, c[0x0][0x40c] ;  /* 0x00008180ff0937ac */ /* 0x000e220008000800 */
[----:B------:R-:W-:Y:S01]  /*3640*/  MOV R85, R81 ;  /* 0x0000005100557202 */ /* 0x000fe20000000f00 */
        /* <DEDUP_REMOVED lines=13> */
[----:B------:R-:W-:-:S02]  /*3720*/  @P2 HADD2.F32 R91, -RZ, R117.H0_H0 ;  /* 0x20000075ff5b2230 */ /* 0x000fc40000004100 */
[----:B------:R-:W-:Y:S01]  /*3730*/  @P5 FFMA.FTZ R85, R88, UR30, R81 ;  /* 0x0000001e58555c23 */ /* 0x000fe20008010051 */
[----:B--2---:R-:W-:-:S03]  /*3740*/  @P2 FMUL.FTZ R89, R84, UR8 ;  /* 0x0000000854592c20 */ /* 0x004fc60008410000 */
[----:B0-----:R-:W-:Y:S01]  /*3750*/  @P2 FMUL.FTZ R88, R85, UR9 ;  /* 0x0000000955582c20 */ /* 0x001fe20008410000 */
[-C--:B------:R-:W-:Y:S01]  /*3760*/  @P2 FFMA.FTZ R20, R91, R89.reuse, R20 ;  /* 0x000000595b142223 */ /* 0x080fe20000010014 */
[----:B-1----:R-:W-:Y:S01]  /*3770*/  @P2 FMUL.FTZ R91, R86, UR10 ;  /* 0x0000000a565b2c20 */ /* 0x002fe20008410000 */
[----:B------:R-:W-:Y:S01]  /*3780*/  @P2 FMUL.FTZ R89, R56, R89 ;  /* 0x0000005938592220 */ /* 0x000fe20000410000 */
[-C--:B------:R-:W-:Y:S01]  /*3790*/  @P2 FFMA.FTZ R21, R90, R88.reuse, R21 ;  /* 0x000000585a152223 */ /* 0x080fe20000010015 */
[----:B------:R-:W-:Y:S01]  /*37a0*/  @P2 FMUL.FTZ R88, R57, R88 ;  /* 0x0000005839582220 */ /* 0x000fe20000410000 */
[----:B------:R-:W-:Y:S02]  /*37b0*/  @P2 FMUL.FTZ R90, R58, R91 ;  /* 0x0000005b3a5a2220 */ /* 0x000fe40000410000 */
[----:B------:R-:W-:Y:S01]  /*37c0*/  @P2 F2FP.F16.F32.PACK_AB R92, RZ, R89 ;  /* 0x00000059ff5c223e */ /* 0x000fe200000000ff */
[----:B------:R-:W-:Y:S01]  /*37d0*/  @P2 HADD2.F32 R89, -RZ, R117.H1_H1 ;  /* 0x30000075ff592230 */ /* 0x000fe20000004100 */
[----:B------:R-:W-:-:S02]  /*37e0*/  @P2 F2FP.F16.F32.PACK_AB R88, RZ, R88 ;  /* 0x00000058ff58223e */ /* 0x000fc400000000ff */
[----:B------:R-:W-:Y:S02]  /*37f0*/  @P2 F2FP.F16.F32.PACK_AB R90, RZ, R90 ;  /* 0x0000005aff5a223e */ /* 0x000fe400000000ff */
[----:B------:R-:W-:Y:S01]  /*3800*/  @P2 PRMT R3, R92, 0x7610, R3 ;  /* 0x000076105c032816 */ /* 0x000fe20000000003 */
[----:B------:R-:W-:Y:S01]  /*3810*/  @P2 FFMA.FTZ R22, R89, R91, R22 ;  /* 0x0000005b59162223 */ /* 0x000fe20000010016 */
        /* <DEDUP_REMOVED lines=10> */
.L_x_5006:
        /* <DEDUP_REMOVED lines=46> */
.L_x_5005:
        /* <DEDUP_REMOVED lines=29> */
.L_x_5009:
        /* <DEDUP_REMOVED lines=12> */
.L_x_5010:
        /* <DEDUP_REMOVED lines=12> */
.L_x_5011:
[----:B------:R-:W-:Y:S02]  /*3ef0*/  FSEL R87, R87, RZ, P2 ;  /* 0x000000ff57577208 */ /* 0x000fe40001000000 */
[----:B------:R-:W-:Y:S02]  /*3f00*/  FSEL R86, R86, RZ, P2 ;  /* 0x000000ff56567208 */ /* 0x000fe40001000000 */
[----:B------:R-:W-:Y:S02]  /*3f10*/  FSEL R85, R85, RZ, P2 ;  /* 0x000000ff55557208 */ /* 0x000fe40001000000 */
        /* <DEDUP_REMOVED lines=9> */
.L_x_5008:
[----:B------:R-:W0:Y:S01]  /*3fb0*/  @UP3 LDCU UR8, c[0x0][0x40c] ;  /* 0x00008180ff0837ac */ /* 0x000e220008000800 */
[----:B------:R-:W-:Y:S01]  /*3fc0*/  FFMA.FTZ R88, R106, UR7, R92 ;  /* 0x000000076a587c23 */ /* 0x000fe2000801005c */
[----:B------:R-:W-:Y:S01]  /*3fd0*/  ISETP.LT.AND P5, PT, RZ, UR31, PT ;  /* 0x0000001fff007c0c */ /* 0x000fe2000bfa1270 */
[----:B------:R-:W-:Y:S02]  /*3fe0*/  @P2 HADD2.F32 R90, -RZ, R118.H1_H1 ;  /* 0x30000076ff5a2230 */ /* 0x000fe40000004100 */
[----:B------:R-:W-:-:S04]  /*3ff0*/  FADD.FTZ R88, R107, -R88 ;  /* 0x800000586b587221 */ /* 0x000fc80000010000 */
[----:B------:R-:W-:-:S05]  /*4000*/  FMUL.FTZ R88, R88, UR30 ;  /* 0x0000001e58587c20 */ /* 0x000fca0008410000 */
[----:B------:R-:W-:-:S05]  /*4010*/  FSEL R88, R88, RZ, P5 ;  /* 0x000000ff58587208 */ /* 0x000fca0002800000 */
[----:B0-----:R-:W-:-:S04]  /*4020*/  @P2 FMUL.FTZ R88, R88, UR8 ;  /* 0x0000000858582c20 */ /* 0x001fc80008410000 */
[----:B-----5:R-:W-:-:S05]  /*4030*/  @P2 FMUL.FTZ R89, R59, R88 ;  /* 0x000000583b592220 */ /* 0x020fca0000410000 */
[----:B------:R-:W-:Y:S01]  /*4040*/  @P2 F2FP.F16.F32.PACK_AB R89, RZ, R89 ;  /* 0x00000059ff59223e */ /* 0x000fe200000000ff */
        /* <DEDUP_REMOVED lines=8> */
[----:B------:R-:W-:Y:S01]  /*40d0*/  F2FP.F16.F32.PACK_AB R94, RZ, R91 ;  /* 0x0000005bff5e723e */ /* 0x000fe200000000ff */
[----:B------:R-:W-:-:S05]  /*40e0*/  HADD2.F32 R91, -RZ, R117.H0_H0 ;  /* 0x20000075ff5b7230 */ /* 0x000fca0000004100 */
[----:B------:R-:W-:Y:S01]  /*40f0*/  FFMA.FTZ R20, R91, R3, R20 ;  /* 0x000000035b147223 */ /* 0x000fe20000010014 */
[----:B------:R-:W-:-:S07]  /*4100*/  PRMT R3, R94, 0x7610, R3 ;  /* 0x000076105e037816 */ /* 0x000fce0000000003 */
.L_x_5012:
        /* <DEDUP_REMOVED lines=12> */
.L_x_5013:
        /* <DEDUP_REMOVED lines=9> */
[----:B------:R-:W-:-:S05]  /*4260*/  HADD2.F32 R91, -RZ, R117.H1_H1 ;  /* 0x30000075ff5b7230 */ /* 0x000fca0000004100 */
[----:B------:R-:W-:Y:S01]  /*4270*/  FFMA.FTZ R22, R91, R5, R22 ;  /* 0x000000055b167223 */ /* 0x000fe20000010016 */
[----:B------:R-:W-:-:S07]  /*4280*/  PRMT R5, R92, 0x7610, R5 ;  /* 0x000076105c057816 */ /* 0x000fce0000000005 */
.L_x_5014:
[----:B------:R-:W-:Y:S01]  /*4290*/  @P2 FFMA.FTZ R23, R90, R88, R23 ;  /* 0x000000585a172223 */ /* 0x000fe20000010017 */
[----:B------:R-:W-:-:S07]  /*42a0*/  @P2 PRMT R6, R89, 0x7610, R6 ;  /* 0x0000761059062816 */ /* 0x000fce0000000006 */
.L_x_5007:
        /* <DEDUP_REMOVED lines=12> */
.L_x_5003:
[----:B------:R-:W-:Y:S05]  /*4370*/  BSYNC.RECONVERGENT B0 ;  /* 0x0000000000007941 */ /* 0x000fea0003800200 */
.L_x_5002:
[----:B------:R-:W-:Y:S02]  /*4380*/  UIADD3 UR26, UPT, UPT, UR26, UR24, URZ ;  /* 0x000000181a1a7290 */ /* 0x000fe4000fffe0ff */
[----:B------:R-:W-:Y:S02]  /*4390*/  UPLOP3.LUT UP1, UPT, UPT, UPT, UP1, 0x40, 0x4 ;  /* 0x000000000004789c */ /* 0x000fe40003f2e810 */
[----:B------:R-:W-:-:S09]  /*43a0*/  UISETP.GE.AND UP0, UPT, UR26, UR25, UPT ;  /* 0x000000191a00728c */ /* 0x000fd2000bf06270 */
[----:B------:R-:W-:Y:S05]  /*43b0*/  BRA.U !UP0, `(.L_x_5015) ;  /* 0xffffffc108607547 */ /* 0x000fea000b83ffff */
.L_x_4964:
        /* <DEDUP_REMOVED lines=16> */
.L_x_5017:
[----:B------:R-:W-:Y:S05]  /*44c0*/  BSYNC.RECONVERGENT B0 ;  /* 0x0000000000007941 */ /* 0x000fea0003800200 */
.L_x_5016:
        /* <DEDUP_REMOVED lines=12> */
.L_x_5019:
[----:B------:R-:W-:Y:S05]  /*4590*/  BSYNC.RECONVERGENT B0 ;  /* 0x0000000000007941 */ /* 0x000fea0003800200 */
.L_x_5018:
        /* <DEDUP_REMOVED lines=11> */
.L_x_5020:
        /* <DEDUP_REMOVED lines=11> */
.L_x_6798:


//--------------------- .text._ZN10layer_norm13ln_bwd_kernelINS_13Kernel_traitsIf6__halffS2_fjLj1536ELj1ELj1ELj4ELj8ENS_18Kernel_traits_baseILj1536EfS2_fS2_fjLj128EEEEELb0ELb1ELb1ELb1EEEvNS_9BwdParamsE --------------------------
	.section	.text._ZN10layer_norm13ln_bwd_kernelINS_13Kernel_traitsIf6__halffS2_fjLj1536ELj1ELj1ELj4ELj8ENS_18Kernel_traits_baseILj1536EfS2_fS2_fjLj128EEEEELb0ELb1ELb1ELb1EEEvNS_9BwdParamsE,"ax",@progbits
	.align	128
        .global         _ZN10layer_norm13ln_bwd_kernelINS_13Kernel_traitsIf6__halffS2_fjLj1536ELj1ELj1ELj4ELj8ENS_18Kernel_traits_baseILj1536EfS2_fS2_fjLj128EEEEELb0ELb1ELb1ELb1EEEvNS_9BwdParamsE
        .type           _ZN10layer_norm13ln_bwd_kernelINS_13Kernel_traitsIf6__halffS2_fjLj1536ELj1ELj1ELj4ELj8ENS_18Kernel_traits_baseILj1536EfS2_fS2_fjLj128EEEEELb0ELb1ELb1ELb1EEEvNS_9BwdParamsE,@function
        .size           _ZN10layer_norm13ln_bwd_kernelINS_13Kernel_traitsIf6__halffS2_fjLj1536ELj1ELj1ELj4ELj8ENS_18Kernel_traits_baseILj1536EfS2_fS2_fjLj128EEEEELb0ELb1ELb1ELb1EEEvNS_9BwdParamsE,(.L_x_6799 - _ZN10layer_norm13ln_bwd_kernelINS_13Kernel_traitsIf6__halffS2_fjLj1536ELj1ELj1ELj4ELj8ENS_18Kernel_traits_baseILj1536EfS2_fS2_fjLj128EEEEELb0ELb1ELb1ELb1EEEvNS_9BwdParamsE)
        .other          _ZN10layer_norm13ln_bwd_kernelINS_13Kernel_traitsIf6__halffS2_fjLj1536ELj1ELj1ELj4ELj8ENS_18Kernel_traits_baseILj1536EfS2_fS2_fjLj128EEEEELb0ELb1ELb1ELb1EEEvNS_9BwdParamsE,@"STO_CUDA_ENTRY STV_DEFAULT"
_ZN10layer_norm13ln_bwd_kernelINS_13Kernel_traitsIf6__halffS2_fjLj1536ELj1ELj1ELj4ELj8ENS_18Kernel_traits_baseILj1536EfS2_fS2_fjLj128EEEEELb0ELb1ELb1ELb1EEEvNS_9BwdParamsE:
.text._ZN10layer_norm13ln_bwd_kernelINS_13Kernel_traitsIf6__halffS2_fjLj1536ELj1ELj1ELj4ELj8ENS_18Kernel_traits_baseILj1536EfS2_fS2_fjLj128EEEEELb0ELb1ELb1ELb1EEEvNS_9BwdParamsE:
        /* <DEDUP_REMOVED lines=47> */
.L_x_5061:
        /* <DEDUP_REMOVED lines=12> */
[----:B------:R-:W-:Y:S02]  /*03b0*/  MOV R0, RZ ;  /* 0x000000ff00007202 */ /* 0x000fe40000000f00 */
[----:B------:R-:W-:Y:S02]  /*03c0*/  MOV R94, RZ ;  /* 0x000000ff005e7202 */ /* 0x000fe40000000f00 */
        /* <DEDUP_REMOVED lines=30> */
[----:B------:R-:W2:Y:S02]  /*05b0*/  LDG.E.128 R4, desc[UR18][R4.64] ;  /* 0x0000001204047981 */ /* 0x000ea4000c1e1d00 */
[--C-:B------:R-:W-:Y:S01]  /*05c0*/  IMAD.WIDE.U32 R92, R93, 0x8, R2.reuse ;  /* 0x000000085d5c7825 */ /* 0x100fe200078e0002 */
[----:B------:R-:W-:Y:S01]  /*05d0*/  IADD3 R97, PT, PT, R96, 0x80, RZ ;  /* 0x0000008060617810 */ /* 0x000fe20007ffe0ff */
[----:B------:R-:W4:Y:S02]  /*05e0*/  LDG.E.64 R94, desc[UR18][R94.64] ;  /* 0x000000125e5e7981 */ /* 0x000f24000c1e1b00 */
[----:B------:R-:W-:Y:S02]  /*05f0*/  IMAD.WIDE.U32 R2, R89, 0x8, R2 ;  /* 0x0000000859027825 */ /* 0x000fe400078e0002 */
[----:B------:R-:W2:Y:S02]  /*0600*/  LDG.E.64 R92, desc[UR18][R92.64] ;  /* 0x000000125c5c7981 */ /* 0x000ea4000c1e1b00 */
[----:B------:R-:W-:-:S02]  /*0610*/  IMAD.WIDE.U32 R88, R107, 0x10, R8 ;  /* 0x000000106b587825 */ /* 0x000fc400078e0008 */
[----:B------:R-:W2:Y:S02]  /*0620*/  LDG.E.64 R2, desc[UR18][R2.64] ;  /* 0x0000001202027981 */ /* 0x000ea4000c1e1b00 */
[----:B0-----:R-:W-:Y:S02]  /*0630*/  IMAD.WIDE.U32 R10, R97, 0x10, R8 ;  /* 0x00000010610a7825 */ /* 0x001fe400078e0008 */
        /* <DEDUP_REMOVED lines=14> */
[----:B------:R1:W5:Y:S01]  /*0720*/  @P0 LDG.E.128 R12, desc[UR18][R106.64] ;  /* 0x000000126a0c0981 */ /* 0x000362000c1e1d00 */
[----:B---3--:R-:W-:Y:S02]  /*0730*/  FSEL R101, R0, RZ, !P1 ;  /* 0x000000ff00657208 */ /* 0x008fe40004800000 */
[----:B----4-:R-:W-:-:S03]  /*0740*/  MOV R97, R94 ;  /* 0x0000005e00617202 */ /* 0x010fc60000000f00 */
[C---:B--2---:R-:W-:Y:S01]  /*0750*/  FADD.FTZ R4, -R101.reuse, R4 ;  /* 0x0000000465047221 */ /* 0x044fe20000010100 */
[----:B------:R-:W-:Y:S01]  /*0760*/  SHF.R.U64 R96, R94, 0x10, R95 ;  /* 0x000000105e607819 */ /* 0x000fe2000000125f */
[C---:B------:R-:W-:Y:S01]  /*0770*/  FADD.FTZ R98, -R101.reuse, R6 ;  /* 0x0000000665627221 */ /* 0x040fe20000010100 */
[C---:B------:R-:W-:Y:S01]  /*0780*/  FADD.FTZ R99, -R101.reuse, R7 ;  /* 0x0000000765637221 */ /* 0x040fe20000010100 */
[----:B------:R-:W-:Y:S01]  /*0790*/  MOV R0, R92 ;  /* 0x0000005c00007202 */ /* 0x000fe20000000f00 */
[C---:B------:R-:W-:Y:S01]  /*07a0*/  FADD.FTZ R5, -R101.reuse, R5 ;  /* 0x0000000565057221 */ /* 0x040fe20000010100 */
[----:B------:R-:W-:Y:S02]  /*07b0*/  MOV R6, R95 ;  /* 0x0000005f00067202 */ /* 0x000fe40000000f00 */
[----:B------:R-:W-:Y:S01]  /*07c0*/  SHF.R.U32.HI R7, RZ, 0x10, R95 ;  /* 0x00000010ff077819 */ /* 0x000fe2000001165f */
[C---:B0-----:R-:W-:Y:S01]  /*07d0*/  FADD.FTZ R105, -R101.reuse, R89 ;  /* 0x0000005965697221 */ /* 0x041fe20000010100 */
[----:B------:R-:W-:Y:S01]  /*07e0*/  HADD2.F32 R89, -RZ, R97.H0_H0 ;  /* 0x20000061ff597230 */ /* 0x000fe20000004100 */
[----:B------:R-:W-:Y:S01]  /*07f0*/  SHF.R.U64 R92, R92, 0x10, R93 ;  /* 0x000000105c5c7819 */ /* 0x000fe2000000125d */
[----:B------:R-:W-:Y:S01]  /*0800*/  FADD.FTZ R104, -R101, R88 ;  /* 0x0000005865687221 */ /* 0x000fe20000010100 */
[----:B------:R-:W-:-:S02]  /*0810*/  MOV R94, R93 ;  /* 0x0000005d005e7202 */ /* 0x000fc40000000f00 */
[----:B-1----:R-:W-:Y:S01]  /*0820*/  SHF.R.U32.HI R102, RZ, 0x10, R93 ;  /* 0x00000010ff667819 */ /* 0x002fe2000001165d */
[----:B------:R-:W-:Y:S01]  /*0830*/  HADD2.F32 R88, -RZ, R96.H0_H0 ;  /* 0x20000060ff587230 */ /* 0x000fe20000004100 */
[--C-:B------:R-:W-:Y:S02]  /*0840*/  SHF.R.U64 R95, R2, 0x10, R3.reuse ;  /* 0x00000010025f7819 */ /* 0x100fe40000001203 */
[----:B------:R-:W-:Y:S02]  /*0850*/  MOV R93, R3 ;  /* 0x00000003005d7202 */ /* 0x000fe40000000f00 */
[----:B------:R-:W-:Y:S01]  /*0860*/  SHF.R.U32.HI R100, RZ, 0x10, R3 ;  /* 0x00000010ff647819 */ /* 0x000fe20000011603 */
[----:B------:R-:W-:Y:S01]  /*0870*/  FMUL.FTZ R3, R4, UR30 ;  /* 0x0000001e04037c20 */ /* 0x000fe20008410000 */
[----:B------:R-:W-:Y:S01]  /*0880*/  MOV R103, R2 ;  /* 0x0000000200677202 */ /* 0x000fe20000000f00 */
[C---:B------:R-:W-:Y:S01]  /*0890*/  FADD.FTZ R9, -R101.reuse, R9 ;  /* 0x0000000965097221 */ /* 0x040fe20000010100 */
[----:B-----5:R-:W-:Y:S01]  /*08a0*/  FMUL.FTZ R96, R44, R89 ;  /* 0x000000592c607220 */ /* 0x020fe20000410000 */
[C---:B------:R-:W-:Y:S01]  /*08b0*/  FADD.FTZ R10, -R101.reuse, R10 ;  /* 0x0000000a650a7221 */ /* 0x040fe20000010100 */
[C---:B------:R-:W-:Y:S01]  /*08c0*/  FADD.FTZ R8, -R101.reuse, R8 ;  /* 0x0000000865087221 */ /* 0x040fe20000010100 */
[C---:B------:R-:W-:Y:S01]  /*08d0*/  FADD.FTZ R11, -R101.reuse, R11 ;  /* 0x0000000b650b7221 */ /* 0x040fe20000010100 */
[C---:B------:R-:W-:Y:S01]  /*08e0*/  FADD.FTZ R106, -R101.reuse, R90 ;  /* 0x0000005a656a7221 */ /* 0x040fe20000010100 */
[----:B------:R-:W-:Y:S01]  /*08f0*/  FADD.FTZ R91, -R101, R91 ;  /* 0x0000005b655b7221 */ /* 0x000fe20000010100 */
[----:B------:R-:W-:Y:S01]  /*0900*/  FMUL.FTZ R2, R5, UR30 ;  /* 0x0000001e05027c20 */ /* 0x000fe20008410000 */
[----:B------:R-:W-:Y:S01]  /*0910*/  FMUL.FTZ R4, R99, UR30 ;  /* 0x0000001e63047c20 */ /* 0x000fe20008410000 */
[----:B------:R-:W-:-:S02]  /*0920*/  HADD2.F32 R101, -RZ, R6.H0_H0 ;  /* 0x20000006ff657230 */ /* 0x000fc40000004100 */
[----:B------:R-:W-:Y:S01]  /*0930*/  FFMA.FTZ R48, R3, R89, R48 ;  /* 0x0000005903307223 */ /* 0x000fe20000010030 */
[----:B------:R-:W-:Y:S01]  /*0940*/  FADD.FTZ R60, R60, R89 ;  /* 0x000000593c3c7221 */ /* 0x000fe20000010000 */
[----:B------:R-:W-:Y:S02]  /*0950*/  HADD2.F32 R107, -RZ, R94.H0_H0 ;  /* 0x2000005eff6b7230 */ /* 0x000fe40000004100 */
[----:B------:R-:W-:Y:S01]  /*0960*/  FMUL.FTZ R6, R9, UR30 ;  /* 0x0000001e09067c20 */ /* 0x000fe20008410000 */
[----:B------:R-:W-:Y:S01]  /*0970*/  FMUL.FTZ R99, R45, R88 ;  /* 0x000000582d637220 */ /* 0x000fe20000410000 */
[----:B------:R-:W-:Y:S02]  /*0980*/  HADD2.F32 R89, -RZ, R103.H0_H0 ;  /* 0x20000067ff597230 */ /* 0x000fe40000004100 */
[----:B------:R-:W-:Y:S01]  /*0990*/  FADD.FTZ R94, RZ, R96 ;  /* 0x00000060ff5e7221 */ /* 0x000fe20000010000 */
[----:B------:R-:W-:Y:S01]  /*09a0*/  FMUL.FTZ R9, R10, UR30 ;  /* 0x0000001e0a097c20 */ /* 0x000fe20008410000 */
[----:B------:R-:W-:Y:S01]  /*09b0*/  FFMA.FTZ R103, R3, R96, RZ ;  /* 0x0000006003677223 */ /* 0x000fe200000100ff */
[----:B------:R-:W-:Y:S01]  /*09c0*/  FMUL.FTZ R10, R105, UR30 ;  /* 0x0000001e690a7c20 */ /* 0x000fe20008410000 */
[----:B------:R-:W-:Y:S01]  /*09d0*/  FFMA.FTZ R49, R2, R88, R49 ;  /* 0x0000005802317223 */ /* 0x000fe20000010031 */
[----:B------:R-:W-:Y:S01]  /*09e0*/  FADD.FTZ R61, R61, R88 ;  /* 0x000000583d3d7221 */ /* 0x000fe20000010000 */
[----:B------:R-:W-:-:S02]  /*09f0*/  HADD2.F32 R92, -RZ, R92.H0_H0 ;  /* 0x2000005cff5c7230 */ /* 0x000fc40000004100 */
[----:B------:R-:W-:Y:S01]  /*0a00*/  FMUL.FTZ R5, R98, UR30 ;  /* 0x0000001e62057c20 */ /* 0x000fe20008410000 */
[----:B------:R-:W-:Y:S02]  /*0a10*/  HADD2.F32 R90, -RZ, R7.H0_H0 ;  /* 0x20000007ff5a7230 */ /* 0x000fe40000004100 */
[----:B------:R-:W-:Y:S01]  /*0a20*/  FMUL.FTZ R7, R8, UR30 ;  /* 0x0000001e08077c20 */ /* 0x000fe20008410000 */
[----:B------:R-:W-:Y:S02]  /*0a30*/  HADD2.F32 R105, -RZ, R0.H0_H0 ;  /* 0x20000000ff697230 */ /* 0x000fe40000004100 */
[----:B------:R-:W-:Y:S01]  /*0a40*/  FMUL.FTZ R98, R46, R101 ;  /* 0x000000652e627220 */ /* 0x000fe20000410000 */
[----:B------:R-:W-:Y:S02]  /*0a50*/  HADD2.F32 R88, -RZ, R95.H0_H0 ;  /* 0x2000005fff587230 */ /* 0x000fe40000004100 */
[----:B------:R-:W-:Y:S01]  /*0a60*/  FADD.FTZ R95, R99, R94 ;  /* 0x0000005e635f7221 */ /* 0x000fe20000010000 */
[----:B------:R-:W-:Y:S01]  /*0a70*/  FFMA.FTZ R94, R2, R99, R103 ;  /* 0x00000063025e7223 */ /* 0x000fe20000010067 */
[----:B------:R-:W-:Y:S01]  /*0a80*/  FFMA.FTZ R50, R5, R101, R50 ;  /* 0x0000006505327223 */ /* 0x000fe20000010032 */
[----:B------:R-:W-:Y:S01]  /*0a90*/  FADD.FTZ R62, R62, R101 ;  /* 0x000000653e3e7221 */ /* 0x000fe20000010000 */
[----:B------:R-:W-:-:S02]  /*0aa0*/  HADD2.F32 R0, -RZ, R100.H0_H0 ;  /* 0x20000064ff007230 */ /* 0x000fc40000004100 */
[----:B------:R-:W-:Y:S01]  /*0ab0*/  FADD.FTZ R65, R65, R92 ;  /* 0x0000005c41417221 */ /* 0x000fe20000010000 */
[-C--:B------:R-:W-:Y:S01]  /*0ac0*/  FFMA.FTZ R53, R6, R92.reuse, R53 ;  /* 0x0000005c06357223 */ /* 0x080fe20000010035 */
[----:B------:R-:W-:Y:S01]  /*0ad0*/  FMUL.FTZ R103, R41, R92 ;  /* 0x0000005c29677220 */ /* 0x000fe20000410000 */
[----:B------:R-:W-:Y:S01]  /*0ae0*/  FMUL.FTZ R101, R47, R90 ;  /* 0x0000005a2f657220 */ /* 0x000fe20000410000 */
[----:B------:R-:W-:Y:S01]  /*0af0*/  FADD.FTZ R64, R64, R105 ;  /* 0x0000006940407221 */ /* 0x000fe20000010000 */
[-C--:B------:R-:W-:Y:S01]  /*0b00*/  FFMA.FTZ R52, R7, R105.reuse, R52 ;  /* 0x0000006907347223 */ /* 0x080fe20000010034 */
[----:B------:R-:W-:Y:S01]  /*0b10*/  FMUL.FTZ R100, R40, R105 ;  /* 0x0000006928647220 */ /* 0x000fe20000410000 */
[----:B------:R-:W-:Y:S01]  /*0b20*/  FADD.FTZ R92, R98, R95 ;  /* 0x0000005f625c7221 */ /* 0x000fe20000010000 */
[----:B------:R-:W-:-:S03]  /*0b30*/  FFMA.FTZ R105, R5, R98, R94 ;  /* 0x0000006205697223 */ /* 0x000fc6000001005e */
[----:B------:R-:W-:Y:S01]  /*0b40*/  FADD.FTZ R95, R101, R92 ;  /* 0x0000005c655f7221 */ /* 0x000fe20000010000 */
[C---:B------:R-:W-:Y:S01]  /*0b50*/  FFMA.FTZ R94, R4.reuse, R101, R105 ;  /* 0x00000065045e7223 */ /* 0x040fe20000010069 */
[----:B------:R-:W-:Y:S01]  /*0b60*/  FFMA.FTZ R51, R4, R90, R51 ;  /* 0x0000005a04337223 */ /* 0x000fe20000010033 */
[----:B------:R-:W-:Y:S01]  /*0b70*/  FADD.FTZ R63, R63, R90 ;  /* 0x0000005a3f3f7221 */ /* 0x000fe20000010000 */
        /* <DEDUP_REMOVED lines=41> */
.L_x_5022:
        /* <DEDUP_REMOVED lines=18> */
.L_x_5023:
        /* <DEDUP_REMOVED lines=32> */
.L_x_5025:
[----:B------:R-:W-:Y:S05]  /*1130*/  BSYNC.RECONVERGENT B0 ;  /* 0x0000000000007941 */ /* 0x000fea0003800200 */
.L_x_5024:
        /* <DEDUP_REMOVED lines=65> */
.L_x_5028:
        /* <DEDUP_REMOVED lines=12> */
.L_x_5029:
        /* <DEDUP_REMOVED lines=12> */
.L_x_5030:
        /* <DEDUP_REMOVED lines=13> */
.L_x_5027:
        /* <DEDUP_REMOVED lines=28> */
.L_x_5032:
        /* <DEDUP_REMOVED lines=12> */
.L_x_5033:
        /* <DEDUP_REMOVED lines=12> */
.L_x_5034:
        /* <DEDUP_REMOVED lines=9> */
.L_x_5026:
[----:B------:R-:W-:-:S04]  /*1b70*/  UISETP.NE.U32.AND UP0, UPT, UR6, URZ, UPT ;  /* 0x000000ff0600728c */ /* 0x000fc8000bf05070 */
[----:B------:R-:W-:-:S09]  /*1b80*/  UISETP.NE.AND.EX UP0, UPT, UR7, URZ, UPT, UP0 ;  /* 0x000000ff0700728c */ /* 0x000fd2000bf05300 */
[----:B------:R-:W-:Y:S05]  /*1b90*/  BRA.U UP0, `(.L_x_5035) ;  /* 0x0000000100b87547 */ /* 0x000fea000b800000 */
[----:B------:R-:W-:Y:S01]  /*1ba0*/  PLOP3.LUT P1, PT, PT, PT, UP2, 0x80, 0x8 ;  /* 0x000000000008781c */ /* 0x000fe20003f2f028 */
[----:B------:R-:W0:Y:S01]  /*1bb0*/  @UP3 LDCU UR9, c[0x0][0x40c] ;  /* 0x00008180ff0937ac */ /* 0x000e220008000800 */
[----:B-----5:R-:W-:Y:S01]  /*1bc0*/  MOV R88, R20 ;  /* 0x0000001400587202 */ /* 0x020fe20000000f00 */
[----:B------:R-:W-:Y:S01]  /*1bd0*/  @P2 HADD2.F32 R93, -RZ, R116.H0_H0 ;  /* 0x20000074ff5d2230 */ /* 0x000fe20000004100 */
[----:B------:R-:W-:Y:S01]  /*1be0*/  MOV R91, R22 ;  /* 0x00000016005b7202 */ /* 0x000fe20000000f00 */
[----:B------:R-:W1:Y:S01]  /*1bf0*/  @UP3 LDCU UR10, c[0x0][0x40c] ;  /* 0x00008180ff0a37ac */ /* 0x000e620008000800 */
[----:B------:R-:W2:Y:S07]  /*1c00*/  @UP3 LDCU UR16, c[0x0][0x40c] ;  /* 0x00008180ff1037ac */ /* 0x000eae0008000800 */
        /* <DEDUP_REMOVED lines=12> */
[----:B------:R-:W-:Y:S02]  /*1cd0*/  @P2 HADD2.F32 R90, -RZ, R118.H1_H1 ;  /* 0x30000076ff5a2230 */ /* 0x000fe40000004100 */
[----:B--2---:R-:W-:Y:S01]  /*1ce0*/  @P2 FMUL.FTZ R91, R91, UR16 ;  /* 0x000000105b5b2c20 */ /* 0x004fe20008410000 */
[-C--:B------:R-:W-:Y:S01]  /*1cf0*/  @P2 FFMA.FTZ R80, R93, R89.reuse, R80 ;  /* 0x000000595d502223 */ /* 0x080fe20000010050 */
[----:B------:R-:W-:Y:S01]  /*1d00*/  @P2 FMUL.FTZ R89, R24, R89 ;  /* 0x0000005918592220 */ /* 0x000fe20000410000 */
[-C--:B------:R-:W-:Y:S01]  /*1d10*/  @P2 FFMA.FTZ R81, R90, R88.reuse, R81 ;  /* 0x000000585a512223 */ /* 0x080fe20000010051 */
[----:B------:R-:W-:Y:S01]  /*1d20*/  @P2 FMUL.FTZ R88, R25, R88 ;  /* 0x0000005819582220 */ /* 0x000fe20000410000 */
[----:B------:R-:W-:-:S02]  /*1d30*/  @P2 FMUL.FTZ R90, R26, R91 ;  /* 0x0000005b1a5a2220 */ /* 0x000fc40000410000 */
[----:B------:R-:W-:Y:S01]  /*1d40*/  @P2 F2FP.F16.F32.PACK_AB R93, RZ, R89 ;  /* 0x00000059ff5d223e */ /* 0x000fe200000000ff */
[----:B------:R-:W-:Y:S01]  /*1d50*/  @P2 HADD2.F32 R89, -RZ, R118.H0_H0 ;  /* 0x20000076ff592230 */ /* 0x000fe20000004100 */
[----:B------:R-:W-:Y:S02]  /*1d60*/  @P2 F2FP.F16.F32.PACK_AB R88, RZ, R88 ;  /* 0x00000058ff58223e */ /* 0x000fe400000000ff */
[----:B------:R-:W-:Y:S02]  /*1d70*/  @P2 F2FP.F16.F32.PACK_AB R90, RZ, R90 ;  /* 0x0000005aff5a223e */ /* 0x000fe400000000ff */
[----:B------:R-:W-:Y:S01]  /*1d80*/  @P2 FFMA.FTZ R82, R89, R91, R82 ;  /* 0x0000005b59522223 */ /* 0x000fe20000010052 */
        /* <DEDUP_REMOVED lines=15> */
.L_x_5035:
[----:B------:R-:W-:Y:S01]  /*1e80*/  PLOP3.LUT P1, PT, PT, PT, UP2, 0x80, 0x8 ;  /* 0x000000000008781c */ /* 0x000fe20003f2f028 */
[----:B------:R-:W0:Y:S01]  /*1e90*/  @UP3 LDCU UR9, c[0x0][0x40c] ;  /* 0x00008180ff0937ac */ /* 0x000e220008000800 */
[----:B-----5:R-:W-:Y:S01]  /*1ea0*/  MOV R84, R20 ;  /* 0x0000001400547202 */ /* 0x020fe20000000f00 */
[----:B------:R-:W-:Y:S01]  /*1eb0*/  @P2 HADD2.F32 R90, -RZ, R118.H1_H1 ;  /* 0x30000076ff5a2230 */ /* 0x000fe20000004100 */
        /* <DEDUP_REMOVED lines=12> */
[----:B------:R-:W-:-:S02]  /*1f80*/  @P2 HADD2.F32 R91, -RZ, R116.H0_H0 ;  /* 0x20000074ff5b2230 */ /* 0x000fc40000004100 */
[----:B------:R-:W-:Y:S01]  /*1f90*/  @P1 FFMA.FTZ R87, R86, UR30, R23 ;  /* 0x0000001e56571c23 */ /* 0x000fe20008010017 */
[----:B------:R-:W-:Y:S01]  /*1fa0*/  MOV R86, R22 ;  /* 0x0000001600567202 */ /* 0x000fe20000000f00 */
[----:B0-----:R-:W-:Y:S01]  /*1fb0*/  @P2 FMUL.FTZ R89, R84, UR9 ;  /* 0x0000000954592c20 */ /* 0x001fe20008410000 */
[----:B------:R-:W0:Y:S01]  /*1fc0*/  @UP3 LDCU UR9, c[0x0][0x40c] ;  /* 0x00008180ff0937ac */ /* 0x000e220008000800 */
[----:B------:R-:W-:Y:S02]  /*1fd0*/  @P1 FFMA.FTZ R86, R93, UR30, R22 ;  /* 0x0000001e5d561c23 */ /* 0x000fe40008010016 */
[-C--:B------:R-:W-:Y:S01]  /*1fe0*/  @P2 FMUL.FTZ R85, R24, R89.reuse ;  /* 0x0000005918552220 */ /* 0x080fe20000410000 */
[----:B------:R-:W-:Y:S01]  /*1ff0*/  @P2 FFMA.FTZ R80, R91, R89, R80 ;  /* 0x000000595b502223 */ /* 0x000fe20000010050 */
[----:B------:R-:W-:Y:S02]  /*2000*/  @P2 HADD2.F32 R91, -RZ, R118.H0_H0 ;  /* 0x20000076ff5b2230 */ /* 0x000fe40000004100 */
[----:B-1----:R-:W-:Y:S01]  /*2010*/  @P2 FMUL.FTZ R89, R86, UR10 ;  /* 0x0000000a56592c20 */ /* 0x002fe20008410000 */
[----:B------:R-:W-:-:S03]  /*2020*/  @P2 F2FP.F16.F32.PACK_AB R85, RZ, R85 ;  /* 0x00000055ff55223e */ /* 0x000fc600000000ff */
[-C--:B------:R-:W-:Y:S01]  /*2030*/  @P2 FFMA.FTZ R82, R91, R89.reuse, R82 ;  /* 0x000000595b522223 */ /* 0x080fe20000010052 */
[----:B------:R-:W-:Y:S01]  /*2040*/  @P2 FMUL.FTZ R89, R26, R89 ;  /* 0x000000591a592220 */ /* 0x000fe20000410000 */
[----:B------:R-:W-:Y:S02]  /*2050*/  @P2 PRMT R112, R85, 0x7610, R112 ;  /* 0x0000761055702816 */ /* 0x000fe40000000070 */
[----:B------:R-:W-:Y:S01]  /*2060*/  MOV R85, R21 ;  /* 0x0000001500557202 */ /* 0x000fe20000000f00 */
[----:B------:R-:W-:Y:S01]  /*2070*/  @P1 FFMA.FTZ R85, R88, UR30, R21 ;  /* 0x0000001e58551c23 */ /* 0x000fe20008010015 */
[----:B------:R-:W-:-:S03]  /*2080*/  @P2 F2FP.F16.F32.PACK_AB R89, RZ, R89 ;  /* 0x00000059ff59223e */ /* 0x000fc600000000ff */
[----:B0-----:R-:W-:Y:S01]  /*2090*/  @P2 FMUL.FTZ R88, R85, UR9 ;  /* 0x0000000955582c20 */ /* 0x001fe20008410000 */
[----:B------:R-:W-:-:S03]  /*20a0*/  @P2 PRMT R114, R89, 0x7610, R114 ;  /* 0x0000761059722816 */ /* 0x000fc60000000072 */
[-C--:B------:R-:W-:Y:S01]  /*20b0*/  @P2 FFMA.FTZ R81, R90, R88.reuse, R81 ;  /* 0x000000585a512223 */ /* 0x080fe20000010051 */
[----:B--2---:R-:W-:Y:S01]  /*20c0*/  @P2 FMUL.FTZ R90, R87, UR16 ;  /* 0x00000010575a2c20 */ /* 0x004fe20008410000 */
[----:B------:R-:W-:-:S03]  /*20d0*/  @P2 FMUL.FTZ R88, R25, R88 ;  /* 0x0000005819582220 */ /* 0x000fc60000410000 */
[----:B------:R-:W-:Y:S02]  /*20e0*/  @P2 FMUL.FTZ R91, R27, R90 ;  /* 0x0000005a1b5b2220 */ /* 0x000fe40000410000 */
[----:B------:R-:W-:Y:S01]  /*20f0*/  @P2 F2FP.F16.F32.PACK_AB R93, RZ, R88 ;  /* 0x00000058ff5d223e */ /* 0x000fe200000000ff */
[----:B------:R-:W-:Y:S02]  /*2100*/  @P2 HADD2.F32 R88, -RZ, R116.H1_H1 ;  /* 0x30000074ff582230 */ /* 0x000fe40000004100 */
[----:B------:R-:W-:Y:S02]  /*2110*/  @P2 F2FP.F16.F32.PACK_AB R91, RZ, R91 ;  /* 0x0000005bff5b223e */ /* 0x000fe400000000ff */
[----:B------:R-:W-:Y:S01]  /*2120*/  @P2 PRMT R113, R93, 0x7610, R113 ;  /* 0x000076105d712816 */ /* 0x000fe20000000071 */
[----:B------:R-:W-:Y:S01]  /*2130*/  @P2 FFMA.FTZ R83, R88, R90, R83 ;  /* 0x0000005a58532223 */ /* 0x000fe20000010053 */
[----:B------:R-:W-:-:S07]  /*2140*/  @P2 PRMT R115, R91, 0x7610, R115 ;  /* 0x000076105b732816 */ /* 0x000fce0000000073 */
.L_x_5031:
        /* <DEDUP_REMOVED lines=14> */
.L_x_5036:
        /* <DEDUP_REMOVED lines=9> */
.L_x_5037:
[----:B------:R-:W-:Y:S05]  /*22c0*/  @!P0 BRA `(.L_x_5038) ;  /* 0x0000000400748947 */ /* 0x000fea0003800000 */
[----:B------:R-:W-:Y:S05]  /*22d0*/  @!P1 BRA `(.L_x_5039) ;  /* 0x0000000000b89947 */ /* 0x000fea0003800000 */
[----:B------:R-:W-:Y:S01]  /*22e0*/  PLOP3.LUT P3, PT, PT, PT, UP2, 0x80, 0x8 ;  /* 0x000000000008781c */ /* 0x000fe20003f6f028 */
[----:B------:R-:W2:Y:S01]  /*22f0*/  @UP3 LDCU UR9, c[0x0][0x40c] ;  /* 0x00008180ff0937ac */ /* 0x000ea20008000800 */
[----:B0----5:R-:W-:Y:S01]  /*2300*/  MOV R87, R19 ;  /* 0x0000001300577202 */ /* 0x021fe20000000f00 */
[----:B-1----:R-:W-:Y:S01]  /*2310*/  @P2 HADD2.F32 R90, -RZ, R118.H1_H1 ;  /* 0x30000076ff5a2230 */ /* 0x002fe20000004100 */
        /* <DEDUP_REMOVED lines=27> */
[----:B------:R-:W-:Y:S01]  /*24d0*/  @P2 HADD2.F32 R89, -RZ, R118.H0_H0 ;  /* 0x20000076ff592230 */ /* 0x000fe20000004100 */
        /* <DEDUP_REMOVED lines=14> */
.L_x_5039:
[----:B------:R-:W-:Y:S01]  /*25c0*/  PLOP3.LUT P3, PT, PT, PT, UP2, 0x80, 0x8 ;  /* 0x000000000008781c */ /* 0x000fe20003f6f028 */
[----:B------:R-:W2:Y:S01]  /*25d0*/  @UP3 LDCU UR9, c[0x0][0x40c] ;  /* 0x00008180ff0937ac */ /* 0x000ea20008000800 */
[----:B01---5:R-:W-:Y:S01]  /*25e0*/  MOV R88, R16 ;  /* 0x0000001000587202 */ /* 0x023fe20000000f00 */
[----:B------:R-:W-:Y:S01]  /*25f0*/  @P2 HADD2.F32 R93, -RZ, R116.H0_H0 ;  /* 0x20000074ff5d2230 */ /* 0x000fe20000004100 */
[----:B------:R-:W-:Y:S01]  /*2600*/  MOV R91, R18 ;  /* 0x00000012005b7202 */ /* 0x000fe20000000f00 */
[----:B------:R-:W0:Y:S01]  /*2610*/  @UP3 LDCU UR10, c[0x0][0x40c] ;  /* 0x00008180ff0a37ac */ /* 0x000e220008000800 */
[----:B------:R-:W1:Y:S07]  /*2620*/  @UP3 LDCU UR16, c[0x0][0x40c] ;  /* 0x00008180ff1037ac */ /* 0x000e6e0008000800 */
        /* <DEDUP_REMOVED lines=12> */
[----:B------:R-:W-:Y:S02]  /*26f0*/  @P2 HADD2.F32 R90, -RZ, R118.H1_H1 ;  /* 0x30000076ff5a2230 */ /* 0x000fe40000004100 */
[----:B-1----:R-:W-:Y:S01]  /*2700*/  @P2 FMUL.FTZ R91, R91, UR16 ;  /* 0x000000105b5b2c20 */ /* 0x002fe20008410000 */
        /* <DEDUP_REMOVED lines=25> */
.L_x_5038:
        /* <DEDUP_REMOVED lines=29> */
.L_x_5042:
        /* <DEDUP_REMOVED lines=12> */
.L_x_5043:
        /* <DEDUP_REMOVED lines=12> */
.L_x_5044:
        /* <DEDUP_REMOVED lines=9> */
.L_x_5041:
        /* <DEDUP_REMOVED lines=12> */
.L_x_5045:
        /* <DEDUP_REMOVED lines=12> */
.L_x_5046:
        /* <DEDUP_REMOVED lines=12> */
.L_x_5047:
        /* <DEDUP_REMOVED lines=12> */
.L_x_5040:
        /* <DEDUP_REMOVED lines=15> */
.L_x_5048:
        /* <DEDUP_REMOVED lines=8> */
.L_x_5049:
[----:B------:R-:W-:Y:S05]  /*30f0*/  @!P0 BRA `(.L_x_5050) ;  /* 0x0000000400788947 */ /* 0x000fea0003800000 */
[----:B------:R-:W-:Y:S05]  /*3100*/  @!P1 BRA `(.L_x_5051) ;  /* 0x0000000000bc9947 */ /* 0x000fea0003800000 */
[----:B------:R-:W-:Y:S01]  /*3110*/  PLOP3.LUT P0, PT, PT, PT, UP2, 0x80, 0x8 ;  /* 0x000000000008781c */ /* 0x000fe20003f0f028 */
[----:B------:R-:W2:Y:S01]  /*3120*/  @UP3 LDCU UR9, c[0x0][0x40c] ;  /* 0x00008180ff0937ac */ /* 0x000ea20008000800 */
[----:B0----5:R-:W-:Y:S01]  /*3130*/  MOV R84, R12 ;  /* 0x0000000c00547202 */ /* 0x021fe20000000f00 */
[----:B------:R-:W-:Y:S01]  /*3140*/  @P2 HADD2.F32 R95, -RZ, R116.H0_H0 ;  /* 0x20000074ff5f2230 */ /* 0x000fe20000004100 */
[----:B------:R-:W-:Y:S01]  /*3150*/  MOV R85, R13 ;  /* 0x0000000d00557202 */ /* 0x000fe20000000f00 */
[----:B------:R-:W0:Y:S01]  /*3160*/  @UP3 LDCU UR10, c[0x0][0x40c] ;  /* 0x00008180ff0a37ac */ /* 0x000e220008000800 */
[----:B-1----:R-:W-:Y:S01]  /*3170*/  MOV R91, R15 ;  /* 0x0000000f005b7202 */ /* 0x002fe20000000f00 */
        /* <DEDUP_REMOVED lines=11> */
[----:B------:R-:W-:Y:S01]  /*3230*/  MOV R86, R14 ;  /* 0x0000000e00567202 */ /* 0x000fe20000000f00 */
[----:B------:R-:W-:Y:S01]  /*3240*/  @P0 FFMA.FTZ R86, R89, UR30, R14 ;  /* 0x0000001e59560c23 */ /* 0x000fe2000801000e */
[----:B--2---:R-:W-:Y:S01]  /*3250*/  @P2 FMUL.FTZ R87, R84, UR9 ;  /* 0x0000000954572c20 */ /* 0x004fe20008410000 */
[----:B0-----:R-:W-:Y:S01]  /*3260*/  @P2 FMUL.FTZ R90, R85, UR10 ;  /* 0x0000000a555a2c20 */ /* 0x001fe20008410000 */
[----:B------:R-:W-:Y:S01]  /*3270*/  @P0 FFMA.FTZ R91, R94, UR30, R15 ;  /* 0x0000001e5e5b0c23 */ /* 0x000fe2000801000f */
[----:B-1----:R-:W-:Y:S01]  /*3280*/  @P2 FMUL.FTZ R89, R86, UR16 ;  /* 0x0000001056592c20 */ /* 0x002fe20008410000 */
[-C--:B------:R-:W-:Y:S01]  /*3290*/  @P2 FMUL.FTZ R88, R32, R87.reuse ;  /* 0x0000005720582220 */ /* 0x080fe20000410000 */
[----:B------:R-:W-:Y:S01]  /*32a0*/  @P2 FFMA.FTZ R72, R95, R87, R72 ;  /* 0x000000575f482223 */ /* 0x000fe20000010048 */
[----:B------:R-:W-:-:S03]  /*32b0*/  @P2 FMUL.FTZ R87, R33, R90 ;  /* 0x0000005a21572220 */ /* 0x000fc60000410000 */
[----:B------:R-:W-:Y:S01]  /*32c0*/  @P2 F2FP.F16.F32.PACK_AB R94, RZ, R88 ;  /* 0x00000058ff5e223e */ /* 0x000fe200000000ff */
[----:B------:R-:W-:-:S03]  /*32d0*/  @P2 FMUL.FTZ R88, R34, R89 ;  /* 0x0000005922582220 */ /* 0x000fc60000410000 */
[----:B------:R-:W-:Y:S02]  /*32e0*/  @P2 PRMT R112, R94, 0x7610, R112 ;  /* 0x000076105e702816 */ /* 0x000fe40000000070 */
[----:B------:R-:W-:Y:S01]  /*32f0*/  @P2 F2FP.F16.F32.PACK_AB R94, RZ, R87 ;  /* 0x00000057ff5e223e */ /* 0x000fe200000000ff */
[--C-:B------:R-:W-:Y:S01]  /*3300*/  @P2 HADD2.F32 R87, -RZ, R118.reuse.H0_H0 ;  /* 0x20000076ff572230 */ /* 0x100fe20000004100 */
[----:B------:R-:W-:Y:S01]  /*3310*/  @P2 F2FP.F16.F32.PACK_AB R95, RZ, R88 ;  /* 0x00000058ff5f223e */ /* 0x000fe200000000ff */
[----:B------:R-:W-:Y:S01]  /*3320*/  @P2 HADD2.F32 R88, -RZ, R118.H1_H1 ;  /* 0x30000076ff582230 */ /* 0x000fe20000004100 */
[----:B------:R-:W-:Y:S02]  /*3330*/  @P2 PRMT R113, R94, 0x7610, R113 ;  /* 0x000076105e712816 */ /* 0x000fe40000000071 */
[----:B------:R-:W-:Y:S01]  /*3340*/  @P2 FFMA.FTZ R74, R87, R89, R74 ;  /* 0x00000059574a2223 */ /* 0x000fe2000001004a */
[----:B------:R-:W-:Y:S01]  /*3350*/  @P2 PRMT R114, R95, 0x7610, R114 ;  /* 0x000076105f722816 */ /* 0x000fe20000000072 */
[----:B------:R-:W-:Y:S01]  /*3360*/  @P2 FFMA.FTZ R73, R88, R90, R73 ;  /* 0x0000005a58492223 */ /* 0x000fe20000010049 */
[----:B------:R-:W-:Y:S01]  /*3370*/  MOV R87, R91 ;  /* 0x0000005b00577202 */ /* 0x000fe20000000f00 */
        /* <DEDUP_REMOVED lines=8> */
.L_x_5051:
        /* <DEDUP_REMOVED lines=46> */
.L_x_5050:
        /* <DEDUP_REMOVED lines=26> */
.L_x_5054:
        /* <DEDUP_REMOVED lines=12> */
.L_x_5055:
        /* <DEDUP_REMOVED lines=12> */
.L_x_5056:
        /* <DEDUP_REMOVED lines=12> */
.L_x_5053:
[----:B------:R-:W2:Y:S01]  /*3ac0*/  @UP3 LDCU UR9, c[0x0][0x40c] ;  /* 0x00008180ff0937ac */ /* 0x000ea20008000800 */
[----:B01----:R-:W-:Y:S01]  /*3ad0*/  FFMA.FTZ R88, R110, UR11, R94 ;  /* 0x0000000b6e587c23 */ /* 0x003fe2000801005e */
[----:B------:R-:W-:Y:S01]  /*3ae0*/  ISETP.LT.AND P0, PT, RZ, UR32, PT ;  /* 0x00000020ff007c0c */ /* 0x000fe2000bf01270 */
[----:B------:R-:W-:Y:S02]  /*3af0*/  @P2 HADD2.F32 R90, -RZ, R116.H1_H1 ;  /* 0x30000074ff5a2230 */ /* 0x000fe40000004100 */
[----:B------:R-:W-:-:S04]  /*3b00*/  FADD.FTZ R88, R111, -R88 ;  /* 0x800000586f587221 */ /* 0x000fc80000010000 */
[----:B------:R-:W-:-:S05]  /*3b10*/  FMUL.FTZ R88, R88, UR30 ;  /* 0x0000001e58587c20 */ /* 0x000fca0008410000 */
[----:B------:R-:W-:-:S05]  /*3b20*/  FSEL R88, R88, RZ, P0 ;  /* 0x000000ff58587208 */ /* 0x000fca0000000000 */
[----:B--2---:R-:W-:-:S04]  /*3b30*/  @P2 FMUL.FTZ R88, R88, UR9 ;  /* 0x0000000958582c20 */ /* 0x004fc80008410000 */
        /* <DEDUP_REMOVED lines=12> */
[----:B------:R-:W-:-:S07]  /*3c00*/  FFMA.FTZ R72, R95, R91, R72 ;  /* 0x0000005b5f487223 */ /* 0x000fce0000010048 */
.L_x_5057:
        /* <DEDUP_REMOVED lines=12> */
.L_x_5058:
        /* <DEDUP_REMOVED lines=12> */
.L_x_5059:
[----:B------:R-:W-:Y:S01]  /*3d90*/  @P2 FFMA.FTZ R75, R90, R88, R75 ;  /* 0x000000585a4b2223 */ /* 0x000fe2000001004b */
[----:B------:R-:W-:-:S07]  /*3da0*/  @P2 PRMT R115, R89, 0x7610, R115 ;  /* 0x0000761059732816 */ /* 0x000fce0000000073 */
.L_x_5052:
        /* <DEDUP_REMOVED lines=13> */
.L_x_5060:
[----:B------:R-:W-:Y:S02]  /*3e80*/  UIADD3 UR8, UPT, UPT, UR8, UR24, URZ ;  /* 0x0000001808087290 */ /* 0x000fe4000fffe0ff */
[----:B------:R-:W-:Y:S02]  /*3e90*/  UPLOP3.LUT UP1, UPT, UPT, UPT, UP1, 0x40, 0x4 ;  /* 0x000000000004789c */ /* 0x000fe40003f2e810 */
[----:B------:R-:W-:-:S09]  /*3ea0*/  UISETP.GE.AND UP0, UPT, UR8, UR25, UPT ;  /* 0x000000190800728c */ /* 0x000fd2000bf06270 */
[----:B------:R-:W-:Y:S05]  /*3eb0*/  BRA.U !UP0, `(.L_x_5061) ;  /* 0xffffffc5080c7547 */ /* 0x000fea000b83ffff */
.L_x_5021:
        /* <DEDUP_REMOVED lines=20> */
.L_x_5062:
        /* <DEDUP_REMOVED lines=16> */
.L_x_6799:


//--------------------- .text._ZN10layer_norm13ln_bwd_kernelINS_13Kernel_traitsIf6__halffS2_fjLj1536ELj1ELj1ELj4ELj8ENS_18Kernel_traits_baseILj1536EfS2_fS2_fjLj128EEEEELb1ELb0ELb0ELb0EEEvNS_9BwdParamsE --------------------------
	.section	.text._ZN10layer_norm13ln_bwd_kernelINS_13Kernel_traitsIf6__halffS2_fjLj1536ELj1ELj1ELj4ELj8ENS_18Kernel_traits_baseILj1536EfS2_fS2_fjLj128EEEEELb1ELb0ELb0ELb0EEEvNS_9BwdParamsE,"ax",@progbits
	.align	128
        .global         _ZN10layer_norm13ln_bwd_kernelINS_13Kernel_traitsIf6__halffS2_fjLj1536ELj1ELj1ELj4ELj8ENS_18Kernel_traits_baseILj1536EfS2_fS2_fjLj128EEEEELb1ELb0ELb0ELb0EEEvNS_9BwdParamsE
        .type           _ZN10layer_norm13ln_bwd_kernelINS_13Kernel_traitsIf6__halffS2_fjLj1536ELj1ELj1ELj4ELj8ENS_18Kernel_traits_baseILj1536EfS2_fS2_fjLj128EEEEELb1ELb0ELb0ELb0EEEvNS_9BwdParamsE,@function
        .size           _ZN10layer_norm13ln_bwd_kernelINS_13Kernel_traitsIf6__halffS2_fjLj1536ELj1ELj1ELj4ELj8ENS_18Kernel_traits_baseILj1536EfS2_fS2_fjLj128EEEEELb1ELb0ELb0ELb0EEEvNS_9BwdParamsE,(.L_x_6800 - _ZN10layer_norm13ln_bwd_kernelINS_13Kernel_traitsIf6__halffS2_fjLj1536ELj1ELj1ELj4ELj8ENS_18Kernel_traits_baseILj1536EfS2_fS2_fjLj128EEEEELb1ELb0ELb0ELb0EEEvNS_9BwdParamsE)
        .other          _ZN10layer_norm13ln_bwd_kernelINS_13Kernel_traitsIf6__halffS2_fjLj1536ELj1ELj1ELj4ELj8ENS_18Kernel_traits_baseILj1536EfS2_fS2_fjLj128EEEEELb1ELb0ELb0ELb0EEEvNS_9BwdParamsE,@"STO_CUDA_ENTRY STV_DEFAULT"
_ZN10layer_norm13ln_bwd_kernelINS_13Kernel_traitsIf6__halffS2_fjLj1536ELj1ELj1ELj4ELj8ENS_18Kernel_traits_baseILj1536EfS2_fS2_fjLj128EEEEELb1ELb0ELb0ELb0EEEvNS_9BwdParamsE:
.text._ZN10layer_norm13ln_bwd_kernelINS_13Kernel_traitsIf6__halffS2_fjLj1536ELj1ELj1ELj4ELj8ENS_18Kernel_traits_baseILj1536EfS2_fS2_fjLj128EEEEELb1ELb0ELb0ELb0EEEvNS_9BwdParamsE:
        /* <DEDUP_REMOVED lines=66> */
.L_x_5091:
[----:B-1----:R-:W1:Y:S01]  /*0420*/  @UP0 LDCU.64 UR4, c[0x0][0x3e0] ;  /* 0x00007c00ff0407ac */ /* 0x002e620008000a00 */
[----:B------:R-:W-:Y:S01]  /*0430*/  PLOP3.LUT P0, PT, PT, PT, UP0, 0x80, 0x8 ;  /* 0x000000000008781c */ /* 0x000fe20003f0f008 */
[----:B0-----:R-:W-:Y:S02]  /*0440*/  UIMAD.WIDE UR10, UR6, 0x4, UR14 ;  /* 0x00000004060a78a5 */ /* 0x001fe4000f8e020e */
[----:B-1----:R-:W-:-:S04]  /*0450*/  @UP0 UIMAD.WIDE UR4, UR6, 0x2, UR4 ;  /* 0x00000002060408a5 */ /* 0x002fc8000f8e0204 */
[----:B--234-:R-:W-:Y:S02]  /*0460*/  MOV R60, UR10 ;  /* 0x0000000a003c7c02 */ /* 0x01cfe40008000f00 */
[----:B------:R-:W-:Y:S02]  /*0470*/  MOV R64, UR4 ;  /* 0x0000000400407c02 */ /* 0x000fe40008000f00 */
[----:B------:R-:W-:Y:S01]  /*0480*/  MOV R65, UR5 ;  /* 0x0000000500417c02 */ /* 0x000fe20008000f00 */
[----:B------:R-:W-:Y:S01]  /*0490*/  UIMAD.WIDE UR4, UR6, 0x4, UR12 ;  /* 0x00000004060478a5 */ /* 0x000fe2000f8e020c */
[----:B------:R-:W-:-:S03]  /*04a0*/  MOV R61, UR11 ;  /* 0x0000000b003d7c02 */ /* 0x000fc60008000f00 */
[----:B------:R0:W3:Y:S02]  /*04b0*/  @P0 LDG.E.U16 R64, desc[UR16][R64.64] ;  /* 0x0000001040400981 */ /* 0x0000e4000c1e1500 */
[----:B------:R-:W-:Y:S02]  /*04c0*/  MOV R62, UR4 ;  /* 0x00000004003e7c02 */ /* 0x000fe40008000f00 */
[----:B------:R-:W-:Y:S01]  /*04d0*/  MOV R63, UR5 ;  /* 0x00000005003f7c02 */ /* 0x000fe20008000f00 */
[----:B------:R-:W4:Y:S04]  /*04e0*/  LDG.E R60, desc[UR16][R60.64] ;  /* 0x000000103c3c7981 */ /* 0x000f28000c1e1900 */
[----:B------:R-:W4:Y:S01]  /*04f0*/  LDG.E R62, desc[UR16][R62.64] ;  /* 0x000000103e3e7981 */ /* 0x000f22000c1e1900 */
[----:B--2---:R-:W-:Y:S01]  /*0500*/  UIMAD UR4, UR6, UR8, URZ ;  /* 0x00000008060472a4 */ /* 0x004fe2000f8e02ff */
[----:B------:R-:W-:Y:S01]  /*0510*/  PLOP3.LUT P0, PT, PT, PT, UP0, 0x80, 0x8 ;  /* 0x000000000008781c */ /* 0x000fe20003f0f008 */
[----:B------:R-:W-:Y:S01]  /*0520*/  UMOV UR9, 0x3f800000 ;  /* 0x3f80000000097882 */ /* 0x000fe20000000000 */
[----:B------:R-:W-:Y:S01]  /*0530*/  PLOP3.LUT P1, PT, PT, PT, UP0, 0x80, 0x8 ;  /* 0x000000000008781c */ /* 0x000fe20003f2f008 */
[----:B------:R-:W-:Y:S01]  /*0540*/  USHF.R.S32.HI UR5, URZ, 0x1f, UR4 ;  /* 0x0000001fff057899 */ /* 0x000fe20008011404 */
[C---:B------:R-:W-:Y:S01]  /*0550*/  ISETP.GE.U32.AND P2, PT, R71.reuse, 0x80, PT ;  /* 0x000000804700780c */ /* 0x040fe20003f46070 */
[----:B------:R-:W-:Y:S01]  /*0560*/  BSSY.RECONVERGENT B0, `(.L_x_5064) ;  /* 0x0000042000007945 */ /* 0x000fe20003800200 */
[----:B------:R-:W-:Y:S01]  /*0570*/  ISETP.NE.AND P4, PT, RZ, UR18, PT ;  /* 0x00000012ff007c0c */ /* 0x000fe2000bf85270 */
[----:B------:R-:W-:Y:S01]  /*0580*/  ULEA.HI UR5, UR5, UR4, URZ, 0x2 ;  /* 0x0000000405057291 */ /* 0x000fe2000f8f10ff */
[----:B0-----:R-:W-:Y:S01]  /*0590*/  HFMA2 R65, -RZ, RZ, 0, 0 ;  /* 0x00000000ff417431 */ /* 0x001fe200000001ff */
[----:B------:R-:W-:-:S02]  /*05a0*/  ISETP.GE.U32.AND P3, PT, R71, 0x180, PT ;  /* 0x000001804700780c */ /* 0x000fc40003f66070 */
[----:B------:R-:W-:Y:S02]  /*05b0*/  MOV R66, RZ ;  /* 0x000000ff00427202 */ /* 0x000fe40000000f00 */
[----:B------:R-:W-:-:S04]  /*05c0*/  MOV R69, UR5 ;  /* 0x0000000500457c02 */ /* 0x000fc80008000f00 */
[----:B------:R-:W-:-:S04]  /*05d0*/  LEA.HI.SX32 R69, R69, R68, 0x1e ;  /* 0x0000004445457211 */ /* 0x000fc800078ff2ff */
[----:B------:R-:W-:Y:S01]  /*05e0*/  MOV R67, R69 ;  /* 0x0000004500437202 */ /* 0x000fe20000000f00 */
[----:B---3--:R-:W-:-:S05]  /*05f0*/  @P0 HADD2.F32 R64, -RZ, R64.H0_H0 ;  /* 0x20000040ff400230 */ /* 0x008fca0000004100 */
[----:B------:R-:W-:Y:S02]  /*0600*/  @P1 R2UR UR9, R64 ;  /* 0x00000000400912ca */ /* 0x000fe400000e0000 */
[----:B----4-:R-:W-:Y:S02]  /*0610*/  R2UR UR11, R60 ;  /* 0x000000003c0b72ca */ /* 0x010fe400000e0000 */
[----:B------:R-:W-:Y:S02]  /*0620*/  ISETP.GE.U32.AND P1, PT, R71, 0x100, PT ;  /* 0x000001004700780c */ /* 0x000fe40003f26070 */
[----:B------:R-:W-:Y:S01]  /*0630*/  FSEL R64, R62, RZ, !P4 ;  /* 0x000000ff3e407208 */ /* 0x000fe20006000000 */
[----:B------:R-:W-:Y:S10]  /*0640*/  @!P2 BRA `(.L_x_5065) ;  /* 0x0000000000cca947 */ /* 0x000ff40003800000 */
        /* <DEDUP_REMOVED lines=15> */
[----:B------:R-:W-:-:S03]  /*0740*/  SHF.R.U64 R86, R66, 0x10, R67 ;  /* 0x0000001042567819 */ /* 0x000fc60000001243 */
[----:B------:R-:W-:Y:S01]  /*0750*/  HADD2.F32 R65, -RZ, R65.H0_H0 ;  /* 0x20000041ff417230 */ /* 0x000fe20000004100 */
[----:B------:R-:W-:Y:S01]  /*0760*/  MOV R84, R67 ;  /* 0x0000004300547202 */ /* 0x000fe20000000f00 */
[C---:B----4-:R-:W-:Y:S01]  /*0770*/  FADD.FTZ R61, -R64.reuse, R61 ;  /* 0x0000003d403d7221 */ /* 0x050fe20000010100 */
[C---:B------:R-:W-:Y:S01]  /*0780*/  FADD.FTZ R89, -R64.reuse, R60 ;  /* 0x0000003c40597221 */ /* 0x040fe20000010100 */
[----:B------:R-:W-:Y:S02]  /*0790*/  HADD2.F32 R86, -RZ, R86.H0_H0 ;  /* 0x20000056ff567230 */ /* 0x000fe40000004100 */
[C---:B------:R-:W-:Y:S01]  /*07a0*/  FADD.FTZ R62, -R64.reuse, R62 ;  /* 0x0000003e403e7221 */ /* 0x040fe20000010100 */
[----:B------:R-:W-:Y:S01]  /*07b0*/  FADD.FTZ R63, -R64, R63 ;  /* 0x0000003f403f7221 */ /* 0x000fe20000010100 */
[----:B------:R-:W-:Y:S01]  /*07c0*/  FMUL.FTZ R88, R61, UR11 ;  /* 0x0000000b3d587c20 */ /* 0x000fe20008410000 */
[----:B------:R-:W-:Y:S01]  /*07d0*/  FMUL.FTZ R89, R89, UR11 ;  /* 0x0000000b59597c20 */ /* 0x000fe20008410000 */
[----:B-----5:R-:W-:Y:S01]  /*07e0*/  FMUL.FTZ R87, R52, R65 ;  /* 0x0000004134577220 */ /* 0x020fe20000410000 */
[----:B------:R-:W-:Y:S01]  /*07f0*/  SHF.R.U32.HI R66, RZ, 0x10, R67 ;  /* 0x00000010ff427819 */ /* 0x000fe20000011643 */
[----:B0-----:R-:W-:-:S02]  /*0800*/  HADD2.F32 R83, -RZ, R84.H0_H0 ;  /* 0x20000054ff537230 */ /* 0x001fc40000004100 */
[----:B------:R-:W-:Y:S01]  /*0810*/  FMUL.FTZ R85, R62, UR11 ;  /* 0x0000000b3e557c20 */ /* 0x000fe20008410000 */
[----:B------:R-:W-:Y:S01]  /*0820*/  FMUL.FTZ R84, R63, UR11 ;  /* 0x0000000b3f547c20 */ /* 0x000fe20008410000 */
[----:B------:R-:W-:Y:S01]  /*0830*/  FADD.FTZ R33, R33, R86 ;  /* 0x0000005621217221 */ /* 0x000fe20000010000 */
[-C--:B------:R-:W-:Y:S01]  /*0840*/  FFMA.FTZ R45, R88, R86.reuse, R45 ;  /* 0x00000056582d7223 */ /* 0x080fe2000001002d */
[----:B------:R-:W-:Y:S01]  /*0850*/  FMUL.FTZ R86, R53, R86 ;  /* 0x0000005635567220 */ /* 0x000fe20000410000 */
[----:B------:R-:W-:Y:S01]  /*0860*/  FADD.FTZ R61, RZ, R87 ;  /* 0x00000057ff3d7221 */ /* 0x000fe20000010000 */
[----:B------:R-:W-:Y:S01]  /*0870*/  FFMA.FTZ R63, R89, R87, RZ ;  /* 0x00000057593f7223 */ /* 0x000fe200000100ff */
        /* <DEDUP_REMOVED lines=16> */
.L_x_5065:
[----:B------:R-:W-:Y:S05]  /*0980*/  BSYNC.RECONVERGENT B0 ;  /* 0x0000000000007941 */ /* 0x000fea0003800200 */
.L_x_5064:
        /* <DEDUP_REMOVED lines=24> */
[----:B------:R-:W-:Y:S01]  /*0b10*/  FADD.FTZ R80, -R64, R63 ;  /* 0x0000003f40507221 */ /* 0x000fe20000010100 */
[----:B-1----:R-:W-:Y:S02]  /*0b20*/  HADD2.F32 R76, -RZ, R81.H0_H0 ;  /* 0x20000051ff4c7230 */ /* 0x002fe40000004100 */
[----:B------:R-:W-:Y:S01]  /*0b30*/  FMUL.FTZ R78, R73, UR11 ;  /* 0x0000000b494e7c20 */ /* 0x000fe20008410000 */
[----:B------:R-:W-:Y:S02]  /*0b40*/  HADD2.F32 R63, -RZ, R79.H0_H0 ;  /* 0x2000004fff3f7230 */ /* 0x000fe40000004100 */
        /* <DEDUP_REMOVED lines=10> */
[----:B------:R-:W-:-:S02]  /*0bf0*/  HADD2.F32 R72, -RZ, R72.H0_H0 ;  /* 0x20000048ff487230 */ /* 0x000fc40000004100 */
        /* <DEDUP_REMOVED lines=14> */
.L_x_5067:
[----:B------:R-:W-:Y:S05]  /*0ce0*/  BSYNC.RECONVERGENT B0 ;  /* 0x0000000000007941 */ /* 0x000fea0003800200 */
.L_x_5066:
        /* <DEDUP_REMOVED lines=24> */
[----:B------:R-:W-:-:S02]  /*0e70*/  HADD2.F32 R7, -RZ, R62.H0_H0 ;  /* 0x2000003eff077230 */ /* 0x000fc40000004100 */
[----:B------:R-:W-:Y:S01]  /*0e80*/  FMUL.FTZ R3, R3, UR11 ;  /* 0x0000000b03037c20 */ /* 0x000fe20008410000 */
[----:B------:R-:W-:Y:S02]  /*0e90*/  HADD2.F32 R6, -RZ, R80.H0_H0 ;  /* 0x20000050ff067230 */ /* 0x000fe40000004100 */
[-C--:B-----5:R-:W-:Y:S01]  /*0ea0*/  FMUL.FTZ R4, R48, R7.reuse ;  /* 0x0000000730047220 */ /* 0x0a0fe20000410000 */
[----:B------:R-:W-:Y:S02]  /*0eb0*/  HADD2.F32 R63, -RZ, R63.H0_H0 ;  /* 0x2000003fff3f7230 */ /* 0x000fe40000004100 */
[----:B------:R-:W-:Y:S01]  /*0ec0*/  FMUL.FTZ R2, R2, UR11 ;  /* 0x0000000b02027c20 */ /* 0x000fe20008410000 */
[----:B------:R-:W-:Y:S01]  /*0ed0*/  FADD.FTZ R24, R24, R7 ;  /* 0x0000000718187221 */ /* 0x000fe20000010000 */
[----:B------:R-:W-:Y:S01]  /*0ee0*/  FFMA.FTZ R36, R3, R7, R36 ;  /* 0x0000000703247223 */ /* 0x000fe20000010024 */
[----:B------:R-:W-:Y:S01]  /*0ef0*/  FMUL.FTZ R7, R49, R6 ;  /* 0x0000000631077220 */ /* 0x000fe20000410000 */
[----:B-1----:R-:W-:Y:S01]  /*0f00*/  FADD.FTZ R8, R65, R4 ;  /* 0x0000000441087221 */ /* 0x002fe20000010000 */
[----:B------:R-:W-:Y:S01]  /*0f10*/  FFMA.FTZ R9, R3, R4, R66 ;  /* 0x0000000403097223 */ /* 0x000fe20000010042 */
[----:B0-----:R-:W-:-:S02]  /*0f20*/  HADD2.F32 R60, -RZ, R67.H0_H0 ;  /* 0x20000043ff3c7230 */ /* 0x001fc40000004100 */
        /* <DEDUP_REMOVED lines=16> */
.L_x_5069:
[----:B------:R-:W-:Y:S05]  /*1030*/  BSYNC.RECONVERGENT B0 ;  /* 0x0000000000007941 */ /* 0x000fea0003800200 */
.L_x_5068:
        /* <DEDUP_REMOVED lines=87> */
[----:B------:R-:W-:Y:S02]  /*15b0*/  F2F.F16.F32 R62, R62 ;  /* 0x0000003e003e7304 */ /* 0x000fe40000200800 */
[----:B------:R-:W-:Y:S02]  /*15c0*/  FMUL.FTZ R63, R60, UR24 ;  /* 0x000000183c3f7c20 */ /* 0x000fe40008410000 */
[----:B------:R-:W0:Y:S03]  /*15d0*/  LDC.64 R60, c[0x0][0x468] ;  /* 0x00011a00ff3c7b82 */ /* 0x000e260000000a00 */
[----:B------:R-:W-:Y:S01]  /*15e0*/  FSEL R65, R63, RZ, P0 ;  /* 0x000000ff3f417208 */ /* 0x000fe20000000000 */
        /* <DEDUP_REMOVED lines=10> */
.L_x_5074:
[----:B------:R-:W-:Y:S05]  /*1690*/  BSYNC.RECONVERGENT B1 ;  /* 0x0000000000017941 */ /* 0x000fea0003800200 */
.L_x_5073:
        /* <DEDUP_REMOVED lines=42> */
.L_x_5076:
[----:B------:R-:W-:Y:S05]  /*1940*/  BSYNC.RECONVERGENT B1 ;  /* 0x0000000000017941 */ /* 0x000fea0003800200 */
.L_x_5075:
        /* <DEDUP_REMOVED lines=25> */
[----:B------:R0:W1:Y:S01]  /*1ae0*/  F2F.F16.F32 R62, R60 ;  /* 0x0000003c003e7304 */ /* 0x0000620000200800 */
[----:B------:R-:W-:Y:S01]  /*1af0*/  FSEL R67, R64, RZ, P0 ;  /* 0x000000ff40437208 */ /* 0x000fe20000000000 */
[----:B------:R-:W-:Y:S01]  /*1b00*/  FMUL.FTZ R63, R61, UR24 ;  /* 0x000000183d3f7c20 */ /* 0x000fe20008410000 */
[----:B------:R-:W-:-:S04]  /*1b10*/  LOP3.LUT P0, RZ, R0, 0xff, RZ, 0xc0, !PT ;  /* 0x000000ff00ff7812 */ /* 0x000fc8000780c0ff */
[----:B------:R-:W-:Y:S01]  /*1b20*/  FSEL R64, R63, RZ, P0 ;  /* 0x000000ff3f407208 */ /* 0x000fe20000000000 */
        /* <DEDUP_REMOVED lines=11> */
.L_x_5072:
        /* <DEDUP_REMOVED lines=26> */
[----:B------:R-:W0:Y:S01]  /*1d80*/  F2F.F16.F32 R65, R65 ;  /* 0x0000004100417304 */ /* 0x000e220000200800 */
[----:B------:R-:W-:Y:S01]  /*1d90*/  FSEL R80, R80, RZ, P0 ;  /* 0x000000ff50507208 */ /* 0x000fe20000000000 */
[----:B------:R1:W-:Y:S01]  /*1da0*/  STG.E.128 desc[UR16][R66.64], R60 ;  /* 0x0000003c42007986 */ /* 0x0003e2000c101d10 */
[----:B------:R-:W-:-:S04]  /*1db0*/  ISETP.GE.U32.AND P0, PT, R11, 0x1000000, PT ;  /* 0x010000000b00780c */ /* 0x000fc80003f06070 */
[----:B------:R-:W-:Y:S01]  /*1dc0*/  FSEL R81, R81, RZ, P0 ;  /* 0x000000ff51517208 */ /* 0x000fe20000000000 */
[----:B------:R-:W-:Y:S01]  /*1dd0*/  F2F.F16.F32 R80, R80 ;  /* 0x0000005000507304 */ /* 0x000fe20000200800 */
[----:B------:R-:W-:-:S07]  /*1de0*/  LOP3.LUT P0, RZ, R11, 0xff, RZ, 0xc0, !PT ;  /* 0x000000ff0bff7812 */ /* 0x000fce000780c0ff */
[----:B------:R-:W2:Y:S01]  /*1df0*/  F2F.F16.F32 R81, R81 ;  /* 0x0000005100517304 */ /* 0x000ea20000200800 */
[----:B-1----:R-:W-:Y:S01]  /*1e00*/  FMUL.FTZ R60, R60, UR9 ;  /* 0x000000093c3c7c20 */ /* 0x002fe20008410000 */
[----:B------:R-:W1:Y:S03]  /*1e10*/  LDC.64 R62, c[0x0][0x468] ;  /* 0x00011a00ff3e7b82 */ /* 0x000e660000000a00 */
[----:B------:R-:W-:-:S05]  /*1e20*/  FMUL.FTZ R60, R60, UR24 ;  /* 0x000000183c3c7c20 */ /* 0x000fca0008410000 */
[----:B------:R-:W-:Y:S01]  /*1e30*/  FSEL R66, R60, RZ, P0 ;  /* 0x000000ff3c427208 */ /* 0x000fe20000000000 */
[----:B0-----:R-:W-:Y:S01]  /*1e40*/  IMAD.WIDE.U32 R60, R65, 0x10000, RZ ;  /* 0x00010000413c7825 */ /* 0x001fe200078e00ff */
[----:B--2---:R-:W-:Y:S02]  /*1e50*/  PRMT R91, R80, 0x5410, R81 ;  /* 0x00005410505b7816 */ /* 0x004fe40000000051 */
[----:B------:R-:W0:Y:S02]  /*1e60*/  F2F.F16.F32 R67, R66 ;  /* 0x0000004200437304 */ /* 0x000e240000200800 */
[----:B------:R-:W-:Y:S01]  /*1e70*/  LOP3.LUT R61, R91, R61, RZ, 0xfc, !PT ;  /* 0x0000003d5b3d7212 */ /* 0x000fe200078efcff */
[C---:B-1----:R-:W-:Y:S01]  /*1e80*/  IMAD.WIDE.U32 R62, R69.reuse, 0x8, R62 ;  /* 0x00000008453e7825 */ /* 0x042fe200078e003e */
[----:B------:R-:W-:Y:S02]  /*1e90*/  IADD3 R69, PT, PT, R69, 0x80, RZ ;  /* 0x0000008045457810 */ /* 0x000fe40007ffe0ff */
[----:B0-----:R-:W-:-:S05]  /*1ea0*/  LOP3.LUT R60, R60, R67, RZ, 0xfc, !PT ;  /* 0x000000433c3c7212 */ /* 0x001fca00078efcff */
[----:B------:R0:W-:Y:S02]  /*1eb0*/  STG.E.64 desc[UR16][R62.64], R60 ;  /* 0x0000003c3e007986 */ /* 0x0001e4000c101b10 */
.L_x_5079:
[----:B------:R-:W-:Y:S05]  /*1ec0*/  BSYNC.RECONVERGENT B1 ;  /* 0x0000000000017941 */ /* 0x000fea0003800200 */
.L_x_5078:
        /* <DEDUP_REMOVED lines=45> */
.L_x_5081:
[----:B------:R-:W-:Y:S05]  /*21a0*/  BSYNC.RECONVERGENT B1 ;  /* 0x0000000000017941 */ /* 0x000fea0003800200 */
.L_x_5080:
        /* <DEDUP_REMOVED lines=26> */
[----:B------:R-:W1:Y:S01]  /*2350*/  F2F.F16.F32 R66, R66 ;  /* 0x0000004200427304 */ /* 0x000e620000200800 */
[----:B------:R-:W-:-:S04]  /*2360*/  ISETP.GE.U32.AND P0, PT, R0, 0x1000000, PT ;  /* 0x010000000000780c */ /* 0x000fc80003f06070 */
[----:B------:R-:W-:Y:S02]  /*2370*/  FSEL R80, R80, RZ, P0 ;  /* 0x000000ff50507208 */ /* 0x000fe40000000000 */
[----:B------:R-:W-:Y:S01]  /*2380*/  LOP3.LUT P0, RZ, R0, 0xff, RZ, 0xc0, !PT ;  /* 0x000000ff00ff7812 */ /* 0x000fe2000780c0ff */
[----:B0-----:R-:W-:Y:S01]  /*2390*/  FMUL.FTZ R60, R60, UR9 ;  /* 0x000000093c3c7c20 */ /* 0x001fe20008410000 */
[----:B------:R-:W0:Y:S01]  /*23a0*/  LDC.64 R62, c[0x0][0x468] ;  /* 0x00011a00ff3e7b82 */ /* 0x000e220000000a00 */
[----:B------:R-:W-:Y:S02]  /*23b0*/  F2F.F16.F32 R67, R67 ;  /* 0x0000004300437304 */ /* 0x000fe40000200800 */
[----:B------:R-:W-:-:S05]  /*23c0*/  FMUL.FTZ R60, R60, UR24 ;  /* 0x000000183c3c7c20 */ /* 0x000fca0008410000 */
[----:B------:R-:W-:Y:S01]  /*23d0*/  FSEL R64, R60, RZ, P0 ;  /* 0x000000ff3c407208 */ /* 0x000fe20000000000 */
[----:B------:R-:W2:Y:S01]  /*23e0*/  F2F.F16.F32 R80, R80 ;  /* 0x0000005000507304 */ /* 0x000ea20000200800 */
[----:B-1----:R-:W-:-:S07]  /*23f0*/  IMAD.WIDE.U32 R60, R66, 0x10000, RZ ;  /* 0x00010000423c7825 */ /* 0x002fce00078e00ff */
[----:B------:R-:W1:Y:S01]  /*2400*/  F2F.F16.F32 R65, R64 ;  /* 0x0000004000417304 */ /* 0x000e620000200800 */
[----:B--2---:R-:W-:Y:S01]  /*2410*/  PRMT R81, R67, 0x5410, R80 ;  /* 0x0000541043517816 */ /* 0x004fe20000000050 */
[----:B0-----:R-:W-:-:S03]  /*2420*/  IMAD.WIDE.U32 R62, R69, 0x8, R62 ;  /* 0x00000008453e7825 */ /* 0x001fc600078e003e */
[----:B------:R-:W-:Y:S02]  /*2430*/  LOP3.LUT R61, R81, R61, RZ, 0xfc, !PT ;  /* 0x0000003d513d7212 */ /* 0x000fe400078efcff */
[----:B-1----:R-:W-:-:S05]  /*2440*/  LOP3.LUT R60, R60, R65, RZ, 0xfc, !PT ;  /* 0x000000413c3c7212 */ /* 0x002fca00078efcff */
[----:B------:R2:W-:Y:S01]  /*2450*/  STG.E.64 desc[UR16][R62.64], R60 ;  /* 0x0000003c3e007986 */ /* 0x0005e2000c101b10 */
[----:B------:R-:W-:Y:S05]  /*2460*/  BRA `(.L_x_5077) ;  /* 0x0000001000287947 */ /* 0x000fea0003800000 */
.L_x_5071:
        /* <DEDUP_REMOVED lines=28> */
[----:B------:R-:W-:Y:S02]  /*2630*/  F2F.F16.F32 R62, R62 ;  /* 0x0000003e003e7304 */ /* 0x000fe40000200800 */
[----:B------:R-:W-:Y:S01]  /*2640*/  FMUL.FTZ R61, R61, UR24 ;  /* 0x000000183d3d7c20 */ /* 0x000fe20008410000 */
[----:B------:R-:W-:-:S04]  /*2650*/  FMUL.FTZ R60, R60, UR9 ;  /* 0x000000093c3c7c20 */ /* 0x000fc80008410000 */
[----:B------:R-:W-:Y:S01]  /*2660*/  FSEL R66, R61, RZ, P0 ;  /* 0x000000ff3d427208 */ /* 0x000fe20000000000 */
[----:B------:R-:W-:Y:S01]  /*2670*/  FMUL.FTZ R63, R60, UR24 ;  /* 0x000000183c3f7c20 */ /* 0x000fe20008410000 */
[----:B------:R-:W-:Y:S01]  /*2680*/  LOP3.LUT P0, RZ, R11, 0xff, RZ, 0xc0, !PT ;  /* 0x000000ff0bff7812 */ /* 0x000fe2000780c0ff */
[----:B------:R-:W0:Y:S01]  /*2690*/  LDC.64 R60, c[0x0][0x468] ;  /* 0x00011a00ff3c7b82 */ /* 0x000e220000000a00 */
[----:B------:R-:W1:Y:S02]  /*26a0*/  F2F.F16.F32 R67, R67 ;  /* 0x0000004300437304 */ /* 0x000e640000200800 */
[----:B------:R-:W-:-:S06]  /*26b0*/  FSEL R65, R63, RZ, P0 ;  /* 0x000000ff3f417208 */ /* 0x000fcc0000000000 */
        /* <DEDUP_REMOVED lines=9> */
.L_x_5084:
[----:B------:R-:W-:Y:S05]  /*2750*/  BSYNC.RECONVERGENT B1 ;  /* 0x0000000000017941 */ /* 0x000fea0003800200 */
.L_x_5083:
        /* <DEDUP_REMOVED lines=42> */
.L_x_5086:
[----:B------:R-:W-:Y:S05]  /*2a00*/  BSYNC.RECONVERGENT B1 ;  /* 0x0000000000017941 */ /* 0x000fea0003800200 */
.L_x_5085:
        /* <DEDUP_REMOVED lines=23> */
[----:B------:R-:W0:Y:S02]  /*2b80*/  F2F.F16.F32 R62, R62 ;  /* 0x0000003e003e7304 */ /* 0x000e240000200800 */
[----:B------:R-:W-:Y:S01]  /*2b90*/  FMUL.FTZ R63, R63, UR24 ;  /* 0x000000183f3f7c20 */ /* 0x000fe20008410000 */
[----:B------:R-:W-:-:S04]  /*2ba0*/  FMUL.FTZ R60, R60, UR9 ;  /* 0x000000093c3c7c20 */ /* 0x000fc80008410000 */
[----:B------:R-:W-:Y:S01]  /*2bb0*/  FSEL R67, R63, RZ, P0 ;  /* 0x000000ff3f437208 */ /* 0x000fe20000000000 */
[----:B------:R-:W-:Y:S01]  /*2bc0*/  FMUL.FTZ R63, R60, UR24 ;  /* 0x000000183c3f7c20 */ /* 0x000fe20008410000 */
[----:B------:R-:W-:Y:S01]  /*2bd0*/  LOP3.LUT P0, RZ, R0, 0xff, RZ, 0xc0, !PT ;  /* 0x000000ff00ff7812 */ /* 0x000fe2000780c0ff */
[----:B------:R-:W1:Y:S01]  /*2be0*/  LDC.64 R60, c[0x0][0x468] ;  /* 0x00011a00ff3c7b82 */ /* 0x000e620000000a00 */
[----:B------:R-:W-:Y:S02]  /*2bf0*/  F2F.F16.F32 R66, R66 ;  /* 0x0000004200427304 */ /* 0x000fe40000200800 */
[----:B------:R-:W-:Y:S01]  /*2c00*/  FSEL R64, R63, RZ, P0 ;  /* 0x000000ff3f407208 */ /* 0x000fe20000000000 */
[----:B0-----:R-:W-:-:S05]  /*2c10*/  IMAD.WIDE.U32 R62, R62, 0x10000, RZ ;  /* 0x000100003e3e7825 */ /* 0x001fca00078e00ff */
[----:B------:R-:W0:Y:S08]  /*2c20*/  F2F.F16.F32 R67, R67 ;  /* 0x0000004300437304 */ /* 0x000e300000200800 */
[----:B------:R-:W2:Y:S01]  /*2c30*/  F2F.F16.F32 R65, R64 ;  /* 0x0000004000417304 */ /* 0x000ea20000200800 */
[----:B0-----:R-:W-:Y:S01]  /*2c40*/  PRMT R81, R66, 0x5410, R67 ;  /* 0x0000541042517816 */ /* 0x001fe20000000043 */
[----:B-1----:R-:W-:-:S03]  /*2c50*/  IMAD.WIDE.U32 R60, R69, 0x8, R60 ;  /* 0x00000008453c7825 */ /* 0x002fc600078e003c */
[----:B------:R-:W-:Y:S02]  /*2c60*/  LOP3.LUT R63, R81, R63, RZ, 0xfc, !PT ;  /* 0x0000003f513f7212 */ /* 0x000fe400078efcff */
[----:B--2---:R-:W-:-:S05]  /*2c70*/  LOP3.LUT R62, R62, R65, RZ, 0xfc, !PT ;  /* 0x000000413e3e7212 */ /* 0x004fca00078efcff */
[----:B------:R0:W-:Y:S01]  /*2c80*/  STG.E.64 desc[UR16][R60.64], R62 ;  /* 0x0000003e3c007986 */ /* 0x0001e2000c101b10 */
[----:B------:R-:W-:Y:S05]  /*2c90*/  BRA `(.L_x_5077) ;  /* 0x00000008001c7947 */ /* 0x000fea0003800000 */
.L_x_5082:
        /* <DEDUP_REMOVED lines=28> */
[----:B------:R-:W1:Y:S03]  /*2e60*/  F2F.F16.F32 R65, R65 ;  /* 0x0000004100417304 */ /* 0x000e660000200800 */
[----:B------:R-:W-:Y:S02]  /*2e70*/  FSEL R81, R81, RZ, P0 ;  /* 0x000000ff51517208 */ /* 0x000fe40000000000 */
[----:B------:R-:W-:-:S03]  /*2e80*/  LOP3.LUT P0, RZ, R11, 0xff, RZ, 0xc0, !PT ;  /* 0x000000ff0bff7812 */ /* 0x000fc6000780c0ff */
[----:B------:R-:W-:Y:S01]  /*2e90*/  F2F.F16.F32 R80, R80 ;  /* 0x0000005000507304 */ /* 0x000fe20000200800 */
[----:B0-----:R-:W-:Y:S01]  /*2ea0*/  FMUL.FTZ R60, R60, UR9 ;  /* 0x000000093c3c7c20 */ /* 0x001fe20008410000 */
[----:B------:R-:W0:Y:S06]  /*2eb0*/  LDC.64 R62, c[0x0][0x468] ;  /* 0x00011a00ff3e7b82 */ /* 0x000e2c0000000a00 */
[----:B------:R-:W2:Y:S01]  /*2ec0*/  F2F.F16.F32 R81, R81 ;  /* 0x0000005100517304 */ /* 0x000ea20000200800 */
[----:B------:R-:W-:-:S05]  /*2ed0*/  FMUL.FTZ R60, R60, UR24 ;  /* 0x000000183c3c7c20 */ /* 0x000fca0008410000 */
[----:B------:R-:W-:Y:S01]  /*2ee0*/  FSEL R66, R60, RZ, P0 ;  /* 0x000000ff3c427208 */ /* 0x000fe20000000000 */
[----:B-1----:R-:W-:-:S03]  /*2ef0*/  IMAD.WIDE.U32 R60, R65, 0x10000, RZ ;  /* 0x00010000413c7825 */ /* 0x002fc600078e00ff */
[----:B------:R-:W1:Y:S01]  /*2f00*/  F2F.F16.F32 R67, R66 ;  /* 0x0000004200437304 */ /* 0x000e620000200800 */
[----:B--2---:R-:W-:-:S04]  /*2f10*/  PRMT R91, R80, 0x5410, R81 ;  /* 0x00005410505b7816 */ /* 0x004fc80000000051 */
[----:B------:R-:W-:Y:S01]  /*2f20*/  LOP3.LUT R61, R91, R61, RZ, 0xfc, !PT ;  /* 0x0000003d5b3d7212 */ /* 0x000fe200078efcff */
[C---:B0-----:R-:W-:Y:S01]  /*2f30*/  IMAD.WIDE.U32 R62, R69.reuse, 0x8, R62 ;  /* 0x00000008453e7825 */ /* 0x041fe200078e003e */
[----:B------:R-:W-:Y:S02]  /*2f40*/  IADD3 R69, PT, PT, R69, 0x80, RZ ;  /* 0x0000008045457810 */ /* 0x000fe40007ffe0ff */
[----:B-1----:R-:W-:-:S05]  /*2f50*/  LOP3.LUT R60, R60, R67, RZ, 0xfc, !PT ;  /* 0x000000433c3c7212 */ /* 0x002fca00078efcff */
[----:B------:R0:W-:Y:S02]  /*2f60*/  STG.E.64 desc[UR16][R62.64], R60 ;  /* 0x0000003c3e007986 */ /* 0x0001e4000c101b10 */
.L_x_5088:
[----:B------:R-:W-:Y:S05]  /*2f70*/  BSYNC.RECONVERGENT B1 ;  /* 0x0000000000017941 */ /* 0x000fea0003800200 */
.L_x_5087:
        /* <DEDUP_REMOVED lines=45> */
.L_x_5090:
[----:B------:R-:W-:Y:S05]  /*3250*/  BSYNC.RECONVERGENT B1 ;  /* 0x0000000000017941 */ /* 0x000fea0003800200 */
.L_x_5089:
        /* <DEDUP_REMOVED lines=26> */
[----:B------:R-:W1:Y:S01]  /*3400*/  F2F.F16.F32 R66, R66 ;  /* 0x0000004200427304 */ /* 0x000e620000200800 */
[----:B------:R-:W-:-:S04]  /*3410*/  ISETP.GE.U32.AND P0, PT, R0, 0x1000000, PT ;  /* 0x010000000000780c */ /* 0x000fc80003f06070 */
[----:B------:R-:W-:Y:S01]  /*3420*/  FSEL R80, R80, RZ, P0 ;  /* 0x000000ff50507208 */ /* 0x000fe20000000000 */
[----:B0-----:R-:W-:Y:S01]  /*3430*/  FMUL.FTZ R60, R60, UR9 ;  /* 0x000000093c3c7c20 */ /* 0x001fe20008410000 */
[----:B------:R-:W0:Y:S01]  /*3440*/  LDC.64 R62, c[0x0][0x468] ;  /* 0x00011a00ff3e7b82 */ /* 0x000e220000000a00 */
[----:B------:R-:W-:Y:S01]  /*3450*/  LOP3.LUT P0, RZ, R0, 0xff, RZ, 0xc0, !PT ;  /* 0x000000ff00ff7812 */ /* 0x000fe2000780c0ff */
[----:B------:R-:W-:Y:S01]  /*3460*/  F2F.F16.F32 R67, R67 ;  /* 0x0000004300437304 */ /* 0x000fe20000200800 */
[----:B------:R-:W-:-:S05]  /*3470*/  FMUL.FTZ R60, R60, UR24 ;  /* 0x000000183c3c7c20 */ /* 0x000fca0008410000 */
[----:B------:R-:W-:Y:S01]  /*3480*/  FSEL R64, R60, RZ, P0 ;  /* 0x000000ff3c407208 */ /* 0x000fe20000000000 */
[----:B-1----:R-:W-:Y:S01]  /*3490*/  IMAD.WIDE.U32 R60, R66, 0x10000, RZ ;  /* 0x00010000423c7825 */ /* 0x002fe200078e00ff */
[----:B------:R-:W1:Y:S08]  /*34a0*/  F2F.F16.F32 R80, R80 ;  /* 0x0000005000507304 */ /* 0x000e700000200800 */
[----:B------:R-:W2:Y:S01]  /*34b0*/  F2F.F16.F32 R65, R64 ;  /* 0x0000004000417304 */ /* 0x000ea20000200800 */
[----:B0-----:R-:W-:Y:S01]  /*34c0*/  IMAD.WIDE.U32 R62, R69, 0x8, R62 ;  /* 0x00000008453e7825 */ /* 0x001fe200078e003e */
[----:B-1----:R-:W-:-:S04]  /*34d0*/  PRMT R81, R67, 0x5410, R80 ;  /* 0x0000541043517816 */ /* 0x002fc80000000050 */
[----:B------:R-:W-:Y:S02]  /*34e0*/  LOP3.LUT R61, R81, R61, RZ, 0xfc, !PT ;  /* 0x0000003d513d7212 */ /* 0x000fe400078efcff */
[----:B--2---:R-:W-:-:S05]  /*34f0*/  LOP3.LUT R60, R60, R65, RZ, 0xfc, !PT ;  /* 0x000000413c3c7212 */ /* 0x004fca00078efcff */
[----:B------:R4:W-:Y:S02]  /*3500*/  STG.E.64 desc[UR16][R62.64], R60 ;  /* 0x0000003c3e007986 */ /* 0x0009e4000c101b10 */
.L_x_5077:
[----:B------:R-:W-:Y:S05]  /*3510*/  BSYNC.RECONVERGENT B0 ;  /* 0x0000000000007941 */ /* 0x000fea0003800200 */
.L_x_5070:
[----:B------:R-:W-:Y:S02]  /*3520*/  UIADD3 UR6, UPT, UPT, UR6, UR26, URZ ;  /* 0x0000001a06067290 */ /* 0x000fe4000fffe0ff */
[----:B------:R-:W-:Y:S02]  /*3530*/  UPLOP3.LUT UP2, UPT, UPT, UPT, UP2, 0x40, 0x4 ;  /* 0x000000000004789c */ /* 0x000fe40003f4e820 */
[----:B------:R-:W-:-:S09]  /*3540*/  UISETP.GE.AND UP1, UPT, UR6, UR27, UPT ;  /* 0x0000001b0600728c */ /* 0x000fd2000bf26270 */
[----:B------:R-:W-:Y:S05]  /*3550*/  BRA.U !UP1, `(.L_x_5091) ;  /* 0xffffffcd09b07547 */ /* 0x000fea000b83ffff */
.L_x_5063:
        /* <DEDUP_REMOVED lines=25> */
.L_x_5092:
        /* <DEDUP_REMOVED lines=9> */
.L_x_6800:


//--------------------- .text._ZN10layer_norm13ln_bwd_kernelINS_13Kernel_traitsIf6__halffS2_fjLj1536ELj1ELj1ELj4ELj8ENS_18Kernel_traits_baseILj1536EfS2_fS2_fjLj128EEEEELb1ELb0ELb0ELb1EEEvNS_9BwdParamsE --------------------------
	.section	.text._ZN10layer_norm13ln_bwd_kernelINS_13Kernel_traitsIf6__halffS2_fjLj1536ELj1ELj1ELj4ELj8ENS_18Kernel_traits_baseILj1536EfS2_fS2_fjLj128EEEEELb1ELb0ELb0ELb1EEEvNS_9BwdParamsE,"ax",@progbits
	.align	128
        .global         _ZN10layer_norm13ln_bwd_kernelINS_13Kernel_traitsIf6__halffS2_fjLj1536ELj1ELj1ELj4ELj8ENS_18Kernel_traits_baseILj1536EfS2_fS2_fjLj128EEEEELb1ELb0ELb0ELb1EEEvNS_9BwdParamsE
        .type           _ZN10layer_norm13ln_bwd_kernelINS_13Kernel_traitsIf6__halffS2_fjLj1536ELj1ELj1ELj4ELj8ENS_18Kernel_traits_baseILj1536EfS2_fS2_fjLj128EEEEELb1ELb0ELb0ELb1EEEvNS_9BwdParamsE,@function
        .size           _ZN10layer_norm13ln_bwd_kernelINS_13Kernel_traitsIf6__halffS2_fjLj1536ELj1ELj1ELj4ELj8ENS_18Kernel_traits_baseILj1536EfS2_fS2_fjLj128EEEEELb1ELb0ELb0ELb1EEEvNS_9BwdParamsE,(.L_x_6801 - _ZN10layer_norm13ln_bwd_kernelINS_13Kernel_traitsIf6__halffS2_fjLj1536ELj1ELj1ELj4ELj8ENS_18Kernel_traits_baseILj1536EfS2_fS2_fjLj128EEEEELb1ELb0ELb0ELb1EEEvNS_9BwdParamsE)
        .other          _ZN10layer_norm13ln_bwd_kernelINS_13Kernel_traitsIf6__halffS2_fjLj1536ELj1ELj1ELj4ELj8ENS_18Kernel_traits_baseILj1536EfS2_fS2_fjLj128EEEEELb1ELb0ELb0ELb1EEEvNS_9BwdParamsE,@"STO_CUDA_ENTRY STV_DEFAULT"
_ZN10layer_norm13ln_bwd_kernelINS_13Kernel_traitsIf6__halffS2_fjLj1536ELj1ELj1ELj4ELj8ENS_18Kernel_traits_baseILj1536EfS2_fS2_fjLj128EEEEELb1ELb0ELb0ELb1EEEvNS_9BwdParamsE:
.text._ZN10layer_norm13ln_bwd_kernelINS_13Kernel_traitsIf6__halffS2_fjLj1536ELj1ELj1ELj4ELj8ENS_18Kernel_traits_baseILj1536EfS2_fS2_fjLj128EEEEELb1ELb0ELb0ELb1EEEvNS_9BwdParamsE:
        /* <DEDUP_REMOVED lines=53> */
.L_x_5098:
[----:B--23--:R-:W2:Y:S01]  /*0350*/  LDC.64 R66, c[0x0][0x428] ;  /* 0x00010a00ff427b82 */ /* 0x00cea20000000a00 */
[----:B------:R-:W3:Y:S01]  /*0360*/  @UP0 LDCU.64 UR4, c[0x0][0x3e0] ;  /* 0x00007c00ff0407ac */ /* 0x000ee20008000a00 */
[----:B------:R-:W-:Y:S01]  /*0370*/  PLOP3.LUT P0, PT, PT, PT, UP0, 0x80, 0x8 ;  /* 0x000000000008781c */ /* 0x000fe20003f0f008 */
[----:B------:R-:W-:Y:S02]  /*0380*/  UIMAD UR7, UR6, UR21, URZ ;  /* 0x00000015060772a4 */ /* 0x000fe4000f8e02ff */
[----:B-1----:R-:W-:-:S03]  /*0390*/  UIMAD.WIDE UR16, UR6, 0x4, UR14 ;  /* 0x00000004061078a5 */ /* 0x002fc6000f8e020e */
[----:B0-----:R-:W1:Y:S01]  /*03a0*/  LDC.64 R48, c[0x0][0x3a8] ;  /* 0x0000ea00ff307b82 */ /* 0x001e620000000a00 */
[----:B------:R-:W-:Y:S02]  /*03b0*/  USHF.R.S32.HI UR8, URZ, 0x1f, UR7 ;  /* 0x0000001fff087899 */ /* 0x000fe40008011407 */
[----:B------:R-:W-:Y:S02]  /*03c0*/  UIMAD.WIDE UR10, UR6, 0x4, UR12 ;  /* 0x00000004060a78a5 */ /* 0x000fe4000f8e020c */
[----:B------:R-:W-:Y:S01]  /*03d0*/  ULEA.HI UR8, UR8, UR7, URZ, 0x2 ;  /* 0x0000000708087291 */ /* 0x000fe2000f8f10ff */
[----:B------:R-:W-:Y:S02]  /*03e0*/  MOV R50, UR16 ;  /* 0x0000001000327c02 */ /* 0x000fe40008000f00 */
[----:B------:R-:W-:Y:S02]  /*03f0*/  MOV R51, UR17 ;  /* 0x0000001100337c02 */ /* 0x000fe40008000f00 */
[----:B------:R-:W-:Y:S01]  /*0400*/  MOV R74, UR10 ;  /* 0x0000000a004a7c02 */ /* 0x000fe20008000f00 */
[----:B---3--:R-:W-:Y:S01]  /*0410*/  @UP0 UIMAD.WIDE UR4, UR6, 0x2, UR4 ;  /* 0x00000002060408a5 */ /* 0x008fe2000f8e0204 */
[----:B------:R-:W-:Y:S01]  /*0420*/  MOV R41, UR8 ;  /* 0x0000000800297c02 */ /* 0x000fe20008000f00 */
[----:B------:R-:W3:Y:S01]  /*0430*/  LDG.E R76, desc[UR18][R50.64] ;  /* 0x00000012324c7981 */ /* 0x000ee2000c1e1900 */
[----:B------:R-:W-:-:S02]  /*0440*/  MOV R75, UR11 ;  /* 0x0000000b004b7c02 */ /* 0x000fc40008000f00 */
[----:B------:R-:W-:Y:S02]  /*0450*/  LEA.HI.SX32 R62, R41, R64, 0x1e ;  /* 0x00000040293e7211 */ /* 0x000fe400078ff2ff */
[----:B------:R-:W-:Y:S01]  /*0460*/  MOV R72, UR4 ;  /* 0x0000000400487c02 */ /* 0x000fe20008000f00 */
[----:B------:R-:W4:Y:S01]  /*0470*/  LDG.E R74, desc[UR18][R74.64] ;  /* 0x000000124a4a7981 */ /* 0x000f22000c1e1900 */
[----:B------:R-:W-:Y:S01]  /*0480*/  MOV R73, UR5 ;  /* 0x0000000500497c02 */ /* 0x000fe20008000f00 */
[C---:B--2---:R-:W-:Y:S01]  /*0490*/  IMAD.WIDE.U32 R70, R62.reuse, 0x8, R66 ;  /* 0x000000083e467825 */ /* 0x044fe200078e0042 */
[C---:B------:R-:W-:Y:S02]  /*04a0*/  IADD3 R60, PT, PT, R62.reuse, 0x80, RZ ;  /* 0x000000803e3c7810 */ /* 0x040fe40007ffe0ff */
[C---:B------:R-:W-:Y:S01]  /*04b0*/  IADD3 R61, PT, PT, R62.reuse, 0x100, RZ ;  /* 0x000001003e3d7810 */ /* 0x040fe20007ffe0ff */
[--C-:B-1----:R-:W-:Y:S01]  /*04c0*/  IMAD.WIDE.U32 R40, R62, 0x10, R48.reuse ;  /* 0x000000103e287825 */ /* 0x102fe200078e0030 */
        /* <DEDUP_REMOVED lines=19> */
[----:B----4-:R-:W-:Y:S01]  /*0600*/  FSEL R75, R74, RZ, !P1 ;  /* 0x000000ff4a4b7208 */ /* 0x010fe20004800000 */
[----:B--2---:R-:W-:Y:S01]  /*0610*/  @P0 HADD2.F32 R72, -RZ, R72.H0_H0 ;  /* 0x20000048ff480230 */ /* 0x004fe20000004100 */
[----:B------:R-:W-:Y:S02]  /*0620*/  MOV R74, R70 ;  /* 0x00000046004a7202 */ /* 0x000fe40000000f00 */
[----:B------:R-:W-:Y:S01]  /*0630*/  SHF.R.U64 R87, R70, 0x10, R71 ;  /* 0x0000001046577819 */ /* 0x000fe20000001247 */
[C---:B------:R-:W-:Y:S02]  /*0640*/  FADD.FTZ R88, -R75.reuse, R41 ;  /* 0x000000294b587221 */ /* 0x040fe40000010100 */
[----:B------:R-:W-:Y:S01]  /*0650*/  HADD2.F32 R74, -RZ, R74.H0_H0 ;  /* 0x2000004aff4a7230 */ /* 0x000fe20000004100 */
[----:B------:R-:W-:Y:S01]  /*0660*/  @P0 R2UR UR7, R72 ;  /* 0x00000000480702ca */ /* 0x000fe200000e0000 */
[----:B------:R-:W-:Y:S01]  /*0670*/  FADD.FTZ R73, -R75, R40 ;  /* 0x000000284b497221 */ /* 0x000fe20000010100 */
[----:B------:R-:W-:Y:S01]  /*0680*/  MOV R72, R71 ;  /* 0x0000004700487202 */ /* 0x000fe20000000f00 */
[----:B------:R-:W-:-:S02]  /*0690*/  HADD2.F32 R87, -RZ, R87.H0_H0 ;  /* 0x20000057ff577230 */ /* 0x000fc40000004100 */
[C---:B------:R-:W-:Y:S01]  /*06a0*/  FADD.FTZ R86, -R75.reuse, R42 ;  /* 0x0000002a4b567221 */ /* 0x040fe20000010100 */
[C---:B------:R-:W-:Y:S01]  /*06b0*/  FADD.FTZ R44, -R75.reuse, R44 ;  /* 0x0000002c4b2c7221 */ /* 0x040fe20000010100 */
[----:B------:R-:W-:Y:S01]  /*06c0*/  FMUL.FTZ R88, R88, UR8 ;  /* 0x0000000858587c20 */ /* 0x000fe20008410000 */
[C---:B------:R-:W-:Y:S01]  /*06d0*/  FADD.FTZ R45, -R75.reuse, R45 ;  /* 0x0000002d4b2d7221 */ /* 0x040fe20000010100 */
[----:B------:R-:W-:Y:S01]  /*06e0*/  FADD.FTZ R41, -R75, R48 ;  /* 0x000000304b297221 */ /* 0x000fe20000010100 */
[----:B-----5:R-:W-:Y:S01]  /*06f0*/  FMUL.FTZ R89, R16, R74 ;  /* 0x0000004a10597220 */ /* 0x020fe20000410000 */
[----:B------:R-:W-:Y:S01]  /*0700*/  SHF.R.U32.HI R80, RZ, 0x10, R71 ;  /* 0x00000010ff507819 */ /* 0x000fe20000011647 */
[----:B------:R-:W-:Y:S01]  /*0710*/  FMUL.FTZ R48, R73, UR8 ;  /* 0x0000000849307c20 */ /* 0x000fe20008410000 */
[----:B------:R-:W-:Y:S02]  /*0720*/  HADD2.F32 R85, -RZ, R72.H0_H0 ;  /* 0x20000048ff557230 */ /* 0x000fe40000004100 */
        /* <DEDUP_REMOVED lines=9> */
[----:B------:R-:W-:Y:S01]  /*07c0*/  MOV R83, R68 ;  /* 0x0000004400537202 */ /* 0x000fe20000000f00 */
[----:B------:R-:W-:-:S02]  /*07d0*/  HADD2.F32 R80, -RZ, R80.H0_H0 ;  /* 0x20000050ff507230 */ /* 0x000fc40000004100 */
[----:B------:R-:W-:Y:S01]  /*07e0*/  FMUL.FTZ R84, R84, UR8 ;  /* 0x0000000854547c20 */ /* 0x000fe20008410000 */
        /* <DEDUP_REMOVED lines=8> */
[----:B------:R-:W-:Y:S01]  /*0870*/  FFMA.FTZ R54, R84, R80, R54 ;  /* 0x0000005054367223 */ /* 0x000fe20000010036 */
[----:B------:R-:W-:Y:S01]  /*0880*/  FADD.FTZ R53, R80, R53 ;  /* 0x0000003550357221 */ /* 0x000fe20000010000 */
        /* <DEDUP_REMOVED lines=10> */
[----:B------:R-:W-:Y:S01]  /*0930*/  FADD.FTZ R45, R79, R44 ;  /* 0x0000002c4f2d7221 */ /* 0x000fe20000010000 */
[C---:B------:R-:W-:Y:S01]  /*0940*/  FADD.FTZ R46, -R75.reuse, R46 ;  /* 0x0000002e4b2e7221 */ /* 0x040fe20000010100 */
[C---:B------:R-:W-:Y:S01]  /*0950*/  FADD.FTZ R40, -R75.reuse, R51 ;  /* 0x000000334b287221 */ /* 0x040fe20000010100 */
[----:B------:R-:W-:Y:S01]  /*0960*/  FFMA.FTZ R69, R82, R79, R69 ;  /* 0x0000004f52457223 */ /* 0x000fe20000010045 */
[C---:B------:R-:W-:Y:S01]  /*0970*/  FADD.FTZ R47, -R75.reuse, R47 ;  /* 0x0000002f4b2f7221 */ /* 0x040fe20000010100 */
[----:B------:R-:W-:Y:S01]  /*0980*/  MOV R51, R66 ;  /* 0x0000004200337202 */ /* 0x000fe20000000f00 */
[C---:B------:R-:W-:Y:S01]  /*0990*/  FADD.FTZ R70, -R75.reuse, R49 ;  /* 0x000000314b467221 */ /* 0x040fe20000010100 */
[----:B------:R-:W-:Y:S01]  /*09a0*/  FADD.FTZ R50, -R75, R50 ;  /* 0x000000324b327221 */ /* 0x000fe20000010100 */
[----:B------:R-:W-:-:S02]  /*09b0*/  HADD2.F32 R92, -RZ, R92.H0_H0 ;  /* 0x2000005cff5c7230 */ /* 0x000fc40000004100 */
[----:B------:R-:W-:Y:S01]  /*09c0*/  FMUL.FTZ R75, R22, R43 ;  /* 0x0000002b164b7220 */ /* 0x000fe20000410000 */
[----:B------:R-:W-:Y:S01]  /*09d0*/  FADD.FTZ R44, R76, R45 ;  /* 0x0000002d4c2c7221 */ /* 0x000fe20000010000 */
[----:B------:R-:W-:Y:S01]  /*09e0*/  SHF.R.U64 R49, R66, 0x10, R67 ;  /* 0x0000001042317819 */ /* 0x000fe20000001243 */
[----:B------:R-:W-:Y:S01]  /*09f0*/  FFMA.FTZ R63, R48, R74, R63 ;  /* 0x0000004a303f7223 */ /* 0x000fe2000001003f */
[----:B------:R-:W-:Y:S01]  /*0a00*/  FADD.FTZ R59, R74, R59 ;  /* 0x0000003b4a3b7221 */ /* 0x000fe20000010000 */
[----:B------:R-:W-:Y:S01]  /*0a10*/  FMUL.FTZ R77, R46, UR8 ;  /* 0x000000082e4d7c20 */ /* 0x000fe20008410000 */
[----:B------:R-:W-:Y:S01]  /*0a20*/  FFMA.FTZ R68, R78, R76, R69 ;  /* 0x0000004c4e447223 */ /* 0x000fe20000010045 */
[----:B------:R-:W-:Y:S01]  /*0a30*/  FMUL.FTZ R74, R47, UR8 ;  /* 0x000000082f4a7c20 */ /* 0x000fe20008410000 */
[----:B------:R-:W-:Y:S02]  /*0a40*/  HADD2.F32 R47, -RZ, R51.H0_H0 ;  /* 0x20000033ff2f7230 */ /* 0x000fe40000004100 */
[----:B------:R-:W-:Y:S01]  /*0a50*/  FMUL.FTZ R71, R23, R92 ;  /* 0x0000005c17477220 */ /* 0x000fe20000410000 */
        /* <DEDUP_REMOVED lines=14> */
[----:B------:R-:W-:-:S03]  /*0b40*/  SHF.R.U32.HI R90, RZ, 0x10, R67 ;  /* 0x00000010ff5a7819 */ /* 0x000fc60000011643 */
[----:B------:R-:W-:Y:S01]  /*0b50*/  HADD2.F32 R81, -RZ, R41.H0_H0 ;  /* 0x20000029ff517230 */ /* 0x000fe20000004100 */
[----:B------:R-:W-:Y:S01]  /*0b60*/  PLOP3.LUT P0, PT, PT, PT, PT, 0x80, 0x8 ;  /* 0x000000000008781c */ /* 0x000fe20003f0f070 */
[----:B------:R-:W-:Y:S01]  /*0b70*/  HADD2.F32 R90, -RZ, R90.H0_H0 ;  /* 0x2000005aff5a7230 */ /* 0x000fe20000004100 */
[----:B------:R-:W-:Y:S02]  /*0b80*/  @!P2 PLOP3.LUT P0, PT, P3, PT, PT, 0x80, 0x8 ;  /* 0x000000000008a81c */ /* 0x000fe40001f0f070 */
[----:B------:R-:W-:Y:S02]  /*0b90*/  FMUL.FTZ R69, R26, R81 ;  /* 0x000000511a457220 */ /* 0x000fe40000410000 */
[----:B------:R-:W-:Y:S02]  /*0ba0*/  FMUL.FTZ R51, R27, R90 ;  /* 0x0000005a1b337220 */ /* 0x000fe40000410000 */
[----:B------:R-:W-:-:S04]  /*0bb0*/  FADD.FTZ R68, R68, R69 ;  /* 0x0000004544447221 */ /* 0x000fc80000010000 */
[----:B------:R-:W-:Y:S01]  /*0bc0*/  FADD.FTZ R45, R68, R51 ;  /* 0x00000033442d7221 */ /* 0x000fe20000010000 */
[----:B------:R-:W-:Y:S02]  /*0bd0*/  MOV R68, UR4 ;  /* 0x0000000400447c02 */ /* 0x000fe40008000f00 */
[----:B------:R-:W-:Y:S02]  /*0be0*/  @!P2 MOV R41, UR5 ;  /* 0x000000050029ac02 */ /* 0x000fe40008000f00 */
        /* <DEDUP_REMOVED lines=13> */
[----:B-1----:R-:W-:-:S05]  /*0cc0*/  FADD.FTZ R93, R40, R93 ;  /* 0x0000005d285d7221 */ /* 0x002fca0000010000 */
[----:B------:R-:W1:Y:S01]  /*0cd0*/  SHFL.DOWN PT, R72, R93, 0x4, 0x1f ;  /* 0x08801f005d487f89 */ /* 0x000e6200000e0000 */
[----:B--2---:R-:W-:-:S05]  /*0ce0*/  FADD.FTZ R45, R44, R45 ;  /* 0x0000002d2c2d7221 */ /* 0x004fca0000010000 */
[----:B------:R-:W2:Y:S01]  /*0cf0*/  SHFL.DOWN PT, R40, R45, 0x2, 0x1f ;  /* 0x08401f002d287f89 */ /* 0x000ea200000e0000 */
[----:B-1----:R-:W-:-:S05]  /*0d00*/  FADD.FTZ R72, R93, R72 ;  /* 0x000000485d487221 */ /* 0x002fca0000010000 */
[----:B------:R-:W1:Y:S01]  /*0d10*/  SHFL.DOWN PT, R91, R72, 0x2, 0x1f ;  /* 0x08401f00485b7f89 */ /* 0x000e6200000e0000 */
[----:B--2---:R-:W-:Y:S01]  /*0d20*/  FADD.FTZ R45, R45, R40 ;  /* 0x000000282d2d7221 */ /* 0x004fe20000010000 */
[----:B-1----:R-:W-:-:S04]  /*0d30*/  FADD.FTZ R68, R72, R91 ;  /* 0x0000005b48447221 */ /* 0x002fc80000010000 */
[----:B------:R-:W1:Y:S02]  /*0d40*/  SHFL.DOWN PT, R91, R45, 0x1, 0x1f ;  /* 0x08201f002d5b7f89 */ /* 0x000e6400000e0000 */
[----:B-1----:R-:W-:Y:S02]  /*0d50*/  FADD.FTZ R40, R45, R91 ;  /* 0x0000005b2d287221 */ /* 0x002fe40000010000 */
[----:B------:R-:W1:Y:S01]  /*0d60*/  @!P2 S2R R91, SR_TID.X ;  /* 0x00000000005ba919 */ /* 0x000e620000002100 */
[----:B0-----:R-:W-:-:S04]  /*0d70*/  ISETP.NE.U32.AND P0, PT, RZ, UR22, PT ;  /* 0x00000016ff007c0c */ /* 0x001fc8000bf05070 */
[----:B------:R-:W-:Y:S02]  /*0d80*/  ISETP.NE.AND.EX P0, PT, RZ, UR23, PT, P0 ;  /* 0x00000017ff007c0c */ /* 0x000fe4000bf05300 */
[----:B-1----:R-:W-:-:S04]  /*0d90*/  @!P2 SHF.R.U32.HI R44, RZ, 0x2, R91 ;  /* 0x00000002ff2ca819 */ /* 0x002fc8000001165b */
[----:B------:R-:W-:-:S04]  /*0da0*/  @!P2 LOP3.LUT R44, R44, 0x18, RZ, 0xc0, !PT ;  /* 0x000000182c2ca812 */ /* 0x000fc800078ec0ff */
[----:B------:R-:W-:Y:S02]  /*0db0*/  @!P2 IADD3 R91, PT, PT, R44, R41, RZ ;  /* 0x000000292c5ba210 */ /* 0x000fe40007ffe0ff */
[----:B------:R-:W0:Y:S01]  /*0dc0*/  SHFL.DOWN PT, R41, R68, 0x1, 0x1f ;  /* 0x08201f0044297f89 */ /* 0x000e2200000e0000 */
[----:B------:R-:W1:Y:S01]  /*0dd0*/  @P0 LDC.64 R44, c[0x0][0x438] ;  /* 0x00010e00ff2c0b82 */ /* 0x000e620000000a00 */
[----:B0-----:R-:W-:-:S05]  /*0de0*/  FADD.FTZ R41, R68, R41 ;  /* 0x0000002944297221 */ /* 0x001fca0000010000 */
[----:B------:R0:W-:Y:S02]  /*0df0*/  @!P2 STS.64 [R91], R40 ;  /* 0x000000285b00a388 */ /* 0x0001e40000000a00 */
[----:B0-----:R-:W0:Y:S01]  /*0e00*/  @P0 LDC.64 R40, c[0x0][0x438] ;  /* 0x00010e00ff280b82 */ /* 0x001e220000000a00 */
[----:B-1----:R-:W-:-:S05]  /*0e10*/  @P0 IMAD.WIDE.U32 R44, R60, 0x10, R44 ;  /* 0x000000103c2c0825 */ /* 0x002fca00078e002c */
[----:B------:R1:W5:Y:S02]  /*0e20*/  @P0 LDG.E.128 R32, desc[UR18][R44.64] ;  /* 0x000000122c200981 */ /* 0x000364000c1e1d00 */
[----:B-1----:R-:W1:Y:S01]  /*0e30*/  LDC.64 R44, c[0x0][0x3b0] ;  /* 0x0000ec00ff2c7b82 */ /* 0x002e620000000a00 */
[----:B0-----:R-:W-:-:S05]  /*0e40*/  @P0 IMAD.WIDE.U32 R40, R62, 0x10, R40 ;  /* 0x000000103e280825 */ /* 0x001fca00078e0028 */
[----:B------:R0:W5:Y:S02]  /*0e50*/  @P0 LDG.E.128 R28, desc[UR18][R40.64] ;  /* 0x00000012281c0981 */ /* 0x000164000c1e1d00 */
[----:B0-----:R-:W0:Y:S01]  /*0e60*/  @P0 LDC.64 R40, c[0x0][0x438] ;  /* 0x00010e00ff280b82 */ /* 0x001e220000000a00 */
[----:B------:R-:W-:Y:S01]  /*0e70*/  FFMA.FTZ R52, R82, R83, R52 ;  /* 0x0000005352347223 */ /* 0x000fe20000010034 */
[----:B------:R-:W-:Y:S01]  /*0e80*/  FADD.FTZ R8, R83, R8 ;  /* 0x0000000853087221 */ /* 0x000fe20000010000 */
[----:B0-----:R-:W-:-:S05]  /*0e90*/  @P0 IMAD.WIDE.U32 R40, R61, 0x10, R40 ;  /* 0x000000103d280825 */ /* 0x001fca00078e0028 */
[----:B------:R1:W5:Y:S02]  /*0ea0*/  @P0 LDG.E.128 R36, desc[UR18][R40.64] ;  /* 0x0000001228240981 */ /* 0x000364000c1e1d00 */
[----:B-1----:R-:W-:-:S05]  /*0eb0*/  IMAD.WIDE.U32 R40, R62, 0x4, R44 ;  /* 0x000000043e287825 */ /* 0x002fca00078e002c */
        /* <DEDUP_REMOVED lines=26> */
[----:B------:R-:W-:Y:S01]  /*1060*/  MOV R40, R66 ;  /* 0x0000004200287202 */ /* 0x000fe20000000f00 */
[----:B------:R-:W-:Y:S01]  /*1070*/  UISETP.NE.AND.EX UP1, UPT, UR23, URZ, UPT, UP1 ;  /* 0x000000ff1700728c */ /* 0x000fe2000bf25310 */
[----:B------:R-:W-:Y:S01]  /*1080*/  SHF.R.U64 R41, R66, 0x10, R67 ;  /* 0x0000001042297819 */ /* 0x000fe20000001243 */
[----:B------:R-:W-:Y:S01]  /*1090*/  FADD.FTZ R2, R81, R2 ;  /* 0x0000000251027221 */ /* 0x000fe20000010000 */
[----:B------:R-:W-:Y:S01]  /*10a0*/  FFMA.FTZ R10, R73, R81, R10 ;  /* 0x00000051490a7223 */ /* 0x000fe2000001000a */
[----:B------:R-:W-:Y:S01]  /*10b0*/  FADD.FTZ R0, R90, R0 ;  /* 0x000000005a007221 */ /* 0x000fe20000010000 */
[----:B------:R-:W-:Y:S01]  /*10c0*/  FFMA.FTZ R9, R50, R90, R9 ;  /* 0x0000005a32097223 */ /* 0x000fe20000010009 */
[----:B------:R-:W-:Y:S01]  /*10d0*/  UMOV UR4, 0x3f800000 ;  /* 0x3f80000000047882 */ /* 0x000fe20000000000 */
[----:B------:R-:W-:Y:S01]  /*10e0*/  @UP0 UMOV UR4, UR7 ;  /* 0x0000000700040c82 */ /* 0x000fe20008000000 */
[----:B0-----:R-:W-:-:S04]  /*10f0*/  FADD.FTZ R92, R92, R45 ;  /* 0x0000002d5c5c7221 */ /* 0x001fc80000010000 */
[----:B------:R-:W-:Y:S01]  /*1100*/  FADD.FTZ R47, R47, R92 ;  /* 0x0000005c2f2f7221 */ /* 0x000fe20000010000 */
[----:B------:R-:W-:-:S03]  /*1110*/  FADD.FTZ R43, R43, R44 ;  /* 0x0000002c2b2b7221 */ /* 0x000fc60000010000 */
[----:B------:R-:W-:Y:S01]  /*1120*/  FMUL.FTZ R47, R47, UR24 ;  /* 0x000000182f2f7c20 */ /* 0x000fe20008410000 */
[----:B------:R-:W-:Y:S01]  /*1130*/  FADD.FTZ R43, R46, R43 ;  /* 0x0000002b2e2b7221 */ /* 0x000fe20000010000 */
[----:B------:R-:W-:-:S03]  /*1140*/  HADD2.F32 R45, -RZ, R40.H0_H0 ;  /* 0x20000028ff2d7230 */ /* 0x000fc60000004100 */
[----:B------:R-:W-:Y:S01]  /*1150*/  R2UR UR5, R47 ;  /* 0x000000002f0572ca */ /* 0x000fe200000e0000 */
[----:B------:R-:W-:Y:S02]  /*1160*/  HADD2.F32 R40, -RZ, R41.H0_H0 ;  /* 0x20000029ff287230 */ /* 0x000fe40000004100 */
[----:B------:R-:W-:Y:S01]  /*1170*/  FMUL.FTZ R43, R43, UR24 ;  /* 0x000000182b2b7c20 */ /* 0x000fe20008410000 */
[----:B------:R-:W-:Y:S02]  /*1180*/  FMUL.FTZ R66, R24, R45 ;  /* 0x0000002d18427220 */ /* 0x000fe40000410000 */
[----:B------:R-:W-:Y:S02]  /*1190*/  FMUL.FTZ R67, R25, R40 ;  /* 0x0000002819437220 */ /* 0x000fe40000410000 */
[----:B------:R-:W-:Y:S01]  /*11a0*/  FSEL R81, R43, RZ, !P1 ;  /* 0x000000ff2b517208 */ /* 0x000fe20004800000 */
[----:B------:R-:W-:Y:S06]  /*11b0*/  BRA.U UP1, `(.L_x_5094) ;  /* 0x0000000d01c87547 */ /* 0x000fec000b800000 */
        /* <DEDUP_REMOVED lines=28> */
[----:B------:R0:W-:Y:S01]  /*1380*/  F2F.F16.F32 R85, R48 ;  /* 0x0000003000557304 */ /* 0x0001e20000200800 */
        /* <DEDUP_REMOVED lines=53> */
[----:B------:R-:W-:Y:S01]  /*16e0*/  F2F.F16.F32 R43, R41 ;  /* 0x00000029002b7304 */ /* 0x000fe20000200800 */
[----:B------:R-:W-:Y:S01]  /*16f0*/  ISETP.GE.U32.AND P0, PT, R68, 0x1000000, PT ;  /* 0x010000004400780c */ /* 0x000fe20003f06070 */
[----:B------:R-:W-:Y:S01]  /*1700*/  FMUL.FTZ R49, R49, UR25 ;  /* 0x0000001931317c20 */ /* 0x000fe20008410000 */
[----:B------:R-:W-:-:S02]  /*1710*/  FSEL R74, R74, RZ, P2 ;  /* 0x000000ff4a4a7208 */ /* 0x000fc40001000000 */
[----:B------:R-:W-:Y:S02]  /*1720*/  FSEL R50, R50, RZ, P0 ;  /* 0x000000ff32327208 */ /* 0x000fe40000000000 */
[----:B------:R-:W-:Y:S01]  /*1730*/  LOP3.LUT P0, RZ, R68, 0xff, RZ, 0xc0, !PT ;  /* 0x000000ff44ff7812 */ /* 0x000fe2000780c0ff */
[----:B------:R0:W-:Y:S03]  /*1740*/  F2F.F16.F32 R46, R40 ;  /* 0x00000028002e7304 */ /* 0x0001e60000200800 */
[----:B------:R-:W-:-:S05]  /*1750*/  FSEL R49, R49, RZ, P0 ;  /* 0x000000ff31317208 */ /* 0x000fca0000000000 */
[----:B------:R-:W1:Y:S01]  /*1760*/  F2F.F16.F32 R42, R42 ;  /* 0x0000002a002a7304 */ /* 0x000e620000200800 */
[----:B0-----:R-:W0:Y:S07]  /*1770*/  LDC.64 R40, c[0x0][0x468] ;  /* 0x00011a00ff287b82 */ /* 0x001e2e0000000a00 */
[----:B------:R-:W2:Y:S01]  /*1780*/  F2F.F16.F32 R44, R44 ;  /* 0x0000002c002c7304 */ /* 0x000ea20000200800 */
[----:B-1----:R-:W-:-:S07]  /*1790*/  PRMT R71, R42, 0x5410, R43 ;  /* 0x000054102a477816 */ /* 0x002fce000000002b */
[----:B------:R2:W-:Y:S08]  /*17a0*/  F2F.F16.F32 R47, R45 ;  /* 0x0000002d002f7304 */ /* 0x0005f00000200800 */
[----:B------:R-:W1:Y:S01]  /*17b0*/  F2F.F16.F32 R74, R74 ;  /* 0x0000004a004a7304 */ /* 0x000e620000200800 */
[----:B--2---:R-:W-:-:S05]  /*17c0*/  IMAD.WIDE.U32 R44, R44, 0x10000, RZ ;  /* 0x000100002c2c7825 */ /* 0x004fca00078e00ff */
[----:B------:R-:W-:Y:S02]  /*17d0*/  LOP3.LUT R45, R71, R45, RZ, 0xfc, !PT ;  /* 0x0000002d472d7212 */ /* 0x000fe400078efcff */
[----:B------:R-:W2:Y:S01]  /*17e0*/  F2F.F16.F32 R70, R70 ;  /* 0x0000004600467304 */ /* 0x000ea20000200800 */
[----:B------:R-:W-:Y:S02]  /*17f0*/  LOP3.LUT R44, R44, R85, RZ, 0xfc, !PT ;  /* 0x000000552c2c7212 */ /* 0x000fe400078efcff */
[----:B-1----:R-:W-:-:S05]  /*1800*/  PRMT R69, R47, 0x5410, R74 ;  /* 0x000054102f457816 */ /* 0x002fca000000004a */
[----:B------:R-:W-:Y:S01]  /*1810*/  F2F.F16.F32 R48, R48 ;  /* 0x0000003000307304 */ /* 0x000fe20000200800 */
[----:B------:R-:W-:-:S05]  /*1820*/  IMAD.WIDE.U32 R46, R46, 0x10000, RZ ;  /* 0x000100002e2e7825 */ /* 0x000fca00078e00ff */
[----:B------:R-:W-:Y:S01]  /*1830*/  LOP3.LUT R47, R69, R47, RZ, 0xfc, !PT ;  /* 0x0000002f452f7212 */ /* 0x000fe200078efcff */
[----:B--2---:R-:W-:Y:S01]  /*1840*/  IMAD.WIDE.U32 R42, R70, 0x10000, RZ ;  /* 0x00010000462a7825 */ /* 0x004fe200078e00ff */
[----:B------:R-:W1:Y:S08]  /*1850*/  F2F.F16.F32 R67, R50 ;  /* 0x0000003200437304 */ /* 0x000e700000200800 */
[----:B------:R0:W2:Y:S01]  /*1860*/  F2F.F16.F32 R51, R49 ;  /* 0x0000003100337304 */ /* 0x0000a20000200800 */
[----:B-1----:R-:W-:-:S07]  /*1870*/  PRMT R67, R48, 0x5410, R67 ;  /* 0x0000541030437816 */ /* 0x002fce0000000043 */
[----:B------:R-:W1:Y:S01]  /*1880*/  F2F.F16.F32 R75, R75 ;  /* 0x0000004b004b7304 */ /* 0x000e620000200800 */
        /* <DEDUP_REMOVED lines=10> */
.L_x_5095:
        /* <DEDUP_REMOVED lines=36> */
[----:B------:R-:W-:Y:S01]  /*1b70*/  LOP3.LUT P1, RZ, R72, 0xff0000, RZ, 0xc0, !PT ;  /* 0x00ff000048ff7812 */ /* 0x000fe2000782c0ff */
[----:B------:R0:W-:Y:S01]  /*1b80*/  F2F.F16.F32 R78, R46 ;  /* 0x0000002e004e7304 */ /* 0x0001e20000200800 */
        /* <DEDUP_REMOVED lines=23> */
[----:B------:R0:W-:Y:S01]  /*1d00*/  F2F.F16.F32 R71, R48 ;  /* 0x0000003000477304 */ /* 0x0001e20000200800 */
        /* <DEDUP_REMOVED lines=13> */
[----:B------:R-:W1:Y:S04]  /*1de0*/  F2F.F16.F32 R80, R80 ;  /* 0x0000005000507304 */ /* 0x000e680000200800 */
[----:B------:R-:W-:Y:S01]  /*1df0*/  FSEL R76, R48, RZ, P0 ;  /* 0x000000ff304c7208 */ /* 0x000fe20000000000 */
[----:B------:R-:W-:Y:S01]  /*1e00*/  FADD.FTZ R48, R66, -R81 ;  /* 0x8000005142307221 */ /* 0x000fe20000010000 */
[----:B------:R-:W-:Y:S01]  /*1e10*/  ISETP.GE.U32.AND P0, PT, R68, 0x1000000, PT ;  /* 0x010000004400780c */ /* 0x000fe20003f06070 */
[----:B------:R-:W-:Y:S01]  /*1e20*/  FMUL.FTZ R66, R49, UR4 ;  /* 0x0000000431427c20 */ /* 0x000fe20008410000 */
[----:B------:R-:W-:Y:S01]  /*1e30*/  F2F.F16.F32 R69, R69 ;  /* 0x0000004500457304 */ /* 0x000fe20000200800 */
        /* <DEDUP_REMOVED lines=9> */
[----:B------:R-:W-:Y:S03]  /*1ed0*/  F2F.F16.F32 R70, R70 ;  /* 0x0000004600467304 */ /* 0x000fe60000200800 */
[----:B------:R-:W-:Y:S01]  /*1ee0*/  FSEL R81, R72, RZ, P0 ;  /* 0x000000ff48517208 */ /* 0x000fe20000000000 */
[----:B-1----:R-:W-:-:S04]  /*1ef0*/  IMAD.WIDE.U32 R72, R80, 0x10000, RZ ;  /* 0x0001000050487825 */ /* 0x002fc800078e00ff */
[----:B------:R-:W1:Y:S01]  /*1f00*/  F2F.F16.F32 R77, R77 ;  /* 0x0000004d004d7304 */ /* 0x000e620000200800 */
[----:B------:R-:W-:-:S07]  /*1f10*/  LOP3.LUT R72, R72, R84, RZ, 0xfc, !PT ;  /* 0x0000005448487212 */ /* 0x000fce00078efcff */
[----:B------:R-:W3:Y:S01]  /*1f20*/  F2F.F16.F32 R68, R82 ;  /* 0x0000005200447304 */ /* 0x000ee20000200800 */
[----:B-1----:R-:W-:-:S07]  /*1f30*/  PRMT R77, R78, 0x5410, R77 ;  /* 0x000054104e4d7816 */ /* 0x002fce000000004d */
[----:B------:R-:W-:Y:S01]  /*1f40*/  F2F.F16.F32 R76, R76 ;  /* 0x0000004c004c7304 */ /* 0x000fe20000200800 */
[----:B------:R-:W-:-:S07]  /*1f50*/  LOP3.LUT R73, R77, R73, RZ, 0xfc, !PT ;  /* 0x000000494d497212 */ /* 0x000fce00078efcff */
[----:B------:R1:W4:Y:S08]  /*1f60*/  F2F.F16.F32 R85, R83 ;  /* 0x0000005300557304 */ /* 0x0003300000200800 */
[----:B------:R-:W0:Y:S01]  /*1f70*/  F2F.F16.F32 R81, R81 ;  /* 0x0000005100517304 */ /* 0x000e220000200800 */
[----:B-1----:R-:W-:Y:S01]  /*1f80*/  PRMT R83, R69, 0x5410, R70 ;  /* 0x0000541045537816 */ /* 0x002fe20000000046 */
[----:B---3--:R-:W-:-:S04]  /*1f90*/  IMAD.WIDE.U32 R68, R68, 0x10000, RZ ;  /* 0x0001000044447825 */ /* 0x008fc800078e00ff */
[----:B------:R-:W-:Y:S01]  /*1fa0*/  IMAD.WIDE.U32 R70, R71, 0x10000, RZ ;  /* 0x0001000047467825 */ /* 0x000fe200078e00ff */
[----:B----4-:R-:W-:Y:S01]  /*1fb0*/  PRMT R85, R76, 0x5410, R85 ;  /* 0x000054104c557816 */ /* 0x010fe20000000055 */
[----:B------:R-:W1:Y:S02]  /*1fc0*/  F2F.F16.F32 R79, R79 ;  /* 0x0000004f004f7304 */ /* 0x000e640000200800 */
        /* <DEDUP_REMOVED lines=17> */
.L_x_5094:
        /* <DEDUP_REMOVED lines=28> */
[----:B------:R0:W-:Y:S01]  /*22a0*/  F2F.F16.F32 R85, R40 ;  /* 0x0000002800557304 */ /* 0x0001e20000200800 */
[--C-:B------:R-:W-:Y:S01]  /*22b0*/  FFMA.FTZ R70, R70, UR5, R81.reuse ;  /* 0x0000000546467c23 */ /* 0x100fe20008010051 */
[----:B------:R-:W-:Y:S01]  /*22c0*/  LOP3.LUT P0, RZ, R83, 0xff0000, RZ, 0xc0, !PT ;  /* 0x00ff000053ff7812 */ /* 0x000fe2000780c0ff */
[--C-:B------:R-:W-:Y:S01]  /*22d0*/  FFMA.FTZ R74, R74, UR5, R81.reuse ;  /* 0x000000054a4a7c23 */ /* 0x100fe20008010051 */
[----:B------:R-:W-:Y:S01]  /*22e0*/  FFMA.FTZ R45, R45, UR8, R34 ;  /* 0x000000082d2d7c23 */ /* 0x000fe20008010022 */
[----:B------:R-:W-:Y:S01]  /*22f0*/  FFMA.FTZ R43, R84, UR5, R81 ;  /* 0x00000005542b7c23 */ /* 0x000fe20008010051 */
[----:B------:R-:W-:Y:S01]  /*2300*/  FADD.FTZ R48, R67, -R70 ;  /* 0x8000004643307221 */ /* 0x000fe20000010000 */
[----:B------:R-:W-:Y:S01]  /*2310*/  FSEL R42, R42, RZ, P0 ;  /* 0x000000ff2a2a7208 */ /* 0x000fe20000000000 */
[----:B------:R1:W-:Y:S01]  /*2320*/  F2F.F16.F32 R44, R41 ;  /* 0x00000029002c7304 */ /* 0x0003e20000200800 */
        /* <DEDUP_REMOVED lines=59> */
[----:B--2---:R-:W-:Y:S01]  /*26e0*/  PRMT R71, R47, 0x5410, R48 ;  /* 0x000054102f477816 */ /* 0x004fe20000000030 */
[----:B------:R-:W-:Y:S01]  /*26f0*/  IMAD.WIDE.U32 R46, R46, 0x10000, RZ ;  /* 0x000100002e2e7825 */ /* 0x000fe200078e00ff */
[----:B0-----:R-:W-:-:S04]  /*2700*/  PRMT R73, R42, 0x5410, R43 ;  /* 0x000054102a497816 */ /* 0x001fc8000000002b */
[----:B------:R-:W-:Y:S01]  /*2710*/  LOP3.LUT R47, R71, R47, RZ, 0xfc, !PT ;  /* 0x0000002f472f7212 */ /* 0x000fe200078efcff */
[----:B------:R-:W-:Y:S01]  /*2720*/  F2F.F16.F32 R66, R66 ;  /* 0x0000004200427304 */ /* 0x000fe20000200800 */
[----:B---3--:R-:W-:Y:S01]  /*2730*/  FSEL R49, R45, RZ, P0 ;  /* 0x000000ff2d317208 */ /* 0x008fe20000000000 */
[----:B------:R-:W-:Y:S01]  /*2740*/  IMAD.WIDE.U32 R44, R44, 0x10000, RZ ;  /* 0x000100002c2c7825 */ /* 0x000fe200078e00ff */
[----:B------:R-:W-:-:S03]  /*2750*/  LOP3.LUT R46, R46, R75, RZ, 0xfc, !PT ;  /* 0x0000004b2e2e7212 */ /* 0x000fc600078efcff */
[----:B----4-:R-:W-:Y:S02]  /*2760*/  IMAD.WIDE.U32 R42, R50, 0x10000, RZ ;  /* 0x00010000322a7825 */ /* 0x010fe400078e00ff */
[----:B------:R-:W0:Y:S01]  /*2770*/  F2F.F16.F32 R67, R67 ;  /* 0x0000004300437304 */ /* 0x000e220000200800 */
[----:B------:R-:W-:Y:S02]  /*2780*/  LOP3.LUT R45, R73, R45, RZ, 0xfc, !PT ;  /* 0x0000002d492d7212 */ /* 0x000fe400078efcff */
[----:B------:R-:W-:-:S05]  /*2790*/  LOP3.LUT R44, R44, R85, RZ, 0xfc, !PT ;  /* 0x000000552c2c7212 */ /* 0x000fca00078efcff */
        /* <DEDUP_REMOVED lines=11> */
.L_x_5097:
        /* <DEDUP_REMOVED lines=33> */
[----:B------:R-:W0:Y:S02]  /*2a60*/  F2F.F16.F32 R80, R80 ;  /* 0x0000005000507304 */ /* 0x000e240000200800 */
        /* <DEDUP_REMOVED lines=27> */
[----:B------:R1:W-:Y:S01]  /*2c20*/  F2F.F16.F32 R71, R48 ;  /* 0x0000003000477304 */ /* 0x0003e20000200800 */
        /* <DEDUP_REMOVED lines=15> */
[----:B------:R-:W-:Y:S02]  /*2d20*/  F2F.F16.F32 R69, R69 ;  /* 0x0000004500457304 */ /* 0x000fe40000200800 */
[----:B------:R-:W-:Y:S01]  /*2d30*/  FSEL R76, R48, RZ, P0 ;  /* 0x000000ff304c7208 */ /* 0x000fe20000000000 */
[----:B------:R-:W-:Y:S01]  /*2d40*/  FFMA.FTZ R48, R81, UR8, R36 ;  /* 0x0000000851307c23 */ /* 0x000fe20008010024 */
[----:B------:R-:W-:Y:S01]  /*2d50*/  ISETP.GE.U32.AND P0, PT, R68, 0x1000000, PT ;  /* 0x010000004400780c */ /* 0x000fe20003f06070 */
[----:B------:R-:W-:-:S02]  /*2d60*/  FMUL.FTZ R73, R66, UR25 ;  /* 0x0000001942497c20 */ /* 0x000fc40008410000 */
[----:B------:R-:W-:Y:S01]  /*2d70*/  FMUL.FTZ R72, R48, UR4 ;  /* 0x0000000430487c20 */ /* 0x000fe20008410000 */
[----:B------:R-:W-:Y:S01]  /*2d80*/  FSEL R83, R67, RZ, P0 ;  /* 0x000000ff43537208 */ /* 0x000fe20000000000 */
[----:B------:R-:W-:Y:S01]  /*2d90*/  F2F.F16.F32 R70, R70 ;  /* 0x0000004600467304 */ /* 0x000fe20000200800 */
[----:B------:R-:W-:Y:S01]  /*2da0*/  LOP3.LUT P0, RZ, R68, 0xff00, RZ, 0xc0, !PT ;  /* 0x0000ff0044ff7812 */ /* 0x000fe2000780c0ff */
[----:B------:R-:W-:Y:S01]  /*2db0*/  FMUL.FTZ R72, R72, UR25 ;  /* 0x0000001948487c20 */ /* 0x000fe20008410000 */
[----:B------:R-:W2:Y:S02]  /*2dc0*/  LDC.64 R66, c[0x0][0x478] ;  /* 0x00011e00ff427b82 */ /* 0x000ea40000000a00 */
[----:B------:R-:W-:Y:S02]  /*2dd0*/  FSEL R82, R73, RZ, P0 ;  /* 0x000000ff49527208 */ /* 0x000fe40000000000 */
[----:B------:R-:W-:Y:S01]  /*2de0*/  LOP3.LUT P0, RZ, R68, 0xff, RZ, 0xc0, !PT ;  /* 0x000000ff44ff7812 */ /* 0x000fe2000780c0ff */
[----:B------:R-:W3:Y:S03]  /*2df0*/  F2F.F16.F32 R77, R77 ;  /* 0x0000004d004d7304 */ /* 0x000ee60000200800 */
[----:B------:R-:W-:Y:S01]  /*2e00*/  FSEL R81, R72, RZ, P0 ;  /* 0x000000ff48517208 */ /* 0x000fe20000000000 */
[----:B0-----:R-:W-:-:S04]  /*2e10*/  IMAD.WIDE.U32 R72, R80, 0x10000, RZ ;  /* 0x0001000050487825 */ /* 0x001fc800078e00ff */
[----:B------:R-:W0:Y:S01]  /*2e20*/  F2F.F16.F32 R68, R82 ;  /* 0x0000005200447304 */ /* 0x000e220000200800 */
[----:B---3--:R-:W-:-:S07]  /*2e30*/  PRMT R77, R78, 0x5410, R77 ;  /* 0x000054104e4d7816 */ /* 0x008fce000000004d */
[----:B------:R-:W-:Y:S01]  /*2e40*/  F2F.F16.F32 R76, R76 ;  /* 0x0000004c004c7304 */ /* 0x000fe20000200800 */
[----:B------:R-:W-:-:S07]  /*2e50*/  LOP3.LUT R73, R77, R73, RZ, 0xfc, !PT ;  /* 0x000000494d497212 */ /* 0x000fce00078efcff */
[----:B------:R3:W4:Y:S08]  /*2e60*/  F2F.F16.F32 R85, R83 ;  /* 0x0000005300557304 */ /* 0x0007300000200800 */
[----:B------:R-:W1:Y:S01]  /*2e70*/  F2F.F16.F32 R81, R81 ;  /* 0x0000005100517304 */ /* 0x000e620000200800 */
[----:B---3--:R-:W-:Y:S01]  /*2e80*/  PRMT R83, R69, 0x5410, R70 ;  /* 0x0000541045537816 */ /* 0x008fe20000000046 */
[----:B0-----:R-:W-:-:S04]  /*2e90*/  IMAD.WIDE.U32 R68, R68, 0x10000, RZ ;  /* 0x0001000044447825 */ /* 0x001fc800078e00ff */
[----:B------:R-:W-:Y:S01]  /*2ea0*/  IMAD.WIDE.U32 R70, R71, 0x10000, RZ ;  /* 0x0001000047467825 */ /* 0x000fe200078e00ff */
[----:B----4-:R-:W-:Y:S01]  /*2eb0*/  PRMT R85, R76, 0x5410, R85 ;  /* 0x000054104c557816 */ /* 0x010fe20000000055 */
[----:B------:R-:W0:Y:S02]  /*2ec0*/  F2F.F16.F32 R84, R84 ;  /* 0x0000005400547304 */ /* 0x000e240000200800 */
[----:B--2---:R-:W-:Y:S01]  /*2ed0*/  IMAD.WIDE.U32 R76, R62, 0x10, R66 ;  /* 0x000000103e4c7825 */ /* 0x004fe200078e0042 */
[----:B------:R-:W-:Y:S02]  /*2ee0*/  LOP3.LUT R71, R83, R71, RZ, 0xfc, !PT ;  /* 0x0000004753477212 */ /* 0x000fe400078efcff */
[----:B------:R-:W-:Y:S01]  /*2ef0*/  LOP3.LUT R69, R85, R69, RZ, 0xfc, !PT ;  /* 0x0000004555457212 */ /* 0x000fe200078efcff */
[--C-:B-1----:R-:W-:Y:S01]  /*2f00*/  IMAD.WIDE.U32 R82, R60, 0x8, R74.reuse ;  /* 0x000000083c527825 */ /* 0x102fe200078e004a */
[----:B------:R-:W-:Y:S01]  /*2f10*/  LOP3.LUT R68, R68, R81, RZ, 0xfc, !PT ;  /* 0x0000005144447212 */ /* 0x000fe200078efcff */
[----:B------:R-:W1:Y:S01]  /*2f20*/  F2F.F16.F32 R79, R79 ;  /* 0x0000004f004f7304 */ /* 0x000e620000200800 */
        /* <DEDUP_REMOVED lines=12> */
.L_x_5096:
        /* <DEDUP_REMOVED lines=27> */
.L_x_5093:
        /* <DEDUP_REMOVED lines=15> */
.L_x_5099:
        /* <DEDUP_REMOVED lines=15> */
.L_x_6801:


//--------------------- .text._ZN10layer_norm22ln_bwd_finalize_kernelINS_22Kernel_traits_finalizeILj1536Ef6__halffS2_fjLb0ELj1024ELj4ENS_18Kernel_traits_baseILj1536EfS2_fS2_fjLj1024EEEEELb0ELb0EEEvNS_9BwdParamsE --------------------------
	.section	.text._ZN10layer_norm22ln_bwd_finalize_kernelINS_22Kernel_traits_finalizeILj1536Ef6__halffS2_fjLb0ELj1024ELj4ENS_18Kernel_traits_baseILj1536EfS2_fS2_fjLj1024EEEEELb0ELb0EEEvNS_9BwdParamsE,"ax",@progbits
	.align	128
        .global         _ZN10layer_norm22ln_bwd_finalize_kernelINS_22Kernel_traits_finalizeILj1536Ef6__halffS2_fjLb0ELj1024ELj4ENS_18Kernel_traits_baseILj1536EfS2_fS2_fjLj1024EEEEELb0ELb0EEEvNS_9BwdParamsE
        .type           _ZN10layer_norm22ln_bwd_finalize_kernelINS_22Kernel_traits_finalizeILj1536Ef6__halffS2_fjLb0ELj1024ELj4ENS_18Kernel_traits_baseILj1536EfS2_fS2_fjLj1024EEEEELb0ELb0EEEvNS_9BwdParamsE,@function
        .size           _ZN10layer_norm22ln_bwd_finalize_kernelINS_22Kernel_traits_finalizeILj1536Ef6__halffS2_fjLb0ELj1024ELj4ENS_18Kernel_traits_baseILj1536EfS2_fS2_fjLj1024EEEEELb0ELb0EEEvNS_9BwdParamsE,(.L_x_6802 - _ZN10layer_norm22ln_bwd_finalize_kernelINS_22Kernel_traits_finalizeILj1536Ef6__halffS2_fjLb0ELj1024ELj4ENS_18Kernel_traits_baseILj1536EfS2_fS2_fjLj1024EEEEELb0ELb0EEEvNS_9BwdParamsE)
        .other          _ZN10layer_norm22ln_bwd_finalize_kernelINS_22Kernel_traits_finalizeILj1536Ef6__halffS2_fjLb0ELj1024ELj4ENS_18Kernel_traits_baseILj1536EfS2_fS2_fjLj1024EEEEELb0ELb0EEEvNS_9BwdParamsE,@"STO_CUDA_ENTRY STV_DEFAULT"
_ZN10layer_norm22ln_bwd_finalize_kernelINS_22Kernel_traits_finalizeILj1536Ef6__halffS2_fjLb0ELj1024ELj4ENS_18Kernel_traits_baseILj1536EfS2_fS2_fjLj1024EEEEELb0ELb0EEEvNS_9BwdParamsE:
.text._ZN10layer_norm22ln_bwd_finalize_kernelINS_22Kernel_traits_finalizeILj1536Ef6__halffS2_fjLb0ELj1024ELj4ENS_18Kernel_traits_baseILj1536EfS2_fS2_fjLj1024EEEEELb0ELb0EEEvNS_9BwdParamsE:
        /* <DEDUP_REMOVED lines=82> */
.L_x_5104:
        /* <DEDUP_REMOVED lines=118> */
.L_x_5103:
[----:B------:R-:W-:Y:S05]  /*0c80*/  BSYNC.RECONVERGENT B1 ;  /* 0x0000000000017941 */ /* 0x000fea0003800200 */
.L_x_5102:
        /* <DEDUP_REMOVED lines=75> */
.L_x_5106:
[----:B------:R-:W-:Y:S05]  /*1140*/  BSYNC.RECONVERGENT B1 ;  /* 0x0000000000017941 */ /* 0x000fea0003800200 */
.L_x_5105:
        /* <DEDUP_REMOVED lines=37> */
.L_x_5108:
[----:B------:R-:W-:Y:S05]  /*13a0*/  BSYNC.RECONVERGENT B1 ;  /* 0x0000000000017941 */ /* 0x000fea0003800200 */
.L_x_5107:
[----:B------:R-:W-:Y:S05]  /*13b0*/  @!P1 BRA `(.L_x_5101) ;  /* 0x0000000000409947 */ /* 0x000fea0003800000 */
[----:B------:R-:W0:Y:S01]  /*13c0*/  LDC.64 R6, c[0x0][0x440] ;  /* 0x00011000ff067b82 */ /* 0x000e220000000a00 */
[----:B------:R-:W-:Y:S01]  /*13d0*/  IMAD R59, R2, R56, R59 ;  /* 0x00000038023b7224 */ /* 0x000fe200078e023b */
[----:B------:R-:W-:Y:S02]  /*13e0*/  LOP3.LUT R8, R8, 0x1f, RZ, 0xc0, !PT ;  /* 0x0000001f08087812 */ /* 0x000fe400078ec0ff */
[----:B------:R-:W-:Y:S02]  /*13f0*/  IADD3 R9, PT, PT, -R9, RZ, RZ ;  /* 0x000000ff09097210 */ /* 0x000fe40007ffe1ff */
[----:B------:R-:W-:Y:S02]  /*1400*/  IADD3 R59, PT, PT, R8, R59, RZ ;  /* 0x0000003b083b7210 */ /* 0x000fe40007ffe0ff */
[----:B------:R-:W1:Y:S05]  /*1410*/  LDC.64 R10, c[0x0][0x448] ;  /* 0x00011200ff0a7b82 */ /* 0x000e6a0000000a00 */
.L_x_5109:
        /* <DEDUP_REMOVED lines=10> */
.L_x_5101:
[----:B------:R-:W-:Y:S05]  /*14c0*/  BSYNC.RECONVERGENT B0 ;  /* 0x0000000000007941 */ /* 0x000fea0003800200 */
.L_x_5100:
        /* <DEDUP_REMOVED lines=57> */
.L_x_5110:
        /* <DEDUP_REMOVED lines=10> */
.L_x_6802:


//--------------------- .text._ZN10layer_norm13ln_bwd_kernelINS_13Kernel_traitsIf6__halffS2_fjLj1536ELj1ELj1ELj4ELj8ENS_18Kernel_traits_baseILj1536EfS2_fS2_fjLj128EEEEELb1ELb0ELb1ELb0EEEvNS_9BwdParamsE --------------------------
	.section	.text._ZN10layer_norm13ln_bwd_kernelINS_13Kernel_traitsIf6__halffS2_fjLj1536ELj1ELj1ELj4ELj8ENS_18Kernel_traits_baseILj1536EfS2_fS2_fjLj128EEEEELb1ELb0ELb1ELb0EEEvNS_9BwdParamsE,"ax",@progbits
	.align	128
        .global         _ZN10layer_norm13ln_bwd_kernelINS_13Kernel_traitsIf6__halffS2_fjLj1536ELj1ELj1ELj4ELj8ENS_18Kernel_traits_baseILj1536EfS2_fS2_fjLj128EEEEELb1ELb0ELb1ELb0EEEvNS_9BwdParamsE
        .type           _ZN10layer_norm13ln_bwd_kernelINS_13Kernel_traitsIf6__halffS2_fjLj1536ELj1ELj1ELj4ELj8ENS_18Kernel_traits_baseILj1536EfS2_fS2_fjLj128EEEEELb1ELb0ELb1ELb0EEEvNS_9BwdParamsE,@function
        .size           _ZN10layer_norm13ln_bwd_kernelINS_13Kernel_traitsIf6__halffS2_fjLj1536ELj1ELj1ELj4ELj8ENS_18Kernel_traits_baseILj1536EfS2_fS2_fjLj128EEEEELb1ELb0ELb1ELb0EEEvNS_9BwdParamsE,(.L_x_6803 - _ZN10layer_norm13ln_bwd_kernelINS_13Kernel_traitsIf6__halffS2_fjLj1536ELj1ELj1ELj4ELj8ENS_18Kernel_traits_baseILj1536EfS2_fS2_fjLj128EEEEELb1ELb0ELb1ELb0EEEvNS_9BwdParamsE)
        .other          _ZN10layer_norm13ln_bwd_kernelINS_13Kernel_traitsIf6__halffS2_fjLj1536ELj1ELj1ELj4ELj8ENS_18Kernel_traits_baseILj1536EfS2_fS2_fjLj128EEEEELb1ELb0ELb1ELb0EEEvNS_9BwdParamsE,@"STO_CUDA_ENTRY STV_DEFAULT"
_ZN10layer_norm13ln_bwd_kernelINS_13Kernel_traitsIf6__halffS2_fjLj1536ELj1ELj1ELj4ELj8ENS_18Kernel_traits_baseILj1536EfS2_fS2_fjLj128EEEEELb1ELb0ELb1ELb0EEEvNS_9BwdParamsE:
.text._ZN10layer_norm13ln_bwd_kernelINS_13Kernel_traitsIf6__halffS2_fjLj1536ELj1ELj1ELj4ELj8ENS_18Kernel_traits_baseILj1536EfS2_fS2_fjLj128EEEEELb1ELb0ELb1ELb0EEEvNS_9BwdParamsE:
        /* <DEDUP_REMOVED lines=63> */
.L_x_5151:
        /* <DEDUP_REMOVED lines=67> */
[----:B------:R-:W-:Y:S01]  /*0820*/  SHF.R.U64 R18, R72, 0x10, R73 ;  /* 0x0000001048127819 */ /* 0x000fe20000001249 */
[C---:B----4-:R-:W-:Y:S01]  /*0830*/  FADD.FTZ R3, -R96.reuse, R12 ;  /* 0x0000000c60037221 */ /* 0x050fe20000010100 */
[C---:B------:R-:W-:Y:S01]  /*0840*/  FADD.FTZ R12, -R96.reuse, R13 ;  /* 0x0000000d600c7221 */ /* 0x040fe20000010100 */
[----:B------:R-:W-:Y:S01]  /*0850*/  HADD2.F32 R13, -RZ, R11.H0_H0 ;  /* 0x2000000bff0d7230 */ /* 0x000fe20000004100 */
[----:B------:R-:W-:Y:S01]  /*0860*/  SHF.R.U32.HI R72, RZ, 0x10, R73 ;  /* 0x00000010ff487819 */ /* 0x000fe20000011649 */
[----:B------:R-:W-:Y:S01]  /*0870*/  FADD.FTZ R14, -R96, R14 ;  /* 0x0000000e600e7221 */ /* 0x000fe20000010100 */
[----:B------:R-:W-:-:S02]  /*0880*/  HADD2.F32 R18, -RZ, R18.H0_H0 ;  /* 0x20000012ff127230 */ /* 0x000fc40000004100 */
[----:B------:R-:W-:Y:S01]  /*0890*/  FMUL.FTZ R3, R3, UR32 ;  /* 0x0000002003037c20 */ /* 0x000fe20008410000 */
[----:B------:R-:W-:Y:S02]  /*08a0*/  HADD2.F32 R73, -RZ, R16.H0_H0 ;  /* 0x20000010ff497230 */ /* 0x000fe40000004100 */
[----:B------:R-:W-:Y:S01]  /*08b0*/  FADD.FTZ R15, -R96, R15 ;  /* 0x0000000f600f7221 */ /* 0x000fe20000010100 */
[-C--:B------:R-:W-:Y:S01]  /*08c0*/  FMUL.FTZ R16, R52, R13.reuse ;  /* 0x0000000d34107220 */ /* 0x080fe20000410000 */
[----:B------:R-:W-:Y:S01]  /*08d0*/  FMUL.FTZ R12, R12, UR32 ;  /* 0x000000200c0c7c20 */ /* 0x000fe20008410000 */
[----:B0-----:R-:W-:Y:S02]  /*08e0*/  HADD2.F32 R74, -RZ, R72.H0_H0 ;  /* 0x20000048ff4a7230 */ /* 0x001fe40000004100 */
        /* <DEDUP_REMOVED lines=21> */
.L_x_5115:
[----:B----4-:R-:W-:Y:S05]  /*0a40*/  BSYNC.RECONVERGENT B1 ;  /* 0x0000000000017941 */ /* 0x010fea0003800200 */
.L_x_5114:
        /* <DEDUP_REMOVED lines=24> */
[----:B------:R-:W-:Y:S01]  /*0bd0*/  FADD.FTZ R84, -R96, R74 ;  /* 0x0000004a60547221 */ /* 0x000fe20000010100 */
[----:B------:R-:W-:-:S02]  /*0be0*/  HADD2.F32 R73, -RZ, R17.H0_H0 ;  /* 0x20000011ff497230 */ /* 0x000fc40000004100 */
[C---:B------:R-:W-:Y:S01]  /*0bf0*/  FADD.FTZ R77, -R96.reuse, R72 ;  /* 0x00000048604d7221 */ /* 0x040fe20000010100 */
[----:B------:R-:W-:Y:S01]  /*0c00*/  FADD.FTZ R86, -R96, R75 ;  /* 0x0000004b60567221 */ /* 0x000fe20000010100 */
[----:B------:R-:W-:Y:S02]  /*0c10*/  HADD2.F32 R72, -RZ, R82.H0_H0 ;  /* 0x20000052ff487230 */ /* 0x000fe40000004100 */
[----:B0-----:R-:W-:Y:S01]  /*0c20*/  FMUL.FTZ R80, R83, UR32 ;  /* 0x0000002053507c20 */ /* 0x001fe20008410000 */
[----:B------:R-:W-:Y:S02]  /*0c30*/  HADD2.F32 R75, -RZ, R19.H0_H0 ;  /* 0x20000013ff4b7230 */ /* 0x000fe40000004100 */
        /* <DEDUP_REMOVED lines=24> */
.L_x_5117:
[----:B------:R-:W-:Y:S05]  /*0dc0*/  BSYNC.RECONVERGENT B1 ;  /* 0x0000000000017941 */ /* 0x000fea0003800200 */
.L_x_5116:
        /* <DEDUP_REMOVED lines=18> */
[C---:B----4-:R-:W-:Y:S02]  /*0ef0*/  FADD.FTZ R76, -R96.reuse, R73 ;  /* 0x00000049604c7221 */ /* 0x050fe40000010100 */
[----:B------:R-:W-:Y:S02]  /*0f00*/  HADD2.F32 R73, -RZ, R85.H0_H0 ;  /* 0x20000055ff497230 */ /* 0x000fe40000004100 */
[C---:B------:R-:W-:Y:S01]  /*0f10*/  FADD.FTZ R72, -R96.reuse, R72 ;  /* 0x0000004860487221 */ /* 0x040fe20000010100 */
[C---:B------:R-:W-:Y:S01]  /*0f20*/  FADD.FTZ R87, -R96.reuse, R74 ;  /* 0x0000004a60577221 */ /* 0x040fe20000010100 */
[----:B------:R-:W-:Y:S01]  /*0f30*/  FADD.FTZ R94, -R96, R75 ;  /* 0x0000004b605e7221 */ /* 0x000fe20000010100 */
[----:B------:R-:W-:-:S02]  /*0f40*/  HADD2.F32 R74, -RZ, R91.H0_H0 ;  /* 0x2000005bff4a7230 */ /* 0x000fc40000004100 */
[----:B------:R-:W-:Y:S01]  /*0f50*/  FMUL.FTZ R85, R72, UR32 ;  /* 0x0000002048557c20 */ /* 0x000fe20008410000 */
[----:B------:R-:W-:Y:S02]  /*0f60*/  HADD2.F32 R75, -RZ, R90.H0_H0 ;  /* 0x2000005aff4b7230 */ /* 0x000fe40000004100 */
[-C--:B------:R-:W-:Y:S01]  /*0f70*/  FMUL.FTZ R90, R48, R73.reuse ;  /* 0x00000049305a7220 */ /* 0x080fe20000410000 */
[----:B------:R-:W-:Y:S01]  /*0f80*/  SHF.R.U32.HI R77, RZ, 0x10, R77 ;  /* 0x00000010ff4d7819 */ /* 0x000fe2000001164d */
[----:B------:R-:W-:Y:S01]  /*0f90*/  FMUL.FTZ R87, R87, UR32 ;  /* 0x0000002057577c20 */ /* 0x000fe20008410000 */
        /* <DEDUP_REMOVED lines=9> */
[----:B0-----:R-:W-:-:S02]  /*1030*/  HADD2.F32 R78, -RZ, R77.H0_H0 ;  /* 0x2000004dff4e7230 */ /* 0x001fc40000004100 */
        /* <DEDUP_REMOVED lines=13> */
.L_x_5113:
        /* <DEDUP_REMOVED lines=33> */
.L_x_5119:
        /* <DEDUP_REMOVED lines=11> */
[C---:B-1----:R-:W-:Y:S01]  /*13d0*/  @P2 IMAD.WIDE.U32 R96, R103.reuse, 0x4, R96 ;  /* 0x0000000467602825 */ /* 0x042fe200078e0060 */
[----:B------:R-:W-:-:S04]  /*13e0*/  @P2 IADD3 R103, PT, PT, R103, 0x80, RZ ;  /* 0x0000008067672810 */ /* 0x000fc80007ffe0ff */
        /* <DEDUP_REMOVED lines=13> */
.L_x_5118:
[----:B------:R-:W-:Y:S05]  /*14c0*/  BSYNC.RECONVERGENT B0 ;  /* 0x0000000000007941 */ /* 0x000fea0003800200 */
.L_x_5112:
        /* <DEDUP_REMOVED lines=32> */
.L_x_5121:
[----:B------:R-:W-:Y:S05]  /*16d0*/  BSYNC.RECONVERGENT B0 ;  /* 0x0000000000007941 */ /* 0x000fea0003800200 */
.L_x_5120:
        /* <DEDUP_REMOVED lines=49> */
.L_x_5126:
        /* <DEDUP_REMOVED lines=11> */
.L_x_5127:
        /* <DEDUP_REMOVED lines=11> */
.L_x_5128:
        /* <DEDUP_REMOVED lines=12> */
.L_x_5125:
        /* <DEDUP_REMOVED lines=28> */
[----:B------:R-:W-:Y:S01]  /*1dd0*/  @P4 F2FP.F16.F32.PACK_AB R72, RZ, R72 ;  /* 0x00000048ff48423e */ /* 0x000fe200000000ff */
[----:B--2---:R-:W-:-:S03]  /*1de0*/  @P4 FMUL.FTZ R77, R70, R77 ;  /* 0x0000004d464d4220 */ /* 0x004fc60000410000 */
[----:B------:R-:W-:Y:S02]  /*1df0*/  @P4 FSEL R74, R74, RZ, P5 ;  /* 0x000000ff4a4a4208 */ /* 0x000fe40002800000 */
[----:B------:R-:W-:Y:S01]  /*1e00*/  @P4 PRMT R7, R72, 0x7610, R7 ;  /* 0x0000761048074816 */ /* 0x000fe20000000007 */
[----:B------:R-:W-:Y:S01]  /*1e10*/  @P4 FMUL.FTZ R76, R77, R76 ;  /* 0x0000004c4d4c4220 */ /* 0x000fe20000410000 */
[----:B------:R-:W-:-:S04]  /*1e20*/  @P4 F2FP.F16.F32.PACK_AB R74, RZ, R74 ;  /* 0x0000004aff4a423e */ /* 0x000fc800000000ff */
[----:B------:R-:W-:Y:S02]  /*1e30*/  @P4 FSEL R76, R76, RZ, P6 ;  /* 0x000000ff4c4c4208 */ /* 0x000fe40003000000 */
[----:B------:R-:W-:Y:S02]  /*1e40*/  @P4 PRMT R8, R74, 0x7610, R8 ;  /* 0x000076104a084816 */ /* 0x000fe40000000008 */
[----:B------:R-:W-:-:S04]  /*1e50*/  @P4 F2FP.F16.F32.PACK_AB R76, RZ, R76 ;  /* 0x0000004cff4c423e */ /* 0x000fc800000000ff */
[----:B------:R-:W-:Y:S01]  /*1e60*/  @P4 PRMT R9, R76, 0x7610, R9 ;  /* 0x000076104c094816 */ /* 0x000fe20000000009 */
[----:B------:R-:W-:Y:S06]  /*1e70*/  @!P4 BRA `(.L_x_5129) ;  /* 0x0000000400e4c947 */ /* 0x000fec0003800000 */
[----:B------:R-:W-:Y:S01]  /*1e80*/  FMUL.FTZ R10, R71, UR23 ;  /* 0x00000017470a7c20 */ /* 0x000fe20008410000 */
[----:B------:R-:W-:-:S03]  /*1e90*/  ISETP.GE.U32.AND P0, PT, R4, 0x1000000, PT ;  /* 0x010000000400780c */ /* 0x000fc60003f06070 */
[----:B------:R-:W-:-:S05]  /*1ea0*/  FMUL.FTZ R10, R10, UR22 ;  /* 0x000000160a0a7c20 */ /* 0x000fca0008410000 */
[----:B------:R-:W-:-:S04]  /*1eb0*/  FSEL R10, R10, RZ, P0 ;  /* 0x000000ff0a0a7208 */ /* 0x000fc80000000000 */
[----:B------:R-:W-:Y:S01]  /*1ec0*/  F2FP.F16.F32.PACK_AB R10, RZ, R10 ;  /* 0x0000000aff0a723e */ /* 0x000fe200000000ff */
[----:B------:R-:W-:Y:S06]  /*1ed0*/  BRA `(.L_x_5129) ;  /* 0x0000000400cc7947 */ /* 0x000fec0003800000 */
.L_x_5124:
        /* <DEDUP_REMOVED lines=57> */
[----:B------:R-:W-:Y:S01]  /*2270*/  F2FP.F16.F32.PACK_AB R10, RZ, R10 ;  /* 0x0000000aff0a723e */ /* 0x000fe200000000ff */
[----:B------:R-:W-:Y:S06]  /*2280*/  BRA `(.L_x_5129) ;  /* 0x0000000000e07947 */ /* 0x000fec0003800000 */
.L_x_5130:
        /* <DEDUP_REMOVED lines=25> */
[--C-:B------:R-:W-:Y:S01]  /*2420*/  @P5 FFMA.FTZ R68, R14, UR7, R93.reuse ;  /* 0x000000070e445c23 */ /* 0x100fe2000801005d */
        /* <DEDUP_REMOVED lines=22> */
[----:B------:R-:W-:Y:S02]  /*2590*/  @P4 F2FP.F16.F32.PACK_AB R72, RZ, R72 ;  /* 0x00000048ff48423e */ /* 0x000fe400000000ff */
[----:B------:R-:W-:Y:S02]  /*25a0*/  @P4 F2FP.F16.F32.PACK_AB R74, RZ, R74 ;  /* 0x0000004aff4a423e */ /* 0x000fe400000000ff */
[----:B------:R-:W-:Y:S02]  /*25b0*/  @P4 F2FP.F16.F32.PACK_AB R76, RZ, R76 ;  /* 0x0000004cff4c423e */ /* 0x000fe400000000ff */
[----:B------:R-:W-:-:S02]  /*25c0*/  @P4 F2FP.F16.F32.PACK_AB R78, RZ, R78 ;  /* 0x0000004eff4e423e */ /* 0x000fc400000000ff */
[----:B------:R-:W-:Y:S02]  /*25d0*/  @P4 PRMT R8, R72, 0x7610, R8 ;  /* 0x0000761048084816 */ /* 0x000fe40000000008 */
[----:B------:R-:W-:Y:S02]  /*25e0*/  @P4 PRMT R9, R74, 0x7610, R9 ;  /* 0x000076104a094816 */ /* 0x000fe40000000009 */
[----:B------:R-:W-:Y:S02]  /*25f0*/  @P4 PRMT R10, R76, 0x7610, R10 ;  /* 0x000076104c0a4816 */ /* 0x000fe4000000000a */
[----:B------:R-:W-:-:S07]  /*2600*/  @P4 PRMT R7, R78, 0x7610, R7 ;  /* 0x000076104e074816 */ /* 0x000fce0000000007 */
.L_x_5129:
        /* <DEDUP_REMOVED lines=14> */
.L_x_5131:
[----:B------:R-:W-:Y:S02]  /*26f0*/  IADD3 R96, PT, PT, R96, 0x80, RZ ;  /* 0x0000008060607810 */ /* 0x000fe40007ffe0ff */
[----:B------:R-:W-:-:S07]  /*2700*/  IADD3 R95, PT, PT, R95, 0x80, RZ ;  /* 0x000000805f5f7810 */ /* 0x000fce0007ffe0ff */
.L_x_5123:
[----:B------:R-:W-:Y:S05]  /*2710*/  BSYNC.RECONVERGENT B0 ;  /* 0x0000000000007941 */ /* 0x000fea0003800200 */
.L_x_5122:
        /* <DEDUP_REMOVED lines=37> */
[----:B------:R-:W-:Y:S02]  /*2970*/  @P4 F2FP.F16.F32.PACK_AB R74, RZ, R74 ;  /* 0x0000004aff4a423e */ /* 0x000fe400000000ff */
[----:B------:R-:W-:-:S02]  /*2980*/  @P4 F2FP.F16.F32.PACK_AB R75, RZ, R75 ;  /* 0x0000004bff4b423e */ /* 0x000fc400000000ff */
        /* <DEDUP_REMOVED lines=26> */
.L_x_5135:
        /* <DEDUP_REMOVED lines=35> */
[----:B------:R-:W-:-:S02]  /*2d60*/  @P4 F2FP.F16.F32.PACK_AB R72, RZ, R72 ;  /* 0x00000048ff48423e */ /* 0x000fc400000000ff */
[----:B------:R-:W-:Y:S02]  /*2d70*/  @P4 FSEL R76, R76, RZ, P6 ;  /* 0x000000ff4c4c4208 */ /* 0x000fe40003000000 */
[----:B------:R-:W-:Y:S02]  /*2d80*/  @P4 F2FP.F16.F32.PACK_AB R74, RZ, R74 ;  /* 0x0000004aff4a423e */ /* 0x000fe400000000ff */
[----:B------:R-:W-:Y:S02]  /*2d90*/  @P4 F2FP.F16.F32.PACK_AB R76, RZ, R76 ;  /* 0x0000004cff4c423e */ /* 0x000fe400000000ff */
        /* <DEDUP_REMOVED lines=15> */
[----:B------:R-:W-:Y:S01]  /*2e90*/  F2FP.F16.F32.PACK_AB R10, RZ, R10 ;  /* 0x0000000aff0a723e */ /* 0x000fe200000000ff */
[----:B------:R-:W-:Y:S06]  /*2ea0*/  BRA `(.L_x_5136) ;  /* 0x0000000400747947 */ /* 0x000fec0003800000 */
.L_x_5134:
        /* <DEDUP_REMOVED lines=34> */
[----:B------:R-:W-:Y:S01]  /*30d0*/  @P4 LOP3.LUT P6, RZ, R5, 0xff0000, RZ, 0xc0, !PT ;  /* 0x00ff000005ff4812 */ /* 0x000fe200078cc0ff */
[----:B------:R-:W-:Y:S01]  /*30e0*/  @P4 FMUL.FTZ R76, R77, R76 ;  /* 0x0000004c4d4c4220 */ /* 0x000fe20000410000 */
[----:B------:R-:W-:Y:S02]  /*30f0*/  @P4 F2FP.F16.F32.PACK_AB R74, RZ, R74 ;  /* 0x0000004aff4a423e */ /* 0x000fe400000000ff */
[----:B------:R-:W-:Y:S02]  /*3100*/  @P4 PRMT R7, R72, 0x7610, R7 ;  /* 0x0000761048074816 */ /* 0x000fe40000000007 */
[----:B------:R-:W-:Y:S02]  /*3110*/  @P4 FSEL R76, R76, RZ, P6 ;  /* 0x000000ff4c4c4208 */ /* 0x000fe40003000000 */
[----:B------:R-:W-:-:S02]  /*3120*/  @P4 PRMT R8, R74, 0x7610, R8 ;  /* 0x000076104a084816 */ /* 0x000fc40000000008 */
        /* <DEDUP_REMOVED lines=9> */
.L_x_5137:
        /* <DEDUP_REMOVED lines=11> */
.L_x_5138:
        /* <DEDUP_REMOVED lines=11> */
.L_x_5139:
        /* <DEDUP_REMOVED lines=11> */
.L_x_5140:
        /* <DEDUP_REMOVED lines=11> */
.L_x_5136:
        /* <DEDUP_REMOVED lines=12> */
.L_x_5141:
[----:B------:R-:W-:Y:S01]  /*3540*/  IADD3 R96, PT, PT, R96, 0x80, RZ ;  /* 0x0000008060607810 */ /* 0x000fe20007ffe0ff */
[----:B------:R-:W-:-:S07]  /*3550*/  VIADD R95, R95, 0x80 ;  /* 0x000000805f5f7836 */ /* 0x000fce0000000000 */
.L_x_5133:
[----:B------:R-:W-:Y:S05]  /*3560*/  BSYNC.RECONVERGENT B0 ;  /* 0x0000000000007941 */ /* 0x000fea0003800200 */
.L_x_5132:
        /* <DEDUP_REMOVED lines=11> */
[----:B------:R-:W-:Y:S02]  /*3620*/  PLOP3.LUT P6, PT, PT, PT, UP2, 0x80, 0x8 ;  /* 0x000000000008781c */ /* 0x000fe40003fcf028 */
[----:B-----5:R-:W-:Y:S02]  /*3630*/  MOV R69, R65 ;  /* 0x0000004100457202 */ /* 0x020fe40000000f00 */
[----:B------:R-:W-:-:S03]  /*3640*/  MOV R70, R66 ;  /* 0x0000004200467202 */ /* 0x000fc60000000f00 */
        /* <DEDUP_REMOVED lines=51> */
.L_x_5145:
        /* <DEDUP_REMOVED lines=56> */
.L_x_5144:
        /* <DEDUP_REMOVED lines=49> */
.L_x_5147:
        /* <DEDUP_REMOVED lines=22> */
.L_x_5148:
        /* <DEDUP_REMOVED lines=11> */
.L_x_5149:
        /* <DEDUP_REMOVED lines=11> */
.L_x_5150:
[----:B------:R-:W-:-:S07]  /*42d0*/  @P4 PRMT R10, R72, 0x7610, R10 ;  /* 0x00007610480a4816 */ /* 0x000fce000000000a */
.L_x_5146:
        /* <DEDUP_REMOVED lines=12> */
.L_x_5143:
[----:B------:R-:W-:Y:S05]  /*43a0*/  BSYNC.RECONVERGENT B0 ;  /* 0x0000000000007941 */ /* 0x000fea0003800200 */
.L_x_5142:
[----:B------:R-:W-:Y:S02]  /*43b0*/  UIADD3 UR6, UPT, UPT, UR6, UR26, URZ ;  /* 0x0000001a06067290 */ /* 0x000fe4000fffe0ff */
[----:B------:R-:W-:Y:S02]  /*43c0*/  UPLOP3.LUT UP1, UPT, UPT, UPT, UP1, 0x40, 0x4 ;  /* 0x000000000004789c */ /* 0x000fe40003f2e810 */
[----:B------:R-:W-:-:S09]  /*43d0*/  UISETP.GE.AND UP0, UPT, UR6, UR27, UPT ;  /* 0x0000001b0600728c */ /* 0x000fd2000bf06270 */
[----:B------:R-:W-:Y:S05]  /*43e0*/  BRA.U !UP0, `(.L_x_5151) ;  /* 0xffffffc108007547 */ /* 0x000fea000b83ffff */
.L_x_5111:
        /* <DEDUP_REMOVED lines=25> */
.L_x_5152:
        /* <DEDUP_REMOVED lines=16> */
.L_x_6803:


//--------------------- .text._ZN10layer_norm22ln_bwd_finalize_kernelINS_22Kernel_traits_finalizeILj1536Ef6__halffS2_fjLb0ELj1024ELj4ENS_18Kernel_traits_baseILj1536EfS2_fS2_fjLj1024EEEEELb0ELb1EEEvNS_9BwdParamsE --------------------------
	.section	.text._ZN10layer_norm22ln_bwd_finalize_kernelINS_22Kernel_traits_finalizeILj1536Ef6__halffS2_fjLb0ELj1024ELj4ENS_18Kernel_traits_baseILj1536EfS2_fS2_fjLj1024EEEEELb0ELb1EEEvNS_9BwdParamsE,"ax",@progbits
	.align	128
        .global         _ZN10layer_norm22ln_bwd_finalize_kernelINS_22Kernel_traits_finalizeILj1536Ef6__halffS2_fjLb0ELj1024ELj4ENS_18Kernel_traits_baseILj1536EfS2_fS2_fjLj1024EEEEELb0ELb1EEEvNS_9BwdParamsE
        .type           _ZN10layer_norm22ln_bwd_finalize_kernelINS_22Kernel_traits_finalizeILj1536Ef6__halffS2_fjLb0ELj1024ELj4ENS_18Kernel_traits_baseILj1536EfS2_fS2_fjLj1024EEEEELb0ELb1EEEvNS_9BwdParamsE,@function
        .size           _ZN10layer_norm22ln_bwd_finalize_kernelINS_22Kernel_traits_finalizeILj1536Ef6__halffS2_fjLb0ELj1024ELj4ENS_18Kernel_traits_baseILj1536EfS2_fS2_fjLj1024EEEEELb0ELb1EEEvNS_9BwdParamsE,(.L_x_6804 - _ZN10layer_norm22ln_bwd_finalize_kernelINS_22Kernel_traits_finalizeILj1536Ef6__halffS2_fjLb0ELj1024ELj4ENS_18Kernel_traits_baseILj1536EfS2_fS2_fjLj1024EEEEELb0ELb1EEEvNS_9BwdParamsE)
        .other          _ZN10layer_norm22ln_bwd_finalize_kernelINS_22Kernel_traits_finalizeILj1536Ef6__halffS2_fjLb0ELj1024ELj4ENS_18Kernel_traits_baseILj1536EfS2_fS2_fjLj1024EEEEELb0ELb1EEEvNS_9BwdParamsE,@"STO_CUDA_ENTRY STV_DEFAULT"
_ZN10layer_norm22ln_bwd_finalize_kernelINS_22Kernel_traits_finalizeILj1536Ef6__halffS2_fjLb0ELj1024ELj4ENS_18Kernel_traits_baseILj1536EfS2_fS2_fjLj1024EEEEELb0ELb1EEEvNS_9BwdParamsE:
.text._ZN10layer_norm22ln_bwd_finalize_kernelINS_22Kernel_traits_finalizeILj1536Ef6__halffS2_fjLb0ELj1024ELj4ENS_18Kernel_traits_baseILj1536EfS2_fS2_fjLj1024EEEEELb0ELb1EEEvNS_9BwdParamsE:
        /* <DEDUP_REMOVED lines=81> */
.L_x_5157:
        /* <DEDUP_REMOVED lines=118> */
.L_x_5156:
[----:B------:R-:W-:Y:S05]  /*0c70*/  BSYNC.RECONVERGENT B1 ;  /* 0x0000000000017941 */ /* 0x000fea0003800200 */
.L_x_5155:
        /* <DEDUP_REMOVED lines=77> */
.L_x_5159:
[----:B------:R-:W-:Y:S05]  /*1150*/  BSYNC.RECONVERGENT B1 ;  /* 0x0000000000017941 */ /* 0x000fea0003800200 */
.L_x_5158:
        /* <DEDUP_REMOVED lines=38> */
.L_x_5161:
[----:B------:R-:W-:Y:S05]  /*13c0*/  BSYNC.RECONVERGENT B1 ;  /* 0x0000000000017941 */ /* 0x000fea0003800200 */
.L_x_5160:
        /* <DEDUP_REMOVED lines=8> */
.L_x_5162:
        /* <DEDUP_REMOVED lines=10> */
.L_x_5154:
[----:B------:R-:W-:Y:S05]  /*14f0*/  BSYNC.RECONVERGENT B0 ;  /* 0x0000000000007941 */ /* 0x000fea0003800200 */
.L_x_5153:
        /* <DEDUP_REMOVED lines=55> */
.L_x_5163:
        /* <DEDUP_REMOVED lines=9> */
.L_x_6804:


//--------------------- .text._ZN10layer_norm13ln_bwd_kernelINS_13Kernel_traitsIf6__halffS2_fjLj1536ELj1ELj1ELj4ELj8ENS_18Kernel_traits_baseILj1536EfS2_fS2_fjLj128EEEEELb1ELb0ELb1ELb1EEEvNS_9BwdParamsE --------------------------
	.section	.text._ZN10layer_norm13ln_bwd_kernelINS_13Kernel_traitsIf6__halffS2_fjLj1536ELj1ELj1ELj4ELj8ENS_18Kernel_traits_baseILj1536EfS2_fS2_fjLj128EEEEELb1ELb0ELb1ELb1EEEvNS_9BwdParamsE,"ax",@progbits
	.align	128
        .global         _ZN10layer_norm13ln_bwd_kernelINS_13Kernel_traitsIf6__halffS2_fjLj1536ELj1ELj1ELj4ELj8ENS_18Kernel_traits_baseILj1536EfS2_fS2_fjLj128EEEEELb1ELb0ELb1ELb1EEEvNS_9BwdParamsE
        .type           _ZN10layer_norm13ln_bwd_kernelINS_13Kernel_traitsIf6__halffS2_fjLj1536ELj1ELj1ELj4ELj8ENS_18Kernel_traits_baseILj1536EfS2_fS2_fjLj128EEEEELb1ELb0ELb1ELb1EEEvNS_9BwdParamsE,@function
        .size           _ZN10layer_norm13ln_bwd_kernelINS_13Kernel_traitsIf6__halffS2_fjLj1536ELj1ELj1ELj4ELj8ENS_18Kernel_traits_baseILj1536EfS2_fS2_fjLj128EEEEELb1ELb0ELb1ELb1EEEvNS_9BwdParamsE,(.L_x_6805 - _ZN10layer_norm13ln_bwd_kernelINS_13Kernel_traitsIf6__halffS2_fjLj1536ELj1ELj1ELj4ELj8ENS_18Kernel_traits_baseILj1536EfS2_fS2_fjLj128EEEEELb1ELb0ELb1ELb1EEEvNS_9BwdParamsE)
        .other          _ZN10layer_norm13ln_bwd_kernelINS_13Kernel_traitsIf6__halffS2_fjLj1536ELj1ELj1ELj4ELj8ENS_18Kernel_traits_baseILj1536EfS2_fS2_fjLj128EEEEELb1ELb0ELb1ELb1EEEvNS_9BwdParamsE,@"STO_CUDA_ENTRY STV_DEFAULT"
_ZN10layer_norm13ln_bwd_kernelINS_13Kernel_traitsIf6__halffS2_fjLj1536ELj1ELj1ELj4ELj8ENS_18Kernel_traits_baseILj1536EfS2_fS2_fjLj128EEEEELb1ELb0ELb1ELb1EEEvNS_9BwdParamsE:
.text._ZN10layer_norm13ln_bwd_kernelINS_13Kernel_traitsIf6__halffS2_fjLj1536ELj1ELj1ELj4ELj8ENS_18Kernel_traits_baseILj1536EfS2_fS2_fjLj128EEEEELb1ELb0ELb1ELb1EEEvNS_9BwdParamsE:
        /* <DEDUP_REMOVED lines=36> */
.L_x_5193:
        /* <DEDUP_REMOVED lines=44> */
[C-C-:B-1----:R-:W-:Y:S01]  /*0500*/  IMAD.WIDE.U32 R60, R79.reuse, 0x10, R64.reuse ;  /* 0x000000104f3c7825 */ /* 0x142fe200078e0040 */
[----:B------:R-:W-:Y:S01]  /*0510*/  IADD3 R5, PT, PT, R79, 0x100, RZ ;  /* 0x000001004f057810 */ /* 0x000fe20007ffe0ff */
[----:B------:R-:W3:Y:S02]  /*0520*/  LDG.E.64 R86, desc[UR22][R86.64] ;  /* 0x0000001656567981 */ /* 0x000ee4000c1e1b00 */
[----:B------:R-:W-:-:S02]  /*0530*/  IMAD.WIDE.U32 R66, R85, 0x10, R64 ;  /* 0x0000001055427825 */ /* 0x000fc400078e0040 */
[----:B------:R-:W3:Y:S02]  /*0540*/  LDG.E.128 R60, desc[UR22][R60.64] ;  /* 0x000000163c3c7981 */ /* 0x000ee4000c1e1d00 */
[----:B------:R-:W-:Y:S02]  /*0550*/  IMAD.WIDE.U32 R68, R5, 0x10, R64 ;  /* 0x0000001005447825 */ /* 0x000fe400078e0040 */
[----:B------:R-:W3:Y:S04]  /*0560*/  LDG.E.128 R64, desc[UR22][R66.64] ;  /* 0x0000001642407981 */ /* 0x000ee8000c1e1d00 */
[----:B------:R-:W3:Y:S04]  /*0570*/  LDG.E.64 R80, desc[UR22][R80.64] ;  /* 0x0000001650507981 */ /* 0x000ee8000c1e1b00 */
[----:B------:R-:W3:Y:S01]  /*0580*/  LDG.E.128 R68, desc[UR22][R68.64] ;  /* 0x0000001644447981 */ /* 0x000ee2000c1e1d00 */
        /* <DEDUP_REMOVED lines=34> */
[----:B------:R-:W-:Y:S01]  /*07b0*/  FADD.FTZ R86, -R3, R66 ;  /* 0x0000004203567221 */ /* 0x000fe20000010100 */
[----:B------:R-:W-:Y:S01]  /*07c0*/  FMUL.FTZ R66, R61, UR31 ;  /* 0x0000001f3d427c20 */ /* 0x000fe20008410000 */
[----:B------:R-:W-:Y:S01]  /*07d0*/  MOV R75, R77 ;  /* 0x0000004d004b7202 */ /* 0x000fe20000000f00 */
[C---:B------:R-:W-:Y:S01]  /*07e0*/  FADD.FTZ R62, -R3.reuse, R62 ;  /* 0x0000003e033e7221 */ /* 0x040fe20000010100 */
[----:B------:R-:W-:Y:S01]  /*07f0*/  SHF.R.U32.HI R76, RZ, 0x10, R77 ;  /* 0x00000010ff4c7819 */ /* 0x000fe2000001164d */
[----:B------:R-:W-:Y:S01]  /*0800*/  HADD2.F32 R61, -RZ, R82.H0_H0 ;  /* 0x20000052ff3d7230 */ /* 0x000fe20000004100 */
[----:B------:R-:W-:Y:S01]  /*0810*/  MOV R77, R87 ;  /* 0x00000057004d7202 */ /* 0x000fe20000000f00 */
[C---:B------:R-:W-:Y:S01]  /*0820*/  FADD.FTZ R63, -R3.reuse, R63 ;  /* 0x0000003f033f7221 */ /* 0x040fe20000010100 */
[----:B------:R-:W-:Y:S01]  /*0830*/  SHF.R.U32.HI R85, RZ, 0x10, R87 ;  /* 0x00000010ff557819 */ /* 0x000fe20000011657 */
[C---:B------:R-:W-:Y:S01]  /*0840*/  FADD.FTZ R64, -R3.reuse, R64 ;  /* 0x0000004003407221 */ /* 0x040fe20000010100 */
[----:B------:R-:W-:Y:S01]  /*0850*/  MOV R84, R80 ;  /* 0x0000005000547202 */ /* 0x000fe20000000f00 */
[C---:B------:R-:W-:Y:S01]  /*0860*/  FADD.FTZ R65, -R3.reuse, R65 ;  /* 0x0000004103417221 */ /* 0x040fe20000010100 */
[C---:B------:R-:W-:Y:S01]  /*0870*/  FADD.FTZ R87, -R3.reuse, R67 ;  /* 0x0000004303577221 */ /* 0x040fe20000010100 */
[C---:B------:R-:W-:Y:S01]  /*0880*/  FADD.FTZ R88, -R3.reuse, R68 ;  /* 0x0000004403587221 */ /* 0x040fe20000010100 */
[C---:B------:R-:W-:Y:S01]  /*0890*/  FADD.FTZ R69, -R3.reuse, R69 ;  /* 0x0000004503457221 */ /* 0x040fe20000010100 */
[C---:B------:R-:W-:Y:S01]  /*08a0*/  FADD.FTZ R70, -R3.reuse, R70 ;  /* 0x0000004603467221 */ /* 0x040fe20000010100 */
[----:B------:R-:W-:Y:S01]  /*08b0*/  FADD.FTZ R71, -R3, R71 ;  /* 0x0000004703477221 */ /* 0x000fe20000010100 */
[--C-:B------:R-:W-:Y:S01]  /*08c0*/  SHF.R.U64 R80, R80, 0x10, R81.reuse ;  /* 0x0000001050507819 */ /* 0x100fe20000001251 */
[----:B------:R-:W-:Y:S01]  /*08d0*/  FMUL.FTZ R3, R60, UR31 ;  /* 0x0000001f3c037c20 */ /* 0x000fe20008410000 */
[----:B------:R-:W-:Y:S01]  /*08e0*/  MOV R79, R81 ;  /* 0x00000051004f7202 */ /* 0x000fe20000000f00 */
[----:B------:R-:W-:Y:S01]  /*08f0*/  FMUL.FTZ R67, R62, UR31 ;  /* 0x0000001f3e437c20 */ /* 0x000fe20008410000 */
[----:B------:R-:W-:Y:S01]  /*0900*/  SHF.R.U32.HI R81, RZ, 0x10, R81 ;  /* 0x00000010ff517819 */ /* 0x000fe20000011651 */
[----:B------:R-:W-:-:S02]  /*0910*/  HADD2.F32 R60, -RZ, R74.H0_H0 ;  /* 0x2000004aff3c7230 */ /* 0x000fc40000004100 */
[-C--:B-----5:R-:W-:Y:S01]  /*0920*/  FMUL.FTZ R82, R44, R61.reuse ;  /* 0x0000003d2c527220 */ /* 0x0a0fe20000410000 */
[----:B------:R-:W-:Y:S02]  /*0930*/  HADD2.F32 R62, -RZ, R76.H0_H0 ;  /* 0x2000004cff3e7230 */ /* 0x000fe40000004100 */
[----:B------:R-:W-:Y:S01]  /*0940*/  FMUL.FTZ R76, R69, UR31 ;  /* 0x0000001f454c7c20 */ /* 0x000fe20008410000 */
[----:B------:R-:W-:Y:S01]  /*0950*/  FMUL.FTZ R68, R63, UR31 ;  /* 0x0000001f3f447c20 */ /* 0x000fe20008410000 */
[----:B------:R-:W-:Y:S01]  /*0960*/  FMUL.FTZ R69, R70, UR31 ;  /* 0x0000001f46457c20 */ /* 0x000fe20008410000 */
[----:B------:R-:W-:Y:S01]  /*0970*/  FFMA.FTZ R56, R3, R61, R56 ;  /* 0x0000003d03387223 */ /* 0x000fe20000010038 */
[----:B------:R-:W-:Y:S01]  /*0980*/  FADD.FTZ R40, R40, R61 ;  /* 0x0000003d28287221 */ /* 0x000fe20000010000 */
[----:B------:R-:W-:Y:S02]  /*0990*/  HADD2.F32 R91, -RZ, R84.H0_H0 ;  /* 0x20000054ff5b7230 */ /* 0x000fe40000004100 */
[----:B------:R-:W-:Y:S01]  /*09a0*/  FMUL.FTZ R70, R71, UR31 ;  /* 0x0000001f47467c20 */ /* 0x000fe20008410000 */
[----:B------:R-:W-:-:S02]  /*09b0*/  HADD2.F32 R63, -RZ, R75.H0_H0 ;  /* 0x2000004bff3f7230 */ /* 0x000fc40000004100 */
[----:B------:R-:W-:Y:S01]  /*09c0*/  FMUL.FTZ R71, R45, R60 ;  /* 0x0000003c2d477220 */ /* 0x000fe20000410000 */
[----:B------:R-:W-:Y:S02]  /*09d0*/  HADD2.F32 R84, -RZ, R80.H0_H0 ;  /* 0x20000050ff547230 */ /* 0x000fe40000004100 */
[----:B------:R-:W-:Y:S02]  /*09e0*/  HADD2.F32 R61, -RZ, R78.H0_H0 ;  /* 0x2000004eff3d7230 */ /* 0x000fe40000004100 */
[----:B------:R-:W-:Y:S01]  /*09f0*/  FADD.FTZ R78, RZ, R82 ;  /* 0x00000052ff4e7221 */ /* 0x000fe20000010000 */
[----:B------:R-:W-:Y:S02]  /*0a00*/  HADD2.F32 R80, -RZ, R81.H0_H0 ;  /* 0x20000051ff507230 */ /* 0x000fe40000004100 */
[----:B------:R-:W-:Y:S01]  /*0a10*/  FMUL.FTZ R75, R64, UR31 ;  /* 0x0000001f404b7c20 */ /* 0x000fe20008410000 */
[----:B------:R-:W-:Y:S01]  /*0a20*/  FFMA.FTZ R81, R3, R82, RZ ;  /* 0x0000005203517223 */ /* 0x000fe200000100ff */
[----:B------:R-:W-:Y:S01]  /*0a30*/  FMUL.FTZ R64, R65, UR31 ;  /* 0x0000001f41407c20 */ /* 0x000fe20008410000 */
[-C--:B------:R-:W-:Y:S01]  /*0a40*/  FFMA.FTZ R59, R68, R62.reuse, R59 ;  /* 0x0000003e443b7223 */ /* 0x080fe2000001003b */
[----:B------:R-:W-:Y:S01]  /*0a50*/  FADD.FTZ R43, R43, R62 ;  /* 0x0000003e2b2b7221 */ /* 0x000fe20000010000 */
[----:B------:R-:W-:Y:S01]  /*0a60*/  FMUL.FTZ R89, R47, R62 ;  /* 0x0000003e2f597220 */ /* 0x000fe20000410000 */
[----:B------:R-:W-:Y:S01]  /*0a70*/  FMUL.FTZ R65, R86, UR31 ;  /* 0x0000001f56417c20 */ /* 0x000fe20008410000 */
[----:B------:R-:W-:-:S02]  /*0a80*/  HADD2.F32 R62, -RZ, R83.H0_H0 ;  /* 0x20000053ff3e7230 */ /* 0x000fc40000004100 */
[-C--:B------:R-:W-:Y:S01]  /*0a90*/  FMUL.FTZ R86, R46, R63.reuse ;  /* 0x0000003f2e567220 */ /* 0x080fe20000410000 */
[----:B------:R-:W-:Y:S01]  /*0aa0*/  FADD.FTZ R83, R78, R71 ;  /* 0x000000474e537221 */ /* 0x000fe20000010000 */
[----:B------:R-:W-:Y:S01]  /*0ab0*/  FFMA.FTZ R58, R67, R63, R58 ;  /* 0x0000003f433a7223 */ /* 0x000fe2000001003a */
[----:B------:R-:W-:Y:S01]  /*0ac0*/  FADD.FTZ R42, R42, R63 ;  /* 0x0000003f2a2a7221 */ /* 0x000fe20000010000 */
[----:B------:R-:W-:Y:S01]  /*0ad0*/  FFMA.FTZ R78, R66, R71, R81 ;  /* 0x00000047424e7223 */ /* 0x000fe20000010051 */
[----:B------:R-:W-:Y:S02]  /*0ae0*/  HADD2.F32 R63, -RZ, R77.H0_H0 ;  /* 0x2000004dff3f7230 */ /* 0x000fe40000004100 */
[----:B------:R-:W-:Y:S01]  /*0af0*/  FADD.FTZ R33, R33, R84 ;  /* 0x0000005421217221 */ /* 0x000fe20000010000 */
[-C--:B------:R-:W-:Y:S01]  /*0b00*/  FFMA.FTZ R21, R64, R84.reuse, R21 ;  /* 0x0000005440157223 */ /* 0x080fe20000010015 */
[----:B------:R-:W-:Y:S01]  /*0b10*/  FMUL.FTZ R77, R49, R84 ;  /* 0x00000054314d7220 */ /* 0x000fe20000410000 */
[----:B------:R-:W-:Y:S01]  /*0b20*/  FADD.FTZ R84, R83, R86 ;  /* 0x0000005653547221 */ /* 0x000fe20000010000 */
[----:B------:R-:W-:-:S02]  /*0b30*/  HADD2.F32 R79, -RZ, R79.H0_H0 ;  /* 0x2000004fff4f7230 */ /* 0x000fc40000004100 */
        /* <DEDUP_REMOVED lines=30> */
[----:B------:R-:W-:Y:S02]  /*0d20*/  HADD2.F32 R60, -RZ, R85.H0_H0 ;  /* 0x20000055ff3c7230 */ /* 0x000fe40000004100 */
        /* <DEDUP_REMOVED lines=15> */
.L_x_5165:
        /* <DEDUP_REMOVED lines=46> */
.L_x_5166:
        /* <DEDUP_REMOVED lines=32> */
.L_x_5168:
[----:B------:R-:W-:Y:S05]  /*1300*/  BSYNC.RECONVERGENT B0 ;  /* 0x0000000000007941 */ /* 0x000fea0003800200 */
.L_x_5167:
        /* <DEDUP_REMOVED lines=54> */
.L_x_5171:
        /* <DEDUP_REMOVED lines=12> */
.L_x_5172:
        /* <DEDUP_REMOVED lines=12> */
.L_x_5173:
        /* <DEDUP_REMOVED lines=13> */
.L_x_5170:
        /* <DEDUP_REMOVED lines=47> */
.L_x_5169:
        /* <DEDUP_REMOVED lines=18> */
[----:B------:R-:W-:-:S04]  /*1cd0*/  @P2 F2FP.F16.F32.PACK_AB R60, RZ, R60 ;  /* 0x0000003cff3c223e */ /* 0x000fc800000000ff */
        /* <DEDUP_REMOVED lines=10> */
[----:B------:R-:W-:-:S04]  /*1d80*/  @P2 F2FP.F16.F32.PACK_AB R60, RZ, R60 ;  /* 0x0000003cff3c223e */ /* 0x000fc800000000ff */
[----:B------:R-:W-:Y:S02]  /*1d90*/  @P2 PRMT R7, R60, 0x7610, R7 ;  /* 0x000076103c072816 */ /* 0x000fe40000000007 */
[----:B------:R-:W-:Y:S01]  /*1da0*/  MOV R60, R18 ;  /* 0x00000012003c7202 */ /* 0x000fe20000000f00 */
[----:B------:R-:W-:-:S04]  /*1db0*/  @P1 FFMA.FTZ R60, R61, UR31, R18 ;  /* 0x0000001f3d3c1c23 */ /* 0x000fc80008010012 */
[----:B0-----:R-:W-:-:S04]  /*1dc0*/  @P2 FMUL.FTZ R60, R60, UR11 ;  /* 0x0000000b3c3c2c20 */ /* 0x001fc80008410000 */
[----:B------:R-:W-:-:S05]  /*1dd0*/  @P2 FMUL.FTZ R60, R60, UR10 ;  /* 0x0000000a3c3c2c20 */ /* 0x000fca0008410000 */
[----:B------:R-:W-:-:S04]  /*1de0*/  @P2 FSEL R60, R60, RZ, P0 ;  /* 0x000000ff3c3c2208 */ /* 0x000fc80000000000 */
[----:B------:R-:W-:-:S04]  /*1df0*/  @P2 F2FP.F16.F32.PACK_AB R60, RZ, R60 ;  /* 0x0000003cff3c223e */ /* 0x000fc800000000ff */
        /* <DEDUP_REMOVED lines=13> */
.L_x_5175:
        /* <DEDUP_REMOVED lines=42> */
[----:B------:R-:W-:Y:S02]  /*2170*/  @P5 PRMT R6, R2, 0x7610, R6 ;  /* 0x0000761002065816 */ /* 0x000fe40000000006 */
[----:B------:R-:W-:Y:S02]  /*2180*/  @P5 PRMT R7, R60, 0x7610, R7 ;  /* 0x000076103c075816 */ /* 0x000fe40000000007 */
[----:B------:R-:W-:Y:S02]  /*2190*/  @P5 PRMT R72, R61, 0x7610, R72 ;  /* 0x000076103d485816 */ /* 0x000fe40000000048 */
[----:B------:R-:W-:-:S07]  /*21a0*/  @P5 PRMT R73, R62, 0x7610, R73 ;  /* 0x000076103e495816 */ /* 0x000fce0000000049 */
.L_x_5174:
        /* <DEDUP_REMOVED lines=16> */
.L_x_5176:
        /* <DEDUP_REMOVED lines=50> */
.L_x_5178:
        /* <DEDUP_REMOVED lines=26> */
[----:B------:R-:W-:Y:S02]  /*2770*/  @P4 F2FP.F16.F32.PACK_AB R2, RZ, R2 ;  /* 0x00000002ff02423e */ /* 0x000fe400000000ff */
[----:B------:R-:W-:Y:S02]  /*2780*/  @P4 F2FP.F16.F32.PACK_AB R60, RZ, R60 ;  /* 0x0000003cff3c423e */ /* 0x000fe400000000ff */
[----:B------:R-:W-:-:S02]  /*2790*/  @P4 PRMT R6, R2, 0x7610, R6 ;  /* 0x0000761002064816 */ /* 0x000fc40000000006 */
[----:B------:R-:W-:Y:S01]  /*27a0*/  @P4 PRMT R7, R60, 0x7610, R7 ;  /* 0x000076103c074816 */ /* 0x000fe20000000007 */
        /* <DEDUP_REMOVED lines=17> */
.L_x_5177:
        /* <DEDUP_REMOVED lines=31> */
[----:B--2---:R-:W-:Y:S01]  /*2ab0*/  @P4 FMUL.FTZ R2, R37, UR35 ;  /* 0x0000002325024c20 */ /* 0x004fe20008410000 */
        /* <DEDUP_REMOVED lines=16> */
.L_x_5180:
        /* <DEDUP_REMOVED lines=12> */
.L_x_5181:
        /* <DEDUP_REMOVED lines=12> */
.L_x_5182:
        /* <DEDUP_REMOVED lines=12> */
.L_x_5183:
        /* <DEDUP_REMOVED lines=12> */
.L_x_5179:
        /* <DEDUP_REMOVED lines=14> */
.L_x_5184:
        /* <DEDUP_REMOVED lines=49> */
.L_x_5186:
        /* <DEDUP_REMOVED lines=28> */
[----:B------:R-:W-:Y:S02]  /*3470*/  @P5 F2FP.F16.F32.PACK_AB R2, RZ, R2 ;  /* 0x00000002ff02523e */ /* 0x000fe400000000ff */
[----:B------:R-:W-:Y:S02]  /*3480*/  @P5 FSEL R60, R60, RZ, P3 ;  /* 0x000000ff3c3c5208 */ /* 0x000fe40001800000 */
        /* <DEDUP_REMOVED lines=17> */
.L_x_5185:
        /* <DEDUP_REMOVED lines=29> */
[----:B------:R-:W-:Y:S01]  /*3770*/  @P4 FMUL.FTZ R4, R4, UR36 ;  /* 0x0000002404044c20 */ /* 0x000fe20008410000 */
[----:B------:R-:W-:Y:S02]  /*3780*/  FSEL R39, R39, RZ, P1 ;  /* 0x000000ff27277208 */ /* 0x000fe40000800000 */
[----:B------:R-:W-:Y:S01]  /*3790*/  @P4 PRMT R6, R2, 0x7610, R6 ;  /* 0x0000761002064816 */ /* 0x000fe20000000006 */
[----:B--2---:R-:W-:Y:S01]  /*37a0*/  @P4 FMUL.FTZ R2, R37, UR35 ;  /* 0x0000002325024c20 */ /* 0x004fe20008410000 */
[----:B------:R-:W-:-:S03]  /*37b0*/  @P4 FSEL R4, R4, RZ, P3 ;  /* 0x000000ff04044208 */ /* 0x000fc60001800000 */
[----:B------:R-:W-:Y:S01]  /*37c0*/  @P4 FMUL.FTZ R2, R2, UR34 ;  /* 0x0000002202024c20 */ /* 0x000fe20008410000 */
[----:B------:R-:W-:-:S04]  /*37d0*/  @P4 F2FP.F16.F32.PACK_AB R4, RZ, R4 ;  /* 0x00000004ff04423e */ /* 0x000fc800000000ff */
        /* <DEDUP_REMOVED lines=12> */
.L_x_5188:
        /* <DEDUP_REMOVED lines=19> */
.L_x_5189:
        /* <DEDUP_REMOVED lines=12> */
.L_x_5190:
        /* <DEDUP_REMOVED lines=12> */
.L_x_5191:
[----:B--2---:R-:W-:Y:S01]  /*3b50*/  @P1 FMUL.FTZ R2, R2, UR11 ;  /* 0x0000000b02021c20 */ /* 0x004fe20008410000 */
[----:B------:R-:W-:-:S03]  /*3b60*/  @P1 ISETP.GE.U32.AND P2, PT, R5, 0x1000000, PT ;  /* 0x010000000500180c */ /* 0x000fc60003f46070 */
[----:B------:R-:W-:-:S05]  /*3b70*/  @P1 FMUL.FTZ R2, R2, UR10 ;  /* 0x0000000a02021c20 */ /* 0x000fca0008410000 */
[----:B------:R-:W-:-:S04]  /*3b80*/  @P1 FSEL R2, R2, RZ, P2 ;  /* 0x000000ff02021208 */ /* 0x000fc80001000000 */
[----:B------:R-:W-:-:S04]  /*3b90*/  @P1 F2FP.F16.F32.PACK_AB R2, RZ, R2 ;  /* 0x00000002ff02123e */ /* 0x000fc800000000ff */
[----:B------:R-:W-:-:S07]  /*3ba0*/  @P1 PRMT R73, R2, 0x7610, R73 ;  /* 0x0000761002491816 */ /* 0x000fce0000000049 */
.L_x_5187:
        /* <DEDUP_REMOVED lines=14> */
.L_x_5192:
[----:B------:R-:W-:Y:S02]  /*3c90*/  UIADD3 UR9, UPT, UPT, UR9, UR26, URZ ;  /* 0x0000001a09097290 */ /* 0x000fe4000fffe0ff */
[----:B------:R-:W-:Y:S02]  /*3ca0*/  UPLOP3.LUT UP1, UPT, UPT, UPT, UP1, 0x40, 0x4 ;  /* 0x000000000004789c */ /* 0x000fe40003f2e810 */
[----:B------:R-:W-:-:S09]  /*3cb0*/  UISETP.GE.AND UP0, UPT, UR9, UR27, UPT ;  /* 0x0000001b0900728c */ /* 0x000fd2000bf06270 */
[----:B------:R-:W-:Y:S05]  /*3cc0*/  BRA.U !UP0, `(.L_x_5193) ;  /* 0xffffffc5085c7547 */ /* 0x000fea000b83ffff */
.L_x_5164:
        /* <DEDUP_REMOVED lines=14> */
.L_x_5194:
        /* <DEDUP_REMOVED lines=13> */
.L_x_6805:


//--------------------- .text._ZN10layer_norm13ln_bwd_kernelINS_13Kernel_traitsIf6__halffS2_fjLj1536ELj1ELj1ELj4ELj8ENS_18Kernel_traits_baseILj1536EfS2_fS2_fjLj128EEEEELb1ELb1ELb0ELb0EEEvNS_9BwdParamsE --------------------------
	.section	.text._ZN10layer_norm13ln_bwd_kernelINS_13Kernel_traitsIf6__halffS2_fjLj1536ELj1ELj1ELj4ELj8ENS_18Kernel_traits_baseILj1536EfS2_fS2_fjLj128EEEEELb1ELb1ELb0ELb0EEEvNS_9BwdParamsE,"ax",@progbits
	.align	128
        .global         _ZN10layer_norm13ln_bwd_kernelINS_13Kernel_traitsIf6__halffS2_fjLj1536ELj1ELj1ELj4ELj8ENS_18Kernel_traits_baseILj1536EfS2_fS2_fjLj128EEEEELb1ELb1ELb0ELb0EEEvNS_9BwdParamsE
        .type           _ZN10layer_norm13ln_bwd_kernelINS_13Kernel_traitsIf6__halffS2_fjLj1536ELj1ELj1ELj4ELj8ENS_18Kernel_traits_baseILj1536EfS2_fS2_fjLj128EEEEELb1ELb1ELb0ELb0EEEvNS_9BwdParamsE,@function
        .size           _ZN10layer_norm13ln_bwd_kernelINS_13Kernel_traitsIf6__halffS2_fjLj1536ELj1ELj1ELj4ELj8ENS_18Kernel_traits_baseILj1536EfS2_fS2_fjLj128EEEEELb1ELb1ELb0ELb0EEEvNS_9BwdParamsE,(.L_x_6806 - _ZN10layer_norm13ln_bwd_kernelINS_13Kernel_traitsIf6__halffS2_fjLj1536ELj1ELj1ELj4ELj8ENS_18Kernel_traits_baseILj1536EfS2_fS2_fjLj128EEEEELb1ELb1ELb0ELb0EEEvNS_9BwdParamsE)
        .other          _ZN10layer_norm13ln_bwd_kernelINS_13Kernel_traitsIf6__halffS2_fjLj1536ELj1ELj1ELj4ELj8ENS_18Kernel_traits_baseILj1536EfS2_fS2_fjLj128EEEEELb1ELb1ELb0ELb0EEEvNS_9BwdParamsE,@"STO_CUDA_ENTRY STV_DEFAULT"
_ZN10layer_norm13ln_bwd_kernelINS_13Kernel_traitsIf6__halffS2_fjLj1536ELj1ELj1ELj4ELj8ENS_18Kernel_traits_baseILj1536EfS2_fS2_fjLj128EEEEELb1ELb1ELb0ELb0EEEvNS_9BwdParamsE:
.text._ZN10layer_norm13ln_bwd_kernelINS_13Kernel_traitsIf6__halffS2_fjLj1536ELj1ELj1ELj4ELj8ENS_18Kernel_traits_baseILj1536EfS2_fS2_fjLj128EEEEELb1ELb1ELb0ELb0EEEvNS_9BwdParamsE:
        /* <DEDUP_REMOVED lines=85> */
.L_x_5226:
[----:B------:R-:W1:Y:S01]  /*0550*/  @UP0 LDCU.64 UR4, c[0x0][0x3e0] ;  /* 0x00007c00ff0407ac */ /* 0x000e620008000a00 */
[----:B------:R-:W-:Y:S01]  /*0560*/  PLOP3.LUT P0, PT, PT, PT, UP0, 0x80, 0x8 ;  /* 0x000000000008781c */ /* 0x000fe20003f0f008 */
[----:B0-----:R-:W-:Y:S02]  /*0570*/  UIMAD.WIDE UR12, UR7, 0x4, UR10 ;  /* 0x00000004070c78a5 */ /* 0x001fe4000f8e020a */
[----:B-1----:R-:W-:-:S06]  /*0580*/  @UP0 UIMAD.WIDE UR4, UR7, 0x2, UR4 ;  /* 0x00000002070408a5 */ /* 0x002fcc000f8e0204 */
[----:B--23--:R-:W-:Y:S02]  /*0590*/  MOV R88, UR4 ;  /* 0x0000000400587c02 */ /* 0x00cfe40008000f00 */
[----:B------:R-:W-:-:S05]  /*05a0*/  MOV R89, UR5 ;  /* 0x0000000500597c02 */ /* 0x000fca0008000f00 */
[----:B------:R0:W3:Y:S01]  /*05b0*/  @P0 LDG.E.U16 R88, desc[UR14][R88.64] ;  /* 0x0000000e58580981 */ /* 0x0000e2000c1e1500 */
        /* <DEDUP_REMOVED lines=10> */
[----:B------:R-:W1:Y:S01]  /*0660*/  S2R R6, SR_TID.X ;  /* 0x0000000000067919 */ /* 0x000e620000002100 */
[----:B------:R-:W-:Y:S01]  /*0670*/  USHF.R.S32.HI UR5, URZ, 0x1f, UR4 ;  /* 0x0000001fff057899 */ /* 0x000fe20008011404 */
[----:B--2---:R-:W-:Y:S01]  /*0680*/  ISETP.NE.AND P4, PT, RZ, UR16, PT ;  /* 0x00000010ff007c0c */ /* 0x004fe2000bf85270 */
[----:B------:R-:W-:Y:S01]  /*0690*/  BSSY.RECONVERGENT B0, `(.L_x_5196) ;  /* 0x0000042000007945 */ /* 0x000fe20003800200 */
[----:B------:R-:W-:Y:S01]  /*06a0*/  HFMA2 R119, -RZ, RZ, 0, 0 ;  /* 0x00000000ff777431 */ /* 0x000fe200000001ff */
[----:B------:R-:W-:Y:S01]  /*06b0*/  ULEA.HI UR5, UR5, UR4, URZ, 0x2 ;  /* 0x0000000405057291 */ /* 0x000fe2000f8f10ff */
[----:B------:R-:W-:-:S02]  /*06c0*/  ISETP.GE.U32.AND P2, PT, R5, 0x100, PT ;  /* 0x000001000500780c */ /* 0x000fc40003f46070 */
[----:B------:R-:W-:Y:S02]  /*06d0*/  ISETP.GE.U32.AND P3, PT, R5, 0x180, PT ;  /* 0x000001800500780c */ /* 0x000fe40003f66070 */
[----:B------:R-:W-:Y:S02]  /*06e0*/  MOV R116, RZ ;  /* 0x000000ff00747202 */ /* 0x000fe40000000f00 */
[----:B0-----:R-:W-:Y:S01]  /*06f0*/  MOV R89, UR5 ;  /* 0x0000000500597c02 */ /* 0x001fe20008000f00 */
[----:B---3--:R-:W-:-:S05]  /*0700*/  @P0 HADD2.F32 R4, -RZ, R88.H0_H0 ;  /* 0x20000058ff040230 */ /* 0x008fca0000004100 */
[----:B------:R-:W-:Y:S02]  /*0710*/  @P0 R2UR UR4, R4 ;  /* 0x00000000040402ca */ /* 0x000fe400000e0000 */
[----:B-1----:R-:W-:Y:S02]  /*0720*/  LEA.HI.SX32 R4, R89, R6, 0x1e ;  /* 0x0000000659047211 */ /* 0x002fe400078ff2ff */
[----:B----4-:R-:W-:Y:S02]  /*0730*/  R2UR UR23, R90 ;  /* 0x000000005a1772ca */ /* 0x010fe400000e0000 */
[----:B------:R-:W-:Y:S02]  /*0740*/  MOV R117, R4 ;  /* 0x0000000400757202 */ /* 0x000fe40000000f00 */
[----:B------:R-:W-:-:S05]  /*0750*/  FSEL R114, R92, RZ, !P4 ;  /* 0x000000ff5c727208 */ /* 0x000fca0006000000 */
[----:B------:R-:W-:Y:S01]  /*0760*/  @UP0 UMOV UR12, UR4 ;  /* 0x00000004000c0c82 */ /* 0x000fe20008000000 */
        /* <DEDUP_REMOVED lines=17> */
[----:B------:R-:W-:-:S03]  /*0880*/  SHF.R.U64 R110, R92, 0x10, R93 ;  /* 0x000000105c6e7819 */ /* 0x000fc6000000125d */
[----:B------:R-:W-:Y:S02]  /*0890*/  HADD2.F32 R99, -RZ, R99.H0_H0 ;  /* 0x20000063ff637230 */ /* 0x000fe40000004100 */
[C---:B----4-:R-:W-:Y:S01]  /*08a0*/  FADD.FTZ R89, -R114.reuse, R89 ;  /* 0x0000005972597221 */ /* 0x050fe20000010100 */
[C---:B------:R-:W-:Y:S01]  /*08b0*/  FADD.FTZ R88, -R114.reuse, R88 ;  /* 0x0000005872587221 */ /* 0x040fe20000010100 */
[----:B------:R-:W-:Y:S01]  /*08c0*/  MOV R111, R93 ;  /* 0x0000005d006f7202 */ /* 0x000fe20000000f00 */
[----:B------:R-:W-:Y:S02]  /*08d0*/  HADD2.F32 R110, -RZ, R110.H0_H0 ;  /* 0x2000006eff6e7230 */ /* 0x000fe40000004100 */
[----:B------:R-:W-:Y:S01]  /*08e0*/  FADD.FTZ R91, -R114, R91 ;  /* 0x0000005b725b7221 */ /* 0x000fe20000010100 */
[----:B------:R-:W-:Y:S01]  /*08f0*/  FMUL.FTZ R112, R89, UR23 ;  /* 0x0000001759707c20 */ /* 0x000fe20008410000 */
[----:B------:R-:W-:Y:S01]  /*0900*/  FMUL.FTZ R115, R88, UR23 ;  /* 0x0000001758737c20 */ /* 0x000fe20008410000 */
[----:B-----5:R-:W-:Y:S01]  /*0910*/  FMUL.FTZ R113, R76, R99 ;  /* 0x000000634c717220 */ /* 0x020fe20000410000 */
[----:B------:R-:W-:Y:S01]  /*0920*/  SHF.R.U32.HI R92, RZ, 0x10, R93 ;  /* 0x00000010ff5c7819 */ /* 0x000fe2000001165d */
[----:B------:R-:W-:Y:S01]  /*0930*/  FADD.FTZ R90, -R114, R90 ;  /* 0x0000005a725a7221 */ /* 0x000fe20000010100 */
[----:B------:R-:W-:-:S02]  /*0940*/  HADD2.F32 R93, -RZ, R111.H0_H0 ;  /* 0x2000006fff5d7230 */ /* 0x000fc40000004100 */
[----:B0-----:R-:W-:Y:S01]  /*0950*/  FMUL.FTZ R100, R91, UR23 ;  /* 0x000000175b647c20 */ /* 0x001fe20008410000 */
[----:B------:R-:W-:Y:S01]  /*0960*/  FADD.FTZ R41, R41, R110 ;  /* 0x0000006e29297221 */ /* 0x000fe20000010000 */
[-C--:B------:R-:W-:Y:S01]  /*0970*/  FFMA.FTZ R53, R112, R110.reuse, R53 ;  /* 0x0000006e70357223 */ /* 0x080fe20000010035 */
[----:B------:R-:W-:Y:S01]  /*0980*/  FMUL.FTZ R110, R77, R110 ;  /* 0x0000006e4d6e7220 */ /* 0x000fe20000410000 */
[----:B------:R-:W-:Y:S01]  /*0990*/  FADD.FTZ R89, RZ, R113 ;  /* 0x00000071ff597221 */ /* 0x000fe20000010000 */
[C---:B------:R-:W-:Y:S01]  /*09a0*/  FFMA.FTZ R91, R115.reuse, R113, RZ ;  /* 0x00000071735b7223 */ /* 0x040fe200000100ff */
[----:B------:R-:W-:Y:S02]  /*09b0*/  HADD2.F32 R92, -RZ, R92.H0_H0 ;  /* 0x2000005cff5c7230 */ /* 0x000fe40000004100 */
        /* <DEDUP_REMOVED lines=15> */
.L_x_5197:
[----:B------:R-:W-:Y:S05]  /*0ab0*/  BSYNC.RECONVERGENT B0 ;  /* 0x0000000000007941 */ /* 0x000fea0003800200 */
.L_x_5196:
        /* <DEDUP_REMOVED lines=23> */
[----:B------:R-:W-:Y:S01]  /*0c30*/  HADD2.F32 R11, -RZ, R94.H0_H0 ;  /* 0x2000005eff0b7230 */ /* 0x000fe20000004100 */
[----:B------:R-:W-:Y:S01]  /*0c40*/  MOV R95, R89 ;  /* 0x00000059005f7202 */ /* 0x000fe20000000f00 */
[----:B------:R-:W-:-:S02]  /*0c50*/  HADD2.F32 R88, -RZ, R96.H0_H0 ;  /* 0x20000060ff587230 */ /* 0x000fc40000004100 */
[----:B------:R-:W-:Y:S01]  /*0c60*/  FMUL.FTZ R7, R7, UR23 ;  /* 0x0000001707077c20 */ /* 0x000fe20008410000 */
[----:B------:R-:W-:Y:S01]  /*0c70*/  SHF.R.U32.HI R89, RZ, 0x10, R89 ;  /* 0x00000010ff597819 */ /* 0x000fe20000011659 */
[----:B------:R-:W-:Y:S01]  /*0c80*/  FMUL.FTZ R8, R8, UR23 ;  /* 0x0000001708087c20 */ /* 0x000fe20008410000 */
[-C--:B-----5:R-:W-:Y:S01]  /*0c90*/  FMUL.FTZ R96, R68, R11.reuse ;  /* 0x0000000b44607220 */ /* 0x0a0fe20000410000 */
[----:B------:R-:W-:Y:S01]  /*0ca0*/  FADD.FTZ R36, R36, R11 ;  /* 0x0000000b24247221 */ /* 0x000fe20000010000 */
[----:B------:R-:W-:Y:S01]  /*0cb0*/  FFMA.FTZ R48, R7, R11, R48 ;  /* 0x0000000b07307223 */ /* 0x000fe20000010030 */
[----:B------:R-:W-:Y:S01]  /*0cc0*/  FADD.FTZ R37, R37, R88 ;  /* 0x0000005825257221 */ /* 0x000fe20000010000 */
[-C--:B------:R-:W-:Y:S01]  /*0cd0*/  FFMA.FTZ R49, R8, R88.reuse, R49 ;  /* 0x0000005808317223 */ /* 0x080fe20000010031 */
[----:B------:R-:W-:Y:S01]  /*0ce0*/  FMUL.FTZ R11, R69, R88 ;  /* 0x00000058450b7220 */ /* 0x000fe20000410000 */
[----:B------:R-:W-:Y:S02]  /*0cf0*/  HADD2.F32 R95, -RZ, R95.H0_H0 ;  /* 0x2000005fff5f7230 */ /* 0x000fe40000004100 */
[----:B------:R-:W-:Y:S01]  /*0d00*/  FADD.FTZ R88, R119, R96 ;  /* 0x0000006077587221 */ /* 0x000fe20000010000 */
[----:B-1----:R-:W-:-:S02]  /*0d10*/  HADD2.F32 R92, -RZ, R89.H0_H0 ;  /* 0x20000059ff5c7230 */ /* 0x002fc40000004100 */
        /* <DEDUP_REMOVED lines=15> */
.L_x_5199:
[----:B------:R-:W-:Y:S05]  /*0e10*/  BSYNC.RECONVERGENT B0 ;  /* 0x0000000000007941 */ /* 0x000fea0003800200 */
.L_x_5198:
        /* <DEDUP_REMOVED lines=19> */
[C---:B----4-:R-:W-:Y:S01]  /*0f50*/  FADD.FTZ R92, -R114.reuse, R89 ;  /* 0x00000059725c7221 */ /* 0x050fe20000010100 */
[----:B------:R-:W-:Y:S02]  /*0f60*/  HADD2.F32 R89, -RZ, R104.H0_H0 ;  /* 0x20000068ff597230 */ /* 0x000fe40000004100 */
[C---:B------:R-:W-:Y:S01]  /*0f70*/  FADD.FTZ R88, -R114.reuse, R88 ;  /* 0x0000005872587221 */ /* 0x040fe20000010100 */
[----:B------:R-:W-:Y:S01]  /*0f80*/  FADD.FTZ R105, -R114, R90 ;  /* 0x0000005a72697221 */ /* 0x000fe20000010100 */
[----:B------:R-:W-:-:S02]  /*0f90*/  HADD2.F32 R90, -RZ, R107.H0_H0 ;  /* 0x2000006bff5a7230 */ /* 0x000fc40000004100 */
[----:B------:R-:W-:Y:S01]  /*0fa0*/  FADD.FTZ R108, -R114, R91 ;  /* 0x0000005b726c7221 */ /* 0x000fe20000010100 */
[----:B0-----:R-:W-:Y:S01]  /*0fb0*/  FMUL.FTZ R103, R88, UR23 ;  /* 0x0000001758677c20 */ /* 0x001fe20008410000 */
[-C--:B-----5:R-:W-:Y:S01]  /*0fc0*/  FMUL.FTZ R104, R60, R89.reuse ;  /* 0x000000593c687220 */ /* 0x0a0fe20000410000 */
[----:B------:R-:W-:Y:S01]  /*0fd0*/  HADD2.F32 R91, -RZ, R106.H0_H0 ;  /* 0x2000006aff5b7230 */ /* 0x000fe20000004100 */
[----:B------:R-:W-:Y:S01]  /*0fe0*/  SHF.R.U32.HI R93, RZ, 0x10, R93 ;  /* 0x00000010ff5d7819 */ /* 0x000fe2000001165d */
[----:B------:R-:W-:Y:S01]  /*0ff0*/  FMUL.FTZ R105, R105, UR23 ;  /* 0x0000001769697c20 */ /* 0x000fe20008410000 */
        /* <DEDUP_REMOVED lines=9> */
[----:B------:R-:W-:-:S02]  /*1090*/  HADD2.F32 R94, -RZ, R93.H0_H0 ;  /* 0x2000005dff5e7230 */ /* 0x000fc40000004100 */
        /* <DEDUP_REMOVED lines=12> */
.L_x_5201:
[----:B------:R-:W-:Y:S05]  /*1160*/  BSYNC.RECONVERGENT B0 ;  /* 0x0000000000007941 */ /* 0x000fea0003800200 */
.L_x_5200:
        /* <DEDUP_REMOVED lines=31> */
.L_x_5203:
[----:B------:R-:W-:Y:S05]  /*1360*/  BSYNC.RECONVERGENT B0 ;  /* 0x0000000000007941 */ /* 0x000fea0003800200 */
.L_x_5202:
        /* <DEDUP_REMOVED lines=38> */
[----:B------:R-:W-:Y:S01]  /*15d0*/  LOP3.LUT P6, RZ, R3, 0xff, RZ, 0xc0, !PT ;  /* 0x000000ff03ff7812 */ /* 0x000fe200078cc0ff */
[----:B------:R-:W-:Y:S01]  /*15e0*/  FFMA.FTZ R93, R112, UR4, R114 ;  /* 0x00000004705d7c23 */ /* 0x000fe20008010072 */
[----:B------:R-:W-:Y:S02]  /*15f0*/  HFMA2 R91, -RZ, RZ, 0, 0 ;  /* 0x00000000ff5b7431 */ /* 0x000fe400000001ff */
[----:B------:R-:W-:Y:S01]  /*1600*/  FADD.FTZ R92, R113, -R92 ;  /* 0x8000005c715c7221 */ /* 0x000fe20000010000 */
[C---:B------:R-:W-:Y:S01]  /*1610*/  LOP3.LUT P4, RZ, R3.reuse, 0xff0000, RZ, 0xc0, !PT ;  /* 0x00ff000003ff7812 */ /* 0x040fe2000788c0ff */
[----:B------:R-:W-:Y:S01]  /*1620*/  FADD.FTZ R94, R110, -R93 ;  /* 0x8000005d6e5e7221 */ /* 0x000fe20000010000 */
[----:B------:R-:W-:Y:S01]  /*1630*/  FFMA.FTZ R118, R100, UR4, R114 ;  /* 0x0000000464767c23 */ /* 0x000fe20008010072 */
[----:B------:R-:W-:Y:S01]  /*1640*/  FMUL.FTZ R92, R92, UR23 ;  /* 0x000000175c5c7c20 */ /* 0x000fe20008410000 */
[----:B------:R-:W-:Y:S01]  /*1650*/  LOP3.LUT P5, RZ, R3, 0xff00, RZ, 0xc0, !PT ;  /* 0x0000ff0003ff7812 */ /* 0x000fe200078ac0ff */
[----:B------:R-:W-:Y:S01]  /*1660*/  FMUL.FTZ R94, R94, UR23 ;  /* 0x000000175e5e7c20 */ /* 0x000fe20008410000 */
[----:B------:R-:W-:Y:S01]  /*1670*/  FADD.FTZ R118, R101, -R118 ;  /* 0x8000007665767221 */ /* 0x000fe20000010000 */
[----:B------:R-:W-:Y:S01]  /*1680*/  FMUL.FTZ R92, R92, UR12 ;  /* 0x0000000c5c5c7c20 */ /* 0x000fe20008410000 */
[----:B------:R-:W-:Y:S01]  /*1690*/  CS2R R116, SRZ ;  /* 0x0000000000747805 */ /* 0x000fe2000001ff00 */
[----:B------:R-:W-:-:S02]  /*16a0*/  @P6 HADD2.F32 R88, -RZ, R88.H0_H0 ;  /* 0x20000058ff586230 */ /* 0x000fc40000004100 */
[----:B------:R-:W-:Y:S01]  /*16b0*/  FMUL.FTZ R118, R118, UR23 ;  /* 0x0000001776767c20 */ /* 0x000fe20008410000 */
[----:B------:R-:W-:Y:S01]  /*16c0*/  FMUL.FTZ R93, R92, UR22 ;  /* 0x000000165c5d7c20 */ /* 0x000fe20008410000 */
[----:B------:R-:W-:Y:S01]  /*16d0*/  FFMA.FTZ R92, R111, UR4, R114 ;  /* 0x000000046f5c7c23 */ /* 0x000fe20008010072 */
[----:B------:R-:W-:Y:S02]  /*16e0*/  @P4 HADD2.F32 R89, -RZ, R89.H0_H0 ;  /* 0x20000059ff594230 */ /* 0x000fe40000004100 */
[----:B------:R-:W-:Y:S01]  /*16f0*/  FMUL.FTZ R118, R118, UR12 ;  /* 0x0000000c76767c20 */ /* 0x000fe20008410000 */
[-C--:B------:R-:W-:Y:S01]  /*1700*/  @P6 FMUL.FTZ R91, R88, R93.reuse ;  /* 0x0000005d585b6220 */ /* 0x080fe20000410000 */
[----:B------:R-:W-:Y:S01]  /*1710*/  FADD.FTZ R88, R99, -R92 ;  /* 0x8000005c63587221 */ /* 0x000fe20000010000 */
[----:B------:R-:W-:Y:S01]  /*1720*/  FMUL.FTZ R92, R94, UR12 ;  /* 0x0000000c5e5c7c20 */ /* 0x000fe20008410000 */
[----:B------:R-:W-:Y:S02]  /*1730*/  @P5 HADD2.F32 R95, -RZ, R90.H1_H1 ;  /* 0x3000005aff5f5230 */ /* 0x000fe40000004100 */
[----:B------:R-:W-:Y:S01]  /*1740*/  FMUL.FTZ R118, R118, UR22 ;  /* 0x0000001676767c20 */ /* 0x000fe20008410000 */
[----:B------:R-:W-:Y:S01]  /*1750*/  FMUL.FTZ R94, R88, UR23 ;  /* 0x00000017585e7c20 */ /* 0x000fe20008410000 */
[----:B-----5:R-:W-:Y:S01]  /*1760*/  FMUL.FTZ R88, R72, R93 ;  /* 0x0000005d48587220 */ /* 0x020fe20000410000 */
[----:B------:R-:W-:-:S02]  /*1770*/  FMUL.FTZ R92, R92, UR22 ;  /* 0x000000165c5c7c20 */ /* 0x000fc40008410000 */
[----:B------:R-:W-:Y:S02]  /*1780*/  FMUL.FTZ R94, R94, UR12 ;  /* 0x0000000c5e5e7c20 */ /* 0x000fe40008410000 */
[----:B------:R-:W-:Y:S01]  /*1790*/  FSEL R88, R88, RZ, P6 ;  /* 0x000000ff58587208 */ /* 0x000fe20003000000 */
[-C--:B------:R-:W-:Y:S01]  /*17a0*/  @P5 FMUL.FTZ R116, R95, R92.reuse ;  /* 0x0000005c5f745220 */ /* 0x080fe20000410000 */
[----:B------:R-:W-:Y:S01]  /*17b0*/  ISETP.GE.U32.AND P6, PT, R3, 0x1000000, PT ;  /* 0x010000000300780c */ /* 0x000fe20003fc6070 */
[----:B------:R-:W-:Y:S01]  /*17c0*/  FMUL.FTZ R93, R94, UR22 ;  /* 0x000000165e5d7c20 */ /* 0x000fe20008410000 */
[----:B------:R-:W-:Y:S01]  /*17d0*/  FMUL.FTZ R92, R73, R92 ;  /* 0x0000005c495c7220 */ /* 0x000fe20000410000 */
[----:B------:R-:W-:Y:S01]  /*17e0*/  F2FP.F16.F32.PACK_AB R88, RZ, R88 ;  /* 0x00000058ff58723e */ /* 0x000fe200000000ff */
[--C-:B------:R-:W-:Y:S01]  /*17f0*/  FADD.FTZ R94, R28, R91.reuse ;  /* 0x0000005b1c5e7221 */ /* 0x100fe20000010000 */
[-C--:B------:R-:W-:Y:S01]  /*1800*/  @P4 FMUL.FTZ R117, R89, R93.reuse ;  /* 0x0000005d59754220 */ /* 0x080fe20000410000 */
[----:B------:R-:W-:Y:S01]  /*1810*/  FMUL.FTZ R93, R74, R93 ;  /* 0x0000005d4a5d7220 */ /* 0x000fe20000410000 */
[----:B------:R-:W-:Y:S01]  /*1820*/  FSEL R92, R92, RZ, P5 ;  /* 0x000000ff5c5c7208 */ /* 0x000fe20002800000 */
[----:B------:R-:W-:Y:S01]  /*1830*/  FADD.FTZ R95, R29, R116 ;  /* 0x000000741d5f7221 */ /* 0x000fe20000010000 */
[----:B------:R-:W-:Y:S01]  /*1840*/  PRMT R91, R88, 0x7610, R91 ;  /* 0x00007610585b7816 */ /* 0x000fe2000000005b */
[----:B------:R-:W-:Y:S01]  /*1850*/  FADD.FTZ R117, R30, R117 ;  /* 0x000000751e757221 */ /* 0x000fe20000010000 */
[----:B------:R-:W-:-:S02]  /*1860*/  FSEL R93, R93, RZ, P4 ;  /* 0x000000ff5d5d7208 */ /* 0x000fc40002000000 */
[----:B------:R-:W-:Y:S01]  /*1870*/  @P6 HADD2.F32 R89, -RZ, R90.H0_H0 ;  /* 0x2000005aff596230 */ /* 0x000fe20000004100 */
[----:B------:R-:W-:Y:S02]  /*1880*/  MOV R90, RZ ;  /* 0x000000ff005a7202 */ /* 0x000fe40000000f00 */
[----:B------:R-:W-:Y:S02]  /*1890*/  F2FP.F16.F32.PACK_AB R92, RZ, R92 ;  /* 0x0000005cff5c723e */ /* 0x000fe400000000ff */
[-C--:B------:R-:W-:Y:S01]  /*18a0*/  @P6 FMUL.FTZ R90, R89, R118.reuse ;  /* 0x00000076595a6220 */ /* 0x080fe20000410000 */
[----:B------:R-:W-:Y:S01]  /*18b0*/  FMUL.FTZ R118, R75, R118 ;  /* 0x000000764b767220 */ /* 0x000fe20000410000 */
[----:B------:R-:W-:Y:S02]  /*18c0*/  F2FP.F16.F32.PACK_AB R93, RZ, R93 ;  /* 0x0000005dff5d723e */ /* 0x000fe400000000ff */
[----:B------:R-:W-:Y:S01]  /*18d0*/  FADD.FTZ R116, R31, R90 ;  /* 0x0000005a1f747221 */ /* 0x000fe20000010000 */
[----:B------:R-:W-:-:S02]  /*18e0*/  PRMT R88, R92, 0x7610, R88 ;  /* 0x000076105c587816 */ /* 0x000fc40000000058 */
[----:B------:R-:W-:Y:S02]  /*18f0*/  FSEL R118, R118, RZ, P6 ;  /* 0x000000ff76767208 */ /* 0x000fe40003000000 */
[----:B------:R-:W-:Y:S02]  /*1900*/  PRMT R89, R93, 0x7610, R89 ;  /* 0x000076105d597816 */ /* 0x000fe40000000059 */
[----:B------:R-:W-:-:S04]  /*1910*/  F2FP.F16.F32.PACK_AB R118, RZ, R118 ;  /* 0x00000076ff76723e */ /* 0x000fc800000000ff */
[----:B------:R-:W-:Y:S01]  /*1920*/  PRMT R90, R118, 0x7610, R90 ;  /* 0x00007610765a7816 */ /* 0x000fe2000000005a */
[----:B------:R-:W-:Y:S06]  /*1930*/  BRA `(.L_x_5209) ;  /* 0x0000000000dc7947 */ /* 0x000fec0003800000 */
.L_x_5208:
[--C-:B------:R-:W-:Y:S01]  /*1940*/  FFMA.FTZ R84, R115, UR4, R114.reuse ;  /* 0x0000000473547c23 */ /* 0x100fe20008010072 */
[C---:B------:R-:W-:Y:S01]  /*1950*/  LOP3.LUT P6, RZ, R3.reuse, 0xff, RZ, 0xc0, !PT ;  /* 0x000000ff03ff7812 */ /* 0x040fe200078cc0ff */
[----:B------:R-:W-:Y:S01]  /*1960*/  FFMA.FTZ R87, R112, UR4, R114 ;  /* 0x0000000470577c23 */ /* 0x000fe20008010072 */
[----:B------:R-:W-:Y:S01]  /*1970*/  LOP3.LUT P5, RZ, R3, 0xff00, RZ, 0xc0, !PT ;  /* 0x0000ff0003ff7812 */ /* 0x000fe200078ac0ff */
[----:B------:R-:W-:Y:S01]  /*1980*/  FADD.FTZ R84, R113, -R84 ;  /* 0x8000005471547221 */ /* 0x000fe20000010000 */
[----:B------:R-:W-:Y:S01]  /*1990*/  LOP3.LUT P4, RZ, R3, 0xff0000, RZ, 0xc0, !PT ;  /* 0x00ff000003ff7812 */ /* 0x000fe2000788c0ff */
[----:B------:R-:W-:Y:S01]  /*19a0*/  FADD.FTZ R86, R110, -R87 ;  /* 0x800000576e567221 */ /* 0x000fe20000010000 */
[----:B------:R-:W-:Y:S02]  /*19b0*/  HFMA2 R91, -RZ, RZ, 0, 0 ;  /* 0x00000000ff5b7431 */ /* 0x000fe400000001ff */
[----:B------:R-:W-:Y:S01]  /*19c0*/  FMUL.FTZ R84, R84, UR23 ;  /* 0x0000001754547c20 */ /* 0x000fe20008410000 */
[----:B------:R-:W-:Y:S01]  /*19d0*/  FFMA.FTZ R118, R100, UR4, R114 ;  /* 0x0000000464767c23 */ /* 0x000fe20008010072 */
[----:B------:R-:W-:Y:S01]  /*19e0*/  MOV R92, RZ ;  /* 0x000000ff005c7202 */ /* 0x000fe20000000f00 */
[----:B------:R-:W-:-:S02]  /*19f0*/  HFMA2 R117, -RZ, RZ, 0, 0 ;  /* 0x00000000ff757431 */ /* 0x000fc400000001ff */
[----:B------:R-:W-:Y:S01]  /*1a00*/  FMUL.FTZ R85, R84, UR12 ;  /* 0x0000000c54557c20 */ /* 0x000fe20008410000 */
[----:B------:R-:W-:Y:S01]  /*1a10*/  FADD.FTZ R118, R101, -R118 ;  /* 0x8000007665767221 */ /* 0x000fe20000010000 */
[----:B------:R-:W-:Y:S02]  /*1a20*/  @P6 HADD2.F32 R88, -RZ, R88.H0_H0 ;  /* 0x20000058ff586230 */ /* 0x000fe40000004100 */
[----:B------:R-:W-:Y:S01]  /*1a30*/  FMUL.FTZ R87, R85, UR22 ;  /* 0x0000001655577c20 */ /* 0x000fe20008410000 */
[----:B------:R-:W-:Y:S01]  /*1a40*/  FMUL.FTZ R85, R86, UR23 ;  /* 0x0000001756557c20 */ /* 0x000fe20008410000 */
[----:B------:R-:W-:Y:S01]  /*1a50*/  FFMA.FTZ R86, R111, UR4, R114 ;  /* 0x000000046f567c23 */ /* 0x000fe20008010072 */
[----:B------:R-:W-:Y:S02]  /*1a60*/  @P5 HADD2.F32 R93, -RZ, R90.H1_H1 ;  /* 0x3000005aff5d5230 */ /* 0x000fe40000004100 */
[----:B------:R-:W-:Y:S01]  /*1a70*/  @P6 FMUL.FTZ R91, R87, R88 ;  /* 0x00000058575b6220 */ /* 0x000fe20000410000 */
[----:B-----5:R-:W-:Y:S01]  /*1a80*/  FMUL.FTZ R88, R72, R87 ;  /* 0x0000005748587220 */ /* 0x020fe20000410000 */
[----:B------:R-:W-:Y:S01]  /*1a90*/  FADD.FTZ R86, R99, -R86 ;  /* 0x8000005663567221 */ /* 0x000fe20000010000 */
[----:B------:R-:W-:Y:S01]  /*1aa0*/  FMUL.FTZ R116, R85, UR12 ;  /* 0x0000000c55747c20 */ /* 0x000fe20008410000 */
[----:B------:R-:W-:-:S02]  /*1ab0*/  @P4 HADD2.F32 R94, -RZ, R89.H0_H0 ;  /* 0x20000059ff5e4230 */ /* 0x000fc40000004100 */
[----:B------:R-:W-:Y:S01]  /*1ac0*/  FMUL.FTZ R86, R86, UR23 ;  /* 0x0000001756567c20 */ /* 0x000fe20008410000 */
[----:B------:R-:W-:Y:S01]  /*1ad0*/  FSEL R88, R88, RZ, P6 ;  /* 0x000000ff58587208 */ /* 0x000fe20003000000 */
[----:B------:R-:W-:Y:S01]  /*1ae0*/  FMUL.FTZ R116, R116, UR22 ;  /* 0x0000001674747c20 */ /* 0x000fe20008410000 */
[----:B------:R-:W-:Y:S01]  /*1af0*/  ISETP.GE.U32.AND P6, PT, R3, 0x1000000, PT ;  /* 0x010000000300780c */ /* 0x000fe20003fc6070 */
[----:B------:R-:W-:Y:S01]  /*1b00*/  FMUL.FTZ R87, R86, UR12 ;  /* 0x0000000c56577c20 */ /* 0x000fe20008410000 */
[----:B------:R-:W-:Y:S01]  /*1b10*/  F2FP.F16.F32.PACK_AB R88, RZ, R88 ;  /* 0x00000058ff58723e */ /* 0x000fe200000000ff */
[----:B------:R-:W-:Y:S02]  /*1b20*/  @P5 FMUL.FTZ R92, R116, R93 ;  /* 0x0000005d745c5220 */ /* 0x000fe40000410000 */
[----:B------:R-:W-:Y:S01]  /*1b30*/  FMUL.FTZ R89, R87, UR22 ;  /* 0x0000001657597c20 */ /* 0x000fe20008410000 */
[----:B------:R-:W-:-:S03]  /*1b40*/  FMUL.FTZ R87, R118, UR23 ;  /* 0x0000001776577c20 */ /* 0x000fc60008410000 */
[----:B------:R-:W-:Y:S01]  /*1b50*/  @P4 FMUL.FTZ R117, R89, R94 ;  /* 0x0000005e59754220 */ /* 0x000fe20000410000 */
[----:B------:R-:W-:Y:S01]  /*1b60*/  FMUL.FTZ R93, R87, UR12 ;  /* 0x0000000c575d7c20 */ /* 0x000fe20008410000 */
[--C-:B------:R-:W-:Y:S01]  /*1b70*/  FADD.FTZ R94, R28, R91.reuse ;  /* 0x0000005b1c5e7221 */ /* 0x100fe20000010000 */
[----:B------:R-:W-:Y:S01]  /*1b80*/  FMUL.FTZ R28, R73, R116 ;  /* 0x00000074491c7220 */ /* 0x000fe20000410000 */
[----:B------:R-:W-:Y:S02]  /*1b90*/  @P6 HADD2.F32 R95, -RZ, R90.H0_H0 ;  /* 0x2000005aff5f6230 */ /* 0x000fe40000004100 */
        /* <DEDUP_REMOVED lines=12> */
[----:B------:R-:W-:-:S02]  /*1c60*/  F2FP.F16.F32.PACK_AB R28, RZ, R28 ;  /* 0x0000001cff1c723e */ /* 0x000fc400000000ff */
[----:B------:R-:W-:Y:S02]  /*1c70*/  F2FP.F16.F32.PACK_AB R118, RZ, R118 ;  /* 0x00000076ff76723e */ /* 0x000fe400000000ff */
[----:B------:R-:W-:Y:S02]  /*1c80*/  F2FP.F16.F32.PACK_AB R89, RZ, R89 ;  /* 0x00000059ff59723e */ /* 0x000fe400000000ff */
[----:B------:R-:W-:Y:S02]  /*1c90*/  PRMT R88, R28, 0x7610, R88 ;  /* 0x000076101c587816 */ /* 0x000fe40000000058 */
[----:B------:R-:W-:-:S07]  /*1ca0*/  PRMT R90, R118, 0x7610, R90 ;  /* 0x00007610765a7816 */ /* 0x000fce000000005a */
.L_x_5209:
        /* <DEDUP_REMOVED lines=16> */
.L_x_5207:
[----:B------:R-:W-:Y:S05]  /*1db0*/  BSYNC.RECONVERGENT B1 ;  /* 0x0000000000017941 */ /* 0x000fea0003800200 */
.L_x_5206:
        /* <DEDUP_REMOVED lines=20> */
[----:B------:R-:W-:Y:S02]  /*1f00*/  HFMA2 R91, -RZ, RZ, 0, 0 ;  /* 0x00000000ff5b7431 */ /* 0x000fe400000001ff */
[----:B------:R-:W-:Y:S01]  /*1f10*/  FFMA.FTZ R94, R10, UR4, R114 ;  /* 0x000000040a5e7c23 */ /* 0x000fe20008010072 */
[----:B------:R-:W-:-:S02]  /*1f20*/  FMUL.FTZ R85, R84, UR12 ;  /* 0x0000000c54557c20 */ /* 0x000fc40008410000 */
[----:B------:R-:W-:Y:S02]  /*1f30*/  @P6 HADD2.F32 R88, -RZ, R88.H0_H0 ;  /* 0x20000058ff586230 */ /* 0x000fe40000004100 */
[----:B------:R-:W-:Y:S01]  /*1f40*/  FADD.FTZ R94, R97, -R94 ;  /* 0x8000005e615e7221 */ /* 0x000fe20000010000 */
[----:B------:R-:W-:Y:S01]  /*1f50*/  FMUL.FTZ R87, R85, UR22 ;  /* 0x0000001655577c20 */ /* 0x000fe20008410000 */
[----:B------:R-:W-:Y:S01]  /*1f60*/  FMUL.FTZ R85, R86, UR23 ;  /* 0x0000001756557c20 */ /* 0x000fe20008410000 */
[----:B------:R-:W-:Y:S01]  /*1f70*/  FADD.FTZ R86, R98, -R93 ;  /* 0x8000005d62567221 */ /* 0x000fe20000010000 */
[----:B------:R-:W-:Y:S02]  /*1f80*/  @P5 HADD2.F32 R93, -RZ, R90.H1_H1 ;  /* 0x3000005aff5d5230 */ /* 0x000fe40000004100 */
[-C--:B-----5:R-:W-:Y:S01]  /*1f90*/  FMUL.FTZ R92, R64, R87.reuse ;  /* 0x00000057405c7220 */ /* 0x0a0fe20000410000 */
[----:B------:R-:W-:Y:S01]  /*1fa0*/  FMUL.FTZ R116, R85, UR12 ;  /* 0x0000000c55747c20 */ /* 0x000fe20008410000 */
[----:B------:R-:W-:Y:S01]  /*1fb0*/  FMUL.FTZ R86, R86, UR23 ;  /* 0x0000001756567c20 */ /* 0x000fe20008410000 */
[----:B------:R-:W-:Y:S01]  /*1fc0*/  @P6 FMUL.FTZ R91, R88, R87 ;  /* 0x00000057585b6220 */ /* 0x000fe20000410000 */
[----:B------:R-:W-:Y:S01]  /*1fd0*/  MOV R88, RZ ;  /* 0x000000ff00587202 */ /* 0x000fe20000000f00 */
[----:B------:R-:W-:Y:S01]  /*1fe0*/  FMUL.FTZ R116, R116, UR22 ;  /* 0x0000001674747c20 */ /* 0x000fe20008410000 */
[----:B------:R-:W-:Y:S01]  /*1ff0*/  FSEL R92, R92, RZ, P6 ;  /* 0x000000ff5c5c7208 */ /* 0x000fe20003000000 */
[----:B------:R-:W-:Y:S01]  /*2000*/  FMUL.FTZ R87, R86, UR12 ;  /* 0x0000000c56577c20 */ /* 0x000fe20008410000 */
[----:B------:R-:W-:Y:S01]  /*2010*/  ISETP.GE.U32.AND P6, PT, R2, 0x1000000, PT ;  /* 0x010000000200780c */ /* 0x000fe20003fc6070 */
[----:B------:R-:W-:Y:S01]  /*2020*/  @P5 FMUL.FTZ R88, R93, R116 ;  /* 0x000000745d585220 */ /* 0x000fe20000410000 */
[----:B------:R-:W-:-:S02]  /*2030*/  @P4 HADD2.F32 R93, -RZ, R89.H0_H0 ;  /* 0x20000059ff5d4230 */ /* 0x000fc40000004100 */
[----:B------:R-:W-:Y:S01]  /*2040*/  FMUL.FTZ R117, R87, UR22 ;  /* 0x0000001657757c20 */ /* 0x000fe20008410000 */
[----:B------:R-:W-:Y:S01]  /*2050*/  FMUL.FTZ R87, R94, UR23 ;  /* 0x000000175e577c20 */ /* 0x000fe20008410000 */
[----:B------:R-:W-:Y:S02]  /*2060*/  HFMA2 R89, -RZ, RZ, 0, 0 ;  /* 0x00000000ff597431 */ /* 0x000fe400000001ff */
[----:B------:R-:W-:Y:S01]  /*2070*/  FMUL.FTZ R116, R65, R116 ;  /* 0x0000007441747220 */ /* 0x000fe20000410000 */
[-C--:B------:R-:W-:Y:S01]  /*2080*/  @P4 FMUL.FTZ R89, R93, R117.reuse ;  /* 0x000000755d594220 */ /* 0x080fe20000410000 */
[----:B------:R-:W-:Y:S01]  /*2090*/  FMUL.FTZ R94, R87, UR12 ;  /* 0x0000000c575e7c20 */ /* 0x000fe20008410000 */
[----:B------:R-:W-:Y:S01]  /*20a0*/  FMUL.FTZ R117, R66, R117 ;  /* 0x0000007542757220 */ /* 0x000fe20000410000 */
[----:B------:R-:W-:Y:S01]  /*20b0*/  F2FP.F16.F32.PACK_AB R92, RZ, R92 ;  /* 0x0000005cff5c723e */ /* 0x000fe200000000ff */
[----:B------:R-:W-:Y:S01]  /*20c0*/  FADD.FTZ R95, R25, R88 ;  /* 0x00000058195f7221 */ /* 0x000fe20000010000 */
[----:B------:R-:W-:Y:S01]  /*20d0*/  FMUL.FTZ R118, R94, UR22 ;  /* 0x000000165e767c20 */ /* 0x000fe20008410000 */
[----:B------:R-:W-:Y:S01]  /*20e0*/  @P6 HADD2.F32 R93, -RZ, R90.H0_H0 ;  /* 0x2000005aff5d6230 */ /* 0x000fe20000004100 */
[----:B------:R-:W-:Y:S01]  /*20f0*/  MOV R90, RZ ;  /* 0x000000ff005a7202 */ /* 0x000fe20000000f00 */
[----:B------:R-:W-:Y:S01]  /*2100*/  FADD.FTZ R94, R24, R91 ;  /* 0x0000005b185e7221 */ /* 0x000fe20000010000 */
[----:B------:R-:W-:Y:S01]  /*2110*/  FSEL R116, R116, RZ, P5 ;  /* 0x000000ff74747208 */ /* 0x000fe20002800000 */
[----:B------:R-:W-:Y:S01]  /*2120*/  FADD.FTZ R26, R26, R89 ;  /* 0x000000591a1a7221 */ /* 0x000fe20000010000 */
[-C--:B------:R-:W-:Y:S01]  /*2130*/  @P6 FMUL.FTZ R90, R93, R118.reuse ;  /* 0x000000765d5a6220 */ /* 0x080fe20000410000 */
[----:B------:R-:W-:Y:S01]  /*2140*/  FMUL.FTZ R118, R67, R118 ;  /* 0x0000007643767220 */ /* 0x000fe20000410000 */
[----:B------:R-:W-:-:S02]  /*2150*/  FSEL R117, R117, RZ, P4 ;  /* 0x000000ff75757208 */ /* 0x000fc40002000000 */
[----:B------:R-:W-:Y:S01]  /*2160*/  F2FP.F16.F32.PACK_AB R116, RZ, R116 ;  /* 0x00000074ff74723e */ /* 0x000fe200000000ff */
[----:B------:R-:W-:Y:S01]  /*2170*/  FADD.FTZ R27, R27, R90 ;  /* 0x0000005a1b1b7221 */ /* 0x000fe20000010000 */
[----:B------:R-:W-:Y:S02]  /*2180*/  FSEL R118, R118, RZ, P6 ;  /* 0x000000ff76767208 */ /* 0x000fe40003000000 */
[----:B------:R-:W-:Y:S02]  /*2190*/  F2FP.F16.F32.PACK_AB R25, RZ, R117 ;  /* 0x00000075ff19723e */ /* 0x000fe400000000ff */
[----:B------:R-:W-:Y:S02]  /*21a0*/  F2FP.F16.F32.PACK_AB R118, RZ, R118 ;  /* 0x00000076ff76723e */ /* 0x000fe400000000ff */
[----:B------:R-:W-:Y:S02]  /*21b0*/  PRMT R117, R92, 0x7610, R117 ;  /* 0x000076105c757816 */ /* 0x000fe40000000075 */
[----:B------:R-:W-:-:S02]  /*21c0*/  PRMT R24, R116, 0x7610, R24 ;  /* 0x0000761074187816 */ /* 0x000fc40000000018 */
[----:B------:R-:W-:Y:S01]  /*21d0*/  PRMT R92, R118, 0x7610, R92 ;  /* 0x00007610765c7816 */ /* 0x000fe2000000005c */
[----:B------:R-:W-:Y:S06]  /*21e0*/  BRA `(.L_x_5213) ;  /* 0x0000000000e07947 */ /* 0x000fec0003800000 */
.L_x_5212:
[--C-:B------:R-:W-:Y:S01]  /*21f0*/  FFMA.FTZ R91, R7, UR4, R114.reuse ;  /* 0x00000004075b7c23 */ /* 0x100fe20008010072 */
[----:B------:R-:W-:Y:S01]  /*2200*/  LOP3.LUT P6, RZ, R2, 0xff, RZ, 0xc0, !PT ;  /* 0x000000ff02ff7812 */ /* 0x000fe200078cc0ff */
[--C-:B------:R-:W-:Y:S01]  /*2210*/  FFMA.FTZ R94, R8, UR4, R114.reuse ;  /* 0x00000004085e7c23 */ /* 0x100fe20008010072 */
[----:B------:R-:W-:Y:S01]  /*2220*/  FFMA.FTZ R95, R9, UR4, R114 ;  /* 0x00000004095f7c23 */ /* 0x000fe20008010072 */
[----:B------:R-:W-:Y:S01]  /*2230*/  FADD.FTZ R91, R96, -R91 ;  /* 0x8000005b605b7221 */ /* 0x000fe20000010000 */
[----:B------:R-:W-:Y:S01]  /*2240*/  LOP3.LUT P4, RZ, R2, 0xff0000, RZ, 0xc0, !PT ;  /* 0x00ff000002ff7812 */ /* 0x000fe2000788c0ff */
[----:B------:R-:W-:Y:S01]  /*2250*/  FADD.FTZ R94, R11, -R94 ;  /* 0x8000005e0b5e7221 */ /* 0x000fe20000010000 */
[----:B------:R-:W-:Y:S01]  /*2260*/  FADD.FTZ R95, R98, -R95 ;  /* 0x8000005f625f7221 */ /* 0x000fe20000010000 */
[----:B------:R-:W-:Y:S01]  /*2270*/  FMUL.FTZ R91, R91, UR23 ;  /* 0x000000175b5b7c20 */ /* 0x000fe20008410000 */
[----:B------:R-:W-:Y:S01]  /*2280*/  LOP3.LUT P5, RZ, R2, 0xff00, RZ, 0xc0, !PT ;  /* 0x0000ff0002ff7812 */ /* 0x000fe200078ac0ff */
[----:B------:R-:W-:Y:S01]  /*2290*/  FFMA.FTZ R118, R10, UR4, R114 ;  /* 0x000000040a767c23 */ /* 0x000fe20008010072 */
[----:B------:R-:W-:Y:S01]  /*22a0*/  MOV R116, RZ ;  /* 0x000000ff00747202 */ /* 0x000fe20000000f00 */
[----:B------:R-:W-:Y:S01]  /*22b0*/  FMUL.FTZ R92, R91, UR12 ;  /* 0x0000000c5b5c7c20 */ /* 0x000fe20008410000 */
[----:B------:R-:W-:-:S02]  /*22c0*/  HFMA2 R91, -RZ, RZ, 0, 0 ;  /* 0x00000000ff5b7431 */ /* 0x000fc400000001ff */
[----:B------:R-:W-:Y:S02]  /*22d0*/  @P6 HADD2.F32 R88, -RZ, R88.H0_H0 ;  /* 0x20000058ff586230 */ /* 0x000fe40000004100 */
[----:B------:R-:W-:Y:S01]  /*22e0*/  FADD.FTZ R118, R97, -R118 ;  /* 0x8000007661767221 */ /* 0x000fe20000010000 */
[----:B------:R-:W-:Y:S01]  /*22f0*/  FMUL.FTZ R93, R92, UR22 ;  /* 0x000000165c5d7c20 */ /* 0x000fe20008410000 */
[----:B------:R-:W-:Y:S01]  /*2300*/  FMUL.FTZ R92, R94, UR23 ;  /* 0x000000175e5c7c20 */ /* 0x000fe20008410000 */
[----:B------:R-:W-:Y:S01]  /*2310*/  FMUL.FTZ R94, R95, UR23 ;  /* 0x000000175f5e7c20 */ /* 0x000fe20008410000 */
[----:B------:R-:W-:Y:S01]  /*2320*/  FMUL.FTZ R118, R118, UR23 ;  /* 0x0000001776767c20 */ /* 0x000fe20008410000 */
[-C--:B------:R-:W-:Y:S01]  /*2330*/  @P6 FMUL.FTZ R91, R88, R93.reuse ;  /* 0x0000005d585b6220 */ /* 0x080fe20000410000 */
[----:B-----5:R-:W-:Y:S01]  /*2340*/  FMUL.FTZ R88, R64, R93 ;  /* 0x0000005d40587220 */ /* 0x020fe20000410000 */
[----:B------:R-:W-:Y:S01]  /*2350*/  FMUL.FTZ R93, R94, UR12 ;  /* 0x0000000c5e5d7c20 */ /* 0x000fe20008410000 */
[----:B------:R-:W-:Y:S01]  /*2360*/  FMUL.FTZ R92, R92, UR12 ;  /* 0x0000000c5c5c7c20 */ /* 0x000fe20008410000 */
[----:B------:R-:W-:-:S02]  /*2370*/  @P4 HADD2.F32 R94, -RZ, R89.H0_H0 ;  /* 0x20000059ff5e4230 */ /* 0x000fc40000004100 */
[----:B------:R-:W-:Y:S01]  /*2380*/  HFMA2 R89, -RZ, RZ, 0, 0 ;  /* 0x00000000ff597431 */ /* 0x000fe200000001ff */
[----:B------:R-:W-:Y:S01]  /*2390*/  FSEL R88, R88, RZ, P6 ;  /* 0x000000ff58587208 */ /* 0x000fe20003000000 */
[----:B------:R-:W-:Y:S01]  /*23a0*/  FMUL.FTZ R93, R93, UR22 ;  /* 0x000000165d5d7c20 */ /* 0x000fe20008410000 */
[----:B------:R-:W-:Y:S01]  /*23b0*/  ISETP.GE.U32.AND P6, PT, R2, 0x1000000, PT ;  /* 0x010000000200780c */ /* 0x000fe20003fc6070 */
[--C-:B------:R-:W-:Y:S02]  /*23c0*/  @P5 HADD2.F32 R95, -RZ, R90.reuse.H1_H1 ;  /* 0x3000005aff5f5230 */ /* 0x100fe40000004100 */
[----:B------:R-:W-:Y:S01]  /*23d0*/  FMUL.FTZ R92, R92, UR22 ;  /* 0x000000165c5c7c20 */ /* 0x000fe20008410000 */
[-C--:B------:R-:W-:Y:S01]  /*23e0*/  @P4 FMUL.FTZ R89, R94, R93.reuse ;  /* 0x0000005d5e594220 */ /* 0x080fe20000410000 */
[----:B------:R-:W-:Y:S01]  /*23f0*/  FMUL.FTZ R94, R118, UR12 ;  /* 0x0000000c765e7c20 */ /* 0x000fe20008410000 */
[----:B------:R-:W-:Y:S01]  /*2400*/  FMUL.FTZ R93, R66, R93 ;  /* 0x0000005d425d7220 */ /* 0x000fe20000410000 */
[-C--:B------:R-:W-:Y:S01]  /*2410*/  @P5 FMUL.FTZ R116, R95, R92.reuse ;  /* 0x0000005c5f745220 */ /* 0x080fe20000410000 */
[----:B------:R-:W-:Y:S01]  /*2420*/  FMUL.FTZ R92, R65, R92 ;  /* 0x0000005c415c7220 */ /* 0x000fe20000410000 */
[----:B------:R-:W-:Y:S01]  /*2430*/  FMUL.FTZ R118, R94, UR22 ;  /* 0x000000165e767c20 */ /* 0x000fe20008410000 */
[----:B------:R-:W-:Y:S01]  /*2440*/  F2FP.F16.F32.PACK_AB R88, RZ, R88 ;  /* 0x00000058ff58723e */ /* 0x000fe200000000ff */
[----:B------:R-:W-:Y:S01]  /*2450*/  FADD.FTZ R94, R24, R91 ;  /* 0x0000005b185e7221 */ /* 0x000fe20000010000 */
[----:B------:R-:W-:Y:S01]  /*2460*/  FSEL R93, R93, RZ, P4 ;  /* 0x000000ff5d5d7208 */ /* 0x000fe20002000000 */
[----:B------:R-:W-:Y:S01]  /*2470*/  FADD.FTZ R26, R26, R89 ;  /* 0x000000591a1a7221 */ /* 0x000fe20000010000 */
[----:B------:R-:W-:Y:S01]  /*2480*/  @P6 HADD2.F32 R95, -RZ, R90.H0_H0 ;  /* 0x2000005aff5f6230 */ /* 0x000fe20000004100 */
[----:B------:R-:W-:-:S02]  /*2490*/  MOV R90, RZ ;  /* 0x000000ff005a7202 */ /* 0x000fc40000000f00 */
[----:B------:R-:W-:Y:S02]  /*24a0*/  FSEL R92, R92, RZ, P5 ;  /* 0x000000ff5c5c7208 */ /* 0x000fe40002800000 */
[-C--:B------:R-:W-:Y:S01]  /*24b0*/  @P6 FMUL.FTZ R90, R95, R118.reuse ;  /* 0x000000765f5a6220 */ /* 0x080fe20000410000 */
[----:B------:R-:W-:Y:S01]  /*24c0*/  FMUL.FTZ R118, R67, R118 ;  /* 0x0000007643767220 */ /* 0x000fe20000410000 */
[----:B------:R-:W-:Y:S01]  /*24d0*/  F2FP.F16.F32.PACK_AB R92, RZ, R92 ;  /* 0x0000005cff5c723e */ /* 0x000fe200000000ff */
[----:B------:R-:W-:Y:S01]  /*24e0*/  FADD.FTZ R95, R25, R116 ;  /* 0x00000074195f7221 */ /* 0x000fe20000010000 */
[----:B------:R-:W-:Y:S01]  /*24f0*/  F2FP.F16.F32.PACK_AB R93, RZ, R93 ;  /* 0x0000005dff5d723e */ /* 0x000fe200000000ff */
[----:B------:R-:W-:Y:S01]  /*2500*/  FADD.FTZ R27, R27, R90 ;  /* 0x0000005a1b1b7221 */ /* 0x000fe20000010000 */
[----:B------:R-:W-:Y:S02]  /*2510*/  FSEL R118, R118, RZ, P6 ;  /* 0x000000ff76767208 */ /* 0x000fe40003000000 */
[----:B------:R-:W-:-:S02]  /*2520*/  PRMT R24, R92, 0x7610, R24 ;  /* 0x000076105c187816 */ /* 0x000fc40000000018 */
[----:B------:R-:W-:Y:S02]  /*2530*/  F2FP.F16.F32.PACK_AB R118, RZ, R118 ;  /* 0x00000076ff76723e */ /* 0x000fe400000000ff */
[----:B------:R-:W-:Y:S02]  /*2540*/  PRMT R117, R88, 0x7610, R117 ;  /* 0x0000761058757816 */ /* 0x000fe40000000075 */
[----:B------:R-:W-:Y:S02]  /*2550*/  PRMT R25, R93, 0x7610, R25 ;  /* 0x000076105d197816 */ /* 0x000fe40000000019 */
[----:B------:R-:W-:-:S07]  /*2560*/  PRMT R92, R118, 0x7610, R92 ;  /* 0x00007610765c7816 */ /* 0x000fce000000005c */
.L_x_5213:
        /* <DEDUP_REMOVED lines=14> */
.L_x_5211:
[----:B------:R-:W-:Y:S05]  /*2650*/  BSYNC.RECONVERGENT B1 ;  /* 0x0000000000017941 */ /* 0x000fea0003800200 */
.L_x_5210:
        /* <DEDUP_REMOVED lines=13> */
[----:B------:R-:W-:Y:S01]  /*2730*/  FFMA.FTZ R93, R105, UR4, R114 ;  /* 0x00000004695d7c23 */ /* 0x000fe20008010072 */
[----:B------:R-:W-:Y:S01]  /*2740*/  FADD.FTZ R85, R104, -R85 ;  /* 0x8000005568557221 */ /* 0x000fe20000010000 */
[----:B------:R-:W-:Y:S01]  /*2750*/  LOP3.LUT P4, RZ, R0, 0xff0000, RZ, 0xc0, !PT ;  /* 0x00ff000000ff7812 */ /* 0x000fe2000788c0ff */
[----:B------:R-:W-:Y:S01]  /*2760*/  FADD.FTZ R86, R107, -R86 ;  /* 0x800000566b567221 */ /* 0x000fe20000010000 */
[----:B------:R-:W-:Y:S01]  /*2770*/  FFMA.FTZ R114, R108, UR4, R114 ;  /* 0x000000046c727c23 */ /* 0x000fe20008010072 */
[----:B------:R-:W-:Y:S01]  /*2780*/  FMUL.FTZ R84, R85, UR23 ;  /* 0x0000001755547c20 */ /* 0x000fe20008410000 */
[----:B------:R-:W-:Y:S01]  /*2790*/  LOP3.LUT P5, RZ, R0, 0xff00, RZ, 0xc0, !PT ;  /* 0x0000ff0000ff7812 */ /* 0x000fe200078ac0ff */
[----:B------:R-:W-:-:S02]  /*27a0*/  HFMA2 R91, -RZ, RZ, 0, 0 ;  /* 0x00000000ff5b7431 */ /* 0x000fc400000001ff */
[----:B------:R-:W-:Y:S01]  /*27b0*/  FADD.FTZ R114, R109, -R114 ;  /* 0x800000726d727221 */ /* 0x000fe20000010000 */
[----:B------:R-:W-:Y:S01]  /*27c0*/  FMUL.FTZ R85, R84, UR12 ;  /* 0x0000000c54557c20 */ /* 0x000fe20008410000 */
[----:B------:R-:W-:Y:S01]  /*27d0*/  MOV R116, RZ ;  /* 0x000000ff00747202 */ /* 0x000fe20000000f00 */
[----:B------:R-:W-:Y:S02]  /*27e0*/  @P6 HADD2.F32 R88, -RZ, R88.H0_H0 ;  /* 0x20000058ff586230 */ /* 0x000fe40000004100 */
[----:B------:R-:W-:Y:S01]  /*27f0*/  FMUL.FTZ R87, R85, UR22 ;  /* 0x0000001655577c20 */ /* 0x000fe20008410000 */
[----:B------:R-:W-:Y:S01]  /*2800*/  FMUL.FTZ R85, R86, UR23 ;  /* 0x0000001756557c20 */ /* 0x000fe20008410000 */
[----:B------:R-:W-:Y:S01]  /*2810*/  FADD.FTZ R86, R106, -R93 ;  /* 0x8000005d6a567221 */ /* 0x000fe20000010000 */
[----:B------:R-:W-:Y:S02]  /*2820*/  @P4 HADD2.F32 R94, -RZ, R89.H0_H0 ;  /* 0x20000059ff5e4230 */ /* 0x000fe40000004100 */
[-C--:B------:R-:W-:Y:S01]  /*2830*/  @P6 FMUL.FTZ R91, R88, R87.reuse ;  /* 0x00000057585b6220 */ /* 0x080fe20000410000 */
[----:B-----5:R-:W-:Y:S01]  /*2840*/  FMUL.FTZ R93, R56, R87 ;  /* 0x00000057385d7220 */ /* 0x020fe20000410000 */
[----:B------:R-:W-:Y:S01]  /*2850*/  FMUL.FTZ R86, R86, UR23 ;  /* 0x0000001756567c20 */ /* 0x000fe20008410000 */
[----:B------:R-:W-:-:S02]  /*2860*/  HFMA2 R89, -RZ, RZ, 0, 0 ;  /* 0x00000000ff597431 */ /* 0x000fc400000001ff */
[----:B------:R-:W-:Y:S01]  /*2870*/  FMUL.FTZ R92, R85, UR12 ;  /* 0x0000000c555c7c20 */ /* 0x000fe20008410000 */
[--C-:B------:R-:W-:Y:S02]  /*2880*/  @P5 HADD2.F32 R95, -RZ, R90.reuse.H1_H1 ;  /* 0x3000005aff5f5230 */ /* 0x100fe40000004100 */
[----:B------:R-:W-:Y:S01]  /*2890*/  FMUL.FTZ R87, R86, UR12 ;  /* 0x0000000c56577c20 */ /* 0x000fe20008410000 */
[----:B------:R-:W-:Y:S01]  /*28a0*/  FSEL R93, R93, RZ, P6 ;  /* 0x000000ff5d5d7208 */ /* 0x000fe20003000000 */
[----:B------:R-:W-:Y:S01]  /*28b0*/  FMUL.FTZ R92, R92, UR22 ;  /* 0x000000165c5c7c20 */ /* 0x000fe20008410000 */
[----:B------:R-:W-:Y:S01]  /*28c0*/  ISETP.GE.U32.AND P6, PT, R0, 0x1000000, PT ;  /* 0x010000000000780c */ /* 0x000fe20003fc6070 */
[----:B------:R-:W-:Y:S01]  /*28d0*/  FMUL.FTZ R117, R87, UR22 ;  /* 0x0000001657757c20 */ /* 0x000fe20008410000 */
[----:B------:R-:W-:Y:S01]  /*28e0*/  FMUL.FTZ R87, R114, UR23 ;  /* 0x0000001772577c20 */ /* 0x000fe20008410000 */
[----:B------:R-:W-:Y:S01]  /*28f0*/  MOV R88, RZ ;  /* 0x000000ff00587202 */ /* 0x000fe20000000f00 */
[-C--:B------:R-:W-:Y:S01]  /*2900*/  @P5 FMUL.FTZ R88, R95, R92.reuse ;  /* 0x0000005c5f585220 */ /* 0x080fe20000410000 */
[-C--:B------:R-:W-:Y:S01]  /*2910*/  @P4 FMUL.FTZ R89, R94, R117.reuse ;  /* 0x000000755e594220 */ /* 0x080fe20000410000 */
[----:B------:R-:W-:Y:S01]  /*2920*/  FMUL.FTZ R94, R87, UR12 ;  /* 0x0000000c575e7c20 */ /* 0x000fe20008410000 */
[----:B------:R-:W-:Y:S01]  /*2930*/  FMUL.FTZ R92, R57, R92 ;  /* 0x0000005c395c7220 */ /* 0x000fe20000410000 */
[----:B------:R-:W-:Y:S01]  /*2940*/  FMUL.FTZ R117, R58, R117 ;  /* 0x000000753a757220 */ /* 0x000fe20000410000 */
[----:B------:R-:W-:Y:S01]  /*2950*/  F2FP.F16.F32.PACK_AB R93, RZ, R93 ;  /* 0x0000005dff5d723e */ /* 0x000fe200000000ff */
[----:B------:R-:W-:Y:S01]  /*2960*/  FMUL.FTZ R114, R94, UR22 ;  /* 0x000000165e727c20 */ /* 0x000fe20008410000 */
[----:B------:R-:W-:Y:S01]  /*2970*/  FADD.FTZ R94, R20, R91 ;  /* 0x0000005b145e7221 */ /* 0x000fe20000010000 */
[----:B------:R-:W-:Y:S01]  /*2980*/  FSEL R92, R92, RZ, P5 ;  /* 0x000000ff5c5c7208 */ /* 0x000fe20002800000 */
[----:B------:R-:W-:-:S02]  /*2990*/  @P6 HADD2.F32 R90, -RZ, R90.H0_H0 ;  /* 0x2000005aff5a6230 */ /* 0x000fc40000004100 */
[----:B------:R-:W-:Y:S01]  /*29a0*/  FMUL.FTZ R20, R59, R114 ;  /* 0x000000723b147220 */ /* 0x000fe20000410000 */
[----:B------:R-:W-:Y:S01]  /*29b0*/  FSEL R117, R117, RZ, P4 ;  /* 0x000000ff75757208 */ /* 0x000fe20002000000 */
[----:B------:R-:W-:Y:S01]  /*29c0*/  FADD.FTZ R95, R21, R88 ;  /* 0x00000058155f7221 */ /* 0x000fe20000010000 */
[----:B------:R-:W-:Y:S01]  /*29d0*/  F2FP.F16.F32.PACK_AB R92, RZ, R92 ;  /* 0x0000005cff5c723e */ /* 0x000fe200000000ff */
[----:B------:R-:W-:Y:S01]  /*29e0*/  @P6 FMUL.FTZ R116, R114, R90 ;  /* 0x0000005a72746220 */ /* 0x000fe20000410000 */
[----:B------:R-:W-:Y:S01]  /*29f0*/  FSEL R20, R20, RZ, P6 ;  /* 0x000000ff14147208 */ /* 0x000fe20003000000 */
[----:B------:R-:W-:Y:S01]  /*2a00*/  FADD.FTZ R114, R22, R89 ;  /* 0x0000005916727221 */ /* 0x000fe20000010000 */
[----:B------:R-:W-:Y:S01]  /*2a10*/  F2FP.F16.F32.PACK_AB R117, RZ, R117 ;  /* 0x00000075ff75723e */ /* 0x000fe200000000ff */
[----:B------:R-:W-:Y:S01]  /*2a20*/  FADD.FTZ R116, R23, R116 ;  /* 0x0000007417747221 */ /* 0x000fe20000010000 */
[----:B------:R-:W-:Y:S02]  /*2a30*/  F2FP.F16.F32.PACK_AB R20, RZ, R20 ;  /* 0x00000014ff14723e */ /* 0x000fe400000000ff */
[----:B------:R-:W-:-:S02]  /*2a40*/  PRMT R91, R93, 0x7610, R91 ;  /* 0x000076105d5b7816 */ /* 0x000fc4000000005b */
[----:B------:R-:W-:Y:S02]  /*2a50*/  PRMT R88, R92, 0x7610, R88 ;  /* 0x000076105c587816 */ /* 0x000fe40000000058 */
[----:B------:R-:W-:Y:S02]  /*2a60*/  PRMT R89, R117, 0x7610, R89 ;  /* 0x0000761075597816 */ /* 0x000fe40000000059 */
[----:B------:R-:W-:Y:S01]  /*2a70*/  PRMT R90, R20, 0x7610, R90 ;  /* 0x00007610145a7816 */ /* 0x000fe2000000005a */
[----:B------:R-:W-:Y:S06]  /*2a80*/  BRA `(.L_x_5216) ;  /* 0x0000000000e07947 */ /* 0x000fec0003800000 */
.L_x_5215:
        /* <DEDUP_REMOVED lines=9> */
[----:B------:R-:W-:Y:S01]  /*2b20*/  FFMA.FTZ R114, R108, UR4, R114 ;  /* 0x000000046c727c23 */ /* 0x000fe20008010072 */
[----:B------:R-:W-:Y:S01]  /*2b30*/  FMUL.FTZ R94, R93, UR23 ;  /* 0x000000175d5e7c20 */ /* 0x000fe20008410000 */
[----:B------:R-:W-:Y:S01]  /*2b40*/  FMUL.FTZ R117, R117, UR23 ;  /* 0x0000001775757c20 */ /* 0x000fe20008410000 */
[----:B------:R-:W-:Y:S01]  /*2b50*/  FMUL.FTZ R92, R91, UR12 ;  /* 0x0000000c5b5c7c20 */ /* 0x000fe20008410000 */
[----:B------:R-:W-:-:S02]  /*2b60*/  HFMA2 R91, -RZ, RZ, 0, 0 ;  /* 0x00000000ff5b7431 */ /* 0x000fc400000001ff */
[----:B------:R-:W-:Y:S01]  /*2b70*/  @P6 HADD2.F32 R88, -RZ, R88.H0_H0 ;  /* 0x20000058ff586230 */ /* 0x000fe20000004100 */
[----:B------:R-:W-:Y:S01]  /*2b80*/  LOP3.LUT P5, RZ, R0, 0xff00, RZ, 0xc0, !PT ;  /* 0x0000ff0000ff7812 */ /* 0x000fe200078ac0ff */
[----:B------:R-:W-:Y:S01]  /*2b90*/  FMUL.FTZ R93, R92, UR22 ;  /* 0x000000165c5d7c20 */ /* 0x000fe20008410000 */
[----:B------:R-:W-:Y:S01]  /*2ba0*/  FADD.FTZ R114, R109, -R114 ;  /* 0x800000726d727221 */ /* 0x000fe20000010000 */
[----:B------:R-:W-:Y:S01]  /*2bb0*/  FMUL.FTZ R92, R94, UR12 ;  /* 0x0000000c5e5c7c20 */ /* 0x000fe20008410000 */
[----:B------:R-:W-:Y:S02]  /*2bc0*/  @P4 HADD2.F32 R94, -RZ, R89.H0_H0 ;  /* 0x20000059ff5e4230 */ /* 0x000fe40000004100 */
[-C--:B------:R-:W-:Y:S01]  /*2bd0*/  @P6 FMUL.FTZ R91, R88, R93.reuse ;  /* 0x0000005d585b6220 */ /* 0x080fe20000410000 */
[----:B-----5:R-:W-:Y:S01]  /*2be0*/  FMUL.FTZ R88, R56, R93 ;  /* 0x0000005d38587220 */ /* 0x020fe20000410000 */
[----:B------:R-:W-:Y:S01]  /*2bf0*/  FMUL.FTZ R93, R117, UR12 ;  /* 0x0000000c755d7c20 */ /* 0x000fe20008410000 */
[----:B------:R-:W-:Y:S01]  /*2c00*/  FMUL.FTZ R114, R114, UR23 ;  /* 0x0000001772727c20 */ /* 0x000fe20008410000 */
[----:B------:R-:W-:-:S02]  /*2c10*/  HFMA2 R89, -RZ, RZ, 0, 0 ;  /* 0x00000000ff597431 */ /* 0x000fc400000001ff */
[----:B------:R-:W-:Y:S01]  /*2c20*/  FMUL.FTZ R92, R92, UR22 ;  /* 0x000000165c5c7c20 */ /* 0x000fe20008410000 */
[----:B------:R-:W-:Y:S01]  /*2c30*/  FMUL.FTZ R93, R93, UR22 ;  /* 0x000000165d5d7c20 */ /* 0x000fe20008410000 */
[----:B------:R-:W-:Y:S01]  /*2c40*/  FSEL R88, R88, RZ, P6 ;  /* 0x000000ff58587208 */ /* 0x000fe20003000000 */
[----:B------:R-:W-:Y:S01]  /*2c50*/  @P5 HADD2.F32 R95, -RZ, R90.H1_H1 ;  /* 0x3000005aff5f5230 */ /* 0x000fe20000004100 */
[----:B------:R-:W-:Y:S01]  /*2c60*/  ISETP.GE.U32.AND P6, PT, R0, 0x1000000, PT ;  /* 0x010000000000780c */ /* 0x000fe20003fc6070 */
[-C--:B------:R-:W-:Y:S01]  /*2c70*/  @P4 FMUL.FTZ R89, R94, R93.reuse ;  /* 0x0000005d5e594220 */ /* 0x080fe20000410000 */
[----:B------:R-:W-:Y:S01]  /*2c80*/  FMUL.FTZ R94, R114, UR12 ;  /* 0x0000000c725e7c20 */ /* 0x000fe20008410000 */
[----:B------:R-:W-:Y:S01]  /*2c90*/  MOV R116, RZ ;  /* 0x000000ff00747202 */ /* 0x000fe20000000f00 */
[-C--:B------:R-:W-:Y:S01]  /*2ca0*/  @P5 FMUL.FTZ R116, R95, R92.reuse ;  /* 0x0000005c5f745220 */ /* 0x080fe20000410000 */
[----:B------:R-:W-:Y:S01]  /*2cb0*/  FMUL.FTZ R92, R57, R92 ;  /* 0x0000005c395c7220 */ /* 0x000fe20000410000 */
[----:B------:R-:W-:Y:S01]  /*2cc0*/  FMUL.FTZ R114, R94, UR22 ;  /* 0x000000165e727c20 */ /* 0x000fe20008410000 */
[----:B------:R-:W-:Y:S01]  /*2cd0*/  FADD.FTZ R94, R20, R91 ;  /* 0x0000005b145e7221 */ /* 0x000fe20000010000 */
[----:B------:R-:W-:Y:S01]  /*2ce0*/  FMUL.FTZ R93, R58, R93 ;  /* 0x0000005d3a5d7220 */ /* 0x000fe20000410000 */
[----:B------:R-:W-:Y:S01]  /*2cf0*/  F2FP.F16.F32.PACK_AB R88, RZ, R88 ;  /* 0x00000058ff58723e */ /* 0x000fe200000000ff */
[----:B------:R-:W-:Y:S01]  /*2d00*/  FMUL.FTZ R20, R59, R114 ;  /* 0x000000723b147220 */ /* 0x000fe20000410000 */
[----:B------:R-:W-:-:S02]  /*2d10*/  FSEL R92, R92, RZ, P5 ;  /* 0x000000ff5c5c7208 */ /* 0x000fc40002800000 */
[----:B------:R-:W-:Y:S01]  /*2d20*/  @P6 HADD2.F32 R95, -RZ, R90.H0_H0 ;  /* 0x2000005aff5f6230 */ /* 0x000fe20000004100 */
[----:B------:R-:W-:Y:S02]  /*2d30*/  FSEL R93, R93, RZ, P4 ;  /* 0x000000ff5d5d7208 */ /* 0x000fe40002000000 */
[----:B------:R-:W-:Y:S02]  /*2d40*/  FSEL R20, R20, RZ, P6 ;  /* 0x000000ff14147208 */ /* 0x000fe40003000000 */
[----:B------:R-:W-:Y:S01]  /*2d50*/  MOV R90, RZ ;  /* 0x000000ff005a7202 */ /* 0x000fe20000000f00 */
[----:B------:R-:W-:Y:S01]  /*2d60*/  @P6 FMUL.FTZ R90, R95, R114 ;  /* 0x000000725f5a6220 */ /* 0x000fe20000410000 */
[----:B------:R-:W-:Y:S01]  /*2d70*/  F2FP.F16.F32.PACK_AB R92, RZ, R92 ;  /* 0x0000005cff5c723e */ /* 0x000fe200000000ff */
[----:B------:R-:W-:Y:S01]  /*2d80*/  FADD.FTZ R95, R21, R116 ;  /* 0x00000074155f7221 */ /* 0x000fe20000010000 */
[----:B------:R-:W-:Y:S01]  /*2d90*/  F2FP.F16.F32.PACK_AB R93, RZ, R93 ;  /* 0x0000005dff5d723e */ /* 0x000fe200000000ff */
[----:B------:R-:W-:Y:S01]  /*2da0*/  FADD.FTZ R114, R22, R89 ;  /* 0x0000005916727221 */ /* 0x000fe20000010000 */
[----:B------:R-:W-:Y:S01]  /*2db0*/  F2FP.F16.F32.PACK_AB R20, RZ, R20 ;  /* 0x00000014ff14723e */ /* 0x000fe200000000ff */
[----:B------:R-:W-:Y:S01]  /*2dc0*/  FADD.FTZ R116, R23, R90 ;  /* 0x0000005a17747221 */ /* 0x000fe20000010000 */
[----:B------:R-:W-:-:S02]  /*2dd0*/  PRMT R91, R88, 0x7610, R91 ;  /* 0x00007610585b7816 */ /* 0x000fc4000000005b */
[----:B------:R-:W-:Y:S02]  /*2de0*/  PRMT R88, R92, 0x7610, R88 ;  /* 0x000076105c587816 */ /* 0x000fe40000000058 */
[----:B------:R-:W-:Y:S02]  /*2df0*/  PRMT R89, R93, 0x7610, R89 ;  /* 0x000076105d597816 */ /* 0x000fe40000000059 */
[----:B------:R-:W-:-:S07]  /*2e00*/  PRMT R90, R20, 0x7610, R90 ;  /* 0x00007610145a7816 */ /* 0x000fce000000005a */
.L_x_5216:
        /* <DEDUP_REMOVED lines=16> */
.L_x_5205:
        /* <DEDUP_REMOVED lines=30> */
[----:B------:R-:W-:Y:S01]  /*30f0*/  FMUL.FTZ R116, R89, UR22 ;  /* 0x0000001659747c20 */ /* 0x000fe20008410000 */
[----:B------:R-:W-:-:S03]  /*3100*/  FMUL.FTZ R88, R74, R95 ;  /* 0x0000005f4a587220 */ /* 0x000fc60000410000 */
[----:B------:R-:W-:Y:S01]  /*3110*/  FMUL.FTZ R89, R75, R116 ;  /* 0x000000744b597220 */ /* 0x000fe20000410000 */
[----:B------:R-:W0:Y:S01]  /*3120*/  F2F.F16.F32 R92, R92 ;  /* 0x0000005c005c7304 */ /* 0x000e220000200800 */
[----:B------:R-:W-:Y:S01]  /*3130*/  FSEL R119, R88, RZ, P5 ;  /* 0x000000ff58777208 */ /* 0x000fe20002800000 */
[----:B------:R-:W-:Y:S02]  /*3140*/  FFMA.FTZ R88, R93, UR23, R16 ;  /* 0x000000175d587c23 */ /* 0x000fe40008010010 */
[----:B------:R-:W-:Y:S02]  /*3150*/  FSEL R118, R89, RZ, P6 ;  /* 0x000000ff59767208 */ /* 0x000fe40003000000 */
[----:B------:R-:W-:Y:S02]  /*3160*/  FMUL.FTZ R88, R88, UR12 ;  /* 0x0000000c58587c20 */ /* 0x000fe40008410000 */
[----:B------:R-:W-:Y:S02]  /*3170*/  F2F.F16.F32 R119, R119 ;  /* 0x0000007700777304 */ /* 0x000fe40000200800 */
[----:B------:R-:W-:-:S02]  /*3180*/  FMUL.FTZ R117, R88, UR22 ;  /* 0x0000001658757c20 */ /* 0x000fc40008410000 */
[----:B------:R-:W1:Y:S02]  /*3190*/  LDC.64 R88, c[0x0][0x468] ;  /* 0x00011a00ff587b82 */ /* 0x000e640000000a00 */
[----:B------:R-:W-:Y:S02]  /*31a0*/  FMUL.FTZ R93, R72, R117 ;  /* 0x00000075485d7220 */ /* 0x000fe40000410000 */
[----:B------:R-:W3:Y:S03]  /*31b0*/  F2F.F16.F32 R118, R118 ;  /* 0x0000007600767304 */ /* 0x000ee60000200800 */
[----:B------:R-:W-:Y:S01]  /*31c0*/  FSEL R120, R93, RZ, P0 ;  /* 0x000000ff5d787208 */ /* 0x000fe20000000000 */
[----:B0-----:R-:W-:-:S04]  /*31d0*/  IMAD.WIDE.U32 R92, R92, 0x10000, RZ ;  /* 0x000100005c5c7825 */ /* 0x001fc800078e00ff */
[----:B------:R-:W0:Y:S01]  /*31e0*/  F2F.F16.F32 R123, R120 ;  /* 0x00000078007b7304 */ /* 0x000e220000200800 */
[----:B---3--:R-:W-:-:S04]  /*31f0*/  SHF.L.U32 R121, R118, 0x10, RZ ;  /* 0x0000001076797819 */ /* 0x008fc800000006ff */
[----:B------:R-:W-:Y:S01]  /*3200*/  LOP3.LUT R93, R93, R121, R119, 0xfe, !PT ;  /* 0x000000795d5d7212 */ /* 0x000fe200078efe77 */
[----:B------:R-:W-:Y:S02]  /*3210*/  HFMA2 R119, -RZ, RZ, 0, 0 ;  /* 0x00000000ff777431 */ /* 0x000fe400000001ff */
[C---:B-1----:R-:W-:Y:S01]  /*3220*/  IMAD.WIDE.U32 R88, R4.reuse, 0x8, R88 ;  /* 0x0000000804587825 */ /* 0x042fe200078e0058 */
[----:B------:R-:W-:Y:S02]  /*3230*/  IADD3 R4, PT, PT, R4, 0x80, RZ ;  /* 0x0000008004047810 */ /* 0x000fe40007ffe0ff */
[----:B0-----:R-:W-:-:S05]  /*3240*/  LOP3.LUT R92, R92, R123, RZ, 0xfc, !PT ;  /* 0x0000007b5c5c7212 */ /* 0x001fca00078efcff */
[----:B------:R0:W-:Y:S02]  /*3250*/  STG.E.64 desc[UR14][R88.64], R92 ;  /* 0x0000005c58007986 */ /* 0x0001e4000c101b0e */
[----:B0-----:R-:W-:Y:S01]  /*3260*/  MOV R89, RZ ;  /* 0x000000ff00597202 */ /* 0x001fe20000000f00 */
[----:B------:R-:W-:Y:S01]  /*3270*/  HFMA2 R92, -RZ, RZ, 0, 0 ;  /* 0x00000000ff5c7431 */ /* 0x000fe200000001ff */
[----:B--2---:R-:W-:Y:S02]  /*3280*/  @P0 MOV R118, R90 ;  /* 0x0000005a00760202 */ /* 0x004fe40000000f00 */
[----:B------:R-:W-:-:S03]  /*3290*/  @P4 SHF.R.U64 R90, R90, 0x10, R91 ;  /* 0x000000105a5a4819 */ /* 0x000fc6000000125b */
[----:B------:R-:W-:-:S05]  /*32a0*/  @P0 HADD2.F32 R118, -RZ, R118.H0_H0 ;  /* 0x20000076ff760230 */ /* 0x000fca0000004100 */
[----:B------:R-:W-:Y:S01]  /*32b0*/  @P0 FMUL.FTZ R119, R118, R117 ;  /* 0x0000007576770220 */ /* 0x000fe20000410000 */
[----:B------:R-:W-:Y:S02]  /*32c0*/  @P5 MOV R117, R91 ;  /* 0x0000005b00755202 */ /* 0x000fe40000000f00 */
[----:B------:R-:W-:Y:S01]  /*32d0*/  @P6 SHF.R.U32.HI R118, RZ, 0x10, R91 ;  /* 0x00000010ff766819 */ /* 0x000fe2000001165b */
[----:B------:R-:W-:Y:S02]  /*32e0*/  @P4 HADD2.F32 R91, -RZ, R90.H0_H0 ;  /* 0x2000005aff5b4230 */ /* 0x000fe40000004100 */
[----:B------:R-:W-:Y:S02]  /*32f0*/  HFMA2 R90, -RZ, RZ, 0, 0 ;  /* 0x00000000ff5a7431 */ /* 0x000fe400000001ff */
[----:B------:R-:W-:Y:S02]  /*3300*/  @P5 HADD2.F32 R88, -RZ, R117.H0_H0 ;  /* 0x20000075ff585230 */ /* 0x000fe40000004100 */
[----:B------:R-:W-:Y:S01]  /*3310*/  FADD.FTZ R28, R28, R119 ;  /* 0x000000771c1c7221 */ /* 0x000fe20000010000 */
[----:B------:R-:W-:Y:S01]  /*3320*/  @P4 FMUL.FTZ R90, R91, R94 ;  /* 0x0000005e5b5a4220 */ /* 0x000fe20000410000 */
[----:B------:R-:W-:-:S02]  /*3330*/  @P6 HADD2.F32 R91, -RZ, R118.H0_H0 ;  /* 0x20000076ff5b6230 */ /* 0x000fc40000004100 */
[----:B------:R-:W-:Y:S01]  /*3340*/  @P5 FMUL.FTZ R89, R88, R95 ;  /* 0x0000005f58595220 */ /* 0x000fe20000410000 */
[----:B------:R-:W-:Y:S02]  /*3350*/  FADD.FTZ R29, R29, R90 ;  /* 0x0000005a1d1d7221 */ /* 0x000fe40000010000 */
[----:B------:R-:W-:Y:S01]  /*3360*/  @P6 FMUL.FTZ R92, R91, R116 ;  /* 0x000000745b5c6220 */ /* 0x000fe20000410000 */
[----:B------:R-:W-:-:S03]  /*3370*/  FADD.FTZ R30, R30, R89 ;  /* 0x000000591e1e7221 */ /* 0x000fc60000010000 */
[----:B------:R-:W-:-:S07]  /*3380*/  FADD.FTZ R31, R31, R92 ;  /* 0x0000005c1f1f7221 */ /* 0x000fce0000010000 */
.L_x_5219:
[----:B------:R-:W-:Y:S05]  /*3390*/  BSYNC.RECONVERGENT B1 ;  /* 0x0000000000017941 */ /* 0x000fea0003800200 */
.L_x_5218:
        /* <DEDUP_REMOVED lines=69> */
.L_x_5221:
[----:B------:R-:W-:Y:S05]  /*37f0*/  BSYNC.RECONVERGENT B1 ;  /* 0x0000000000017941 */ /* 0x000fea0003800200 */
.L_x_5220:
        /* <DEDUP_REMOVED lines=31> */
[----:B------:R-:W0:Y:S02]  /*39f0*/  F2F.F16.F32 R92, R92 ;  /* 0x0000005c005c7304 */ /* 0x000e240000200800 */
[----:B------:R-:W-:Y:S02]  /*3a00*/  FMUL.FTZ R90, R90, UR12 ;  /* 0x0000000c5a5a7c20 */ /* 0x000fe40008410000 */
[----:B------:R-:W-:Y:S02]  /*3a10*/  FSEL R118, R91, RZ, P6 ;  /* 0x000000ff5b767208 */ /* 0x000fe40003000000 */
[----:B------:R-:W-:Y:S02]  /*3a20*/  FMUL.FTZ R117, R90, UR22 ;  /* 0x000000165a757c20 */ /* 0x000fe40008410000 */
[----:B------:R-:W1:Y:S01]  /*3a30*/  LDC.64 R90, c[0x0][0x468] ;  /* 0x00011a00ff5a7b82 */ /* 0x000e620000000a00 */
[----:B------:R-:W-:Y:S01]  /*3a40*/  F2F.F16.F32 R119, R119 ;  /* 0x0000007700777304 */ /* 0x000fe20000200800 */
[----:B------:R-:W-:-:S05]  /*3a50*/  FMUL.FTZ R93, R56, R117 ;  /* 0x00000075385d7220 */ /* 0x000fca0000410000 */
[----:B------:R-:W-:Y:S01]  /*3a60*/  FSEL R116, R93, RZ, P0 ;  /* 0x000000ff5d747208 */ /* 0x000fe20000000000 */
[----:B0-----:R-:W-:Y:S01]  /*3a70*/  IMAD.WIDE.U32 R92, R92, 0x10000, RZ ;  /* 0x000100005c5c7825 */ /* 0x001fe200078e00ff */
[----:B------:R-:W0:Y:S08]  /*3a80*/  F2F.F16.F32 R118, R118 ;  /* 0x0000007600767304 */ /* 0x000e300000200800 */
[----:B------:R-:W3:Y:S01]  /*3a90*/  F2F.F16.F32 R121, R116 ;  /* 0x0000007400797304 */ /* 0x000ee20000200800 */
        /* <DEDUP_REMOVED lines=8> */
[----:B------:R-:W-:Y:S01]  /*3b20*/  @P5 MOV R116, R89 ;  /* 0x0000005900745202 */ /* 0x000fe20000000f00 */
[----:B------:R-:W-:Y:S01]  /*3b30*/  @P0 HADD2.F32 R4, -RZ, R4.H0_H0 ;  /* 0x20000004ff040230 */ /* 0x000fe20000004100 */
[----:B------:R-:W-:-:S03]  /*3b40*/  @P6 SHF.R.U32.HI R118, RZ, 0x10, R89 ;  /* 0x00000010ff766819 */ /* 0x000fc60000011659 */
[----:B------:R-:W-:Y:S02]  /*3b50*/  @P5 HADD2.F32 R116, -RZ, R116.H0_H0 ;  /* 0x20000074ff745230 */ /* 0x000fe40000004100 */
[----:B------:R-:W-:Y:S01]  /*3b60*/  @P0 FMUL.FTZ R119, R4, R117 ;  /* 0x0000007504770220 */ /* 0x000fe20000410000 */
[----:B------:R-:W-:Y:S01]  /*3b70*/  @P4 HADD2.F32 R117, -RZ, R88.H0_H0 ;  /* 0x20000058ff754230 */ /* 0x000fe20000004100 */
[----:B------:R-:W-:Y:S01]  /*3b80*/  CS2R R88, SRZ ;  /* 0x0000000000587805 */ /* 0x000fe2000001ff00 */
[----:B0-----:R-:W-:Y:S01]  /*3b90*/  @P6 HADD2.F32 R91, -RZ, R118.H0_H0 ;  /* 0x20000076ff5b6230 */ /* 0x001fe20000004100 */
[----:B------:R-:W-:Y:S01]  /*3ba0*/  MOV R4, RZ ;  /* 0x000000ff00047202 */ /* 0x000fe20000000f00 */
[----:B------:R-:W-:Y:S01]  /*3bb0*/  @P5 FMUL.FTZ R89, R116, R95 ;  /* 0x0000005f74595220 */ /* 0x000fe20000410000 */
[----:B------:R-:W-:Y:S01]  /*3bc0*/  @P4 FMUL.FTZ R4, R117, R94 ;  /* 0x0000005e75044220 */ /* 0x000fe20000410000 */
[----:B------:R-:W-:Y:S01]  /*3bd0*/  FADD.FTZ R20, R20, R119 ;  /* 0x0000007714147221 */ /* 0x000fe20000010000 */
[----:B------:R-:W-:Y:S01]  /*3be0*/  @P6 FMUL.FTZ R88, R114, R91 ;  /* 0x0000005b72586220 */ /* 0x000fe20000410000 */
[----:B------:R-:W-:Y:S01]  /*3bf0*/  FADD.FTZ R22, R22, R89 ;  /* 0x0000005916167221 */ /* 0x000fe20000010000 */
[----:B------:R-:W-:-:S02]  /*3c00*/  FADD.FTZ R21, R21, R4 ;  /* 0x0000000415157221 */ /* 0x000fc40000010000 */
[----:B------:R-:W-:Y:S01]  /*3c10*/  FADD.FTZ R23, R23, R88 ;  /* 0x0000005817177221 */ /* 0x000fe20000010000 */
[----:B------:R-:W-:Y:S06]  /*3c20*/  BRA `(.L_x_5214) ;  /* 0x0000000c005c7947 */ /* 0x000fec0003800000 */
.L_x_5217:
        /* <DEDUP_REMOVED lines=31> */
[----:B------:R-:W0:Y:S04]  /*3e20*/  F2F.F16.F32 R88, R88 ;  /* 0x0000005800587304 */ /* 0x000e280000200800 */
[----:B------:R-:W-:Y:S01]  /*3e30*/  FSEL R89, R84, RZ, P5 ;  /* 0x000000ff54597208 */ /* 0x000fe20002800000 */
[----:B------:R-:W-:-:S03]  /*3e40*/  FFMA.FTZ R84, R91, UR23, R16 ;  /* 0x000000175b547c23 */ /* 0x000fc60008010010 */
[----:B------:R-:W1:Y:S01]  /*3e50*/  F2F.F16.F32 R90, R90 ;  /* 0x0000005a005a7304 */ /* 0x000e620000200800 */
[----:B------:R-:W-:-:S04]  /*3e60*/  FMUL.FTZ R119, R84, UR12 ;  /* 0x0000000c54777c20 */ /* 0x000fc80008410000 */
[----:B------:R-:W-:Y:S01]  /*3e70*/  FMUL.FTZ R119, R119, UR22 ;  /* 0x0000001677777c20 */ /* 0x000fe20008410000 */
[----:B0-----:R-:W-:Y:S02]  /*3e80*/  IMAD.WIDE.U32 R94, R88, 0x10000, RZ ;  /* 0x00010000585e7825 */ /* 0x001fe400078e00ff */
[----:B------:R-:W0:Y:S02]  /*3e90*/  F2F.F16.F32 R89, R89 ;  /* 0x0000005900597304 */ /* 0x000e240000200800 */
[----:B------:R-:W-:-:S05]  /*3ea0*/  FMUL.FTZ R88, R72, R119 ;  /* 0x0000007748587220 */ /* 0x000fca0000410000 */
[----:B------:R-:W-:Y:S02]  /*3eb0*/  FSEL R122, R88, RZ, P0 ;  /* 0x000000ff587a7208 */ /* 0x000fe40000000000 */
[----:B-1----:R-:W-:Y:S02]  /*3ec0*/  SHF.L.U32 R91, R90, 0x10, RZ ;  /* 0x000000105a5b7819 */ /* 0x002fe400000006ff */
[----:B------:R-:W1:Y:S02]  /*3ed0*/  F2F.F16.F32 R121, R122 ;  /* 0x0000007a00797304 */ /* 0x000e640000200800 */
        /* <DEDUP_REMOVED lines=12> */
[----:B--2---:R-:W-:-:S05]  /*3fa0*/  @P0 MOV R120, R92 ;  /* 0x0000005c00780202 */ /* 0x004fca0000000f00 */
[----:B------:R-:W-:-:S05]  /*3fb0*/  @P0 HADD2.F32 R120, -RZ, R120.H0_H0 ;  /* 0x20000078ff780230 */ /* 0x000fca0000004100 */
[----:B------:R-:W-:Y:S01]  /*3fc0*/  @P0 FMUL.FTZ R121, R120, R119 ;  /* 0x0000007778790220 */ /* 0x000fe20000410000 */
[----:B------:R-:W-:Y:S02]  /*3fd0*/  @P4 SHF.R.U64 R120, R92, 0x10, R93 ;  /* 0x000000105c784819 */ /* 0x000fe4000000125d */
[----:B------:R-:W-:Y:S01]  /*3fe0*/  @P5 MOV R119, R93 ;  /* 0x0000005d00775202 */ /* 0x000fe20000000f00 */
[----:B------:R-:W-:Y:S01]  /*3ff0*/  FADD.FTZ R28, R28, R121 ;  /* 0x000000791c1c7221 */ /* 0x000fe20000010000 */
[----:B------:R-:W-:Y:S01]  /*4000*/  @P6 SHF.R.U32.HI R92, RZ, 0x10, R93 ;  /* 0x00000010ff5c6819 */ /* 0x000fe2000001165d */
[----:B------:R-:W-:Y:S02]  /*4010*/  @P4 HADD2.F32 R93, -RZ, R120.H0_H0 ;  /* 0x20000078ff5d4230 */ /* 0x000fe40000004100 */
[----:B------:R-:W-:Y:S02]  /*4020*/  @P5 HADD2.F32 R88, -RZ, R119.H0_H0 ;  /* 0x20000077ff585230 */ /* 0x000fe40000004100 */
[----:B------:R-:W-:-:S02]  /*4030*/  @P6 HADD2.F32 R91, -RZ, R92.H0_H0 ;  /* 0x2000005cff5b6230 */ /* 0x000fc40000004100 */
[----:B------:R-:W-:Y:S02]  /*4040*/  HFMA2 R92, -RZ, RZ, 0, 0 ;  /* 0x00000000ff5c7431 */ /* 0x000fe400000001ff */
[----:B------:R-:W-:Y:S01]  /*4050*/  @P4 FMUL.FTZ R90, R93, R116 ;  /* 0x000000745d5a4220 */ /* 0x000fe20000410000 */
[----:B------:R-:W-:Y:S01]  /*4060*/  @P5 FMUL.FTZ R89, R88, R117 ;  /* 0x0000007558595220 */ /* 0x000fe20000410000 */
[----:B------:R-:W-:Y:S02]  /*4070*/  @P6 FMUL.FTZ R92, R91, R118 ;  /* 0x000000765b5c6220 */ /* 0x000fe40000410000 */
[----:B------:R-:W-:Y:S01]  /*4080*/  FADD.FTZ R29, R29, R90 ;  /* 0x0000005a1d1d7221 */ /* 0x000fe20000010000 */
[----:B------:R-:W-:Y:S01]  /*4090*/  FADD.FTZ R30, R30, R89 ;  /* 0x000000591e1e7221 */ /* 0x000fe20000010000 */
[----:B------:R-:W-:-:S07]  /*40a0*/  FADD.FTZ R31, R31, R92 ;  /* 0x0000005c1f1f7221 */ /* 0x000fce0000010000 */
.L_x_5223:
[----:B------:R-:W-:Y:S05]  /*40b0*/  BSYNC.RECONVERGENT B1 ;  /* 0x0000000000017941 */ /* 0x000fea0003800200 */
.L_x_5222:
        /* <DEDUP_REMOVED lines=72> */
.L_x_5225:
[----:B------:R-:W-:Y:S05]  /*4540*/  BSYNC.RECONVERGENT B1 ;  /* 0x0000000000017941 */ /* 0x000fea0003800200 */
.L_x_5224:
        /* <DEDUP_REMOVED lines=33> */
[----:B------:R-:W-:Y:S02]  /*4760*/  F2F.F16.F32 R121, R121 ;  /* 0x0000007900797304 */ /* 0x000fe40000200800 */
[----:B------:R-:W-:Y:S01]  /*4770*/  FMUL.FTZ R117, R84, UR12 ;  /* 0x0000000c54757c20 */ /* 0x000fe20008410000 */
[----:B------:R-:W-:Y:S01]  /*4780*/  STG.E.128 desc[UR14][R92.64], R84 ;  /* 0x000000545c007986 */ /* 0x000fe2000c101d0e */
[----:B------:R-:W-:-:S02]  /*4790*/  FSEL R120, R91, RZ, P6 ;  /* 0x000000ff5b787208 */ /* 0x000fc40003000000 */
[----:B------:R-:W-:Y:S02]  /*47a0*/  FMUL.FTZ R117, R117, UR22 ;  /* 0x0000001675757c20 */ /* 0x000fe40008410000 */
[----:B------:R-:W0:Y:S02]  /*47b0*/  F2F.F16.F32 R94, R94 ;  /* 0x0000005e005e7304 */ /* 0x000e240000200800 */
[----:B------:R-:W-:-:S05]  /*47c0*/  FMUL.FTZ R90, R56, R117 ;  /* 0x00000075385a7220 */ /* 0x000fca0000410000 */
[----:B------:R-:W-:Y:S01]  /*47d0*/  FSEL R118, R90, RZ, P0 ;  /* 0x000000ff5a767208 */ /* 0x000fe20000000000 */
[----:B------:R-:W1:Y:S01]  /*47e0*/  F2F.F16.F32 R120, R120 ;  /* 0x0000007800787304 */ /* 0x000e620000200800 */
[----:B------:R-:W3:Y:S01]  /*47f0*/  LDC.64 R90, c[0x0][0x468] ;  /* 0x00011a00ff5a7b82 */ /* 0x000ee20000000a00 */
[----:B0-----:R-:W-:-:S06]  /*4800*/  IMAD.WIDE.U32 R94, R94, 0x10000, RZ ;  /* 0x000100005e5e7825 */ /* 0x001fcc00078e00ff */
[----:B------:R-:W0:Y:S01]  /*4810*/  F2F.F16.F32 R123, R118 ;  /* 0x00000076007b7304 */ /* 0x000e220000200800 */
        /* <DEDUP_REMOVED lines=23> */
[----:B------:R-:W-:-:S07]  /*4990*/  FADD.FTZ R23, R23, R88 ;  /* 0x0000005817177221 */ /* 0x000fce0000010000 */
.L_x_5214:
[----:B------:R-:W-:Y:S05]  /*49a0*/  BSYNC.RECONVERGENT B0 ;  /* 0x0000000000007941 */ /* 0x000fea0003800200 */
.L_x_5204:
[----:B------:R-:W-:Y:S02]  /*49b0*/  UIADD3 UR7, UPT, UPT, UR7, UR24, URZ ;  /* 0x0000001807077290 */ /* 0x000fe4000fffe0ff */
[----:B------:R-:W-:Y:S02]  /*49c0*/  UPLOP3.LUT UP2, UPT, UPT, UPT, UP2, 0x40, 0x4 ;  /* 0x000000000004789c */ /* 0x000fe40003f4e820 */
[----:B------:R-:W-:-:S09]  /*49d0*/  UISETP.GE.AND UP1, UPT, UR7, UR25, UPT ;  /* 0x000000190700728c */ /* 0x000fd2000bf26270 */
[----:B------:R-:W-:Y:S05]  /*49e0*/  BRA.U !UP1, `(.L_x_5226) ;  /* 0xffffffb909d87547 */ /* 0x000fea000b83ffff */
.L_x_5195:
        /* <DEDUP_REMOVED lines=16> */
.L_x_5228:
[----:B------:R-:W-:Y:S05]  /*4af0*/  BSYNC.RECONVERGENT B0 ;  /* 0x0000000000007941 */ /* 0x000fea0003800200 */
.L_x_5227:
        /* <DEDUP_REMOVED lines=12> */
.L_x_5230:
[----:B------:R-:W-:Y:S05]  /*4bc0*/  BSYNC.RECONVERGENT B0 ;  /* 0x0000000000007941 */ /* 0x000fea0003800200 */
.L_x_5229:
        /* <DEDUP_REMOVED lines=11> */
.L_x_5231:
        /* <DEDUP_REMOVED lines=16> */
.L_x_6806:


//--------------------- .text._ZN10layer_norm13ln_bwd_kernelINS_13Kernel_traitsIf6__halffS2_fjLj1536ELj1ELj1ELj4ELj8ENS_18Kernel_traits_baseILj1536EfS2_fS2_fjLj128EEEEELb1ELb1ELb0ELb1EEEvNS_9BwdParamsE --------------------------
	.section	.text._ZN10layer_norm13ln_bwd_kernelINS_13Kernel_traitsIf6__halffS2_fjLj1536ELj1ELj1ELj4ELj8ENS_18Kernel_traits_baseILj1536EfS2_fS2_fjLj128EEEEELb1ELb1ELb0ELb1EEEvNS_9BwdParamsE,"ax",@progbits
	.align	128
        .global         _ZN10layer_norm13ln_bwd_kernelINS_13Kernel_traitsIf6__halffS2_fjLj1536ELj1ELj1ELj4ELj8ENS_18Kernel_traits_baseILj1536EfS2_fS2_fjLj128EEEEELb1ELb1ELb0ELb1EEEvNS_9BwdParamsE
        .type           _ZN10layer_norm13ln_bwd_kernelINS_13Kernel_traitsIf6__halffS2_fjLj1536ELj1ELj1ELj4ELj8ENS_18Kernel_traits_baseILj1536EfS2_fS2_fjLj128EEEEELb1ELb1ELb0ELb1EEEvNS_9BwdParamsE,@function
        .size           _ZN10layer_norm13ln_bwd_kernelINS_13Kernel_traitsIf6__halffS2_fjLj1536ELj1ELj1ELj4ELj8ENS_18Kernel_traits_baseILj1536EfS2_fS2_fjLj128EEEEELb1ELb1ELb0ELb1EEEvNS_9BwdParamsE,(.L_x_6807 - _ZN10layer_norm13ln_bwd_kernelINS_13Kernel_traitsIf6__halffS2_fjLj1536ELj1ELj1ELj4ELj8ENS_18Kernel_traits_baseILj1536EfS2_fS2_fjLj128EEEEELb1ELb1ELb0ELb1EEEvNS_9BwdParamsE)
        .other          _ZN10layer_norm13ln_bwd_kernelINS_13Kernel_traitsIf6__halffS2_fjLj1536ELj1ELj1ELj4ELj8ENS_18Kernel_traits_baseILj1536EfS2_fS2_fjLj128EEEEELb1ELb1ELb0ELb1EEEvNS_9BwdParamsE,@"STO_CUDA_ENTRY STV_DEFAULT"
_ZN10layer_norm13ln_bwd_kernelINS_13Kernel_traitsIf6__halffS2_fjLj1536ELj1ELj1ELj4ELj8ENS_18Kernel_traits_baseILj1536EfS2_fS2_fjLj128EEEEELb1ELb1ELb0ELb1EEEvNS_9BwdParamsE:
.text._ZN10layer_norm13ln_bwd_kernelINS_13Kernel_traitsIf6__halffS2_fjLj1536ELj1ELj1ELj4ELj8ENS_18Kernel_traits_baseILj1536EfS2_fS2_fjLj128EEEEELb1ELb1ELb0ELb1EEEvNS_9BwdParamsE:
        /* <DEDUP_REMOVED lines=66> */
.L_x_5237:
        /* <DEDUP_REMOVED lines=40> */
[C---:B------:R-:W-:Y:S02]  /*06a0*/  FADD.FTZ R97, -R96.reuse, R63 ;  /* 0x0000003f60617221 */ /* 0x040fe40000010100 */
[----:B------:R-:W-:Y:S02]  /*06b0*/  HADD2.F32 R63, -RZ, R56.H0_H0 ;  /* 0x20000038ff3f7230 */ /* 0x000fe40000004100 */
[C---:B------:R-:W-:Y:S01]  /*06c0*/  FADD.FTZ R107, -R96.reuse, R59 ;  /* 0x0000003b606b7221 */ /* 0x040fe20000010100 */
[----:B------:R-:W-:Y:S01]  /*06d0*/  MOV R59, R95 ;  /* 0x0000005f003b7202 */ /* 0x000fe20000000f00 */
[C---:B------:R-:W-:Y:S01]  /*06e0*/  FADD.FTZ R100, -R96.reuse, R62 ;  /* 0x0000003e60647221 */ /* 0x040fe20000010100 */
[----:B------:R-:W-:Y:S01]  /*06f0*/  FADD.FTZ R57, -R96, R57 ;  /* 0x0000003960397221 */ /* 0x000fe20000010100 */
[----:B------:R-:W-:-:S02]  /*0700*/  HADD2.F32 R62, -RZ, R89.H0_H0 ;  /* 0x20000059ff3e7230 */ /* 0x000fc40000004100 */
[----:B-----5:R-:W-:Y:S01]  /*0710*/  FMUL.FTZ R109, R24, R63 ;  /* 0x0000003f186d7220 */ /* 0x020fe20000410000 */
[----:B------:R-:W-:Y:S01]  /*0720*/  FMUL.FTZ R0, R0, UR12 ;  /* 0x0000000c00007c20 */ /* 0x000fe20008410000 */
[----:B------:R-:W-:Y:S01]  /*0730*/  SHF.R.U32.HI R108, RZ, 0x10, R95 ;  /* 0x00000010ff6c7819 */ /* 0x000fe2000001165f */
[C---:B------:R-:W-:Y:S01]  /*0740*/  FADD.FTZ R101, -R96.reuse, R61 ;  /* 0x0000003d60657221 */ /* 0x040fe20000010100 */
[----:B------:R-:W-:Y:S01]  /*0750*/  FMUL.FTZ R111, R57, UR12 ;  /* 0x0000000c396f7c20 */ /* 0x000fe20008410000 */
[----:B------:R-:W-:Y:S02]  /*0760*/  HADD2.F32 R61, -RZ, R59.H0_H0 ;  /* 0x2000003bff3d7230 */ /* 0x000fe40000004100 */
[----:B------:R-:W-:Y:S01]  /*0770*/  FMUL.FTZ R114, R25, R62 ;  /* 0x0000003e19727220 */ /* 0x000fe20000410000 */
[----:B------:R-:W-:Y:S01]  /*0780*/  FADD.FTZ R57, RZ, R109 ;  /* 0x0000006dff397221 */ /* 0x000fe20000010000 */
[----:B------:R-:W-:Y:S01]  /*0790*/  FADD.FTZ R58, -R96, R58 ;  /* 0x0000003a603a7221 */ /* 0x000fe20000010100 */
[----:B------:R-:W-:Y:S01]  /*07a0*/  FFMA.FTZ R56, R0, R109, RZ ;  /* 0x0000006d00387223 */ /* 0x000fe200000100ff */
[----:B------:R-:W-:Y:S01]  /*07b0*/  MOV R116, R92 ;  /* 0x0000005c00747202 */ /* 0x000fe20000000f00 */
[----:B------:R-:W-:-:S02]  /*07c0*/  HADD2.F32 R108, -RZ, R108.H0_H0 ;  /* 0x2000006cff6c7230 */ /* 0x000fc40000004100 */
[----:B------:R-:W-:Y:S01]  /*07d0*/  FMUL.FTZ R106, R26, R61 ;  /* 0x0000003d1a6a7220 */ /* 0x000fe20000410000 */
[----:B------:R-:W-:Y:S01]  /*07e0*/  FADD.FTZ R59, R114, R57 ;  /* 0x00000039723b7221 */ /* 0x000fe20000010000 */
[----:B------:R-:W-:Y:S01]  /*07f0*/  FMUL.FTZ R112, R58, UR12 ;  /* 0x0000000c3a707c20 */ /* 0x000fe20008410000 */
[----:B------:R-:W-:Y:S01]  /*0800*/  FFMA.FTZ R57, R111, R114, R56 ;  /* 0x000000726f397223 */ /* 0x000fe20000010038 */
[----:B------:R-:W-:Y:S01]  /*0810*/  SHF.R.U64 R110, R92, 0x10, R93 ;  /* 0x000000105c6e7819 */ /* 0x000fe2000000125d */
[----:B------:R-:W-:Y:S02]  /*0820*/  HADD2.F32 R116, -RZ, R116.H0_H0 ;  /* 0x20000074ff747230 */ /* 0x000fe40000004100 */
[----:B------:R-:W-:Y:S01]  /*0830*/  FMUL.FTZ R105, R27, R108 ;  /* 0x0000006c1b697220 */ /* 0x000fe20000410000 */
[----:B------:R-:W-:Y:S01]  /*0840*/  FADD.FTZ R58, R106, R59 ;  /* 0x0000003b6a3a7221 */ /* 0x000fe20000010000 */
[----:B------:R-:W-:Y:S01]  /*0850*/  FADD.FTZ R60, -R96, R60 ;  /* 0x0000003c603c7221 */ /* 0x000fe20000010100 */
[----:B------:R-:W-:Y:S01]  /*0860*/  FMUL.FTZ R107, R107, UR12 ;  /* 0x0000000c6b6b7c20 */ /* 0x000fe20008410000 */
[----:B------:R-:W-:Y:S01]  /*0870*/  FFMA.FTZ R56, R112, R106, R57 ;  /* 0x0000006a70387223 */ /* 0x000fe20000010039 */
[----:B------:R-:W-:Y:S01]  /*0880*/  MOV R119, R93 ;  /* 0x0000005d00777202 */ /* 0x000fe20000000f00 */
[----:B------:R-:W-:Y:S01]  /*0890*/  HADD2.F32 R110, -RZ, R110.H0_H0 ;  /* 0x2000006eff6e7230 */ /* 0x000fe20000004100 */
[----:B------:R-:W-:Y:S01]  /*08a0*/  SHF.R.U32.HI R120, RZ, 0x10, R93 ;  /* 0x00000010ff787819 */ /* 0x000fe2000001165d */
[C---:B------:R-:W-:Y:S01]  /*08b0*/  FADD.FTZ R64, -R96.reuse, R64 ;  /* 0x0000004060407221 */ /* 0x040fe20000010100 */
[C---:B------:R-:W-:Y:S01]  /*08c0*/  FADD.FTZ R65, -R96.reuse, R65 ;  /* 0x0000004160417221 */ /* 0x040fe20000010100 */
[C---:B------:R-:W-:Y:S01]  /*08d0*/  FADD.FTZ R92, -R96.reuse, R66 ;  /* 0x00000042605c7221 */ /* 0x040fe20000010100 */
[----:B------:R-:W-:Y:S01]  /*08e0*/  FADD.FTZ R93, -R96, R67 ;  /* 0x00000043605d7221 */ /* 0x000fe20000010100 */
        /* <DEDUP_REMOVED lines=9> */
[----:B------:R-:W-:Y:S01]  /*0980*/  MOV R118, R90 ;  /* 0x0000005a00767202 */ /* 0x000fe20000000f00 */
[----:B------:R-:W-:Y:S02]  /*0990*/  HADD2.F32 R120, -RZ, R120.H0_H0 ;  /* 0x20000078ff787230 */ /* 0x000fe40000004100 */
[----:B------:R-:W-:Y:S01]  /*09a0*/  FMUL.FTZ R103, R30, R119 ;  /* 0x000000771e677220 */ /* 0x000fe20000410000 */
[----:B------:R-:W-:Y:S01]  /*09b0*/  FADD.FTZ R58, R102, R59 ;  /* 0x0000003b663a7221 */ /* 0x000fe20000010000 */
[----:B------:R-:W-:Y:S01]  /*09c0*/  FMUL.FTZ R100, R100, UR12 ;  /* 0x0000000c64647c20 */ /* 0x000fe20008410000 */
[----:B------:R-:W-:Y:S01]  /*09d0*/  FFMA.FTZ R57, R101, R102, R56 ;  /* 0x0000006665397223 */ /* 0x000fe20000010038 */
[----:B------:R-:W-:Y:S01]  /*09e0*/  SHF.R.U64 R117, R90, 0x10, R91 ;  /* 0x000000105a757819 */ /* 0x000fe2000000125b */
        /* <DEDUP_REMOVED lines=11> */
[----:B------:R-:W-:Y:S01]  /*0aa0*/  SHF.R.U32.HI R113, RZ, 0x10, R91 ;  /* 0x00000010ff717819 */ /* 0x000fe2000001165b */
[----:B------:R-:W-:-:S02]  /*0ab0*/  HADD2.F32 R115, -RZ, R115.H0_H0 ;  /* 0x20000073ff737230 */ /* 0x000fc40000004100 */
[----:B------:R-:W-:Y:S01]  /*0ac0*/  FMUL.FTZ R90, R33, R117 ;  /* 0x00000075215a7220 */ /* 0x000fe20000410000 */
[----:B------:R-:W-:Y:S01]  /*0ad0*/  FADD.FTZ R57, R67, R58 ;  /* 0x0000003a43397221 */ /* 0x000fe20000010000 */
[----:B------:R-:W-:Y:S01]  /*0ae0*/  FMUL.FTZ R89, R65, UR12 ;  /* 0x0000000c41597c20 */ /* 0x000fe20008410000 */
[----:B------:R-:W-:Y:S01]  /*0af0*/  FFMA.FTZ R56, R66, R67, R59 ;  /* 0x0000004342387223 */ /* 0x000fe2000001003b */
[----:B------:R-:W-:Y:S02]  /*0b00*/  HADD2.F32 R113, -RZ, R113.H0_H0 ;  /* 0x20000071ff717230 */ /* 0x000fe40000004100 */
[----:B------:R-:W-:Y:S01]  /*0b10*/  FADD.FTZ R58, R57, R90 ;  /* 0x0000005a393a7221 */ /* 0x000fe20000010000 */
[----:B------:R-:W-:Y:S01]  /*0b20*/  FMUL.FTZ R92, R92, UR12 ;  /* 0x0000000c5c5c7c20 */ /* 0x000fe20008410000 */
[----:B------:R-:W-:Y:S01]  /*0b30*/  FMUL.FTZ R91, R34, R115 ;  /* 0x00000073225b7220 */ /* 0x000fe20000410000 */
[----:B------:R-:W-:Y:S01]  /*0b40*/  FFMA.FTZ R57, R89, R90, R56 ;  /* 0x0000005a59397223 */ /* 0x000fe20000010038 */
[----:B------:R-:W-:Y:S01]  /*0b50*/  FMUL.FTZ R93, R93, UR12 ;  /* 0x0000000c5d5d7c20 */ /* 0x000fe20008410000 */
[----:B------:R-:W-:-:S02]  /*0b60*/  FMUL.FTZ R94, R35, R113 ;  /* 0x00000071235e7220 */ /* 0x000fc40000410000 */
[----:B------:R-:W-:-:S04]  /*0b70*/  FFMA.FTZ R56, R92, R91, R57 ;  /* 0x0000005b5c387223 */ /* 0x000fc80000010039 */
[----:B------:R-:W-:-:S05]  /*0b80*/  FFMA.FTZ R56, R93, R94, R56 ;  /* 0x0000005e5d387223 */ /* 0x000fca0000010038 */
[----:B------:R-:W0:Y:S01]  /*0b90*/  SHFL.DOWN PT, R57, R56, 0x10, 0x1f ;  /* 0x0a001f0038397f89 */ /* 0x000e2200000e0000 */
[----:B------:R-:W-:-:S04]  /*0ba0*/  FADD.FTZ R59, R58, R91 ;  /* 0x0000005b3a3b7221 */ /* 0x000fc80000010000 */
[----:B------:R-:W-:-:S05]  /*0bb0*/  FADD.FTZ R59, R59, R94 ;  /* 0x0000005e3b3b7221 */ /* 0x000fca0000010000 */
[----:B------:R-:W1:Y:S01]  /*0bc0*/  SHFL.DOWN PT, R58, R59, 0x10, 0x1f ;  /* 0x0a001f003b3a7f89 */ /* 0x000e6200000e0000 */
[----:B0-----:R-:W-:-:S05]  /*0bd0*/  FADD.FTZ R57, R56, R57 ;  /* 0x0000003938397221 */ /* 0x001fca0000010000 */
[----:B------:R-:W0:Y:S01]  /*0be0*/  SHFL.DOWN PT, R60, R57, 0x8, 0x1f ;  /* 0x09001f00393c7f89 */ /* 0x000e2200000e0000 */
[----:B-1----:R-:W-:-:S05]  /*0bf0*/  FADD.FTZ R58, R59, R58 ;  /* 0x0000003a3b3a7221 */ /* 0x002fca0000010000 */
[----:B------:R-:W1:Y:S01]  /*0c00*/  SHFL.DOWN PT, R65, R58, 0x8, 0x1f ;  /* 0x09001f003a417f89 */ /* 0x000e6200000e0000 */
[----:B0-----:R-:W-:-:S05]  /*0c10*/  FADD.FTZ R60, R57, R60 ;  /* 0x0000003c393c7221 */ /* 0x001fca0000010000 */
[----:B------:R-:W0:Y:S01]  /*0c20*/  SHFL.DOWN PT, R95, R60, 0x4, 0x1f ;  /* 0x08801f003c5f7f89 */ /* 0x000e2200000e0000 */
[----:B------:R-:W2:Y:S01]  /*0c30*/  S2R R64, SR_TID.X ;  /* 0x0000000000407919 */ /* 0x000ea20000002100 */
[----:B-1----:R-:W-:Y:S01]  /*0c40*/  FADD.FTZ R65, R58, R65 ;  /* 0x000000413a417221 */ /* 0x002fe20000010000 */
[----:B0-----:R-:W-:-:S05]  /*0c50*/  FADD.FTZ R95, R60, R95 ;  /* 0x0000005f3c5f7221 */ /* 0x001fca0000010000 */
[----:B------:R-:W0:Y:S04]  /*0c60*/  SHFL.DOWN PT, R58, R95, 0x2, 0x1f ;  /* 0x08401f005f3a7f89 */ /* 0x000e2800000e0000 */
[----:B------:R-:W1:Y:S01]  /*0c70*/  SHFL.DOWN PT, R104, R65, 0x4, 0x1f ;  /* 0x08801f0041687f89 */ /* 0x000e6200000e0000 */
[----:B--2---:R-:W-:-:S13]  /*0c80*/  LOP3.LUT P3, RZ, R64, 0x1f, RZ, 0xc0, !PT ;  /* 0x0000001f40ff7812 */ /* 0x004fda000786c0ff */
        /* <DEDUP_REMOVED lines=18> */
[----:B0-----:R-:W-:-:S05]  /*0db0*/  FADD.FTZ R56, R104, R59 ;  /* 0x0000003b68387221 */ /* 0x001fca0000010000 */
[----:B------:R-:W0:Y:S01]  /*0dc0*/  SHFL.DOWN PT, R59, R56, 0x1, 0x1f ;  /* 0x08201f00383b7f89 */ /* 0x000e2200000e0000 */
[----:B------:R-:W-:-:S04]  /*0dd0*/  @!P3 SHF.R.U32.HI R95, RZ, 0x2, R64 ;  /* 0x00000002ff5fb819 */ /* 0x000fc80000011640 */
[----:B------:R-:W-:Y:S01]  /*0de0*/  @!P3 LOP3.LUT R95, R95, 0x18, RZ, 0xc0, !PT ;  /* 0x000000185f5fb812 */ /* 0x000fe200078ec0ff */
[----:B-1----:R-:W-:-:S03]  /*0df0*/  FADD.FTZ R57, R57, R58 ;  /* 0x0000003a39397221 */ /* 0x002fc60000010000 */
[----:B------:R-:W-:Y:S01]  /*0e00*/  @!P3 IADD3 R95, PT, PT, R95, R65, RZ ;  /* 0x000000415f5fb210 */ /* 0x000fe20007ffe0ff */
[----:B0-----:R-:W-:Y:S02]  /*0e10*/  FADD.FTZ R56, R56, R59 ;  /* 0x0000003b38387221 */ /* 0x001fe40000010000 */
        /* <DEDUP_REMOVED lines=59> */
[----:B--2---:R-:W-:-:S05]  /*11d0*/  @P1 HADD2.F32 R121, -RZ, R121.H0_H0 ;  /* 0x20000079ff791230 */ /* 0x004fca0000004100 */
[----:B------:R-:W-:-:S13]  /*11e0*/  @P1 R2UR UR5, R121 ;  /* 0x00000000790512ca */ /* 0x000fda00000e0000 */
        /* <DEDUP_REMOVED lines=22> */
[----:B------:R-:W-:Y:S01]  /*1350*/  FMUL.FTZ R114, R59, UR4 ;  /* 0x000000043b727c20 */ /* 0x000fe20008410000 */
[----:B------:R-:W-:Y:S01]  /*1360*/  ISETP.GE.U32.AND P6, PT, R104, 0x1000000, PT ;  /* 0x010000006800780c */ /* 0x000fe20003fc6070 */
[----:B------:R-:W-:Y:S01]  /*1370*/  FMUL.FTZ R116, R116, UR23 ;  /* 0x0000001774747c20 */ /* 0x000fe20008410000 */
[----:B------:R-:W-:Y:S01]  /*1380*/  FMUL.FTZ R109, R109, UR23 ;  /* 0x000000176d6d7c20 */ /* 0x000fe20008410000 */
[----:B------:R-:W-:Y:S01]  /*1390*/  FMUL.FTZ R114, R114, UR23 ;  /* 0x0000001772727c20 */ /* 0x000fe20008410000 */
[C---:B------:R-:W-:Y:S01]  /*13a0*/  LOP3.LUT P4, RZ, R104.reuse, 0xff0000, RZ, 0xc0, !PT ;  /* 0x00ff000068ff7812 */ /* 0x040fe2000788c0ff */
[----:B------:R-:W-:Y:S01]  /*13b0*/  FMUL.FTZ R56, R45, R116 ;  /* 0x000000742d387220 */ /* 0x000fe20000410000 */
[----:B------:R-:W0:Y:S01]  /*13c0*/  LDC.64 R106, c[0x0][0x478] ;  /* 0x00011e00ff6a7b82 */ /* 0x000e220000000a00 */
[----:B------:R-:W-:Y:S01]  /*13d0*/  FMUL.FTZ R105, R47, R114 ;  /* 0x000000722f697220 */ /* 0x000fe20000410000 */
[----:B------:R-:W-:-:S02]  /*13e0*/  LOP3.LUT P0, RZ, R104, 0xff, RZ, 0xc0, !PT ;  /* 0x000000ff68ff7812 */ /* 0x000fc4000780c0ff */
[----:B------:R-:W-:Y:S01]  /*13f0*/  FSEL R112, R56, RZ, P5 ;  /* 0x000000ff38707208 */ /* 0x000fe20002800000 */
[----:B------:R-:W-:Y:S01]  /*1400*/  FMUL.FTZ R56, R0, UR12 ;  /* 0x0000000c00387c20 */ /* 0x000fe20008410000 */
[----:B------:R-:W-:Y:S01]  /*1410*/  FMUL.FTZ R0, R46, R109 ;  /* 0x0000006d2e007220 */ /* 0x000fe20000410000 */
[----:B------:R-:W-:Y:S02]  /*1420*/  FSEL R118, R105, RZ, P6 ;  /* 0x000000ff69767208 */ /* 0x000fe40003000000 */
[----:B------:R-:W-:Y:S01]  /*1430*/  FMUL.FTZ R115, R56, UR4 ;  /* 0x0000000438737c20 */ /* 0x000fe20008410000 */
[----:B------:R-:W1:Y:S01]  /*1440*/  LDC.64 R104, c[0x0][0x468] ;  /* 0x00011a00ff687b82 */ /* 0x000e620000000a00 */
[----:B------:R-:W-:Y:S01]  /*1450*/  FSEL R117, R0, RZ, P4 ;  /* 0x000000ff00757208 */ /* 0x000fe20002000000 */
[----:B------:R-:W3:Y:S01]  /*1460*/  F2F.F16.F32 R112, R112 ;  /* 0x0000007000707304 */ /* 0x000ee20000200800 */
[----:B------:R-:W-:-:S04]  /*1470*/  FMUL.FTZ R115, R115, UR23 ;  /* 0x0000001773737c20 */ /* 0x000fc80008410000 */
[----:B------:R-:W-:-:S03]  /*1480*/  FMUL.FTZ R0, R44, R115 ;  /* 0x000000732c007220 */ /* 0x000fc60000410000 */
[----:B------:R-:W4:Y:S02]  /*1490*/  F2F.F16.F32 R118, R118 ;  /* 0x0000007600767304 */ /* 0x000f240000200800 */
[----:B------:R-:W-:Y:S01]  /*14a0*/  FSEL R120, R0, RZ, P0 ;  /* 0x000000ff00787208 */ /* 0x000fe20000000000 */
[----:B------:R-:W-:Y:S01]  /*14b0*/  FFMA.FTZ R0, R100, UR13, R108 ;  /* 0x0000000d64007c23 */ /* 0x000fe2000801006c */
[----:B0-----:R-:W-:-:S04]  /*14c0*/  IMAD.WIDE.U32 R110, R88, 0x10, R106 ;  /* 0x00000010586e7825 */ /* 0x001fc800078e006a */
[----:B------:R-:W-:Y:S01]  /*14d0*/  FFMA.FTZ R97, R97, UR13, R108 ;  /* 0x0000000d61617c23 */ /* 0x000fe2000801006c */
[----:B------:R-:W-:Y:S01]  /*14e0*/  FADD.FTZ R103, R103, -R0 ;  /* 0x8000000067677221 */ /* 0x000fe20000010000 */
[----:B------:R4:W0:Y:S01]  /*14f0*/  F2F.F16.F32 R121, R117 ;  /* 0x0000007500797304 */ /* 0x0008220000200800 */
[----:B---3--:R-:W-:Y:S01]  /*1500*/  IMAD.WIDE.U32 R112, R112, 0x10000, RZ ;  /* 0x0001000070707825 */ /* 0x008fe200078e00ff */
[----:B------:R3:W-:Y:S06]  /*1510*/  STG.E.128 desc[UR16][R110.64], R56 ;  /* 0x000000386e007986 */ /* 0x0007ec000c101d10 */
[----:B------:R-:W1:Y:S01]  /*1520*/  F2F.F16.F32 R119, R120 ;  /* 0x0000007800777304 */ /* 0x000e620000200800 */
[----:B----4-:R-:W-:-:S04]  /*1530*/  SHF.L.U32 R117, R118, 0x10, RZ ;  /* 0x0000001076757819 */ /* 0x010fc800000006ff */
[----:B0-----:R-:W-:Y:S01]  /*1540*/  LOP3.LUT R113, R113, R117, R121, 0xfe, !PT ;  /* 0x0000007571717212 */ /* 0x001fe200078efe79 */
[----:B------:R-:W-:Y:S01]  /*1550*/  FFMA.FTZ R117, R101, UR13, R108 ;  /* 0x0000000d65757c23 */ /* 0x000fe2000801006c */
[----:B------:R-:W-:-:S04]  /*1560*/  IMAD.WIDE.U32 R100, R87, 0x8, R62 ;  /* 0x0000000857647825 */ /* 0x000fc800078e003e */
[----:B------:R-:W-:Y:S01]  /*1570*/  FADD.FTZ R117, R102, -R117 ;  /* 0x8000007566757221 */ /* 0x000fe20000010000 */
[----:B-1----:R-:W-:Y:S01]  /*1580*/  LOP3.LUT R112, R112, R119, RZ, 0xfc, !PT ;  /* 0x0000007770707212 */ /* 0x002fe200078efcff */
[----:B------:R-:W-:-:S05]  /*1590*/  IMAD.WIDE.U32 R118, R88, 0x8, R104 ;  /* 0x0000000858767825 */ /* 0x000fca00078e0068 */
[----:B------:R0:W-:Y:S04]  /*15a0*/  STG.E.64 desc[UR16][R118.64], R112 ;  /* 0x0000007076007986 */ /* 0x0001e8000c101b10 */
[----:B------:R-:W4:Y:S01]  /*15b0*/  LDG.E.64 R100, desc[UR16][R100.64] ;  /* 0x0000001064647981 */ /* 0x000f22000c1e1b00 */
[----:B---3--:R-:W-:Y:S01]  /*15c0*/  FMUL.FTZ R57, R117, UR12 ;  /* 0x0000000c75397c20 */ /* 0x008fe20008410000 */
[----:B------:R-:W-:Y:S01]  /*15d0*/  FMUL.FTZ R58, R103, UR12 ;  /* 0x0000000c673a7c20 */ /* 0x000fe20008410000 */
[----:B------:R-:W-:Y:S01]  /*15e0*/  FFMA.FTZ R96, R96, UR13, R108 ;  /* 0x0000000d60607c23 */ /* 0x000fe2000801006c */
[----:B------:R-:W-:Y:S02]  /*15f0*/  HFMA2 R0, -RZ, RZ, 0, 0 ;  /* 0x00000000ff007431 */ /* 0x000fe400000001ff */
[----:B------:R-:W-:Y:S01]  /*1600*/  FMUL.FTZ R88, R57, UR4 ;  /* 0x0000000439587c20 */ /* 0x000fe20008410000 */
[----:B------:R-:W-:Y:S01]  /*1610*/  FADD.FTZ R59, R98, -R97 ;  /* 0x80000061623b7221 */ /* 0x000fe20000010000 */
[----:B------:R-:W-:Y:S01]  /*1620*/  LOP3.LUT P3, RZ, R95, 0xff00, RZ, 0xc0, !PT ;  /* 0x0000ff005fff7812 */ /* 0x000fe2000786c0ff */
[----:B------:R-:W-:Y:S01]  /*1630*/  FADD.FTZ R99, R99, -R96 ;  /* 0x8000006063637221 */ /* 0x000fe20000010000 */
[----:B------:R-:W-:Y:S01]  /*1640*/  FMUL.FTZ R88, R88, UR23 ;  /* 0x0000001758587c20 */ /* 0x000fe20008410000 */
[----:B0-----:R-:W-:Y:S01]  /*1650*/  FMUL.FTZ R113, R58, UR4 ;  /* 0x000000043a717c20 */ /* 0x001fe20008410000 */
[----:B------:R-:W-:Y:S01]  /*1660*/  FMUL.FTZ R59, R59, UR12 ;  /* 0x0000000c3b3b7c20 */ /* 0x000fe20008410000 */
[----:B------:R-:W-:Y:S01]  /*1670*/  ISETP.GE.U32.AND P1, PT, R95, 0x1000000, PT ;  /* 0x010000005f00780c */ /* 0x000fe20003f26070 */
[----:B------:R-:W-:-:S04]  /*1680*/  IMAD.WIDE.U32 R62, R86, 0x8, R62 ;  /* 0x00000008563e7825 */ /* 0x000fc800078e003e */
[----:B------:R-:W-:Y:S01]  /*1690*/  FMUL.FTZ R113, R113, UR23 ;  /* 0x0000001771717c20 */ /* 0x000fe20008410000 */
[----:B------:R-:W-:-:S03]  /*16a0*/  MOV R97, RZ ;  /* 0x000000ff00617202 */ /* 0x000fc60000000f00 */
[----:B------:R-:W-:Y:S01]  /*16b0*/  FMUL.FTZ R98, R42, R113 ;  /* 0x000000712a627220 */ /* 0x000fe20000410000 */
[----:B--2---:R-:W-:Y:S02]  /*16c0*/  @P0 MOV R56, R60 ;  /* 0x0000003c00380202 */ /* 0x004fe40000000f00 */
[----:B------:R-:W-:-:S03]  /*16d0*/  @P5 SHF.R.U64 R103, R60, 0x10, R61 ;  /* 0x000000103c675819 */ /* 0x000fc6000000123d */
[----:B------:R-:W-:-:S05]  /*16e0*/  @P0 HADD2.F32 R56, -RZ, R56.H0_H0 ;  /* 0x20000038ff380230 */ /* 0x000fca0000004100 */
[----:B------:R-:W-:Y:S01]  /*16f0*/  @P0 FMUL.FTZ R0, R56, R115 ;  /* 0x0000007338000220 */ /* 0x000fe20000410000 */
[----:B------:R-:W-:Y:S01]  /*1700*/  FMUL.FTZ R56, R41, R88 ;  /* 0x0000005829387220 */ /* 0x000fe20000410000 */
[----:B------:R-:W-:-:S04]  /*1710*/  LOP3.LUT P0, RZ, R95, 0xff0000, RZ, 0xc0, !PT ;  /* 0x00ff00005fff7812 */ /* 0x000fc8000780c0ff */
[----:B------:R-:W-:Y:S01]  /*1720*/  FSEL R96, R56, RZ, P3 ;  /* 0x000000ff38607208 */ /* 0x000fe20001800000 */
[----:B------:R-:W-:Y:S01]  /*1730*/  FMUL.FTZ R56, R99, UR12 ;  /* 0x0000000c63387c20 */ /* 0x000fe20008410000 */
[----:B------:R-:W-:Y:S01]  /*1740*/  FMUL.FTZ R99, R59, UR4 ;  /* 0x000000043b637c20 */ /* 0x000fe20008410000 */
[----:B------:R-:W-:Y:S01]  /*1750*/  FSEL R102, R98, RZ, P0 ;  /* 0x000000ff62667208 */ /* 0x000fe20000000000 */
[----:B------:R0:W1:Y:S01]  /*1760*/  F2F.F16.F32 R110, R96 ;  /* 0x00000060006e7304 */ /* 0x0000620000200800 */
[----:B------:R-:W-:Y:S01]  /*1770*/  FMUL.FTZ R115, R56, UR4 ;  /* 0x0000000438737c20 */ /* 0x000fe20008410000 */
[----:B------:R-:W-:Y:S01]  /*1780*/  FMUL.FTZ R60, R99, UR23 ;  /* 0x00000017633c7c20 */ /* 0x000fe20008410000 */
[----:B------:R-:W-:Y:S02]  /*1790*/  @P5 HADD2.F32 R99, -RZ, R103.H0_H0 ;  /* 0x20000067ff635230 */ /* 0x000fe40000004100 */
[----:B------:R-:W-:Y:S01]  /*17a0*/  FMUL.FTZ R115, R115, UR23 ;  /* 0x0000001773737c20 */ /* 0x000fe20008410000 */
[----:B------:R-:W-:-:S02]  /*17b0*/  FMUL.FTZ R98, R43, R60 ;  /* 0x0000003c2b627220 */ /* 0x000fc40000410000 */
[----:B------:R-:W-:Y:S01]  /*17c0*/  @P5 FMUL.FTZ R97, R99, R116 ;  /* 0x0000007463615220 */ /* 0x000fe20000410000 */
[----:B0-----:R-:W-:Y:S01]  /*17d0*/  FMUL.FTZ R96, R40, R115 ;  /* 0x0000007328607220 */ /* 0x001fe20000410000 */
[----:B------:R-:W-:Y:S01]  /*17e0*/  LOP3.LUT P5, RZ, R95, 0xff, RZ, 0xc0, !PT ;  /* 0x000000ff5fff7812 */ /* 0x000fe200078ac0ff */
[----:B------:R-:W-:Y:S01]  /*17f0*/  F2F.F16.F32 R102, R102 ;  /* 0x0000006600667304 */ /* 0x000fe20000200800 */
[----:B------:R-:W-:Y:S02]  /*1800*/  FSEL R112, R98, RZ, P1 ;  /* 0x000000ff62707208 */ /* 0x000fe40000800000 */
[----:B------:R-:W-:Y:S01]  /*1810*/  FSEL R96, R96, RZ, P5 ;  /* 0x000000ff60607208 */ /* 0x000fe20002800000 */
[----:B-1----:R-:W-:-:S04]  /*1820*/  IMAD.WIDE.U32 R98, R110, 0x10000, RZ ;  /* 0x000100006e627825 */ /* 0x002fc800078e00ff */
[----:B------:R-:W0:Y:S08]  /*1830*/  F2F.F16.F32 R112, R112 ;  /* 0x0000007000707304 */ /* 0x000e300000200800 */
[----:B------:R-:W1:Y:S01]  /*1840*/  F2F.F16.F32 R111, R96 ;  /* 0x00000060006f7304 */ /* 0x000e620000200800 */
        /* <DEDUP_REMOVED lines=15> */
[----:B------:R-:W-:Y:S01]  /*1940*/  HFMA2 R87, -RZ, RZ, 0, 0 ;  /* 0x00000000ff577431 */ /* 0x000fe200000001ff */
[----:B------:R-:W-:-:S02]  /*1950*/  CS2R R66, SRZ ;  /* 0x0000000000427805 */ /* 0x000fc4000001ff00 */
[----:B0-----:R-:W-:Y:S01]  /*1960*/  @P4 MOV R58, R61 ;  /* 0x0000003d003a4202 */ /* 0x001fe20000000f00 */
[----:B------:R-:W-:Y:S01]  /*1970*/  FMUL.FTZ R57, R90, UR12 ;  /* 0x0000000c5a397c20 */ /* 0x000fe20008410000 */
[----:B----4-:R-:W-:Y:S01]  /*1980*/  @P5 MOV R56, R100 ;  /* 0x0000006400385202 */ /* 0x010fe20000000f00 */
[----:B------:R-:W-:Y:S01]  /*1990*/  FADD.FTZ R93, R94, -R93 ;  /* 0x8000005d5e5d7221 */ /* 0x000fe20000010000 */
[----:B------:R-:W-:Y:S01]  /*19a0*/  @P6 SHF.R.U32.HI R59, RZ, 0x10, R61 ;  /* 0x00000010ff3b6819 */ /* 0x000fe2000001163d */
[----:B------:R-:W-:Y:S02]  /*19b0*/  @P4 HADD2.F32 R58, -RZ, R58.H0_H0 ;  /* 0x2000003aff3a4230 */ /* 0x000fe40000004100 */
[----:B------:R-:W-:Y:S01]  /*19c0*/  FMUL.FTZ R92, R57, UR4 ;  /* 0x00000004395c7c20 */ /* 0x000fe20008410000 */
[----:B------:R-:W-:Y:S02]  /*19d0*/  @P5 HADD2.F32 R56, -RZ, R56.H0_H0 ;  /* 0x20000038ff385230 */ /* 0x000fe40000004100 */
[----:B------:R-:W-:-:S02]  /*19e0*/  @P6 HADD2.F32 R59, -RZ, R59.H0_H0 ;  /* 0x2000003bff3b6230 */ /* 0x000fc40000004100 */
[----:B------:R-:W-:Y:S01]  /*19f0*/  FMUL.FTZ R92, R92, UR23 ;  /* 0x000000175c5c7c20 */ /* 0x000fe20008410000 */
[----:B------:R-:W-:Y:S01]  /*1a00*/  @P4 FMUL.FTZ R87, R58, R109 ;  /* 0x0000006d3a574220 */ /* 0x000fe20000410000 */
[----:B------:R-:W-:Y:S01]  /*1a10*/  FMUL.FTZ R58, R91, UR12 ;  /* 0x0000000c5b3a7c20 */ /* 0x000fe20008410000 */
[----:B------:R-:W-:Y:S01]  /*1a20*/  @P5 FMUL.FTZ R67, R56, R115 ;  /* 0x0000007338435220 */ /* 0x000fe20000410000 */
[----:B------:R-:W-:Y:S01]  /*1a30*/  @P6 FMUL.FTZ R66, R59, R114 ;  /* 0x000000723b426220 */ /* 0x000fe20000410000 */
[----:B------:R-:W-:Y:S01]  /*1a40*/  FMUL.FTZ R56, R37, R92 ;  /* 0x0000005c25387220 */ /* 0x000fe20000410000 */
[----:B------:R-:W-:Y:S01]  /*1a50*/  LOP3.LUT P6, RZ, R65, 0xff00, RZ, 0xc0, !PT ;  /* 0x0000ff0041ff7812 */ /* 0x000fe200078cc0ff */
[----:B------:R-:W-:Y:S01]  /*1a60*/  FMUL.FTZ R61, R58, UR4 ;  /* 0x000000043a3d7c20 */ /* 0x000fe20008410000 */
[----:B------:R-:W-:Y:S01]  /*1a70*/  FMUL.FTZ R59, R93, UR12 ;  /* 0x0000000c5d3b7c20 */ /* 0x000fe20008410000 */
[----:B------:R-:W-:Y:S01]  /*1a80*/  LOP3.LUT P5, RZ, R65, 0xff0000, RZ, 0xc0, !PT ;  /* 0x00ff000041ff7812 */ /* 0x000fe200078ac0ff */
[----:B------:R-:W-:Y:S01]  /*1a90*/  IMAD.WIDE.U32 R106, R86, 0x10, R106 ;  /* 0x00000010566a7825 */ /* 0x000fe200078e006a */
[----:B------:R-:W-:-:S03]  /*1aa0*/  FSEL R93, R56, RZ, P6 ;  /* 0x000000ff385d7208 */ /* 0x000fc60003000000 */
[----:B------:R-:W-:Y:S01]  /*1ab0*/  FMUL.FTZ R61, R61, UR23 ;  /* 0x000000173d3d7c20 */ /* 0x000fe20008410000 */
[----:B------:R-:W-:Y:S01]  /*1ac0*/  FMUL.FTZ R56, R89, UR12 ;  /* 0x0000000c59387c20 */ /* 0x000fe20008410000 */
[----:B------:R-:W-:Y:S01]  /*1ad0*/  FMUL.FTZ R94, R59, UR4 ;  /* 0x000000043b5e7c20 */ /* 0x000fe20008410000 */
[----:B------:R-:W-:Y:S01]  /*1ae0*/  @P3 SHF.R.U64 R89, R100, 0x10, R101 ;  /* 0x0000001064593819 */ /* 0x000fe20000001265 */
[----:B------:R-:W-:Y:S01]  /*1af0*/  FMUL.FTZ R90, R38, R61 ;  /* 0x0000003d265a7220 */ /* 0x000fe20000410000 */
[----:B------:R-:W-:Y:S01]  /*1b00*/  FMUL.FTZ R91, R56, UR4 ;  /* 0x00000004385b7c20 */ /* 0x000fe20008410000 */
[----:B------:R-:W-:Y:S01]  /*1b10*/  FMUL.FTZ R94, R94, UR23 ;  /* 0x000000175e5e7c20 */ /* 0x000fe20008410000 */
[----:B------:R-:W-:Y:S01]  /*1b20*/  ISETP.GE.U32.AND P4, PT, R65, 0x1000000, PT ;  /* 0x010000004100780c */ /* 0x000fe20003f86070 */
[----:B------:R-:W-:Y:S01]  /*1b30*/  @P3 HADD2.F32 R89, -RZ, R89.H0_H0 ;  /* 0x20000059ff593230 */ /* 0x000fe20000004100 */
[----:B------:R-:W-:Y:S01]  /*1b40*/  FSEL R96, R90, RZ, P5 ;  /* 0x000000ff5a607208 */ /* 0x000fe20002800000 */
[----:B------:R-:W-:Y:S01]  /*1b50*/  FMUL.FTZ R95, R39, R94 ;  /* 0x0000005e275f7220 */ /* 0x000fe20000410000 */
[----:B------:R-:W-:Y:S01]  /*1b60*/  FMUL.FTZ R91, R91, UR23 ;  /* 0x000000175b5b7c20 */ /* 0x000fe20008410000 */
[----:B------:R-:W-:-:S02]  /*1b70*/  HFMA2 R90, -RZ, RZ, 0, 0 ;  /* 0x00000000ff5a7431 */ /* 0x000fc400000001ff */
[----:B------:R-:W-:Y:S01]  /*1b80*/  @P3 FMUL.FTZ R90, R89, R88 ;  /* 0x00000058595a3220 */ /* 0x000fe20000410000 */
[----:B------:R-:W-:Y:S01]  /*1b90*/  LOP3.LUT P3, RZ, R65, 0xff, RZ, 0xc0, !PT ;  /* 0x000000ff41ff7812 */ /* 0x000fe2000786c0ff */
[----:B------:R-:W-:Y:S01]  /*1ba0*/  FMUL.FTZ R65, R36, R91 ;  /* 0x0000005b24417220 */ /* 0x000fe20000410000 */
[----:B-1----:R-:W-:Y:S01]  /*1bb0*/  FSEL R98, R95, RZ, P4 ;  /* 0x000000ff5f627208 */ /* 0x002fe20002000000 */
[----:B------:R-:W0:Y:S01]  /*1bc0*/  F2F.F16.F32 R93, R93 ;  /* 0x0000005d005d7304 */ /* 0x000e220000200800 */
[----:B------:R-:W-:Y:S01]  /*1bd0*/  IMAD.WIDE.U32 R104, R86, 0x8, R104 ;  /* 0x0000000856687825 */ /* 0x000fe200078e0068 */
[----:B------:R1:W-:Y:S01]  /*1be0*/  STG.E.128 desc[UR16][R106.64], R56 ;  /* 0x000000386a007986 */ /* 0x0003e2000c101d10 */
[----:B------:R-:W-:Y:S02]  /*1bf0*/  FSEL R95, R65, RZ, P3 ;  /* 0x000000ff415f7208 */ /* 0x000fe40001800000 */
[----:B------:R-:W-:-:S03]  /*1c00*/  HFMA2 R86, -RZ, RZ, 0, 0 ;  /* 0x00000000ff567431 */ /* 0x000fc600000001ff */
[----:B------:R-:W3:Y:S01]  /*1c10*/  F2F.F16.F32 R98, R98 ;  /* 0x0000006200627304 */ /* 0x000ee20000200800 */
[----:B0-----:R-:W-:-:S07]  /*1c20*/  IMAD.WIDE.U32 R88, R93, 0x10000, RZ ;  /* 0x000100005d587825 */ /* 0x001fce00078e00ff */
[----:B------:R-:W0:Y:S01]  /*1c30*/  F2F.F16.F32 R96, R96 ;  /* 0x0000006000607304 */ /* 0x000e220000200800 */
[----:B------:R-:W-:Y:S02]  /*1c40*/  @P0 MOV R93, R101 ;  /* 0x00000065005d0202 */ /* 0x000fe40000000f00 */
[----:B------:R-:W-:Y:S02]  /*1c50*/  @P1 SHF.R.U32.HI R101, RZ, 0x10, R101 ;  /* 0x00000010ff651819 */ /* 0x000fe40000011665 */
[----:B---3--:R-:W-:-:S03]  /*1c60*/  SHF.L.U32 R65, R98, 0x10, RZ ;  /* 0x0000001062417819 */ /* 0x008fc600000006ff */
[----:B------:R-:W3:Y:S01]  /*1c70*/  F2F.F16.F32 R95, R95 ;  /* 0x0000005f005f7304 */ /* 0x000ee20000200800 */
[----:B-1----:R-:W-:Y:S02]  /*1c80*/  @P1 HADD2.F32 R57, -RZ, R101.H0_H0 ;  /* 0x20000065ff391230 */ /* 0x002fe40000004100 */
[----:B------:R-:W-:Y:S01]  /*1c90*/  HFMA2 R98, -RZ, RZ, 0, 0 ;  /* 0x00000000ff627431 */ /* 0x000fe200000001ff */
[----:B0-----:R-:W-:Y:S01]  /*1ca0*/  LOP3.LUT R89, R89, R65, R96, 0xfe, !PT ;  /* 0x0000004159597212 */ /* 0x001fe200078efe60 */
[----:B------:R-:W-:Y:S02]  /*1cb0*/  @P0 HADD2.F32 R96, -RZ, R93.H0_H0 ;  /* 0x2000005dff600230 */ /* 0x000fe40000004100 */
[----:B------:R-:W-:Y:S01]  /*1cc0*/  HFMA2 R65, -RZ, RZ, 0, 0 ;  /* 0x00000000ff417431 */ /* 0x000fe200000001ff */
[----:B------:R-:W-:Y:S02]  /*1cd0*/  MOV R93, RZ ;  /* 0x000000ff005d7202 */ /* 0x000fe40000000f00 */
[----:B------:R-:W-:Y:S01]  /*1ce0*/  @P0 FMUL.FTZ R65, R96, R113 ;  /* 0x0000007160410220 */ /* 0x000fe20000410000 */
[----:B------:R-:W-:Y:S01]  /*1cf0*/  HFMA2 R96, -RZ, RZ, 0, 0 ;  /* 0x00000000ff607431 */ /* 0x000fe200000001ff */
[----:B---3--:R-:W-:Y:S01]  /*1d00*/  LOP3.LUT R88, R88, R95, RZ, 0xfc, !PT ;  /* 0x0000005f58587212 */ /* 0x008fe200078efcff */
[----:B------:R-:W-:Y:S01]  /*1d10*/  @P1 FMUL.FTZ R96, R57, R60 ;  /* 0x0000003c39601220 */ /* 0x000fe20000410000 */
[----:B------:R-:W-:-:S03]  /*1d20*/  MOV R95, RZ ;  /* 0x000000ff005f7202 */ /* 0x000fc60000000f00 */
[----:B------:R0:W-:Y:S01]  /*1d30*/  STG.E.64 desc[UR16][R104.64], R88 ;  /* 0x0000005868007986 */ /* 0x0001e2000c101b10 */
        /* <DEDUP_REMOVED lines=10> */
[----:B------:R-:W-:Y:S02]  /*1de0*/  @P5 FMUL.FTZ R93, R100, R61 ;  /* 0x0000003d645d5220 */ /* 0x000fe40000410000 */
[----:B------:R-:W-:Y:S01]  /*1df0*/  @P4 FMUL.FTZ R98, R94, R63 ;  /* 0x0000003f5e624220 */ /* 0x000fe20000410000 */
[----:B0-----:R-:W-:Y:S06]  /*1e00*/  BRA `(.L_x_5235) ;  /* 0x0000002000ac7947 */ /* 0x001fec0003800000 */
.L_x_5234:
        /* <DEDUP_REMOVED lines=33> */
[--C-:B------:R-:W-:Y:S01]  /*2020*/  FFMA.FTZ R100, R100, UR13, R108.reuse ;  /* 0x0000000d64647c23 */ /* 0x100fe2000801006c */
[----:B------:R-:W-:Y:S01]  /*2030*/  FSEL R113, R60, RZ, P6 ;  /* 0x000000ff3c717208 */ /* 0x000fe20003000000 */
[----:B------:R0:W1:Y:S01]  /*2040*/  F2F.F16.F32 R62, R0 ;  /* 0x00000000003e7304 */ /* 0x0000620000200800 */
[----:B------:R-:W3:Y:S01]  /*2050*/  LDC.64 R60, c[0x0][0x468] ;  /* 0x00011a00ff3c7b82 */ /* 0x000ee20000000a00 */
[--C-:B------:R-:W-:Y:S01]  /*2060*/  FFMA.FTZ R97, R97, UR13, R108.reuse ;  /* 0x0000000d61617c23 */ /* 0x100fe2000801006c */
[----:B------:R-:W-:Y:S01]  /*2070*/  FADD.FTZ R101, R102, -R101 ;  /* 0x8000006566657221 */ /* 0x000fe20000010000 */
[----:B------:R-:W-:-:S04]  /*2080*/  FFMA.FTZ R96, R96, UR13, R108 ;  /* 0x0000000d60607c23 */ /* 0x000fc8000801006c */
[----:B------:R-:W4:Y:S01]  /*2090*/  F2F.F16.F32 R113, R113 ;  /* 0x0000007100717304 */ /* 0x000f220000200800 */
[----:B0-----:R-:W-:-:S05]  /*20a0*/  FMUL.FTZ R0, R44, R111 ;  /* 0x0000006f2c007220 */ /* 0x001fca0000410000 */
[----:B------:R-:W-:Y:S01]  /*20b0*/  FSEL R0, R0, RZ, P0 ;  /* 0x000000ff00007208 */ /* 0x000fe20000000000 */
[----:B-1----:R-:W-:Y:S01]  /*20c0*/  IMAD.WIDE.U32 R62, R62, 0x10000, RZ ;  /* 0x000100003e3e7825 */ /* 0x002fe200078e00ff */
[----:B------:R-:W0:Y:S01]  /*20d0*/  F2F.F16.F32 R105, R105 ;  /* 0x0000006900697304 */ /* 0x000e220000200800 */
[----:B----4-:R-:W-:-:S07]  /*20e0*/  SHF.L.U32 R107, R113, 0x10, RZ ;  /* 0x00000010716b7819 */ /* 0x010fce00000006ff */
[----:B------:R-:W1:Y:S01]  /*20f0*/  F2F.F16.F32 R115, R0 ;  /* 0x0000000000737304 */ /* 0x000e620000200800 */
[----:B0-----:R-:W-:Y:S01]  /*2100*/  LOP3.LUT R63, R63, R107, R105, 0xfe, !PT ;  /* 0x0000006b3f3f7212 */ /* 0x001fe200078efe69 */
[----:B---3--:R-:W-:-:S04]  /*2110*/  IMAD.WIDE.U32 R104, R88, 0x8, R60 ;  /* 0x0000000858687825 */ /* 0x008fc800078e003c */
[----:B------:R-:W-:Y:S01]  /*2120*/  IMAD.WIDE.U32 R106, R87, 0x8, R56 ;  /* 0x00000008576a7825 */ /* 0x000fe200078e0038 */
[----:B-1----:R-:W-:-:S05]  /*2130*/  LOP3.LUT R62, R62, R115, RZ, 0xfc, !PT ;  /* 0x000000733e3e7212 */ /* 0x002fca00078efcff */
[----:B------:R0:W-:Y:S04]  /*2140*/  STG.E.64 desc[UR16][R104.64], R62 ;  /* 0x0000003e68007986 */ /* 0x0001e8000c101b10 */
[----:B------:R-:W3:Y:S01]  /*2150*/  LDG.E.64 R106, desc[UR16][R106.64] ;  /* 0x000000106a6a7981 */ /* 0x000ee2000c1e1b00 */
[----:B------:R-:W-:Y:S01]  /*2160*/  FADD.FTZ R100, R103, -R100 ;  /* 0x8000006467647221 */ /* 0x000fe20000010000 */
[----:B------:R-:W-:Y:S01]  /*2170*/  FADD.FTZ R98, R98, -R97 ;  /* 0x8000006162627221 */ /* 0x000fe20000010000 */
[----:B------:R-:W-:Y:S02]  /*2180*/  HFMA2 R0, -RZ, RZ, 0, 0 ;  /* 0x00000000ff007431 */ /* 0x000fe400000001ff */
        /* <DEDUP_REMOVED lines=8> */
[----:B------:R-:W-:Y:S01]  /*2210*/  FMUL.FTZ R103, R99, UR4 ;  /* 0x0000000463677c20 */ /* 0x000fe20008410000 */
[----:B------:R-:W-:Y:S01]  /*2220*/  LOP3.LUT P3, RZ, R95, 0xff00, RZ, 0xc0, !PT ;  /* 0x0000ff005fff7812 */ /* 0x000fe2000786c0ff */
[----:B0-----:R-:W-:Y:S01]  /*2230*/  FMUL.FTZ R62, R41, R96 ;  /* 0x00000060293e7220 */ /* 0x001fe20000410000 */
[----:B------:R-:W-:Y:S01]  /*2240*/  ISETP.GE.U32.AND P1, PT, R95, 0x1000000, PT ;  /* 0x010000005f00780c */ /* 0x000fe20003f26070 */
[----:B------:R-:W-:Y:S01]  /*2250*/  FMUL.FTZ R103, R103, UR23 ;  /* 0x0000001767677c20 */ /* 0x000fe20008410000 */
[----:B------:R-:W-:-:S02]  /*2260*/  MOV R97, RZ ;  /* 0x000000ff00617202 */ /* 0x000fc40000000f00 */
[----:B------:R-:W-:-:S06]  /*2270*/  FSEL R62, R62, RZ, P3 ;  /* 0x000000ff3e3e7208 */ /* 0x000fcc0001800000 */
[----:B------:R-:W0:Y:S01]  /*2280*/  F2F.F16.F32 R62, R62 ;  /* 0x0000003e003e7304 */ /* 0x000e220000200800 */
[----:B------:R-:W-:Y:S01]  /*2290*/  IMAD.WIDE.U32 R56, R86, 0x8, R56 ;  /* 0x0000000856387825 */ /* 0x000fe200078e0038 */
[----:B--2---:R-:W-:-:S05]  /*22a0*/  @P0 MOV R88, R58 ;  /* 0x0000003a00580202 */ /* 0x004fca0000000f00 */
[----:B------:R-:W-:-:S05]  /*22b0*/  @P0 HADD2.F32 R88, -RZ, R88.H0_H0 ;  /* 0x20000058ff580230 */ /* 0x000fca0000004100 */
[----:B------:R-:W-:Y:S01]  /*22c0*/  @P0 FMUL.FTZ R0, R111, R88 ;  /* 0x000000586f000220 */ /* 0x000fe20000410000 */
[----:B------:R-:W-:-:S04]  /*22d0*/  FMUL.FTZ R88, R98, UR12 ;  /* 0x0000000c62587c20 */ /* 0x000fc80008410000 */
[----:B------:R-:W-:Y:S01]  /*22e0*/  FMUL.FTZ R88, R88, UR4 ;  /* 0x0000000458587c20 */ /* 0x000fe20008410000 */
[----:B------:R-:W-:-:S03]  /*22f0*/  @P5 SHF.R.U64 R63, R58, 0x10, R59 ;  /* 0x000000103a3f5819 */ /* 0x000fc6000000123b */
[----:B------:R-:W-:Y:S01]  /*2300*/  FMUL.FTZ R88, R88, UR23 ;  /* 0x0000001758587c20 */ /* 0x000fe20008410000 */
[----:B------:R-:W-:Y:S01]  /*2310*/  FMUL.FTZ R58, R42, R101 ;  /* 0x000000652a3a7220 */ /* 0x000fe20000410000 */
[----:B------:R-:W-:Y:S01]  /*2320*/  LOP3.LUT P0, RZ, R95, 0xff0000, RZ, 0xc0, !PT ;  /* 0x00ff00005fff7812 */ /* 0x000fe2000780c0ff */
[----:B------:R-:W-:Y:S02]  /*2330*/  @P5 HADD2.F32 R63, -RZ, R63.H0_H0 ;  /* 0x2000003fff3f5230 */ /* 0x000fe40000004100 */
[----:B------:R-:W-:Y:S01]  /*2340*/  FMUL.FTZ R99, R43, R88 ;  /* 0x000000582b637220 */ /* 0x000fe20000410000 */
[----:B------:R-:W-:Y:S01]  /*2350*/  FSEL R98, R58, RZ, P0 ;  /* 0x000000ff3a627208 */ /* 0x000fe20000000000 */
[----:B------:R-:W-:Y:S01]  /*2360*/  FMUL.FTZ R58, R40, R103 ;  /* 0x00000067283a7220 */ /* 0x000fe20000410000 */
[----:B------:R-:W-:Y:S02]  /*2370*/  @P5 FMUL.FTZ R97, R112, R63 ;  /* 0x0000003f70615220 */ /* 0x000fe40000410000 */
[----:B------:R-:W-:-:S02]  /*2380*/  FSEL R100, R99, RZ, P1 ;  /* 0x000000ff63647208 */ /* 0x000fc40000800000 */
[----:B------:R-:W-:-:S04]  /*2390*/  LOP3.LUT P5, RZ, R95, 0xff, RZ, 0xc0, !PT ;  /* 0x000000ff5fff7812 */ /* 0x000fc800078ac0ff */
[----:B------:R-:W1:Y:S01]  /*23a0*/  F2F.F16.F32 R100, R100 ;  /* 0x0000006400647304 */ /* 0x000e620000200800 */
[----:B------:R-:W-:-:S07]  /*23b0*/  FSEL R58, R58, RZ, P5 ;  /* 0x000000ff3a3a7208 */ /* 0x000fce0002800000 */
[----:B------:R-:W2:Y:S08]  /*23c0*/  F2F.F16.F32 R98, R98 ;  /* 0x0000006200627304 */ /* 0x000eb00000200800 */
[----:B------:R-:W4:Y:S01]  /*23d0*/  F2F.F16.F32 R99, R58 ;  /* 0x0000003a00637304 */ /* 0x000f220000200800 */
        /* <DEDUP_REMOVED lines=15> */
[----:B------:R-:W-:Y:S01]  /*24d0*/  @P4 MOV R67, R59 ;  /* 0x0000003b00434202 */ /* 0x000fe20000000f00 */
[----:B------:R-:W-:Y:S01]  /*24e0*/  FMUL.FTZ R63, R63, UR4 ;  /* 0x000000043f3f7c20 */ /* 0x000fe20008410000 */
[----:B------:R-:W-:Y:S01]  /*24f0*/  FMUL.FTZ R92, R92, UR12 ;  /* 0x0000000c5c5c7c20 */ /* 0x000fe20008410000 */
[----:B------:R-:W-:Y:S01]  /*2500*/  @P6 SHF.R.U32.HI R59, RZ, 0x10, R59 ;  /* 0x00000010ff3b6819 */ /* 0x000fe2000001163b */
[----:B------:R-:W-:Y:S01]  /*2510*/  FFMA.FTZ R93, R93, UR13, R108 ;  /* 0x0000000d5d5d7c23 */ /* 0x000fe2000801006c */
[----:B------:R-:W-:-:S02]  /*2520*/  @P5 HADD2.F32 R90, -RZ, R62.H0_H0 ;  /* 0x2000003eff5a5230 */ /* 0x000fc40000004100 */
[----:B------:R-:W-:Y:S01]  /*2530*/  FMUL.FTZ R62, R63, UR23 ;  /* 0x000000173f3e7c20 */ /* 0x000fe20008410000 */
[----:B------:R-:W-:Y:S01]  /*2540*/  FMUL.FTZ R63, R92, UR4 ;  /* 0x000000045c3f7c20 */ /* 0x000fe20008410000 */
[----:B------:R-:W-:Y:S01]  /*2550*/  FADD.FTZ R93, R94, -R93 ;  /* 0x8000005d5e5d7221 */ /* 0x000fe20000010000 */
[----:B------:R-:W-:Y:S02]  /*2560*/  @P6 HADD2.F32 R59, -RZ, R59.H0_H0 ;  /* 0x2000003bff3b6230 */ /* 0x000fe40000004100 */
[----:B------:R-:W-:Y:S02]  /*2570*/  @P4 HADD2.F32 R58, -RZ, R67.H0_H0 ;  /* 0x20000043ff3a4230 */ /* 0x000fe40000004100 */
        /* <DEDUP_REMOVED lines=11> */
[----:B------:R-:W-:Y:S01]  /*2630*/  FSEL R91, R59, RZ, P5 ;  /* 0x000000ff3b5b7208 */ /* 0x000fe20002800000 */
[----:B------:R-:W-:Y:S01]  /*2640*/  FMUL.FTZ R58, R37, R62 ;  /* 0x0000003e253a7220 */ /* 0x000fe20000410000 */
[----:B------:R-:W-:Y:S01]  /*2650*/  FMUL.FTZ R92, R92, UR23 ;  /* 0x000000175c5c7c20 */ /* 0x000fe20008410000 */
[----:B------:R-:W-:Y:S01]  /*2660*/  @P3 SHF.R.U64 R59, R106, 0x10, R107 ;  /* 0x000000106a3b3819 */ /* 0x000fe2000000126b */
[----:B------:R-:W-:Y:S01]  /*2670*/  FMUL.FTZ R89, R89, UR4 ;  /* 0x0000000459597c20 */ /* 0x000fe20008410000 */
[----:B------:R-:W-:Y:S01]  /*2680*/  LOP3.LUT P6, RZ, R65, 0xff00, RZ, 0xc0, !PT ;  /* 0x0000ff0041ff7812 */ /* 0x000fe200078cc0ff */
[----:B------:R-:W-:Y:S01]  /*2690*/  FMUL.FTZ R93, R39, R92 ;  /* 0x0000005c275d7220 */ /* 0x000fe20000410000 */
[----:B------:R-:W-:Y:S01]  /*26a0*/  ISETP.GE.U32.AND P4, PT, R65, 0x1000000, PT ;  /* 0x010000004100780c */ /* 0x000fe20003f86070 */
[----:B------:R-:W-:Y:S01]  /*26b0*/  @P3 HADD2.F32 R59, -RZ, R59.H0_H0 ;  /* 0x2000003bff3b3230 */ /* 0x000fe20000004100 */
[----:B------:R-:W-:Y:S01]  /*26c0*/  FSEL R58, R58, RZ, P6 ;  /* 0x000000ff3a3a7208 */ /* 0x000fe20003000000 */
[----:B------:R-:W-:Y:S01]  /*26d0*/  FMUL.FTZ R89, R89, UR23 ;  /* 0x0000001759597c20 */ /* 0x000fe20008410000 */
[----:B------:R-:W-:Y:S01]  /*26e0*/  HFMA2 R90, -RZ, RZ, 0, 0 ;  /* 0x00000000ff5a7431 */ /* 0x000fe200000001ff */
[----:B------:R-:W-:Y:S01]  /*26f0*/  FSEL R95, R93, RZ, P4 ;  /* 0x000000ff5d5f7208 */ /* 0x000fe20002000000 */
[----:B------:R0:W1:Y:S01]  /*2700*/  F2F.F16.F32 R94, R58 ;  /* 0x0000003a005e7304 */ /* 0x0000620000200800 */
[----:B------:R-:W-:Y:S01]  /*2710*/  @P3 FMUL.FTZ R90, R96, R59 ;  /* 0x0000003b605a3220 */ /* 0x000fe20000410000 */
[----:B------:R-:W-:Y:S01]  /*2720*/  LOP3.LUT P3, RZ, R65, 0xff, RZ, 0xc0, !PT ;  /* 0x000000ff41ff7812 */ /* 0x000fe2000786c0ff */
[----:B0-----:R-:W-:-:S05]  /*2730*/  FMUL.FTZ R58, R36, R89 ;  /* 0x00000059243a7220 */ /* 0x001fca0000410000 */
[----:B------:R-:W0:Y:S01]  /*2740*/  F2F.F16.F32 R95, R95 ;  /* 0x0000005f005f7304 */ /* 0x000e220000200800 */
[----:B------:R-:W-:-:S07]  /*2750*/  FSEL R93, R58, RZ, P3 ;  /* 0x000000ff3a5d7208 */ /* 0x000fce0001800000 */
[----:B------:R3:W4:Y:S08]  /*2760*/  F2F.F16.F32 R98, R91 ;  /* 0x0000005b00627304 */ /* 0x0007300000200800 */
[----:B------:R-:W4:Y:S01]  /*2770*/  F2F.F16.F32 R93, R93 ;  /* 0x0000005d005d7304 */ /* 0x000f220000200800 */
[----:B---3--:R-:W-:Y:S01]  /*2780*/  @P0 MOV R91, R107 ;  /* 0x0000006b005b0202 */ /* 0x008fe20000000f00 */
[----:B-1----:R-:W-:Y:S01]  /*2790*/  IMAD.WIDE.U32 R58, R94, 0x10000, RZ ;  /* 0x000100005e3a7825 */ /* 0x002fe200078e00ff */
[----:B0-----:R-:W-:-:S03]  /*27a0*/  SHF.L.U32 R65, R95, 0x10, RZ ;  /* 0x000000105f417819 */ /* 0x001fc600000006ff */
        /* <DEDUP_REMOVED lines=19> */
[----:B0-----:R-:W-:Y:S02]  /*28e0*/  @P6 HADD2.F32 R59, -RZ, R100.H0_H0 ;  /* 0x20000064ff3b6230 */ /* 0x001fe40000004100 */
        /* <DEDUP_REMOVED lines=8> */
.L_x_5233:
        /* <DEDUP_REMOVED lines=33> */
[----:B------:R-:W-:-:S02]  /*2b80*/  FFMA.FTZ R0, R105, UR12, R52 ;  /* 0x0000000c69007c23 */ /* 0x000fc40008010034 */
[----:B------:R0:W1:Y:S02]  /*2b90*/  F2F.F16.F32 R63, R60 ;  /* 0x0000003c003f7304 */ /* 0x0000640000200800 */
[----:B------:R-:W-:Y:S01]  /*2ba0*/  FSEL R105, R61, RZ, P4 ;  /* 0x000000ff3d697208 */ /* 0x000fe20002000000 */
[----:B------:R-:W-:Y:S01]  /*2bb0*/  FMUL.FTZ R0, R0, UR4 ;  /* 0x0000000400007c20 */ /* 0x000fe20008410000 */
[----:B------:R-:W-:-:S03]  /*2bc0*/  FMUL.FTZ R61, R47, R110 ;  /* 0x0000006e2f3d7220 */ /* 0x000fc60000410000 */
[----:B------:R-:W-:Y:S01]  /*2bd0*/  FMUL.FTZ R111, R0, UR23 ;  /* 0x00000017006f7c20 */ /* 0x000fe20008410000 */
[----:B------:R-:W-:Y:S01]  /*2be0*/  F2F.F16.F32 R105, R105 ;  /* 0x0000006900697304 */ /* 0x000fe20000200800 */
[----:B------:R-:W-:Y:S02]  /*2bf0*/  FSEL R113, R61, RZ, P6 ;  /* 0x000000ff3d717208 */ /* 0x000fe40003000000 */
[----:B------:R-:W-:Y:S01]  /*2c00*/  FMUL.FTZ R0, R44, R111 ;  /* 0x0000006f2c007220 */ /* 0x000fe20000410000 */
[----:B0-----:R-:W0:Y:S01]  /*2c10*/  LDC.64 R60, c[0x0][0x468] ;  /* 0x00011a00ff3c7b82 */ /* 0x001e220000000a00 */
[----:B-1----:R-:W-:-:S03]  /*2c20*/  IMAD.WIDE.U32 R62, R63, 0x10000, RZ ;  /* 0x000100003f3e7825 */ /* 0x002fc600078e00ff */
[----:B------:R-:W1:Y:S01]  /*2c30*/  F2F.F16.F32 R113, R113 ;  /* 0x0000007100717304 */ /* 0x000e620000200800 */
[----:B------:R-:W-:-:S07]  /*2c40*/  FSEL R0, R0, RZ, P0 ;  /* 0x000000ff00007208 */ /* 0x000fce0000000000 */
[----:B------:R-:W3:Y:S01]  /*2c50*/  F2F.F16.F32 R115, R0 ;  /* 0x0000000000737304 */ /* 0x000ee20000200800 */
[----:B-1----:R-:W-:-:S04]  /*2c60*/  SHF.L.U32 R107, R113, 0x10, RZ ;  /* 0x00000010716b7819 */ /* 0x002fc800000006ff */
[----:B------:R-:W-:Y:S01]  /*2c70*/  LOP3.LUT R63, R63, R107, R105, 0xfe, !PT ;  /* 0x0000006b3f3f7212 */ /* 0x000fe200078efe69 */
[----:B0-----:R-:W-:Y:S01]  /*2c80*/  IMAD.WIDE.U32 R104, R88, 0x8, R60 ;  /* 0x0000000858687825 */ /* 0x001fe200078e003c */
[----:B---3--:R-:W-:-:S03]  /*2c90*/  LOP3.LUT R62, R62, R115, RZ, 0xfc, !PT ;  /* 0x000000733e3e7212 */ /* 0x008fc600078efcff */
[----:B------:R-:W-:-:S04]  /*2ca0*/  IMAD.WIDE.U32 R106, R87, 0x8, R56 ;  /* 0x00000008576a7825 */ /* 0x000fc800078e0038 */
[--C-:B------:R-:W-:Y:S01]  /*2cb0*/  FFMA.FTZ R100, R100, UR13, R108.reuse ;  /* 0x0000000d64647c23 */ /* 0x100fe2000801006c */
[----:B------:R-:W-:Y:S01]  /*2cc0*/  FFMA.FTZ R96, R114, UR12, R21 ;  /* 0x0000000c72607c23 */ /* 0x000fe20008010015 */
[----:B------:R0:W-:Y:S01]  /*2cd0*/  STG.E.64 desc[UR16][R104.64], R62 ;  /* 0x0000003e68007986 */ /* 0x0001e2000c101b10 */
[----:B------:R-:W-:-:S03]  /*2ce0*/  FFMA.FTZ R97, R97, UR13, R108 ;  /* 0x0000000d61617c23 */ /* 0x000fc6000801006c */
[----:B------:R-:W3:Y:S01]  /*2cf0*/  LDG.E.64 R106, desc[UR16][R106.64] ;  /* 0x000000106a6a7981 */ /* 0x000ee2000c1e1b00 */
[----:B------:R-:W-:Y:S01]  /*2d00*/  FADD.FTZ R103, R103, -R100 ;  /* 0x8000006467677221 */ /* 0x000fe20000010000 */
[----:B------:R-:W-:Y:S01]  /*2d10*/  FMUL.FTZ R96, R96, UR4 ;  /* 0x0000000460607c20 */ /* 0x000fe20008410000 */
[----:B------:R-:W-:Y:S01]  /*2d20*/  FADD.FTZ R98, R98, -R97 ;  /* 0x8000006162627221 */ /* 0x000fe20000010000 */
[----:B------:R-:W-:Y:S02]  /*2d30*/  HFMA2 R0, -RZ, RZ, 0, 0 ;  /* 0x00000000ff007431 */ /* 0x000fe400000001ff */
[----:B------:R-:W-:Y:S01]  /*2d40*/  FADD.FTZ R99, R99, -R102 ;  /* 0x8000006663637221 */ /* 0x000fe20000010000 */
[----:B------:R-:W-:Y:S01]  /*2d50*/  FMUL.FTZ R96, R96, UR23 ;  /* 0x0000001760607c20 */ /* 0x000fe20008410000 */
[----:B0-----:R-:W-:-:S03]  /*2d60*/  FFMA.FTZ R62, R103, UR12, R22 ;  /* 0x0000000c673e7c23 */ /* 0x001fc60008010016 */
[----:B------:R-:W-:Y:S01]  /*2d70*/  FMUL.FTZ R63, R41, R96 ;  /* 0x00000060293f7220 */ /* 0x000fe20000410000 */
[----:B------:R-:W-:Y:S01]  /*2d80*/  LOP3.LUT P3, RZ, R95, 0xff00, RZ, 0xc0, !PT ;  /* 0x0000ff005fff7812 */ /* 0x000fe2000786c0ff */
[----:B------:R-:W-:Y:S01]  /*2d90*/  FMUL.FTZ R101, R62, UR4 ;  /* 0x000000043e657c20 */ /* 0x000fe20008410000 */
[----:B------:R-:W-:-:S04]  /*2da0*/  FFMA.FTZ R62, R99, UR12, R20 ;  /* 0x0000000c633e7c23 */ /* 0x000fc80008010014 */
[----:B------:R-:W-:Y:S01]  /*2db0*/  FMUL.FTZ R62, R62, UR4 ;  /* 0x000000043e3e7c20 */ /* 0x000fe20008410000 */
[----:B------:R-:W-:Y:S01]  /*2dc0*/  FMUL.FTZ R101, R101, UR23 ;  /* 0x0000001765657c20 */ /* 0x000fe20008410000 */
[----:B------:R-:W-:Y:S02]  /*2dd0*/  ISETP.GE.U32.AND P1, PT, R95, 0x1000000, PT ;  /* 0x010000005f00780c */ /* 0x000fe40003f26070 */
[----:B------:R-:W-:Y:S01]  /*2de0*/  FMUL.FTZ R103, R62, UR23 ;  /* 0x000000173e677c20 */ /* 0x000fe20008410000 */
[----:B------:R-:W-:Y:S01]  /*2df0*/  MOV R97, RZ ;  /* 0x000000ff00617202 */ /* 0x000fe20000000f00 */
[----:B------:R-:W-:Y:S01]  /*2e00*/  IMAD.WIDE.U32 R56, R86, 0x8, R56 ;  /* 0x0000000856387825 */ /* 0x000fe200078e0038 */
[----:B--2---:R-:W-:-:S05]  /*2e10*/  @P0 MOV R88, R58 ;  /* 0x0000003a00580202 */ /* 0x004fca0000000f00 */
[----:B------:R-:W-:-:S05]  /*2e20*/  @P0 HADD2.F32 R88, -RZ, R88.H0_H0 ;  /* 0x20000058ff580230 */ /* 0x000fca0000004100 */
[----:B------:R-:W-:Y:S01]  /*2e30*/  @P0 FMUL.FTZ R0, R111, R88 ;  /* 0x000000586f000220 */ /* 0x000fe20000410000 */
[----:B------:R-:W-:-:S04]  /*2e40*/  FFMA.FTZ R88, R98, UR12, R23 ;  /* 0x0000000c62587c23 */ /* 0x000fc80008010017 */
[----:B------:R-:W-:Y:S01]  /*2e50*/  FMUL.FTZ R88, R88, UR4 ;  /* 0x0000000458587c20 */ /* 0x000fe20008410000 */
[----:B------:R-:W-:Y:S02]  /*2e60*/  FSEL R98, R63, RZ, P3 ;  /* 0x000000ff3f627208 */ /* 0x000fe40001800000 */
[----:B------:R-:W-:Y:S01]  /*2e70*/  @P5 SHF.R.U64 R63, R58, 0x10, R59 ;  /* 0x000000103a3f5819 */ /* 0x000fe2000000123b */
[----:B------:R-:W-:Y:S01]  /*2e80*/  FMUL.FTZ R88, R88, UR23 ;  /* 0x0000001758587c20 */ /* 0x000fe20008410000 */
[----:B------:R-:W-:Y:S01]  /*2e90*/  FMUL.FTZ R58, R42, R101 ;  /* 0x000000652a3a7220 */ /* 0x000fe20000410000 */
[----:B------:R-:W-:Y:S02]  /*2ea0*/  LOP3.LUT P0, RZ, R95, 0xff0000, RZ, 0xc0, !PT ;  /* 0x00ff00005fff7812 */ /* 0x000fe4000780c0ff */
[----:B------:R-:W-:Y:S01]  /*2eb0*/  FMUL.FTZ R62, R43, R88 ;  /* 0x000000582b3e7220 */ /* 0x000fe20000410000 */
[----:B------:R-:W-:Y:S01]  /*2ec0*/  @P5 HADD2.F32 R63, -RZ, R63.H0_H0 ;  /* 0x2000003fff3f5230 */ /* 0x000fe20000004100 */
[----:B------:R-:W-:Y:S01]  /*2ed0*/  FSEL R99, R58, RZ, P0 ;  /* 0x000000ff3a637208 */ /* 0x000fe20000000000 */
[----:B------:R-:W-:-:S02]  /*2ee0*/  FMUL.FTZ R58, R40, R103 ;  /* 0x00000067283a7220 */ /* 0x000fc40000410000 */
[----:B------:R-:W-:Y:S01]  /*2ef0*/  FSEL R100, R62, RZ, P1 ;  /* 0x000000ff3e647208 */ /* 0x000fe20000800000 */
[----:B------:R-:W-:Y:S01]  /*2f00*/  @P5 FMUL.FTZ R97, R112, R63 ;  /* 0x0000003f70615220 */ /* 0x000fe20000410000 */
[----:B------:R-:W-:Y:S01]  /*2f10*/  LOP3.LUT P5, RZ, R95, 0xff, RZ, 0xc0, !PT ;  /* 0x000000ff5fff7812 */ /* 0x000fe200078ac0ff */
[----:B------:R-:W0:Y:S03]  /*2f20*/  F2F.F16.F32 R98, R98 ;  /* 0x0000006200627304 */ /* 0x000e260000200800 */
        /* <DEDUP_REMOVED lines=19> */
[----:B------:R-:W-:Y:S02]  /*3060*/  @P4 HADD2.F32 R58, -RZ, R67.H0_H0 ;  /* 0x20000043ff3a4230 */ /* 0x000fe40000004100 */
[----:B------:R-:W-:Y:S01]  /*3070*/  FFMA.FTZ R59, R90, UR12, R49 ;  /* 0x0000000c5a3b7c23 */ /* 0x000fe20008010031 */
[----:B------:R-:W-:Y:S01]  /*3080*/  FADD.FTZ R91, R91, -R92 ;  /* 0x8000005c5b5b7221 */ /* 0x000fe20000010000 */
[----:B------:R-:W-:Y:S01]  /*3090*/  FADD.FTZ R94, R94, -R87 ;  /* 0x800000575e5e7221 */ /* 0x000fe20000010000 */
[----:B---3--:R-:W-:Y:S01]  /*30a0*/  @P5 MOV R62, R106 ;  /* 0x0000006a003e5202 */ /* 0x008fe20000000f00 */
[----:B------:R-:W-:Y:S02]  /*30b0*/  HFMA2 R87, -RZ, RZ, 0, 0 ;  /* 0x00000000ff577431 */ /* 0x000fe400000001ff */
[----:B------:R-:W-:Y:S01]  /*30c0*/  FMUL.FTZ R63, R59, UR4 ;  /* 0x000000043b3f7c20 */ /* 0x000fe20008410000 */
[----:B------:R-:W-:Y:S01]  /*30d0*/  @P4 FMUL.FTZ R87, R109, R58 ;  /* 0x0000003a6d574220 */ /* 0x000fe20000410000 */
[----:B------:R-:W-:-:S02]  /*30e0*/  @P6 HADD2.F32 R59, -RZ, R89.H0_H0 ;  /* 0x20000059ff3b6230 */ /* 0x000fc40000004100 */
[----:B------:R-:W-:Y:S01]  /*30f0*/  FFMA.FTZ R58, R91, UR12, R50 ;  /* 0x0000000c5b3a7c23 */ /* 0x000fe20008010032 */
[----:B------:R-:W-:Y:S01]  /*3100*/  @P5 HADD2.F32 R90, -RZ, R62.H0_H0 ;  /* 0x2000003eff5a5230 */ /* 0x000fe20000004100 */
[----:B------:R-:W-:Y:S01]  /*3110*/  CS2R R66, SRZ ;  /* 0x0000000000427805 */ /* 0x000fe2000001ff00 */
[----:B------:R-:W-:Y:S01]  /*3120*/  FMUL.FTZ R62, R63, UR23 ;  /* 0x000000173f3e7c20 */ /* 0x000fe20008410000 */
[----:B------:R-:W-:Y:S01]  /*3130*/  FMUL.FTZ R63, R58, UR4 ;  /* 0x000000043a3f7c20 */ /* 0x000fe20008410000 */
[----:B------:R-:W-:Y:S01]  /*3140*/  @P6 FMUL.FTZ R66, R110, R59 ;  /* 0x0000003b6e426220 */ /* 0x000fe20000410000 */
[----:B------:R-:W-:Y:S02]  /*3150*/  FFMA.FTZ R59, R94, UR12, R51 ;  /* 0x0000000c5e3b7c23 */ /* 0x000fe40008010033 */
[----:B------:R-:W-:Y:S01]  /*3160*/  FMUL.FTZ R63, R63, UR23 ;  /* 0x000000173f3f7c20 */ /* 0x000fe20008410000 */
[----:B------:R-:W-:Y:S01]  /*3170*/  FMUL.FTZ R58, R37, R62 ;  /* 0x0000003e253a7220 */ /* 0x000fe20000410000 */
[----:B------:R-:W-:Y:S01]  /*3180*/  FMUL.FTZ R92, R59, UR4 ;  /* 0x000000043b5c7c20 */ /* 0x000fe20008410000 */
[----:B------:R-:W-:Y:S01]  /*3190*/  LOP3.LUT P6, RZ, R65, 0xff00, RZ, 0xc0, !PT ;  /* 0x0000ff0041ff7812 */ /* 0x000fe200078cc0ff */
        /* <DEDUP_REMOVED lines=10> */
[----:B------:R-:W-:-:S03]  /*3240*/  ISETP.GE.U32.AND P4, PT, R65, 0x1000000, PT ;  /* 0x010000004100780c */ /* 0x000fc60003f86070 */
[----:B------:R-:W-:Y:S01]  /*3250*/  @P3 HADD2.F32 R59, -RZ, R59.H0_H0 ;  /* 0x2000003bff3b3230 */ /* 0x000fe20000004100 */
[----:B------:R-:W-:Y:S01]  /*3260*/  FSEL R95, R93, RZ, P4 ;  /* 0x000000ff5d5f7208 */ /* 0x000fe20002000000 */
[----:B------:R-:W-:Y:S01]  /*3270*/  FMUL.FTZ R89, R58, UR23 ;  /* 0x000000173a597c20 */ /* 0x000fe20008410000 */
[----:B------:R-:W-:Y:S01]  /*3280*/  HFMA2 R90, -RZ, RZ, 0, 0 ;  /* 0x00000000ff5a7431 */ /* 0x000fe200000001ff */
[----:B------:R-:W0:Y:S01]  /*3290*/  F2F.F16.F32 R91, R91 ;  /* 0x0000005b005b7304 */ /* 0x000e220000200800 */
[----:B------:R-:W-:Y:S01]  /*32a0*/  @P3 FMUL.FTZ R90, R96, R59 ;  /* 0x0000003b605a3220 */ /* 0x000fe20000410000 */
[----:B------:R-:W-:Y:S01]  /*32b0*/  FMUL.FTZ R58, R36, R89 ;  /* 0x00000059243a7220 */ /* 0x000fe20000410000 */
[----:B------:R-:W-:-:S05]  /*32c0*/  LOP3.LUT P3, RZ, R65, 0xff, RZ, 0xc0, !PT ;  /* 0x000000ff41ff7812 */ /* 0x000fca000786c0ff */
[----:B------:R-:W1:Y:S01]  /*32d0*/  F2F.F16.F32 R95, R95 ;  /* 0x0000005f005f7304 */ /* 0x000e620000200800 */
[----:B------:R-:W-:-:S07]  /*32e0*/  FSEL R93, R58, RZ, P3 ;  /* 0x000000ff3a5d7208 */ /* 0x000fce0001800000 */
[----:B------:R-:W3:Y:S01]  /*32f0*/  F2F.F16.F32 R94, R94 ;  /* 0x0000005e005e7304 */ /* 0x000ee20000200800 */
[----:B0-----:R-:W-:Y:S01]  /*3300*/  IMAD.WIDE.U32 R58, R91, 0x10000, RZ ;  /* 0x000100005b3a7825 */ /* 0x001fe200078e00ff */
[----:B------:R-:W-:-:S06]  /*3310*/  @P0 MOV R91, R107 ;  /* 0x0000006b005b0202 */ /* 0x000fcc0000000f00 */
[----:B------:R-:W0:Y:S01]  /*3320*/  F2F.F16.F32 R93, R93 ;  /* 0x0000005d005d7304 */ /* 0x000e220000200800 */
[----:B-1----:R-:W-:-:S04]  /*3330*/  SHF.L.U32 R65, R95, 0x10, RZ ;  /* 0x000000105f417819 */ /* 0x002fc800000006ff */
[----:B---3--:R-:W-:Y:S01]  /*3340*/  LOP3.LUT R59, R59, R65, R94, 0xfe, !PT ;  /* 0x000000413b3b7212 */ /* 0x008fe200078efe5e */
[----:B------:R-:W-:Y:S02]  /*3350*/  @P0 HADD2.F32 R94, -RZ, R91.H0_H0 ;  /* 0x2000005bff5e0230 */ /* 0x000fe40000004100 */
        /* <DEDUP_REMOVED lines=26> */
.L_x_5236:
        /* <DEDUP_REMOVED lines=24> */
[C---:B------:R-:W-:Y:S01]  /*3680*/  ISETP.GE.U32.AND P6, PT, R104.reuse, 0x1000000, PT ;  /* 0x010000006800780c */ /* 0x040fe20003fc6070 */
[----:B------:R-:W-:Y:S01]  /*3690*/  FMUL.FTZ R105, R47, R114 ;  /* 0x000000722f697220 */ /* 0x000fe20000410000 */
[----:B------:R-:W-:Y:S01]  /*36a0*/  LOP3.LUT P4, RZ, R104, 0xff0000, RZ, 0xc0, !PT ;  /* 0x00ff000068ff7812 */ /* 0x000fe2000788c0ff */
[----:B------:R-:W-:Y:S01]  /*36b0*/  FMUL.FTZ R115, R115, UR23 ;  /* 0x0000001773737c20 */ /* 0x000fe20008410000 */
[----:B------:R-:W-:Y:S01]  /*36c0*/  FSEL R112, R0, RZ, P5 ;  /* 0x000000ff00707208 */ /* 0x000fe20002800000 */
[----:B------:R-:W-:Y:S01]  /*36d0*/  FMUL.FTZ R0, R46, R109 ;  /* 0x0000006d2e007220 */ /* 0x000fe20000410000 */
[----:B------:R-:W-:Y:S01]  /*36e0*/  FSEL R118, R105, RZ, P6 ;  /* 0x000000ff69767208 */ /* 0x000fe20003000000 */
[----:B------:R-:W0:Y:S01]  /*36f0*/  LDC.64 R106, c[0x0][0x478] ;  /* 0x00011e00ff6a7b82 */ /* 0x000e220000000a00 */
[----:B------:R-:W-:-:S02]  /*3700*/  LOP3.LUT P0, RZ, R104, 0xff, RZ, 0xc0, !PT ;  /* 0x000000ff68ff7812 */ /* 0x000fc4000780c0ff */
[----:B------:R-:W-:Y:S01]  /*3710*/  FSEL R117, R0, RZ, P4 ;  /* 0x000000ff00757208 */ /* 0x000fe20002000000 */
[----:B------:R-:W-:Y:S01]  /*3720*/  FMUL.FTZ R0, R44, R115 ;  /* 0x000000732c007220 */ /* 0x000fe20000410000 */
[----:B------:R-:W1:Y:S03]  /*3730*/  F2F.F16.F32 R112, R112 ;  /* 0x0000007000707304 */ /* 0x000e660000200800 */
[----:B------:R-:W3:Y:S01]  /*3740*/  LDC.64 R104, c[0x0][0x468] ;  /* 0x00011a00ff687b82 */ /* 0x000ee20000000a00 */
[----:B------:R-:W-:-:S04]  /*3750*/  FSEL R0, R0, RZ, P0 ;  /* 0x000000ff00007208 */ /* 0x000fc80000000000 */
[----:B------:R-:W4:Y:S01]  /*3760*/  F2F.F16.F32 R118, R118 ;  /* 0x0000007600767304 */ /* 0x000f220000200800 */
[----:B-1----:R-:W-:-:S07]  /*3770*/  IMAD.WIDE.U32 R112, R112, 0x10000, RZ ;  /* 0x0001000070707825 */ /* 0x002fce00078e00ff */
[----:B------:R4:W1:Y:S01]  /*3780*/  F2F.F16.F32 R120, R117 ;  /* 0x0000007500787304 */ /* 0x0008620000200800 */
[----:B0-----:R-:W-:-:S07]  /*3790*/  IMAD.WIDE.U32 R110, R88, 0x10, R106 ;  /* 0x00000010586e7825 */ /* 0x001fce00078e006a */
[----:B------:R-:W0:Y:S01]  /*37a0*/  F2F.F16.F32 R119, R0 ;  /* 0x0000000000777304 */ /* 0x000e220000200800 */
[----:B----4-:R-:W-:Y:S01]  /*37b0*/  SHF.L.U32 R117, R118, 0x10, RZ ;  /* 0x0000001076757819 */ /* 0x010fe200000006ff */
[----:B------:R4:W-:Y:S03]  /*37c0*/  STG.E.128 desc[UR16][R110.64], R56 ;  /* 0x000000386e007986 */ /* 0x0009e6000c101d10 */
[----:B-1----:R-:W-:Y:S01]  /*37d0*/  LOP3.LUT R113, R113, R117, R120, 0xfe, !PT ;  /* 0x0000007571717212 */ /* 0x002fe200078efe78 */
[--C-:B------:R-:W-:Y:S01]  /*37e0*/  FFMA.FTZ R117, R101, UR13, R108.reuse ;  /* 0x0000000d65757c23 */ /* 0x100fe2000801006c */
[----:B------:R-:W-:Y:S01]  /*37f0*/  FFMA.FTZ R120, R100, UR13, R108 ;  /* 0x0000000d64787c23 */ /* 0x000fe2000801006c */
[----:B------:R-:W-:-:S04]  /*3800*/  IMAD.WIDE.U32 R100, R87, 0x8, R60 ;  /* 0x0000000857647825 */ /* 0x000fc800078e003c */
[----:B------:R-:W-:Y:S01]  /*3810*/  FADD.FTZ R102, R102, -R117 ;  /* 0x8000007566667221 */ /* 0x000fe20000010000 */
[--C-:B------:R-:W-:Y:S01]  /*3820*/  FFMA.FTZ R97, R97, UR13, R108.reuse ;  /* 0x0000000d61617c23 */ /* 0x100fe2000801006c */
[----:B------:R-:W-:Y:S01]  /*3830*/  FFMA.FTZ R96, R96, UR13, R108 ;  /* 0x0000000d60607c23 */ /* 0x000fe2000801006c */
[----:B0-----:R-:W-:Y:S01]  /*3840*/  LOP3.LUT R112, R112, R119, RZ, 0xfc, !PT ;  /* 0x0000007770707212 */ /* 0x001fe200078efcff */
[----:B---3--:R-:W-:-:S04]  /*3850*/  IMAD.WIDE.U32 R118, R88, 0x8, R104 ;  /* 0x0000000858767825 */ /* 0x008fc800078e0068 */
[----:B------:R-:W-:Y:S01]  /*3860*/  HFMA2 R0, -RZ, RZ, 0, 0 ;  /* 0x00000000ff007431 */ /* 0x000fe200000001ff */
[----:B------:R-:W-:Y:S01]  /*3870*/  LOP3.LUT P3, RZ, R95, 0xff00, RZ, 0xc0, !PT ;  /* 0x0000ff005fff7812 */ /* 0x000fe2000786c0ff */
[----:B------:R-:W-:Y:S01]  /*3880*/  FADD.FTZ R103, R103, -R120 ;  /* 0x8000007867677221 */ /* 0x000fe20000010000 */
[----:B------:R0:W-:Y:S04]  /*3890*/  STG.E.64 desc[UR16][R118.64], R112 ;  /* 0x0000007076007986 */ /* 0x0001e8000c101b10 */
[----:B------:R-:W3:Y:S01]  /*38a0*/  LDG.E.64 R100, desc[UR16][R100.64] ;  /* 0x0000001064647981 */ /* 0x000ee2000c1e1b00 */
[----:B----4-:R-:W-:Y:S01]  /*38b0*/  FFMA.FTZ R57, R102, UR12, R21 ;  /* 0x0000000c66397c23 */ /* 0x010fe20008010015 */
[----:B------:R-:W-:Y:S01]  /*38c0*/  FADD.FTZ R98, R98, -R97 ;  /* 0x8000006162627221 */ /* 0x000fe20000010000 */
[----:B------:R-:W-:Y:S01]  /*38d0*/  FADD.FTZ R99, R99, -R96 ;  /* 0x8000006063637221 */ /* 0x000fe20000010000 */
[----:B------:R-:W-:Y:S01]  /*38e0*/  FFMA.FTZ R58, R103, UR12, R22 ;  /* 0x0000000c673a7c23 */ /* 0x000fe20008010016 */
[----:B------:R-:W-:Y:S01]  /*38f0*/  FMUL.FTZ R88, R57, UR4 ;  /* 0x0000000439587c20 */ /* 0x000fe20008410000 */
[----:B------:R-:W-:Y:S01]  /*3900*/  FFMA.FTZ R59, R98, UR12, R23 ;  /* 0x0000000c623b7c23 */ /* 0x000fe20008010017 */
[----:B------:R-:W-:Y:S01]  /*3910*/  ISETP.GE.U32.AND P1, PT, R95, 0x1000000, PT ;  /* 0x010000005f00780c */ /* 0x000fe20003f26070 */
[----:B------:R-:W-:-:S04]  /*3920*/  IMAD.WIDE.U32 R60, R86, 0x8, R60 ;  /* 0x00000008563c7825 */ /* 0x000fc800078e003c */
[----:B------:R-:W-:Y:S01]  /*3930*/  FMUL.FTZ R88, R88, UR23 ;  /* 0x0000001758587c20 */ /* 0x000fe20008410000 */
[----:B0-----:R-:W-:Y:S01]  /*3940*/  FMUL.FTZ R113, R58, UR4 ;  /* 0x000000043a717c20 */ /* 0x001fe20008410000 */
[----:B------:R-:W-:-:S03]  /*3950*/  MOV R97, RZ ;  /* 0x000000ff00617202 */ /* 0x000fc60000000f00 */
[----:B------:R-:W-:-:S04]  /*3960*/  FMUL.FTZ R113, R113, UR23 ;  /* 0x0000001771717c20 */ /* 0x000fc80008410000 */
        /* <DEDUP_REMOVED lines=8> */
[----:B------:R-:W-:Y:S01]  /*39f0*/  FFMA.FTZ R56, R99, UR12, R20 ;  /* 0x0000000c63387c23 */ /* 0x000fe20008010014 */
        /* <DEDUP_REMOVED lines=39> */
[----:B------:R-:W-:Y:S01]  /*3c70*/  @P6 SHF.R.U32.HI R59, RZ, 0x10, R63 ;  /* 0x00000010ff3b6819 */ /* 0x000fe2000001163f */
[----:B------:R-:W-:Y:S02]  /*3c80*/  @P5 HADD2.F32 R90, -RZ, R58.H0_H0 ;  /* 0x2000003aff5a5230 */ /* 0x000fe40000004100 */
[----:B------:R-:W-:Y:S01]  /*3c90*/  FFMA.FTZ R58, R91, UR12, R50 ;  /* 0x0000000c5b3a7c23 */ /* 0x000fe20008010032 */
[----:B------:R-:W-:-:S02]  /*3ca0*/  @P4 HADD2.F32 R56, -RZ, R56.H0_H0 ;  /* 0x20000038ff384230 */ /* 0x000fc40000004100 */
[----:B------:R-:W-:Y:S01]  /*3cb0*/  FMUL.FTZ R92, R92, UR23 ;  /* 0x000000175c5c7c20 */ /* 0x000fe20008410000 */
[----:B------:R-:W-:Y:S02]  /*3cc0*/  @P6 HADD2.F32 R59, -RZ, R59.H0_H0 ;  /* 0x2000003bff3b6230 */ /* 0x000fe40000004100 */
[----:B------:R-:W-:Y:S01]  /*3cd0*/  FMUL.FTZ R63, R58, UR4 ;  /* 0x000000043a3f7c20 */ /* 0x000fe20008410000 */
[----:B------:R-:W-:Y:S01]  /*3ce0*/  @P5 FMUL.FTZ R67, R90, R115 ;  /* 0x000000735a435220 */ /* 0x000fe20000410000 */
[----:B------:R-:W-:Y:S01]  /*3cf0*/  @P4 FMUL.FTZ R87, R56, R109 ;  /* 0x0000006d38574220 */ /* 0x000fe20000410000 */
[----:B------:R-:W-:Y:S01]  /*3d00*/  FMUL.FTZ R56, R37, R92 ;  /* 0x0000005c25387220 */ /* 0x000fe20000410000 */
[----:B------:R-:W-:Y:S01]  /*3d10*/  FMUL.FTZ R63, R63, UR23 ;  /* 0x000000173f3f7c20 */ /* 0x000fe20008410000 */
[----:B------:R-:W-:Y:S01]  /*3d20*/  @P6 FMUL.FTZ R66, R59, R114 ;  /* 0x000000723b426220 */ /* 0x000fe20000410000 */
[C---:B------:R-:W-:Y:S01]  /*3d30*/  LOP3.LUT P6, RZ, R65.reuse, 0xff00, RZ, 0xc0, !PT ;  /* 0x0000ff0041ff7812 */ /* 0x040fe200078cc0ff */
[----:B------:R-:W-:Y:S01]  /*3d40*/  FFMA.FTZ R59, R94, UR12, R51 ;  /* 0x0000000c5e3b7c23 */ /* 0x000fe20008010033 */
[----:B------:R-:W-:Y:S01]  /*3d50*/  FMUL.FTZ R89, R38, R63 ;  /* 0x0000003f26597220 */ /* 0x000fe20000410000 */
[----:B------:R-:W-:Y:S01]  /*3d60*/  LOP3.LUT P5, RZ, R65, 0xff0000, RZ, 0xc0, !PT ;  /* 0x00ff000041ff7812 */ /* 0x000fe200078ac0ff */
[----:B------:R-:W-:Y:S01]  /*3d70*/  HFMA2 R90, -RZ, RZ, 0, 0 ;  /* 0x00000000ff5a7431 */ /* 0x000fe200000001ff */
[----:B------:R-:W-:Y:S01]  /*3d80*/  FSEL R93, R56, RZ, P6 ;  /* 0x000000ff385d7208 */ /* 0x000fe20003000000 */
[----:B------:R-:W-:Y:S01]  /*3d90*/  FMUL.FTZ R94, R59, UR4 ;  /* 0x000000043b5e7c20 */ /* 0x000fe20008410000 */
[----:B------:R-:W-:Y:S01]  /*3da0*/  FSEL R96, R89, RZ, P5 ;  /* 0x000000ff59607208 */ /* 0x000fe20002800000 */
[----:B------:R-:W-:Y:S01]  /*3db0*/  FFMA.FTZ R56, R95, UR12, R48 ;  /* 0x0000000c5f387c23 */ /* 0x000fe20008010030 */
[----:B------:R-:W-:Y:S01]  /*3dc0*/  @P3 SHF.R.U64 R89, R100, 0x10, R101 ;  /* 0x0000001064593819 */ /* 0x000fe20000001265 */
[----:B------:R-:W-:Y:S01]  /*3dd0*/  FMUL.FTZ R94, R94, UR23 ;  /* 0x000000175e5e7c20 */ /* 0x000fe20008410000 */
[----:B------:R-:W-:Y:S01]  /*3de0*/  ISETP.GE.U32.AND P4, PT, R65, 0x1000000, PT ;  /* 0x010000004100780c */ /* 0x000fe20003f86070 */
[----:B------:R-:W-:Y:S01]  /*3df0*/  FMUL.FTZ R91, R56, UR4 ;  /* 0x00000004385b7c20 */ /* 0x000fe20008410000 */
[----:B------:R-:W0:Y:S01]  /*3e00*/  F2F.F16.F32 R93, R93 ;  /* 0x0000005d005d7304 */ /* 0x000e220000200800 */
[----:B------:R-:W-:-:S02]  /*3e10*/  @P3 HADD2.F32 R89, -RZ, R89.H0_H0 ;  /* 0x20000059ff593230 */ /* 0x000fc40000004100 */
[----:B------:R-:W-:Y:S01]  /*3e20*/  FMUL.FTZ R95, R39, R94 ;  /* 0x0000005e275f7220 */ /* 0x000fe20000410000 */
[----:B------:R-:W-:Y:S01]  /*3e30*/  FMUL.FTZ R91, R91, UR23 ;  /* 0x000000175b5b7c20 */ /* 0x000fe20008410000 */
[----:B------:R-:W-:-:S04]  /*3e40*/  IMAD.WIDE.U32 R106, R86, 0x10, R106 ;  /* 0x00000010566a7825 */ /* 0x000fc800078e006a */
[----:B------:R-:W-:Y:S01]  /*3e50*/  @P3 FMUL.FTZ R90, R89, R88 ;  /* 0x00000058595a3220 */ /* 0x000fe20000410000 */
[----:B------:R-:W-:Y:S01]  /*3e60*/  LOP3.LUT P3, RZ, R65, 0xff, RZ, 0xc0, !PT ;  /* 0x000000ff41ff7812 */ /* 0x000fe2000786c0ff */
[----:B------:R-:W-:Y:S01]  /*3e70*/  FMUL.FTZ R65, R36, R91 ;  /* 0x0000005b24417220 */ /* 0x000fe20000410000 */
[----:B------:R-:W-:Y:S01]  /*3e80*/  FSEL R98, R95, RZ, P4 ;  /* 0x000000ff5f627208 */ /* 0x000fe20002000000 */
[----:B------:R-:W-:Y:S01]  /*3e90*/  F2F.F16.F32 R96, R96 ;  /* 0x0000006000607304 */ /* 0x000fe20000200800 */
[----:B------:R-:W-:Y:S01]  /*3ea0*/  IMAD.WIDE.U32 R104, R86, 0x8, R104 ;  /* 0x0000000856687825 */ /* 0x000fe200078e0068 */
[----:B------:R1:W-:Y:S01]  /*3eb0*/  STG.E.128 desc[UR16][R106.64], R56 ;  /* 0x000000386a007986 */ /* 0x0003e2000c101d10 */
[----:B------:R-:W-:Y:S02]  /*3ec0*/  FSEL R95, R65, RZ, P3 ;  /* 0x000000ff415f7208 */ /* 0x000fe40001800000 */
[----:B------:R-:W-:Y:S02]  /*3ed0*/  HFMA2 R86, -RZ, RZ, 0, 0 ;  /* 0x00000000ff567431 */ /* 0x000fe400000001ff */
[----:B0-----:R-:W-:Y:S01]  /*3ee0*/  IMAD.WIDE.U32 R88, R93, 0x10000, RZ ;  /* 0x000100005d587825 */ /* 0x001fe200078e00ff */
[----:B------:R-:W-:Y:S01]  /*3ef0*/  @P0 MOV R93, R101 ;  /* 0x00000065005d0202 */ /* 0x000fe20000000f00 */
[----:B------:R-:W0:Y:S01]  /*3f00*/  F2F.F16.F32 R98, R98 ;  /* 0x0000006200627304 */ /* 0x000e220000200800 */
[----:B------:R-:W-:-:S07]  /*3f10*/  @P1 SHF.R.U32.HI R101, RZ, 0x10, R101 ;  /* 0x00000010ff651819 */ /* 0x000fce0000011665 */
[----:B------:R-:W3:Y:S01]  /*3f20*/  F2F.F16.F32 R95, R95 ;  /* 0x0000005f005f7304 */ /* 0x000ee20000200800 */
[----:B-1----:R-:W-:Y:S01]  /*3f30*/  @P1 HADD2.F32 R57, -RZ, R101.H0_H0 ;  /* 0x20000065ff391230 */ /* 0x002fe20000004100 */
[----:B0-----:R-:W-:Y:S01]  /*3f40*/  SHF.L.U32 R65, R98, 0x10, RZ ;  /* 0x0000001062417819 */ /* 0x001fe200000006ff */
[----:B------:R-:W-:-:S03]  /*3f50*/  HFMA2 R98, -RZ, RZ, 0, 0 ;  /* 0x00000000ff627431 */ /* 0x000fc600000001ff */
[----:B------:R-:W-:Y:S01]  /*3f60*/  LOP3.LUT R89, R89, R65, R96, 0xfe, !PT ;  /* 0x0000004159597212 */ /* 0x000fe200078efe60 */
[----:B------:R-:W-:Y:S02]  /*3f70*/  @P0 HADD2.F32 R96, -RZ, R93.H0_H0 ;  /* 0x2000005dff600230 */ /* 0x000fe40000004100 */
[----:B------:R-:W-:Y:S01]  /*3f80*/  HFMA2 R65, -RZ, RZ, 0, 0 ;  /* 0x00000000ff417431 */ /* 0x000fe200000001ff */
[----:B------:R-:W-:Y:S02]  /*3f90*/  MOV R93, RZ ;  /* 0x000000ff005d7202 */ /* 0x000fe40000000f00 */
[----:B---3--:R-:W-:Y:S01]  /*3fa0*/  LOP3.LUT R88, R88, R95, RZ, 0xfc, !PT ;  /* 0x0000005f58587212 */ /* 0x008fe200078efcff */
[----:B------:R-:W-:Y:S01]  /*3fb0*/  @P0 FMUL.FTZ R65, R96, R113 ;  /* 0x0000007160410220 */ /* 0x000fe20000410000 */
[----:B------:R-:W-:Y:S01]  /*3fc0*/  HFMA2 R96, -RZ, RZ, 0, 0 ;  /* 0x00000000ff607431 */ /* 0x000fe200000001ff */
[----:B------:R-:W-:Y:S01]  /*3fd0*/  MOV R95, RZ ;  /* 0x000000ff005f7202 */ /* 0x000fe20000000f00 */
[----:B------:R-:W-:Y:S01]  /*3fe0*/  @P1 FMUL.FTZ R96, R57, R62 ;  /* 0x0000003e39601220 */ /* 0x000fe20000410000 */
[----:B------:R0:W-:Y:S01]  /*3ff0*/  STG.E.64 desc[UR16][R104.64], R88 ;  /* 0x0000005868007986 */ /* 0x0001e2000c101b10 */
[----:B--2---:R-:W-:-:S02]  /*4000*/  @P3 MOV R99, R60 ;  /* 0x0000003c00633202 */ /* 0x004fc40000000f00 */
[--C-:B------:R-:W-:Y:S02]  /*4010*/  @P6 SHF.R.U64 R60, R60, 0x10, R61.reuse ;  /* 0x000000103c3c6819 */ /* 0x100fe4000000123d */
[----:B------:R-:W-:Y:S01]  /*4020*/  @P5 MOV R100, R61 ;  /* 0x0000003d00645202 */ /* 0x000fe20000000f00 */
[----:B------:R-:W-:Y:S01]  /*4030*/  @P3 HADD2.F32 R56, -RZ, R99.H0_H0 ;  /* 0x20000063ff383230 */ /* 0x000fe20000004100 */
[----:B------:R-:W-:Y:S01]  /*4040*/  @P4 SHF.R.U32.HI R61, RZ, 0x10, R61 ;  /* 0x00000010ff3d4819 */ /* 0x000fe2000001163d */
[----:B------:R-:W-:Y:S02]  /*4050*/  @P6 HADD2.F32 R59, -RZ, R60.H0_H0 ;  /* 0x2000003cff3b6230 */ /* 0x000fe40000004100 */
[----:B------:R-:W-:Y:S02]  /*4060*/  @P5 HADD2.F32 R100, -RZ, R100.H0_H0 ;  /* 0x20000064ff645230 */ /* 0x000fe40000004100 */
[----:B------:R-:W-:Y:S01]  /*4070*/  @P3 FMUL.FTZ R95, R56, R91 ;  /* 0x0000005b385f3220 */ /* 0x000fe20000410000 */
[----:B------:R-:W-:-:S02]  /*4080*/  @P4 HADD2.F32 R61, -RZ, R61.H0_H0 ;  /* 0x2000003dff3d4230 */ /* 0x000fc40000004100 */
[----:B------:R-:W-:Y:S01]  /*4090*/  @P6 FMUL.FTZ R86, R59, R92 ;  /* 0x0000005c3b566220 */ /* 0x000fe20000410000 */
[----:B------:R-:W-:Y:S02]  /*40a0*/  @P5 FMUL.FTZ R93, R100, R63 ;  /* 0x0000003f645d5220 */ /* 0x000fe40000410000 */
[----:B0-----:R-:W-:-:S07]  /*40b0*/  @P4 FMUL.FTZ R98, R94, R61 ;  /* 0x0000003d5e624220 */ /* 0x001fce0000410000 */
.L_x_5235:
        /* <DEDUP_REMOVED lines=52> */
.L_x_5232:
        /* <DEDUP_REMOVED lines=19> */
.L_x_5238:
        /* <DEDUP_REMOVED lines=13> */
.L_x_6807:


//--------------------- .text._ZN10layer_norm22ln_bwd_finalize_kernelINS_22Kernel_traits_finalizeILj1536Ef6__halffS2_fjLb1ELj1024ELj4ENS_18Kernel_traits_baseILj1536EfS2_fS2_fjLj1024EEEEELb1ELb0EEEvNS_9BwdParamsE --------------------------
	.section	.text._ZN10layer_norm22ln_bwd_finalize_kernelINS_22Kernel_traits_finalizeILj1536Ef6__halffS2_fjLb1ELj1024ELj4ENS_18Kernel_traits_baseILj1536EfS2_fS2_fjLj1024EEEEELb1ELb0EEEvNS_9BwdParamsE,"ax",@progbits
	.align	128
        .global         _ZN10layer_norm22ln_bwd_finalize_kernelINS_22Kernel_traits_finalizeILj1536Ef6__halffS2_fjLb1ELj1024ELj4ENS_18Kernel_traits_baseILj1536EfS2_fS2_fjLj1024EEEEELb1ELb0EEEvNS_9BwdParamsE
        .type           _ZN10layer_norm22ln_bwd_finalize_kernelINS_22Kernel_traits_finalizeILj1536Ef6__halffS2_fjLb1ELj1024ELj4ENS_18Kernel_traits_baseILj1536EfS2_fS2_fjLj1024EEEEELb1ELb0EEEvNS_9BwdParamsE,@function
        .size           _ZN10layer_norm22ln_bwd_finalize_kernelINS_22Kernel_traits_finalizeILj1536Ef6__halffS2_fjLb1ELj1024ELj4ENS_18Kernel_traits_baseILj1536EfS2_fS2_fjLj1024EEEEELb1ELb0EEEvNS_9BwdParamsE,(.L_x_6808 - _ZN10layer_norm22ln_bwd_finalize_kernelINS_22Kernel_traits_finalizeILj1536Ef6__halffS2_fjLb1ELj1024ELj4ENS_18Kernel_traits_baseILj1536EfS2_fS2_fjLj1024EEEEELb1ELb0EEEvNS_9BwdParamsE)
        .other          _ZN10layer_norm22ln_bwd_finalize_kernelINS_22Kernel_traits_finalizeILj1536Ef6__halffS2_fjLb1ELj1024ELj4ENS_18Kernel_traits_baseILj1536EfS2_fS2_fjLj1024EEEEELb1ELb0EEEvNS_9BwdParamsE,@"STO_CUDA_ENTRY STV_DEFAULT"
_ZN10layer_norm22ln_bwd_finalize_kernelINS_22Kernel_traits_finalizeILj1536Ef6__halffS2_fjLb1ELj1024ELj4ENS_18Kernel_traits_baseILj1536EfS2_fS2_fjLj1024EEEEELb1ELb0EEEvNS_9BwdParamsE:
.text._ZN10layer_norm22ln_bwd_finalize_kernelINS_22Kernel_traits_finalizeILj1536Ef6__halffS2_fjLb1ELj1024ELj4ENS_18Kernel_traits_baseILj1536EfS2_fS2_fjLj1024EEEEELb1ELb0EEEvNS_9BwdParamsE:
        /* <DEDUP_REMOVED lines=60> */
.L_x_5243:
        /* <DEDUP_REMOVED lines=87> */
.L_x_5242:
[----:B------:R-:W-:Y:S05]  /*0930*/  BSYNC.RECONVERGENT B1 ;  /* 0x0000000000017941 */ /* 0x000fea0003800200 */
.L_x_5241:
        /* <DEDUP_REMOVED lines=49> */
.L_x_5245:
[----:B------:R-:W-:Y:S05]  /*0c50*/  BSYNC.RECONVERGENT B1 ;  /* 0x0000000000017941 */ /* 0x000fea0003800200 */
.L_x_5244:
        /* <DEDUP_REMOVED lines=29> */
.L_x_5247:
[----:B------:R-:W-:Y:S05]  /*0e30*/  BSYNC.RECONVERGENT B1 ;  /* 0x0000000000017941 */ /* 0x000fea0003800200 */
.L_x_5246:
        /* <DEDUP_REMOVED lines=14> */
.L_x_5240:
[----:B------:R-:W-:Y:S05]  /*0f20*/  BSYNC.RECONVERGENT B0 ;  /* 0x0000000000007941 */ /* 0x000fea0003800200 */
.L_x_5239:
        /* <DEDUP_REMOVED lines=72> */
.L_x_5248:
        /* <DEDUP_REMOVED lines=13> */
.L_x_6808:


//--------------------- .text._ZN10layer_norm13ln_bwd_kernelINS_13Kernel_traitsIf6__halffS2_fjLj1536ELj1ELj1ELj4ELj8ENS_18Kernel_traits_baseILj1536EfS2_fS2_fjLj128EEEEELb1ELb1ELb1ELb0EEEvNS_9BwdParamsE --------------------------
	.section	.text._ZN10layer_norm13ln_bwd_kernelINS_13Kernel_traitsIf6__halffS2_fjLj1536ELj1ELj1ELj4ELj8ENS_18Kernel_traits_baseILj1536EfS2_fS2_fjLj128EEEEELb1ELb1ELb1ELb0EEEvNS_9BwdParamsE,"ax",@progbits
	.align	128
        .global         _ZN10layer_norm13ln_bwd_kernelINS_13Kernel_traitsIf6__halffS2_fjLj1536ELj1ELj1ELj4ELj8ENS_18Kernel_traits_baseILj1536EfS2_fS2_fjLj128EEEEELb1ELb1ELb1ELb0EEEvNS_9BwdParamsE
        .type           _ZN10layer_norm13ln_bwd_kernelINS_13Kernel_traitsIf6__halffS2_fjLj1536ELj1ELj1ELj4ELj8ENS_18Kernel_traits_baseILj1536EfS2_fS2_fjLj128EEEEELb1ELb1ELb1ELb0EEEvNS_9BwdParamsE,@function
        .size           _ZN10layer_norm13ln_bwd_kernelINS_13Kernel_traitsIf6__halffS2_fjLj1536ELj1ELj1ELj4ELj8ENS_18Kernel_traits_baseILj1536EfS2_fS2_fjLj128EEEEELb1ELb1ELb1ELb0EEEvNS_9BwdParamsE,(.L_x_6809 - _ZN10layer_norm13ln_bwd_kernelINS_13Kernel_traitsIf6__halffS2_fjLj1536ELj1ELj1ELj4ELj8ENS_18Kernel_traits_baseILj1536EfS2_fS2_fjLj128EEEEELb1ELb1ELb1ELb0EEEvNS_9BwdParamsE)
        .other          _ZN10layer_norm13ln_bwd_kernelINS_13Kernel_traitsIf6__halffS2_fjLj1536ELj1ELj1ELj4ELj8ENS_18Kernel_traits_baseILj1536EfS2_fS2_fjLj128EEEEELb1ELb1ELb1ELb0EEEvNS_9BwdParamsE,@"STO_CUDA_ENTRY STV_DEFAULT"
_ZN10layer_norm13ln_bwd_kernelINS_13Kernel_traitsIf6__halffS2_fjLj1536ELj1ELj1ELj4ELj8ENS_18Kernel_traits_baseILj1536EfS2_fS2_fjLj128EEEEELb1ELb1ELb1ELb0EEEvNS_9BwdParamsE:
.text._ZN10layer_norm13ln_bwd_kernelINS_13Kernel_traitsIf6__halffS2_fjLj1536ELj1ELj1ELj4ELj8ENS_18Kernel_traits_baseILj1536EfS2_fS2_fjLj128EEEEELb1ELb1ELb1ELb0EEEvNS_9BwdParamsE:
        /* <DEDUP_REMOVED lines=83> */
.L_x_5359:
        /* <DEDUP_REMOVED lines=25> */
[----:B------:R-:W3:Y:S01]  /*06c0*/  S2R R0, SR_TID.X ;  /* 0x0000000000007919 */ /* 0x000ee20000002100 */
[----:B------:R-:W-:Y:S01]  /*06d0*/  HFMA2 R93, -RZ, RZ, 0, 0 ;  /* 0x00000000ff5d7431 */ /* 0x000fe200000001ff */
[----:B------:R-:W-:Y:S01]  /*06e0*/  BSSY.RECONVERGENT B1, `(.L_x_5252) ;  /* 0x000004e000017945 */ /* 0x000fe20003800200 */
[----:B------:R-:W-:Y:S02]  /*06f0*/  PLOP3.LUT P0, PT, PT, PT, UP3, 0x80, 0x8 ;  /* 0x000000000008781c */ /* 0x000fe40003f0f038 */
[----:B------:R-:W-:Y:S02]  /*0700*/  CS2R R122, SRZ ;  /* 0x00000000007a7805 */ /* 0x000fe4000001ff00 */
[----:B------:R-:W-:-:S02]  /*0710*/  MOV R90, UR5 ;  /* 0x00000005005a7c02 */ /* 0x000fc40008000f00 */
[C---:B------:R-:W-:Y:S01]  /*0720*/  ISETP.GE.U32.AND P2, PT, R2.reuse, 0x100, PT ;  /* 0x000001000200780c */ /* 0x040fe20003f46070 */
[----:B------:R-:W-:Y:S01]  /*0730*/  @UP3 UIADD3 UR4, UPT, UPT, UR8, -0x1, URZ ;  /* 0xffffffff08043890 */ /* 0x000fe2000fffe0ff */
[----:B------:R-:W-:Y:S01]  /*0740*/  ISETP.GE.U32.AND P3, PT, R2, 0x180, PT ;  /* 0x000001800200780c */ /* 0x000fe20003f66070 */
[----:B------:R-:W-:Y:S02]  /*0750*/  IMAD R90, R90, UR7, RZ ;  /* 0x000000075a5a7c24 */ /* 0x000fe4000f8e02ff */
[----:B------:R-:W-:Y:S02]  /*0760*/  @UP3 UIMAD UR5, UR4, UR7, URZ ;  /* 0x00000007040532a4 */ /* 0x000fe4000f8e02ff */
        /* <DEDUP_REMOVED lines=34> */
[----:B------:R-:W-:Y:S02]  /*0990*/  SHF.R.U64 R119, R110, 0x10, R111 ;  /* 0x000000106e777819 */ /* 0x000fe4000000126f */
[----:B------:R-:W-:Y:S01]  /*09a0*/  MOV R116, R111 ;  /* 0x0000006f00747202 */ /* 0x000fe20000000f00 */
[----:B0-----:R-:W-:-:S02]  /*09b0*/  HADD2.F32 R115, -RZ, R117.H0_H0 ;  /* 0x20000075ff737230 */ /* 0x001fc40000004100 */
[C---:B----4-:R-:W-:Y:S01]  /*09c0*/  FADD.FTZ R88, -R92.reuse, R88 ;  /* 0x000000585c587221 */ /* 0x050fe20000010100 */
[----:B------:R-:W-:Y:S01]  /*09d0*/  FADD.FTZ R89, -R92, R89 ;  /* 0x000000595c597221 */ /* 0x000fe20000010100 */
[----:B------:R-:W-:Y:S02]  /*09e0*/  SHF.R.U32.HI R110, RZ, 0x10, R111 ;  /* 0x00000010ff6e7819 */ /* 0x000fe4000001166f */
[----:B------:R-:W-:Y:S01]  /*09f0*/  FMUL.FTZ R117, R88, UR31 ;  /* 0x0000001f58757c20 */ /* 0x000fe20008410000 */
[----:B------:R-:W-:Y:S02]  /*0a00*/  HADD2.F32 R114, -RZ, R119.H0_H0 ;  /* 0x20000077ff727230 */ /* 0x000fe40000004100 */
[C---:B------:R-:W-:Y:S01]  /*0a10*/  FADD.FTZ R90, -R92.reuse, R90 ;  /* 0x0000005a5c5a7221 */ /* 0x040fe20000010100 */
[----:B------:R-:W-:Y:S02]  /*0a20*/  HADD2.F32 R111, -RZ, R116.H0_H0 ;  /* 0x20000074ff6f7230 */ /* 0x000fe40000004100 */
[----:B------:R-:W-:Y:S01]  /*0a30*/  FADD.FTZ R91, -R92, R91 ;  /* 0x0000005b5c5b7221 */ /* 0x000fe20000010100 */
[----:B------:R-:W-:Y:S01]  /*0a40*/  FMUL.FTZ R116, R89, UR31 ;  /* 0x0000001f59747c20 */ /* 0x000fe20008410000 */
[----:B------:R-:W-:Y:S01]  /*0a50*/  FADD.FTZ R40, R40, R115 ;  /* 0x0000007328287221 */ /* 0x000fe20000010000 */
[-C--:B------:R-:W-:Y:S01]  /*0a60*/  FFMA.FTZ R52, R117, R115.reuse, R52 ;  /* 0x0000007375347223 */ /* 0x080fe20000010034 */
[----:B-----5:R-:W-:Y:S01]  /*0a70*/  FMUL.FTZ R115, R76, R115 ;  /* 0x000000734c737220 */ /* 0x020fe20000410000 */
[----:B------:R-:W-:Y:S01]  /*0a80*/  FMUL.FTZ R113, R90, UR31 ;  /* 0x0000001f5a717c20 */ /* 0x000fe20008410000 */
[----:B------:R-:W-:Y:S01]  /*0a90*/  FMUL.FTZ R112, R91, UR31 ;  /* 0x0000001f5b707c20 */ /* 0x000fe20008410000 */
[----:B------:R-:W-:Y:S01]  /*0aa0*/  FADD.FTZ R41, R41, R114 ;  /* 0x0000007229297221 */ /* 0x000fe20000010000 */
[-C--:B------:R-:W-:Y:S01]  /*0ab0*/  FFMA.FTZ R53, R116, R114.reuse, R53 ;  /* 0x0000007274357223 */ /* 0x080fe20000010035 */
[----:B------:R-:W-:Y:S01]  /*0ac0*/  FMUL.FTZ R114, R77, R114 ;  /* 0x000000724d727220 */ /* 0x000fe20000410000 */
[----:B------:R-:W-:Y:S01]  /*0ad0*/  FADD.FTZ R89, RZ, R115 ;  /* 0x00000073ff597221 */ /* 0x000fe20000010000 */
[----:B------:R-:W-:Y:S01]  /*0ae0*/  FFMA.FTZ R91, R117, R115, RZ ;  /* 0x00000073755b7223 */ /* 0x000fe200000100ff */
        /* <DEDUP_REMOVED lines=13> */
.L_x_5253:
[----:B------:R-:W-:Y:S05]  /*0bc0*/  BSYNC.RECONVERGENT B1 ;  /* 0x0000000000017941 */ /* 0x000fea0003800200 */
.L_x_5252:
        /* <DEDUP_REMOVED lines=21> */
[----:B------:R-:W-:-:S02]  /*0d20*/  MOV R100, R11 ;  /* 0x0000000b00647202 */ /* 0x000fc40000000f00 */
[----:B------:R-:W-:Y:S01]  /*0d30*/  SHF.R.U32.HI R11, RZ, 0x10, R11 ;  /* 0x00000010ff0b7819 */ /* 0x000fe2000001160b */
[C---:B----4-:R-:W-:Y:S01]  /*0d40*/  FADD.FTZ R119, -R92.reuse, R89 ;  /* 0x000000595c777221 */ /* 0x050fe20000010100 */
[----:B------:R-:W-:Y:S02]  /*0d50*/  HADD2.F32 R89, -RZ, R96.H0_H0 ;  /* 0x20000060ff597230 */ /* 0x000fe40000004100 */
[C---:B------:R-:W-:Y:S01]  /*0d60*/  FADD.FTZ R101, -R92.reuse, R88 ;  /* 0x000000585c657221 */ /* 0x040fe20000010100 */
[----:B------:R-:W-:Y:S01]  /*0d70*/  FADD.FTZ R120, -R92, R90 ;  /* 0x0000005a5c787221 */ /* 0x000fe20000010100 */
[----:B------:R-:W-:Y:S02]  /*0d80*/  HADD2.F32 R88, -RZ, R10.H0_H0 ;  /* 0x2000000aff587230 */ /* 0x000fe40000004100 */
[----:B------:R-:W-:Y:S01]  /*0d90*/  FMUL.FTZ R10, R119, UR31 ;  /* 0x0000001f770a7c20 */ /* 0x000fe20008410000 */
[----:B------:R-:W-:Y:S02]  /*0da0*/  HADD2.F32 R90, -RZ, R11.H0_H0 ;  /* 0x2000000bff5a7230 */ /* 0x000fe40000004100 */
[----:B------:R-:W-:Y:S01]  /*0db0*/  FMUL.FTZ R11, R101, UR31 ;  /* 0x0000001f650b7c20 */ /* 0x000fe20008410000 */
[----:B0----5:R-:W-:Y:S01]  /*0dc0*/  FMUL.FTZ R98, R68, R89 ;  /* 0x0000005944627220 */ /* 0x021fe20000410000 */
[----:B------:R-:W-:Y:S01]  /*0dd0*/  FADD.FTZ R121, -R92, R91 ;  /* 0x0000005b5c797221 */ /* 0x000fe20000010100 */
        /* <DEDUP_REMOVED lines=22> */
.L_x_5255:
[----:B------:R-:W-:Y:S05]  /*0f40*/  BSYNC.RECONVERGENT B1 ;  /* 0x0000000000017941 */ /* 0x000fea0003800200 */
.L_x_5254:
        /* <DEDUP_REMOVED lines=17> */
[----:B------:R-:W-:Y:S01]  /*1060*/  SHF.R.U32.HI R102, RZ, 0x10, R103 ;  /* 0x00000010ff667819 */ /* 0x000fe20000011667 */
[----:B------:R-:W-:Y:S01]  /*1070*/  HADD2.F32 R93, -RZ, R93.H0_H0 ;  /* 0x2000005dff5d7230 */ /* 0x000fe20000004100 */
[----:B------:R-:W-:Y:S01]  /*1080*/  MOV R95, R103 ;  /* 0x00000067005f7202 */ /* 0x000fe20000000f00 */
[C---:B----4-:R-:W-:Y:S01]  /*1090*/  FADD.FTZ R89, -R92.reuse, R89 ;  /* 0x000000595c597221 */ /* 0x050fe20000010100 */
[C---:B------:R-:W-:Y:S01]  /*10a0*/  FADD.FTZ R103, -R92.reuse, R88 ;  /* 0x000000585c677221 */ /* 0x040fe20000010100 */
[----:B------:R-:W-:Y:S01]  /*10b0*/  FADD.FTZ R94, -R92, R90 ;  /* 0x0000005a5c5e7221 */ /* 0x000fe20000010100 */
[----:B------:R-:W-:-:S02]  /*10c0*/  HADD2.F32 R90, -RZ, R108.H0_H0 ;  /* 0x2000006cff5a7230 */ /* 0x000fc40000004100 */
[----:B------:R-:W-:Y:S02]  /*10d0*/  HADD2.F32 R88, -RZ, R102.H0_H0 ;  /* 0x20000066ff587230 */ /* 0x000fe40000004100 */
[----:B------:R-:W-:Y:S01]  /*10e0*/  FMUL.FTZ R102, R89, UR31 ;  /* 0x0000001f59667c20 */ /* 0x000fe20008410000 */
[----:B0----5:R-:W-:Y:S01]  /*10f0*/  FMUL.FTZ R106, R60, R93 ;  /* 0x0000005d3c6a7220 */ /* 0x021fe20000410000 */
[----:B------:R-:W-:Y:S01]  /*1100*/  FMUL.FTZ R103, R103, UR31 ;  /* 0x0000001f67677c20 */ /* 0x000fe20008410000 */
        /* <DEDUP_REMOVED lines=24> */
.L_x_5251:
        /* <DEDUP_REMOVED lines=36> */
.L_x_5257:
        /* <DEDUP_REMOVED lines=9> */
[----:B------:R-:W5:Y:S01]  /*1560*/  @P1 LDG.E.128 R16, desc[UR10][R94.64] ;  /* 0x0000000a5e101981 */ /* 0x000f62000c1e1d00 */
[C---:B--2---:R-:W-:Y:S01]  /*1570*/  @P2 IMAD.WIDE.U32 R90, R89.reuse, 0x10, R90 ;  /* 0x00000010595a2825 */ /* 0x044fe200078e005a */
[----:B------:R-:W-:-:S05]  /*1580*/  @P2 IADD3 R89, PT, PT, R89, 0x80, RZ ;  /* 0x0000008059592810 */ /* 0x000fca0007ffe0ff */
[----:B------:R-:W2:Y:S01]  /*1590*/  @P2 LDC.64 R120, c[0x0][0x3b0] ;  /* 0x0000ec00ff782b82 */ /* 0x000ea20000000a00 */
[----:B------:R-:W5:Y:S01]  /*15a0*/  @P2 LDG.E.128 R12, desc[UR10][R90.64] ;  /* 0x0000000a5a0c2981 */ /* 0x000f62000c1e1d00 */
[----:B---3--:R-:W-:-:S06]  /*15b0*/  @P3 IMAD.WIDE.U32 R92, R89, 0x10, R92 ;  /* 0x00000010595c3825 */ /* 0x008fcc00078e005c */
[----:B------:R-:W3:Y:S01]  /*15c0*/  @P3 LDC.64 R88, c[0x0][0x3b0] ;  /* 0x0000ec00ff583b82 */ /* 0x000ee20000000a00 */
[----:B------:R-:W5:Y:S01]  /*15d0*/  @P3 LDG.E.128 R80, desc[UR10][R92.64] ;  /* 0x0000000a5c503981 */ /* 0x000f62000c1e1d00 */
[C---:B0-----:R-:W-:Y:S01]  /*15e0*/  @P1 IMAD.WIDE.U32 R122, R119.reuse, 0x4, R122 ;  /* 0x00000004777a1825 */ /* 0x041fe200078e007a */
[----:B------:R-:W-:-:S04]  /*15f0*/  @P1 IADD3 R119, PT, PT, R119, 0x80, RZ ;  /* 0x0000008077771810 */ /* 0x000fc80007ffe0ff */
[----:B------:R0:W5:Y:S01]  /*1600*/  @P1 LDG.E R3, desc[UR10][R122.64] ;  /* 0x0000000a7a031981 */ /* 0x000162000c1e1900 */
[C---:B--2---:R-:W-:Y:S01]  /*1610*/  @P2 IMAD.WIDE.U32 R120, R119.reuse, 0x4, R120 ;  /* 0x0000000477782825 */ /* 0x044fe200078e0078 */
[----:B------:R-:W-:-:S04]  /*1620*/  @P2 IADD3 R119, PT, PT, R119, 0x80, RZ ;  /* 0x0000008077772810 */ /* 0x000fc80007ffe0ff */
[----:B------:R2:W5:Y:S01]  /*1630*/  @P2 LDG.E R4, desc[UR10][R120.64] ;  /* 0x0000000a78042981 */ /* 0x000562000c1e1900 */
[----:B---3--:R-:W-:-:S05]  /*1640*/  @P3 IMAD.WIDE.U32 R88, R119, 0x4, R88 ;  /* 0x0000000477583825 */ /* 0x008fca00078e0058 */
[----:B------:R2:W5:Y:S01]  /*1650*/  @P3 LDG.E R5, desc[UR10][R88.64] ;  /* 0x0000000a58053981 */ /* 0x000562000c1e1900 */
[----:B0-----:R-:W-:-:S07]  /*1660*/  CS2R R122, SRZ ;  /* 0x00000000007a7805 */ /* 0x001fce000001ff00 */
.L_x_5256:
[----:B-1----:R-:W-:Y:S05]  /*1670*/  BSYNC.RECONVERGENT B0 ;  /* 0x0000000000007941 */ /* 0x002fea0003800200 */
.L_x_5250:
        /* <DEDUP_REMOVED lines=31> */
.L_x_5259:
[----:B------:R-:W-:Y:S05]  /*1870*/  BSYNC.RECONVERGENT B0 ;  /* 0x0000000000007941 */ /* 0x000fea0003800200 */
.L_x_5258:
        /* <DEDUP_REMOVED lines=43> */
.L_x_5262:
        /* <DEDUP_REMOVED lines=19> */
[----:B------:R-:W-:Y:S01]  /*1c60*/  F2FP.F16.F32.PACK_AB R6, RZ, R6 ;  /* 0x00000006ff06723e */ /* 0x000fe200000000ff */
        /* <DEDUP_REMOVED lines=10> */
.L_x_5267:
[----:B------:R-:W-:Y:S05]  /*1d10*/  BSYNC.RECONVERGENT B1 ;  /* 0x0000000000017941 */ /* 0x000fea0003800200 */
.L_x_5266:
[----:B------:R-:W-:-:S07]  /*1d20*/  FADD.FTZ R28, R28, R91 ;  /* 0x0000005b1c1c7221 */ /* 0x000fce0000010000 */
.L_x_5265:
        /* <DEDUP_REMOVED lines=24> */
.L_x_5270:
[----:B------:R-:W-:Y:S05]  /*1eb0*/  BSYNC.RECONVERGENT B1 ;  /* 0x0000000000017941 */ /* 0x000fea0003800200 */
.L_x_5269:
[----:B------:R-:W-:-:S07]  /*1ec0*/  FADD.FTZ R29, R29, R90 ;  /* 0x0000005a1d1d7221 */ /* 0x000fce0000010000 */
.L_x_5268:
        /* <DEDUP_REMOVED lines=24> */
.L_x_5273:
[----:B------:R-:W-:Y:S05]  /*2050*/  BSYNC.RECONVERGENT B1 ;  /* 0x0000000000017941 */ /* 0x000fea0003800200 */
.L_x_5272:
[----:B------:R-:W-:-:S07]  /*2060*/  FADD.FTZ R30, R30, R91 ;  /* 0x0000005b1e1e7221 */ /* 0x000fce0000010000 */
.L_x_5271:
        /* <DEDUP_REMOVED lines=24> */
.L_x_5276:
[----:B------:R-:W-:Y:S05]  /*21f0*/  BSYNC.RECONVERGENT B1 ;  /* 0x0000000000017941 */ /* 0x000fea0003800200 */
.L_x_5275:
[----:B------:R-:W-:Y:S01]  /*2200*/  FADD.FTZ R31, R31, R90 ;  /* 0x0000005a1f1f7221 */ /* 0x000fe20000010000 */
[----:B------:R-:W-:Y:S06]  /*2210*/  BRA `(.L_x_5274) ;  /* 0x0000001000287947 */ /* 0x000fec0003800000 */
.L_x_5264:
        /* <DEDUP_REMOVED lines=24> */
.L_x_5279:
[----:B------:R-:W-:Y:S05]  /*23a0*/  BSYNC.RECONVERGENT B1 ;  /* 0x0000000000017941 */ /* 0x000fea0003800200 */
.L_x_5278:
[----:B------:R-:W-:Y:S01]  /*23b0*/  FADD.FTZ R28, R28, R85 ;  /* 0x000000551c1c7221 */ /* 0x000fe20000010000 */
[----:B------:R-:W-:-:S07]  /*23c0*/  PRMT R6, R84, 0x7610, R6 ;  /* 0x0000761054067816 */ /* 0x000fce0000000006 */
.L_x_5277:
        /* <DEDUP_REMOVED lines=24> */
.L_x_5282:
[----:B------:R-:W-:Y:S05]  /*2550*/  BSYNC.RECONVERGENT B1 ;  /* 0x0000000000017941 */ /* 0x000fea0003800200 */
.L_x_5281:
[----:B------:R-:W-:Y:S01]  /*2560*/  FADD.FTZ R29, R29, R84 ;  /* 0x000000541d1d7221 */ /* 0x000fe20000010000 */
[----:B------:R-:W-:-:S07]  /*2570*/  PRMT R7, R85, 0x7610, R7 ;  /* 0x0000761055077816 */ /* 0x000fce0000000007 */
.L_x_5280:
        /* <DEDUP_REMOVED lines=24> */
.L_x_5285:
[----:B------:R-:W-:Y:S05]  /*2700*/  BSYNC.RECONVERGENT B1 ;  /* 0x0000000000017941 */ /* 0x000fea0003800200 */
.L_x_5284:
[----:B------:R-:W-:Y:S01]  /*2710*/  FADD.FTZ R30, R30, R85 ;  /* 0x000000551e1e7221 */ /* 0x000fe20000010000 */
[----:B------:R-:W-:-:S07]  /*2720*/  PRMT R8, R84, 0x7610, R8 ;  /* 0x0000761054087816 */ /* 0x000fce0000000008 */
.L_x_5283:
        /* <DEDUP_REMOVED lines=21> */
[----:B------:R-:W-:-:S03]  /*2880*/  @P0 HADD2.F32 R94, -RZ, R125.H0_H0 ;  /* 0x2000007dff5e0230 */ /* 0x000fc60000004100 */
[----:B------:R-:W-:-:S04]  /*2890*/  @P0 FMUL.FTZ R9, R9, UR20 ;  /* 0x0000001409090c20 */ /* 0x000fc80008410000 */
[----:B------:R-:W-:Y:S01]  /*28a0*/  @P0 FMUL.FTZ R90, R94, R9 ;  /* 0x000000095e5a0220 */ /* 0x000fe20000410000 */
[----:B------:R-:W-:-:S03]  /*28b0*/  FMUL.FTZ R9, R87, UR21 ;  /* 0x0000001557097c20 */ /* 0x000fc60008410000 */
[----:B------:R-:W-:Y:S01]  /*28c0*/  FADD.FTZ R31, R31, R90 ;  /* 0x0000005a1f1f7221 */ /* 0x000fe20000010000 */
[----:B------:R-:W-:-:S04]  /*28d0*/  FMUL.FTZ R94, R9, UR20 ;  /* 0x00000014095e7c20 */ /* 0x000fc80008410000 */
[----:B------:R-:W-:-:S05]  /*28e0*/  FMUL.FTZ R94, R75, R94 ;  /* 0x0000005e4b5e7220 */ /* 0x000fca0000410000 */
[----:B------:R-:W-:-:S04]  /*28f0*/  FSEL R94, R94, RZ, P0 ;  /* 0x000000ff5e5e7208 */ /* 0x000fc80000000000 */
[----:B------:R-:W-:-:S04]  /*2900*/  F2FP.F16.F32.PACK_AB R94, RZ, R94 ;  /* 0x0000005eff5e723e */ /* 0x000fc800000000ff */
[----:B------:R-:W-:Y:S01]  /*2910*/  PRMT R9, R94, 0x7610, R9 ;  /* 0x000076105e097816 */ /* 0x000fe20000000009 */
[----:B------:R-:W-:Y:S06]  /*2920*/  BRA `(.L_x_5274) ;  /* 0x0000000800647947 */ /* 0x000fec0003800000 */
.L_x_5263:
        /* <DEDUP_REMOVED lines=17> */
[----:B------:R-:W-:-:S05]  /*2a40*/  @P0 HADD2.F32 R6, -RZ, R124.H0_H0 ;  /* 0x2000007cff060230 */ /* 0x000fca0000004100 */
[-C--:B------:R-:W-:Y:S01]  /*2a50*/  @P0 FMUL.FTZ R91, R6, R95.reuse ;  /* 0x0000005f065b0220 */ /* 0x080fe20000410000 */
[----:B------:R-:W-:-:S03]  /*2a60*/  FMUL.FTZ R6, R72, R95 ;  /* 0x0000005f48067220 */ /* 0x000fc60000410000 */
[----:B------:R-:W-:Y:S02]  /*2a70*/  FADD.FTZ R28, R28, R91 ;  /* 0x0000005b1c1c7221 */ /* 0x000fe40000010000 */
[----:B------:R-:W-:-:S04]  /*2a80*/  FSEL R6, R6, RZ, P0 ;  /* 0x000000ff06067208 */ /* 0x000fc80000000000 */
[----:B------:R-:W-:-:S07]  /*2a90*/  F2FP.F16.F32.PACK_AB R6, RZ, R6 ;  /* 0x00000006ff06723e */ /* 0x000fce00000000ff */
.L_x_5287:
        /* <DEDUP_REMOVED lines=12> */
[----:B------:R-:W-:-:S05]  /*2b60*/  @P0 HADD2.F32 R7, -RZ, R125.H1_H1 ;  /* 0x3000007dff070230 */ /* 0x000fca0000004100 */
[-C--:B------:R-:W-:Y:S01]  /*2b70*/  @P0 FMUL.FTZ R90, R7, R94.reuse ;  /* 0x0000005e075a0220 */ /* 0x080fe20000410000 */
[----:B------:R-:W-:-:S03]  /*2b80*/  FMUL.FTZ R7, R73, R94 ;  /* 0x0000005e49077220 */ /* 0x000fc60000410000 */
[----:B------:R-:W-:Y:S02]  /*2b90*/  FADD.FTZ R29, R29, R90 ;  /* 0x0000005a1d1d7221 */ /* 0x000fe40000010000 */
[----:B------:R-:W-:-:S04]  /*2ba0*/  FSEL R7, R7, RZ, P0 ;  /* 0x000000ff07077208 */ /* 0x000fc80000000000 */
[----:B------:R-:W-:-:S07]  /*2bb0*/  F2FP.F16.F32.PACK_AB R7, RZ, R7 ;  /* 0x00000007ff07723e */ /* 0x000fce00000000ff */
.L_x_5288:
        /* <DEDUP_REMOVED lines=18> */
.L_x_5289:
[----:B------:R-:W-:Y:S05]  /*2ce0*/  BRA.U !UP3, `(.L_x_5274) ;  /* 0x000000050b747547 */ /* 0x000fea000b800000 */
[----:B------:R-:W-:Y:S02]  /*2cf0*/  PLOP3.LUT P0, PT, PT, PT, UP2, 0x80, 0x8 ;  /* 0x000000000008781c */ /* 0x000fe40003f0f028 */
[----:B------:R-:W-:Y:S02]  /*2d00*/  PLOP3.LUT P4, PT, PT, PT, UP2, 0x80, 0x8 ;  /* 0x000000000008781c */ /* 0x000fe40003f8f028 */
[----:B------:R-:W-:-:S09]  /*2d10*/  PLOP3.LUT P5, PT, PT, PT, UP2, 0x80, 0x8 ;  /* 0x000000000008781c */ /* 0x000fd20003faf028 */
[----:B------:R-:W-:Y:S01]  /*2d20*/  @P0 FFMA.FTZ R9, R112, UR5, R92 ;  /* 0x0000000570090c23 */ /* 0x000fe2000801005c */
[----:B-----5:R-:W-:-:S03]  /*2d30*/  ISETP.GE.U32.AND P0, PT, R3, 0x1000000, PT ;  /* 0x010000000300780c */ /* 0x020fc60003f06070 */
        /* <DEDUP_REMOVED lines=11> */
[----:B------:R-:W-:Y:S01]  /*2df0*/  F2FP.F16.F32.PACK_AB R9, RZ, R9 ;  /* 0x00000009ff09723e */ /* 0x000fe200000000ff */
[----:B------:R-:W-:Y:S06]  /*2e00*/  BRA `(.L_x_5274) ;  /* 0x00000004002c7947 */ /* 0x000fec0003800000 */
.L_x_5286:
[----:B------:R-:W-:Y:S02]  /*2e10*/  PLOP3.LUT P5, PT, PT, PT, UP2, 0x80, 0x8 ;  /* 0x000000000008781c */ /* 0x000fe40003faf028 */
[----:B------:R-:W-:Y:S02]  /*2e20*/  PLOP3.LUT P6, PT, PT, PT, UP2, 0x80, 0x8 ;  /* 0x000000000008781c */ /* 0x000fe40003fcf028 */
[----:B------:R-:W-:Y:S02]  /*2e30*/  PLOP3.LUT P0, PT, PT, PT, UP2, 0x80, 0x8 ;  /* 0x000000000008781c */ /* 0x000fe40003f0f028 */
[----:B------:R-:W-:Y:S02]  /*2e40*/  PLOP3.LUT P4, PT, PT, PT, UP2, 0x80, 0x8 ;  /* 0x000000000008781c */ /* 0x000fe40003f8f028 */
[----:B-----5:R-:W-:Y:S02]  /*2e50*/  MOV R85, R17 ;  /* 0x0000001100557202 */ /* 0x020fe40000000f00 */
[----:B------:R-:W-:-:S03]  /*2e60*/  MOV R86, R18 ;  /* 0x0000001200567202 */ /* 0x000fc60000000f00 */
[----:B------:R-:W-:Y:S01]  /*2e70*/  @P5 FFMA.FTZ R87, R116, UR5, R92 ;  /* 0x0000000574575c23 */ /* 0x000fe2000801005c */
[----:B------:R-:W-:-:S03]  /*2e80*/  PLOP3.LUT P5, PT, PT, PT, UP2, 0x80, 0x8 ;  /* 0x000000000008781c */ /* 0x000fc60003faf028 */
[----:B------:R-:W-:Y:S01]  /*2e90*/  @P6 FADD.FTZ R84, R114, -R87 ;  /* 0x8000005772546221 */ /* 0x000fe20000010000 */
[----:B------:R-:W-:-:S03]  /*2ea0*/  PLOP3.LUT P6, PT, PT, PT, UP2, 0x80, 0x8 ;  /* 0x000000000008781c */ /* 0x000fc60003fcf028 */
[----:B------:R-:W-:Y:S01]  /*2eb0*/  @P0 FFMA.FTZ R85, R84, UR31, R17 ;  /* 0x0000001f54550c23 */ /* 0x000fe20008010011 */
[----:B------:R-:W-:Y:S01]  /*2ec0*/  @P4 FFMA.FTZ R84, R113, UR5, R92 ;  /* 0x0000000571544c23 */ /* 0x000fe2000801005c */
[----:B------:R-:W-:Y:S02]  /*2ed0*/  PLOP3.LUT P4, PT, PT, PT, UP2, 0x80, 0x8 ;  /* 0x000000000008781c */ /* 0x000fe40003f8f028 */
[----:B------:R-:W-:Y:S02]  /*2ee0*/  PLOP3.LUT P0, PT, PT, PT, UP2, 0x80, 0x8 ;  /* 0x000000000008781c */ /* 0x000fe40003f0f028 */
[----:B------:R-:W-:Y:S01]  /*2ef0*/  @P5 FADD.FTZ R87, R111, -R84 ;  /* 0x800000546f575221 */ /* 0x000fe20000010000 */
[----:B------:R-:W-:-:S03]  /*2f00*/  PLOP3.LUT P5, PT, PT, PT, UP2, 0x80, 0x8 ;  /* 0x000000000008781c */ /* 0x000fc60003faf028 */
[----:B------:R-:W-:Y:S01]  /*2f10*/  @P6 FFMA.FTZ R86, R87, UR31, R18 ;  /* 0x0000001f57566c23 */ /* 0x000fe20008010012 */
[----:B------:R-:W-:-:S04]  /*2f20*/  PLOP3.LUT P6, PT, PT, PT, UP2, 0x80, 0x8 ;  /* 0x000000000008781c */ /* 0x000fc80003fcf028 */
[----:B------:R-:W-:Y:S01]  /*2f30*/  @P4 FFMA.FTZ R87, R112, UR5, R92 ;  /* 0x0000000570574c23 */ /* 0x000fe2000801005c */
[----:B------:R-:W-:-:S03]  /*2f40*/  PLOP3.LUT P4, PT, PT, PT, UP2, 0x80, 0x8 ;  /* 0x000000000008781c */ /* 0x000fc60003f8f028 */
[----:B------:R-:W-:Y:S01]  /*2f50*/  @P0 FADD.FTZ R84, R110, -R87 ;  /* 0x800000576e540221 */ /* 0x000fe20000010000 */
[----:B------:R-:W-:Y:S02]  /*2f60*/  PLOP3.LUT P0, PT, PT, PT, UP2, 0x80, 0x8 ;  /* 0x000000000008781c */ /* 0x000fe40003f0f028 */
[----:B------:R-:W-:Y:S02]  /*2f70*/  MOV R87, R19 ;  /* 0x0000001300577202 */ /* 0x000fe40000000f00 */
        /* <DEDUP_REMOVED lines=10> */
[----:B------:R-:W-:-:S05]  /*3020*/  @P0 HADD2.F32 R6, -RZ, R124.H0_H0 ;  /* 0x2000007cff060230 */ /* 0x000fca0000004100 */
[-C--:B------:R-:W-:Y:S01]  /*3030*/  @P0 FMUL.FTZ R91, R6, R95.reuse ;  /* 0x0000005f065b0220 */ /* 0x080fe20000410000 */
[----:B------:R-:W-:-:S03]  /*3040*/  FMUL.FTZ R95, R72, R95 ;  /* 0x0000005f485f7220 */ /* 0x000fc60000410000 */
[----:B------:R-:W-:Y:S02]  /*3050*/  FADD.FTZ R28, R28, R91 ;  /* 0x0000005b1c1c7221 */ /* 0x000fe40000010000 */
[----:B------:R-:W-:-:S04]  /*3060*/  FSEL R95, R95, RZ, P0 ;  /* 0x000000ff5f5f7208 */ /* 0x000fc80000000000 */
[----:B------:R-:W-:-:S04]  /*3070*/  F2FP.F16.F32.PACK_AB R95, RZ, R95 ;  /* 0x0000005fff5f723e */ /* 0x000fc800000000ff */
[----:B------:R-:W-:-:S07]  /*3080*/  PRMT R6, R95, 0x7610, R6 ;  /* 0x000076105f067816 */ /* 0x000fce0000000006 */
.L_x_5290:
[----:B------:R-:W-:Y:S05]  /*3090*/  BRA.U !UP3, `(.L_x_5291) ;  /* 0x000000010b2c7547 */ /* 0x000fea000b800000 */
[----:B------:R-:W-:Y:S01]  /*30a0*/  LOP3.LUT P0, RZ, R3, 0xff00, RZ, 0xc0, !PT ;  /* 0x0000ff0003ff7812 */ /* 0x000fe2000780c0ff */
[----:B------:R-:W-:Y:S01]  /*30b0*/  FMUL.FTZ R7, R85, UR21 ;  /* 0x0000001555077c20 */ /* 0x000fe20008410000 */
[----:B------:R-:W-:-:S03]  /*30c0*/  MOV R90, RZ ;  /* 0x000000ff005a7202 */ /* 0x000fc60000000f00 */
[----:B------:R-:W-:-:S08]  /*30d0*/  FMUL.FTZ R94, R7, UR20 ;  /* 0x00000014075e7c20 */ /* 0x000fd00008410000 */
[----:B------:R-:W-:-:S05]  /*30e0*/  @P0 HADD2.F32 R7, -RZ, R125.H1_H1 ;  /* 0x3000007dff070230 */ /* 0x000fca0000004100 */
[-C--:B------:R-:W-:Y:S01]  /*30f0*/  @P0 FMUL.FTZ R90, R7, R94.reuse ;  /* 0x0000005e075a0220 */ /* 0x080fe20000410000 */
[----:B------:R-:W-:-:S03]  /*3100*/  FMUL.FTZ R94, R73, R94 ;  /* 0x0000005e495e7220 */ /* 0x000fc60000410000 */
[----:B------:R-:W-:Y:S02]  /*3110*/  FADD.FTZ R29, R29, R90 ;  /* 0x0000005a1d1d7221 */ /* 0x000fe40000010000 */
[----:B------:R-:W-:-:S04]  /*3120*/  FSEL R94, R94, RZ, P0 ;  /* 0x000000ff5e5e7208 */ /* 0x000fc80000000000 */
[----:B------:R-:W-:-:S04]  /*3130*/  F2FP.F16.F32.PACK_AB R94, RZ, R94 ;  /* 0x0000005eff5e723e */ /* 0x000fc800000000ff */
[----:B------:R-:W-:-:S07]  /*3140*/  PRMT R7, R94, 0x7610, R7 ;  /* 0x000076105e077816 */ /* 0x000fce0000000007 */
.L_x_5291:
[----:B------:R-:W-:Y:S05]  /*3150*/  BRA.U !UP3, `(.L_x_5292) ;  /* 0x000000010b2c7547 */ /* 0x000fea000b800000 */
[----:B------:R-:W-:Y:S01]  /*3160*/  LOP3.LUT P0, RZ, R3, 0xff0000, RZ, 0xc0, !PT ;  /* 0x00ff000003ff7812 */ /* 0x000fe2000780c0ff */
[----:B------:R-:W-:Y:S01]  /*3170*/  FMUL.FTZ R8, R86, UR21 ;  /* 0x0000001556087c20 */ /* 0x000fe20008410000 */
[----:B------:R-:W-:-:S03]  /*3180*/  HFMA2 R91, -RZ, RZ, 0, 0 ;  /* 0x00000000ff5b7431 */ /* 0x000fc600000001ff */
        /* <DEDUP_REMOVED lines=8> */
.L_x_5292:
[----:B------:R-:W-:Y:S05]  /*3210*/  BRA.U !UP3, `(.L_x_5274) ;  /* 0x000000010b287547 */ /* 0x000fea000b800000 */
[----:B------:R-:W-:Y:S01]  /*3220*/  ISETP.GE.U32.AND P0, PT, R3, 0x1000000, PT ;  /* 0x010000000300780c */ /* 0x000fe20003f06070 */
[----:B------:R-:W-:Y:S01]  /*3230*/  FMUL.FTZ R9, R87, UR21 ;  /* 0x0000001557097c20 */ /* 0x000fe20008410000 */
[----:B------:R-:W-:-:S03]  /*3240*/  MOV R90, RZ ;  /* 0x000000ff005a7202 */ /* 0x000fc60000000f00 */
[----:B------:R-:W-:-:S08]  /*3250*/  FMUL.FTZ R94, R9, UR20 ;  /* 0x00000014095e7c20 */ /* 0x000fd00008410000 */
[----:B------:R-:W-:-:S05]  /*3260*/  @P0 HADD2.F32 R9, -RZ, R125.H0_H0 ;  /* 0x2000007dff090230 */ /* 0x000fca0000004100 */
[-C--:B------:R-:W-:Y:S01]  /*3270*/  @P0 FMUL.FTZ R90, R9, R94.reuse ;  /* 0x0000005e095a0220 */ /* 0x080fe20000410000 */
[----:B------:R-:W-:-:S03]  /*3280*/  FMUL.FTZ R9, R75, R94 ;  /* 0x0000005e4b097220 */ /* 0x000fc60000410000 */
[----:B------:R-:W-:Y:S02]  /*3290*/  FADD.FTZ R31, R31, R90 ;  /* 0x0000005a1f1f7221 */ /* 0x000fe40000010000 */
[----:B------:R-:W-:-:S04]  /*32a0*/  FSEL R9, R9, RZ, P0 ;  /* 0x000000ff09097208 */ /* 0x000fc80000000000 */
[----:B------:R-:W-:-:S07]  /*32b0*/  F2FP.F16.F32.PACK_AB R9, RZ, R9 ;  /* 0x00000009ff09723e */ /* 0x000fce00000000ff */
.L_x_5274:
        /* <DEDUP_REMOVED lines=14> */
.L_x_5293:
[----:B------:R-:W-:Y:S02]  /*33a0*/  IADD3 R118, PT, PT, R118, 0x80, RZ ;  /* 0x0000008076767810 */ /* 0x000fe40007ffe0ff */
[----:B------:R-:W-:-:S07]  /*33b0*/  IADD3 R93, PT, PT, R93, 0x80, RZ ;  /* 0x000000805d5d7810 */ /* 0x000fce0007ffe0ff */
.L_x_5261:
[----:B------:R-:W-:Y:S05]  /*33c0*/  BSYNC.RECONVERGENT B0 ;  /* 0x0000000000007941 */ /* 0x000fea0003800200 */
.L_x_5260:
        /* <DEDUP_REMOVED lines=12> */
.L_x_5296:
        /* <DEDUP_REMOVED lines=45> */
.L_x_5299:
        /* <DEDUP_REMOVED lines=12> */
.L_x_5300:
        /* <DEDUP_REMOVED lines=12> */
.L_x_5301:
        /* <DEDUP_REMOVED lines=10> */
[----:B------:R-:W-:Y:S01]  /*3980*/  F2FP.F16.F32.PACK_AB R9, RZ, R9 ;  /* 0x00000009ff09723e */ /* 0x000fe200000000ff */
[----:B------:R-:W-:Y:S06]  /*3990*/  BRA `(.L_x_5302) ;  /* 0x0000001000a87947 */ /* 0x000fec0003800000 */
.L_x_5298:
        /* <DEDUP_REMOVED lines=18> */
.L_x_5303:
        /* <DEDUP_REMOVED lines=18> */
.L_x_5304:
        /* <DEDUP_REMOVED lines=18> */
.L_x_5305:
        /* <DEDUP_REMOVED lines=19> */
.L_x_5297:
        /* <DEDUP_REMOVED lines=28> */
.L_x_5309:
[----:B------:R-:W-:Y:S05]  /*3ff0*/  BSYNC.RECONVERGENT B1 ;  /* 0x0000000000017941 */ /* 0x000fea0003800200 */
.L_x_5308:
[----:B------:R-:W-:Y:S01]  /*4000*/  FADD.FTZ R24, R24, R85 ;  /* 0x0000005518187221 */ /* 0x000fe20000010000 */
[----:B------:R-:W-:-:S07]  /*4010*/  PRMT R6, R84, 0x7610, R6 ;  /* 0x0000761054067816 */ /* 0x000fce0000000006 */
.L_x_5307:
        /* <DEDUP_REMOVED lines=24> */
.L_x_5312:
[----:B------:R-:W-:Y:S05]  /*41a0*/  BSYNC.RECONVERGENT B1 ;  /* 0x0000000000017941 */ /* 0x000fea0003800200 */
.L_x_5311:
[----:B------:R-:W-:Y:S01]  /*41b0*/  FADD.FTZ R25, R25, R84 ;  /* 0x0000005419197221 */ /* 0x000fe20000010000 */
[----:B------:R-:W-:-:S07]  /*41c0*/  PRMT R7, R85, 0x7610, R7 ;  /* 0x0000761055077816 */ /* 0x000fce0000000007 */
.L_x_5310:
        /* <DEDUP_REMOVED lines=24> */
.L_x_5315:
[----:B------:R-:W-:Y:S05]  /*4350*/  BSYNC.RECONVERGENT B1 ;  /* 0x0000000000017941 */ /* 0x000fea0003800200 */
.L_x_5314:
[----:B------:R-:W-:Y:S01]  /*4360*/  FADD.FTZ R26, R26, R85 ;  /* 0x000000551a1a7221 */ /* 0x000fe20000010000 */
[----:B------:R-:W-:-:S07]  /*4370*/  PRMT R8, R84, 0x7610, R8 ;  /* 0x0000761054087816 */ /* 0x000fce0000000008 */
.L_x_5313:
        /* <DEDUP_REMOVED lines=32> */
.L_x_5306:
        /* <DEDUP_REMOVED lines=22> */
[----:B------:R-:W-:-:S05]  /*46e0*/  HADD2.F32 R89, -RZ, R124.H0_H0 ;  /* 0x2000007cff597230 */ /* 0x000fca0000004100 */
[----:B------:R-:W-:-:S07]  /*46f0*/  FMUL.FTZ R89, R89, R6 ;  /* 0x0000000659597220 */ /* 0x000fce0000410000 */
.L_x_5318:
[----:B------:R-:W-:Y:S05]  /*4700*/  BSYNC.RECONVERGENT B1 ;  /* 0x0000000000017941 */ /* 0x000fea0003800200 */
.L_x_5317:
[----:B------:R-:W-:Y:S01]  /*4710*/  FADD.FTZ R24, R24, R89 ;  /* 0x0000005918187221 */ /* 0x000fe20000010000 */
[----:B------:R-:W-:-:S07]  /*4720*/  PRMT R6, R88, 0x7610, R6 ;  /* 0x0000761058067816 */ /* 0x000fce0000000006 */
.L_x_5316:
        /* <DEDUP_REMOVED lines=22> */
[----:B------:R-:W-:-:S05]  /*4890*/  HADD2.F32 R88, -RZ, R125.H1_H1 ;  /* 0x3000007dff587230 */ /* 0x000fca0000004100 */
[----:B------:R-:W-:-:S07]  /*48a0*/  FMUL.FTZ R88, R88, R7 ;  /* 0x0000000758587220 */ /* 0x000fce0000410000 */
.L_x_5321:
[----:B------:R-:W-:Y:S05]  /*48b0*/  BSYNC.RECONVERGENT B1 ;  /* 0x0000000000017941 */ /* 0x000fea0003800200 */
.L_x_5320:
[----:B------:R-:W-:Y:S01]  /*48c0*/  FADD.FTZ R25, R25, R88 ;  /* 0x0000005819197221 */ /* 0x000fe20000010000 */
[----:B------:R-:W-:-:S07]  /*48d0*/  PRMT R7, R89, 0x7610, R7 ;  /* 0x0000761059077816 */ /* 0x000fce0000000007 */
.L_x_5319:
        /* <DEDUP_REMOVED lines=24> */
.L_x_5324:
[----:B------:R-:W-:Y:S05]  /*4a60*/  BSYNC.RECONVERGENT B1 ;  /* 0x0000000000017941 */ /* 0x000fea0003800200 */
.L_x_5323:
[----:B------:R-:W-:Y:S01]  /*4a70*/  FADD.FTZ R26, R26, R89 ;  /* 0x000000591a1a7221 */ /* 0x000fe20000010000 */
[----:B------:R-:W-:-:S07]  /*4a80*/  PRMT R8, R88, 0x7610, R8 ;  /* 0x0000761058087816 */ /* 0x000fce0000000008 */
.L_x_5322:
        /* <DEDUP_REMOVED lines=24> */
.L_x_5326:
[----:B------:R-:W-:Y:S05]  /*4c10*/  BSYNC.RECONVERGENT B1 ;  /* 0x0000000000017941 */ /* 0x000fea0003800200 */
.L_x_5325:
[----:B------:R-:W-:Y:S01]  /*4c20*/  FADD.FTZ R27, R27, R88 ;  /* 0x000000581b1b7221 */ /* 0x000fe20000010000 */
[----:B------:R-:W-:-:S07]  /*4c30*/  PRMT R9, R89, 0x7610, R9 ;  /* 0x0000761059097816 */ /* 0x000fce0000000009 */
.L_x_5302:
        /* <DEDUP_REMOVED lines=12> */
.L_x_5327:
[----:B------:R-:W-:Y:S02]  /*4d00*/  IADD3 R118, PT, PT, R118, 0x80, RZ ;  /* 0x0000008076767810 */ /* 0x000fe40007ffe0ff */
[----:B------:R-:W-:-:S07]  /*4d10*/  IADD3 R93, PT, PT, R93, 0x80, RZ ;  /* 0x000000805d5d7810 */ /* 0x000fce0007ffe0ff */
.L_x_5295:
[----:B------:R-:W-:Y:S05]  /*4d20*/  BSYNC.RECONVERGENT B0 ;  /* 0x0000000000007941 */ /* 0x000fea0003800200 */
.L_x_5294:
        /* <DEDUP_REMOVED lines=12> */
.L_x_5330:
        /* <DEDUP_REMOVED lines=8> */
[----:B0----5:R-:W-:-:S07]  /*4e70*/  MOV R86, R82 ;  /* 0x0000005200567202 */ /* 0x021fce0000000f00 */
[----:B------:R-:W-:Y:S01]  /*4e80*/  @P4 FFMA.FTZ R85, R103, UR5, R92 ;  /* 0x0000000567554c23 */ /* 0x000fe2000801005c */
[----:B------:R-:W-:-:S03]  /*4e90*/  PLOP3.LUT P4, PT, PT, PT, UP2, 0x80, 0x8 ;  /* 0x000000000008781c */ /* 0x000fc60003f8f028 */
[----:B-1----:R-:W-:Y:S01]  /*4ea0*/  @P6 FADD.FTZ R89, R106, -R85 ;  /* 0x800000556a596221 */ /* 0x002fe20000010000 */
[----:B------:R-:W-:Y:S01]  /*4eb0*/  @P5 FFMA.FTZ R84, R102, UR5, R92 ;  /* 0x0000000566545c23 */ /* 0x000fe2000801005c */
[----:B------:R-:W-:Y:S02]  /*4ec0*/  PLOP3.LUT P6, PT, PT, PT, UP2, 0x80, 0x8 ;  /* 0x000000000008781c */ /* 0x000fe40003fcf028 */
[----:B------:R-:W-:Y:S02]  /*4ed0*/  PLOP3.LUT P5, PT, PT, PT, UP2, 0x80, 0x8 ;  /* 0x000000000008781c */ /* 0x000fe40003faf028 */
[----:B------:R-:W-:-:S04]  /*4ee0*/  MOV R85, R81 ;  /* 0x0000005100557202 */ /* 0x000fc80000000f00 */
        /* <DEDUP_REMOVED lines=29> */
.L_x_5333:
        /* <DEDUP_REMOVED lines=12> */
.L_x_5334:
        /* <DEDUP_REMOVED lines=12> */
.L_x_5335:
        /* <DEDUP_REMOVED lines=12> */
.L_x_5332:
        /* <DEDUP_REMOVED lines=18> */
.L_x_5337:
        /* <DEDUP_REMOVED lines=18> */
.L_x_5338:
        /* <DEDUP_REMOVED lines=18> */
.L_x_5339:
        /* <DEDUP_REMOVED lines=19> */
.L_x_5331:
        /* <DEDUP_REMOVED lines=28> */
.L_x_5343:
[----:B------:R-:W-:Y:S05]  /*5950*/  BSYNC.RECONVERGENT B1 ;  /* 0x0000000000017941 */ /* 0x000fea0003800200 */
.L_x_5342:
[----:B------:R-:W-:Y:S01]  /*5960*/  FADD.FTZ R20, R20, R85 ;  /* 0x0000005514147221 */ /* 0x000fe20000010000 */
[----:B------:R-:W-:-:S07]  /*5970*/  PRMT R6, R84, 0x7610, R6 ;  /* 0x0000761054067816 */ /* 0x000fce0000000006 */
.L_x_5341:
        /* <DEDUP_REMOVED lines=24> */
.L_x_5346:
[----:B------:R-:W-:Y:S05]  /*5b00*/  BSYNC.RECONVERGENT B1 ;  /* 0x0000000000017941 */ /* 0x000fea0003800200 */
.L_x_5345:
[----:B------:R-:W-:Y:S01]  /*5b10*/  FADD.FTZ R21, R21, R84 ;  /* 0x0000005415157221 */ /* 0x000fe20000010000 */
[----:B------:R-:W-:-:S07]  /*5b20*/  PRMT R7, R85, 0x7610, R7 ;  /* 0x0000761055077816 */ /* 0x000fce0000000007 */
.L_x_5344:
        /* <DEDUP_REMOVED lines=24> */
.L_x_5349:
[----:B------:R-:W-:Y:S05]  /*5cb0*/  BSYNC.RECONVERGENT B1 ;  /* 0x0000000000017941 */ /* 0x000fea0003800200 */
.L_x_5348:
[----:B------:R-:W-:Y:S01]  /*5cc0*/  FADD.FTZ R22, R22, R85 ;  /* 0x0000005516167221 */ /* 0x000fe20000010000 */
[----:B------:R-:W-:-:S07]  /*5cd0*/  PRMT R8, R84, 0x7610, R8 ;  /* 0x0000761054087816 */ /* 0x000fce0000000008 */
.L_x_5347:
        /* <DEDUP_REMOVED lines=29> */
.L_x_5340:
        /* <DEDUP_REMOVED lines=24> */
.L_x_5352:
[----:B------:R-:W-:Y:S05]  /*6030*/  BSYNC.RECONVERGENT B1 ;  /* 0x0000000000017941 */ /* 0x000fea0003800200 */
.L_x_5351:
[----:B------:R-:W-:Y:S01]  /*6040*/  FADD.FTZ R20, R20, R89 ;  /* 0x0000005914147221 */ /* 0x000fe20000010000 */
[----:B------:R-:W-:-:S07]  /*6050*/  PRMT R6, R88, 0x7610, R6 ;  /* 0x0000761058067816 */ /* 0x000fce0000000006 */
.L_x_5350:
        /* <DEDUP_REMOVED lines=24> */
.L_x_5355:
[----:B------:R-:W-:Y:S05]  /*61e0*/  BSYNC.RECONVERGENT B1 ;  /* 0x0000000000017941 */ /* 0x000fea0003800200 */
.L_x_5354:
[----:B------:R-:W-:Y:S01]  /*61f0*/  FADD.FTZ R21, R21, R88 ;  /* 0x0000005815157221 */ /* 0x000fe20000010000 */
[----:B------:R-:W-:-:S07]  /*6200*/  PRMT R7, R89, 0x7610, R7 ;  /* 0x0000761059077816 */ /* 0x000fce0000000007 */
.L_x_5353:
        /* <DEDUP_REMOVED lines=24> */
.L_x_5358:
[----:B------:R-:W-:Y:S05]  /*6390*/  BSYNC.RECONVERGENT B1 ;  /* 0x0000000000017941 */ /* 0x000fea0003800200 */
.L_x_5357:
[----:B------:R-:W-:Y:S01]  /*63a0*/  FADD.FTZ R22, R22, R89 ;  /* 0x0000005916167221 */ /* 0x000fe20000010000 */
[----:B------:R-:W-:-:S07]  /*63b0*/  PRMT R8, R88, 0x7610, R8 ;  /* 0x0000761058087816 */ /* 0x000fce0000000008 */
.L_x_5356:
        /* <DEDUP_REMOVED lines=16> */
.L_x_5336:
        /* <DEDUP_REMOVED lines=12> */
.L_x_5329:
[----:B------:R-:W-:Y:S05]  /*6580*/  BSYNC.RECONVERGENT B0 ;  /* 0x0000000000007941 */ /* 0x000fea0003800200 */
.L_x_5328:
[----:B------:R-:W-:Y:S02]  /*6590*/  UIADD3 UR28, UPT, UPT, UR28, UR26, URZ ;  /* 0x0000001a1c1c7290 */ /* 0x000fe4000fffe0ff */
[----:B------:R-:W-:Y:S02]  /*65a0*/  UPLOP3.LUT UP1, UPT, UPT, UPT, UP1, 0x40, 0x4 ;  /* 0x000000000004789c */ /* 0x000fe40003f2e810 */
[----:B------:R-:W-:-:S09]  /*65b0*/  UISETP.GE.AND UP0, UPT, UR28, UR27, UPT ;  /* 0x0000001b1c00728c */ /* 0x000fd2000bf06270 */
[----:B------:R-:W-:Y:S05]  /*65c0*/  BRA.U !UP0, `(.L_x_5359) ;  /* 0xffffff9d08d87547 */ /* 0x000fea000b83ffff */
.L_x_5249:
        /* <DEDUP_REMOVED lines=16> */
.L_x_5361:
[----:B------:R-:W-:Y:S05]  /*66d0*/  BSYNC.RECONVERGENT B0 ;  /* 0x0000000000007941 */ /* 0x000fea0003800200 */
.L_x_5360:
        /* <DEDUP_REMOVED lines=12> */
.L_x_5363:
[----:B------:R-:W-:Y:S05]  /*67a0*/  BSYNC.RECONVERGENT B0 ;  /* 0x0000000000007941 */ /* 0x000fea0003800200 */
.L_x_5362:
        /* <DEDUP_REMOVED lines=11> */
.L_x_5364:
        /* <DEDUP_REMOVED lines=10> */
.L_x_6809:


//--------------------- .text._ZN10layer_norm22ln_bwd_finalize_kernelINS_22Kernel_traits_finalizeILj1536Ef6__halffS2_fjLb1ELj1024ELj4ENS_18Kernel_traits_baseILj1536EfS2_fS2_fjLj1024EEEEELb1ELb1EEEvNS_9BwdParamsE --------------------------
	.section	.text._ZN10layer_norm22ln_bwd_finalize_kernelINS_22Kernel_traits_finalizeILj1536Ef6__halffS2_fjLb1ELj1024ELj4ENS_18Kernel_traits_baseILj1536EfS2_fS2_fjLj1024EEEEELb1ELb1EEEvNS_9BwdParamsE,"ax",@progbits
	.align	128
        .global         _ZN10layer_norm22ln_bwd_finalize_kernelINS_22Kernel_traits_finalizeILj1536Ef6__halffS2_fjLb1ELj1024ELj4ENS_18Kernel_traits_baseILj1536EfS2_fS2_fjLj1024EEEEELb1ELb1EEEvNS_9BwdParamsE
        .type           _ZN10layer_norm22ln_bwd_finalize_kernelINS_22Kernel_traits_finalizeILj1536Ef6__halffS2_fjLb1ELj1024ELj4ENS_18Kernel_traits_baseILj1536EfS2_fS2_fjLj1024EEEEELb1ELb1EEEvNS_9BwdParamsE,@function
        .size           _ZN10layer_norm22ln_bwd_finalize_kernelINS_22Kernel_traits_finalizeILj1536Ef6__halffS2_fjLb1ELj1024ELj4ENS_18Kernel_traits_baseILj1536EfS2_fS2_fjLj1024EEEEELb1ELb1EEEvNS_9BwdParamsE,(.L_x_6810 - _ZN10layer_norm22ln_bwd_finalize_kernelINS_22Kernel_traits_finalizeILj1536Ef6__halffS2_fjLb1ELj1024ELj4ENS_18Kernel_traits_baseILj1536EfS2_fS2_fjLj1024EEEEELb1ELb1EEEvNS_9BwdParamsE)
        .other          _ZN10layer_norm22ln_bwd_finalize_kernelINS_22Kernel_traits_finalizeILj1536Ef6__halffS2_fjLb1ELj1024ELj4ENS_18Kernel_traits_baseILj1536EfS2_fS2_fjLj1024EEEEELb1ELb1EEEvNS_9BwdParamsE,@"STO_CUDA_ENTRY STV_DEFAULT"
_ZN10layer_norm22ln_bwd_finalize_kernelINS_22Kernel_traits_finalizeILj1536Ef6__halffS2_fjLb1ELj1024ELj4ENS_18Kernel_traits_baseILj1536EfS2_fS2_fjLj1024EEEEELb1ELb1EEEvNS_9BwdParamsE:
.text._ZN10layer_norm22ln_bwd_finalize_kernelINS_22Kernel_traits_finalizeILj1536Ef6__halffS2_fjLb1ELj1024ELj4ENS_18Kernel_traits_baseILj1536EfS2_fS2_fjLj1024EEEEELb1ELb1EEEvNS_9BwdParamsE:
        /* <DEDUP_REMOVED lines=60> */
.L_x_5369:
        /* <DEDUP_REMOVED lines=87> */
.L_x_5368:
[----:B------:R-:W-:Y:S05]  /*0930*/  BSYNC.RECONVERGENT B1 ;  /* 0x0000000000017941 */ /* 0x000fea0003800200 */
.L_x_5367:
        /* <DEDUP_REMOVED lines=50> */
.L_x_5371:
[----:B------:R-:W-:Y:S05]  /*0c60*/  BSYNC.RECONVERGENT B1 ;  /* 0x0000000000017941 */ /* 0x000fea0003800200 */
.L_x_5370:
        /* <DEDUP_REMOVED lines=30> */
.L_x_5373:
[----:B------:R-:W-:Y:S05]  /*0e50*/  BSYNC.RECONVERGENT B1 ;  /* 0x0000000000017941 */ /* 0x000fea0003800200 */
.L_x_5372:
        /* <DEDUP_REMOVED lines=15> */
.L_x_5366:
[----:B------:R-:W-:Y:S05]  /*0f50*/  BSYNC.RECONVERGENT B0 ;  /* 0x0000000000007941 */ /* 0x000fea0003800200 */
.L_x_5365:
        /* <DEDUP_REMOVED lines=70> */
.L_x_5374:
        /* <DEDUP_REMOVED lines=12> */
.L_x_6810:


//--------------------- .text._ZN10layer_norm13ln_bwd_kernelINS_13Kernel_traitsIf6__halffS2_fjLj1536ELj1ELj1ELj4ELj8ENS_18Kernel_traits_baseILj1536EfS2_fS2_fjLj128EEEEELb1ELb1ELb1ELb1EEEvNS_9BwdParamsE --------------------------
	.section	.text._ZN10layer_norm13ln_bwd_kernelINS_13Kernel_traitsIf6__halffS2_fjLj1536ELj1ELj1ELj4ELj8ENS_18Kernel_traits_baseILj1536EfS2_fS2_fjLj128EEEEELb1ELb1ELb1ELb1EEEvNS_9BwdParamsE,"ax",@progbits
	.align	128
        .global         _ZN10layer_norm13ln_bwd_kernelINS_13Kernel_traitsIf6__halffS2_fjLj1536ELj1ELj1ELj4ELj8ENS_18Kernel_traits_baseILj1536EfS2_fS2_fjLj128EEEEELb1ELb1ELb1ELb1EEEvNS_9BwdParamsE
        .type           _ZN10layer_norm13ln_bwd_kernelINS_13Kernel_traitsIf6__halffS2_fjLj1536ELj1ELj1ELj4ELj8ENS_18Kernel_traits_baseILj1536EfS2_fS2_fjLj128EEEEELb1ELb1ELb1ELb1EEEvNS_9BwdParamsE,@function
        .size           _ZN10layer_norm13ln_bwd_kernelINS_13Kernel_traitsIf6__halffS2_fjLj1536ELj1ELj1ELj4ELj8ENS_18Kernel_traits_baseILj1536EfS2_fS2_fjLj128EEEEELb1ELb1ELb1ELb1EEEvNS_9BwdParamsE,(.L_x_6811 - _ZN10layer_norm13ln_bwd_kernelINS_13Kernel_traitsIf6__halffS2_fjLj1536ELj1ELj1ELj4ELj8ENS_18Kernel_traits_baseILj1536EfS2_fS2_fjLj128EEEEELb1ELb1ELb1ELb1EEEvNS_9BwdParamsE)
        .other          _ZN10layer_norm13ln_bwd_kernelINS_13Kernel_traitsIf6__halffS2_fjLj1536ELj1ELj1ELj4ELj8ENS_18Kernel_traits_baseILj1536EfS2_fS2_fjLj128EEEEELb1ELb1ELb1ELb1EEEvNS_9BwdParamsE,@"STO_CUDA_ENTRY STV_DEFAULT"
_ZN10layer_norm13ln_bwd_kernelINS_13Kernel_traitsIf6__halffS2_fjLj1536ELj1ELj1ELj4ELj8ENS_18Kernel_traits_baseILj1536EfS2_fS2_fjLj128EEEEELb1ELb1ELb1ELb1EEEvNS_9BwdParamsE:
.text._ZN10layer_norm13ln_bwd_kernelINS_13Kernel_traitsIf6__halffS2_fjLj1536ELj1ELj1ELj4ELj8ENS_18Kernel_traits_baseILj1536EfS2_fS2_fjLj128EEEEELb1ELb1ELb1ELb1EEEvNS_9BwdParamsE:
        /* <DEDUP_REMOVED lines=46> */
.L_x_5474:
[----:B------:R-:W-:Y:S02]  /*02e0*/  UIMAD.WIDE UR10, UR8, 0x4, UR18 ;  /* 0x00000004080a78a5 */ /* 0x000fe4000f8e0212 */
[----:B------:R-:W-:-:S04]  /*02f0*/  UIMAD.WIDE UR30, UR8, 0x4, UR16 ;  /* 0x00000004081e78a5 */ /* 0x000fc8000f8e0210 */
[----:B------:R-:W-:Y:S02]  /*0300*/  MOV R92, UR10 ;  /* 0x0000000a005c7c02 */ /* 0x000fe40008000f00 */
[----:B------:R-:W-:Y:S01]  /*0310*/  MOV R93, UR11 ;  /* 0x0000000b005d7c02 */ /* 0x000fe20008000f00 */
[----:B------:R-:W-:-:S04]  /*0320*/  UIMAD.WIDE UR10, UR8, 0x4, UR14 ;  /* 0x00000004080a78a5 */ /* 0x000fc8000f8e020e */
[----:B------:R-:W3:Y:S01]  /*0330*/  LDG.E R92, desc[UR22][R92.64] ;  /* 0x000000165c5c7981 */ /* 0x000ee2000c1e1900 */
[----:B01----:R-:W-:Y:S02]  /*0340*/  MOV R88, UR30 ;  /* 0x0000001e00587c02 */ /* 0x003fe40008000f00 */
        /* <DEDUP_REMOVED lines=21> */
[----:B------:R-:W-:-:S03]  /*04a0*/  MOV R111, UR10 ;  /* 0x0000000a006f7c02 */ /* 0x000fc60008000f00 */
[----:B------:R-:W-:Y:S02]  /*04b0*/  MOV R10, UR30 ;  /* 0x0000001e000a7c02 */ /* 0x000fe40008000f00 */
[----:B------:R-:W-:Y:S02]  /*04c0*/  MOV R97, UR9 ;  /* 0x0000000900617c02 */ /* 0x000fe40008000f00 */
[----:B------:R-:W-:-:S05]  /*04d0*/  MOV R11, UR31 ;  /* 0x0000001f000b7c02 */ /* 0x000fca0008000f00 */
[----:B------:R-:W3:Y:S01]  /*04e0*/  LDG.E R0, desc[UR22][R10.64] ;  /* 0x000000160a007981 */ /* 0x000ee2000c1e1900 */
        /* <DEDUP_REMOVED lines=10> */
[----:B------:R-:W4:Y:S02]  /*0590*/  LDG.E.128 R4, desc[UR22][R4.64] ;  /* 0x0000001604047981 */ /* 0x000f24000c1e1d00 */
[----:B------:R-:W-:Y:S02]  /*05a0*/  IMAD.WIDE.U32 R96, R97, 0x8, R8 ;  /* 0x0000000861607825 */ /* 0x000fe400078e0008 */
[----:B------:R-:W4:Y:S02]  /*05b0*/  LDG.E.64 R94, desc[UR22][R94.64] ;  /* 0x000000165e5e7981 */ /* 0x000f24000c1e1b00 */
[--C-:B------:R-:W-:Y:S02]  /*05c0*/  IMAD.WIDE.U32 R8, R109, 0x10, R2.reuse ;  /* 0x000000106d087825 */ /* 0x100fe400078e0002 */
[----:B------:R-:W4:Y:S02]  /*05d0*/  LDG.E.64 R96, desc[UR22][R96.64] ;  /* 0x0000001660607981 */ /* 0x000f24000c1e1b00 */
[----:B------:R-:W-:-:S02]  /*05e0*/  IMAD.WIDE.U32 R88, R107, 0x10, R2 ;  /* 0x000000106b587825 */ /* 0x000fc400078e0002 */
[----:B------:R-:W4:Y:S01]  /*05f0*/  LDG.E.128 R8, desc[UR22][R8.64] ;  /* 0x0000001608087981 */ /* 0x000f22000c1e1d00 */
[----:B------:R-:W-:Y:S01]  /*0600*/  UISETP.GE.AND UP3, UPT, UR20, 0x1, UPT ;  /* 0x000000011400788c */ /* 0x000fe2000bf66270 */
[----:B------:R-:W0:Y:S02]  /*0610*/  LDC.64 R2, c[0x0][0x3b0] ;  /* 0x0000ec00ff027b82 */ /* 0x000e240000000a00 */
[----:B------:R-:W4:Y:S08]  /*0620*/  LDG.E.128 R88, desc[UR22][R88.64] ;  /* 0x0000001658587981 */ /* 0x000f30000c1e1d00 */
        /* <DEDUP_REMOVED lines=12> */
[----:B------:R-:W0:Y:S08]  /*06f0*/  @P0 LDC.64 R98, c[0x0][0x438] ;  /* 0x00010e00ff620b82 */ /* 0x000e300000000a00 */
[----:B------:R-:W1:Y:S08]  /*0700*/  @P0 LDC.64 R100, c[0x0][0x438] ;  /* 0x00010e00ff640b82 */ /* 0x000e700000000a00 */
[----:B------:R-:W1:Y:S01]  /*0710*/  @P0 LDC.64 R102, c[0x0][0x438] ;  /* 0x00010e00ff660b82 */ /* 0x000e620000000a00 */
[----:B------:R-:W-:Y:S01]  /*0720*/  IADD3 R117, PT, PT, R105, 0x80, RZ ;  /* 0x0000008069757810 */ /* 0x000fe20007ffe0ff */
[----:B0-----:R-:W-:-:S05]  /*0730*/  @P0 IMAD.WIDE.U32 R98, R111, 0x10, R98 ;  /* 0x000000106f620825 */ /* 0x001fca00078e0062 */
[----:B------:R-:W5:Y:S01]  /*0740*/  @P0 LDG.E.128 R20, desc[UR22][R98.64] ;  /* 0x0000001662140981 */ /* 0x000f62000c1e1d00 */
[----:B-1----:R-:W-:-:S05]  /*0750*/  @P0 IMAD.WIDE.U32 R100, R109, 0x10, R100 ;  /* 0x000000106d640825 */ /* 0x002fca00078e0064 */
[----:B------:R-:W5:Y:S01]  /*0760*/  @P0 LDG.E.128 R16, desc[UR22][R100.64] ;  /* 0x0000001664100981 */ /* 0x000f62000c1e1d00 */
[----:B------:R-:W-:-:S05]  /*0770*/  @P0 IMAD.WIDE.U32 R102, R107, 0x10, R102 ;  /* 0x000000106b660825 */ /* 0x000fca00078e0066 */
[----:B------:R-:W5:Y:S01]  /*0780*/  @P0 LDG.E.128 R12, desc[UR22][R102.64] ;  /* 0x00000016660c0981 */ /* 0x000f62000c1e1d00 */
[----:B------:R-:W-:Y:S02]  /*0790*/  ISETP.NE.AND P0, PT, RZ, UR28, PT ;  /* 0x0000001cff007c0c */ /* 0x000fe4000bf05270 */
[----:B------:R-:W-:Y:S01]  /*07a0*/  IADD3 R123, PT, PT, R105, 0x100, RZ ;  /* 0x00000100697b7810 */ /* 0x000fe20007ffe0ff */
[----:B------:R-:W-:-:S04]  /*07b0*/  IMAD.WIDE.U32 R104, R117, 0x4, R2 ;  /* 0x0000000475687825 */ /* 0x000fc800078e0002 */
[----:B------:R-:W-:Y:S01]  /*07c0*/  IMAD.WIDE.U32 R2, R123, 0x4, R2 ;  /* 0x000000047b027825 */ /* 0x000fe200078e0002 */
[----:B------:R0:W5:Y:S05]  /*07d0*/  LDG.E R117, desc[UR22][R104.64] ;  /* 0x0000001668757981 */ /* 0x00016a000c1e1900 */
[----:B------:R1:W5:Y:S01]  /*07e0*/  LDG.E R2, desc[UR22][R2.64] ;  /* 0x0000001602027981 */ /* 0x000362000c1e1900 */
[----:B---3--:R-:W-:Y:S02]  /*07f0*/  FSEL R108, R0, RZ, !P0 ;  /* 0x000000ff006c7208 */ /* 0x008fe40004000000 */
[----:B--2---:R-:W-:Y:S02]  /*0800*/  MOV R106, R92 ;  /* 0x0000005c006a7202 */ /* 0x004fe40000000f00 */
[----:B0-----:R-:W-:Y:S01]  /*0810*/  SHF.R.U64 R105, R92, 0x10, R93 ;  /* 0x000000105c697819 */ /* 0x001fe2000000125d */
[C---:B----4-:R-:W-:Y:S01]  /*0820*/  FADD.FTZ R107, -R108.reuse, R7 ;  /* 0x000000076c6b7221 */ /* 0x050fe20000010100 */
[----:B------:R-:W-:Y:S01]  /*0830*/  MOV R7, R93 ;  /* 0x0000005d00077202 */ /* 0x000fe20000000f00 */
[----:B------:R-:W-:Y:S01]  /*0840*/  FADD.FTZ R4, -R108, R4 ;  /* 0x000000046c047221 */ /* 0x000fe20000010100 */
[----:B------:R-:W-:Y:S01]  /*0850*/  SHF.R.U32.HI R98, RZ, 0x10, R93 ;  /* 0x00000010ff627819 */ /* 0x000fe2000001165d */
[----:B------:R-:W-:Y:S01]  /*0860*/  HADD2.F32 R99, -RZ, R106.H0_H0 ;  /* 0x2000006aff637230 */ /* 0x000fe20000004100 */
[----:B------:R-:W-:Y:S01]  /*0870*/  MOV R0, R94 ;  /* 0x0000005e00007202 */ /* 0x000fe20000000f00 */
[----:B------:R-:W-:-:S02]  /*0880*/  HADD2.F32 R101, -RZ, R7.H0_H0 ;  /* 0x20000007ff657230 */ /* 0x000fc40000004100 */
        /* <DEDUP_REMOVED lines=8> */
[----:B-1----:R-:W-:Y:S01]  /*0910*/  FMUL.FTZ R3, R4, UR32 ;  /* 0x0000002004037c20 */ /* 0x002fe20008410000 */
[----:B------:R-:W-:Y:S02]  /*0920*/  HADD2.F32 R100, -RZ, R105.H0_H0 ;  /* 0x20000069ff647230 */ /* 0x000fe40000004100 */
[----:B------:R-:W-:Y:S01]  /*0930*/  FMUL.FTZ R7, R8, UR32 ;  /* 0x0000002008077c20 */ /* 0x000fe20008410000 */
[----:B------:R-:W-:Y:S01]  /*0940*/  HADD2.F32 R106, -RZ, R98.H0_H0 ;  /* 0x20000062ff6a7230 */ /* 0x000fe20000004100 */
[--C-:B------:R-:W-:Y:S01]  /*0950*/  SHF.R.U64 R92, R94, 0x10, R95.reuse ;  /* 0x000000105e5c7819 */ /* 0x100fe2000000125f */
[----:B------:R-:W-:Y:S01]  /*0960*/  FMUL.FTZ R8, R9, UR32 ;  /* 0x0000002009087c20 */ /* 0x000fe20008410000 */
[----:B-----5:R-:W-:Y:S01]  /*0970*/  FMUL.FTZ R98, R44, R99 ;  /* 0x000000632c627220 */ /* 0x020fe20000410000 */
[----:B------:R-:W-:Y:S01]  /*0980*/  MOV R93, R95 ;  /* 0x0000005f005d7202 */ /* 0x000fe20000000f00 */
[----:B------:R-:W-:Y:S01]  /*0990*/  FMUL.FTZ R9, R10, UR32 ;  /* 0x000000200a097c20 */ /* 0x000fe20008410000 */
[----:B------:R-:W-:Y:S01]  /*09a0*/  SHF.R.U32.HI R94, RZ, 0x10, R95 ;  /* 0x00000010ff5e7819 */ /* 0x000fe2000001165f */
[----:B------:R-:W-:Y:S01]  /*09b0*/  FMUL.FTZ R10, R11, UR32 ;  /* 0x000000200b0a7c20 */ /* 0x000fe20008410000 */
[----:B------:R-:W-:Y:S01]  /*09c0*/  SHF.R.U64 R102, R96, 0x10, R97 ;  /* 0x0000001060667819 */ /* 0x000fe20000001261 */
[----:B------:R-:W-:Y:S01]  /*09d0*/  HADD2.F32 R105, -RZ, R0.H0_H0 ;  /* 0x20000000ff697230 */ /* 0x000fe20000004100 */
[----:B------:R-:W-:Y:S01]  /*09e0*/  MOV R95, R96 ;  /* 0x00000060005f7202 */ /* 0x000fe20000000f00 */
[----:B------:R-:W-:Y:S01]  /*09f0*/  FADD.FTZ R6, -R108, R6 ;  /* 0x000000066c067221 */ /* 0x000fe20000010100 */
[----:B------:R-:W-:Y:S01]  /*0a00*/  FMUL.FTZ R4, R5, UR32 ;  /* 0x0000002005047c20 */ /* 0x000fe20008410000 */
[----:B------:R-:W-:Y:S01]  /*0a10*/  FMUL.FTZ R11, R88, UR32 ;  /* 0x00000020580b7c20 */ /* 0x000fe20008410000 */
[----:B------:R-:W-:Y:S01]  /*0a20*/  FMUL.FTZ R96, R89, UR32 ;  /* 0x0000002059607c20 */ /* 0x000fe20008410000 */
[----:B------:R-:W-:Y:S01]  /*0a30*/  FFMA.FTZ R48, R3, R99, R48 ;  /* 0x0000006303307223 */ /* 0x000fe20000010030 */
[----:B------:R-:W-:Y:S01]  /*0a40*/  FADD.FTZ R60, R60, R99 ;  /* 0x000000633c3c7221 */ /* 0x000fe20000010000 */
[----:B------:R-:W-:Y:S01]  /*0a50*/  FADD.FTZ R90, -R108, R90 ;  /* 0x0000005a6c5a7221 */ /* 0x000fe20000010100 */
[----:B------:R-:W-:Y:S01]  /*0a60*/  FMUL.FTZ R99, R45, R100 ;  /* 0x000000642d637220 */ /* 0x000fe20000410000 */
[----:B------:R-:W-:-:S02]  /*0a70*/  HADD2.F32 R89, -RZ, R103.H0_H0 ;  /* 0x20000067ff597230 */ /* 0x000fc40000004100 */
[----:B------:R-:W-:Y:S01]  /*0a80*/  FADD.FTZ R88, RZ, R98 ;  /* 0x00000062ff587221 */ /* 0x000fe20000010000 */
[----:B------:R-:W-:Y:S01]  /*0a90*/  FFMA.FTZ R103, R3, R98, RZ ;  /* 0x0000006203677223 */ /* 0x000fe200000100ff */
[----:B------:R-:W-:Y:S01]  /*0aa0*/  HADD2.F32 R0, -RZ, R102.H0_H0 ;  /* 0x20000066ff007230 */ /* 0x000fe20000004100 */
[----:B------:R-:W-:Y:S01]  /*0ab0*/  SHF.R.U32.HI R104, RZ, 0x10, R97 ;  /* 0x00000010ff687819 */ /* 0x000fe20000011661 */
[----:B------:R-:W-:Y:S01]  /*0ac0*/  FMUL.FTZ R5, R6, UR32 ;  /* 0x0000002006057c20 */ /* 0x000fe20008410000 */
[----:B------:R-:W-:Y:S01]  /*0ad0*/  FFMA.FTZ R49, R4, R100, R49 ;  /* 0x0000006404317223 */ /* 0x000fe20000010031 */
[----:B------:R-:W-:Y:S01]  /*0ae0*/  FADD.FTZ R61, R61, R100 ;  /* 0x000000643d3d7221 */ /* 0x000fe20000010000 */
[----:B------:R-:W-:Y:S01]  /*0af0*/  FADD.FTZ R64, R64, R105 ;  /* 0x0000006940407221 */ /* 0x000fe20000010000 */
[-C--:B------:R-:W-:Y:S01]  /*0b00*/  FFMA.FTZ R52, R7, R105.reuse, R52 ;  /* 0x0000006907347223 */ /* 0x080fe20000010034 */
[----:B------:R-:W-:Y:S01]  /*0b10*/  FMUL.FTZ R102, R40, R105 ;  /* 0x0000006928667220 */ /* 0x000fe20000410000 */
[----:B------:R-:W-:Y:S01]  /*0b20*/  FMUL.FTZ R97, R90, UR32 ;  /* 0x000000205a617c20 */ /* 0x000fe20008410000 */
[----:B------:R-:W-:Y:S01]  /*0b30*/  FMUL.FTZ R100, R46, R101 ;  /* 0x000000652e647220 */ /* 0x000fe20000410000 */
[----:B------:R-:W-:Y:S01]  /*0b40*/  FADD.FTZ R105, R99, R88 ;  /* 0x0000005863697221 */ /* 0x000fe20000010000 */
[----:B------:R-:W-:Y:S01]  /*0b50*/  FFMA.FTZ R90, R4, R99, R103 ;  /* 0x00000063045a7223 */ /* 0x000fe20000010067 */
[----:B------:R-:W-:Y:S01]  /*0b60*/  FMUL.FTZ R6, R107, UR32 ;  /* 0x000000206b067c20 */ /* 0x000fe20008410000 */
[----:B------:R-:W-:-:S02]  /*0b70*/  HADD2.F32 R93, -RZ, R93.H0_H0 ;  /* 0x2000005dff5d7230 */ /* 0x000fc40000004100 */
[----:B------:R-:W-:Y:S01]  /*0b80*/  FFMA.FTZ R50, R5, R101, R50 ;  /* 0x0000006505327223 */ /* 0x000fe20000010032 */
[----:B------:R-:W-:Y:S01]  /*0b90*/  FADD.FTZ R62, R62, R101 ;  /* 0x000000653e3e7221 */ /* 0x000fe20000010000 */
        /* <DEDUP_REMOVED lines=14> */
[----:B------:R-:W-:Y:S02]  /*0c80*/  HADD2.F32 R94, -RZ, R94.H0_H0 ;  /* 0x2000005eff5e7230 */ /* 0x000fe40000004100 */
[----:B------:R-:W-:Y:S02]  /*0c90*/  HADD2.F32 R95, -RZ, R95.H0_H0 ;  /* 0x2000005fff5f7230 */ /* 0x000fe40000004100 */
[----:B------:R-:W-:Y:S01]  /*0ca0*/  FADD.FTZ R93, R103, R88 ;  /* 0x00000058675d7221 */ /* 0x000fe20000010000 */
[----:B------:R-:W-:Y:S01]  /*0cb0*/  FFMA.FTZ R90, R8, R103, R105 ;  /* 0x00000067085a7223 */ /* 0x000fe20000010069 */
[----:B------:R-:W-:Y:S01]  /*0cc0*/  FADD.FTZ R91, -R108, R91 ;  /* 0x0000005b6c5b7221 */ /* 0x000fe20000010100 */
        /* <DEDUP_REMOVED lines=32> */
.L_x_5376:
        /* <DEDUP_REMOVED lines=13> */
.L_x_5378:
        /* <DEDUP_REMOVED lines=29> */
[----:B------:R-:W-:Y:S02]  /*1170*/  IMAD.WIDE.U32 R12, R15, 0x10, R12 ;  /* 0x000000100f0c7825 */ /* 0x000fe400078e000c */
[----:B------:R1:W5:Y:S02]  /*1180*/  LDG.E R118, desc[UR22][R118.64] ;  /* 0x0000001676767981 */ /* 0x000364000c1e1900 */
[----:B------:R-:W-:Y:S02]  /*1190*/  IMAD.WIDE.U32 R88, R19, 0x4, R88 ;  /* 0x0000000413587825 */ /* 0x000fe400078e0058 */
[----:B------:R-:W5:Y:S04]  /*11a0*/  LDG.E.128 R16, desc[UR22][R16.64] ;  /* 0x0000001610107981 */ /* 0x000f68000c1e1d00 */
[----:B------:R1:W5:Y:S04]  /*11b0*/  LDG.E R2, desc[UR22][R88.64] ;  /* 0x0000001658027981 */ /* 0x000368000c1e1900 */
[----:B------:R-:W5:Y:S02]  /*11c0*/  LDG.E.128 R12, desc[UR22][R12.64] ;  /* 0x000000160c0c7981 */ /* 0x000f64000c1e1d00 */
.L_x_5377:
[----:B01----:R-:W0:Y:S01]  /*11d0*/  SHFL.DOWN PT, R89, R92, 0x10, 0x1f ;  /* 0x0a001f005c597f89 */ /* 0x003e2200000e0000 */
        /* <DEDUP_REMOVED lines=31> */
.L_x_5380:
[----:B------:R-:W-:Y:S05]  /*13d0*/  BSYNC.RECONVERGENT B0 ;  /* 0x0000000000007941 */ /* 0x000fea0003800200 */
.L_x_5379:
        /* <DEDUP_REMOVED lines=43> */
[----:B------:R-:W-:-:S04]  /*1690*/  @P1 SHF.R.U64 R104, R104, 0x10, R105 ;  /* 0x0000001068681819 */ /* 0x000fc80000001269 */
[----:B------:R-:W-:-:S04]  /*16a0*/  @P1 PRMT R121, R104, 0x7610, R121 ;  /* 0x0000761068791816 */ /* 0x000fc80000000079 */
[--C-:B------:R-:W-:Y:S02]  /*16b0*/  @P1 PRMT R121, R121, 0x5410, R105.reuse ;  /* 0x0000541079791816 */ /* 0x100fe40000000069 */
[----:B------:R-:W-:-:S04]  /*16c0*/  @P1 SHF.R.U32.HI R105, RZ, 0x10, R105 ;  /* 0x00000010ff691819 */ /* 0x000fc80000011669 */
        /* <DEDUP_REMOVED lines=29> */
.L_x_5385:
[----:B------:R-:W-:Y:S05]  /*18a0*/  BSYNC.RECONVERGENT B0 ;  /* 0x0000000000007941 */ /* 0x000fea0003800200 */
.L_x_5384:
[----:B------:R-:W-:-:S07]  /*18b0*/  FADD.FTZ R80, R80, R89 ;  /* 0x0000005950507221 */ /* 0x000fce0000010000 */
.L_x_5383:
        /* <DEDUP_REMOVED lines=12> */
[----:B------:R-:W-:Y:S01]  /*1980*/  F2FP.F16.F32.PACK_AB R114, RZ, R88 ;  /* 0x00000058ff72723e */ /* 0x000fe200000000ff */
        /* <DEDUP_REMOVED lines=11> */
.L_x_5388:
[----:B------:R-:W-:Y:S05]  /*1a40*/  BSYNC.RECONVERGENT B0 ;  /* 0x0000000000007941 */ /* 0x000fea0003800200 */
.L_x_5387:
[----:B------:R-:W-:-:S07]  /*1a50*/  FADD.FTZ R81, R81, R88 ;  /* 0x0000005851517221 */ /* 0x000fce0000010000 */
.L_x_5386:
        /* <DEDUP_REMOVED lines=24> */
.L_x_5391:
[----:B------:R-:W-:Y:S05]  /*1be0*/  BSYNC.RECONVERGENT B0 ;  /* 0x0000000000007941 */ /* 0x000fea0003800200 */
.L_x_5390:
[----:B------:R-:W-:-:S07]  /*1bf0*/  FADD.FTZ R82, R82, R89 ;  /* 0x0000005952527221 */ /* 0x000fce0000010000 */
.L_x_5389:
        /* <DEDUP_REMOVED lines=24> */
.L_x_5394:
[----:B------:R-:W-:Y:S05]  /*1d80*/  BSYNC.RECONVERGENT B0 ;  /* 0x0000000000007941 */ /* 0x000fea0003800200 */
.L_x_5393:
[----:B------:R-:W-:Y:S01]  /*1d90*/  FADD.FTZ R83, R83, R88 ;  /* 0x0000005853537221 */ /* 0x000fe20000010000 */
[----:B------:R-:W-:Y:S06]  /*1da0*/  BRA `(.L_x_5392) ;  /* 0x0000000c00d47947 */ /* 0x000fec0003800000 */
.L_x_5382:
        /* <DEDUP_REMOVED lines=24> */
.L_x_5397:
[----:B------:R-:W-:Y:S05]  /*1f30*/  BSYNC.RECONVERGENT B0 ;  /* 0x0000000000007941 */ /* 0x000fea0003800200 */
.L_x_5396:
[----:B------:R-:W-:-:S07]  /*1f40*/  FADD.FTZ R80, R80, R85 ;  /* 0x0000005550507221 */ /* 0x000fce0000010000 */
.L_x_5395:
        /* <DEDUP_REMOVED lines=24> */
.L_x_5400:
[----:B------:R-:W-:Y:S05]  /*20d0*/  BSYNC.RECONVERGENT B0 ;  /* 0x0000000000007941 */ /* 0x000fea0003800200 */
.L_x_5399:
[----:B------:R-:W-:-:S07]  /*20e0*/  FADD.FTZ R81, R81, R84 ;  /* 0x0000005451517221 */ /* 0x000fce0000010000 */
.L_x_5398:
        /* <DEDUP_REMOVED lines=24> */
.L_x_5403:
[----:B------:R-:W-:Y:S05]  /*2270*/  BSYNC.RECONVERGENT B0 ;  /* 0x0000000000007941 */ /* 0x000fea0003800200 */
.L_x_5402:
[----:B------:R-:W-:-:S07]  /*2280*/  FADD.FTZ R82, R82, R85 ;  /* 0x0000005552527221 */ /* 0x000fce0000010000 */
.L_x_5401:
        /* <DEDUP_REMOVED lines=30> */
.L_x_5381:
        /* <DEDUP_REMOVED lines=18> */
[----:B------:R-:W-:-:S04]  /*2590*/  F2FP.F16.F32.PACK_AB R88, RZ, R88 ;  /* 0x00000058ff58723e */ /* 0x000fc800000000ff */
[----:B------:R-:W-:-:S07]  /*25a0*/  PRMT R113, R88, 0x7610, R113 ;  /* 0x0000761058717816 */ /* 0x000fce0000000071 */
.L_x_5405:
[----:B------:R-:W-:Y:S05]  /*25b0*/  BRA.U !UP3, `(.L_x_5406) ;  /* 0x000000010b407547 */ /* 0x000fea000b800000 */
[----:B------:R-:W-:Y:S02]  /*25c0*/  PLOP3.LUT P1, PT, PT, PT, UP2, 0x80, 0x8 ;  /* 0x000000000008781c */ /* 0x000fe40003f2f028 */
[----:B-----5:R-:W-:Y:S02]  /*25d0*/  LOP3.LUT P0, RZ, R118, 0xff00, RZ, 0xc0, !PT ;  /* 0x0000ff0076ff7812 */ /* 0x020fe4000780c0ff */
[----:B------:R-:W-:-:S09]  /*25e0*/  MOV R88, R21 ;  /* 0x0000001500587202 */ /* 0x000fd20000000f00 */
[----:B------:R-:W-:Y:S02]  /*25f0*/  @P1 FFMA.FTZ R90, R4, UR11, R94 ;  /* 0x0000000b045a1c23 */ /* 0x000fe4000801005e */
[----:B------:R-:W-:Y:S02]  /*2600*/  @P0 HADD2.F32 R89, -RZ, R121.H0_H0 ;  /* 0x20000079ff590230 */ /* 0x000fe40000004100 */
        /* <DEDUP_REMOVED lines=9> */
[----:B------:R-:W-:-:S04]  /*26a0*/  F2FP.F16.F32.PACK_AB R89, RZ, R89 ;  /* 0x00000059ff59723e */ /* 0x000fc800000000ff */
[----:B------:R-:W-:-:S07]  /*26b0*/  PRMT R114, R89, 0x7610, R114 ;  /* 0x0000761059727816 */ /* 0x000fce0000000072 */
.L_x_5406:
        /* <DEDUP_REMOVED lines=15> */
[----:B------:R-:W-:-:S04]  /*27b0*/  F2FP.F16.F32.PACK_AB R88, RZ, R88 ;  /* 0x00000058ff58723e */ /* 0x000fc800000000ff */
[----:B------:R-:W-:-:S07]  /*27c0*/  PRMT R115, R88, 0x7610, R115 ;  /* 0x0000761058737816 */ /* 0x000fce0000000073 */
.L_x_5407:
[----:B------:R-:W-:Y:S05]  /*27d0*/  BRA.U !UP3, `(.L_x_5392) ;  /* 0x000000050b487547 */ /* 0x000fea000b800000 */
[----:B------:R-:W-:Y:S02]  /*27e0*/  PLOP3.LUT P1, PT, PT, PT, UP2, 0x80, 0x8 ;  /* 0x000000000008781c */ /* 0x000fe40003f2f028 */
[----:B-----5:R-:W-:Y:S02]  /*27f0*/  MOV R88, R23 ;  /* 0x0000001700587202 */ /* 0x020fe40000000f00 */
[----:B------:R-:W-:-:S09]  /*2800*/  ISETP.GE.U32.AND P0, PT, R118, 0x1000000, PT ;  /* 0x010000007600780c */ /* 0x000fd20003f06070 */
[----:B------:R-:W-:-:S04]  /*2810*/  @P1 FFMA.FTZ R90, R6, UR11, R94 ;  /* 0x0000000b065a1c23 */ /* 0x000fc8000801005e */
[----:B------:R-:W-:Y:S01]  /*2820*/  @P1 FADD.FTZ R90, R101, -R90 ;  /* 0x8000005a655a1221 */ /* 0x000fe20000010000 */
[----:B------:R-:W-:-:S03]  /*2830*/  @P0 HADD2.F32 R91, -RZ, R120.H1_H1 ;  /* 0x30000078ff5b0230 */ /* 0x000fc60000004100 */
[----:B------:R-:W-:-:S04]  /*2840*/  @P1 FFMA.FTZ R88, R90, UR32, R23 ;  /* 0x000000205a581c23 */ /* 0x000fc80008010017 */
[----:B------:R-:W-:-:S04]  /*2850*/  FMUL.FTZ R88, R88, UR25 ;  /* 0x0000001958587c20 */ /* 0x000fc80008410000 */
[----:B------:R-:W-:Y:S01]  /*2860*/  FMUL.FTZ R90, R88, UR24 ;  /* 0x00000018585a7c20 */ /* 0x000fe20008410000 */
[----:B------:R-:W-:-:S03]  /*2870*/  HFMA2 R88, -RZ, RZ, 0, 0 ;  /* 0x00000000ff587431 */ /* 0x000fc600000001ff */
[-C--:B------:R-:W-:Y:S01]  /*2880*/  FMUL.FTZ R89, R27, R90.reuse ;  /* 0x0000005a1b597220 */ /* 0x080fe20000410000 */
[----:B------:R-:W-:-:S04]  /*2890*/  @P0 FMUL.FTZ R88, R91, R90 ;  /* 0x0000005a5b580220 */ /* 0x000fc80000410000 */
[----:B------:R-:W-:Y:S01]  /*28a0*/  FSEL R89, R89, RZ, P0 ;  /* 0x000000ff59597208 */ /* 0x000fe20000000000 */
[----:B------:R-:W-:-:S03]  /*28b0*/  FADD.FTZ R83, R83, R88 ;  /* 0x0000005853537221 */ /* 0x000fc60000010000 */
[----:B------:R-:W-:-:S04]  /*28c0*/  F2FP.F16.F32.PACK_AB R89, RZ, R89 ;  /* 0x00000059ff59723e */ /* 0x000fc800000000ff */
[----:B------:R-:W-:Y:S01]  /*28d0*/  PRMT R116, R89, 0x7610, R116 ;  /* 0x0000761059747816 */ /* 0x000fe20000000074 */
[----:B------:R-:W-:Y:S06]  /*28e0*/  BRA `(.L_x_5392) ;  /* 0x0000000400047947 */ /* 0x000fec0003800000 */
.L_x_5404:
[----:B------:R-:W-:Y:S02]  /*28f0*/  PLOP3.LUT P0, PT, PT, PT, UP2, 0x80, 0x8 ;  /* 0x000000000008781c */ /* 0x000fe40003f0f028 */
[----:B-----5:R-:W-:Y:S02]  /*2900*/  MOV R85, R21 ;  /* 0x0000001500557202 */ /* 0x020fe40000000f00 */
[----:B------:R-:W-:-:S09]  /*2910*/  MOV R86, R22 ;  /* 0x0000001600567202 */ /* 0x000fd20000000f00 */
[--C-:B------:R-:W-:Y:S01]  /*2920*/  @P0 FFMA.FTZ R84, R4, UR11, R94.reuse ;  /* 0x0000000b04540c23 */ /* 0x100fe2000801005e */
[----:B------:R-:W-:-:S03]  /*2930*/  @P0 FFMA.FTZ R87, R5, UR11, R94 ;  /* 0x0000000b05570c23 */ /* 0x000fc6000801005e */
        /* <DEDUP_REMOVED lines=24> */
.L_x_5408:
[----:B------:R-:W-:Y:S05]  /*2ac0*/  BRA.U !UP3, `(.L_x_5409) ;  /* 0x000000010b2c7547 */ /* 0x000fea000b800000 */
[----:B------:R-:W-:Y:S01]  /*2ad0*/  LOP3.LUT P0, RZ, R118, 0xff00, RZ, 0xc0, !PT ;  /* 0x0000ff0076ff7812 */ /* 0x000fe2000780c0ff */
[----:B------:R-:W-:-:S04]  /*2ae0*/  FMUL.FTZ R88, R85, UR25 ;  /* 0x0000001955587c20 */ /* 0x000fc80008410000 */
[----:B------:R-:W-:Y:S01]  /*2af0*/  FMUL.FTZ R90, R88, UR24 ;  /* 0x00000018585a7c20 */ /* 0x000fe20008410000 */
[----:B------:R-:W-:-:S07]  /*2b00*/  MOV R88, RZ ;  /* 0x000000ff00587202 */ /* 0x000fce0000000f00 */
[----:B------:R-:W-:-:S05]  /*2b10*/  @P0 HADD2.F32 R89, -RZ, R121.H0_H0 ;  /* 0x20000079ff590230 */ /* 0x000fca0000004100 */
[-C--:B------:R-:W-:Y:S01]  /*2b20*/  @P0 FMUL.FTZ R88, R89, R90.reuse ;  /* 0x0000005a59580220 */ /* 0x080fe20000410000 */
[----:B------:R-:W-:-:S03]  /*2b30*/  FMUL.FTZ R90, R25, R90 ;  /* 0x0000005a195a7220 */ /* 0x000fc60000410000 */
[----:B------:R-:W-:Y:S02]  /*2b40*/  FADD.FTZ R81, R81, R88 ;  /* 0x0000005851517221 */ /* 0x000fe40000010000 */
[----:B------:R-:W-:-:S04]  /*2b50*/  FSEL R90, R90, RZ, P0 ;  /* 0x000000ff5a5a7208 */ /* 0x000fc80000000000 */
[----:B------:R-:W-:-:S04]  /*2b60*/  F2FP.F16.F32.PACK_AB R90, RZ, R90 ;  /* 0x0000005aff5a723e */ /* 0x000fc800000000ff */
[----:B------:R-:W-:-:S07]  /*2b70*/  PRMT R114, R90, 0x7610, R114 ;  /* 0x000076105a727816 */ /* 0x000fce0000000072 */
.L_x_5409:
        /* <DEDUP_REMOVED lines=12> */
.L_x_5410:
[----:B------:R-:W-:Y:S05]  /*2c40*/  BRA.U !UP3, `(.L_x_5392) ;  /* 0x000000010b2c7547 */ /* 0x000fea000b800000 */
        /* <DEDUP_REMOVED lines=11> */
.L_x_5392:
        /* <DEDUP_REMOVED lines=16> */
.L_x_5411:
[----:B------:R-:W-:Y:S05]  /*2e00*/  BRA.U !UP3, `(.L_x_5412) ;  /* 0x000000010b247547 */ /* 0x000fea000b800000 */
[----:B01----:R-:W0:Y:S01]  /*2e10*/  LDC.64 R88, c[0x0][0x390] ;  /* 0x0000e400ff587b82 */ /* 0x003e220000000a00 */
[----:B------:R-:W-:-:S05]  /*2e20*/  IADD3 R91, PT, PT, R119, 0x80, RZ ;  /* 0x00000080775b7810 */ /* 0x000fca0007ffe0ff */
[----:B0-----:R-:W-:-:S06]  /*2e30*/  IMAD.WIDE.U32 R88, R91, 0x8, R88 ;  /* 0x000000085b587825 */ /* 0x001fcc00078e0058 */
[----:B------:R-:W2:Y:S02]  /*2e40*/  LDG.E.64 R88, desc[UR22][R88.64] ;  /* 0x0000001658587981 */ /* 0x000ea4000c1e1b00 */
[C---:B--2---:R-:W-:Y:S02]  /*2e50*/  PRMT R120, R88.reuse, 0x7610, R120 ;  /* 0x0000761058787816 */ /* 0x044fe40000000078 */
[--C-:B------:R-:W-:Y:S02]  /*2e60*/  SHF.R.U64 R121, R88, 0x10, R89.reuse ;  /* 0x0000001058797819 */ /* 0x100fe40000001259 */
[--C-:B------:R-:W-:Y:S02]  /*2e70*/  SHF.R.U32.HI R90, RZ, 0x10, R89.reuse ;  /* 0x00000010ff5a7819 */ /* 0x100fe40000011659 */
[----:B------:R-:W-:Y:S02]  /*2e80*/  PRMT R121, R121, 0x5410, R89 ;  /* 0x0000541079797816 */ /* 0x000fe40000000059 */
[----:B------:R-:W-:-:S07]  /*2e90*/  PRMT R120, R120, 0x5410, R90 ;  /* 0x0000541078787816 */ /* 0x000fce000000005a */
.L_x_5412:
[----:B------:R-:W-:Y:S05]  /*2ea0*/  BRA.U !UP0, `(.L_x_5413) ;  /* 0x0000000908207547 */ /* 0x000fea000b800000 */
[----:B------:R-:W-:Y:S05]  /*2eb0*/  @!P0 BRA `(.L_x_5414) ;  /* 0x0000000400088947 */ /* 0x000fea0003800000 */
[----:B------:R-:W-:Y:S02]  /*2ec0*/  PLOP3.LUT P1, PT, PT, PT, UP2, 0x80, 0x8 ;  /* 0x000000000008781c */ /* 0x000fe40003f2f028 */
[----:B0----5:R-:W-:Y:S02]  /*2ed0*/  MOV R84, R16 ;  /* 0x0000001000547202 */ /* 0x021fe40000000f00 */
[----:B------:R-:W-:-:S09]  /*2ee0*/  MOV R86, R18 ;  /* 0x0000001200567202 */ /* 0x000fd20000000f00 */
        /* <DEDUP_REMOVED lines=26> */
.L_x_5415:
        /* <DEDUP_REMOVED lines=12> */
.L_x_5416:
        /* <DEDUP_REMOVED lines=12> */
.L_x_5417:
        /* <DEDUP_REMOVED lines=13> */
.L_x_5414:
[----:B------:R-:W-:Y:S05]  /*32e0*/  BRA.U !UP3, `(.L_x_5419) ;  /* 0x000000010b407547 */ /* 0x000fea000b800000 */
[----:B------:R-:W-:Y:S02]  /*32f0*/  PLOP3.LUT P2, PT, PT, PT, UP2, 0x80, 0x8 ;  /* 0x000000000008781c */ /* 0x000fe40003f4f028 */
[----:B01---5:R-:W-:Y:S02]  /*3300*/  MOV R88, R16 ;  /* 0x0000001000587202 */ /* 0x023fe40000000f00 */
[----:B------:R-:W-:-:S09]  /*3310*/  LOP3.LUT P1, RZ, R117, 0xff, RZ, 0xc0, !PT ;  /* 0x000000ff75ff7812 */ /* 0x000fd2000782c0ff */
[----:B------:R-:W-:-:S04]  /*3320*/  @P2 FFMA.FTZ R89, R7, UR11, R94 ;  /* 0x0000000b07592c23 */ /* 0x000fc8000801005e */
[----:B------:R-:W-:Y:S01]  /*3330*/  @P2 FADD.FTZ R89, R102, -R89 ;  /* 0x8000005966592221 */ /* 0x000fe20000010000 */
[----:B------:R-:W-:-:S03]  /*3340*/  @P1 HADD2.F32 R90, -RZ, R120.H0_H0 ;  /* 0x20000078ff5a1230 */ /* 0x000fc60000004100 */
[----:B------:R-:W-:Y:S01]  /*3350*/  @P2 FFMA.FTZ R88, R89, UR32, R16 ;  /* 0x0000002059582c23 */ /* 0x000fe20008010010 */
[----:B------:R-:W-:-:S03]  /*3360*/  HFMA2 R89, -RZ, RZ, 0, 0 ;  /* 0x00000000ff597431 */ /* 0x000fc600000001ff */
[----:B------:R-:W-:-:S04]  /*3370*/  FMUL.FTZ R88, R88, UR25 ;  /* 0x0000001958587c20 */ /* 0x000fc80008410000 */
[----:B------:R-:W-:-:S04]  /*3380*/  FMUL.FTZ R91, R88, UR24 ;  /* 0x00000018585b7c20 */ /* 0x000fc80008410000 */
[-C--:B------:R-:W-:Y:S01]  /*3390*/  FMUL.FTZ R88, R28, R91.reuse ;  /* 0x0000005b1c587220 */ /* 0x080fe20000410000 */
[----:B------:R-:W-:-:S04]  /*33a0*/  @P1 FMUL.FTZ R89, R90, R91 ;  /* 0x0000005b5a591220 */ /* 0x000fc80000410000 */
[----:B------:R-:W-:Y:S01]  /*33b0*/  FSEL R88, R88, RZ, P1 ;  /* 0x000000ff58587208 */ /* 0x000fe20000800000 */
[----:B------:R-:W-:-:S03]  /*33c0*/  FADD.FTZ R76, R76, R89 ;  /* 0x000000594c4c7221 */ /* 0x000fc60000010000 */
[----:B------:R-:W-:-:S04]  /*33d0*/  F2FP.F16.F32.PACK_AB R88, RZ, R88 ;  /* 0x00000058ff58723e */ /* 0x000fc800000000ff */
[----:B------:R-:W-:-:S07]  /*33e0*/  PRMT R113, R88, 0x7610, R113 ;  /* 0x0000761058717816 */ /* 0x000fce0000000071 */
.L_x_5419:
[----:B------:R-:W-:Y:S05]  /*33f0*/  BRA.U !UP3, `(.L_x_5420) ;  /* 0x000000010b407547 */ /* 0x000fea000b800000 */
[----:B------:R-:W-:Y:S02]  /*3400*/  PLOP3.LUT P2, PT, PT, PT, UP2, 0x80, 0x8 ;  /* 0x000000000008781c */ /* 0x000fe40003f4f028 */
[----:B01---5:R-:W-:Y:S02]  /*3410*/  MOV R88, R17 ;  /* 0x0000001100587202 */ /* 0x023fe40000000f00 */
[----:B------:R-:W-:-:S09]  /*3420*/  LOP3.LUT P1, RZ, R117, 0xff00, RZ, 0xc0, !PT ;  /* 0x0000ff0075ff7812 */ /* 0x000fd2000782c0ff */
[----:B------:R-:W-:-:S04]  /*3430*/  @P2 FFMA.FTZ R90, R8, UR11, R94 ;  /* 0x0000000b085a2c23 */ /* 0x000fc8000801005e */
[----:B------:R-:W-:Y:S01]  /*3440*/  @P2 FADD.FTZ R90, R103, -R90 ;  /* 0x8000005a675a2221 */ /* 0x000fe20000010000 */
[----:B------:R-:W-:-:S03]  /*3450*/  @P1 HADD2.F32 R91, -RZ, R121.H0_H0 ;  /* 0x20000079ff5b1230 */ /* 0x000fc60000004100 */
        /* <DEDUP_REMOVED lines=10> */
.L_x_5420:
[----:B------:R-:W-:Y:S05]  /*3500*/  BRA.U !UP3, `(.L_x_5421) ;  /* 0x000000010b407547 */ /* 0x000fea000b800000 */
[----:B------:R-:W-:Y:S02]  /*3510*/  PLOP3.LUT P2, PT, PT, PT, UP2, 0x80, 0x8 ;  /* 0x000000000008781c */ /* 0x000fe40003f4f028 */
[----:B01---5:R-:W-:Y:S02]  /*3520*/  MOV R88, R18 ;  /* 0x0000001200587202 */ /* 0x023fe40000000f00 */
[----:B------:R-:W-:-:S09]  /*3530*/  LOP3.LUT P1, RZ, R117, 0xff0000, RZ, 0xc0, !PT ;  /* 0x00ff000075ff7812 */ /* 0x000fd2000782c0ff */
[----:B------:R-:W-:-:S04]  /*3540*/  @P2 FFMA.FTZ R89, R9, UR11, R94 ;  /* 0x0000000b09592c23 */ /* 0x000fc8000801005e */
[----:B------:R-:W-:Y:S01]  /*3550*/  @P2 FADD.FTZ R89, R106, -R89 ;  /* 0x800000596a592221 */ /* 0x000fe20000010000 */
[----:B------:R-:W-:-:S03]  /*3560*/  @P1 HADD2.F32 R90, -RZ, R121.H1_H1 ;  /* 0x30000079ff5a1230 */ /* 0x000fc60000004100 */
        /* <DEDUP_REMOVED lines=10> */
.L_x_5421:
[----:B------:R-:W-:Y:S05]  /*3610*/  BRA.U !UP3, `(.L_x_5418) ;  /* 0x0000000d0b987547 */ /* 0x000fea000b800000 */
[----:B------:R-:W-:Y:S02]  /*3620*/  PLOP3.LUT P1, PT, PT, PT, UP2, 0x80, 0x8 ;  /* 0x000000000008781c */ /* 0x000fe40003f2f028 */
[----:B01---5:R-:W-:-:S11]  /*3630*/  MOV R88, R19 ;  /* 0x0000001300587202 */ /* 0x023fd60000000f00 */
        /* <DEDUP_REMOVED lines=15> */
.L_x_5413:
        /* <DEDUP_REMOVED lines=25> */
.L_x_5425:
[----:B------:R-:W-:Y:S05]  /*38c0*/  BSYNC.RECONVERGENT B0 ;  /* 0x0000000000007941 */ /* 0x000fea0003800200 */
.L_x_5424:
[----:B------:R-:W-:-:S07]  /*38d0*/  FADD.FTZ R76, R76, R85 ;  /* 0x000000554c4c7221 */ /* 0x000fce0000010000 */
.L_x_5423:
        /* <DEDUP_REMOVED lines=24> */
.L_x_5428:
[----:B------:R-:W-:Y:S05]  /*3a60*/  BSYNC.RECONVERGENT B0 ;  /* 0x0000000000007941 */ /* 0x000fea0003800200 */
.L_x_5427:
[----:B------:R-:W-:-:S07]  /*3a70*/  FADD.FTZ R77, R77, R84 ;  /* 0x000000544d4d7221 */ /* 0x000fce0000010000 */
.L_x_5426:
        /* <DEDUP_REMOVED lines=24> */
.L_x_5431:
[----:B------:R-:W-:Y:S05]  /*3c00*/  BSYNC.RECONVERGENT B0 ;  /* 0x0000000000007941 */ /* 0x000fea0003800200 */
.L_x_5430:
[----:B------:R-:W-:-:S07]  /*3c10*/  FADD.FTZ R78, R78, R85 ;  /* 0x000000554e4e7221 */ /* 0x000fce0000010000 */
.L_x_5429:
        /* <DEDUP_REMOVED lines=30> */
.L_x_5422:
        /* <DEDUP_REMOVED lines=24> */
.L_x_5434:
[----:B------:R-:W-:Y:S05]  /*3f80*/  BSYNC.RECONVERGENT B0 ;  /* 0x0000000000007941 */ /* 0x000fea0003800200 */
.L_x_5433:
[----:B------:R-:W-:-:S07]  /*3f90*/  FADD.FTZ R76, R76, R89 ;  /* 0x000000594c4c7221 */ /* 0x000fce0000010000 */
.L_x_5432:
        /* <DEDUP_REMOVED lines=24> */
.L_x_5437:
[----:B------:R-:W-:Y:S05]  /*4120*/  BSYNC.RECONVERGENT B0 ;  /* 0x0000000000007941 */ /* 0x000fea0003800200 */
.L_x_5436:
[----:B------:R-:W-:-:S07]  /*4130*/  FADD.FTZ R77, R77, R88 ;  /* 0x000000584d4d7221 */ /* 0x000fce0000010000 */
.L_x_5435:
        /* <DEDUP_REMOVED lines=24> */
.L_x_5440:
[----:B------:R-:W-:Y:S05]  /*42c0*/  BSYNC.RECONVERGENT B0 ;  /* 0x0000000000007941 */ /* 0x000fea0003800200 */
.L_x_5439:
[----:B------:R-:W-:-:S07]  /*42d0*/  FADD.FTZ R78, R78, R89 ;  /* 0x000000594e4e7221 */ /* 0x000fce0000010000 */
.L_x_5438:
        /* <DEDUP_REMOVED lines=24> */
.L_x_5442:
[----:B------:R-:W-:Y:S05]  /*4460*/  BSYNC.RECONVERGENT B0 ;  /* 0x0000000000007941 */ /* 0x000fea0003800200 */
.L_x_5441:
[----:B------:R-:W-:-:S07]  /*4470*/  FADD.FTZ R79, R79, R88 ;  /* 0x000000584f4f7221 */ /* 0x000fce0000010000 */
.L_x_5418:
        /* <DEDUP_REMOVED lines=15> */
.L_x_5443:
        /* <DEDUP_REMOVED lines=8> */
.L_x_5444:
[----:B------:R-:W-:Y:S05]  /*45f0*/  BRA.U !UP0, `(.L_x_5445) ;  /* 0x0000000908207547 */ /* 0x000fea000b800000 */
        /* <DEDUP_REMOVED lines=30> */
.L_x_5447:
        /* <DEDUP_REMOVED lines=12> */
.L_x_5448:
        /* <DEDUP_REMOVED lines=12> */
.L_x_5449:
        /* <DEDUP_REMOVED lines=13> */
.L_x_5446:
[----:B------:R-:W-:Y:S05]  /*4a30*/  BRA.U !UP3, `(.L_x_5451) ;  /* 0x000000010b407547 */ /* 0x000fea000b800000 */
[----:B------:R-:W-:Y:S02]  /*4a40*/  PLOP3.LUT P1, PT, PT, PT, UP2, 0x80, 0x8 ;  /* 0x000000000008781c */ /* 0x000fe40003f2f028 */
[----:B01---5:R-:W-:-:S11]  /*4a50*/  MOV R88, R12 ;  /* 0x0000000c00587202 */ /* 0x023fd60000000f00 */
[----:B------:R-:W-:-:S04]  /*4a60*/  @P1 FFMA.FTZ R89, R11, UR11, R94 ;  /* 0x0000000b0b591c23 */ /* 0x000fc8000801005e */
[----:B------:R-:W-:-:S04]  /*4a70*/  @P1 FADD.FTZ R89, R108, -R89 ;  /* 0x800000596c591221 */ /* 0x000fc80000010000 */
[----:B------:R-:W-:Y:S01]  /*4a80*/  @P1 FFMA.FTZ R88, R89, UR32, R12 ;  /* 0x0000002059581c23 */ /* 0x000fe2000801000c */
[----:B------:R-:W-:Y:S01]  /*4a90*/  LOP3.LUT P1, RZ, R2, 0xff, RZ, 0xc0, !PT ;  /* 0x000000ff02ff7812 */ /* 0x000fe2000782c0ff */
[----:B------:R-:W-:Y:S02]  /*4aa0*/  HFMA2 R89, -RZ, RZ, 0, 0 ;  /* 0x00000000ff597431 */ /* 0x000fe400000001ff */
        /* <DEDUP_REMOVED lines=9> */
.L_x_5451:
[----:B------:R-:W-:Y:S05]  /*4b40*/  BRA.U !UP3, `(.L_x_5452) ;  /* 0x000000010b407547 */ /* 0x000fea000b800000 */
[----:B------:R-:W-:Y:S02]  /*4b50*/  PLOP3.LUT P1, PT, PT, PT, UP2, 0x80, 0x8 ;  /* 0x000000000008781c */ /* 0x000fe40003f2f028 */
[----:B01---5:R-:W-:-:S11]  /*4b60*/  MOV R88, R13 ;  /* 0x0000000d00587202 */ /* 0x023fd60000000f00 */
[----:B------:R-:W-:-:S04]  /*4b70*/  @P1 FFMA.FTZ R90, R96, UR11, R94 ;  /* 0x0000000b605a1c23 */ /* 0x000fc8000801005e */
[----:B------:R-:W-:-:S04]  /*4b80*/  @P1 FADD.FTZ R90, R109, -R90 ;  /* 0x8000005a6d5a1221 */ /* 0x000fc80000010000 */
[----:B------:R-:W-:Y:S01]  /*4b90*/  @P1 FFMA.FTZ R88, R90, UR32, R13 ;  /* 0x000000205a581c23 */ /* 0x000fe2000801000d */
[----:B------:R-:W-:-:S03]  /*4ba0*/  LOP3.LUT P1, RZ, R2, 0xff00, RZ, 0xc0, !PT ;  /* 0x0000ff0002ff7812 */ /* 0x000fc6000782c0ff */
        /* <DEDUP_REMOVED lines=10> */
.L_x_5452:
        /* <DEDUP_REMOVED lines=17> */
.L_x_5453:
        /* <DEDUP_REMOVED lines=18> */
.L_x_5445:
        /* <DEDUP_REMOVED lines=25> */
.L_x_5457:
[----:B------:R-:W-:Y:S05]  /*5010*/  BSYNC.RECONVERGENT B0 ;  /* 0x0000000000007941 */ /* 0x000fea0003800200 */
.L_x_5456:
[----:B------:R-:W-:-:S07]  /*5020*/  FADD.FTZ R72, R72, R85 ;  /* 0x0000005548487221 */ /* 0x000fce0000010000 */
.L_x_5455:
        /* <DEDUP_REMOVED lines=24> */
.L_x_5460:
[----:B------:R-:W-:Y:S05]  /*51b0*/  BSYNC.RECONVERGENT B0 ;  /* 0x0000000000007941 */ /* 0x000fea0003800200 */
.L_x_5459:
[----:B------:R-:W-:-:S07]  /*51c0*/  FADD.FTZ R73, R73, R84 ;  /* 0x0000005449497221 */ /* 0x000fce0000010000 */
.L_x_5458:
        /* <DEDUP_REMOVED lines=24> */
.L_x_5463:
[----:B------:R-:W-:Y:S05]  /*5350*/  BSYNC.RECONVERGENT B0 ;  /* 0x0000000000007941 */ /* 0x000fea0003800200 */
.L_x_5462:
[----:B------:R-:W-:-:S07]  /*5360*/  FADD.FTZ R74, R74, R85 ;  /* 0x000000554a4a7221 */ /* 0x000fce0000010000 */
.L_x_5461:
        /* <DEDUP_REMOVED lines=30> */
.L_x_5454:
        /* <DEDUP_REMOVED lines=24> */
.L_x_5466:
[----:B------:R-:W-:Y:S05]  /*56d0*/  BSYNC.RECONVERGENT B0 ;  /* 0x0000000000007941 */ /* 0x000fea0003800200 */
.L_x_5465:
[----:B------:R-:W-:-:S07]  /*56e0*/  FADD.FTZ R72, R72, R89 ;  /* 0x0000005948487221 */ /* 0x000fce0000010000 */
.L_x_5464:
        /* <DEDUP_REMOVED lines=24> */
.L_x_5469:
[----:B------:R-:W-:Y:S05]  /*5870*/  BSYNC.RECONVERGENT B0 ;  /* 0x0000000000007941 */ /* 0x000fea0003800200 */
.L_x_5468:
[----:B------:R-:W-:-:S07]  /*5880*/  FADD.FTZ R73, R73, R88 ;  /* 0x0000005849497221 */ /* 0x000fce0000010000 */
.L_x_5467:
        /* <DEDUP_REMOVED lines=24> */
.L_x_5472:
[----:B------:R-:W-:Y:S05]  /*5a10*/  BSYNC.RECONVERGENT B0 ;  /* 0x0000000000007941 */ /* 0x000fea0003800200 */
.L_x_5471:
[----:B------:R-:W-:-:S07]  /*5a20*/  FADD.FTZ R74, R74, R89 ;  /* 0x000000594a4a7221 */ /* 0x000fce0000010000 */
.L_x_5470:
        /* <DEDUP_REMOVED lines=8> */
[----:B-1----:R-:W-:Y:S01]  /*5ab0*/  FMUL.FTZ R90, R2, UR24 ;  /* 0x00000018025a7c20 */ /* 0x002fe20008410000 */
[----:B------:R-:W-:-:S03]  /*5ac0*/  HFMA2 R2, -RZ, RZ, 0, 0 ;  /* 0x00000000ff027431 */ /* 0x000fc600000001ff */
[----:B0-----:R-:W-:Y:S02]  /*5ad0*/  FMUL.FTZ R88, R35, R90 ;  /* 0x0000005a23587220 */ /* 0x001fe40000410000 */
[----:B------:R-:W-:-:S03]  /*5ae0*/  @P1 HADD2.F32 R89, -RZ, R120.H1_H1 ;  /* 0x30000078ff591230 */ /* 0x000fc60000004100 */
[----:B------:R-:W-:Y:S02]  /*5af0*/  FSEL R88, R88, RZ, P1 ;  /* 0x000000ff58587208 */ /* 0x000fe40000800000 */
[----:B------:R-:W-:Y:S02]  /*5b00*/  @P1 FMUL.FTZ R2, R89, R90 ;  /* 0x0000005a59021220 */ /* 0x000fe40000410000 */
[----:B------:R-:W-:Y:S02]  /*5b10*/  F2FP.F16.F32.PACK_AB R88, RZ, R88 ;  /* 0x00000058ff58723e */ /* 0x000fe400000000ff */
[----:B------:R-:W-:Y:S02]  /*5b20*/  FADD.FTZ R75, R75, R2 ;  /* 0x000000024b4b7221 */ /* 0x000fe40000010000 */
[----:B------:R-:W-:-:S07]  /*5b30*/  PRMT R116, R88, 0x7610, R116 ;  /* 0x0000761058747816 */ /* 0x000fce0000000074 */
.L_x_5450:
        /* <DEDUP_REMOVED lines=13> */
.L_x_5473:
[----:B------:R-:W-:Y:S02]  /*5c10*/  UIADD3 UR8, UPT, UPT, UR8, UR26, URZ ;  /* 0x0000001a08087290 */ /* 0x000fe4000fffe0ff */
[----:B------:R-:W-:Y:S02]  /*5c20*/  UPLOP3.LUT UP1, UPT, UPT, UPT, UP1, 0x40, 0x4 ;  /* 0x000000000004789c */ /* 0x000fe40003f2e810 */
[----:B------:R-:W-:-:S09]  /*5c30*/  UISETP.GE.AND UP0, UPT, UR8, UR27, UPT ;  /* 0x0000001b0800728c */ /* 0x000fd2000bf06270 */
[----:B------:R-:W-:Y:S05]  /*5c40*/  BRA.U !UP0, `(.L_x_5474) ;  /* 0xffffffa508a47547 */ /* 0x000fea000b83ffff */
.L_x_5375:
[----:B------:R-:W3:Y:S08]  /*5c50*/  S2UR UR9, SR_CTAID.X ;  /* 0x00000000000979c3 */ /* 0x000ef00000002500 */
[----:B------:R-:W3:Y:S08]  /*5c60*/  LDC R9, c[0x0][0x388] ;  /* 0x0000e200ff097b82 */ /* 0x000ef00000000800 */
[----:B-----5:R-:W4:Y:S08]  /*5c70*/  LDC.64 R2, c[0x0][0x440] ;  /* 0x00011000ff027b82 */ /* 0x020f300000000a00 */
        /* <DEDUP_REMOVED lines=17> */
.L_x_5475:
        /* <DEDUP_REMOVED lines=15> */
.L_x_6811:


//--------------------- .text._ZN10layer_norm13ln_bwd_kernelINS_13Kernel_traitsI6__halfffffjLj1536ELj1ELj1ELj4ELj16ENS_18Kernel_traits_baseILj1536ES2_ffffjLj128EEEEELb0ELb0ELb0ELb0EEEvNS_9BwdParamsE --------------------------
	.section	.text._ZN10layer_norm13ln_bwd_kernelINS_13Kernel_traitsI6__halfffffjLj1536ELj1ELj1ELj4ELj16ENS_18Kernel_traits_baseILj1536ES2_ffffjLj128EEEEELb0ELb0ELb0ELb0EEEvNS_9BwdParamsE,"ax",@progbits
	.align	128
        .global         _ZN10layer_norm13ln_bwd_kernelINS_13Kernel_traitsI6__halfffffjLj1536ELj1ELj1ELj4ELj16ENS_18Kernel_traits_baseILj1536ES2_ffffjLj128EEEEELb0ELb0ELb0ELb0EEEvNS_9BwdParamsE
        .type           _ZN10layer_norm13ln_bwd_kernelINS_13Kernel_traitsI6__halfffffjLj1536ELj1ELj1ELj4ELj16ENS_18Kernel_traits_baseILj1536ES2_ffffjLj128EEEEELb0ELb0ELb0ELb0EEEvNS_9BwdParamsE,@function
        .size           _ZN10layer_norm13ln_bwd_kernelINS_13Kernel_traitsI6__halfffffjLj1536ELj1ELj1ELj4ELj16ENS_18Kernel_traits_baseILj1536ES2_ffffjLj128EEEEELb0ELb0ELb0ELb0EEEvNS_9BwdParamsE,(.L_x_6812 - _ZN10layer_norm13ln_bwd_kernelINS_13Kernel_traitsI6__halfffffjLj1536ELj1ELj1ELj4ELj16ENS_18Kernel_traits_baseILj1536ES2_ffffjLj128EEEEELb0ELb0ELb0ELb0EEEvNS_9BwdParamsE)
        .other          _ZN10layer_norm13ln_bwd_kernelINS_13Kernel_traitsI6__halfffffjLj1536ELj1ELj1ELj4ELj16ENS_18Kernel_traits_baseILj1536ES2_ffffjLj128EEEEELb0ELb0ELb0ELb0EEEvNS_9BwdParamsE,@"STO_CUDA_ENTRY STV_DEFAULT"
_ZN10layer_norm13ln_bwd_kernelINS_13Kernel_traitsI6__halfffffjLj1536ELj1ELj1ELj4ELj16ENS_18Kernel_traits_baseILj1536ES2_ffffjLj128EEEEELb0ELb0ELb0ELb0EEEvNS_9BwdParamsE:
.text._ZN10layer_norm13ln_bwd_kernelINS_13Kernel_traitsI6__halfffffjLj1536ELj1ELj1ELj4ELj16ENS_18Kernel_traits_baseILj1536ES2_ffffjLj128EEEEELb0ELb0ELb0ELb0EEEvNS_9BwdParamsE:
        /* <DEDUP_REMOVED lines=31> */
[----:B0-----:R-:W-:Y:S02]  /*01f0*/  CS2R R20, SRZ ;  /* 0x0000000000147805 */ /* 0x001fe4000001ff00 */
[----:B------:R-:W-:Y:S02]  /*0200*/  CS2R R22, SRZ ;  /* 0x0000000000167805 */ /* 0x000fe4000001ff00 */
[----:B------:R-:W-:Y:S02]  /*0210*/  CS2R R24, SRZ ;  /* 0x0000000000187805 */ /* 0x000fe4000001ff00 */
[----:B------:R-:W-:-:S02]  /*0220*/  CS2R R26, SRZ ;  /* 0x00000000001a7805 */ /* 0x000fc4000001ff00 */
[----:B------:R-:W-:Y:S02]  /*0230*/  CS2R R28, SRZ ;  /* 0x00000000001c7805 */ /* 0x000fe4000001ff00 */
[----:B------:R-:W-:Y:S02]  /*0240*/  CS2R R30, SRZ ;  /* 0x00000000001e7805 */ /* 0x000fe4000001ff00 */
[----:B------:R-:W-:Y:S02]  /*0250*/  CS2R R32, SRZ ;  /* 0x0000000000207805 */ /* 0x000fe4000001ff00 */
        /* <DEDUP_REMOVED lines=43> */
.L_x_5507:
[----:B0-----:R-:W-:Y:S01]  /*0510*/  UIMAD.WIDE UR12, UR7, 0x4, UR10 ;  /* 0x00000004070c78a5 */ /* 0x001fe2000f8e020a */
[----:B------:R-:W0:Y:S05]  /*0520*/  @UP0 LDCU.64 UR4, c[0x0][0x3e0] ;  /* 0x00007c00ff0407ac */ /* 0x000e2a0008000a00 */
[----:B-1234-:R-:W-:Y:S02]  /*0530*/  MOV R52, UR12 ;  /* 0x0000000c00347c02 */ /* 0x01efe40008000f00 */
[----:B------:R-:W-:Y:S01]  /*0540*/  MOV R53, UR13 ;  /* 0x0000000d00357c02 */ /* 0x000fe20008000f00 */
[----:B------:R-:W-:-:S04]  /*0550*/  UIMAD.WIDE UR12, UR7, 0x4, UR8 ;  /* 0x00000004070c78a5 */ /* 0x000fc8000f8e0208 */
[----:B------:R-:W2:Y:S01]  /*0560*/  LDG.E R52, desc[UR14][R52.64] ;  /* 0x0000000e34347981 */ /* 0x000ea2000c1e1900 */
[----:B------:R-:W-:Y:S02]  /*0570*/  PLOP3.LUT P4, PT, PT, PT, UP0, 0x80, 0x8 ;  /* 0x000000000008781c */ /* 0x000fe40003f8f008 */
[----:B------:R-:W-:Y:S02]  /*0580*/  MOV R54, UR12 ;  /* 0x0000000c00367c02 */ /* 0x000fe40008000f00 */
[----:B------:R-:W-:Y:S01]  /*0590*/  MOV R55, UR13 ;  /* 0x0000000d00377c02 */ /* 0x000fe20008000f00 */
[----:B------:R-:W3:Y:S01]  /*05a0*/  S2R R0, SR_TID.X ;  /* 0x0000000000007919 */ /* 0x000ee20000002100 */
[----:B0-----:R-:W-:-:S03]  /*05b0*/  @UP0 UIMAD.WIDE UR4, UR7, 0x4, UR4 ;  /* 0x00000004070408a5 */ /* 0x001fc6000f8e0204 */
[----:B------:R-:W4:Y:S03]  /*05c0*/  LDG.E R54, desc[UR14][R54.64] ;  /* 0x0000000e36367981 */ /* 0x000f26000c1e1900 */
[----:B------:R-:W-:Y:S01]  /*05d0*/  MOV R76, UR4 ;  /* 0x00000004004c7c02 */ /* 0x000fe20008000f00 */
[----:B------:R-:W-:Y:S01]  /*05e0*/  UIMAD UR4, UR7, UR6, URZ ;  /* 0x00000006070472a4 */ /* 0x000fe2000f8e02ff */
[----:B------:R-:W-:-:S03]  /*05f0*/  MOV R77, UR5 ;  /* 0x00000005004d7c02 */ /* 0x000fc60008000f00 */
[----:B------:R-:W-:Y:S01]  /*0600*/  USHF.R.S32.HI UR5, URZ, 0x1f, UR4 ;  /* 0x0000001fff057899 */ /* 0x000fe20008011404 */
[C---:B------:R-:W-:Y:S01]  /*0610*/  ISETP.GE.U32.AND P3, PT, R2.reuse, 0x80, PT ;  /* 0x000000800200780c */ /* 0x040fe20003f66070 */
[----:B------:R-:W-:Y:S01]  /*0620*/  BSSY.RECONVERGENT B0, `(.L_x_5477) ;  /* 0x000003a000007945 */ /* 0x000fe20003800200 */
[----:B-1----:R-:W-:Y:S01]  /*0630*/  ISETP.NE.AND P5, PT, RZ, UR16, PT ;  /* 0x00000010ff007c0c */ /* 0x002fe2000bfa5270 */
[----:B------:R-:W-:Y:S01]  /*0640*/  ULEA.HI UR5, UR5, UR4, URZ, 0x2 ;  /* 0x0000000405057291 */ /* 0x000fe2000f8f10ff */
[----:B------:R-:W-:Y:S01]  /*0650*/  HFMA2 R81, -RZ, RZ, 0, 0 ;  /* 0x00000000ff517431 */ /* 0x000fe200000001ff */
[----:B------:R4:W5:Y:S01]  /*0660*/  @P4 LDG.E R76, desc[UR14][R76.64] ;  /* 0x0000000e4c4c4981 */ /* 0x000962000c1e1900 */
[C---:B------:R-:W-:Y:S02]  /*0670*/  ISETP.GE.U32.AND P2, PT, R2.reuse, 0x100, PT ;  /* 0x000001000200780c */ /* 0x040fe40003f46070 */
[----:B------:R-:W-:Y:S02]  /*0680*/  ISETP.GE.U32.AND P1, PT, R2, 0x180, PT ;  /* 0x000001800200780c */ /* 0x000fe40003f26070 */
[----:B------:R-:W-:-:S02]  /*0690*/  MOV R75, UR5 ;  /* 0x00000005004b7c02 */ /* 0x000fc40008000f00 */
[----:B------:R-:W-:Y:S02]  /*06a0*/  MOV R82, RZ ;  /* 0x000000ff00527202 */ /* 0x000fe40000000f00 */
[----:B---3--:R-:W-:-:S04]  /*06b0*/  LEA.HI.SX32 R75, R75, R0, 0x1e ;  /* 0x000000004b4b7211 */ /* 0x008fc800078ff2ff */
[----:B------:R-:W-:Y:S02]  /*06c0*/  MOV R83, R75 ;  /* 0x0000004b00537202 */ /* 0x000fe40000000f00 */
[----:B--2---:R-:W-:Y:S02]  /*06d0*/  R2UR UR13, R52 ;  /* 0x00000000340d72ca */ /* 0x004fe400000e0000 */
[----:B----4-:R-:W-:Y:S01]  /*06e0*/  FSEL R77, R54, RZ, !P5 ;  /* 0x000000ff364d7208 */ /* 0x010fe20006800000 */
[----:B------:R-:W-:-:S12]  /*06f0*/  @!P3 BRA `(.L_x_5478) ;  /* 0x0000000000b0b947 */ /* 0x000fd80003800000 */
[----:B------:R-:W0:Y:S01]  /*0700*/  LDC.64 R52, c[0x0][0x3a8] ;  /* 0x0000ea00ff347b82 */ /* 0x000e220000000a00 */
[----:B------:R-:W-:-:S04]  /*0710*/  ISETP.NE.U32.AND P0, PT, RZ, UR18, PT ;  /* 0x00000012ff007c0c */ /* 0x000fc8000bf05070 */
[----:B------:R-:W-:-:S03]  /*0720*/  ISETP.NE.AND.EX P0, PT, RZ, UR19, PT, P0 ;  /* 0x00000013ff007c0c */ /* 0x000fc6000bf05300 */
[----:B------:R-:W1:Y:S10]  /*0730*/  LDC.64 R56, c[0x0][0x428] ;  /* 0x00010a00ff387b82 */ /* 0x000e740000000a00 */
[----:B------:R-:W2:Y:S01]  /*0740*/  @P0 LDC.64 R62, c[0x0][0x438] ;  /* 0x00010e00ff3e0b82 */ /* 0x000ea20000000a00 */
[----:B0-----:R-:W-:-:S06]  /*0750*/  IMAD.WIDE.U32 R52, R75, 0x10, R52 ;  /* 0x000000104b347825 */ /* 0x001fcc00078e0034 */
[----:B------:R-:W3:Y:S01]  /*0760*/  LDG.E.128 R52, desc[UR14][R52.64] ;  /* 0x0000000e34347981 */ /* 0x000ee2000c1e1d00 */
[----:B-1----:R-:W-:-:S06]  /*0770*/  IMAD.WIDE.U32 R56, R75, 0x10, R56 ;  /* 0x000000104b387825 */ /* 0x002fcc00078e0038 */
[----:B------:R-:W4:Y:S01]  /*0780*/  LDG.E.128 R56, desc[UR14][R56.64] ;  /* 0x0000000e38387981 */ /* 0x000f22000c1e1d00 */
[----:B------:R-:W-:Y:S02]  /*0790*/  HADD2.F32 R69, -RZ, R78.H0_H0 ;  /* 0x2000004eff457230 */ /* 0x000fe40000004100 */
[----:B--2---:R-:W-:-:S04]  /*07a0*/  @P0 IMAD.WIDE.U32 R82, R75, 0x10, R62 ;  /* 0x000000104b520825 */ /* 0x004fc800078e003e */
[----:B------:R-:W-:Y:S01]  /*07b0*/  HADD2.F32 R62, -RZ, R78.H1_H1 ;  /* 0x3000004eff3e7230 */ /* 0x000fe20000004100 */
[----:B------:R0:W5:Y:S02]  /*07c0*/  @P0 LDG.E.128 R36, desc[UR14][R82.64] ;  /* 0x0000000e52240981 */ /* 0x000164000c1e1d00 */
[----:B0-----:R-:W-:Y:S01]  /*07d0*/  IADD3 R83, PT, PT, R75, 0x80, RZ ;  /* 0x000000804b537810 */ /* 0x001fe20007ffe0ff */
[C---:B---3--:R-:W-:Y:S01]  /*07e0*/  FADD.FTZ R64, -R77.reuse, R53 ;  /* 0x000000354d407221 */ /* 0x048fe20000010100 */
[C---:B------:R-:W-:Y:S01]  /*07f0*/  FADD.FTZ R63, -R77.reuse, R52 ;  /* 0x000000344d3f7221 */ /* 0x040fe20000010100 */
[--C-:B------:R-:W-:Y:S02]  /*0800*/  HADD2.F32 R53, -RZ, R79.reuse.H0_H0 ;  /* 0x2000004fff357230 */ /* 0x100fe40000004100 */
[----:B------:R-:W-:Y:S01]  /*0810*/  FADD.FTZ R54, -R77, R54 ;  /* 0x000000364d367221 */ /* 0x000fe20000010100 */
[----:B------:R-:W-:Y:S01]  /*0820*/  FMUL.FTZ R64, R64, UR13 ;  /* 0x0000000d40407c20 */ /* 0x000fe20008410000 */
[----:B------:R-:W-:Y:S01]  /*0830*/  FMUL.FTZ R63, R63, UR13 ;  /* 0x0000000d3f3f7c20 */ /* 0x000fe20008410000 */
[----:B------:R-:W-:-:S02]  /*0840*/  HADD2.F32 R52, -RZ, R79.H1_H1 ;  /* 0x3000004fff347230 */ /* 0x000fc40000004100 */
[----:B------:R-:W-:Y:S01]  /*0850*/  FADD.FTZ R55, -R77, R55 ;  /* 0x000000374d377221 */ /* 0x000fe20000010100 */
[----:B----4-:R-:W-:Y:S01]  /*0860*/  FMUL.FTZ R60, R56, R69 ;  /* 0x00000045383c7220 */ /* 0x010fe20000410000 */
[----:B------:R-:W-:Y:S01]  /*0870*/  FMUL.FTZ R66, R58, R53 ;  /* 0x000000353a427220 */ /* 0x000fe20000410000 */
[----:B------:R-:W-:Y:S01]  /*0880*/  FMUL.FTZ R62, R57, R62 ;  /* 0x0000003e393e7220 */ /* 0x000fe20000410000 */
[----:B------:R-:W-:Y:S01]  /*0890*/  FADD.FTZ R25, R25, R57 ;  /* 0x0000003919197221 */ /* 0x000fe20000010000 */
[----:B------:R-:W-:Y:S01]  /*08a0*/  FFMA.FTZ R13, R57, R64, R13 ;  /* 0x00000040390d7223 */ /* 0x000fe2000001000d */
[----:B------:R-:W-:Y:S01]  /*08b0*/  FADD.FTZ R53, RZ, R60 ;  /* 0x0000003cff357221 */ /* 0x000fe20000010000 */
[----:B------:R-:W-:Y:S01]  /*08c0*/  FFMA.FTZ R57, R63, R60, RZ ;  /* 0x0000003c3f397223 */ /* 0x000fe200000100ff */
[----:B------:R-:W-:Y:S01]  /*08d0*/  FMUL.FTZ R73, R59, R52 ;  /* 0x000000343b497220 */ /* 0x000fe20000410000 */
[----:B------:R-:W-:Y:S01]  /*08e0*/  FMUL.FTZ R69, R54, UR13 ;  /* 0x0000000d36457c20 */ /* 0x000fe20008410000 */
[----:B------:R-:W-:Y:S01]  /*08f0*/  FADD.FTZ R53, R53, R62 ;  /* 0x0000003e35357221 */ /* 0x000fe20000010000 */
[----:B------:R-:W-:Y:S01]  /*0900*/  FFMA.FTZ R52, R64, R62, R57 ;  /* 0x0000003e40347223 */ /* 0x000fe20000010039 */
[----:B------:R-:W-:Y:S01]  /*0910*/  FMUL.FTZ R74, R55, UR13 ;  /* 0x0000000d374a7c20 */ /* 0x000fe20008410000 */
[----:B------:R-:W-:Y:S01]  /*0920*/  FADD.FTZ R24, R24, R56 ;  /* 0x0000003818187221 */ /* 0x000fe20000010000 */
[----:B------:R-:W-:Y:S01]  /*0930*/  FADD.FTZ R54, R53, R66 ;  /* 0x0000004235367221 */ /* 0x000fe20000010000 */
[----:B------:R-:W-:Y:S01]  /*0940*/  FFMA.FTZ R53, R69, R66, R52 ;  /* 0x0000004245357223 */ /* 0x000fe20000010034 */
[----:B------:R-:W-:Y:S01]  /*0950*/  FFMA.FTZ R12, R56, R63, R12 ;  /* 0x0000003f380c7223 */ /* 0x000fe2000001000c */
[----:B------:R-:W-:Y:S01]  /*0960*/  FADD.FTZ R26, R26, R58 ;  /* 0x0000003a1a1a7221 */ /* 0x000fe20000010000 */
[----:B------:R-:W-:Y:S01]  /*0970*/  FFMA.FTZ R14, R58, R69, R14 ;  /* 0x000000453a0e7223 */ /* 0x000fe2000001000e */
[----:B------:R-:W-:Y:S01]  /*0980*/  FADD.FTZ R27, R27, R59 ;  /* 0x0000003b1b1b7221 */ /* 0x000fe20000010000 */
[----:B------:R-:W-:Y:S01]  /*0990*/  FFMA.FTZ R15, R59, R74, R15 ;  /* 0x0000004a3b0f7223 */ /* 0x000fe2000001000f */
[----:B------:R-:W-:Y:S01]  /*09a0*/  FADD.FTZ R81, R54, R73 ;  /* 0x0000004936517221 */ /* 0x000fe20000010000 */
[----:B------:R-:W-:-:S07]  /*09b0*/  FFMA.FTZ R82, R74, R73, R53 ;  /* 0x000000494a527223 */ /* 0x000fce0000010035 */
.L_x_5478:
[----:B------:R-:W-:Y:S05]  /*09c0*/  BSYNC.RECONVERGENT B0 ;  /* 0x0000000000007941 */ /* 0x000fea0003800200 */
.L_x_5477:
        /* <DEDUP_REMOVED lines=11> */
[----:B--2---:R-:W-:-:S05]  /*0a80*/  @P0 IMAD.WIDE.U32 R88, R83, 0x10, R88 ;  /* 0x0000001053580825 */ /* 0x004fca00078e0058 */
[----:B------:R0:W5:Y:S01]  /*0a90*/  @P0 LDG.E.128 R40, desc[UR14][R88.64] ;  /* 0x0000000e58280981 */ /* 0x000162000c1e1d00 */
[----:B------:R-:W-:Y:S01]  /*0aa0*/  HADD2.F32 R7, -RZ, R80.H0_H0 ;  /* 0x20000050ff077230 */ /* 0x000fe20000004100 */
[----:B------:R-:W-:Y:S01]  /*0ab0*/  IADD3 R83, PT, PT, R83, 0x80, RZ ;  /* 0x0000008053537810 */ /* 0x000fe20007ffe0ff */
[----:B------:R-:W-:Y:S02]  /*0ac0*/  HADD2.F32 R65, -RZ, R84.H0_H0 ;  /* 0x20000054ff417230 */ /* 0x000fe40000004100 */
[C---:B---3--:R-:W-:Y:S01]  /*0ad0*/  FADD.FTZ R3, -R77.reuse, R56 ;  /* 0x000000384d037221 */ /* 0x048fe20000010100 */
[C---:B------:R-:W-:Y:S01]  /*0ae0*/  FADD.FTZ R8, -R77.reuse, R57 ;  /* 0x000000394d087221 */ /* 0x040fe20000010100 */
[----:B------:R-:W-:Y:S02]  /*0af0*/  HADD2.F32 R56, -RZ, R80.H1_H1 ;  /* 0x30000050ff387230 */ /* 0x000fe40000004100 */
[----:B------:R-:W-:Y:S01]  /*0b00*/  FADD.FTZ R58, -R77, R58 ;  /* 0x0000003a4d3a7221 */ /* 0x000fe20000010100 */
[----:B------:R-:W-:Y:S01]  /*0b10*/  FMUL.FTZ R3, R3, UR13 ;  /* 0x0000000d03037c20 */ /* 0x000fe20008410000 */
[----:B------:R-:W-:Y:S01]  /*0b20*/  FMUL.FTZ R8, R8, UR13 ;  /* 0x0000000d08087c20 */ /* 0x000fe20008410000 */
[----:B------:R-:W-:Y:S01]  /*0b30*/  FADD.FTZ R59, -R77, R59 ;  /* 0x0000003b4d3b7221 */ /* 0x000fe20000010100 */
[----:B------:R-:W-:Y:S01]  /*0b40*/  FMUL.FTZ R67, R58, UR13 ;  /* 0x0000000d3a437c20 */ /* 0x000fe20008410000 */
[----:B----4-:R-:W-:Y:S01]  /*0b50*/  FMUL.FTZ R4, R52, R7 ;  /* 0x0000000734047220 */ /* 0x010fe20000410000 */
[----:B------:R-:W-:Y:S01]  /*0b60*/  FADD.FTZ R28, R28, R52 ;  /* 0x000000341c1c7221 */ /* 0x000fe20000010000 */
[----:B------:R-:W-:Y:S01]  /*0b70*/  FFMA.FTZ R16, R52, R3, R16 ;  /* 0x0000000334107223 */ /* 0x000fe20000010010 */
[----:B------:R-:W-:Y:S01]  /*0b80*/  FMUL.FTZ R7, R53, R56 ;  /* 0x0000003835077220 */ /* 0x000fe20000410000 */
[----:B------:R-:W-:Y:S01]  /*0b90*/  FADD.FTZ R29, R29, R53 ;  /* 0x000000351d1d7221 */ /* 0x000fe20000010000 */
[----:B------:R-:W-:Y:S01]  /*0ba0*/  FFMA.FTZ R17, R53, R8, R17 ;  /* 0x0000000835117223 */ /* 0x000fe20000010011 */
[----:B------:R-:W-:Y:S01]  /*0bb0*/  FADD.FTZ R52, R81, R4 ;  /* 0x0000000451347221 */ /* 0x000fe20000010000 */
[----:B------:R-:W-:Y:S01]  /*0bc0*/  FFMA.FTZ R53, R3, R4, R82 ;  /* 0x0000000403357223 */ /* 0x000fe20000010052 */
[----:B------:R-:W-:-:S02]  /*0bd0*/  HADD2.F32 R56, -RZ, R84.H1_H1 ;  /* 0x30000054ff387230 */ /* 0x000fc40000004100 */
        /* <DEDUP_REMOVED lines=13> */
.L_x_5480:
[----:B------:R-:W-:Y:S05]  /*0cb0*/  BSYNC.RECONVERGENT B0 ;  /* 0x0000000000007941 */ /* 0x000fea0003800200 */
.L_x_5479:
[----:B------:R-:W-:Y:S04]  /*0cc0*/  BSSY.RECONVERGENT B0, `(.L_x_5481) ;  /* 0x000002d000007945 */ /* 0x000fe80003800200 */
[----:B------:R-:W-:Y:S05]  /*0cd0*/  @!P1 BRA `(.L_x_5482) ;  /* 0x0000000000ac9947 */ /* 0x000fea0003800000 */
[----:B------:R-:W0:Y:S01]  /*0ce0*/  LDC.64 R52, c[0x0][0x3a8] ;  /* 0x0000ea00ff347b82 */ /* 0x000e220000000a00 */
[----:B------:R-:W-:-:S04]  /*0cf0*/  ISETP.NE.U32.AND P0, PT, RZ, UR18, PT ;  /* 0x00000012ff007c0c */ /* 0x000fc8000bf05070 */
[----:B------:R-:W-:-:S03]  /*0d00*/  ISETP.NE.AND.EX P0, PT, RZ, UR19, PT, P0 ;  /* 0x00000013ff007c0c */ /* 0x000fc6000bf05300 */
[----:B------:R-:W1:Y:S01]  /*0d10*/  LDC.64 R10, c[0x0][0x428] ;  /* 0x00010a00ff0a7b82 */ /* 0x000e620000000a00 */
[----:B0-----:R-:W-:-:S06]  /*0d20*/  IMAD.WIDE.U32 R56, R83, 0x10, R52 ;  /* 0x0000001053387825 */ /* 0x001fcc00078e0034 */
[----:B------:R-:W2:Y:S01]  /*0d30*/  LDG.E.128 R56, desc[UR14][R56.64] ;  /* 0x0000000e38387981 */ /* 0x000ea2000c1e1d00 */
[----:B-1----:R-:W-:Y:S02]  /*0d40*/  IMAD.WIDE.U32 R52, R83, 0x10, R10 ;  /* 0x0000001053347825 */ /* 0x002fe400078e000a */
[----:B------:R-:W0:Y:S04]  /*0d50*/  @P0 LDC.64 R10, c[0x0][0x438] ;  /* 0x00010e00ff0a0b82 */ /* 0x000e280000000a00 */
[----:B------:R-:W3:Y:S01]  /*0d60*/  LDG.E.128 R52, desc[UR14][R52.64] ;  /* 0x0000000e34347981 */ /* 0x000ee2000c1e1d00 */
[----:B------:R-:W-:Y:S02]  /*0d70*/  HADD2.F32 R9, -RZ, R85.H0_H0 ;  /* 0x20000055ff097230 */ /* 0x000fe40000004100 */
[----:B------:R-:W-:-:S02]  /*0d80*/  HADD2.F32 R68, -RZ, R86.H1_H1 ;  /* 0x30000056ff447230 */ /* 0x000fc40000004100 */
[----:B0-----:R-:W-:-:S05]  /*0d90*/  @P0 IMAD.WIDE.U32 R10, R83, 0x10, R10 ;  /* 0x00000010530a0825 */ /* 0x001fca00078e000a */
[----:B------:R0:W5:Y:S02]  /*0da0*/  @P0 LDG.E.128 R44, desc[UR14][R10.64] ;  /* 0x0000000e0a2c0981 */ /* 0x000164000c1e1d00 */
[----:B0-----:R-:W-:Y:S02]  /*0db0*/  HADD2.F32 R11, -RZ, R86.H0_H0 ;  /* 0x20000056ff0b7230 */ /* 0x001fe40000004100 */
[C---:B--2---:R-:W-:Y:S01]  /*0dc0*/  FADD.FTZ R5, -R77.reuse, R56 ;  /* 0x000000384d057221 */ /* 0x044fe20000010100 */
[C---:B------:R-:W-:Y:S01]  /*0dd0*/  FADD.FTZ R61, -R77.reuse, R57 ;  /* 0x000000394d3d7221 */ /* 0x040fe20000010100 */
[----:B------:R-:W-:Y:S02]  /*0de0*/  HADD2.F32 R56, -RZ, R85.H1_H1 ;  /* 0x30000055ff387230 */ /* 0x000fe40000004100 */
[----:B------:R-:W-:Y:S01]  /*0df0*/  FADD.FTZ R58, -R77, R58 ;  /* 0x0000003a4d3a7221 */ /* 0x000fe20000010100 */
[----:B------:R-:W-:Y:S01]  /*0e00*/  FMUL.FTZ R5, R5, UR13 ;  /* 0x0000000d05057c20 */ /* 0x000fe20008410000 */
[----:B------:R-:W-:Y:S01]  /*0e10*/  FMUL.FTZ R10, R61, UR13 ;  /* 0x0000000d3d0a7c20 */ /* 0x000fe20008410000 */
[----:B------:R-:W-:Y:S01]  /*0e20*/  FADD.FTZ R59, -R77, R59 ;  /* 0x0000003b4d3b7221 */ /* 0x000fe20000010100 */
[----:B------:R-:W-:Y:S01]  /*0e30*/  FMUL.FTZ R61, R58, UR13 ;  /* 0x0000000d3a3d7c20 */ /* 0x000fe20008410000 */
[----:B---3--:R-:W-:Y:S01]  /*0e40*/  FMUL.FTZ R6, R52, R9 ;  /* 0x0000000934067220 */ /* 0x008fe20000410000 */
        /* <DEDUP_REMOVED lines=20> */
.L_x_5482:
[----:B------:R-:W-:Y:S05]  /*0f90*/  BSYNC.RECONVERGENT B0 ;  /* 0x0000000000007941 */ /* 0x000fea0003800200 */
.L_x_5481:
        /* <DEDUP_REMOVED lines=31> */
.L_x_5484:
[----:B------:R-:W-:Y:S05]  /*1190*/  BSYNC.RECONVERGENT B0 ;  /* 0x0000000000007941 */ /* 0x000fea0003800200 */
.L_x_5483:
        /* <DEDUP_REMOVED lines=10> */
[----:B------:R-:W-:-:S03]  /*1240*/  @!UP2 UIADD3 UR12, UPT, UPT, UR4, 0x1810, URZ ;  /* 0x00001810040ca890 */ /* 0x000fc6000fffe0ff */
[----:B------:R-:W-:Y:S01]  /*1250*/  UMOV UR4, 0x3f800000 ;  /* 0x3f80000000047882 */ /* 0x000fe20000000000 */
[----:B-----5:R-:W-:Y:S01]  /*1260*/  @P4 R2UR UR4, R76 ;  /* 0x000000004c0442ca */ /* 0x020fe200000e0000 */
        /* <DEDUP_REMOVED lines=17> */
[----:B------:R-:W-:-:S04]  /*1380*/  ISETP.NE.U32.AND P0, PT, RZ, UR20, PT ;  /* 0x00000014ff007c0c */ /* 0x000fc8000bf05070 */
[----:B------:R-:W-:-:S13]  /*1390*/  ISETP.NE.AND.EX P0, PT, RZ, UR21, PT, P0 ;  /* 0x00000015ff007c0c */ /* 0x000fda000bf05300 */
        /* <DEDUP_REMOVED lines=13> */
[----:B------:R-:W-:Y:S06]  /*1470*/  BRA `(.L_x_5490) ;  /* 0x0000000000407947 */ /* 0x000fec0003800000 */
.L_x_5489:
        /* <DEDUP_REMOVED lines=11> */
[----:B------:R-:W-:-:S02]  /*1530*/  FMUL.FTZ R55, R48, UR13 ;  /* 0x0000000d30377c20 */ /* 0x000fc40008410000 */
[----:B------:R-:W-:Y:S02]  /*1540*/  MOV R48, R52 ;  /* 0x0000003400307202 */ /* 0x000fe40000000f00 */
[----:B------:R-:W-:Y:S02]  /*1550*/  MOV R49, R53 ;  /* 0x0000003500317202 */ /* 0x000fe40000000f00 */
[----:B------:R-:W-:Y:S02]  /*1560*/  MOV R50, R54 ;  /* 0x0000003600327202 */ /* 0x000fe40000000f00 */
[----:B------:R-:W-:-:S07]  /*1570*/  MOV R51, R55 ;  /* 0x0000003700337202 */ /* 0x000fce0000000f00 */
.L_x_5490:
[----:B------:R-:W0:Y:S01]  /*1580*/  @P0 LDC.64 R76, c[0x0][0x478] ;  /* 0x00011e00ff4c0b82 */ /* 0x000e220000000a00 */
[----:B------:R-:W-:Y:S01]  /*1590*/  FMUL.FTZ R52, R52, UR4 ;  /* 0x0000000434347c20 */ /* 0x000fe20008410000 */
[----:B------:R-:W-:Y:S01]  /*15a0*/  FMUL.FTZ R53, R53, UR4 ;  /* 0x0000000435357c20 */ /* 0x000fe20008410000 */
[----:B------:R-:W-:Y:S01]  /*15b0*/  FMUL.FTZ R54, R54, UR4 ;  /* 0x0000000436367c20 */ /* 0x000fe20008410000 */
[----:B------:R-:W-:-:S04]  /*15c0*/  FMUL.FTZ R55, R55, UR4 ;  /* 0x0000000437377c20 */ /* 0x000fc80008410000 */
[----:B------:R-:W1:Y:S01]  /*15d0*/  LDC.64 R58, c[0x0][0x468] ;  /* 0x00011a00ff3a7b82 */ /* 0x000e620000000a00 */
[----:B0-----:R-:W-:-:S05]  /*15e0*/  @P0 IMAD.WIDE.U32 R76, R75, 0x10, R76 ;  /* 0x000000104b4c0825 */ /* 0x001fca00078e004c */
[----:B------:R0:W-:Y:S01]  /*15f0*/  @P0 STG.E.128 desc[UR14][R76.64], R48 ;  /* 0x000000304c000986 */ /* 0x0001e2000c101d0e */
[C---:B-1----:R-:W-:Y:S01]  /*1600*/  IMAD.WIDE.U32 R58, R75.reuse, 0x10, R58 ;  /* 0x000000104b3a7825 */ /* 0x042fe200078e003a */
[----:B------:R-:W-:-:S04]  /*1610*/  IADD3 R75, PT, PT, R75, 0x80, RZ ;  /* 0x000000804b4b7810 */ /* 0x000fc80007ffe0ff */
[----:B------:R0:W-:Y:S03]  /*1620*/  STG.E.128 desc[UR14][R58.64], R52 ;  /* 0x000000343a007986 */ /* 0x0001e6000c101d0e */
.L_x_5488:
[----:B------:R-:W-:Y:S05]  /*1630*/  BSYNC.RECONVERGENT B1 ;  /* 0x0000000000017941 */ /* 0x000fea0003800200 */
.L_x_5487:
[----:B------:R-:W-:Y:S04]  /*1640*/  BSSY.RECONVERGENT B1, `(.L_x_5491) ;  /* 0x000002d000017945 */ /* 0x000fe80003800200 */
[----:B------:R-:W-:Y:S05]  /*1650*/  @!P2 BRA `(.L_x_5492) ;  /* 0x0000000000aca947 */ /* 0x000fea0003800000 */
[----:B------:R-:W-:-:S04]  /*1660*/  ISETP.NE.U32.AND P0, PT, RZ, UR20, PT ;  /* 0x00000014ff007c0c */ /* 0x000fc8000bf05070 */
[----:B------:R-:W-:-:S13]  /*1670*/  ISETP.NE.AND.EX P0, PT, RZ, UR21, PT, P0 ;  /* 0x00000015ff007c0c */ /* 0x000fda000bf05300 */
        /* <DEDUP_REMOVED lines=16> */
[----:B------:R-:W-:Y:S01]  /*1780*/  MOV R51, R55 ;  /* 0x0000003700337202 */ /* 0x000fe20000000f00 */
[----:B------:R-:W-:Y:S06]  /*1790*/  BRA `(.L_x_5494) ;  /* 0x0000000000307947 */ /* 0x000fec0003800000 */
.L_x_5493:
        /* <DEDUP_REMOVED lines=11> */
[----:B------:R-:W-:-:S07]  /*1850*/  FMUL.FTZ R55, R76, UR13 ;  /* 0x0000000d4c377c20 */ /* 0x000fce0008410000 */
.L_x_5494:
        /* <DEDUP_REMOVED lines=11> */
.L_x_5492:
[----:B------:R-:W-:Y:S05]  /*1910*/  BSYNC.RECONVERGENT B1 ;  /* 0x0000000000017941 */ /* 0x000fea0003800200 */
.L_x_5491:
[----:B------:R-:W-:Y:S05]  /*1920*/  @!P1 BRA `(.L_x_5495) ;  /* 0x0000000800f49947 */ /* 0x000fea0003800000 */
[----:B------:R-:W-:-:S04]  /*1930*/  ISETP.NE.U32.AND P0, PT, RZ, UR20, PT ;  /* 0x00000014ff007c0c */ /* 0x000fc8000bf05070 */
[----:B------:R-:W-:-:S13]  /*1940*/  ISETP.NE.AND.EX P0, PT, RZ, UR21, PT, P0 ;  /* 0x00000015ff007c0c */ /* 0x000fda000bf05300 */
[----:B------:R-:W-:Y:S05]  /*1950*/  @!P0 BRA `(.L_x_5496) ;  /* 0x0000000000448947 */ /* 0x000fea0003800000 */
[--C-:B0-2---:R-:W-:Y:S01]  /*1960*/  FFMA.FTZ R49, R5, UR5, R56.reuse ;  /* 0x0000000505317c23 */ /* 0x105fe20008010038 */
        /* <DEDUP_REMOVED lines=16> */
.L_x_5496:
        /* <DEDUP_REMOVED lines=12> */
.L_x_5497:
[----:B------:R-:W0:Y:S01]  /*1b30*/  @P0 LDC.64 R56, c[0x0][0x478] ;  /* 0x00011e00ff380b82 */ /* 0x000e220000000a00 */
[----:B------:R-:W-:Y:S01]  /*1b40*/  FMUL.FTZ R52, R52, UR4 ;  /* 0x0000000434347c20 */ /* 0x000fe20008410000 */
[----:B------:R-:W-:-:S06]  /*1b50*/  FMUL.FTZ R53, R53, UR4 ;  /* 0x0000000435357c20 */ /* 0x000fcc0008410000 */
[----:B------:R-:W1:Y:S01]  /*1b60*/  LDC.64 R54, c[0x0][0x468] ;  /* 0x00011a00ff367b82 */ /* 0x000e620000000a00 */
[----:B0-----:R-:W-:-:S05]  /*1b70*/  @P0 IMAD.WIDE.U32 R56, R75, 0x10, R56 ;  /* 0x000000104b380825 */ /* 0x001fca00078e0038 */
[----:B------:R0:W-:Y:S01]  /*1b80*/  @P0 STG.E.128 desc[UR14][R56.64], R48 ;  /* 0x0000003038000986 */ /* 0x0001e2000c101d0e */
[----:B-1----:R-:W-:-:S04]  /*1b90*/  IMAD.WIDE.U32 R58, R75, 0x10, R54 ;  /* 0x000000104b3a7825 */ /* 0x002fc800078e0036 */
[----:B------:R-:W-:Y:S01]  /*1ba0*/  FMUL.FTZ R54, R76, UR4 ;  /* 0x000000044c367c20 */ /* 0x000fe20008410000 */
[----:B------:R-:W-:-:S05]  /*1bb0*/  FMUL.FTZ R55, R77, UR4 ;  /* 0x000000044d377c20 */ /* 0x000fca0008410000 */
[----:B------:R0:W-:Y:S01]  /*1bc0*/  STG.E.128 desc[UR14][R58.64], R52 ;  /* 0x000000343a007986 */ /* 0x0001e2000c101d0e */
[----:B------:R-:W-:Y:S05]  /*1bd0*/  BRA `(.L_x_5495) ;  /* 0x0000000800487947 */ /* 0x000fea0003800000 */
.L_x_5486:
[----:B------:R-:W-:-:S04]  /*1be0*/  UISETP.NE.U32.AND UP1, UPT, UR20, URZ, UPT ;  /* 0x000000ff1400728c */ /* 0x000fc8000bf25070 */
[----:B------:R-:W-:-:S09]  /*1bf0*/  UISETP.NE.AND.EX UP1, UPT, UR21, URZ, UPT, UP1 ;  /* 0x000000ff1500728c */ /* 0x000fd2000bf25310 */
[----:B------:R-:W-:Y:S05]  /*1c00*/  BRA.U UP1, `(.L_x_5498) ;  /* 0x0000000501107547 */ /* 0x000fea000b800000 */
        /* <DEDUP_REMOVED lines=12> */
[----:B------:R-:W-:Y:S01]  /*1cd0*/  FFMA.FTZ R52, R53, UR13, R36 ;  /* 0x0000000d35347c23 */ /* 0x000fe20008010024 */
[----:B------:R-:W-:Y:S01]  /*1ce0*/  FFMA.FTZ R53, R54, UR13, R37 ;  /* 0x0000000d36357c23 */ /* 0x000fe20008010025 */
[----:B------:R-:W-:Y:S01]  /*1cf0*/  FFMA.FTZ R54, R57, UR13, R38 ;  /* 0x0000000d39367c23 */ /* 0x000fe20008010026 */
[----:B------:R-:W-:Y:S01]  /*1d00*/  FFMA.FTZ R55, R76, UR13, R39 ;  /* 0x0000000d4c377c23 */ /* 0x000fe20008010027 */
[----:B------:R-:W-:Y:S01]  /*1d10*/  FMUL.FTZ R52, R52, UR4 ;  /* 0x0000000434347c20 */ /* 0x000fe20008410000 */
[----:B------:R-:W-:Y:S01]  /*1d20*/  FMUL.FTZ R53, R53, UR4 ;  /* 0x0000000435357c20 */ /* 0x000fe20008410000 */
[----:B------:R-:W-:Y:S01]  /*1d30*/  FMUL.FTZ R54, R54, UR4 ;  /* 0x0000000436367c20 */ /* 0x000fe20008410000 */
[----:B------:R-:W-:Y:S01]  /*1d40*/  FMUL.FTZ R55, R55, UR4 ;  /* 0x0000000437377c20 */ /* 0x000fe20008410000 */
[C---:B0-----:R-:W-:Y:S01]  /*1d50*/  IMAD.WIDE.U32 R58, R75.reuse, 0x10, R58 ;  /* 0x000000104b3a7825 */ /* 0x041fe200078e003a */
[----:B------:R-:W-:-:S04]  /*1d60*/  IADD3 R75, PT, PT, R75, 0x80, RZ ;  /* 0x000000804b4b7810 */ /* 0x000fc80007ffe0ff */
[----:B------:R0:W-:Y:S03]  /*1d70*/  STG.E.128 desc[UR14][R58.64], R52 ;  /* 0x000000343a007986 */ /* 0x0001e6000c101d0e */
.L_x_5500:
[----:B------:R-:W-:Y:S05]  /*1d80*/  BSYNC.RECONVERGENT B1 ;  /* 0x0000000000017941 */ /* 0x000fea0003800200 */
.L_x_5499:
[----:B------:R-:W-:Y:S04]  /*1d90*/  BSSY.RECONVERGENT B1, `(.L_x_5501) ;  /* 0x0000016000017945 */ /* 0x000fe80003800200 */
[----:B------:R-:W-:Y:S05]  /*1da0*/  @!P2 BRA `(.L_x_5502) ;  /* 0x000000000050a947 */ /* 0x000fea0003800000 */
[----:B0-----:R-:W0:Y:S01]  /*1db0*/  LDC.64 R58, c[0x0][0x468] ;  /* 0x00011a00ff3a7b82 */ /* 0x001e220000000a00 */
        /* <DEDUP_REMOVED lines=19> */
.L_x_5502:
[----:B------:R-:W-:Y:S05]  /*1ef0*/  BSYNC.RECONVERGENT B1 ;  /* 0x0000000000017941 */ /* 0x000fea0003800200 */
.L_x_5501:
        /* <DEDUP_REMOVED lines=18> */
[----:B0-----:R-:W-:-:S05]  /*2020*/  IMAD.WIDE.U32 R58, R75, 0x10, R58 ;  /* 0x000000104b3a7825 */ /* 0x001fca00078e003a */
[----:B------:R4:W-:Y:S01]  /*2030*/  STG.E.128 desc[UR14][R58.64], R52 ;  /* 0x000000343a007986 */ /* 0x0009e2000c101d0e */
[----:B------:R-:W-:Y:S05]  /*2040*/  BRA `(.L_x_5495) ;  /* 0x00000004002c7947 */ /* 0x000fea0003800000 */
.L_x_5498:
[----:B------:R-:W-:Y:S04]  /*2050*/  BSSY.RECONVERGENT B1, `(.L_x_5503) ;  /* 0x0000019000017945 */ /* 0x000fe80003800200 */
        /* <DEDUP_REMOVED lines=9> */
[----:B------:R-:W1:Y:S01]  /*20f0*/  LDC.64 R58, c[0x0][0x468] ;  /* 0x00011a00ff3a7b82 */ /* 0x000e620000000a00 */
        /* <DEDUP_REMOVED lines=11> */
[C---:B-1----:R-:W-:Y:S01]  /*21b0*/  IMAD.WIDE.U32 R58, R75.reuse, 0x10, R58 ;  /* 0x000000104b3a7825 */ /* 0x042fe200078e003a */
[----:B------:R-:W-:-:S04]  /*21c0*/  IADD3 R75, PT, PT, R75, 0x80, RZ ;  /* 0x000000804b4b7810 */ /* 0x000fc80007ffe0ff */
[----:B------:R0:W-:Y:S03]  /*21d0*/  STG.E.128 desc[UR14][R58.64], R52 ;  /* 0x000000343a007986 */ /* 0x0001e6000c101d0e */
.L_x_5504:
[----:B------:R-:W-:Y:S05]  /*21e0*/  BSYNC.RECONVERGENT B1 ;  /* 0x0000000000017941 */ /* 0x000fea0003800200 */
.L_x_5503:
        /* <DEDUP_REMOVED lines=25> */
.L_x_5506:
[----:B------:R-:W-:Y:S05]  /*2380*/  BSYNC.RECONVERGENT B1 ;  /* 0x0000000000017941 */ /* 0x000fea0003800200 */
.L_x_5505:
[----:B------:R-:W-:Y:S05]  /*2390*/  @!P1 BRA `(.L_x_5495) ;  /* 0x0000000000589947 */ /* 0x000fea0003800000 */
[----:B0-2---:R-:W0:Y:S01]  /*23a0*/  LDC.64 R58, c[0x0][0x478] ;  /* 0x00011e00ff3a7b82 */ /* 0x005e220000000a00 */
        /* <DEDUP_REMOVED lines=19> */
[----:B-1----:R-:W-:-:S05]  /*24e0*/  IMAD.WIDE.U32 R76, R75, 0x10, R76 ;  /* 0x000000104b4c7825 */ /* 0x002fca00078e004c */
[----:B------:R3:W-:Y:S02]  /*24f0*/  STG.E.128 desc[UR14][R76.64], R52 ;  /* 0x000000344c007986 */ /* 0x0007e4000c101d0e */
.L_x_5495:
[----:B------:R-:W-:Y:S05]  /*2500*/  BSYNC.RECONVERGENT B0 ;  /* 0x0000000000007941 */ /* 0x000fea0003800200 */
.L_x_5485:
[----:B------:R-:W-:Y:S02]  /*2510*/  UIADD3 UR7, UPT, UPT, UR7, UR22, URZ ;  /* 0x0000001607077290 */ /* 0x000fe4000fffe0ff */
[----:B------:R-:W-:Y:S02]  /*2520*/  UPLOP3.LUT UP2, UPT, UPT, UPT, UP2, 0x40, 0x4 ;  /* 0x000000000004789c */ /* 0x000fe40003f4e820 */
[----:B------:R-:W-:-:S09]  /*2530*/  UISETP.GE.AND UP1, UPT, UR7, UR23, UPT ;  /* 0x000000170700728c */ /* 0x000fd2000bf26270 */
[----:B------:R-:W-:Y:S05]  /*2540*/  BRA.U !UP1, `(.L_x_5507) ;  /* 0xffffffdd09f07547 */ /* 0x000fea000b83ffff */
.L_x_5476:
        /* <DEDUP_REMOVED lines=26> */
.L_x_5508:
        /* <DEDUP_REMOVED lines=9> */
.L_x_6812:


//--------------------- .text._ZN10layer_norm13ln_bwd_kernelINS_13Kernel_traitsI6__halfffffjLj1536ELj1ELj1ELj4ELj16ENS_18Kernel_traits_baseILj1536ES2_ffffjLj128EEEEELb0ELb0ELb0ELb1EEEvNS_9BwdParamsE --------------------------
	.section	.text._ZN10layer_norm13ln_bwd_kernelINS_13Kernel_traitsI6__halfffffjLj1536ELj1ELj1ELj4ELj16ENS_18Kernel_traits_baseILj1536ES2_ffffjLj128EEEEELb0ELb0ELb0ELb1EEEvNS_9BwdParamsE,"ax",@progbits
	.align	128
        .global         _ZN10layer_norm13ln_bwd_kernelINS_13Kernel_traitsI6__halfffffjLj1536ELj1ELj1ELj4ELj16ENS_18Kernel_traits_baseILj1536ES2_ffffjLj128EEEEELb0ELb0ELb0ELb1EEEvNS_9BwdParamsE
        .type           _ZN10layer_norm13ln_bwd_kernelINS_13Kernel_traitsI6__halfffffjLj1536ELj1ELj1ELj4ELj16ENS_18Kernel_traits_baseILj1536ES2_ffffjLj128EEEEELb0ELb0ELb0ELb1EEEvNS_9BwdParamsE,@function
        .size           _ZN10layer_norm13ln_bwd_kernelINS_13Kernel_traitsI6__halfffffjLj1536ELj1ELj1ELj4ELj16ENS_18Kernel_traits_baseILj1536ES2_ffffjLj128EEEEELb0ELb0ELb0ELb1EEEvNS_9BwdParamsE,(.L_x_6813 - _ZN10layer_norm13ln_bwd_kernelINS_13Kernel_traitsI6__halfffffjLj1536ELj1ELj1ELj4ELj16ENS_18Kernel_traits_baseILj1536ES2_ffffjLj128EEEEELb0ELb0ELb0ELb1EEEvNS_9BwdParamsE)
        .other          _ZN10layer_norm13ln_bwd_kernelINS_13Kernel_traitsI6__halfffffjLj1536ELj1ELj1ELj4ELj16ENS_18Kernel_traits_baseILj1536ES2_ffffjLj128EEEEELb0ELb0ELb0ELb1EEEvNS_9BwdParamsE,@"STO_CUDA_ENTRY STV_DEFAULT"
_ZN10layer_norm13ln_bwd_kernelINS_13Kernel_traitsI6__halfffffjLj1536ELj1ELj1ELj4ELj16ENS_18Kernel_traits_baseILj1536ES2_ffffjLj128EEEEELb0ELb0ELb0ELb1EEEvNS_9BwdParamsE:
.text._ZN10layer_norm13ln_bwd_kernelINS_13Kernel_traitsI6__halfffffjLj1536ELj1ELj1ELj4ELj16ENS_18Kernel_traits_baseILj1536ES2_ffffjLj128EEEEELb0ELb0ELb0ELb1EEEvNS_9BwdParamsE:
        /* <DEDUP_REMOVED lines=41> */
[C---:B------:R-:W-:Y:S01]  /*0290*/  LOP3.LUT R60, R17.reuse, 0x60, RZ, 0xc0, !PT ;  /* 0x00000060113c7812 */ /* 0x040fe200078ec0ff */
[----:B--2---:R-:W-:Y:S01]  /*02a0*/  UISETP.NE.U32.AND UP0, UPT, UR4, URZ, UPT ;  /* 0x000000ff0400728c */ /* 0x004fe2000bf05070 */
[----:B------:R-:W-:Y:S01]  /*02b0*/  MOV R61, RZ ;  /* 0x000000ff003d7202 */ /* 0x000fe20000000f00 */
[----:B------:R-:W-:Y:S01]  /*02c0*/  UMOV UR6, UR9 ;  /* 0x0000000900067c82 */ /* 0x000fe20008000000 */
[----:B------:R-:W-:Y:S01]  /*02d0*/  LOP3.LUT R60, R60, 0x1f, R17, 0xf8, !PT ;  /* 0x0000001f3c3c7812 */ /* 0x000fe200078ef811 */
[----:B------:R-:W-:Y:S01]  /*02e0*/  UISETP.NE.AND.EX UP0, UPT, UR5, URZ, UPT, UP0 ;  /* 0x000000ff0500728c */ /* 0x000fe2000bf05300 */
[----:B------:R-:W-:-:S02]  /*02f0*/  LOP3.LUT R74, R17, 0x1f, RZ, 0xc0, !PT ;  /* 0x0000001f114a7812 */ /* 0x000fc400078ec0ff */
[----:B----4-:R-:W-:Y:S02]  /*0300*/  CS2R R2, SRZ ;  /* 0x0000000000027805 */ /* 0x010fe4000001ff00 */
[--C-:B-----5:R-:W-:Y:S01]  /*0310*/  SHF.R.U64 R64, R4, 0x10, R5.reuse ;  /* 0x0000001004407819 */ /* 0x120fe20000001205 */
[----:B------:R-:W-:Y:S01]  /*0320*/  HADD2.F32 R65, -RZ, R4.H0_H0 ;  /* 0x20000004ff417230 */ /* 0x000fe20000004100 */
[----:B------:R-:W-:Y:S01]  /*0330*/  SHF.R.U32.HI R62, RZ, 0x10, R5 ;  /* 0x00000010ff3e7819 */ /* 0x000fe20000011605 */
[----:B------:R-:W-:Y:S01]  /*0340*/  HADD2.F32 R63, -RZ, R5.H0_H0 ;  /* 0x20000005ff3f7230 */ /* 0x000fe20000004100 */
[--C-:B---3--:R-:W-:Y:S01]  /*0350*/  SHF.R.U64 R68, R6, 0x10, R7.reuse ;  /* 0x0000001006447819 */ /* 0x108fe20000001207 */
[----:B------:R-:W-:Y:S01]  /*0360*/  HADD2.F32 R69, -RZ, R6.H0_H0 ;  /* 0x20000006ff457230 */ /* 0x000fe20000004100 */
[----:B------:R-:W-:Y:S01]  /*0370*/  SHF.R.U32.HI R66, RZ, 0x10, R7 ;  /* 0x00000010ff427819 */ /* 0x000fe20000011607 */
[----:B------:R-:W-:Y:S01]  /*0380*/  HADD2.F32 R67, -RZ, R7.H0_H0 ;  /* 0x20000007ff437230 */ /* 0x000fe20000004100 */
[--C-:B------:R-:W-:Y:S01]  /*0390*/  SHF.R.U64 R72, R8, 0x10, R9.reuse ;  /* 0x0000001008487819 */ /* 0x100fe20000001209 */
[----:B------:R-:W-:Y:S01]  /*03a0*/  HADD2.F32 R73, -RZ, R8.H0_H0 ;  /* 0x20000008ff497230 */ /* 0x000fe20000004100 */
[----:B------:R-:W-:Y:S01]  /*03b0*/  SHF.R.U32.HI R70, RZ, 0x10, R9 ;  /* 0x00000010ff467819 */ /* 0x000fe20000011609 */
[----:B------:R-:W-:Y:S01]  /*03c0*/  HADD2.F32 R71, -RZ, R9.H0_H0 ;  /* 0x20000009ff477230 */ /* 0x000fe20000004100 */
[----:B------:R-:W-:-:S02]  /*03d0*/  CS2R R4, SRZ ;  /* 0x0000000000047805 */ /* 0x000fc4000001ff00 */
[----:B------:R-:W-:Y:S02]  /*03e0*/  CS2R R6, SRZ ;  /* 0x0000000000067805 */ /* 0x000fe4000001ff00 */
[----:B------:R-:W-:Y:S01]  /*03f0*/  CS2R R8, SRZ ;  /* 0x0000000000087805 */ /* 0x000fe2000001ff00 */
[----:B------:R-:W-:Y:S02]  /*0400*/  HADD2.F32 R64, -RZ, R64.H0_H0 ;  /* 0x20000040ff407230 */ /* 0x000fe40000004100 */
[----:B------:R-:W-:Y:S02]  /*0410*/  HADD2.F32 R62, -RZ, R62.H0_H0 ;  /* 0x2000003eff3e7230 */ /* 0x000fe40000004100 */
[----:B------:R-:W-:Y:S02]  /*0420*/  HADD2.F32 R68, -RZ, R68.H0_H0 ;  /* 0x20000044ff447230 */ /* 0x000fe40000004100 */
[----:B------:R-:W-:Y:S02]  /*0430*/  HADD2.F32 R66, -RZ, R66.H0_H0 ;  /* 0x20000042ff427230 */ /* 0x000fe40000004100 */
[----:B------:R-:W-:-:S02]  /*0440*/  HADD2.F32 R72, -RZ, R72.H0_H0 ;  /* 0x20000048ff487230 */ /* 0x000fc40000004100 */
[----:B01----:R-:W-:-:S07]  /*0450*/  HADD2.F32 R70, -RZ, R70.H0_H0 ;  /* 0x20000046ff467230 */ /* 0x003fce0000004100 */
.L_x_5516:
[----:B0123--:R-:W0:Y:S01]  /*0460*/  LDC.64 R22, c[0x0][0x3a8] ;  /* 0x0000ea00ff167b82 */ /* 0x00fe220000000a00 */
[----:B------:R-:W1:Y:S01]  /*0470*/  @UP0 LDCU.64 UR4, c[0x0][0x3e0] ;  /* 0x00007c00ff0407ac */ /* 0x000e620008000a00 */
[----:B------:R-:W-:Y:S01]  /*0480*/  PLOP3.LUT P1, PT, PT, PT, UP0, 0x80, 0x8 ;  /* 0x000000000008781c */ /* 0x000fe20003f2f008 */
[----:B------:R-:W-:Y:S02]  /*0490*/  UIMAD UR7, UR6, UR21, URZ ;  /* 0x00000015060772a4 */ /* 0x000fe4000f8e02ff */
[----:B------:R-:W-:-:S03]  /*04a0*/  UIMAD.WIDE UR16, UR6, 0x4, UR14 ;  /* 0x00000004061078a5 */ /* 0x000fc6000f8e020e */
[----:B------:R-:W2:Y:S01]  /*04b0*/  LDC.64 R20, c[0x0][0x428] ;  /* 0x00010a00ff147b82 */ /* 0x000ea20000000a00 */
        /* <DEDUP_REMOVED lines=8> */
[----:B------:R1:W3:Y:S01]  /*0540*/  LDG.E R85, desc[UR18][R16.64] ;  /* 0x0000001210557981 */ /* 0x0002e2000c1e1900 */
[----:B------:R-:W-:-:S02]  /*0550*/  MOV R19, UR11 ;  /* 0x0000000b00137c02 */ /* 0x000fc40008000f00 */
[----:B------:R-:W-:Y:S02]  /*0560*/  LEA.HI.SX32 R77, R77, R60, 0x1e ;  /* 0x0000003c4d4d7211 */ /* 0x000fe400078ff2ff */
[----:B------:R-:W-:Y:S01]  /*0570*/  MOV R50, UR4 ;  /* 0x0000000400327c02 */ /* 0x000fe20008000f00 */
[----:B------:R-:W4:Y:S01]  /*0580*/  LDG.E R87, desc[UR18][R18.64] ;  /* 0x0000001212577981 */ /* 0x000f22000c1e1900 */
[----:B------:R-:W-:Y:S01]  /*0590*/  MOV R51, UR5 ;  /* 0x0000000500337c02 */ /* 0x000fe20008000f00 */
[----:B0-----:R-:W-:-:S04]  /*05a0*/  IMAD.WIDE.U32 R36, R77, 0x10, R22 ;  /* 0x000000104d247825 */ /* 0x001fc800078e0016 */
[----:B------:R-:W4:Y:S01]  /*05b0*/  @P1 LDG.E R84, desc[UR18][R50.64] ;  /* 0x0000001232541981 */ /* 0x000f22000c1e1900 */
[----:B--2---:R-:W-:-:S03]  /*05c0*/  IMAD.WIDE.U32 R40, R77, 0x10, R20 ;  /* 0x000000104d287825 */ /* 0x004fc600078e0014 */
[----:B------:R-:W2:Y:S04]  /*05d0*/  LDG.E.128 R36, desc[UR18][R36.64] ;  /* 0x0000001224247981 */ /* 0x000ea8000c1e1d00 */
[----:B------:R-:W2:Y:S01]  /*05e0*/  LDG.E.128 R40, desc[UR18][R40.64] ;  /* 0x0000001228287981 */ /* 0x000ea2000c1e1d00 */
[C---:B------:R-:W-:Y:S02]  /*05f0*/  IADD3 R76, PT, PT, R77.reuse, 0x80, RZ ;  /* 0x000000804d4c7810 */ /* 0x040fe40007ffe0ff */
[----:B------:R-:W-:-:S03]  /*0600*/  IADD3 R75, PT, PT, R77, 0x100, RZ ;  /* 0x000001004d4b7810 */ /* 0x000fc60007ffe0ff */
[----:B------:R-:W-:-:S04]  /*0610*/  IMAD.WIDE.U32 R44, R76, 0x10, R22 ;  /* 0x000000104c2c7825 */ /* 0x000fc800078e0016 */
[----:B-1----:R-:W-:Y:S02]  /*0620*/  IMAD.WIDE.U32 R16, R76, 0x10, R20 ;  /* 0x000000104c107825 */ /* 0x002fe400078e0014 */
[----:B------:R-:W2:Y:S02]  /*0630*/  LDG.E.128 R44, desc[UR18][R44.64] ;  /* 0x000000122c2c7981 */ /* 0x000ea4000c1e1d00 */
[C---:B------:R-:W-:Y:S02]  /*0640*/  IMAD.WIDE.U32 R48, R75.reuse, 0x10, R22 ;  /* 0x000000104b307825 */ /* 0x040fe400078e0016 */
[----:B------:R-:W2:Y:S04]  /*0650*/  LDG.E.128 R16, desc[UR18][R16.64] ;  /* 0x0000001210107981 */ /* 0x000ea8000c1e1d00 */
[----:B------:R-:W2:Y:S01]  /*0660*/  LDG.E.128 R48, desc[UR18][R48.64] ;  /* 0x0000001230307981 */ /* 0x000ea2000c1e1d00 */
[----:B------:R-:W-:-:S06]  /*0670*/  IMAD.WIDE.U32 R20, R75, 0x10, R20 ;  /* 0x000000104b147825 */ /* 0x000fcc00078e0014 */
[----:B------:R-:W2:Y:S01]  /*0680*/  LDG.E.128 R20, desc[UR18][R20.64] ;  /* 0x0000001214147981 */ /* 0x000ea2000c1e1d00 */
[----:B------:R-:W-:-:S04]  /*0690*/  ISETP.NE.U32.AND P0, PT, RZ, UR22, PT ;  /* 0x00000016ff007c0c */ /* 0x000fc8000bf05070 */
[----:B------:R-:W-:-:S13]  /*06a0*/  ISETP.NE.AND.EX P0, PT, RZ, UR23, PT, P0 ;  /* 0x00000017ff007c0c */ /* 0x000fda000bf05300 */
[----:B------:R-:W0:Y:S08]  /*06b0*/  @P0 LDC.64 R82, c[0x0][0x438] ;  /* 0x00010e00ff520b82 */ /* 0x000e300000000a00 */
[----:B------:R-:W1:Y:S08]  /*06c0*/  @P0 LDC.64 R78, c[0x0][0x438] ;  /* 0x00010e00ff4e0b82 */ /* 0x000e700000000a00 */
[----:B------:R-:W1:Y:S01]  /*06d0*/  @P0 LDC.64 R80, c[0x0][0x438] ;  /* 0x00010e00ff500b82 */ /* 0x000e620000000a00 */
[----:B------:R-:W-:Y:S01]  /*06e0*/  ISETP.NE.AND P2, PT, RZ, UR20, PT ;  /* 0x00000014ff007c0c */ /* 0x000fe2000bf45270 */
[----:B------:R-:W-:Y:S01]  /*06f0*/  UMOV UR7, 0x3f800000 ;  /* 0x3f80000000077882 */ /* 0x000fe20000000000 */
[----:B0-----:R-:W-:-:S05]  /*0700*/  @P0 IMAD.WIDE.U32 R82, R77, 0x10, R82 ;  /* 0x000000104d520825 */ /* 0x001fca00078e0052 */
[----:B-----5:R0:W5:Y:S01]  /*0710*/  @P0 LDG.E.128 R24, desc[UR18][R82.64] ;  /* 0x0000001252180981 */ /* 0x020162000c1e1d00 */
[----:B---3--:R-:W-:Y:S02]  /*0720*/  R2UR UR8, R85 ;  /* 0x00000000550872ca */ /* 0x008fe400000e0000 */
[----:B----4-:R-:W-:Y:S02]  /*0730*/  FSEL R87, R87, RZ, !P2 ;  /* 0x000000ff57577208 */ /* 0x010fe40005000000 */
[----:B------:R-:W-:-:S03]  /*0740*/  @P1 R2UR UR7, R84 ;  /* 0x00000000540712ca */ /* 0x000fc600000e0000 */
[C---:B--2---:R-:W-:Y:S01]  /*0750*/  FADD.FTZ R36, -R87.reuse, R36 ;  /* 0x0000002457247221 */ /* 0x044fe20000010100 */
[C---:B------:R-:W-:Y:S01]  /*0760*/  FADD.FTZ R84, -R87.reuse, R37 ;  /* 0x0000002557547221 */ /* 0x040fe20000010100 */
[C---:B------:R-:W-:Y:S01]  /*0770*/  FADD.FTZ R85, -R87.reuse, R38 ;  /* 0x0000002657557221 */ /* 0x040fe20000010100 */
[----:B------:R-:W-:Y:S01]  /*0780*/  FADD.FTZ R92, -R87, R39 ;  /* 0x00000027575c7221 */ /* 0x000fe20000010100 */
[----:B-1----:R-:W-:-:S04]  /*0790*/  @P0 IMAD.WIDE.U32 R38, R76, 0x10, R78 ;  /* 0x000000104c260825 */ /* 0x002fc800078e004e */
[----:B------:R-:W-:Y:S01]  /*07a0*/  FMUL.FTZ R78, R36, UR8 ;  /* 0x00000008244e7c20 */ /* 0x000fe20008410000 */
[----:B------:R-:W-:Y:S01]  /*07b0*/  FMUL.FTZ R79, R84, UR8 ;  /* 0x00000008544f7c20 */ /* 0x000fe20008410000 */
[----:B------:R-:W-:-:S04]  /*07c0*/  @P0 IMAD.WIDE.U32 R36, R75, 0x10, R80 ;  /* 0x000000104b240825 */ /* 0x000fc800078e0050 */
[----:B------:R-:W-:Y:S01]  /*07d0*/  FMUL.FTZ R81, R73, R40 ;  /* 0x0000002849517220 */ /* 0x000fe20000410000 */
[C---:B------:R-:W-:Y:S01]  /*07e0*/  FADD.FTZ R56, R41.reuse, R56 ;  /* 0x0000003829387221 */ /* 0x040fe20000010000 */
[----:B------:R-:W-:Y:S01]  /*07f0*/  FFMA.FTZ R58, R41, R79, R58 ;  /* 0x0000004f293a7223 */ /* 0x000fe2000001003a */
[----:B0-----:R-:W-:Y:S01]  /*0800*/  FMUL.FTZ R82, R72, R41 ;  /* 0x0000002948527220 */ /* 0x001fe20000410000 */
[----:B------:R-:W-:Y:S01]  /*0810*/  FADD.FTZ R41, RZ, R81 ;  /* 0x00000051ff297221 */ /* 0x000fe20000010000 */
[C---:B------:R-:W-:Y:S01]  /*0820*/  FADD.FTZ R59, R40.reuse, R59 ;  /* 0x0000003b283b7221 */ /* 0x040fe20000010000 */
[----:B------:R-:W-:Y:S01]  /*0830*/  FFMA.FTZ R61, R40, R78, R61 ;  /* 0x0000004e283d7223 */ /* 0x000fe2000001003d */
[----:B------:R-:W-:Y:S01]  /*0840*/  FMUL.FTZ R80, R85, UR8 ;  /* 0x0000000855507c20 */ /* 0x000fe20008410000 */
[----:B------:R-:W-:Y:S01]  /*0850*/  FMUL.FTZ R85, R71, R42 ;  /* 0x0000002a47557220 */ /* 0x000fe20000410000 */
[----:B------:R-:W-:Y:S01]  /*0860*/  FADD.FTZ R40, R82, R41 ;  /* 0x0000002952287221 */ /* 0x000fe20000010000 */
[----:B------:R-:W-:Y:S01]  /*0870*/  FMUL.FTZ R83, R70, R43 ;  /* 0x0000002b46537220 */ /* 0x000fe20000410000 */
[----:B------:R-:W-:Y:S01]  /*0880*/  FADD.FTZ R91, -R87, R45 ;  /* 0x0000002d575b7221 */ /* 0x000fe20000010100 */
[----:B------:R-:W-:Y:S01]  /*0890*/  FMUL.FTZ R84, R69, R16 ;  /* 0x0000001045547220 */ /* 0x000fe20000410000 */
[----:B------:R-:W-:Y:S01]  /*08a0*/  FADD.FTZ R40, R85, R40 ;  /* 0x0000002855287221 */ /* 0x000fe20000010000 */
[----:B------:R-:W-:Y:S01]  /*08b0*/  FMUL.FTZ R86, R68, R17 ;  /* 0x0000001144567220 */ /* 0x000fe20000410000 */
[----:B------:R0:W5:Y:S02]  /*08c0*/  @P0 LDG.E.128 R32, desc[UR18][R36.64] ;  /* 0x0000001224200981 */ /* 0x000164000c1e1d00 */
[----:B------:R-:W-:Y:S01]  /*08d0*/  FADD.FTZ R45, R83, R40 ;  /* 0x00000028532d7221 */ /* 0x000fe20000010000 */
[C---:B------:R-:W-:Y:S01]  /*08e0*/  FADD.FTZ R88, -R87.reuse, R49 ;  /* 0x0000003157587221 */ /* 0x040fe20000010100 */
[----:B------:R1:W5:Y:S02]  /*08f0*/  @P0 LDG.E.128 R28, desc[UR18][R38.64] ;  /* 0x00000012261c0981 */ /* 0x000364000c1e1d00 */
[----:B------:R-:W-:Y:S01]  /*0900*/  FADD.FTZ R45, R84, R45 ;  /* 0x0000002d542d7221 */ /* 0x000fe20000010000 */
[----:B0-----:R-:W-:Y:S01]  /*0910*/  FADD.FTZ R36, -R87, R48 ;  /* 0x0000003057247221 */ /* 0x001fe20000010100 */
[----:B------:R-:W-:-:S02]  /*0920*/  FMUL.FTZ R48, R67, R18 ;  /* 0x0000001243307220 */ /* 0x000fc40000410000 */
[----:B------:R-:W-:Y:S01]  /*0930*/  FADD.FTZ R45, R86, R45 ;  /* 0x0000002d562d7221 */ /* 0x000fe20000010000 */
[C---:B------:R-:W-:Y:S01]  /*0940*/  FADD.FTZ R11, R42.reuse, R11 ;  /* 0x0000000b2a0b7221 */ /* 0x040fe20000010000 */
[----:B------:R-:W-:Y:S01]  /*0950*/  FFMA.FTZ R53, R42, R80, R53 ;  /* 0x000000502a357223 */ /* 0x000fe20000010035 */
[----:B------:R-:W-:Y:S01]  /*0960*/  FMUL.FTZ R49, R66, R19 ;  /* 0x0000001342317220 */ /* 0x000fe20000410000 */
[----:B-1----:R-:W-:Y:S01]  /*0970*/  FADD.FTZ R38, R48, R45 ;  /* 0x0000002d30267221 */ /* 0x002fe20000010000 */
[----:B------:R-:W-:Y:S01]  /*0980*/  FFMA.FTZ R42, R78, R81, RZ ;  /* 0x000000514e2a7223 */ /* 0x000fe200000100ff */
[----:B------:R-:W-:Y:S01]  /*0990*/  FADD.FTZ R93, -R87, R44 ;  /* 0x0000002c575d7221 */ /* 0x000fe20000010100 */
[----:B------:R-:W-:Y:S01]  /*09a0*/  FMUL.FTZ R44, R65, R20 ;  /* 0x00000014412c7220 */ /* 0x000fe20000410000 */
[----:B------:R-:W-:Y:S01]  /*09b0*/  FADD.FTZ R37, R49, R38 ;  /* 0x0000002631257221 */ /* 0x000fe20000010000 */
[----:B------:R-:W-:Y:S01]  /*09c0*/  FFMA.FTZ R39, R79, R82, R42 ;  /* 0x000000524f277223 */ /* 0x000fe2000001002a */
[----:B------:R-:W-:Y:S01]  /*09d0*/  FMUL.FTZ R45, R64, R21 ;  /* 0x00000015402d7220 */ /* 0x000fe20000410000 */
[----:B------:R-:W-:Y:S01]  /*09e0*/  FMUL.FTZ R92, R92, UR8 ;  /* 0x000000085c5c7c20 */ /* 0x000fe20008410000 */
[----:B------:R-:W-:Y:S01]  /*09f0*/  FADD.FTZ R38, R44, R37 ;  /* 0x000000252c267221 */ /* 0x000fe20000010000 */
[----:B------:R-:W-:Y:S01]  /*0a00*/  FFMA.FTZ R39, R80, R85, R39 ;  /* 0x0000005550277223 */ /* 0x000fe20000010027 */
[----:B------:R-:W-:Y:S01]  /*0a10*/  FADD.FTZ R41, -R87, R46 ;  /* 0x0000002e57297221 */ /* 0x000fe20000010100 */
[----:B------:R-:W-:Y:S01]  /*0a20*/  FMUL.FTZ R46, R63, R22 ;  /* 0x000000163f2e7220 */ /* 0x000fe20000410000 */
[----:B------:R-:W-:Y:S01]  /*0a30*/  FADD.FTZ R37, R38, R45 ;  /* 0x0000002d26257221 */ /* 0x000fe20000010000 */
[----:B------:R-:W-:Y:S01]  /*0a40*/  FMUL.FTZ R93, R93, UR8 ;  /* 0x000000085d5d7c20 */ /* 0x000fe20008410000 */
[----:B------:R-:W-:Y:S01]  /*0a50*/  FFMA.FTZ R42, R92, R83, R39 ;  /* 0x000000535c2a7223 */ /* 0x000fe20000010027 */
[----:B------:R-:W-:Y:S01]  /*0a60*/  FADD.FTZ R40, -R87, R47 ;  /* 0x0000002f57287221 */ /* 0x000fe20000010100 */
[----:B------:R-:W-:Y:S01]  /*0a70*/  FADD.FTZ R38, R37, R46 ;  /* 0x0000002e25267221 */ /* 0x000fe20000010000 */
[----:B------:R-:W-:Y:S01]  /*0a80*/  FMUL.FTZ R47, R62, R23 ;  /* 0x000000173e2f7220 */ /* 0x000fe20000410000 */
[----:B------:R-:W-:Y:S01]  /*0a90*/  FMUL.FTZ R91, R91, UR8 ;  /* 0x000000085b5b7c20 */ /* 0x000fe20008410000 */
[----:B------:R-:W-:Y:S01]  /*0aa0*/  FFMA.FTZ R42, R93, R84, R42 ;  /* 0x000000545d2a7223 */ /* 0x000fe2000001002a */
[----:B------:R-:W-:Y:S01]  /*0ab0*/  FADD.FTZ R90, -R87, R51 ;  /* 0x00000033575a7221 */ /* 0x000fe20000010100 */
[----:B------:R-:W-:Y:S01]  /*0ac0*/  FADD.FTZ R37, R38, R47 ;  /* 0x0000002f26257221 */ /* 0x000fe20000010000 */
        /* <DEDUP_REMOVED lines=31> */
[----:B------:R-:W-:Y:S01]  /*0cc0*/  ISETP.NE.AND P0, PT, R74, RZ, PT ;  /* 0x000000ff4a00720c */ /* 0x000fe20003f05270 */
[----:B0-----:R-:W-:-:S03]  /*0cd0*/  FADD.FTZ R36, R38, R37 ;  /* 0x0000002526247221 */ /* 0x001fc60000010000 */
[----:B------:R-:W0:Y:S01]  /*0ce0*/  SHFL.DOWN PT, R38, R39, 0x1, 0x1f ;  /* 0x08201f0027267f89 */ /* 0x000e2200000e0000 */
[----:B------:R-:W-:Y:S01]  /*0cf0*/  BSSY.RECONVERGENT B0, `(.L_x_5510) ;  /* 0x000000c000007945 */ /* 0x000fe20003800200 */
[----:B0-----:R-:W-:-:S07]  /*0d00*/  FADD.FTZ R37, R39, R38 ;  /* 0x0000002627257221 */ /* 0x001fce0000010000 */
        /* <DEDUP_REMOVED lines=10> */
.L_x_5511:
[----:B------:R-:W-:Y:S05]  /*0db0*/  BSYNC.RECONVERGENT B0 ;  /* 0x0000000000007941 */ /* 0x000fea0003800200 */
.L_x_5510:
[----:B------:R-:W1:Y:S08]  /*0dc0*/  S2UR UR5, SR_CgaCtaId ;  /* 0x00000000000579c3 */ /* 0x000e700000008800 */
[----:B------:R-:W-:Y:S01]  /*0dd0*/  BAR.SYNC.DEFER_BLOCKING 0x0 ;  /* 0x0000000000007b1d */ /* 0x000fe20000010000 */
[C---:B------:R-:W-:Y:S01]  /*0de0*/  FADD.FTZ R10, R43.reuse, R10 ;  /* 0x0000000a2b0a7221 */ /* 0x040fe20000010000 */
[----:B------:R-:W-:Y:S01]  /*0df0*/  FFMA.FTZ R12, R43, R92, R12 ;  /* 0x0000005c2b0c7223 */ /* 0x000fe2000001000c */
[C---:B------:R-:W-:Y:S01]  /*0e00*/  FADD.FTZ R5, R16.reuse, R5 ;  /* 0x0000000510057221 */ /* 0x040fe20000010000 */
[----:B------:R-:W-:Y:S01]  /*0e10*/  FFMA.FTZ R3, R16, R93, R3 ;  /* 0x0000005d10037223 */ /* 0x000fe20000010003 */
[C---:B------:R-:W-:Y:S01]  /*0e20*/  FADD.FTZ R2, R17.reuse, R2 ;  /* 0x0000000211027221 */ /* 0x040fe20000010000 */
[----:B------:R-:W-:Y:S01]  /*0e30*/  UMOV UR4, 0x400 ;  /* 0x0000040000047882 */ /* 0x000fe20000000000 */
[----:B------:R-:W-:Y:S01]  /*0e40*/  FFMA.FTZ R0, R17, R91, R0 ;  /* 0x0000005b11007223 */ /* 0x000fe20000010000 */
[----:B------:R-:W-:Y:S01]  /*0e50*/  UISETP.NE.U32.AND UP1, UPT, UR22, URZ, UPT ;  /* 0x000000ff1600728c */ /* 0x000fe2000bf25070 */
[C---:B------:R-:W-:Y:S01]  /*0e60*/  FADD.FTZ R55, R20.reuse, R55 ;  /* 0x0000003714377221 */ /* 0x040fe20000010000 */
[----:B------:R-:W-:Y:S01]  /*0e70*/  FFMA.FTZ R7, R20, R87, R7 ;  /* 0x0000005714077223 */ /* 0x000fe20000010007 */
[C---:B------:R-:W-:Y:S01]  /*0e80*/  FADD.FTZ R15, R18.reuse, R15 ;  /* 0x0000000f120f7221 */ /* 0x040fe20000010000 */
[----:B------:R-:W-:Y:S01]  /*0e90*/  UISETP.NE.AND.EX UP1, UPT, UR23, URZ, UPT, UP1 ;  /* 0x000000ff1700728c */ /* 0x000fe2000bf25310 */
[----:B------:R-:W-:Y:S01]  /*0ea0*/  FFMA.FTZ R9, R18, R51, R9 ;  /* 0x0000003312097223 */ /* 0x000fe20000010009 */
[C---:B------:R-:W-:Y:S01]  /*0eb0*/  FADD.FTZ R14, R19.reuse, R14 ;  /* 0x0000000e130e7221 */ /* 0x040fe20000010000 */
[----:B------:R-:W-:Y:S01]  /*0ec0*/  FFMA.FTZ R8, R19, R50, R8 ;  /* 0x0000003213087223 */ /* 0x000fe20000010008 */
[C---:B------:R-:W-:Y:S01]  /*0ed0*/  FADD.FTZ R52, R21.reuse, R52 ;  /* 0x0000003415347221 */ /* 0x040fe20000010000 */
[----:B------:R-:W-:Y:S01]  /*0ee0*/  FFMA.FTZ R6, R21, R88, R6 ;  /* 0x0000005815067223 */ /* 0x000fe20000010006 */
[C---:B------:R-:W-:Y:S01]  /*0ef0*/  FADD.FTZ R57, R22.reuse, R57 ;  /* 0x0000003916397221 */ /* 0x040fe20000010000 */
[----:B------:R-:W-:Y:S01]  /*0f00*/  FFMA.FTZ R13, R22, R89, R13 ;  /* 0x00000059160d7223 */ /* 0x000fe2000001000d */
[C---:B------:R-:W-:Y:S01]  /*0f10*/  FADD.FTZ R54, R23.reuse, R54 ;  /* 0x0000003617367221 */ /* 0x040fe20000010000 */
[----:B------:R-:W-:Y:S01]  /*0f20*/  FFMA.FTZ R4, R23, R90, R4 ;  /* 0x0000005a17047223 */ /* 0x000fe20000010004 */
[----:B-1----:R-:W-:-:S04]  /*0f30*/  ULEA UR4, UR5, UR4, 0x18 ;  /* 0x0000000405047291 */ /* 0x002fc8000f8ec0ff */
[----:B------:R-:W-:Y:S02]  /*0f40*/  UIADD3 UR5, UPT, UPT, UR4, 0x1820, URZ ;  /* 0x0000182004057890 */ /* 0x000fe4000fffe0ff */
[----:B------:R-:W-:-:S09]  /*0f50*/  @!UP2 UIADD3 UR5, UPT, UPT, UR4, 0x1800, URZ ;  /* 0x000018000405a890 */ /* 0x000fd2000fffe0ff */
[----:B0-----:R-:W0:Y:S01]  /*0f60*/  LDS.128 R36, [UR5] ;  /* 0x00000005ff247984 */ /* 0x001e220008000c00 */
[----:B------:R-:W-:Y:S02]  /*0f70*/  UIADD3 UR5, UPT, UPT, UR4, 0x1830, URZ ;  /* 0x0000183004057890 */ /* 0x000fe4000fffe0ff */
[----:B------:R-:W-:-:S09]  /*0f80*/  @!UP2 UIADD3 UR5, UPT, UPT, UR4, 0x1810, URZ ;  /* 0x000018100405a890 */ /* 0x000fd2000fffe0ff */
        /* <DEDUP_REMOVED lines=17> */
[----:B------:R-:W0:Y:S01]  /*10a0*/  LDC.64 R16, c[0x0][0x468] ;  /* 0x00011a00ff107b82 */ /* 0x000e220000000a00 */
[--C-:B------:R-:W-:Y:S01]  /*10b0*/  FFMA.FTZ R78, R78, UR4, R20.reuse ;  /* 0x000000044e4e7c23 */ /* 0x100fe20008010014 */
        /* <DEDUP_REMOVED lines=23> */
[----:B0-----:R-:W-:-:S04]  /*1230*/  IMAD.WIDE.U32 R40, R77, 0x10, R16 ;  /* 0x000000104d287825 */ /* 0x001fc800078e0010 */
[----:B------:R-:W-:Y:S01]  /*1240*/  FMUL.FTZ R18, R80, UR8 ;  /* 0x0000000850127c20 */ /* 0x000fe20008410000 */
[----:B------:R-:W-:Y:S01]  /*1250*/  FMUL.FTZ R19, R92, UR8 ;  /* 0x000000085c137c20 */ /* 0x000fe20008410000 */
[----:B------:R-:W-:Y:S01]  /*1260*/  FMUL.FTZ R20, R93, UR8 ;  /* 0x000000085d147c20 */ /* 0x000fe20008410000 */
[----:B------:R-:W-:-:S04]  /*1270*/  IMAD.WIDE.U32 R76, R76, 0x10, R16 ;  /* 0x000000104c4c7825 */ /* 0x000fc800078e0010 */
[----:B------:R-:W-:Y:S01]  /*1280*/  FMUL.FTZ R21, R91, UR8 ;  /* 0x000000085b157c20 */ /* 0x000fe20008410000 */
[----:B------:R-:W-:Y:S01]  /*1290*/  FMUL.FTZ R22, R51, UR8 ;  /* 0x0000000833167c20 */ /* 0x000fe20008410000 */
[----:B------:R-:W-:Y:S01]  /*12a0*/  FMUL.FTZ R23, R50, UR8 ;  /* 0x0000000832177c20 */ /* 0x000fe20008410000 */
[----:B------:R-:W-:-:S04]  /*12b0*/  IMAD.WIDE.U32 R42, R75, 0x10, R16 ;  /* 0x000000104b2a7825 */ /* 0x000fc800078e0010 */
        /* <DEDUP_REMOVED lines=18> */
[----:B------:R3:W-:Y:S04]  /*13e0*/  STG.E.128 desc[UR18][R40.64], R16 ;  /* 0x0000001028007986 */ /* 0x0007e8000c101d12 */
[----:B------:R3:W-:Y:S04]  /*13f0*/  STG.E.128 desc[UR18][R76.64], R20 ;  /* 0x000000144c007986 */ /* 0x0007e8000c101d12 */
[----:B------:R3:W-:Y:S01]  /*1400*/  STG.E.128 desc[UR18][R42.64], R36 ;  /* 0x000000242a007986 */ /* 0x0007e2000c101d12 */
[----:B------:R-:W-:Y:S05]  /*1410*/  BRA `(.L_x_5514) ;  /* 0x0000000800e07947 */ /* 0x000fea0003800000 */
.L_x_5513:
        /* <DEDUP_REMOVED lines=8> */
[----:B------:R-:W1:Y:S01]  /*14a0*/  LDC.64 R18, c[0x0][0x468] ;  /* 0x00011a00ff127b82 */ /* 0x000e620000000a00 */
[----:B------:R-:W-:Y:S01]  /*14b0*/  FFMA.FTZ R40, R50, UR4, R20 ;  /* 0x0000000432287c23 */ /* 0x000fe20008010014 */
[----:B------:R-:W-:Y:S01]  /*14c0*/  FADD.FTZ R36, R81, -R78 ;  /* 0x8000004e51247221 */ /* 0x000fe20000010000 */
[----:B------:R-:W-:Y:S01]  /*14d0*/  FADD.FTZ R37, R82, -R79 ;  /* 0x8000004f52257221 */ /* 0x000fe20000010000 */
[----:B------:R-:W-:Y:S01]  /*14e0*/  FADD.FTZ R38, R85, -R80 ;  /* 0x8000005055267221 */ /* 0x000fe20000010000 */
[----:B------:R-:W-:Y:S01]  /*14f0*/  FADD.FTZ R39, R83, -R92 ;  /* 0x8000005c53277221 */ /* 0x000fe20000010000 */
        /* <DEDUP_REMOVED lines=10> */
[----:B0-----:R-:W-:-:S04]  /*15a0*/  IMAD.WIDE.U32 R22, R77, 0x10, R16 ;  /* 0x000000104d167825 */ /* 0x001fc800078e0010 */
[----:B------:R-:W-:Y:S01]  /*15b0*/  FMUL.FTZ R38, R38, UR8 ;  /* 0x0000000826267c20 */ /* 0x000fe20008410000 */
[----:B------:R-:W-:Y:S01]  /*15c0*/  FMUL.FTZ R39, R39, UR8 ;  /* 0x0000000827277c20 */ /* 0x000fe20008410000 */
[----:B------:R-:W-:Y:S01]  /*15d0*/  FADD.FTZ R87, R44, -R87 ;  /* 0x800000572c577221 */ /* 0x000fe20000010000 */
[----:B------:R-:W-:Y:S01]  /*15e0*/  FADD.FTZ R88, R45, -R88 ;  /* 0x800000582d587221 */ /* 0x000fe20000010000 */
[----:B------:R-:W-:Y:S01]  /*15f0*/  FADD.FTZ R89, R46, -R89 ;  /* 0x800000592e597221 */ /* 0x000fe20000010000 */
[----:B------:R-:W-:Y:S01]  /*1600*/  FADD.FTZ R47, R47, -R20 ;  /* 0x800000142f2f7221 */ /* 0x000fe20000010000 */
[----:B------:R-:W-:Y:S01]  /*1610*/  IMAD.WIDE.U32 R48, R76, 0x10, R16 ;  /* 0x000000104c307825 */ /* 0x000fe200078e0010 */
[----:B------:R0:W-:Y:S03]  /*1620*/  STG.E.128 desc[UR18][R22.64], R36 ;  /* 0x0000002416007986 */ /* 0x0001e6000c101d12 */
[----:B------:R-:W-:Y:S01]  /*1630*/  FMUL.FTZ R20, R87, UR8 ;  /* 0x0000000857147c20 */ /* 0x000fe20008410000 */
[----:B-1----:R-:W-:-:S04]  /*1640*/  IMAD.WIDE.U32 R78, R77, 0x10, R18 ;  /* 0x000000104d4e7825 */ /* 0x002fc800078e0012 */
[----:B------:R-:W-:Y:S01]  /*1650*/  FMUL.FTZ R44, R20, UR7 ;  /* 0x00000007142c7c20 */ /* 0x000fe20008410000 */
[----:B------:R-:W-:-:S04]  /*1660*/  IMAD.WIDE.U32 R50, R75, 0x10, R16 ;  /* 0x000000104b327825 */ /* 0x000fc800078e0010 */
[----:B------:R-:W-:Y:S01]  /*1670*/  FMUL.FTZ R16, R84, UR8 ;  /* 0x0000000854107c20 */ /* 0x000fe20008410000 */
[----:B------:R-:W-:Y:S01]  /*1680*/  FMUL.FTZ R17, R86, UR8 ;  /* 0x0000000856117c20 */ /* 0x000fe20008410000 */
[----:B------:R-:W-:-:S04]  /*1690*/  IMAD.WIDE.U32 R76, R76, 0x10, R18 ;  /* 0x000000104c4c7825 */ /* 0x000fc800078e0012 */
[----:B------:R-:W-:Y:S01]  /*16a0*/  FMUL.FTZ R41, R17, UR7 ;  /* 0x0000000711297c20 */ /* 0x000fe20008410000 */
[----:B------:R-:W-:-:S04]  /*16b0*/  IMAD.WIDE.U32 R80, R75, 0x10, R18 ;  /* 0x000000104b507825 */ /* 0x000fc800078e0012 */
[----:B------:R-:W-:Y:S01]  /*16c0*/  FMUL.FTZ R18, R21, UR8 ;  /* 0x0000000815127c20 */ /* 0x000fe20008410000 */
[----:B------:R-:W-:Y:S01]  /*16d0*/  FMUL.FTZ R19, R40, UR8 ;  /* 0x0000000828137c20 */ /* 0x000fe20008410000 */
[----:B------:R-:W-:Y:S01]  /*16e0*/  FMUL.FTZ R21, R88, UR8 ;  /* 0x0000000858157c20 */ /* 0x000fe20008410000 */
[----:B0-----:R-:W-:Y:S01]  /*16f0*/  FMUL.FTZ R22, R89, UR8 ;  /* 0x0000000859167c20 */ /* 0x001fe20008410000 */
        /* <DEDUP_REMOVED lines=13> */
[----:B------:R2:W-:Y:S04]  /*17d0*/  STG.E.128 desc[UR18][R76.64], R40 ;  /* 0x000000284c007986 */ /* 0x0005e8000c101d12 */
[----:B------:R2:W-:Y:S04]  /*17e0*/  STG.E.128 desc[UR18][R50.64], R20 ;  /* 0x0000001432007986 */ /* 0x0005e8000c101d12 */
[----:B------:R2:W-:Y:S01]  /*17f0*/  STG.E.128 desc[UR18][R80.64], R44 ;  /* 0x0000002c50007986 */ /* 0x0005e2000c101d12 */
[----:B------:R-:W-:Y:S05]  /*1800*/  BRA `(.L_x_5514) ;  /* 0x0000000400e47947 */ /* 0x000fea0003800000 */
.L_x_5512:
        /* <DEDUP_REMOVED lines=29> */
[----:B-----5:R-:W-:Y:S01]  /*19e0*/  FFMA.FTZ R18, R85, UR8, R26 ;  /* 0x0000000855127c23 */ /* 0x020fe2000801001a */
[----:B------:R-:W-:Y:S01]  /*19f0*/  FFMA.FTZ R19, R92, UR8, R27 ;  /* 0x000000085c137c23 */ /* 0x000fe2000801001b */
[----:B------:R-:W-:Y:S01]  /*1a00*/  FFMA.FTZ R20, R93, UR8, R28 ;  /* 0x000000085d147c23 */ /* 0x000fe2000801001c */
[----:B------:R-:W-:-:S04]  /*1a10*/  IMAD.WIDE.U32 R76, R76, 0x10, R16 ;  /* 0x000000104c4c7825 */ /* 0x000fc800078e0010 */
[----:B------:R-:W-:Y:S01]  /*1a20*/  FFMA.FTZ R21, R86, UR8, R29 ;  /* 0x0000000856157c23 */ /* 0x000fe2000801001d */
[----:B------:R-:W-:Y:S01]  /*1a30*/  FFMA.FTZ R22, R51, UR8, R30 ;  /* 0x0000000833167c23 */ /* 0x000fe2000801001e */
[----:B------:R-:W-:Y:S01]  /*1a40*/  FFMA.FTZ R23, R50, UR8, R31 ;  /* 0x0000000832177c23 */ /* 0x000fe2000801001f */
[----:B------:R-:W-:-:S04]  /*1a50*/  IMAD.WIDE.U32 R42, R75, 0x10, R16 ;  /* 0x000000104b2a7825 */ /* 0x000fc800078e0010 */
[----:B------:R-:W-:Y:S01]  /*1a60*/  FFMA.FTZ R16, R81, UR8, R24 ;  /* 0x0000000851107c23 */ /* 0x000fe20008010018 */
[----:B------:R-:W-:Y:S01]  /*1a70*/  FFMA.FTZ R17, R82, UR8, R25 ;  /* 0x0000000852117c23 */ /* 0x000fe20008010019 */
        /* <DEDUP_REMOVED lines=20> */
.L_x_5515:
        /* <DEDUP_REMOVED lines=24> */
[----:B0-----:R-:W-:-:S04]  /*1d40*/  IMAD.WIDE.U32 R22, R77, 0x10, R16 ;  /* 0x000000104d167825 */ /* 0x001fc800078e0010 */
[----:B------:R-:W-:Y:S01]  /*1d50*/  FFMA.FTZ R38, R85, UR8, R26 ;  /* 0x0000000855267c23 */ /* 0x000fe2000801001a */
[----:B------:R-:W-:Y:S01]  /*1d60*/  FFMA.FTZ R39, R92, UR8, R27 ;  /* 0x000000085c277c23 */ /* 0x000fe2000801001b */
[----:B------:R-:W-:Y:S01]  /*1d70*/  FADD.FTZ R87, R44, -R87 ;  /* 0x800000572c577221 */ /* 0x000fe20000010000 */
[----:B------:R-:W-:Y:S01]  /*1d80*/  FADD.FTZ R88, R45, -R88 ;  /* 0x800000582d587221 */ /* 0x000fe20000010000 */
[----:B------:R-:W-:Y:S01]  /*1d90*/  FADD.FTZ R89, R46, -R89 ;  /* 0x800000592e597221 */ /* 0x000fe20000010000 */
[----:B------:R-:W-:Y:S01]  /*1da0*/  FADD.FTZ R42, R47, -R20 ;  /* 0x800000142f2a7221 */ /* 0x000fe20000010000 */
[----:B------:R-:W-:Y:S01]  /*1db0*/  IMAD.WIDE.U32 R48, R76, 0x10, R16 ;  /* 0x000000104c307825 */ /* 0x000fe200078e0010 */
[----:B------:R0:W-:Y:S03]  /*1dc0*/  STG.E.128 desc[UR18][R22.64], R36 ;  /* 0x0000002416007986 */ /* 0x0001e6000c101d12 */
[----:B------:R-:W-:Y:S01]  /*1dd0*/  FFMA.FTZ R20, R87, UR8, R32 ;  /* 0x0000000857147c23 */ /* 0x000fe20008010020 */
[----:B-1----:R-:W-:-:S04]  /*1de0*/  IMAD.WIDE.U32 R78, R77, 0x10, R18 ;  /* 0x000000104d4e7825 */ /* 0x002fc800078e0012 */
[----:B------:R-:W-:Y:S01]  /*1df0*/  FMUL.FTZ R44, R20, UR7 ;  /* 0x00000007142c7c20 */ /* 0x000fe20008410000 */
[----:B------:R-:W-:-:S04]  /*1e00*/  IMAD.WIDE.U32 R50, R75, 0x10, R16 ;  /* 0x000000104b327825 */ /* 0x000fc800078e0010 */
[----:B------:R-:W-:Y:S01]  /*1e10*/  FFMA.FTZ R16, R21, UR8, R28 ;  /* 0x0000000815107c23 */ /* 0x000fe2000801001c */
[----:B------:R-:W-:Y:S01]  /*1e20*/  FFMA.FTZ R17, R86, UR8, R29 ;  /* 0x0000000856117c23 */ /* 0x000fe2000801001d */
[----:B------:R-:W-:Y:S01]  /*1e30*/  FFMA.FTZ R21, R88, UR8, R33 ;  /* 0x0000000858157c23 */ /* 0x000fe20008010021 */
[----:B------:R-:W-:-:S04]  /*1e40*/  IMAD.WIDE.U32 R76, R76, 0x10, R18 ;  /* 0x000000104c4c7825 */ /* 0x000fc800078e0012 */
[----:B------:R-:W-:Y:S01]  /*1e50*/  FMUL.FTZ R45, R21, UR7 ;  /* 0x00000007152d7c20 */ /* 0x000fe20008410000 */
[----:B------:R-:W-:-:S04]  /*1e60*/  IMAD.WIDE.U32 R80, R75, 0x10, R18 ;  /* 0x000000104b507825 */ /* 0x000fc800078e0012 */
[----:B------:R-:W-:Y:S01]  /*1e70*/  FFMA.FTZ R18, R41, UR8, R30 ;  /* 0x0000000829127c23 */ /* 0x000fe2000801001e */
[----:B------:R-:W-:Y:S01]  /*1e80*/  FFMA.FTZ R19, R40, UR8, R31 ;  /* 0x0000000828137c23 */ /* 0x000fe2000801001f */
[----:B0-----:R-:W-:Y:S01]  /*1e90*/  FFMA.FTZ R22, R89, UR8, R34 ;  /* 0x0000000859167c23 */ /* 0x001fe20008010022 */
        /* <DEDUP_REMOVED lines=15> */
[----:B------:R1:W-:Y:S02]  /*1f90*/  STG.E.128 desc[UR18][R80.64], R44 ;  /* 0x0000002c50007986 */ /* 0x0003e4000c101d12 */
.L_x_5514:
[----:B------:R-:W-:Y:S02]  /*1fa0*/  UIADD3 UR6, UPT, UPT, UR6, UR28, URZ ;  /* 0x0000001c06067290 */ /* 0x000fe4000fffe0ff */
[----:B------:R-:W-:Y:S02]  /*1fb0*/  UPLOP3.LUT UP2, UPT, UPT, UPT, UP2, 0x40, 0x4 ;  /* 0x000000000004789c */ /* 0x000fe40003f4e820 */
[----:B------:R-:W-:-:S09]  /*1fc0*/  UISETP.GE.AND UP1, UPT, UR6, UR29, UPT ;  /* 0x0000001d0600728c */ /* 0x000fd2000bf26270 */
[----:B------:R-:W-:Y:S05]  /*1fd0*/  BRA.U !UP1, `(.L_x_5516) ;  /* 0xffffffe509207547 */ /* 0x000fea000b83ffff */
[----:B0123--:R-:W-:Y:S02]  /*1fe0*/  MOV R22, R11 ;  /* 0x0000000b00167202 */ /* 0x00ffe40000000f00 */
[----:B------:R-:W-:Y:S02]  /*1ff0*/  MOV R23, R10 ;  /* 0x0000000a00177202 */ /* 0x000fe40000000f00 */
[----:B-----5:R-:W-:Y:S02]  /*2000*/  MOV R26, R9 ;  /* 0x00000009001a7202 */ /* 0x020fe40000000f00 */
        /* <DEDUP_REMOVED lines=21> */
.L_x_5509:
        /* <DEDUP_REMOVED lines=15> */
.L_x_5517:
        /* <DEDUP_REMOVED lines=11> */
.L_x_6813:


//--------------------- .text._ZN10layer_norm13ln_bwd_kernelINS_13Kernel_traitsI6__halfffffjLj1536ELj1ELj1ELj4ELj16ENS_18Kernel_traits_baseILj1536ES2_ffffjLj128EEEEELb0ELb0ELb1ELb0EEEvNS_9BwdParamsE --------------------------
	.section	.text._ZN10layer_norm13ln_bwd_kernelINS_13Kernel_traitsI6__halfffffjLj1536ELj1ELj1ELj4ELj16ENS_18Kernel_traits_baseILj1536ES2_ffffjLj128EEEEELb0ELb0ELb1ELb0EEEvNS_9BwdParamsE,"ax",@progbits
	.align	128
        .global         _ZN10layer_norm13ln_bwd_kernelINS_13Kernel_traitsI6__halfffffjLj1536ELj1ELj1ELj4ELj16ENS_18Kernel_traits_baseILj1536ES2_ffffjLj128EEEEELb0ELb0ELb1ELb0EEEvNS_9BwdParamsE
        .type           _ZN10layer_norm13ln_bwd_kernelINS_13Kernel_traitsI6__halfffffjLj1536ELj1ELj1ELj4ELj16ENS_18Kernel_traits_baseILj1536ES2_ffffjLj128EEEEELb0ELb0ELb1ELb0EEEvNS_9BwdParamsE,@function
        .size           _ZN10layer_norm13ln_bwd_kernelINS_13Kernel_traitsI6__halfffffjLj1536ELj1ELj1ELj4ELj16ENS_18Kernel_traits_baseILj1536ES2_ffffjLj128EEEEELb0ELb0ELb1ELb0EEEvNS_9BwdParamsE,(.L_x_6814 - _ZN10layer_norm13ln_bwd_kernelINS_13Kernel_traitsI6__halfffffjLj1536ELj1ELj1ELj4ELj16ENS_18Kernel_traits_baseILj1536ES2_ffffjLj128EEEEELb0ELb0ELb1ELb0EEEvNS_9BwdParamsE)
        .other          _ZN10layer_norm13ln_bwd_kernelINS_13Kernel_traitsI6__halfffffjLj1536ELj1ELj1ELj4ELj16ENS_18Kernel_traits_baseILj1536ES2_ffffjLj128EEEEELb0ELb0ELb1ELb0EEEvNS_9BwdParamsE,@"STO_CUDA_ENTRY STV_DEFAULT"
_ZN10layer_norm13ln_bwd_kernelINS_13Kernel_traitsI6__halfffffjLj1536ELj1ELj1ELj4ELj16ENS_18Kernel_traits_baseILj1536ES2_ffffjLj128EEEEELb0ELb0ELb1ELb0EEEvNS_9BwdParamsE:
.text._ZN10layer_norm13ln_bwd_kernelINS_13Kernel_traitsI6__halfffffjLj1536ELj1ELj1ELj4ELj16ENS_18Kernel_traits_baseILj1536ES2_ffffjLj128EEEEELb0ELb0ELb1ELb0EEEvNS_9BwdParamsE:
        /* <DEDUP_REMOVED lines=81> */
.L_x_5546:
[----:B0-----:R-:W-:-:S06]  /*0510*/  UIMAD.WIDE UR6, UR11, 0x4, UR14 ;  /* 0x000000040b0678a5 */ /* 0x001fcc000f8e020e */
[----:B--23--:R-:W-:Y:S02]  /*0520*/  MOV R58, UR6 ;  /* 0x00000006003a7c02 */ /* 0x00cfe40008000f00 */
[----:B------:R-:W-:Y:S01]  /*0530*/  MOV R59, UR7 ;  /* 0x00000007003b7c02 */ /* 0x000fe20008000f00 */
[----:B---3--:R-:W-:-:S04]  /*0540*/  UIMAD.WIDE UR6, UR11, 0x4, UR18 ;  /* 0x000000040b0678a5 */ /* 0x008fc8000f8e0212 */
[----:B------:R-:W3:Y:S02]  /*0550*/  LDG.E R58, desc[UR16][R58.64] ;  /* 0x000000103a3a7981 */ /* 0x000ee4000c1e1900 */
[----:B------:R-:W-:Y:S02]  /*0560*/  MOV R60, UR6 ;  /* 0x00000006003c7c02 */ /* 0x000fe40008000f00 */
[----:B------:R-:W-:Y:S01]  /*0570*/  MOV R61, UR7 ;  /* 0x00000007003d7c02 */ /* 0x000fe20008000f00 */
[----:B------:R-:W-:-:S04]  /*0580*/  UIMAD.WIDE UR6, UR11, 0x4, UR12 ;  /* 0x000000040b0678a5 */ /* 0x000fc8000f8e020c */
[----:B------:R-:W2:Y:S02]  /*0590*/  LDG.E R60, desc[UR16][R60.64] ;  /* 0x000000103c3c7981 */ /* 0x000ea4000c1e1900 */
[----:B------:R-:W-:Y:S02]  /*05a0*/  MOV R56, UR6 ;  /* 0x0000000600387c02 */ /* 0x000fe40008000f00 */
[----:B------:R-:W-:-:S05]  /*05b0*/  MOV R57, UR7 ;  /* 0x0000000700397c02 */ /* 0x000fca0008000f00 */
[----:B------:R0:W5:Y:S01]  /*05c0*/  LDG.E R2, desc[UR16][R56.64] ;  /* 0x0000001038027981 */ /* 0x000162000c1e1900 */
[----:B------:R-:W-:Y:S01]  /*05d0*/  BSSY.RECONVERGENT B0, `(.L_x_5519) ;  /* 0x00000c2000007945 */ /* 0x000fe20003800200 */
[----:B------:R-:W-:Y:S02]  /*05e0*/  CS2R R84, SRZ ;  /* 0x0000000000547805 */ /* 0x000fe4000001ff00 */
[----:B---3--:R-:W-:Y:S02]  /*05f0*/  R2UR UR30, R58 ;  /* 0x000000003a1e72ca */ /* 0x008fe400000e0000 */
[----:B--2---:R-:W-:-:S11]  /*0600*/  R2UR UR29, R60 ;  /* 0x000000003c1d72ca */ /* 0x004fd600000e0000 */
[----:B------:R-:W-:-:S09]  /*0610*/  UISETP.GE.AND UP2, UPT, UR30, 0x1, UPT ;  /* 0x000000011e00788c */ /* 0x000fd2000bf46270 */
[----:B0-----:R-:W-:Y:S05]  /*0620*/  BRA.U !UP2, `(.L_x_5520) ;  /* 0x000000090a907547 */ /* 0x001fea000b800000 */
        /* <DEDUP_REMOVED lines=35> */
[----:B--2---:R-:W-:-:S05]  /*0860*/  @P0 IMAD.WIDE.U32 R66, R81, 0x10, R66 ;  /* 0x0000001051420825 */ /* 0x004fca00078e0042 */
[----:B------:R0:W5:Y:S01]  /*0870*/  @P0 LDG.E.128 R36, desc[UR16][R66.64] ;  /* 0x0000001042240981 */ /* 0x000162000c1e1d00 */
[----:B------:R-:W-:Y:S02]  /*0880*/  IADD3 R83, PT, PT, R83, 0x80, RZ ;  /* 0x0000008053537810 */ /* 0x000fe40007ffe0ff */
[----:B------:R-:W-:Y:S01]  /*0890*/  IADD3 R81, PT, PT, R81, 0x80, RZ ;  /* 0x0000008051517810 */ /* 0x000fe20007ffe0ff */
[C---:B---3--:R-:W-:Y:S01]  /*08a0*/  FADD.FTZ R68, -R79.reuse, R61 ;  /* 0x0000003d4f447221 */ /* 0x048fe20000010100 */
[C---:B------:R-:W-:Y:S01]  /*08b0*/  FADD.FTZ R3, -R79.reuse, R60 ;  /* 0x0000003c4f037221 */ /* 0x040fe20000010100 */
[----:B------:R-:W-:Y:S01]  /*08c0*/  FADD.FTZ R62, -R79, R62 ;  /* 0x0000003e4f3e7221 */ /* 0x000fe20000010100 */
[----:B------:R-:W-:Y:S02]  /*08d0*/  HADD2.F32 R60, -RZ, R88.H1_H1 ;  /* 0x30000058ff3c7230 */ /* 0x000fe40000004100 */
[----:B------:R-:W-:Y:S01]  /*08e0*/  FMUL.FTZ R68, R68, UR29 ;  /* 0x0000001d44447c20 */ /* 0x000fe20008410000 */
[----:B------:R-:W-:-:S02]  /*08f0*/  HADD2.F32 R61, -RZ, R89.H0_H0 ;  /* 0x20000059ff3d7230 */ /* 0x000fc40000004100 */
[----:B------:R-:W-:Y:S01]  /*0900*/  FMUL.FTZ R3, R3, UR29 ;  /* 0x0000001d03037c20 */ /* 0x000fe20008410000 */
[----:B0-----:R-:W-:Y:S01]  /*0910*/  FMUL.FTZ R67, R62, UR29 ;  /* 0x0000001d3e437c20 */ /* 0x001fe20008410000 */
[----:B----4-:R-:W-:Y:S01]  /*0920*/  FMUL.FTZ R8, R56, R77 ;  /* 0x0000004d38087220 */ /* 0x010fe20000410000 */
[----:B------:R-:W-:Y:S01]  /*0930*/  FMUL.FTZ R66, R57, R60 ;  /* 0x0000003c39427220 */ /* 0x000fe20000410000 */
[----:B------:R-:W-:Y:S01]  /*0940*/  FADD.FTZ R25, R25, R57 ;  /* 0x0000003919197221 */ /* 0x000fe20000010000 */
[----:B------:R-:W-:Y:S01]  /*0950*/  FFMA.FTZ R13, R57, R68, R13 ;  /* 0x00000044390d7223 */ /* 0x000fe2000001000d */
[----:B------:R-:W-:Y:S01]  /*0960*/  FMUL.FTZ R74, R58, R61 ;  /* 0x0000003d3a4a7220 */ /* 0x000fe20000410000 */
[----:B------:R-:W-:Y:S01]  /*0970*/  FADD.FTZ R57, RZ, R8 ;  /* 0x00000008ff397221 */ /* 0x000fe20000010000 */
[----:B------:R-:W-:Y:S01]  /*0980*/  FADD.FTZ R26, R26, R58 ;  /* 0x0000003a1a1a7221 */ /* 0x000fe20000010000 */
[----:B------:R-:W-:Y:S01]  /*0990*/  FFMA.FTZ R14, R58, R67, R14 ;  /* 0x000000433a0e7223 */ /* 0x000fe2000001000e */
[----:B------:R-:W-:Y:S01]  /*09a0*/  FFMA.FTZ R61, R3, R8, RZ ;  /* 0x00000008033d7223 */ /* 0x000fe200000100ff */
[----:B------:R-:W-:-:S02]  /*09b0*/  HADD2.F32 R58, -RZ, R89.H1_H1 ;  /* 0x30000059ff3a7230 */ /* 0x000fc40000004100 */
[----:B------:R-:W-:Y:S01]  /*09c0*/  FADD.FTZ R24, R24, R56 ;  /* 0x0000003818187221 */ /* 0x000fe20000010000 */
[----:B------:R-:W-:Y:S01]  /*09d0*/  FFMA.FTZ R12, R56, R3, R12 ;  /* 0x00000003380c7223 */ /* 0x000fe2000001000c */
[----:B------:R-:W-:Y:S01]  /*09e0*/  FADD.FTZ R57, R57, R66 ;  /* 0x0000004239397221 */ /* 0x000fe20000010000 */
[----:B------:R-:W-:Y:S01]  /*09f0*/  FADD.FTZ R63, -R79, R63 ;  /* 0x0000003f4f3f7221 */ /* 0x000fe20000010100 */
        /* <DEDUP_REMOVED lines=8> */
[----:B------:R-:W-:-:S07]  /*0a80*/  FFMA.FTZ R84, R82, R77, R57 ;  /* 0x0000004d52547223 */ /* 0x000fce0000010039 */
.L_x_5522:
[----:B------:R-:W-:Y:S05]  /*0a90*/  BSYNC.RECONVERGENT B1 ;  /* 0x0000000000017941 */ /* 0x000fea0003800200 */
.L_x_5521:
[----:B------:R-:W-:Y:S04]  /*0aa0*/  BSSY.RECONVERGENT B1, `(.L_x_5523) ;  /* 0x000002f000017945 */ /* 0x000fe80003800200 */
[----:B------:R-:W-:Y:S05]  /*0ab0*/  @!P3 BRA `(.L_x_5524) ;  /* 0x0000000000b4b947 */ /* 0x000fea0003800000 */
[----:B------:R-:W0:Y:S01]  /*0ac0*/  LDC.64 R56, c[0x0][0x3a8] ;  /* 0x0000ea00ff387b82 */ /* 0x000e220000000a00 */
[----:B------:R-:W-:-:S07]  /*0ad0*/  ISETP.NE.U32.AND P0, PT, RZ, UR22, PT ;  /* 0x00000016ff007c0c */ /* 0x000fce000bf05070 */
[----:B------:R-:W1:Y:S01]  /*0ae0*/  LDC.64 R60, c[0x0][0x428] ;  /* 0x00010a00ff3c7b82 */ /* 0x000e620000000a00 */
[----:B------:R-:W-:-:S13]  /*0af0*/  ISETP.NE.AND.EX P0, PT, RZ, UR23, PT, P0 ;  /* 0x00000017ff007c0c */ /* 0x000fda000bf05300 */
[----:B------:R-:W2:Y:S01]  /*0b00*/  @P0 LDC.64 R86, c[0x0][0x438] ;  /* 0x00010e00ff560b82 */ /* 0x000ea20000000a00 */
[----:B0-----:R-:W-:-:S06]  /*0b10*/  IMAD.WIDE.U32 R56, R81, 0x10, R56 ;  /* 0x0000001051387825 */ /* 0x001fcc00078e0038 */
[----:B------:R-:W3:Y:S01]  /*0b20*/  LDG.E.128 R56, desc[UR16][R56.64] ;  /* 0x0000001038387981 */ /* 0x000ee2000c1e1d00 */
[----:B-1----:R-:W-:-:S06]  /*0b30*/  IMAD.WIDE.U32 R60, R83, 0x10, R60 ;  /* 0x00000010533c7825 */ /* 0x002fcc00078e003c */
[----:B------:R-:W4:Y:S01]  /*0b40*/  LDG.E.128 R60, desc[UR16][R60.64] ;  /* 0x000000103c3c7981 */ /* 0x000f22000c1e1d00 */
[----:B--2---:R-:W-:-:S05]  /*0b50*/  @P0 IMAD.WIDE.U32 R86, R81, 0x10, R86 ;  /* 0x0000001051560825 */ /* 0x004fca00078e0056 */
[----:B------:R0:W5:Y:S01]  /*0b60*/  @P0 LDG.E.128 R40, desc[UR16][R86.64] ;  /* 0x0000001056280981 */ /* 0x000162000c1e1d00 */
[--C-:B------:R-:W-:Y:S01]  /*0b70*/  HADD2.F32 R11, -RZ, R90.reuse.H0_H0 ;  /* 0x2000005aff0b7230 */ /* 0x100fe20000004100 */
[----:B------:R-:W-:Y:S02]  /*0b80*/  IADD3 R83, PT, PT, R83, 0x80, RZ ;  /* 0x0000008053537810 */ /* 0x000fe40007ffe0ff */
[----:B------:R-:W-:Y:S01]  /*0b90*/  IADD3 R81, PT, PT, R81, 0x80, RZ ;  /* 0x0000008051517810 */ /* 0x000fe20007ffe0ff */
[C---:B---3--:R-:W-:Y:S01]  /*0ba0*/  FADD.FTZ R7, -R79.reuse, R56 ;  /* 0x000000384f077221 */ /* 0x048fe20000010100 */
[C---:B------:R-:W-:Y:S01]  /*0bb0*/  FADD.FTZ R64, -R79.reuse, R57 ;  /* 0x000000394f407221 */ /* 0x040fe20000010100 */
[----:B------:R-:W-:Y:S02]  /*0bc0*/  HADD2.F32 R56, -RZ, R90.H1_H1 ;  /* 0x3000005aff387230 */ /* 0x000fe40000004100 */
[----:B------:R-:W-:Y:S01]  /*0bd0*/  FADD.FTZ R59, -R79, R59 ;  /* 0x0000003b4f3b7221 */ /* 0x000fe20000010100 */
[----:B------:R-:W-:-:S02]  /*0be0*/  HADD2.F32 R57, -RZ, R91.H0_H0 ;  /* 0x2000005bff397230 */ /* 0x000fc40000004100 */
[----:B------:R-:W-:Y:S01]  /*0bf0*/  FMUL.FTZ R7, R7, UR29 ;  /* 0x0000001d07077c20 */ /* 0x000fe20008410000 */
[----:B------:R-:W-:Y:S01]  /*0c00*/  FMUL.FTZ R64, R64, UR29 ;  /* 0x0000001d40407c20 */ /* 0x000fe20008410000 */
[----:B------:R-:W-:Y:S01]  /*0c10*/  FMUL.FTZ R76, R59, UR29 ;  /* 0x0000001d3b4c7c20 */ /* 0x000fe20008410000 */
[----:B----4-:R-:W-:Y:S01]  /*0c20*/  FMUL.FTZ R10, R60, R11 ;  /* 0x0000000b3c0a7220 */ /* 0x010fe20000410000 */
[----:B------:R-:W-:Y:S01]  /*0c30*/  FMUL.FTZ R65, R61, R56 ;  /* 0x000000383d417220 */ /* 0x000fe20000410000 */
[----:B------:R-:W-:Y:S01]  /*0c40*/  FMUL.FTZ R80, R62, R57 ;  /* 0x000000393e507220 */ /* 0x000fe20000410000 */
[----:B------:R-:W-:Y:S01]  /*0c50*/  FADD.FTZ R11, -R79, R58 ;  /* 0x0000003a4f0b7221 */ /* 0x000fe20000010100 */
[----:B------:R-:W-:Y:S01]  /*0c60*/  FADD.FTZ R56, R85, R10 ;  /* 0x0000000a55387221 */ /* 0x000fe20000010000 */
[----:B------:R-:W-:Y:S01]  /*0c70*/  FFMA.FTZ R57, R7, R10, R84 ;  /* 0x0000000a07397223 */ /* 0x000fe20000010054 */
[----:B------:R-:W-:Y:S02]  /*0c80*/  HADD2.F32 R58, -RZ, R91.H1_H1 ;  /* 0x3000005bff3a7230 */ /* 0x000fe40000004100 */
[----:B------:R-:W-:Y:S01]  /*0c90*/  FMUL.FTZ R11, R11, UR29 ;  /* 0x0000001d0b0b7c20 */ /* 0x000fe20008410000 */
[----:B------:R-:W-:Y:S01]  /*0ca0*/  FADD.FTZ R59, R56, R65 ;  /* 0x00000041383b7221 */ /* 0x000fe20000010000 */
[----:B------:R-:W-:Y:S01]  /*0cb0*/  FFMA.FTZ R56, R64, R65, R57 ;  /* 0x0000004140387223 */ /* 0x000fe20000010039 */
[----:B------:R-:W-:Y:S01]  /*0cc0*/  FADD.FTZ R28, R28, R60 ;  /* 0x0000003c1c1c7221 */ /* 0x000fe20000010000 */
[----:B------:R-:W-:Y:S01]  /*0cd0*/  FMUL.FTZ R75, R63, R58 ;  /* 0x0000003a3f4b7220 */ /* 0x000fe20000410000 */
        /* <DEDUP_REMOVED lines=11> */
.L_x_5524:
[----:B------:R-:W-:Y:S05]  /*0d90*/  BSYNC.RECONVERGENT B1 ;  /* 0x0000000000017941 */ /* 0x000fea0003800200 */
.L_x_5523:
        /* <DEDUP_REMOVED lines=13> */
[C---:B---3--:R-:W-:Y:S01]  /*0e70*/  FADD.FTZ R72, -R79.reuse, R61 ;  /* 0x0000003d4f487221 */ /* 0x048fe20000010100 */
[C---:B------:R-:W-:Y:S01]  /*0e80*/  FADD.FTZ R9, -R79.reuse, R60 ;  /* 0x0000003c4f097221 */ /* 0x040fe20000010100 */
[----:B------:R-:W-:Y:S02]  /*0e90*/  HADD2.F32 R60, -RZ, R92.H1_H1 ;  /* 0x3000005cff3c7230 */ /* 0x000fe40000004100 */
[----:B------:R-:W-:Y:S01]  /*0ea0*/  FADD.FTZ R62, -R79, R62 ;  /* 0x0000003e4f3e7221 */ /* 0x000fe20000010100 */
[----:B0-----:R-:W-:Y:S01]  /*0eb0*/  FMUL.FTZ R70, R72, UR29 ;  /* 0x0000001d48467c20 */ /* 0x001fe20008410000 */
[----:B------:R-:W-:Y:S01]  /*0ec0*/  FMUL.FTZ R9, R9, UR29 ;  /* 0x0000001d09097c20 */ /* 0x000fe20008410000 */
[--C-:B------:R-:W-:Y:S02]  /*0ed0*/  HADD2.F32 R61, -RZ, R93.reuse.H0_H0 ;  /* 0x2000005dff3d7230 */ /* 0x100fe40000004100 */
[----:B------:R-:W-:Y:S01]  /*0ee0*/  FMUL.FTZ R71, R62, UR29 ;  /* 0x0000001d3e477c20 */ /* 0x000fe20008410000 */
[----:B----4-:R-:W-:Y:S01]  /*0ef0*/  FMUL.FTZ R6, R56, R69 ;  /* 0x0000004538067220 */ /* 0x010fe20000410000 */
[----:B------:R-:W-:Y:S01]  /*0f00*/  FMUL.FTZ R69, R57, R60 ;  /* 0x0000003c39457220 */ /* 0x000fe20000410000 */
[----:B------:R-:W-:Y:S01]  /*0f10*/  FADD.FTZ R33, R33, R57 ;  /* 0x0000003921217221 */ /* 0x000fe20000010000 */
[----:B------:R-:W-:Y:S01]  /*0f20*/  FFMA.FTZ R21, R57, R70, R21 ;  /* 0x0000004639157223 */ /* 0x000fe20000010015 */
        /* <DEDUP_REMOVED lines=20> */
.L_x_5520:
        /* <DEDUP_REMOVED lines=24> */
.L_x_5525:
[----:B----4-:R-:W-:Y:S05]  /*11f0*/  BSYNC.RECONVERGENT B0 ;  /* 0x0000000000007941 */ /* 0x010fea0003800200 */
.L_x_5519:
        /* <DEDUP_REMOVED lines=31> */
.L_x_5527:
[----:B------:R-:W-:Y:S05]  /*13f0*/  BSYNC.RECONVERGENT B0 ;  /* 0x0000000000007941 */ /* 0x000fea0003800200 */
.L_x_5526:
[----:B------:R-:W1:Y:S08]  /*1400*/  S2UR UR7, SR_CgaCtaId ;  /* 0x00000000000779c3 */ /* 0x000e700000008800 */
[----:B------:R-:W-:Y:S01]  /*1410*/  BAR.SYNC.DEFER_BLOCKING 0x0 ;  /* 0x0000000000007b1d */ /* 0x000fe20000010000 */
[----:B-----5:R-:W-:Y:S02]  /*1420*/  ISETP.GE.AND P2, PT, R2, 0x1, PT ;  /* 0x000000010200780c */ /* 0x020fe40003f46270 */
[----:B------:R-:W-:-:S02]  /*1430*/  ISETP.GE.U32.AND P1, PT, R4, 0x80, PT ;  /* 0x000000800400780c */ /* 0x000fc40003f26070 */
[----:B------:R-:W-:Y:S01]  /*1440*/  ISETP.NE.AND P0, PT, RZ, UR26, PT ;  /* 0x0000001aff007c0c */ /* 0x000fe2000bf05270 */
[----:B------:R-:W-:Y:S01]  /*1450*/  UMOV UR6, 0x400 ;  /* 0x0000040000067882 */ /* 0x000fe20000000000 */
        /* <DEDUP_REMOVED lines=10> */
[----:B------:R-:W-:Y:S02]  /*1500*/  @P2 IADD3 R56, PT, PT, R2, -0x1, RZ ;  /* 0xffffffff02382810 */ /* 0x000fe40007ffe0ff */
[----:B------:R-:W-:Y:S01]  /*1510*/  FADD.FTZ R84, R59, R84 ;  /* 0x000000543b547221 */ /* 0x000fe20000010000 */
[----:B------:R-:W-:-:S02]  /*1520*/  FADD.FTZ R57, R58, R57 ;  /* 0x000000393a397221 */ /* 0x000fc40000010000 */
[----:B------:R-:W-:Y:S02]  /*1530*/  @P2 IMAD R56, R56, UR10, RZ ;  /* 0x0000000a38382c24 */ /* 0x000fe4000f8e02ff */
[----:B-1----:R-:W-:Y:S01]  /*1540*/  FADD.FTZ R84, R84, R61 ;  /* 0x0000003d54547221 */ /* 0x002fe20000010000 */
[----:B------:R-:W-:Y:S01]  /*1550*/  FADD.FTZ R57, R57, R60 ;  /* 0x0000003c39397221 */ /* 0x000fe20000010000 */
[----:B------:R-:W-:Y:S02]  /*1560*/  HFMA2 R61, -RZ, RZ, 0, 0 ;  /* 0x00000000ff3d7431 */ /* 0x000fe400000001ff */
[----:B------:R-:W-:Y:S01]  /*1570*/  FADD.FTZ R63, R63, R84 ;  /* 0x000000543f3f7221 */ /* 0x000fe20000010000 */
[----:B------:R-:W-:Y:S01]  /*1580*/  FADD.FTZ R57, R62, R57 ;  /* 0x000000393e397221 */ /* 0x000fe20000010000 */
[----:B------:R-:W-:Y:S02]  /*1590*/  @P2 SHF.R.S32.HI R59, RZ, 0x1f, R56 ;  /* 0x0000001fff3b2819 */ /* 0x000fe40000011438 */
[----:B------:R-:W-:Y:S01]  /*15a0*/  FMUL.FTZ R63, R63, UR27 ;  /* 0x0000001b3f3f7c20 */ /* 0x000fe20008410000 */
[----:B------:R-:W-:Y:S01]  /*15b0*/  FMUL.FTZ R60, R57, UR27 ;  /* 0x0000001b393c7c20 */ /* 0x000fe20008410000 */
[----:B------:R-:W-:-:S03]  /*15c0*/  @P2 LEA.HI R56, R59, R56, RZ, 0x2 ;  /* 0x000000383b382211 */ /* 0x000fc600078f10ff */
[----:B------:R-:W-:Y:S02]  /*15d0*/  R2UR UR6, R63 ;  /* 0x000000003f0672ca */ /* 0x000fe400000e0000 */
[----:B------:R-:W-:Y:S02]  /*15e0*/  @P2 LEA.HI.SX32 R61, R56, R5, 0x1e ;  /* 0x00000005383d2211 */ /* 0x000fe400078ff2ff */
        /* <DEDUP_REMOVED lines=8> */
[--C-:B------:R-:W-:Y:S01]  /*1670*/  FFMA.FTZ R57, R3, UR6, R60.reuse ;  /* 0x0000000603397c23 */ /* 0x100fe2000801003c */
[--C-:B------:R-:W-:Y:S01]  /*1680*/  FFMA.FTZ R59, R68, UR6, R60.reuse ;  /* 0x00000006443b7c23 */ /* 0x100fe2000801003c */
[----:B------:R-:W-:Y:S01]  /*1690*/  FFMA.FTZ R63, R67, UR6, R60 ;  /* 0x00000006433f7c23 */ /* 0x000fe2000801003c */
[----:B------:R-:W-:Y:S01]  /*16a0*/  ISETP.LT.AND P3, PT, RZ, UR30, PT ;  /* 0x0000001eff007c0c */ /* 0x000fe2000bf61270 */
[----:B------:R-:W-:Y:S01]  /*16b0*/  FADD.FTZ R57, R8, -R57 ;  /* 0x8000003908397221 */ /* 0x000fe20000010000 */
[----:B------:R-:W-:Y:S01]  /*16c0*/  FADD.FTZ R59, R66, -R59 ;  /* 0x8000003b423b7221 */ /* 0x000fe20000010000 */
[----:B------:R-:W-:Y:S01]  /*16d0*/  FADD.FTZ R63, R74, -R63 ;  /* 0x8000003f4a3f7221 */ /* 0x000fe20000010000 */
[----:B------:R-:W-:Y:S01]  /*16e0*/  ISETP.GT.AND P0, PT, R2, RZ, PT ;  /* 0x000000ff0200720c */ /* 0x000fe20003f04270 */
[----:B------:R-:W-:Y:S01]  /*16f0*/  FMUL.FTZ R57, R57, UR29 ;  /* 0x0000001d39397c20 */ /* 0x000fe20008410000 */
[----:B------:R-:W-:Y:S01]  /*1700*/  FMUL.FTZ R59, R59, UR29 ;  /* 0x0000001d3b3b7c20 */ /* 0x000fe20008410000 */
[----:B------:R-:W-:-:S03]  /*1710*/  FMUL.FTZ R63, R63, UR29 ;  /* 0x0000001d3f3f7c20 */ /* 0x000fc60008410000 */
[----:B------:R-:W-:Y:S02]  /*1720*/  FSEL R57, R57, RZ, P3 ;  /* 0x000000ff39397208 */ /* 0x000fe40001800000 */
[----:B------:R-:W-:Y:S02]  /*1730*/  FSEL R59, R59, RZ, P3 ;  /* 0x000000ff3b3b7208 */ /* 0x000fe40001800000 */
[----:B------:R-:W-:Y:S01]  /*1740*/  FSEL R63, R63, RZ, P3 ;  /* 0x000000ff3f3f7208 */ /* 0x000fe20001800000 */
[----:B------:R-:W-:Y:S02]  /*1750*/  FMUL.FTZ R57, R57, UR28 ;  /* 0x0000001c39397c20 */ /* 0x000fe40008410000 */
[----:B------:R-:W-:Y:S02]  /*1760*/  FMUL.FTZ R56, R59, UR28 ;  /* 0x0000001c3b387c20 */ /* 0x000fe40008410000 */
[----:B------:R-:W-:Y:S01]  /*1770*/  FMUL.FTZ R63, R63, UR28 ;  /* 0x0000001c3f3f7c20 */ /* 0x000fe20008410000 */
[----:B------:R-:W-:-:S02]  /*1780*/  SEL R48, R57, R48, P0 ;  /* 0x0000003039307207 */ /* 0x000fc40000000000 */
[----:B------:R-:W-:Y:S02]  /*1790*/  SEL R49, R56, R49, P0 ;  /* 0x0000003138317207 */ /* 0x000fe40000000000 */
[----:B------:R-:W-:Y:S01]  /*17a0*/  SEL R50, R63, R50, P0 ;  /* 0x000000323f327207 */ /* 0x000fe20000000000 */
[----:B------:R-:W-:Y:S06]  /*17b0*/  @!P2 BRA `(.L_x_5532) ;  /* 0x000000040064a947 */ /* 0x000fec0003800000 */
[----:B------:R-:W-:-:S04]  /*17c0*/  FFMA.FTZ R56, R82, UR6, R60 ;  /* 0x0000000652387c23 */ /* 0x000fc8000801003c */
[----:B------:R-:W-:-:S04]  /*17d0*/  FADD.FTZ R56, R77, -R56 ;  /* 0x800000384d387221 */ /* 0x000fc80000010000 */
[----:B------:R-:W-:-:S05]  /*17e0*/  FMUL.FTZ R56, R56, UR29 ;  /* 0x0000001d38387c20 */ /* 0x000fca0008410000 */
[----:B------:R-:W-:-:S05]  /*17f0*/  FSEL R56, R56, RZ, P3 ;  /* 0x000000ff38387208 */ /* 0x000fca0001800000 */
[----:B------:R-:W-:Y:S01]  /*1800*/  FMUL.FTZ R51, R56, UR28 ;  /* 0x0000001c38337c20 */ /* 0x000fe20008410000 */
[----:B------:R-:W-:Y:S06]  /*1810*/  BRA `(.L_x_5532) ;  /* 0x00000004004c7947 */ /* 0x000fec0003800000 */
.L_x_5531:
        /* <DEDUP_REMOVED lines=11> */
[----:B------:R-:W-:Y:S01]  /*18d0*/  FADD.FTZ R56, R77, -R52 ;  /* 0x800000344d387221 */ /* 0x000fe20000010000 */
[----:B------:R-:W-:-:S02]  /*18e0*/  ISETP.GT.AND P0, PT, R2, RZ, PT ;  /* 0x000000ff0200720c */ /* 0x000fc40003f04270 */
[----:B------:R-:W-:Y:S01]  /*18f0*/  FSEL R52, R53, RZ, P3 ;  /* 0x000000ff35347208 */ /* 0x000fe20001800000 */
[----:B------:R-:W-:Y:S01]  /*1900*/  FMUL.FTZ R58, R56, UR29 ;  /* 0x0000001d383a7c20 */ /* 0x000fe20008410000 */
[----:B------:R-:W-:Y:S02]  /*1910*/  FSEL R53, R55, RZ, P3 ;  /* 0x000000ff37357208 */ /* 0x000fe40001800000 */
[----:B------:R-:W-:Y:S01]  /*1920*/  FSEL R54, R57, RZ, P3 ;  /* 0x000000ff39367208 */ /* 0x000fe20001800000 */
[----:B------:R-:W-:Y:S01]  /*1930*/  FMUL.FTZ R55, R52, UR28 ;  /* 0x0000001c34377c20 */ /* 0x000fe20008410000 */
[----:B------:R-:W-:Y:S01]  /*1940*/  FSEL R58, R58, RZ, P3 ;  /* 0x000000ff3a3a7208 */ /* 0x000fe20001800000 */
[----:B------:R-:W-:Y:S02]  /*1950*/  FMUL.FTZ R56, R53, UR28 ;  /* 0x0000001c35387c20 */ /* 0x000fe40008410000 */
[----:B------:R-:W-:Y:S01]  /*1960*/  FMUL.FTZ R57, R54, UR28 ;  /* 0x0000001c36397c20 */ /* 0x000fe20008410000 */
[----:B------:R-:W-:-:S02]  /*1970*/  SEL R48, R55, R48, P0 ;  /* 0x0000003037307207 */ /* 0x000fc40000000000 */
[----:B------:R-:W-:Y:S02]  /*1980*/  SEL R49, R56, R49, P0 ;  /* 0x0000003138317207 */ /* 0x000fe40000000000 */
[----:B------:R-:W-:Y:S02]  /*1990*/  SEL R50, R57, R50, P0 ;  /* 0x0000003239327207 */ /* 0x000fe40000000000 */
[----:B------:R-:W-:Y:S01]  /*19a0*/  MOV R55, R58 ;  /* 0x0000003a00377202 */ /* 0x000fe20000000f00 */
[----:B------:R-:W-:Y:S06]  /*19b0*/  @!P2 BRA `(.L_x_5532) ;  /* 0x0000000000e4a947 */ /* 0x000fec0003800000 */
[----:B------:R-:W-:Y:S01]  /*19c0*/  FMUL.FTZ R51, R58, UR28 ;  /* 0x0000001c3a337c20 */ /* 0x000fe20008410000 */
[----:B------:R-:W-:Y:S06]  /*19d0*/  BRA `(.L_x_5532) ;  /* 0x0000000000dc7947 */ /* 0x000fec0003800000 */
.L_x_5530:
[----:B------:R-:W-:-:S04]  /*19e0*/  UISETP.NE.U32.AND UP0, UPT, UR4, URZ, UPT ;  /* 0x000000ff0400728c */ /* 0x000fc8000bf05070 */
[----:B------:R-:W-:-:S09]  /*19f0*/  UISETP.NE.AND.EX UP0, UPT, UR5, URZ, UPT, UP0 ;  /* 0x000000ff0500728c */ /* 0x000fd2000bf05300 */
[----:B------:R-:W-:Y:S05]  /*1a00*/  BRA.U UP0, `(.L_x_5533) ;  /* 0x00000001006c7547 */ /* 0x000fea000b800000 */
[----:B------:R-:W-:Y:S02]  /*1a10*/  PLOP3.LUT P3, PT, PT, PT, UP2, 0x80, 0x8 ;  /* 0x000000000008781c */ /* 0x000fe40003f6f028 */
[----:B------:R-:W-:Y:S02]  /*1a20*/  MOV R56, R36 ;  /* 0x0000002400387202 */ /* 0x000fe40000000f00 */
[----:B------:R-:W-:Y:S02]  /*1a30*/  MOV R58, R37 ;  /* 0x00000025003a7202 */ /* 0x000fe40000000f00 */
[----:B------:R-:W-:-:S07]  /*1a40*/  ISETP.GT.AND P0, PT, R2, RZ, PT ;  /* 0x000000ff0200720c */ /* 0x000fce0003f04270 */
[--C-:B------:R-:W-:Y:S01]  /*1a50*/  @P3 FFMA.FTZ R57, R3, UR6, R60.reuse ;  /* 0x0000000603393c23 */ /* 0x100fe2000801003c */
[--C-:B------:R-:W-:Y:S01]  /*1a60*/  @P3 FFMA.FTZ R59, R68, UR6, R60.reuse ;  /* 0x00000006443b3c23 */ /* 0x100fe2000801003c */
[----:B------:R-:W-:Y:S02]  /*1a70*/  @P3 FFMA.FTZ R63, R67, UR6, R60 ;  /* 0x00000006433f3c23 */ /* 0x000fe4000801003c */
[----:B------:R-:W-:Y:S01]  /*1a80*/  @P3 FADD.FTZ R57, R8, -R57 ;  /* 0x8000003908393221 */ /* 0x000fe20000010000 */
[----:B------:R-:W-:Y:S01]  /*1a90*/  @P3 FADD.FTZ R62, R66, -R59 ;  /* 0x8000003b423e3221 */ /* 0x000fe20000010000 */
[----:B------:R-:W-:Y:S01]  /*1aa0*/  @P3 FADD.FTZ R63, R74, -R63 ;  /* 0x8000003f4a3f3221 */ /* 0x000fe20000010000 */
[----:B------:R-:W-:Y:S01]  /*1ab0*/  MOV R59, R38 ;  /* 0x00000026003b7202 */ /* 0x000fe20000000f00 */
[----:B------:R-:W-:Y:S01]  /*1ac0*/  @P3 FFMA.FTZ R56, R57, UR29, R36 ;  /* 0x0000001d39383c23 */ /* 0x000fe20008010024 */
[----:B------:R-:W-:Y:S01]  /*1ad0*/  @P3 FFMA.FTZ R58, R62, UR29, R37 ;  /* 0x0000001d3e3a3c23 */ /* 0x000fe20008010025 */
[----:B------:R-:W-:-:S02]  /*1ae0*/  @P3 FFMA.FTZ R59, R63, UR29, R38 ;  /* 0x0000001d3f3b3c23 */ /* 0x000fc40008010026 */
[----:B------:R-:W-:Y:S01]  /*1af0*/  FMUL.FTZ R57, R56, UR28 ;  /* 0x0000001c38397c20 */ /* 0x000fe20008410000 */
[----:B------:R-:W-:Y:S01]  /*1b00*/  FMUL.FTZ R56, R58, UR28 ;  /* 0x0000001c3a387c20 */ /* 0x000fe20008410000 */
[----:B------:R-:W-:-:S03]  /*1b10*/  FMUL.FTZ R59, R59, UR28 ;  /* 0x0000001c3b3b7c20 */ /* 0x000fc60008410000 */
[----:B------:R-:W-:Y:S02]  /*1b20*/  SEL R48, R57, R48, P0 ;  /* 0x0000003039307207 */ /* 0x000fe40000000000 */
[----:B------:R-:W-:Y:S02]  /*1b30*/  SEL R49, R56, R49, P0 ;  /* 0x0000003138317207 */ /* 0x000fe40000000000 */
[----:B------:R-:W-:Y:S01]  /*1b40*/  SEL R50, R59, R50, P0 ;  /* 0x000000323b327207 */ /* 0x000fe20000000000 */
[----:B------:R-:W-:Y:S06]  /*1b50*/  @!P2 BRA `(.L_x_5532) ;  /* 0x00000000007ca947 */ /* 0x000fec0003800000 */
[----:B------:R-:W-:Y:S01]  /*1b60*/  @P3 FFMA.FTZ R56, R82, UR6, R60 ;  /* 0x0000000652383c23 */ /* 0x000fe2000801003c */
[----:B------:R-:W-:-:S03]  /*1b70*/  MOV R51, R39 ;  /* 0x0000002700337202 */ /* 0x000fc60000000f00 */
[----:B------:R-:W-:-:S04]  /*1b80*/  @P3 FADD.FTZ R56, R77, -R56 ;  /* 0x800000384d383221 */ /* 0x000fc80000010000 */
[----:B------:R-:W-:-:S04]  /*1b90*/  @P3 FFMA.FTZ R51, R56, UR29, R39 ;  /* 0x0000001d38333c23 */ /* 0x000fc80008010027 */
[----:B------:R-:W-:Y:S01]  /*1ba0*/  FMUL.FTZ R51, R51, UR28 ;  /* 0x0000001c33337c20 */ /* 0x000fe20008410000 */
[----:B------:R-:W-:Y:S06]  /*1bb0*/  BRA `(.L_x_5532) ;  /* 0x0000000000647947 */ /* 0x000fec0003800000 */
.L_x_5533:
[----:B------:R-:W-:Y:S02]  /*1bc0*/  PLOP3.LUT P3, PT, PT, PT, UP2, 0x80, 0x8 ;  /* 0x000000000008781c */ /* 0x000fe40003f6f028 */
[----:B------:R-:W-:Y:S02]  /*1bd0*/  MOV R53, R37 ;  /* 0x0000002500357202 */ /* 0x000fe40000000f00 */
[----:B------:R-:W-:Y:S02]  /*1be0*/  MOV R52, R36 ;  /* 0x0000002400347202 */ /* 0x000fe40000000f00 */
[----:B------:R-:W-:Y:S02]  /*1bf0*/  MOV R54, R38 ;  /* 0x0000002600367202 */ /* 0x000fe40000000f00 */
[----:B------:R-:W-:-:S05]  /*1c00*/  ISETP.GT.AND P0, PT, R2, RZ, PT ;  /* 0x000000ff0200720c */ /* 0x000fca0003f04270 */
[--C-:B------:R-:W-:Y:S01]  /*1c10*/  @P3 FFMA.FTZ R57, R68, UR6, R60.reuse ;  /* 0x0000000644393c23 */ /* 0x100fe2000801003c */
[--C-:B------:R-:W-:Y:S01]  /*1c20*/  @P3 FFMA.FTZ R55, R3, UR6, R60.reuse ;  /* 0x0000000603373c23 */ /* 0x100fe2000801003c */
[--C-:B------:R-:W-:Y:S02]  /*1c30*/  @P3 FFMA.FTZ R59, R67, UR6, R60.reuse ;  /* 0x00000006433b3c23 */ /* 0x100fe4000801003c */
[----:B------:R-:W-:Y:S01]  /*1c40*/  @P3 FADD.FTZ R56, R66, -R57 ;  /* 0x8000003942383221 */ /* 0x000fe20000010000 */
[----:B------:R-:W-:Y:S01]  /*1c50*/  @P3 FADD.FTZ R55, R8, -R55 ;  /* 0x8000003708373221 */ /* 0x000fe20000010000 */
[----:B------:R-:W-:Y:S02]  /*1c60*/  @P3 FADD.FTZ R59, R74, -R59 ;  /* 0x8000003b4a3b3221 */ /* 0x000fe40000010000 */
[----:B------:R-:W-:Y:S01]  /*1c70*/  @P3 FFMA.FTZ R53, R56, UR29, R37 ;  /* 0x0000001d38353c23 */ /* 0x000fe20008010025 */
[----:B------:R-:W-:Y:S01]  /*1c80*/  @P3 FFMA.FTZ R56, R82, UR6, R60 ;  /* 0x0000000652383c23 */ /* 0x000fe2000801003c */
[----:B------:R-:W-:Y:S01]  /*1c90*/  @P3 FFMA.FTZ R52, R55, UR29, R36 ;  /* 0x0000001d37343c23 */ /* 0x000fe20008010024 */
[----:B------:R-:W-:Y:S01]  /*1ca0*/  @P3 FFMA.FTZ R54, R59, UR29, R38 ;  /* 0x0000001d3b363c23 */ /* 0x000fe20008010026 */
[----:B------:R-:W-:Y:S01]  /*1cb0*/  MOV R55, R39 ;  /* 0x0000002700377202 */ /* 0x000fe20000000f00 */
[----:B------:R-:W-:Y:S01]  /*1cc0*/  @P3 FADD.FTZ R58, R77, -R56 ;  /* 0x800000384d3a3221 */ /* 0x000fe20000010000 */
[----:B------:R-:W-:Y:S01]  /*1cd0*/  FMUL.FTZ R56, R53, UR28 ;  /* 0x0000001c35387c20 */ /* 0x000fe20008410000 */
[----:B------:R-:W-:Y:S01]  /*1ce0*/  FMUL.FTZ R57, R54, UR28 ;  /* 0x0000001c36397c20 */ /* 0x000fe20008410000 */
[----:B------:R-:W-:Y:S01]  /*1cf0*/  FMUL.FTZ R59, R52, UR28 ;  /* 0x0000001c343b7c20 */ /* 0x000fe20008410000 */
[----:B------:R-:W-:-:S02]  /*1d00*/  @P3 FFMA.FTZ R55, R58, UR29, R39 ;  /* 0x0000001d3a373c23 */ /* 0x000fc40008010027 */
[----:B------:R-:W-:Y:S02]  /*1d10*/  SEL R49, R56, R49, P0 ;  /* 0x0000003138317207 */ /* 0x000fe40000000000 */
[----:B------:R-:W-:Y:S01]  /*1d20*/  SEL R50, R57, R50, P0 ;  /* 0x0000003239327207 */ /* 0x000fe20000000000 */
[----:B------:R-:W-:Y:S01]  /*1d30*/  @P2 FMUL.FTZ R51, R55, UR28 ;  /* 0x0000001c37332c20 */ /* 0x000fe20008410000 */
[----:B------:R-:W-:-:S07]  /*1d40*/  SEL R48, R59, R48, P0 ;  /* 0x000000303b307207 */ /* 0x000fce0000000000 */
.L_x_5532:
[----:B------:R-:W-:Y:S01]  /*1d50*/  ISETP.NE.U32.AND P0, PT, RZ, UR4, PT ;  /* 0x00000004ff007c0c */ /* 0x000fe2000bf05070 */
[----:B------:R-:W0:Y:S03]  /*1d60*/  @P2 LDC.64 R56, c[0x0][0x468] ;  /* 0x00011a00ff382b82 */ /* 0x000e260000000a00 */
[----:B------:R-:W-:-:S13]  /*1d70*/  ISETP.NE.AND.EX P0, PT, RZ, UR5, PT, P0 ;  /* 0x00000005ff007c0c */ /* 0x000fda000bf05300 */
[----:B------:R-:W1:Y:S01]  /*1d80*/  @P0 LDC.64 R58, c[0x0][0x478] ;  /* 0x00011e00ff3a0b82 */ /* 0x000e620000000a00 */
[C---:B0-----:R-:W-:Y:S01]  /*1d90*/  @P2 IMAD.WIDE.U32 R56, R61.reuse, 0x10, R56 ;  /* 0x000000103d382825 */ /* 0x041fe200078e0038 */
[----:B------:R-:W-:-:S03]  /*1da0*/  IADD3 R61, PT, PT, R61, 0x80, RZ ;  /* 0x000000803d3d7810 */ /* 0x000fc60007ffe0ff */
[C---:B-1----:R-:W-:Y:S01]  /*1db0*/  @P0 IMAD.WIDE.U32 R58, R0.reuse, 0x10, R58 ;  /* 0x00000010003a0825 */ /* 0x042fe200078e003a */
[----:B------:R-:W-:-:S04]  /*1dc0*/  IADD3 R0, PT, PT, R0, 0x80, RZ ;  /* 0x0000008000007810 */ /* 0x000fc80007ffe0ff */
[----:B------:R0:W-:Y:S04]  /*1dd0*/  @P0 STG.E.128 desc[UR16][R58.64], R52 ;  /* 0x000000343a000986 */ /* 0x0001e8000c101d10 */
[----:B------:R0:W-:Y:S02]  /*1de0*/  @P2 STG.E.128 desc[UR16][R56.64], R48 ;  /* 0x0000003038002986 */ /* 0x0001e4000c101d10 */
.L_x_5529:
[----:B------:R-:W-:Y:S05]  /*1df0*/  BSYNC.RECONVERGENT B0 ;  /* 0x0000000000007941 */ /* 0x000fea0003800200 */
.L_x_5528:
        /* <DEDUP_REMOVED lines=10> */
[----:B------:R-:W-:Y:S02]  /*1ea0*/  PLOP3.LUT P4, PT, PT, PT, UP2, 0x80, 0x8 ;  /* 0x000000000008781c */ /* 0x000fe40003f8f028 */
[----:B0-----:R-:W-:Y:S02]  /*1eb0*/  MOV R55, R43 ;  /* 0x0000002b00377202 */ /* 0x001fe40000000f00 */
[----:B------:R-:W-:-:S09]  /*1ec0*/  MOV R53, R41 ;  /* 0x0000002900357202 */ /* 0x000fd20000000f00 */
        /* <DEDUP_REMOVED lines=14> */
[----:B------:R-:W-:Y:S01]  /*1fb0*/  FMUL.FTZ R56, R53, UR28 ;  /* 0x0000001c35387c20 */ /* 0x000fe20008410000 */
[----:B------:R-:W-:Y:S01]  /*1fc0*/  ISETP.GT.AND P4, PT, R2, RZ, PT ;  /* 0x000000ff0200720c */ /* 0x000fe20003f84270 */
[----:B------:R-:W-:Y:S01]  /*1fd0*/  FMUL.FTZ R57, R54, UR28 ;  /* 0x0000001c36397c20 */ /* 0x000fe20008410000 */
[----:B------:R-:W-:-:S02]  /*1fe0*/  FMUL.FTZ R59, R52, UR28 ;  /* 0x0000001c343b7c20 */ /* 0x000fc40008410000 */
[----:B------:R-:W-:Y:S02]  /*1ff0*/  SEL R49, R56, R49, P4 ;  /* 0x0000003138317207 */ /* 0x000fe40002000000 */
[----:B------:R-:W-:Y:S02]  /*2000*/  SEL R50, R57, R50, P4 ;  /* 0x0000003239327207 */ /* 0x000fe40002000000 */
[----:B------:R-:W-:Y:S01]  /*2010*/  SEL R48, R59, R48, P4 ;  /* 0x000000303b307207 */ /* 0x000fe20002000000 */
[----:B------:R-:W-:Y:S06]  /*2020*/  @!P2 BRA `(.L_x_5538) ;  /* 0x000000040058a947 */ /* 0x000fec0003800000 */
[----:B------:R-:W-:Y:S01]  /*2030*/  FMUL.FTZ R51, R55, UR28 ;  /* 0x0000001c37337c20 */ /* 0x000fe20008410000 */
[----:B------:R-:W-:Y:S06]  /*2040*/  BRA `(.L_x_5538) ;  /* 0x0000000400507947 */ /* 0x000fec0003800000 */
.L_x_5537:
[----:B------:R-:W-:Y:S02]  /*2050*/  PLOP3.LUT P5, PT, PT, PT, UP2, 0x80, 0x8 ;  /* 0x000000000008781c */ /* 0x000fe40003faf028 */
[----:B0-----:R-:W-:Y:S02]  /*2060*/  MOV R56, R40 ;  /* 0x0000002800387202 */ /* 0x001fe40000000f00 */
[----:B------:R-:W-:-:S09]  /*2070*/  ISETP.GT.AND P4, PT, R2, RZ, PT ;  /* 0x000000ff0200720c */ /* 0x000fd20003f84270 */
[--C-:B------:R-:W-:Y:S01]  /*2080*/  @P5 FFMA.FTZ R57, R7, UR6, R60.reuse ;  /* 0x0000000607395c23 */ /* 0x100fe2000801003c */
[--C-:B------:R-:W-:Y:S01]  /*2090*/  @P5 FFMA.FTZ R58, R64, UR6, R60.reuse ;  /* 0x00000006403a5c23 */ /* 0x100fe2000801003c */
[----:B------:R-:W-:Y:S02]  /*20a0*/  @P5 FFMA.FTZ R59, R11, UR6, R60 ;  /* 0x000000060b3b5c23 */ /* 0x000fe4000801003c */
[----:B------:R-:W-:Y:S01]  /*20b0*/  @P5 FADD.FTZ R57, R10, -R57 ;  /* 0x800000390a395221 */ /* 0x000fe20000010000 */
[----:B------:R-:W-:Y:S01]  /*20c0*/  @P5 FADD.FTZ R62, R65, -R58 ;  /* 0x8000003a413e5221 */ /* 0x000fe20000010000 */
[----:B------:R-:W-:Y:S02]  /*20d0*/  MOV R58, R41 ;  /* 0x00000029003a7202 */ /* 0x000fe40000000f00 */
[----:B------:R-:W-:Y:S01]  /*20e0*/  @P5 FFMA.FTZ R56, R57, UR29, R40 ;  /* 0x0000001d39385c23 */ /* 0x000fe20008010028 */
[----:B------:R-:W-:Y:S01]  /*20f0*/  @P5 FADD.FTZ R57, R80, -R59 ;  /* 0x8000003b50395221 */ /* 0x000fe20000010000 */
[----:B------:R-:W-:Y:S01]  /*2100*/  MOV R59, R42 ;  /* 0x0000002a003b7202 */ /* 0x000fe20000000f00 */
[----:B------:R-:W-:-:S02]  /*2110*/  @P5 FFMA.FTZ R58, R62, UR29, R41 ;  /* 0x0000001d3e3a5c23 */ /* 0x000fc40008010029 */
[----:B------:R-:W-:Y:S01]  /*2120*/  @P5 FFMA.FTZ R59, R57, UR29, R42 ;  /* 0x0000001d393b5c23 */ /* 0x000fe2000801002a */
[----:B------:R-:W-:Y:S01]  /*2130*/  FMUL.FTZ R57, R56, UR28 ;  /* 0x0000001c38397c20 */ /* 0x000fe20008410000 */
[----:B------:R-:W-:Y:S02]  /*2140*/  FMUL.FTZ R56, R58, UR28 ;  /* 0x0000001c3a387c20 */ /* 0x000fe40008410000 */
[----:B------:R-:W-:Y:S02]  /*2150*/  FMUL.FTZ R59, R59, UR28 ;  /* 0x0000001c3b3b7c20 */ /* 0x000fe40008410000 */
        /* <DEDUP_REMOVED lines=10> */
.L_x_5536:
[----:B0-----:R-:W0:Y:S02]  /*2200*/  LDC.64 R56, c[0x0][0x478] ;  /* 0x00011e00ff387b82 */ /* 0x001e240000000a00 */
        /* <DEDUP_REMOVED lines=31> */
.L_x_5539:
[--C-:B------:R-:W-:Y:S01]  /*2400*/  FFMA.FTZ R57, R7, UR6, R60.reuse ;  /* 0x0000000607397c23 */ /* 0x100fe2000801003c */
[--C-:B------:R-:W-:Y:S01]  /*2410*/  FFMA.FTZ R56, R64, UR6, R60.reuse ;  /* 0x0000000640387c23 */ /* 0x100fe2000801003c */
[--C-:B------:R-:W-:Y:S01]  /*2420*/  FFMA.FTZ R59, R11, UR6, R60.reuse ;  /* 0x000000060b3b7c23 */ /* 0x100fe2000801003c */
[----:B------:R-:W-:Y:S01]  /*2430*/  @P2 FFMA.FTZ R62, R76, UR6, R60 ;  /* 0x000000064c3e2c23 */ /* 0x000fe2000801003c */
[----:B------:R-:W-:Y:S01]  /*2440*/  FADD.FTZ R57, R10, -R57 ;  /* 0x800000390a397221 */ /* 0x000fe20000010000 */
[----:B------:R-:W-:Y:S01]  /*2450*/  FADD.FTZ R58, R65, -R56 ;  /* 0x80000038413a7221 */ /* 0x000fe20000010000 */
[----:B------:R-:W-:Y:S01]  /*2460*/  FADD.FTZ R59, R80, -R59 ;  /* 0x8000003b503b7221 */ /* 0x000fe20000010000 */
[----:B------:R-:W-:Y:S01]  /*2470*/  ISETP.LT.AND P5, PT, RZ, UR30, PT ;  /* 0x0000001eff007c0c */ /* 0x000fe2000bfa1270 */
[----:B------:R-:W-:Y:S01]  /*2480*/  FMUL.FTZ R56, R57, UR29 ;  /* 0x0000001d39387c20 */ /* 0x000fe20008410000 */
[----:B------:R-:W-:Y:S01]  /*2490*/  FMUL.FTZ R58, R58, UR29 ;  /* 0x0000001d3a3a7c20 */ /* 0x000fe20008410000 */
[----:B------:R-:W-:Y:S01]  /*24a0*/  FMUL.FTZ R59, R59, UR29 ;  /* 0x0000001d3b3b7c20 */ /* 0x000fe20008410000 */
[----:B------:R-:W-:Y:S01]  /*24b0*/  @P2 FADD.FTZ R62, R75, -R62 ;  /* 0x8000003e4b3e2221 */ /* 0x000fe20000010000 */
[----:B------:R-:W-:-:S02]  /*24c0*/  ISETP.GT.AND P4, PT, R2, RZ, PT ;  /* 0x000000ff0200720c */ /* 0x000fc40003f84270 */
[----:B------:R-:W-:Y:S01]  /*24d0*/  FSEL R56, R56, RZ, P5 ;  /* 0x000000ff38387208 */ /* 0x000fe20002800000 */
[----:B------:R-:W-:Y:S01]  /*24e0*/  @P2 FMUL.FTZ R62, R62, UR29 ;  /* 0x0000001d3e3e2c20 */ /* 0x000fe20008410000 */
[----:B------:R-:W-:Y:S02]  /*24f0*/  FSEL R58, R58, RZ, P5 ;  /* 0x000000ff3a3a7208 */ /* 0x000fe40002800000 */
[----:B------:R-:W-:Y:S01]  /*2500*/  FSEL R59, R59, RZ, P5 ;  /* 0x000000ff3b3b7208 */ /* 0x000fe20002800000 */
[----:B------:R-:W-:Y:S01]  /*2510*/  FMUL.FTZ R57, R56, UR28 ;  /* 0x0000001c38397c20 */ /* 0x000fe20008410000 */
[----:B------:R-:W-:Y:S01]  /*2520*/  @P2 FSEL R62, R62, RZ, P5 ;  /* 0x000000ff3e3e2208 */ /* 0x000fe20002800000 */
[----:B------:R-:W-:Y:S02]  /*2530*/  FMUL.FTZ R58, R58, UR28 ;  /* 0x0000001c3a3a7c20 */ /* 0x000fe40008410000 */
[----:B------:R-:W-:Y:S01]  /*2540*/  FMUL.FTZ R59, R59, UR28 ;  /* 0x0000001c3b3b7c20 */ /* 0x000fe20008410000 */
[----:B------:R-:W-:Y:S01]  /*2550*/  SEL R48, R57, R48, P4 ;  /* 0x0000003039307207 */ /* 0x000fe20002000000 */
[----:B------:R-:W-:Y:S01]  /*2560*/  @P2 FMUL.FTZ R51, R62, UR28 ;  /* 0x0000001c3e332c20 */ /* 0x000fe20008410000 */
[----:B------:R-:W-:-:S02]  /*2570*/  SEL R49, R58, R49, P4 ;  /* 0x000000313a317207 */ /* 0x000fc40002000000 */
[----:B------:R-:W-:-:S07]  /*2580*/  SEL R50, R59, R50, P4 ;  /* 0x000000323b327207 */ /* 0x000fce0002000000 */
.L_x_5538:
[----:B------:R-:W0:Y:S08]  /*2590*/  @P0 LDC.64 R58, c[0x0][0x478] ;  /* 0x00011e00ff3a0b82 */ /* 0x000e300000000a00 */
[----:B------:R-:W1:Y:S01]  /*25a0*/  @P2 LDC.64 R56, c[0x0][0x468] ;  /* 0x00011a00ff382b82 */ /* 0x000e620000000a00 */
[C---:B0-----:R-:W-:Y:S01]  /*25b0*/  @P0 IMAD.WIDE.U32 R58, R0.reuse, 0x10, R58 ;  /* 0x00000010003a0825 */ /* 0x041fe200078e003a */
[----:B------:R-:W-:-:S04]  /*25c0*/  IADD3 R0, PT, PT, R0, 0x80, RZ ;  /* 0x0000008000007810 */ /* 0x000fc80007ffe0ff */
[----:B------:R2:W-:Y:S01]  /*25d0*/  @P0 STG.E.128 desc[UR16][R58.64], R52 ;  /* 0x000000343a000986 */ /* 0x0005e2000c101d10 */
[C---:B-1----:R-:W-:Y:S01]  /*25e0*/  @P2 IMAD.WIDE.U32 R56, R61.reuse, 0x10, R56 ;  /* 0x000000103d382825 */ /* 0x042fe200078e0038 */
[----:B------:R-:W-:-:S04]  /*25f0*/  IADD3 R61, PT, PT, R61, 0x80, RZ ;  /* 0x000000803d3d7810 */ /* 0x000fc80007ffe0ff */
[----:B------:R2:W-:Y:S03]  /*2600*/  @P2 STG.E.128 desc[UR16][R56.64], R48 ;  /* 0x0000003038002986 */ /* 0x0005e6000c101d10 */
.L_x_5535:
[----:B------:R-:W-:Y:S05]  /*2610*/  BSYNC.RECONVERGENT B0 ;  /* 0x0000000000007941 */ /* 0x000fea0003800200 */
.L_x_5534:
        /* <DEDUP_REMOVED lines=11> */
[----:B------:R-:W-:Y:S02]  /*26d0*/  ISETP.GT.AND P5, PT, R2, RZ, PT ;  /* 0x000000ff0200720c */ /* 0x000fe40003fa4270 */
[----:B0-2---:R-:W-:Y:S02]  /*26e0*/  MOV R52, R44 ;  /* 0x0000002c00347202 */ /* 0x005fe40000000f00 */
[----:B------:R-:W-:Y:S02]  /*26f0*/  MOV R53, R45 ;  /* 0x0000002d00357202 */ /* 0x000fe40000000f00 */
[----:B------:R-:W-:-:S05]  /*2700*/  MOV R54, R46 ;  /* 0x0000002e00367202 */ /* 0x000fca0000000f00 */
        /* <DEDUP_REMOVED lines=11> */
[----:B------:R-:W-:Y:S01]  /*27c0*/  MOV R55, R47 ;  /* 0x0000002f00377202 */ /* 0x000fe20000000f00 */
[----:B------:R-:W-:Y:S01]  /*27d0*/  FMUL.FTZ R59, R52, UR28 ;  /* 0x0000001c343b7c20 */ /* 0x000fe20008410000 */
[----:B------:R-:W-:Y:S01]  /*27e0*/  FMUL.FTZ R57, R54, UR28 ;  /* 0x0000001c36397c20 */ /* 0x000fe20008410000 */
[----:B------:R-:W-:Y:S01]  /*27f0*/  FMUL.FTZ R2, R53, UR28 ;  /* 0x0000001c35027c20 */ /* 0x000fe20008410000 */
[----:B------:R-:W-:-:S02]  /*2800*/  @P6 FFMA.FTZ R55, R60, UR29, R47 ;  /* 0x0000001d3c376c23 */ /* 0x000fc4000801002f */
[----:B------:R-:W-:Y:S02]  /*2810*/  SEL R48, R59, R48, P5 ;  /* 0x000000303b307207 */ /* 0x000fe40002800000 */
[----:B------:R-:W-:Y:S02]  /*2820*/  SEL R50, R57, R50, P5 ;  /* 0x0000003239327207 */ /* 0x000fe40002800000 */
[----:B------:R-:W-:Y:S01]  /*2830*/  SEL R49, R2, R49, P5 ;  /* 0x0000003102317207 */ /* 0x000fe20002800000 */
[----:B------:R-:W-:Y:S06]  /*2840*/  @!P2 BRA `(.L_x_5544) ;  /* 0x000000040058a947 */ /* 0x000fec0003800000 */
[----:B------:R-:W-:Y:S01]  /*2850*/  FMUL.FTZ R51, R55, UR28 ;  /* 0x0000001c37337c20 */ /* 0x000fe20008410000 */
[----:B------:R-:W-:Y:S06]  /*2860*/  BRA `(.L_x_5544) ;  /* 0x0000000400507947 */ /* 0x000fec0003800000 */
.L_x_5543:
[----:B------:R-:W-:Y:S02]  /*2870*/  PLOP3.LUT P6, PT, PT, PT, UP2, 0x80, 0x8 ;  /* 0x000000000008781c */ /* 0x000fe40003fcf028 */
[----:B0-2---:R-:W-:Y:S02]  /*2880*/  MOV R56, R44 ;  /* 0x0000002c00387202 */ /* 0x005fe40000000f00 */
        /* <DEDUP_REMOVED lines=25> */
.L_x_5542:
[----:B0-2---:R-:W0:Y:S02]  /*2a20*/  LDC.64 R56, c[0x0][0x478] ;  /* 0x00011e00ff387b82 */ /* 0x005e240000000a00 */
        /* <DEDUP_REMOVED lines=31> */
.L_x_5545:
        /* <DEDUP_REMOVED lines=21> */
[----:B------:R-:W-:Y:S01]  /*2d70*/  SEL R48, R57, R48, P5 ;  /* 0x0000003039307207 */ /* 0x000fe20002800000 */
[----:B------:R-:W-:Y:S01]  /*2d80*/  @P2 FMUL.FTZ R51, R60, UR28 ;  /* 0x0000001c3c332c20 */ /* 0x000fe20008410000 */
[----:B------:R-:W-:-:S02]  /*2d90*/  SEL R49, R56, R49, P5 ;  /* 0x0000003138317207 */ /* 0x000fc40002800000 */
[----:B------:R-:W-:-:S07]  /*2da0*/  SEL R50, R59, R50, P5 ;  /* 0x000000323b327207 */ /* 0x000fce0002800000 */
.L_x_5544:
[----:B------:R-:W0:Y:S08]  /*2db0*/  @P0 LDC.64 R58, c[0x0][0x478] ;  /* 0x00011e00ff3a0b82 */ /* 0x000e300000000a00 */
[----:B------:R-:W1:Y:S01]  /*2dc0*/  @P2 LDC.64 R56, c[0x0][0x468] ;  /* 0x00011a00ff382b82 */ /* 0x000e620000000a00 */
[----:B0-----:R-:W-:-:S05]  /*2dd0*/  @P0 IMAD.WIDE.U32 R58, R0, 0x10, R58 ;  /* 0x00000010003a0825 */ /* 0x001fca00078e003a */
[----:B------:R3:W-:Y:S01]  /*2de0*/  @P0 STG.E.128 desc[UR16][R58.64], R52 ;  /* 0x000000343a000986 */ /* 0x0007e2000c101d10 */
[----:B-1----:R-:W-:-:S05]  /*2df0*/  @P2 IMAD.WIDE.U32 R56, R61, 0x10, R56 ;  /* 0x000000103d382825 */ /* 0x002fca00078e0038 */
[----:B------:R3:W-:Y:S02]  /*2e00*/  @P2 STG.E.128 desc[UR16][R56.64], R48 ;  /* 0x0000003038002986 */ /* 0x0007e4000c101d10 */
.L_x_5541:
[----:B------:R-:W-:Y:S05]  /*2e10*/  BSYNC.RECONVERGENT B0 ;  /* 0x0000000000007941 */ /* 0x000fea0003800200 */
.L_x_5540:
[----:B------:R-:W-:Y:S02]  /*2e20*/  UIADD3 UR11, UPT, UPT, UR11, UR24, URZ ;  /* 0x000000180b0b7290 */ /* 0x000fe4000fffe0ff */
[----:B------:R-:W-:Y:S02]  /*2e30*/  UPLOP3.LUT UP1, UPT, UPT, UPT, UP1, 0x40, 0x4 ;  /* 0x000000000004789c */ /* 0x000fe40003f2e810 */
[----:B------:R-:W-:-:S09]  /*2e40*/  UISETP.GE.AND UP0, UPT, UR11, UR25, UPT ;  /* 0x000000190b00728c */ /* 0x000fd2000bf06270 */
[----:B------:R-:W-:Y:S05]  /*2e50*/  BRA.U !UP0, `(.L_x_5546) ;  /* 0xffffffd508ac7547 */ /* 0x000fea000b83ffff */
.L_x_5518:
[----:B------:R-:W1:Y:S08]  /*2e60*/  S2UR UR6, SR_CTAID.X ;  /* 0x00000000000679c3 */ /* 0x000e700000002500 */
[----:B------:R-:W4:Y:S08]  /*2e70*/  LDC.64 R2, c[0x0][0x440] ;  /* 0x00011000ff027b82 */ /* 0x000f300000000a00 */
[----:B-----5:R-:W0:Y:S08]  /*2e80*/  LDC.64 R6, c[0x0][0x448] ;  /* 0x00011200ff067b82 */ /* 0x020e300000000a00 */
[----:B------:R-:W2:Y:S01]  /*2e90*/  LDC.64 R8, c[0x0][0x440] ;  /* 0x00011000ff087b82 */ /* 0x000ea20000000a00 */
[----:B-1----:R-:W-:-:S06]  /*2ea0*/  UIMAD UR6, UR6, UR10, URZ ;  /* 0x0000000a060672a4 */ /* 0x002fcc000f8e02ff */
[----:B------:R-:W-:Y:S01]  /*2eb0*/  MOV R0, UR6 ;  /* 0x0000000600007c02 */ /* 0x000fe20008000f00 */
[----:B------:R-:W1:Y:S03]  /*2ec0*/  LDC.64 R10, c[0x0][0x448] ;  /* 0x00011200ff0a7b82 */ /* 0x000e660000000a00 */
[----:B------:R-:W-:-:S05]  /*2ed0*/  LEA.HI R37, R0, R5, RZ, 0x1e ;  /* 0x0000000500257211 */ /* 0x000fca00078ff0ff */
[----:B----4-:R-:W-:-:S04]  /*2ee0*/  @P1 IMAD.WIDE.U32 R2, R37, 0x10, R2 ;  /* 0x0000001025021825 */ /* 0x010fc800078e0002 */
[C---:B0-----:R-:W-:Y:S01]  /*2ef0*/  @P1 IMAD.WIDE.U32 R4, R37.reuse, 0x10, R6 ;  /* 0x0000001025041825 */ /* 0x041fe200078e0006 */
[----:B------:R-:W-:Y:S01]  /*2f00*/  @P1 IADD3 R37, PT, PT, R37, 0x80, RZ ;  /* 0x0000008025251810 */ /* 0x000fe20007ffe0ff */
[----:B------:R0:W-:Y:S04]  /*2f10*/  @P1 STG.E.128 desc[UR16][R2.64], R24 ;  /* 0x0000001802001986 */ /* 0x0001e8000c101d10 */
[C---:B--2---:R-:W-:Y:S01]  /*2f20*/  @P3 IMAD.WIDE.U32 R8, R37.reuse, 0x10, R8 ;  /* 0x0000001025083825 */ /* 0x044fe200078e0008 */
[----:B------:R0:W-:Y:S04]  /*2f30*/  @P1 STG.E.128 desc[UR16][R4.64], R12 ;  /* 0x0000000c04001986 */ /* 0x0001e8000c101d10 */
[----:B------:R0:W-:Y:S01]  /*2f40*/  @P3 STG.E.128 desc[UR16][R8.64], R28 ;  /* 0x0000001c08003986 */ /* 0x0001e2000c101d10 */
[----:B-1----:R-:W-:-:S05]  /*2f50*/  @P3 IMAD.WIDE.U32 R10, R37, 0x10, R10 ;  /* 0x00000010250a3825 */ /* 0x002fca00078e000a */
        /* <DEDUP_REMOVED lines=10> */
.L_x_5547:
        /* <DEDUP_REMOVED lines=16> */
.L_x_6814:


//--------------------- .text._ZN10layer_norm13ln_bwd_kernelINS_13Kernel_traitsI6__halfffffjLj1536ELj1ELj1ELj4ELj16ENS_18Kernel_traits_baseILj1536ES2_ffffjLj128EEEEELb0ELb0ELb1ELb1EEEvNS_9BwdParamsE --------------------------
	.section	.text._ZN10layer_norm13ln_bwd_kernelINS_13Kernel_traitsI6__halfffffjLj1536ELj1ELj1ELj4ELj16ENS_18Kernel_traits_baseILj1536ES2_ffffjLj128EEEEELb0ELb0ELb1ELb1EEEvNS_9BwdParamsE,"ax",@progbits
	.align	128
        .global         _ZN10layer_norm13ln_bwd_kernelINS_13Kernel_traitsI6__halfffffjLj1536ELj1ELj1ELj4ELj16ENS_18Kernel_traits_baseILj1536ES2_ffffjLj128EEEEELb0ELb0ELb1ELb1EEEvNS_9BwdParamsE
        .type           _ZN10layer_norm13ln_bwd_kernelINS_13Kernel_traitsI6__halfffffjLj1536ELj1ELj1ELj4ELj16ENS_18Kernel_traits_baseILj1536ES2_ffffjLj128EEEEELb0ELb0ELb1ELb1EEEvNS_9BwdParamsE,@function
        .size           _ZN10layer_norm13ln_bwd_kernelINS_13Kernel_traitsI6__halfffffjLj1536ELj1ELj1ELj4ELj16ENS_18Kernel_traits_baseILj1536ES2_ffffjLj128EEEEELb0ELb0ELb1ELb1EEEvNS_9BwdParamsE,(.L_x_6815 - _ZN10layer_norm13ln_bwd_kernelINS_13Kernel_traitsI6__halfffffjLj1536ELj1ELj1ELj4ELj16ENS_18Kernel_traits_baseILj1536ES2_ffffjLj128EEEEELb0ELb0ELb1ELb1EEEvNS_9BwdParamsE)
        .other          _ZN10layer_norm13ln_bwd_kernelINS_13Kernel_traitsI6__halfffffjLj1536ELj1ELj1ELj4ELj16ENS_18Kernel_traits_baseILj1536ES2_ffffjLj128EEEEELb0ELb0ELb1ELb1EEEvNS_9BwdParamsE,@"STO_CUDA_ENTRY STV_DEFAULT"
_ZN10layer_norm13ln_bwd_kernelINS_13Kernel_traitsI6__halfffffjLj1536ELj1ELj1ELj4ELj16ENS_18Kernel_traits_baseILj1536ES2_ffffjLj128EEEEELb0ELb0ELb1ELb1EEEvNS_9BwdParamsE:
.text._ZN10layer_norm13ln_bwd_kernelINS_13Kernel_traitsI6__halfffffjLj1536ELj1ELj1ELj4ELj16ENS_18Kernel_traits_baseILj1536ES2_ffffjLj128EEEEELb0ELb0ELb1ELb1EEEvNS_9BwdParamsE:
        /* <DEDUP_REMOVED lines=28> */
[----:B--2---:R2:W5:Y:S01]  /*01c0*/  LDG.E.64 R76, desc[UR14][R2.64+0x800] ;  /* 0x0008000e024c7981 */ /* 0x004562000c1e1b00 */
[----:B------:R-:W0:Y:S03]  /*01d0*/  LDCU.128 UR16, c[0x0][0x3f0] ;  /* 0x00007e00ff1077ac */ /* 0x000e260008000c00 */
[----:B------:R2:W5:Y:S01]  /*01e0*/  LDG.E.64 R74, desc[UR14][R2.64+0x400] ;  /* 0x0004000e024a7981 */ /* 0x000562000c1e1b00 */
[----:B------:R-:W0:Y:S03]  /*01f0*/  LDCU.64 UR22, c[0x0][0x3c0] ;  /* 0x00007800ff1677ac */ /* 0x000e260008000a00 */
[----:B------:R2:W5:Y:S01]  /*0200*/  LDG.E.64 R72, desc[UR14][R2.64] ;  /* 0x0000000e02487981 */ /* 0x000562000c1e1b00 */
[----:B------:R-:W-:Y:S01]  /*0210*/  HFMA2 R43, -RZ, RZ, 0, 0 ;  /* 0x00000000ff2b7431 */ /* 0x000fe200000001ff */
[----:B------:R-:W0:Y:S01]  /*0220*/  LDCU.64 UR24, c[0x0][0x380] ;  /* 0x00007000ff1877ac */ /* 0x000e220008000a00 */
[----:B-1-34-:R-:W-:-:S11]  /*0230*/  UPLOP3.LUT UP1, UPT, UPT, UPT, UPT, 0x40, 0x4 ;  /* 0x000000000004789c */ /* 0x01afd60003f2e870 */
.L_x_5565:
[----:B0-----:R-:W-:-:S06]  /*0240*/  UIMAD.WIDE UR10, UR8, 0x4, UR18 ;  /* 0x00000004080a78a5 */ /* 0x001fcc000f8e0212 */
[----:B------:R-:W-:Y:S02]  /*0250*/  MOV R58, UR10 ;  /* 0x0000000a003a7c02 */ /* 0x000fe40008000f00 */
[----:B------:R-:W-:Y:S01]  /*0260*/  MOV R59, UR11 ;  /* 0x0000000b003b7c02 */ /* 0x000fe20008000f00 */
[----:B------:R-:W-:-:S04]  /*0270*/  UIMAD.WIDE UR10, UR8, 0x4, UR20 ;  /* 0x00000004080a78a5 */ /* 0x000fc8000f8e0214 */
[----:B---3--:R-:W3:Y:S02]  /*0280*/  LDG.E R58, desc[UR14][R58.64] ;  /* 0x0000000e3a3a7981 */ /* 0x008ee4000c1e1900 */
[----:B------:R-:W-:Y:S02]  /*0290*/  MOV R86, UR10 ;  /* 0x0000000a00567c02 */ /* 0x000fe40008000f00 */
[----:B------:R-:W-:Y:S01]  /*02a0*/  MOV R87, UR11 ;  /* 0x0000000b00577c02 */ /* 0x000fe20008000f00 */
[----:B------:R-:W-:-:S04]  /*02b0*/  UIMAD.WIDE UR10, UR8, 0x4, UR16 ;  /* 0x00000004080a78a5 */ /* 0x000fc8000f8e0210 */
[----:B------:R-:W4:Y:S02]  /*02c0*/  LDG.E R86, desc[UR14][R86.64] ;  /* 0x0000000e56567981 */ /* 0x000f24000c1e1900 */
[----:B------:R-:W-:Y:S02]  /*02d0*/  MOV R56, UR10 ;  /* 0x0000000a00387c02 */ /* 0x000fe40008000f00 */
[----:B------:R-:W-:-:S05]  /*02e0*/  MOV R57, UR11 ;  /* 0x0000000b00397c02 */ /* 0x000fca0008000f00 */
[----:B-----5:R0:W5:Y:S01]  /*02f0*/  LDG.E R48, desc[UR14][R56.64] ;  /* 0x0000000e38307981 */ /* 0x020162000c1e1900 */
[----:B------:R-:W-:Y:S02]  /*0300*/  MOV R49, R52 ;  /* 0x0000003400317202 */ /* 0x000fe40000000f00 */
[----:B------:R-:W-:Y:S02]  /*0310*/  MOV R50, R53 ;  /* 0x0000003500327202 */ /* 0x000fe40000000f00 */
[----:B------:R-:W-:Y:S02]  /*0320*/  CS2R R52, SRZ ;  /* 0x0000000000347805 */ /* 0x000fe4000001ff00 */
[----:B------:R-:W-:Y:S02]  /*0330*/  MOV R78, R54 ;  /* 0x00000036004e7202 */ /* 0x000fe40000000f00 */
[----:B---3--:R-:W-:Y:S02]  /*0340*/  R2UR UR31, R58 ;  /* 0x000000003a1f72ca */ /* 0x008fe400000e0000 */
[----:B----4-:R-:W-:-:S11]  /*0350*/  R2UR UR30, R86 ;  /* 0x00000000561e72ca */ /* 0x010fd600000e0000 */
[----:B------:R-:W-:-:S09]  /*0360*/  UISETP.GE.AND UP2, UPT, UR31, 0x1, UPT ;  /* 0x000000011f00788c */ /* 0x000fd2000bf46270 */
[----:B0-----:R-:W-:Y:S05]  /*0370*/  BRA.U !UP2, `(.L_x_5549) ;  /* 0x000000090a647547 */ /* 0x001fea000b800000 */
[----:B------:R-:W0:Y:S01]  /*0380*/  S2R R69, SR_TID.X ;  /* 0x0000000000457919 */ /* 0x000e220000002100 */
[----:B------:R-:W1:Y:S01]  /*0390*/  LDC.64 R64, c[0x0][0x3a8] ;  /* 0x0000ea00ff407b82 */ /* 0x000e620000000a00 */
[----:B------:R-:W-:Y:S02]  /*03a0*/  UIMAD UR9, UR8, UR28, URZ ;  /* 0x0000001c080972a4 */ /* 0x000fe4000f8e02ff */
[----:B------:R-:W-:Y:S02]  /*03b0*/  UIADD3 UR11, UPT, UPT, UR31, -0x1, URZ ;  /* 0xffffffff1f0b7890 */ /* 0x000fe4000fffe0ff */
[----:B------:R-:W-:Y:S02]  /*03c0*/  USHF.R.S32.HI UR10, URZ, 0x1f, UR9 ;  /* 0x0000001fff0a7899 */ /* 0x000fe40008011409 */
[----:B------:R-:W-:Y:S01]  /*03d0*/  UIMAD UR11, UR11, UR28, URZ ;  /* 0x0000001c0b0b72a4 */ /* 0x000fe2000f8e02ff */
[----:B--2---:R-:W2:Y:S01]  /*03e0*/  LDC.64 R2, c[0x0][0x428] ;  /* 0x00010a00ff027b82 */ /* 0x004ea20000000a00 */
[----:B------:R-:W-:-:S02]  /*03f0*/  ULEA.HI UR10, UR10, UR9, URZ, 0x2 ;  /* 0x000000090a0a7291 */ /* 0x000fc4000f8f10ff */
[----:B------:R-:W-:Y:S02]  /*0400*/  USHF.R.S32.HI UR12, URZ, 0x1f, UR8 ;  /* 0x0000001fff0c7899 */ /* 0x000fe40008011408 */
[----:B------:R-:W-:Y:S02]  /*0410*/  ULEA UR26, UP0, UR8, UR22, 0x2 ;  /* 0x00000016081a7291 */ /* 0x000fe4000f8010ff */
[----:B------:R-:W-:Y:S01]  /*0420*/  USHF.R.S32.HI UR9, URZ, 0x1f, UR11 ;  /* 0x0000001fff097899 */ /* 0x000fe2000801140b */
[----:B------:R-:W-:Y:S01]  /*0430*/  MOV R0, UR10 ;  /* 0x0000000a00007c02 */ /* 0x000fe20008000f00 */
[----:B------:R-:W-:Y:S02]  /*0440*/  ULEA.HI.X UR12, UR8, UR23, UR12, 0x2, UP0 ;  /* 0x00000017080c7291 */ /* 0x000fe400080f140c */
[----:B------:R-:W-:Y:S01]  /*0450*/  ULEA.HI UR9, UR9, UR11, URZ, 0x2 ;  /* 0x0000000b09097291 */ /* 0x000fe2000f8f10ff */
[----:B------:R-:W-:-:S03]  /*0460*/  MOV R86, UR26 ;  /* 0x0000001a00567c02 */ /* 0x000fc60008000f00 */
[----:B------:R-:W-:-:S05]  /*0470*/  MOV R87, UR12 ;  /* 0x0000000c00577c02 */ /* 0x000fca0008000f00 */
[----:B------:R3:W4:Y:S01]  /*0480*/  LDG.E R86, desc[UR14][R86.64] ;  /* 0x0000000e56567981 */ /* 0x000722000c1e1900 */
[----:B0-----:R-:W-:Y:S02]  /*0490*/  LEA.HI.SX32 R79, R0, R69, 0x1e ;  /* 0x00000045004f7211 */ /* 0x001fe400078ff2ff */
[----:B------:R-:W-:-:S03]  /*04a0*/  MOV R0, UR9 ;  /* 0x0000000900007c02 */ /* 0x000fc60008000f00 */
[----:B-1----:R-:W-:Y:S01]  /*04b0*/  IMAD.WIDE.U32 R4, R79, 0x10, R64 ;  /* 0x000000104f047825 */ /* 0x002fe200078e0040 */
[----:B------:R-:W-:-:S05]  /*04c0*/  LEA.HI.SX32 R69, R0, R69, 0x1e ;  /* 0x0000004500457211 */ /* 0x000fca00078ff2ff */
[----:B------:R-:W4:Y:S01]  /*04d0*/  LDG.E.128 R4, desc[UR14][R4.64] ;  /* 0x0000000e04047981 */ /* 0x000f22000c1e1d00 */
[----:B--2---:R-:W-:Y:S01]  /*04e0*/  IMAD.WIDE.U32 R52, R69, 0x10, R2 ;  /* 0x0000001045347825 */ /* 0x004fe200078e0002 */
[----:B------:R-:W-:-:S05]  /*04f0*/  IADD3 R85, PT, PT, R79, 0x80, RZ ;  /* 0x000000804f557810 */ /* 0x000fca0007ffe0ff */
[----:B------:R-:W2:Y:S01]  /*0500*/  LDG.E.128 R52, desc[UR14][R52.64] ;  /* 0x0000000e34347981 */ /* 0x000ea2000c1e1d00 */
[----:B------:R-:W-:Y:S01]  /*0510*/  IMAD.WIDE.U32 R56, R85, 0x10, R64 ;  /* 0x0000001055387825 */ /* 0x000fe200078e0040 */
[----:B------:R-:W-:-:S05]  /*0520*/  IADD3 R61, PT, PT, R69, 0x80, RZ ;  /* 0x00000080453d7810 */ /* 0x000fca0007ffe0ff */
[----:B------:R-:W2:Y:S01]  /*0530*/  LDG.E.128 R56, desc[UR14][R56.64] ;  /* 0x0000000e38387981 */ /* 0x000ea2000c1e1d00 */
[----:B------:R-:W-:Y:S01]  /*0540*/  IMAD.WIDE.U32 R60, R61, 0x10, R2 ;  /* 0x000000103d3c7825 */ /* 0x000fe200078e0002 */
[----:B------:R-:W-:-:S05]  /*0550*/  IADD3 R69, PT, PT, R69, 0x100, RZ ;  /* 0x0000010045457810 */ /* 0x000fca0007ffe0ff */
[----:B------:R-:W2:Y:S01]  /*0560*/  LDG.E.128 R60, desc[UR14][R60.64] ;  /* 0x0000000e3c3c7981 */ /* 0x000ea2000c1e1d00 */
[----:B------:R-:W-:Y:S01]  /*0570*/  IMAD.WIDE.U32 R68, R69, 0x10, R2 ;  /* 0x0000001045447825 */ /* 0x000fe200078e0002 */
[----:B---3--:R-:W-:-:S05]  /*0580*/  IADD3 R87, PT, PT, R79, 0x100, RZ ;  /* 0x000001004f577810 */ /* 0x008fca0007ffe0ff */
[----:B------:R-:W3:Y:S01]  /*0590*/  LDG.E.128 R68, desc[UR14][R68.64] ;  /* 0x0000000e44447981 */ /* 0x000ee2000c1e1d00 */
[----:B------:R-:W-:-:S06]  /*05a0*/  IMAD.WIDE.U32 R64, R87, 0x10, R64 ;  /* 0x0000001057407825 */ /* 0x000fcc00078e0040 */
[----:B------:R-:W3:Y:S01]  /*05b0*/  LDG.E.128 R64, desc[UR14][R64.64] ;  /* 0x0000000e40407981 */ /* 0x000ee2000c1e1d00 */
[----:B------:R-:W-:-:S04]  /*05c0*/  UISETP.NE.U32.AND UP0, UPT, UR4, URZ, UPT ;  /* 0x000000ff0400728c */ /* 0x000fc8000bf05070 */
[----:B------:R-:W-:-:S06]  /*05d0*/  UISETP.NE.AND.EX UP0, UPT, UR5, URZ, UPT, UP0 ;  /* 0x000000ff0500728c */ /* 0x000fcc000bf05300 */
[----:B------:R-:W-:-:S13]  /*05e0*/  PLOP3.LUT P0, PT, PT, PT, UP0, 0x80, 0x8 ;  /* 0x000000000008781c */ /* 0x000fda0003f0f008 */
[----:B------:R-:W0:Y:S08]  /*05f0*/  @P0 LDC.64 R2, c[0x0][0x438] ;  /* 0x00010e00ff020b82 */ /* 0x000e300000000a00 */
[----:B------:R-:W1:Y:S01]  /*0600*/  @P0 LDC.64 R82, c[0x0][0x438] ;  /* 0x00010e00ff520b82 */ /* 0x000e620000000a00 */
[----:B------:R-:W-:-:S07]  /*0610*/  ISETP.NE.AND P1, PT, RZ, UR27, PT ;  /* 0x0000001bff007c0c */ /* 0x000fce000bf25270 */
[----:B------:R-:W1:Y:S01]  /*0620*/  @P0 LDC.64 R80, c[0x0][0x438] ;  /* 0x00010e00ff500b82 */ /* 0x000e620000000a00 */
[----:B------:R-:W-:Y:S01]  /*0630*/  SHF.R.U64 R0, R72, 0x10, R73 ;  /* 0x0000001048007819 */ /* 0x000fe20000001249 */
[----:B0-----:R-:W-:-:S05]  /*0640*/  @P0 IMAD.WIDE.U32 R84, R85, 0x10, R2 ;  /* 0x0000001055540825 */ /* 0x001fca00078e0002 */
[----:B------:R-:W5:Y:S01]  /*0650*/  @P0 LDG.E.128 R12, desc[UR14][R84.64] ;  /* 0x0000000e540c0981 */ /* 0x000f62000c1e1d00 */
[----:B-1----:R-:W-:-:S04]  /*0660*/  @P0 IMAD.WIDE.U32 R82, R79, 0x10, R82 ;  /* 0x000000104f520825 */ /* 0x002fc800078e0052 */
[----:B------:R-:W-:Y:S01]  /*0670*/  HADD2.F32 R79, -RZ, R72.H0_H0 ;  /* 0x20000048ff4f7230 */ /* 0x000fe20000004100 */
[----:B------:R-:W5:Y:S01]  /*0680*/  @P0 LDG.E.128 R16, desc[UR14][R82.64] ;  /* 0x0000000e52100981 */ /* 0x000f62000c1e1d00 */
[----:B------:R-:W-:-:S05]  /*0690*/  @P0 IMAD.WIDE.U32 R80, R87, 0x10, R80 ;  /* 0x0000001057500825 */ /* 0x000fca00078e0050 */
[----:B------:R0:W5:Y:S01]  /*06a0*/  @P0 LDG.E.128 R8, desc[UR14][R80.64] ;  /* 0x0000000e50080981 */ /* 0x000162000c1e1d00 */
[----:B----4-:R-:W-:-:S05]  /*06b0*/  FSEL R86, R86, RZ, !P1 ;  /* 0x000000ff56567208 */ /* 0x010fca0004800000 */
[----:B------:R-:W-:Y:S01]  /*06c0*/  FADD.FTZ R3, -R86, R4 ;  /* 0x0000000456037221 */ /* 0x000fe20000010100 */
[----:B------:R-:W-:-:S03]  /*06d0*/  HADD2.F32 R4, -RZ, R0.H0_H0 ;  /* 0x20000000ff047230 */ /* 0x000fc60000004100 */
[----:B------:R-:W-:Y:S01]  /*06e0*/  FMUL.FTZ R3, R3, UR30 ;  /* 0x0000001e03037c20 */ /* 0x000fe20008410000 */
[----:B--2---:R-:W-:Y:S01]  /*06f0*/  FMUL.FTZ R0, R52, R79 ;  /* 0x0000004f34007220 */ /* 0x004fe20000410000 */
[----:B------:R-:W-:Y:S02]  /*0700*/  FADD.FTZ R28, R28, R52 ;  /* 0x000000341c1c7221 */ /* 0x000fe40000010000 */
[----:B------:R-:W-:Y:S01]  /*0710*/  FFMA.FTZ R40, R52, R3, R40 ;  /* 0x0000000334287223 */ /* 0x000fe20000010028 */
[----:B------:R-:W-:Y:S01]  /*0720*/  SHF.R.U32.HI R52, RZ, 0x10, R73 ;  /* 0x00000010ff347819 */ /* 0x000fe20000011649 */
[----:B------:R-:W-:Y:S02]  /*0730*/  HADD2.F32 R79, -RZ, R73.H0_H0 ;  /* 0x20000049ff4f7230 */ /* 0x000fe40000004100 */
[----:B------:R-:W-:Y:S02]  /*0740*/  FADD.FTZ R2, -R86, R5 ;  /* 0x0000000556027221 */ /* 0x000fe40000010100 */
[----:B------:R-:W-:-:S02]  /*0750*/  HADD2.F32 R52, -RZ, R52.H0_H0 ;  /* 0x20000034ff347230 */ /* 0x000fc40000004100 */
[----:B------:R-:W-:Y:S01]  /*0760*/  FADD.FTZ R6, -R86, R6 ;  /* 0x0000000656067221 */ /* 0x000fe20000010100 */
[----:B------:R-:W-:Y:S01]  /*0770*/  FMUL.FTZ R5, R53, R4 ;  /* 0x0000000435057220 */ /* 0x000fe20000410000 */
[----:B------:R-:W-:Y:S01]  /*0780*/  FMUL.FTZ R4, R54, R79 ;  /* 0x0000004f36047220 */ /* 0x000fe20000410000 */
[----:B------:R-:W-:Y:S01]  /*0790*/  FMUL.FTZ R2, R2, UR30 ;  /* 0x0000001e02027c20 */ /* 0x000fe20008410000 */
[----:B------:R-:W-:Y:S01]  /*07a0*/  FMUL.FTZ R79, R55, R52 ;  /* 0x00000034374f7220 */ /* 0x000fe20000410000 */
[----:B------:R-:W-:Y:S01]  /*07b0*/  FADD.FTZ R87, -R86, R7 ;  /* 0x0000000756577221 */ /* 0x000fe20000010100 */
[----:B------:R-:W-:Y:S01]  /*07c0*/  SHF.R.U64 R52, R74, 0x10, R75 ;  /* 0x000000104a347819 */ /* 0x000fe2000000124b */
[----:B------:R-:W-:Y:S01]  /*07d0*/  FMUL.FTZ R7, R6, UR30 ;  /* 0x0000001e06077c20 */ /* 0x000fe20008410000 */
[----:B------:R-:W-:Y:S01]  /*07e0*/  FADD.FTZ R56, -R86, R56 ;  /* 0x0000003856387221 */ /* 0x000fe20000010100 */
[----:B------:R-:W-:Y:S01]  /*07f0*/  FADD.FTZ R29, R29, R53 ;  /* 0x000000351d1d7221 */ /* 0x000fe20000010000 */
[----:B------:R-:W-:Y:S01]  /*0800*/  FFMA.FTZ R41, R53, R2, R41 ;  /* 0x0000000235297223 */ /* 0x000fe20000010029 */
[----:B------:R-:W-:-:S02]  /*0810*/  HADD2.F32 R53, -RZ, R74.H0_H0 ;  /* 0x2000004aff357230 */ /* 0x000fc40000004100 */
[----:B------:R-:W-:Y:S01]  /*0820*/  FADD.FTZ R30, R30, R54 ;  /* 0x000000361e1e7221 */ /* 0x000fe20000010000 */
[----:B------:R-:W-:Y:S01]  /*0830*/  FFMA.FTZ R42, R54, R7, R42 ;  /* 0x00000007362a7223 */ /* 0x000fe2000001002a */
[----:B0-----:R-:W-:Y:S01]  /*0840*/  FMUL.FTZ R81, R56, UR30 ;  /* 0x0000001e38517c20 */ /* 0x001fe20008410000 */
[----:B------:R-:W-:Y:S01]  /*0850*/  HADD2.F32 R52, -RZ, R52.H0_H0 ;  /* 0x20000034ff347230 */ /* 0x000fe20000004100 */
[----:B------:R-:W-:Y:S01]  /*0860*/  SHF.R.U32.HI R54, RZ, 0x10, R75 ;  /* 0x00000010ff367819 */ /* 0x000fe2000001164b */
[----:B------:R-:W-:Y:S01]  /*0870*/  FADD.FTZ R57, -R86, R57 ;  /* 0x0000003956397221 */ /* 0x000fe20000010100 */
[----:B------:R-:W-:Y:S01]  /*0880*/  FMUL.FTZ R80, R60, R53 ;  /* 0x000000353c507220 */ /* 0x000fe20000410000 */
[----:B------:R-:W-:Y:S01]  /*0890*/  FADD.FTZ R24, R24, R60 ;  /* 0x0000003c18187221 */ /* 0x000fe20000010000 */
[----:B------:R-:W-:Y:S01]  /*08a0*/  FFMA.FTZ R36, R60, R81, R36 ;  /* 0x000000513c247223 */ /* 0x000fe20000010024 */
[----:B------:R-:W-:Y:S01]  /*08b0*/  FMUL.FTZ R60, R61, R52 ;  /* 0x000000343d3c7220 */ /* 0x000fe20000410000 */
[----:B------:R-:W-:Y:S01]  /*08c0*/  FMUL.FTZ R6, R87, UR30 ;  /* 0x0000001e57067c20 */ /* 0x000fe20008410000 */
[----:B------:R-:W-:-:S02]  /*08d0*/  HADD2.F32 R52, -RZ, R54.H0_H0 ;  /* 0x20000036ff347230 */ /* 0x000fc40000004100 */
[----:B------:R-:W-:Y:S01]  /*08e0*/  FMUL.FTZ R82, R57, UR30 ;  /* 0x0000001e39527c20 */ /* 0x000fe20008410000 */
[----:B------:R-:W-:Y:S02]  /*08f0*/  HADD2.F32 R53, -RZ, R75.H0_H0 ;  /* 0x2000004bff357230 */ /* 0x000fe40000004100 */
[----:B------:R-:W-:Y:S01]  /*0900*/  FADD.FTZ R54, RZ, R0 ;  /* 0x00000000ff367221 */ /* 0x000fe20000010000 */
[----:B------:R-:W-:Y:S01]  /*0910*/  FFMA.FTZ R57, R3, R0, RZ ;  /* 0x0000000003397223 */ /* 0x000fe200000100ff */
[----:B------:R-:W-:Y:S01]  /*0920*/  FADD.FTZ R58, -R86, R58 ;  /* 0x0000003a563a7221 */ /* 0x000fe20000010100 */
[----:B------:R-:W-:Y:S01]  /*0930*/  FADD.FTZ R31, R31, R55 ;  /* 0x000000371f1f7221 */ /* 0x000fe20000010000 */
[----:B------:R-:W-:Y:S01]  /*0940*/  FFMA.FTZ R43, R55, R6, R43 ;  /* 0x00000006372b7223 */ /* 0x000fe2000001002b */
[----:B------:R-:W-:Y:S01]  /*0950*/  FADD.FTZ R25, R25, R61 ;  /* 0x0000003d19197221 */ /* 0x000fe20000010000 */
[----:B------:R-:W-:Y:S01]  /*0960*/  FFMA.FTZ R37, R61, R82, R37 ;  /* 0x000000523d257223 */ /* 0x000fe20000010025 */
[----:B------:R-:W-:Y:S01]  /*0970*/  FADD.FTZ R55, R5, R54 ;  /* 0x0000003605377221 */ /* 0x000fe20000010000 */
[----:B------:R-:W-:Y:S01]  /*0980*/  FMUL.FTZ R61, R62, R53 ;  /* 0x000000353e3d7220 */ /* 0x000fe20000410000 */
[----:B------:R-:W-:Y:S01]  /*0990*/  FFMA.FTZ R56, R2, R5, R57 ;  /* 0x0000000502387223 */ /* 0x000fe20000010039 */
[----:B------:R-:W-:Y:S01]  /*09a0*/  FMUL.FTZ R83, R58, UR30 ;  /* 0x0000001e3a537c20 */ /* 0x000fe20008410000 */
[----:B------:R-:W-:-:S02]  /*09b0*/  HADD2.F32 R53, -RZ, R76.H0_H0 ;  /* 0x2000004cff357230 */ /* 0x000fc40000004100 */
[----:B------:R-:W-:Y:S01]  /*09c0*/  FADD.FTZ R54, R4, R55 ;  /* 0x0000003704367221 */ /* 0x000fe20000010000 */
[----:B------:R-:W-:Y:S01]  /*09d0*/  FFMA.FTZ R55, R7, R4, R56 ;  /* 0x0000000407377223 */ /* 0x000fe20000010038 */
[----:B------:R-:W-:Y:S01]  /*09e0*/  FADD.FTZ R26, R26, R62 ;  /* 0x0000003e1a1a7221 */ /* 0x000fe20000010000 */
[----:B------:R-:W-:Y:S01]  /*09f0*/  FFMA.FTZ R38, R62, R83, R38 ;  /* 0x000000533e267223 */ /* 0x000fe20000010026 */
[----:B---3--:R-:W-:Y:S01]  /*0a00*/  FMUL.FTZ R62, R68, R53 ;  /* 0x00000035443e7220 */ /* 0x008fe20000410000 */
[----:B------:R-:W-:Y:S01]  /*0a10*/  FADD.FTZ R59, -R86, R59 ;  /* 0x0000003b563b7221 */ /* 0x000fe20000010100 */
[----:B------:R-:W-:Y:S01]  /*0a20*/  FADD.FTZ R53, R79, R54 ;  /* 0x000000364f357221 */ /* 0x000fe20000010000 */
[----:B------:R-:W-:Y:S02]  /*0a30*/  FFMA.FTZ R54, R6, R79, R55 ;  /* 0x0000004f06367223 */ /* 0x000fe40000010037 */
[----:B------:R-:W-:Y:S01]  /*0a40*/  FMUL.FTZ R84, R59, UR30 ;  /* 0x0000001e3b547c20 */ /* 0x000fe20008410000 */
[----:B------:R-:W-:Y:S01]  /*0a50*/  FADD.FTZ R53, R80, R53 ;  /* 0x0000003550357221 */ /* 0x000fe20000010000 */
[----:B------:R-:W-:Y:S01]  /*0a60*/  FFMA.FTZ R55, R81, R80, R54 ;  /* 0x0000005051377223 */ /* 0x000fe20000010036 */
[----:B------:R-:W-:Y:S01]  /*0a70*/  FMUL.FTZ R85, R63, R52 ;  /* 0x000000343f557220 */ /* 0x000fe20000410000 */
[----:B------:R-:W-:Y:S01]  /*0a80*/  FADD.FTZ R27, R27, R63 ;  /* 0x0000003f1b1b7221 */ /* 0x000fe20000010000 */
[----:B------:R-:W-:Y:S01]  /*0a90*/  FFMA.FTZ R39, R63, R84, R39 ;  /* 0x000000543f277223 */ /* 0x000fe20000010027 */
[----:B------:R-:W-:Y:S01]  /*0aa0*/  FADD.FTZ R54, R60, R53 ;  /* 0x000000353c367221 */ /* 0x000fe20000010000 */
[----:B------:R-:W-:Y:S01]  /*0ab0*/  FADD.FTZ R63, -R86, R64 ;  /* 0x00000040563f7221 */ /* 0x000fe20000010100 */
[----:B------:R-:W-:Y:S01]  /*0ac0*/  FFMA.FTZ R56, R82, R60, R55 ;  /* 0x0000003c52387223 */ /* 0x000fe20000010037 */
[----:B------:R-:W-:Y:S01]  /*0ad0*/  SHF.R.U64 R64, R76, 0x10, R77 ;  /* 0x000000104c407819 */ /* 0x000fe2000000124d */
[----:B------:R-:W-:Y:S01]  /*0ae0*/  FADD.FTZ R54, R61, R54 ;  /* 0x000000363d367221 */ /* 0x000fe20000010000 */
[----:B------:R-:W-:Y:S01]  /*0af0*/  FMUL.FTZ R63, R63, UR30 ;  /* 0x0000001e3f3f7c20 */ /* 0x000fe20008410000 */
[----:B------:R-:W-:Y:S01]  /*0b00*/  FFMA.FTZ R55, R83, R61, R56 ;  /* 0x0000003d53377223 */ /* 0x000fe20000010038 */
[----:B------:R-:W-:Y:S01]  /*0b10*/  FADD.FTZ R65, -R86, R65 ;  /* 0x0000004156417221 */ /* 0x000fe20000010100 */
[----:B------:R-:W-:-:S02]  /*0b20*/  HADD2.F32 R64, -RZ, R64.H0_H0 ;  /* 0x20000040ff407230 */ /* 0x000fc40000004100 */
[----:B------:R-:W-:Y:S01]  /*0b30*/  FADD.FTZ R53, R85, R54 ;  /* 0x0000003655357221 */ /* 0x000fe20000010000 */
[----:B------:R-:W-:Y:S01]  /*0b40*/  FADD.FTZ R52, -R86, R66 ;  /* 0x0000004256347221 */ /* 0x000fe20000010100 */
[----:B------:R-:W-:Y:S01]  /*0b50*/  FADD.FTZ R20, R20, R68 ;  /* 0x0000004414147221 */ /* 0x000fe20000010000 */
[----:B------:R-:W-:Y:S01]  /*0b60*/  FFMA.FTZ R32, R68, R63, R32 ;  /* 0x0000003f44207223 */ /* 0x000fe20000010020 */
[----:B------:R-:W-:Y:S01]  /*0b70*/  FFMA.FTZ R54, R84, R85, R55 ;  /* 0x0000005554367223 */ /* 0x000fe20000010037 */
[----:B------:R-:W-:Y:S01]  /*0b80*/  SHF.R.U32.HI R68, RZ, 0x10, R77 ;  /* 0x00000010ff447819 */ /* 0x000fe2000001164d */
[----:B------:R-:W-:Y:S01]  /*0b90*/  FMUL.FTZ R66, R65, UR30 ;  /* 0x0000001e41427c20 */ /* 0x000fe20008410000 */
[----:B------:R-:W-:Y:S02]  /*0ba0*/  HADD2.F32 R65, -RZ, R77.H0_H0 ;  /* 0x2000004dff417230 */ /* 0x000fe40000004100 */
[----:B------:R-:W-:Y:S01]  /*0bb0*/  FMUL.FTZ R64, R69, R64 ;  /* 0x0000004045407220 */ /* 0x000fe20000410000 */
[----:B------:R-:W-:Y:S01]  /*0bc0*/  FADD.FTZ R53, R62, R53 ;  /* 0x000000353e357221 */ /* 0x000fe20000010000 */
[----:B------:R-:W-:Y:S01]  /*0bd0*/  FFMA.FTZ R55, R63, R62, R54 ;  /* 0x0000003e3f377223 */ /* 0x000fe20000010036 */
[----:B------:R-:W-:Y:S01]  /*0be0*/  FADD.FTZ R86, -R86, R67 ;  /* 0x0000004356567221 */ /* 0x000fe20000010100 */
[----:B------:R-:W-:-:S02]  /*0bf0*/  HADD2.F32 R68, -RZ, R68.H0_H0 ;  /* 0x20000044ff447230 */ /* 0x000fc40000004100 */
        /* <DEDUP_REMOVED lines=14> */
[----:B------:R-:W-:Y:S01]  /*0ce0*/  FFMA.FTZ R35, R71, R70, R35 ;  /* 0x0000004647237223 */ /* 0x000fe20000010023 */
[----:B------:R-:W-:Y:S01]  /*0cf0*/  FFMA.FTZ R53, R70, R68, R55 ;  /* 0x0000004446357223 */ /* 0x000fe20000010037 */
[----:B------:R-:W-:Y:S06]  /*0d00*/  BRA `(.L_x_5550) ;  /* 0x0000000000487947 */ /* 0x000fec0003800000 */
.L_x_5549:
        /* <DEDUP_REMOVED lines=18> */
.L_x_5550:
[----:B------:R-:W0:Y:S01]  /*0e30*/  SHFL.DOWN PT, R55, R52, 0x10, 0x1f ;  /* 0x0a001f0034377f89 */ /* 0x000e2200000e0000 */
[----:B------:R-:W-:Y:S03]  /*0e40*/  BSSY.RECONVERGENT B0, `(.L_x_5551) ;  /* 0x000001f000007945 */ /* 0x000fe60003800200 */
[----:B------:R-:W1:Y:S01]  /*0e50*/  SHFL.DOWN PT, R54, R53, 0x10, 0x1f ;  /* 0x0a001f0035367f89 */ /* 0x000e6200000e0000 */
[----:B------:R-:W3:Y:S01]  /*0e60*/  S2R R69, SR_TID.X ;  /* 0x0000000000457919 */ /* 0x000ee20000002100 */
[----:B0-----:R-:W-:Y:S01]  /*0e70*/  FADD.FTZ R55, R55, R52 ;  /* 0x0000003437377221 */ /* 0x001fe20000010000 */
[----:B-1----:R-:W-:-:S04]  /*0e80*/  FADD.FTZ R54, R54, R53 ;  /* 0x0000003536367221 */ /* 0x002fc80000010000 */
[----:B------:R-:W0:Y:S04]  /*0e90*/  SHFL.DOWN PT, R56, R55, 0x8, 0x1f ;  /* 0x09001f0037387f89 */ /* 0x000e2800000e0000 */
[----:B------:R-:W1:Y:S01]  /*0ea0*/  SHFL.DOWN PT, R57, R54, 0x8, 0x1f ;  /* 0x09001f0036397f89 */ /* 0x000e6200000e0000 */
[----:B---3--:R-:W-:Y:S01]  /*0eb0*/  LOP3.LUT P1, RZ, R69, 0x1f, RZ, 0xc0, !PT ;  /* 0x0000001f45ff7812 */ /* 0x008fe2000782c0ff */
        /* <DEDUP_REMOVED lines=23> */
.L_x_5552:
[----:B------:R-:W-:Y:S05]  /*1030*/  BSYNC.RECONVERGENT B0 ;  /* 0x0000000000007941 */ /* 0x000fea0003800200 */
.L_x_5551:
[----:B------:R-:W1:Y:S08]  /*1040*/  S2UR UR10, SR_CgaCtaId ;  /* 0x00000000000a79c3 */ /* 0x000e700000008800 */
[----:B------:R-:W-:Y:S01]  /*1050*/  BAR.SYNC.DEFER_BLOCKING 0x0 ;  /* 0x0000000000007b1d */ /* 0x000fe20000010000 */
[----:B-----5:R-:W-:Y:S01]  /*1060*/  ISETP.GE.AND P2, PT, R48, 0x1, PT ;  /* 0x000000013000780c */ /* 0x020fe20003f46270 */
[----:B------:R-:W-:Y:S01]  /*1070*/  UISETP.NE.U32.AND UP0, UPT, UR4, URZ, UPT ;  /* 0x000000ff0400728c */ /* 0x000fe2000bf05070 */
[----:B------:R-:W-:-:S03]  /*1080*/  ISETP.NE.AND P1, PT, RZ, UR27, PT ;  /* 0x0000001bff007c0c */ /* 0x000fc6000bf25270 */
[----:B------:R-:W-:Y:S02]  /*1090*/  UMOV UR9, 0x400 ;  /* 0x0000040000097882 */ /* 0x000fe40000000000 */
[----:B------:R-:W3:Y:S01]  /*10a0*/  LDC R71, c[0x0][0x388] ;  /* 0x0000e200ff477b82 */ /* 0x000ee20000000800 */
[----:B------:R-:W-:Y:S02]  /*10b0*/  UISETP.NE.AND.EX UP0, UPT, UR5, URZ, UPT, UP0 ;  /* 0x000000ff0500728c */ /* 0x000fe4000bf05300 */
        /* <DEDUP_REMOVED lines=11> */
[----:B------:R-:W-:Y:S01]  /*1170*/  FADD.FTZ R53, R54, R53 ;  /* 0x0000003536357221 */ /* 0x000fe20000010000 */
[----:B---3--:R-:W-:-:S02]  /*1180*/  IMAD R54, R71, UR8, RZ ;  /* 0x0000000847367c24 */ /* 0x008fc4000f8e02ff */
[----:B-1----:R-:W-:Y:S01]  /*1190*/  FADD.FTZ R86, R86, R57 ;  /* 0x0000003956567221 */ /* 0x002fe20000010000 */
[----:B------:R-:W-:Y:S02]  /*11a0*/  @P2 IMAD R52, R52, R71, RZ ;  /* 0x0000004734342224 */ /* 0x000fe400078e02ff */
[----:B------:R-:W-:Y:S01]  /*11b0*/  FADD.FTZ R53, R53, R56 ;  /* 0x0000003835357221 */ /* 0x000fe20000010000 */
[----:B------:R-:W-:Y:S01]  /*11c0*/  SHF.R.S32.HI R57, RZ, 0x1f, R54 ;  /* 0x0000001fff397819 */ /* 0x000fe20000011436 */
[----:B------:R-:W-:Y:S02]  /*11d0*/  FADD.FTZ R59, R59, R86 ;  /* 0x000000563b3b7221 */ /* 0x000fe40000010000 */
[----:B------:R-:W-:Y:S01]  /*11e0*/  FADD.FTZ R53, R58, R53 ;  /* 0x000000353a357221 */ /* 0x000fe20000010000 */
[----:B------:R-:W-:Y:S01]  /*11f0*/  @P2 SHF.R.S32.HI R55, RZ, 0x1f, R52 ;  /* 0x0000001fff372819 */ /* 0x000fe20000011434 */
[----:B------:R-:W-:Y:S01]  /*1200*/  FMUL.FTZ R59, R59, UR29 ;  /* 0x0000001d3b3b7c20 */ /* 0x000fe20008410000 */
[----:B------:R-:W-:Y:S01]  /*1210*/  LEA.HI R54, R57, R54, RZ, 0x2 ;  /* 0x0000003639367211 */ /* 0x000fe200078f10ff */
[----:B------:R-:W-:Y:S01]  /*1220*/  FMUL.FTZ R71, R53, UR29 ;  /* 0x0000001d35477c20 */ /* 0x000fe20008410000 */
[----:B------:R-:W-:-:S02]  /*1230*/  @P2 LEA.HI R52, R55, R52, RZ, 0x2 ;  /* 0x0000003437342211 */ /* 0x000fc400078f10ff */
[----:B------:R-:W-:Y:S02]  /*1240*/  R2UR UR10, R59 ;  /* 0x000000003b0a72ca */ /* 0x000fe400000e0000 */
[----:B------:R-:W-:Y:S02]  /*1250*/  MOV R58, RZ ;  /* 0x000000ff003a7202 */ /* 0x000fe40000000f00 */
[-C--:B------:R-:W-:Y:S02]  /*1260*/  @P2 LEA.HI.SX32 R58, R52, R69.reuse, 0x1e ;  /* 0x00000045343a2211 */ /* 0x080fe400078ff2ff */
[----:B------:R-:W-:Y:S02]  /*1270*/  LEA.HI.SX32 R59, R54, R69, 0x1e ;  /* 0x00000045363b7211 */ /* 0x000fe400078ff2ff */
[----:B------:R-:W-:Y:S01]  /*1280*/  FSEL R71, R71, RZ, !P1 ;  /* 0x000000ff47477208 */ /* 0x000fe20004800000 */
[----:B------:R-:W-:Y:S06]  /*1290*/  BRA.U UP0, `(.L_x_5553) ;  /* 0x0000000100f07547 */ /* 0x000fec000b800000 */
        /* <DEDUP_REMOVED lines=10> */
[----:B------:R-:W-:Y:S01]  /*1340*/  UMOV UR9, UR13 ;  /* 0x0000000d00097c82 */ /* 0x000fe20008000000 */
[----:B------:R-:W-:Y:S01]  /*1350*/  FMUL.FTZ R53, R53, UR30 ;  /* 0x0000001e35357c20 */ /* 0x000fe20008410000 */
[----:B------:R-:W-:Y:S01]  /*1360*/  FMUL.FTZ R52, R52, UR30 ;  /* 0x0000001e34347c20 */ /* 0x000fe20008410000 */
[----:B------:R-:W-:Y:S01]  /*1370*/  FMUL.FTZ R55, R55, UR30 ;  /* 0x0000001e37377c20 */ /* 0x000fe20008410000 */
[----:B------:R-:W-:-:S02]  /*1380*/  ISETP.GT.AND P3, PT, R48, RZ, PT ;  /* 0x000000ff3000720c */ /* 0x000fc40003f64270 */
        /* <DEDUP_REMOVED lines=16> */
.L_x_5554:
        /* <DEDUP_REMOVED lines=12> */
[----:B------:R-:W-:Y:S01]  /*1550*/  UMOV UR9, UR13 ;  /* 0x0000000d00097c82 */ /* 0x000fe20008000000 */
[----:B------:R-:W-:-:S02]  /*1560*/  FSEL R44, R45, RZ, P1 ;  /* 0x000000ff2d2c7208 */ /* 0x000fc40000800000 */
[----:B------:R-:W-:Y:S01]  /*1570*/  FSEL R45, R46, RZ, P1 ;  /* 0x000000ff2e2d7208 */ /* 0x000fe20000800000 */
[----:B------:R-:W-:Y:S01]  /*1580*/  FMUL.FTZ R52, R52, UR30 ;  /* 0x0000001e34347c20 */ /* 0x000fe20008410000 */
[----:B------:R-:W-:Y:S02]  /*1590*/  FSEL R46, R47, RZ, P1 ;  /* 0x000000ff2f2e7208 */ /* 0x000fe40000800000 */
[----:B------:R-:W-:Y:S01]  /*15a0*/  ISETP.GT.AND P3, PT, R48, RZ, PT ;  /* 0x000000ff3000720c */ /* 0x000fe20003f64270 */
[----:B------:R-:W-:Y:S01]  /*15b0*/  FMUL.FTZ R47, R45, UR9 ;  /* 0x000000092d2f7c20 */ /* 0x000fe20008410000 */
[----:B------:R-:W-:Y:S01]  /*15c0*/  FMUL.FTZ R48, R44, UR9 ;  /* 0x000000092c307c20 */ /* 0x000fe20008410000 */
[----:B------:R-:W-:Y:S01]  /*15d0*/  FMUL.FTZ R53, R46, UR9 ;  /* 0x000000092e357c20 */ /* 0x000fe20008410000 */
[----:B------:R-:W-:Y:S02]  /*15e0*/  FSEL R52, R52, RZ, P1 ;  /* 0x000000ff34347208 */ /* 0x000fe40000800000 */
[----:B------:R-:W-:-:S02]  /*15f0*/  SEL R50, R47, R50, P3 ;  /* 0x000000322f327207 */ /* 0x000fc40001800000 */
[----:B------:R-:W-:Y:S02]  /*1600*/  SEL R49, R48, R49, P3 ;  /* 0x0000003130317207 */ /* 0x000fe40001800000 */
[----:B------:R-:W-:Y:S02]  /*1610*/  SEL R78, R53, R78, P3 ;  /* 0x0000004e354e7207 */ /* 0x000fe40001800000 */
[----:B------:R-:W-:Y:S01]  /*1620*/  MOV R47, R52 ;  /* 0x00000034002f7202 */ /* 0x000fe20000000f00 */
[----:B------:R-:W-:Y:S06]  /*1630*/  @!P2 BRA `(.L_x_5555) ;  /* 0x0000000000e0a947 */ /* 0x000fec0003800000 */
[----:B------:R-:W-:Y:S01]  /*1640*/  FMUL.FTZ R51, R52, UR9 ;  /* 0x0000000934337c20 */ /* 0x000fe20008410000 */
[----:B------:R-:W-:Y:S06]  /*1650*/  BRA `(.L_x_5555) ;  /* 0x0000000000d87947 */ /* 0x000fec0003800000 */
.L_x_5553:
[----:B------:R-:W-:-:S04]  /*1660*/  UISETP.NE.U32.AND UP0, UPT, UR6, URZ, UPT ;  /* 0x000000ff0600728c */ /* 0x000fc8000bf05070 */
[----:B------:R-:W-:-:S09]  /*1670*/  UISETP.NE.AND.EX UP0, UPT, UR7, URZ, UPT, UP0 ;  /* 0x000000ff0700728c */ /* 0x000fd2000bf05300 */
[----:B------:R-:W-:Y:S05]  /*1680*/  BRA.U UP0, `(.L_x_5556) ;  /* 0x0000000100707547 */ /* 0x000fea000b800000 */
[----:B------:R-:W-:Y:S01]  /*1690*/  PLOP3.LUT P1, PT, PT, PT, UP2, 0x80, 0x8 ;  /* 0x000000000008781c */ /* 0x000fe20003f2f028 */
[----:B------:R-:W-:Y:S01]  /*16a0*/  UMOV UR9, UR13 ;  /* 0x0000000d00097c82 */ /* 0x000fe20008000000 */
[----:B------:R-:W-:Y:S02]  /*16b0*/  MOV R52, R16 ;  /* 0x0000001000347202 */ /* 0x000fe40000000f00 */
[----:B------:R-:W-:-:S09]  /*16c0*/  ISETP.GT.AND P3, PT, R48, RZ, PT ;  /* 0x000000ff3000720c */ /* 0x000fd20003f64270 */
        /* <DEDUP_REMOVED lines=11> */
[----:B------:R-:W-:-:S02]  /*1780*/  FMUL.FTZ R48, R52, UR9 ;  /* 0x0000000934307c20 */ /* 0x000fc40008410000 */
[----:B------:R-:W-:Y:S01]  /*1790*/  FMUL.FTZ R53, R53, UR9 ;  /* 0x0000000935357c20 */ /* 0x000fe20008410000 */
        /* <DEDUP_REMOVED lines=11> */
.L_x_5556:
[----:B------:R-:W-:Y:S01]  /*1850*/  PLOP3.LUT P1, PT, PT, PT, UP2, 0x80, 0x8 ;  /* 0x000000000008781c */ /* 0x000fe20003f2f028 */
[----:B------:R-:W-:Y:S01]  /*1860*/  UMOV UR9, UR13 ;  /* 0x0000000d00097c82 */ /* 0x000fe20008000000 */
[----:B------:R-:W-:Y:S02]  /*1870*/  MOV R44, R16 ;  /* 0x00000010002c7202 */ /* 0x000fe40000000f00 */
[----:B------:R-:W-:Y:S02]  /*1880*/  ISETP.GT.AND P3, PT, R48, RZ, PT ;  /* 0x000000ff3000720c */ /* 0x000fe40003f64270 */
[----:B------:R-:W-:-:S07]  /*1890*/  MOV R46, R18 ;  /* 0x00000012002e7202 */ /* 0x000fce0000000f00 */
        /* <DEDUP_REMOVED lines=10> */
[----:B------:R-:W-:Y:S01]  /*1940*/  @P3 FMUL.FTZ R49, R44, UR9 ;  /* 0x000000092c313c20 */ /* 0x000fe20008410000 */
[----:B------:R-:W-:Y:S01]  /*1950*/  @P1 FADD.FTZ R53, R4, -R47 ;  /* 0x8000002f04351221 */ /* 0x000fe20000010000 */
[----:B------:R-:W-:Y:S01]  /*1960*/  MOV R47, R19 ;  /* 0x00000013002f7202 */ /* 0x000fe20000000f00 */
[----:B------:R-:W-:Y:S01]  /*1970*/  @P1 FFMA.FTZ R47, R52, UR30, R19 ;  /* 0x0000001e342f1c23 */ /* 0x000fe20008010013 */
[----:B------:R-:W-:Y:S01]  /*1980*/  @P3 FMUL.FTZ R50, R45, UR9 ;  /* 0x000000092d323c20 */ /* 0x000fe20008410000 */
[----:B------:R-:W-:Y:S02]  /*1990*/  @P1 FFMA.FTZ R46, R53, UR30, R18 ;  /* 0x0000001e352e1c23 */ /* 0x000fe40008010012 */
[----:B------:R-:W-:Y:S02]  /*19a0*/  @P2 FMUL.FTZ R51, R47, UR9 ;  /* 0x000000092f332c20 */ /* 0x000fe40008410000 */
[----:B------:R-:W-:-:S07]  /*19b0*/  @P3 FMUL.FTZ R78, R46, UR9 ;  /* 0x000000092e4e3c20 */ /* 0x000fce0008410000 */
.L_x_5555:
[----:B------:R-:W-:Y:S01]  /*19c0*/  ISETP.NE.U32.AND P1, PT, RZ, UR6, PT ;  /* 0x00000006ff007c0c */ /* 0x000fe2000bf25070 */
[----:B------:R-:W0:Y:S01]  /*19d0*/  @P2 LDC.64 R52, c[0x0][0x468] ;  /* 0x00011a00ff342b82 */ /* 0x000e220000000a00 */
[----:B------:R-:W-:Y:S02]  /*19e0*/  MOV R48, R49 ;  /* 0x0000003100307202 */ /* 0x000fe40000000f00 */
[----:B------:R-:W-:Y:S02]  /*19f0*/  ISETP.NE.AND.EX P1, PT, RZ, UR7, PT, P1 ;  /* 0x00000007ff007c0c */ /* 0x000fe4000bf25310 */
[----:B------:R-:W-:Y:S02]  /*1a00*/  MOV R49, R50 ;  /* 0x0000003200317202 */ /* 0x000fe40000000f00 */
[----:B------:R-:W-:-:S09]  /*1a10*/  MOV R50, R78 ;  /* 0x0000004e00327202 */ /* 0x000fd20000000f00 */
[----:B------:R-:W1:Y:S01]  /*1a20*/  @P1 LDC.64 R54, c[0x0][0x478] ;  /* 0x00011e00ff361b82 */ /* 0x000e620000000a00 */
[----:B0-----:R-:W-:-:S04]  /*1a30*/  @P2 IMAD.WIDE.U32 R52, R58, 0x10, R52 ;  /* 0x000000103a342825 */ /* 0x001fc800078e0034 */
[----:B-1----:R-:W-:-:S05]  /*1a40*/  @P1 IMAD.WIDE.U32 R54, R59, 0x10, R54 ;  /* 0x000000103b361825 */ /* 0x002fca00078e0036 */
[----:B------:R0:W-:Y:S04]  /*1a50*/  @P1 STG.E.128 desc[UR14][R54.64], R44 ;  /* 0x0000002c36001986 */ /* 0x0001e8000c101d0e */
[----:B------:R0:W-:Y:S01]  /*1a60*/  @P2 STG.E.128 desc[UR14][R52.64], R48 ;  /* 0x0000003034002986 */ /* 0x0001e2000c101d0e */
[----:B------:R-:W-:Y:S05]  /*1a70*/  @!P0 BRA `(.L_x_5557) ;  /* 0x0000000000d48947 */ /* 0x000fea0003800000 */
        /* <DEDUP_REMOVED lines=27> */
.L_x_5558:
[----:B------:R-:W-:Y:S02]  /*1c30*/  PLOP3.LUT P4, PT, PT, PT, UP2, 0x80, 0x8 ;  /* 0x000000000008781c */ /* 0x000fe40003f8f028 */
[----:B0-----:R-:W-:Y:S02]  /*1c40*/  MOV R52, R12 ;  /* 0x0000000c00347202 */ /* 0x001fe40000000f00 */
[----:B------:R-:W-:-:S09]  /*1c50*/  MOV R54, R13 ;  /* 0x0000000d00367202 */ /* 0x000fd20000000f00 */
        /* <DEDUP_REMOVED lines=23> */
.L_x_5557:
        /* <DEDUP_REMOVED lines=17> */
[----:B------:R-:W-:Y:S02]  /*1ee0*/  FMUL.FTZ R47, R44, UR9 ;  /* 0x000000092c2f7c20 */ /* 0x000fe40008410000 */
[----:B------:R-:W-:Y:S01]  /*1ef0*/  FMUL.FTZ R54, R45, UR9 ;  /* 0x000000092d367c20 */ /* 0x000fe20008410000 */
[----:B------:R-:W-:Y:S01]  /*1f00*/  FSEL R56, R52, RZ, P4 ;  /* 0x000000ff34387208 */ /* 0x000fe20002000000 */
        /* <DEDUP_REMOVED lines=8> */
.L_x_5560:
[--C-:B0-----:R-:W-:Y:S01]  /*1f90*/  FFMA.FTZ R53, R81, UR10, R71.reuse ;  /* 0x0000000a51357c23 */ /* 0x101fe20008010047 */
        /* <DEDUP_REMOVED lines=9> */
[----:B------:R-:W-:Y:S01]  /*2030*/  @P2 FADD.FTZ R56, R85, -R56 ;  /* 0x8000003855382221 */ /* 0x000fe20000010000 */
[----:B------:R-:W-:-:S02]  /*2040*/  FMUL.FTZ R54, R54, UR30 ;  /* 0x0000001e36367c20 */ /* 0x000fc40008410000 */
[----:B------:R-:W-:Y:S01]  /*2050*/  FSEL R52, R52, RZ, P4 ;  /* 0x000000ff34347208 */ /* 0x000fe20002000000 */
[----:B------:R-:W-:Y:S01]  /*2060*/  @P2 FMUL.FTZ R55, R56, UR30 ;  /* 0x0000001e38372c20 */ /* 0x000fe20008410000 */
[----:B------:R-:W-:Y:S02]  /*2070*/  FSEL R53, R53, RZ, P4 ;  /* 0x000000ff35357208 */ /* 0x000fe40002000000 */
[----:B------:R-:W-:Y:S01]  /*2080*/  FSEL R54, R54, RZ, P4 ;  /* 0x000000ff36367208 */ /* 0x000fe20002000000 */
[----:B------:R-:W-:Y:S01]  /*2090*/  @P3 FMUL.FTZ R48, R52, UR9 ;  /* 0x0000000934303c20 */ /* 0x000fe20008410000 */
[----:B------:R-:W-:Y:S01]  /*20a0*/  @P2 FSEL R55, R55, RZ, P4 ;  /* 0x000000ff37372208 */ /* 0x000fe20002000000 */
[----:B------:R-:W-:Y:S02]  /*20b0*/  @P3 FMUL.FTZ R49, R53, UR9 ;  /* 0x0000000935313c20 */ /* 0x000fe40008410000 */
[----:B------:R-:W-:Y:S01]  /*20c0*/  @P3 FMUL.FTZ R50, R54, UR9 ;  /* 0x0000000936323c20 */ /* 0x000fe20008410000 */
[----:B------:R-:W-:Y:S01]  /*20d0*/  MOV R52, R48 ;  /* 0x0000003000347202 */ /* 0x000fe20000000f00 */
[----:B------:R-:W-:Y:S01]  /*20e0*/  @P2 FMUL.FTZ R51, R55, UR9 ;  /* 0x0000000937332c20 */ /* 0x000fe20008410000 */
[----:B------:R-:W-:-:S07]  /*20f0*/  MOV R53, R49 ;  /* 0x0000003100357202 */ /* 0x000fce0000000f00 */
.L_x_5559:
[----:B------:R-:W0:Y:S01]  /*2100*/  @P1 LDC.64 R56, c[0x0][0x478] ;  /* 0x00011e00ff381b82 */ /* 0x000e220000000a00 */
[----:B------:R-:W-:Y:S02]  /*2110*/  @P1 IADD3 R55, PT, PT, R59, 0x80, RZ ;  /* 0x000000803b371810 */ /* 0x000fe40007ffe0ff */
[----:B------:R-:W-:Y:S02]  /*2120*/  @P2 IADD3 R87, PT, PT, R58, 0x80, RZ ;  /* 0x000000803a572810 */ /* 0x000fe40007ffe0ff */
[----:B------:R-:W-:-:S03]  /*2130*/  MOV R54, R50 ;  /* 0x0000003200367202 */ /* 0x000fc60000000f00 */
[----:B------:R-:W1:Y:S01]  /*2140*/  @P2 LDC.64 R48, c[0x0][0x468] ;  /* 0x00011a00ff302b82 */ /* 0x000e620000000a00 */
[----:B0-----:R-:W-:Y:S01]  /*2150*/  @P1 IMAD.WIDE.U32 R56, R55, 0x10, R56 ;  /* 0x0000001037381825 */ /* 0x001fe200078e0038 */
[----:B------:R-:W-:-:S04]  /*2160*/  MOV R55, R51 ;  /* 0x0000003300377202 */ /* 0x000fc80000000f00 */
[----:B------:R0:W-:Y:S01]  /*2170*/  @P1 STG.E.128 desc[UR14][R56.64], R44 ;  /* 0x0000002c38001986 */ /* 0x0001e2000c101d0e */
[----:B-1----:R-:W-:-:S05]  /*2180*/  @P2 IMAD.WIDE.U32 R48, R87, 0x10, R48 ;  /* 0x0000001057302825 */ /* 0x002fca00078e0030 */
        /* <DEDUP_REMOVED lines=13> */
[----:B------:R-:W-:Y:S02]  /*2260*/  @P0 FADD.FTZ R48, R64, -R49 ;  /* 0x8000003140300221 */ /* 0x000fe40000010000 */
[----:B------:R-:W-:Y:S01]  /*2270*/  @P0 FFMA.FTZ R46, R55, UR30, R10 ;  /* 0x0000001e372e0c23 */ /* 0x000fe2000801000a */
[----:B------:R-:W-:Y:S01]  /*2280*/  @P0 FFMA.FTZ R44, R47, UR30, R8 ;  /* 0x0000001e2f2c0c23 */ /* 0x000fe20008010008 */
[----:B------:R-:W-:Y:S01]  /*2290*/  @P0 FFMA.FTZ R45, R48, UR30, R9 ;  /* 0x0000001e302d0c23 */ /* 0x000fe20008010009 */
[----:B------:R-:W-:Y:S01]  /*22a0*/  @P0 FADD.FTZ R48, R68, -R71 ;  /* 0x8000004744300221 */ /* 0x000fe20000010000 */
[----:B------:R-:W-:Y:S01]  /*22b0*/  FMUL.FTZ R49, R46, UR9 ;  /* 0x000000092e317c20 */ /* 0x000fe20008410000 */
[----:B------:R-:W-:Y:S01]  /*22c0*/  FMUL.FTZ R55, R44, UR9 ;  /* 0x000000092c377c20 */ /* 0x000fe20008410000 */
[----:B------:R-:W-:Y:S01]  /*22d0*/  FMUL.FTZ R50, R45, UR9 ;  /* 0x000000092d327c20 */ /* 0x000fe20008410000 */
[----:B------:R-:W-:Y:S01]  /*22e0*/  MOV R47, R11 ;  /* 0x0000000b002f7202 */ /* 0x000fe20000000f00 */
[----:B------:R-:W-:Y:S01]  /*22f0*/  @P0 FFMA.FTZ R47, R48, UR30, R11 ;  /* 0x0000001e302f0c23 */ /* 0x000fe2000801000b */
[----:B------:R-:W-:-:S02]  /*2300*/  SEL R54, R49, R54, P3 ;  /* 0x0000003631367207 */ /* 0x000fc40001800000 */
[----:B------:R-:W-:Y:S02]  /*2310*/  SEL R53, R50, R53, P3 ;  /* 0x0000003532357207 */ /* 0x000fe40001800000 */
[----:B------:R-:W-:Y:S01]  /*2320*/  SEL R52, R55, R52, P3 ;  /* 0x0000003437347207 */ /* 0x000fe20001800000 */
[----:B------:R-:W-:Y:S06]  /*2330*/  @!P2 BRA `(.L_x_5563) ;  /* 0x000000040034a947 */ /* 0x000fec0003800000 */
[----:B------:R-:W-:Y:S01]  /*2340*/  FMUL.FTZ R51, R47, UR9 ;  /* 0x000000092f337c20 */ /* 0x000fe20008410000 */
[----:B------:R-:W-:Y:S06]  /*2350*/  BRA `(.L_x_5563) ;  /* 0x00000004002c7947 */ /* 0x000fec0003800000 */
.L_x_5562:
        /* <DEDUP_REMOVED lines=26> */
.L_x_5561:
        /* <DEDUP_REMOVED lines=28> */
.L_x_5564:
        /* <DEDUP_REMOVED lines=12> */
[----:B------:R-:W-:-:S04]  /*2780*/  ISETP.LT.AND P0, PT, RZ, UR31, PT ;  /* 0x0000001fff007c0c */ /* 0x000fc8000bf01270 */
[----:B------:R-:W-:Y:S02]  /*2790*/  FSEL R49, R49, RZ, P0 ;  /* 0x000000ff31317208 */ /* 0x000fe40000000000 */
[----:B------:R-:W-:Y:S02]  /*27a0*/  FSEL R55, R55, RZ, P0 ;  /* 0x000000ff37377208 */ /* 0x000fe40000000000 */
[----:B------:R-:W-:Y:S01]  /*27b0*/  FSEL R48, R48, RZ, P0 ;  /* 0x000000ff30307208 */ /* 0x000fe20000000000 */
[----:B------:R-:W-:Y:S01]  /*27c0*/  @P3 FMUL.FTZ R52, R49, UR9 ;  /* 0x0000000931343c20 */ /* 0x000fe20008410000 */
[----:B------:R-:W-:Y:S01]  /*27d0*/  FSEL R71, R71, RZ, P0 ;  /* 0x000000ff47477208 */ /* 0x000fe20000000000 */
[----:B------:R-:W-:Y:S02]  /*27e0*/  @P3 FMUL.FTZ R53, R55, UR9 ;  /* 0x0000000937353c20 */ /* 0x000fe40008410000 */
[----:B------:R-:W-:Y:S02]  /*27f0*/  @P3 FMUL.FTZ R54, R48, UR9 ;  /* 0x0000000930363c20 */ /* 0x000fe40008410000 */
[----:B------:R-:W-:-:S07]  /*2800*/  @P2 FMUL.FTZ R51, R71, UR9 ;  /* 0x0000000947332c20 */ /* 0x000fce0008410000 */
.L_x_5563:
[----:B------:R-:W0:Y:S01]  /*2810*/  @P1 LDC.64 R56, c[0x0][0x478] ;  /* 0x00011e00ff381b82 */ /* 0x000e220000000a00 */
[----:B------:R-:W-:Y:S01]  /*2820*/  @P1 IADD3 R59, PT, PT, R59, 0x100, RZ ;  /* 0x000001003b3b1810 */ /* 0x000fe20007ffe0ff */
[----:B------:R-:W-:Y:S01]  /*2830*/  UIADD3 UR8, UPT, UPT, UR8, UR24, URZ ;  /* 0x0000001808087290 */ /* 0x000fe2000fffe0ff */
[----:B------:R-:W-:Y:S01]  /*2840*/  @P2 IADD3 R71, PT, PT, R58, 0x100, RZ ;  /* 0x000001003a472810 */ /* 0x000fe20007ffe0ff */
[----:B------:R-:W-:Y:S01]  /*2850*/  UPLOP3.LUT UP1, UPT, UPT, UPT, UP1, 0x40, 0x4 ;  /* 0x000000000004789c */ /* 0x000fe20003f2e810 */
[----:B------:R-:W-:Y:S01]  /*2860*/  MOV R55, R51 ;  /* 0x0000003300377202 */ /* 0x000fe20000000f00 */
[----:B------:R-:W-:Y:S02]  /*2870*/  UISETP.GE.AND UP0, UPT, UR8, UR25, UPT ;  /* 0x000000190800728c */ /* 0x000fe4000bf06270 */
[----:B------:R-:W1:Y:S01]  /*2880*/  @P2 LDC.64 R48, c[0x0][0x468] ;  /* 0x00011a00ff302b82 */ /* 0x000e620000000a00 */
[----:B0-----:R-:W-:-:S05]  /*2890*/  @P1 IMAD.WIDE.U32 R56, R59, 0x10, R56 ;  /* 0x000000103b381825 */ /* 0x001fca00078e0038 */
[----:B------:R3:W-:Y:S01]  /*28a0*/  @P1 STG.E.128 desc[UR14][R56.64], R44 ;  /* 0x0000002c38001986 */ /* 0x0007e2000c101d0e */
[----:B-1----:R-:W-:-:S05]  /*28b0*/  @P2 IMAD.WIDE.U32 R48, R71, 0x10, R48 ;  /* 0x0000001047302825 */ /* 0x002fca00078e0030 */
[----:B------:R3:W-:Y:S01]  /*28c0*/  @P2 STG.E.128 desc[UR14][R48.64], R52 ;  /* 0x0000003430002986 */ /* 0x0007e2000c101d0e */
[----:B------:R-:W-:Y:S05]  /*28d0*/  BRA.U !UP0, `(.L_x_5565) ;  /* 0xffffffd908587547 */ /* 0x000fea000b83ffff */
.L_x_5548:
[----:B------:R-:W0:Y:S08]  /*28e0*/  S2UR UR9, SR_CTAID.X ;  /* 0x00000000000979c3 */ /* 0x000e300000002500 */
[----:B------:R-:W0:Y:S08]  /*28f0*/  LDC R0, c[0x0][0x388] ;  /* 0x0000e200ff007b82 */ /* 0x000e300000000800 */
[----:B--2---:R-:W1:Y:S08]  /*2900*/  LDC.64 R2, c[0x0][0x440] ;  /* 0x00011000ff027b82 */ /* 0x004e700000000a00 */
[----:B------:R-:W2:Y:S01]  /*2910*/  LDC.64 R4, c[0x0][0x448] ;  /* 0x00011200ff047b82 */ /* 0x000ea20000000a00 */
[----:B0-----:R-:W-:-:S05]  /*2920*/  IMAD R0, R0, UR9, RZ ;  /* 0x0000000900007c24 */ /* 0x001fca000f8e02ff */
[----:B------:R-:W-:-:S05]  /*2930*/  LEA.HI R69, R0, R69, RZ, 0x1e ;  /* 0x0000004500457211 */ /* 0x000fca00078ff0ff */
[----:B-1----:R-:W-:-:S05]  /*2940*/  IMAD.WIDE.U32 R2, R69, 0x10, R2 ;  /* 0x0000001045027825 */ /* 0x002fca00078e0002 */
[----:B------:R-:W-:Y:S01]  /*2950*/  STG.E.128 desc[UR14][R2.64], R28 ;  /* 0x0000001c02007986 */ /* 0x000fe2000c101d0e */
[----:B--2---:R-:W-:-:S05]  /*2960*/  IMAD.WIDE.U32 R4, R69, 0x10, R4 ;  /* 0x0000001045047825 */ /* 0x004fca00078e0004 */
[----:B------:R-:W-:Y:S04]  /*2970*/  STG.E.128 desc[UR14][R4.64], R40 ;  /* 0x0000002804007986 */ /* 0x000fe8000c101d0e */
[----:B------:R-:W-:Y:S04]  /*2980*/  STG.E.128 desc[UR14][R2.64+0x800], R24 ;  /* 0x0008001802007986 */ /* 0x000fe8000c101d0e */
[----:B------:R-:W-:Y:S04]  /*2990*/  STG.E.128 desc[UR14][R4.64+0x800], R36 ;  /* 0x0008002404007986 */ /* 0x000fe8000c101d0e */
[----:B------:R-:W-:Y:S04]  /*29a0*/  STG.E.128 desc[UR14][R2.64+0x1000], R20 ;  /* 0x0010001402007986 */ /* 0x000fe8000c101d0e */
[----:B------:R-:W-:Y:S01]  /*29b0*/  STG.E.128 desc[UR14][R4.64+0x1000], R32 ;  /* 0x0010002004007986 */ /* 0x000fe2000c101d0e */
[----:B------:R-:W-:Y:S05]  /*29c0*/  EXIT ;  /* 0x000000000000794d */ /* 0x000fea0003800000 */
.L_x_5566:
        /* <DEDUP_REMOVED lines=11> */
.L_x_6815:


//--------------------- .text._ZN10layer_norm13ln_bwd_kernelINS_13Kernel_traitsI6__halfffffjLj1536ELj1ELj1ELj4ELj16ENS_18Kernel_traits_baseILj1536ES2_ffffjLj128EEEEELb0ELb1ELb0ELb0EEEvNS_9BwdParamsE --------------------------
	.section	.text._ZN10layer_norm13ln_bwd_kernelINS_13Kernel_traitsI6__halfffffjLj1536ELj1ELj1ELj4ELj16ENS_18Kernel_traits_baseILj1536ES2_ffffjLj128EEEEELb0ELb1ELb0ELb0EEEvNS_9BwdParamsE,"ax",@progbits
	.align	128
        .global         _ZN10layer_norm13ln_bwd_kernelINS_13Kernel_traitsI6__halfffffjLj1536ELj1ELj1ELj4ELj16ENS_18Kernel_traits_baseILj1536ES2_ffffjLj128EEEEELb0ELb1ELb0ELb0EEEvNS_9BwdParamsE
        .type           _ZN10layer_norm13ln_bwd_kernelINS_13Kernel_traitsI6__halfffffjLj1536ELj1ELj1ELj4ELj16ENS_18Kernel_traits_baseILj1536ES2_ffffjLj128EEEEELb0ELb1ELb0ELb0EEEvNS_9BwdParamsE,@function
        .size           _ZN10layer_norm13ln_bwd_kernelINS_13Kernel_traitsI6__halfffffjLj1536ELj1ELj1ELj4ELj16ENS_18Kernel_traits_baseILj1536ES2_ffffjLj128EEEEELb0ELb1ELb0ELb0EEEvNS_9BwdParamsE,(.L_x_6816 - _ZN10layer_norm13ln_bwd_kernelINS_13Kernel_traitsI6__halfffffjLj1536ELj1ELj1ELj4ELj16ENS_18Kernel_traits_baseILj1536ES2_ffffjLj128EEEEELb0ELb1ELb0ELb0EEEvNS_9BwdParamsE)
        .other          _ZN10layer_norm13ln_bwd_kernelINS_13Kernel_traitsI6__halfffffjLj1536ELj1ELj1ELj4ELj16ENS_18Kernel_traits_baseILj1536ES2_ffffjLj128EEEEELb0ELb1ELb0ELb0EEEvNS_9BwdParamsE,@"STO_CUDA_ENTRY STV_DEFAULT"
_ZN10layer_norm13ln_bwd_kernelINS_13Kernel_traitsI6__halfffffjLj1536ELj1ELj1ELj4ELj16ENS_18Kernel_traits_baseILj1536ES2_ffffjLj128EEEEELb0ELb1ELb0ELb0EEEvNS_9BwdParamsE:
.text._ZN10layer_norm13ln_bwd_kernelINS_13Kernel_traitsI6__halfffffjLj1536ELj1ELj1ELj4ELj16ENS_18Kernel_traits_baseILj1536ES2_ffffjLj128EEEEELb0ELb1ELb0ELb0EEEvNS_9BwdParamsE:
        /* <DEDUP_REMOVED lines=18> */
[----:B------:R-:W4:Y:S08]  /*0120*/  @P1 LDC.64 R2, c[0x0][0x3d0] ;  /* 0x0000f400ff021b82 */ /* 0x000f300000000a00 */
[----:B------:R-:W0:Y:S01]  /*0130*/  @P1 LDC.64 R4, c[0x0][0x3e8] ;  /* 0x0000fa00ff041b82 */ /* 0x000e220000000a00 */
[----:B-1----:R-:W-:-:S05]  /*0140*/  @P3 IMAD.WIDE.U32 R8, R7, 0x8, R8 ;  /* 0x0000000807083825 */ /* 0x002fca00078e0008 */
[----:B--2---:R-:W5:Y:S01]  /*0150*/  @P3 LDG.E.64 R10, desc[UR16][R8.64] ;  /* 0x00000010080a3981 */ /* 0x004f62000c1e1b00 */
[C---:B---3--:R-:W-:Y:S01]  /*0160*/  @P3 IMAD.WIDE.U32 R12, R7.reuse, 0x8, R12 ;  /* 0x00000008070c3825 */ /* 0x048fe200078e000c */
[----:B------:R-:W1:Y:S01]  /*0170*/  @P2 LDC.64 R26, c[0x0][0x3d0] ;  /* 0x0000f400ff1a2b82 */ /* 0x000e620000000a00 */
[----:B------:R-:W-:-:S03]  /*0180*/  @P3 IADD3 R7, PT, PT, R7, 0x80, RZ ;  /* 0x0000008007073810 */ /* 0x000fc60007ffe0ff */
[----:B------:R-:W5:Y:S01]  /*0190*/  @P3 LDG.E.64 R14, desc[UR16][R12.64] ;  /* 0x000000100c0e3981 */ /* 0x000f62000c1e1b00 */
[----:B----4-:R-:W-:-:S03]  /*01a0*/  @P1 IMAD.WIDE.U32 R2, R91, 0x8, R2 ;  /* 0x000000085b021825 */ /* 0x010fc600078e0002 */
[----:B------:R-:W2:Y:S02]  /*01b0*/  @P2 LDC.64 R28, c[0x0][0x3e8] ;  /* 0x0000fa00ff1c2b82 */ /* 0x000ea40000000a00 */
[----:B------:R-:W5:Y:S01]  /*01c0*/  @P1 LDG.E.64 R16, desc[UR16][R2.64] ;  /* 0x0000001002101981 */ /* 0x000f62000c1e1b00 */
[----:B0-----:R-:W-:-:S05]  /*01d0*/  @P1 IMAD.WIDE.U32 R4, R91, 0x8, R4 ;  /* 0x000000085b041825 */ /* 0x001fca00078e0004 */
[----:B------:R-:W5:Y:S01]  /*01e0*/  @P1 LDG.E.64 R18, desc[UR16][R4.64] ;  /* 0x0000001004121981 */ /* 0x000f62000c1e1b00 */
[----:B------:R-:W-:Y:S01]  /*01f0*/  UISETP.GE.AND UP0, UPT, UR7, UR4, UPT ;  /* 0x000000040700728c */ /* 0x000fe2000bf06270 */
[C---:B-1----:R-:W-:Y:S01]  /*0200*/  @P2 IMAD.WIDE.U32 R26, R7.reuse, 0x8, R26 ;  /* 0x00000008071a2825 */ /* 0x042fe200078e001a */
[----:B------:R-:W-:Y:S02]  /*0210*/  CS2R R20, SRZ ;  /* 0x0000000000147805 */ /* 0x000fe4000001ff00 */
        /* <DEDUP_REMOVED lines=10> */
[----:B------:R-:W-:Y:S02]  /*02c0*/  CS2R R40, SRZ ;  /* 0x0000000000287805 */ /* 0x000fe4000001ff00 */
[----:B0-----:R-:W-:Y:S02]  /*02d0*/  CS2R R26, SRZ ;  /* 0x00000000001a7805 */ /* 0x001fe4000001ff00 */
[----:B------:R-:W-:-:S02]  /*02e0*/  CS2R R42, SRZ ;  /* 0x00000000002a7805 */ /* 0x000fc4000001ff00 */
[----:B------:R-:W-:Y:S02]  /*02f0*/  CS2R R44, SRZ ;  /* 0x00000000002c7805 */ /* 0x000fe4000001ff00 */
[----:B------:R-:W-:Y:S02]  /*0300*/  CS2R R46, SRZ ;  /* 0x00000000002e7805 */ /* 0x000fe4000001ff00 */
[----:B------:R-:W-:Y:S02]  /*0310*/  CS2R R48, SRZ ;  /* 0x0000000000307805 */ /* 0x000fe4000001ff00 */
[----:B------:R-:W-:Y:S02]  /*0320*/  CS2R R50, SRZ ;  /* 0x0000000000327805 */ /* 0x000fe4000001ff00 */
[----:B------:R-:W-:Y:S02]  /*0330*/  CS2R R52, SRZ ;  /* 0x0000000000347805 */ /* 0x000fe4000001ff00 */
[----:B------:R-:W-:-:S02]  /*0340*/  CS2R R54, SRZ ;  /* 0x0000000000367805 */ /* 0x000fc4000001ff00 */
[----:B-1----:R-:W-:Y:S01]  /*0350*/  CS2R R28, SRZ ;  /* 0x00000000001c7805 */ /* 0x002fe2000001ff00 */
        /* <DEDUP_REMOVED lines=16> */
[--C-:B------:R-:W-:Y:S02]  /*0460*/  SHF.R.U64 R3, R56, 0x10, R57.reuse ;  /* 0x0000001038037819 */ /* 0x100fe40000001239 */
[----:B------:R-:W-:Y:S02]  /*0470*/  CS2R R34, SRZ ;  /* 0x0000000000227805 */ /* 0x000fe4000001ff00 */
[----:B------:R-:W-:Y:S01]  /*0480*/  MOV R97, R57 ;  /* 0x0000003900617202 */ /* 0x000fe20000000f00 */
[----:B0-----:R-:W-:Y:S01]  /*0490*/  UISETP.NE.U32.AND UP0, UPT, UR4, URZ, UPT ;  /* 0x000000ff0400728c */ /* 0x001fe2000bf05070 */
        /* <DEDUP_REMOVED lines=18> */
[----:B------:R-:W-:-:S02]  /*05c0*/  SHF.R.U64 R102, R16, 0x10, R17 ;  /* 0x0000001010667819 */ /* 0x000fc40000001211 */
[----:B------:R-:W-:Y:S02]  /*05d0*/  CS2R R54, SRZ ;  /* 0x0000000000367805 */ /* 0x000fe4000001ff00 */
[----:B------:R-:W-:Y:S01]  /*05e0*/  SHF.R.U32.HI R0, RZ, 0x10, R17 ;  /* 0x00000010ff007819 */ /* 0x000fe20000011611 */
[----:B------:R-:W-:Y:S01]  /*05f0*/  UISETP.NE.AND.EX UP0, UPT, UR5, URZ, UPT, UP0 ;  /* 0x000000ff0500728c */ /* 0x000fe2000bf05300 */
[--C-:B------:R-:W-:Y:S01]  /*0600*/  SHF.R.U64 R103, R18, 0x10, R19.reuse ;  /* 0x0000001012677819 */ /* 0x100fe20000001213 */
[----:B------:R-:W-:Y:S01]  /*0610*/  UPLOP3.LUT UP2, UPT, UPT, UPT, UPT, 0x40, 0x4 ;  /* 0x000000000004789c */ /* 0x000fe20003f4e870 */
[----:B------:R-:W-:Y:S01]  /*0620*/  SHF.R.U32.HI R2, RZ, 0x10, R19 ;  /* 0x00000010ff027819 */ /* 0x000fe20000011613 */
[----:B------:R-:W0:Y:S01]  /*0630*/  LDCU UR6, c[0x0][0x388] ;  /* 0x00007100ff0677ac */ /* 0x000e220008000800 */
[----:B------:R-:W-:Y:S02]  /*0640*/  PRMT R96, R96, 0x5410, R3 ;  /* 0x0000541060607816 */ /* 0x000fe40000000003 */
[----:B------:R-:W-:Y:S01]  /*0650*/  PRMT R97, R97, 0x5410, R4 ;  /* 0x0000541061617816 */ /* 0x000fe20000000004 */
[----:B------:R-:W1:Y:S01]  /*0660*/  LDCU.U8 UR18, c[0x0][0x410] ;  /* 0x00008200ff1277ac */ /* 0x000e620008000000 */
[----:B------:R-:W-:-:S02]  /*0670*/  PRMT R98, R98, 0x5410, R5 ;  /* 0x0000541062627816 */ /* 0x000fc40000000005 */
[----:B------:R-:W-:Y:S01]  /*0680*/  PRMT R99, R99, 0x5410, R7 ;  /* 0x0000541063637816 */ /* 0x000fe20000000007 */
[----:B------:R-:W2:Y:S01]  /*0690*/  LDCU UR19, c[0x0][0x400] ;  /* 0x00008000ff1377ac */ /* 0x000ea20008000800 */
[----:B------:R-:W-:Y:S02]  /*06a0*/  PRMT R100, R100, 0x5410, R8 ;  /* 0x0000541064647816 */ /* 0x000fe40000000008 */
[----:B------:R-:W-:Y:S01]  /*06b0*/  PRMT R101, R101, 0x5410, R9 ;  /* 0x0000541065657816 */ /* 0x000fe20000000009 */
[----:B------:R-:W3:Y:S01]  /*06c0*/  LDCU.64 UR22, c[0x0][0x478] ;  /* 0x00008f00ff1677ac */ /* 0x000ee20008000a00 */
[----:B------:R-:W-:Y:S02]  /*06d0*/  PRMT R102, R102, 0x5410, R0 ;  /* 0x0000541066667816 */ /* 0x000fe40000000000 */
[----:B------:R-:W-:Y:S01]  /*06e0*/  PRMT R103, R103, 0x5410, R2 ;  /* 0x0000541067677816 */ /* 0x000fe20000000002 */
[----:B------:R-:W4:Y:S01]  /*06f0*/  LDCU.64 UR20, c[0x0][0x438] ;  /* 0x00008700ff1477ac */ /* 0x000f220008000a00 */
[----:B------:R-:W0:Y:S01]  /*0700*/  LDCU.128 UR8, c[0x0][0x3c0] ;  /* 0x00007800ff0877ac */ /* 0x000e220008000c00 */
[----:B------:R-:W0:Y:S04]  /*0710*/  LDCU.64 UR24, c[0x0][0x380] ;  /* 0x00007000ff1877ac */ /* 0x000e280008000a00 */
.L_x_5599:
[----:B0-----:R-:W-:Y:S01]  /*0720*/  UIMAD.WIDE UR14, UR7, 0x4, UR10 ;  /* 0x00000004070e78a5 */ /* 0x001fe2000f8e020a */
[----:B------:R-:W-:Y:S01]  /*0730*/  PLOP3.LUT P4, PT, PT, PT, UP0, 0x80, 0x8 ;  /* 0x000000000008781c */ /* 0x000fe20003f8f008 */
[----:B------:R-:W-:Y:S01]  /*0740*/  UIMAD.WIDE UR12, UR7, 0x4, UR8 ;  /* 0x00000004070c78a5 */ /* 0x000fe2000f8e0208 */
[----:B------:R-:W0:Y:S03]  /*0750*/  @UP0 LDCU.64 UR4, c[0x0][0x3e0] ;  /* 0x00007c00ff0407ac */ /* 0x000e260008000a00 */
[----:B--234-:R-:W-:Y:S02]  /*0760*/  MOV R72, UR14 ;  /* 0x0000000e00487c02 */ /* 0x01cfe40008000f00 */
[----:B------:R-:W-:Y:S02]  /*0770*/  MOV R73, UR15 ;  /* 0x0000000f00497c02 */ /* 0x000fe40008000f00 */
[----:B------:R-:W-:-:S02]  /*0780*/  MOV R74, UR12 ;  /* 0x0000000c004a7c02 */ /* 0x000fc40008000f00 */
[----:B------:R-:W-:Y:S01]  /*0790*/  MOV R75, UR13 ;  /* 0x0000000d004b7c02 */ /* 0x000fe20008000f00 */
[----:B------:R-:W2:Y:S04]  /*07a0*/  LDG.E R72, desc[UR16][R72.64] ;  /* 0x0000001048487981 */ /* 0x000ea8000c1e1900 */
[----:B------:R-:W3:Y:S01]  /*07b0*/  LDG.E R74, desc[UR16][R74.64] ;  /* 0x000000104a4a7981 */ /* 0x000ee2000c1e1900 */
[----:B0-----:R-:W-:-:S06]  /*07c0*/  @UP0 UIMAD.WIDE UR4, UR7, 0x4, UR4 ;  /* 0x00000004070408a5 */ /* 0x001fcc000f8e0204 */
[----:B------:R-:W-:Y:S01]  /*07d0*/  MOV R94, UR4 ;  /* 0x00000004005e7c02 */ /* 0x000fe20008000f00 */
[----:B------:R-:W-:Y:S01]  /*07e0*/  UIMAD UR4, UR7, UR6, URZ ;  /* 0x00000006070472a4 */ /* 0x000fe2000f8e02ff */
[----:B------:R-:W-:-:S03]  /*07f0*/  MOV R95, UR5 ;  /* 0x00000005005f7c02 */ /* 0x000fc60008000f00 */
[----:B------:R-:W-:Y:S01]  /*0800*/  USHF.R.S32.HI UR5, URZ, 0x1f, UR4 ;  /* 0x0000001fff057899 */ /* 0x000fe20008011404 */
[----:B------:R-:W-:Y:S01]  /*0810*/  ISETP.GE.U32.AND P1, PT, R6, 0x80, PT ;  /* 0x000000800600780c */ /* 0x000fe20003f26070 */
[----:B------:R-:W-:Y:S01]  /*0820*/  BSSY.RECONVERGENT B0, `(.L_x_5568) ;  /* 0x0000039000007945 */ /* 0x000fe20003800200 */
[----:B-1----:R-:W-:Y:S01]  /*0830*/  ISETP.NE.AND P5, PT, RZ, UR18, PT ;  /* 0x00000012ff007c0c */ /* 0x002fe2000bfa5270 */
[----:B------:R-:W-:Y:S01]  /*0840*/  ULEA.HI UR5, UR5, UR4, URZ, 0x2 ;  /* 0x0000000405057291 */ /* 0x000fe2000f8f10ff */
[----:B------:R0:W5:Y:S05]  /*0850*/  @P4 LDG.E R94, desc[UR16][R94.64] ;  /* 0x000000105e5e4981 */ /* 0x00016a000c1e1900 */
[----:B------:R-:W-:-:S04]  /*0860*/  MOV R4, UR5 ;  /* 0x0000000500047c02 */ /* 0x000fc80008000f00 */
[----:B------:R-:W-:Y:S02]  /*0870*/  LEA.HI.SX32 R4, R4, R91, 0x1e ;  /* 0x0000005b04047211 */ /* 0x000fe400078ff2ff */
[----:B------:R-:W-:Y:S02]  /*0880*/  CS2R R106, SRZ ;  /* 0x00000000006a7805 */ /* 0x000fe4000001ff00 */
[C---:B------:R-:W-:Y:S02]  /*0890*/  ISETP.GE.U32.AND P3, PT, R6.reuse, 0x100, PT ;  /* 0x000001000600780c */ /* 0x040fe40003f66070 */
[----:B------:R-:W-:Y:S02]  /*08a0*/  ISETP.GE.U32.AND P2, PT, R6, 0x180, PT ;  /* 0x000001800600780c */ /* 0x000fe40003f46070 */
[----:B0-----:R-:W-:Y:S02]  /*08b0*/  MOV R95, R4 ;  /* 0x00000004005f7202 */ /* 0x001fe40000000f00 */
[----:B--2---:R-:W-:-:S02]  /*08c0*/  R2UR UR13, R72 ;  /* 0x00000000480d72ca */ /* 0x004fc400000e0000 */
[----:B---3--:R-:W-:Y:S01]  /*08d0*/  FSEL R91, R74, RZ, !P5 ;  /* 0x000000ff4a5b7208 */ /* 0x008fe20006800000 */
[----:B------:R-:W-:-:S12]  /*08e0*/  @!P1 BRA `(.L_x_5569) ;  /* 0x0000000000b09947 */ /* 0x000fd80003800000 */
[----:B------:R-:W0:Y:S01]  /*08f0*/  LDC.64 R72, c[0x0][0x3a8] ;  /* 0x0000ea00ff487b82 */ /* 0x000e220000000a00 */
[----:B----4-:R-:W-:-:S04]  /*0900*/  ISETP.NE.U32.AND P0, PT, RZ, UR20, PT ;  /* 0x00000014ff007c0c */ /* 0x010fc8000bf05070 */
        /* <DEDUP_REMOVED lines=10> */
[----:B------:R-:W-:Y:S01]  /*09b0*/  IADD3 R95, PT, PT, R4, 0x80, RZ ;  /* 0x00000080045f7810 */ /* 0x000fe20007ffe0ff */
[----:B0-----:R-:W-:Y:S02]  /*09c0*/  HADD2.F32 R83, -RZ, R17.H0_H0 ;  /* 0x20000011ff537230 */ /* 0x001fe40000004100 */
[C---:B---3--:R-:W-:Y:S01]  /*09d0*/  FADD.FTZ R81, -R91.reuse, R72 ;  /* 0x000000485b517221 */ /* 0x048fe20000010100 */
[C---:B------:R-:W-:Y:S01]  /*09e0*/  FADD.FTZ R80, -R91.reuse, R73 ;  /* 0x000000495b507221 */ /* 0x040fe20000010100 */
[--C-:B------:R-:W-:Y:S02]  /*09f0*/  HADD2.F32 R72, -RZ, R102.reuse.H0_H0 ;  /* 0x20000066ff487230 */ /* 0x100fe40000004100 */
[----:B------:R-:W-:Y:S01]  /*0a00*/  FADD.FTZ R74, -R91, R74 ;  /* 0x0000004a5b4a7221 */ /* 0x000fe20000010100 */
[----:B------:R-:W-:Y:S01]  /*0a10*/  FMUL.FTZ R81, R81, UR13 ;  /* 0x0000000d51517c20 */ /* 0x000fe20008410000 */
[----:B------:R-:W-:Y:S01]  /*0a20*/  FMUL.FTZ R82, R80, UR13 ;  /* 0x0000000d50527c20 */ /* 0x000fe20008410000 */
[----:B------:R-:W-:Y:S01]  /*0a30*/  FADD.FTZ R90, -R91, R75 ;  /* 0x0000004b5b5a7221 */ /* 0x000fe20000010100 */
[----:B------:R-:W-:Y:S01]  /*0a40*/  FMUL.FTZ R85, R74, UR13 ;  /* 0x0000000d4a557c20 */ /* 0x000fe20008410000 */
[----:B----4-:R-:W-:Y:S01]  /*0a50*/  FMUL.FTZ R15, R76, R15 ;  /* 0x0000000f4c0f7220 */ /* 0x010fe20000410000 */
[----:B------:R-:W-:Y:S01]  /*0a60*/  FMUL.FTZ R80, R77, R72 ;  /* 0x000000484d507220 */ /* 0x000fe20000410000 */
[----:B------:R-:W-:-:S02]  /*0a70*/  HADD2.F32 R72, -RZ, R102.H1_H1 ;  /* 0x30000066ff487230 */ /* 0x000fc40000004100 */
        /* <DEDUP_REMOVED lines=19> */
.L_x_5569:
[----:B----4-:R-:W-:Y:S05]  /*0bb0*/  BSYNC.RECONVERGENT B0 ;  /* 0x0000000000007941 */ /* 0x010fea0003800200 */
.L_x_5568:
        /* <DEDUP_REMOVED lines=14> */
[----:B------:R-:W-:Y:S01]  /*0ca0*/  IADD3 R95, PT, PT, R95, 0x80, RZ ;  /* 0x000000805f5f7810 */ /* 0x000fe20007ffe0ff */
[----:B------:R-:W-:Y:S02]  /*0cb0*/  HADD2.F32 R14, -RZ, R92.H1_H1 ;  /* 0x3000005cff0e7230 */ /* 0x000fe40000004100 */
[C---:B---3--:R-:W-:Y:S01]  /*0cc0*/  FADD.FTZ R5, -R91.reuse, R76 ;  /* 0x0000004c5b057221 */ /* 0x048fe20000010100 */
[C---:B------:R-:W-:Y:S01]  /*0cd0*/  FADD.FTZ R10, -R91.reuse, R77 ;  /* 0x0000004d5b0a7221 */ /* 0x040fe20000010100 */
[--C-:B------:R-:W-:Y:S02]  /*0ce0*/  HADD2.F32 R77, -RZ, R93.reuse.H0_H0 ;  /* 0x2000005dff4d7230 */ /* 0x100fe40000004100 */
[----:B------:R-:W-:Y:S01]  /*0cf0*/  FADD.FTZ R13, -R91, R78 ;  /* 0x0000004e5b0d7221 */ /* 0x000fe20000010100 */
[----:B------:R-:W-:Y:S01]  /*0d00*/  FMUL.FTZ R5, R5, UR13 ;  /* 0x0000000d05057c20 */ /* 0x000fe20008410000 */
[----:B------:R-:W-:Y:S01]  /*0d10*/  FMUL.FTZ R10, R10, UR13 ;  /* 0x0000000d0a0a7c20 */ /* 0x000fe20008410000 */
[----:B------:R-:W-:-:S02]  /*0d20*/  HADD2.F32 R76, -RZ, R93.H1_H1 ;  /* 0x3000005dff4c7230 */ /* 0x000fc40000004100 */
        /* <DEDUP_REMOVED lines=10> */
[----:B------:R-:W-:Y:S01]  /*0dd0*/  FADD.FTZ R79, -R91, R79 ;  /* 0x0000004f5b4f7221 */ /* 0x000fe20000010100 */
        /* <DEDUP_REMOVED lines=12> */
.L_x_5571:
[----:B------:R-:W-:Y:S05]  /*0ea0*/  BSYNC.RECONVERGENT B0 ;  /* 0x0000000000007941 */ /* 0x000fea0003800200 */
.L_x_5570:
        /* <DEDUP_REMOVED lines=13> */
[--C-:B------:R-:W-:Y:S02]  /*0f80*/  HADD2.F32 R7, -RZ, R96.reuse.H0_H0 ;  /* 0x20000060ff077230 */ /* 0x100fe40000004100 */
[----:B------:R-:W-:Y:S02]  /*0f90*/  HADD2.F32 R12, -RZ, R96.H1_H1 ;  /* 0x30000060ff0c7230 */ /* 0x000fe40000004100 */
[--C-:B------:R-:W-:Y:S02]  /*0fa0*/  HADD2.F32 R84, -RZ, R97.reuse.H1_H1 ;  /* 0x30000061ff547230 */ /* 0x100fe40000004100 */
[C---:B---3--:R-:W-:Y:S01]  /*0fb0*/  FADD.FTZ R3, -R91.reuse, R76 ;  /* 0x0000004c5b037221 */ /* 0x048fe20000010100 */
[C---:B------:R-:W-:Y:S01]  /*0fc0*/  FADD.FTZ R8, -R91.reuse, R77 ;  /* 0x0000004d5b087221 */ /* 0x040fe20000010100 */
[----:B------:R-:W-:Y:S02]  /*0fd0*/  HADD2.F32 R77, -RZ, R97.H0_H0 ;  /* 0x20000061ff4d7230 */ /* 0x000fe40000004100 */
        /* <DEDUP_REMOVED lines=14> */
[----:B------:R-:W-:Y:S01]  /*10c0*/  FMUL.FTZ R84, R75, R84 ;  /* 0x000000544b547220 */ /* 0x000fe20000410000 */
        /* <DEDUP_REMOVED lines=10> */
[----:B0-----:R-:W-:-:S07]  /*1170*/  FFMA.FTZ R106, R86, R84, R73 ;  /* 0x00000054566a7223 */ /* 0x001fce0000010049 */
.L_x_5573:
[----:B------:R-:W-:Y:S05]  /*1180*/  BSYNC.RECONVERGENT B0 ;  /* 0x0000000000007941 */ /* 0x000fea0003800200 */
.L_x_5572:
        /* <DEDUP_REMOVED lines=32> */
.L_x_5575:
[----:B------:R-:W-:Y:S05]  /*1390*/  BSYNC.RECONVERGENT B0 ;  /* 0x0000000000007941 */ /* 0x000fea0003800200 */
.L_x_5574:
        /* <DEDUP_REMOVED lines=32> */
[----:B------:R-:W5:Y:S01]  /*15a0*/  LDG.E.128 R72, desc[UR16][R72.64] ;  /* 0x0000001048487981 */ /* 0x000f62000c1e1d00 */
        /* <DEDUP_REMOVED lines=13> */
[----:B------:R-:W-:-:S02]  /*1680*/  FMUL.FTZ R94, R94, UR13 ;  /* 0x0000000d5e5e7c20 */ /* 0x000fc40008410000 */
[----:B------:R-:W-:Y:S01]  /*1690*/  FMUL.FTZ R79, R78, UR4 ;  /* 0x000000044e4f7c20 */ /* 0x000fe20008410000 */
[----:B------:R-:W-:Y:S01]  /*16a0*/  FMUL.FTZ R78, R77, UR4 ;  /* 0x000000044d4e7c20 */ /* 0x000fe20008410000 */
[----:B------:R-:W-:Y:S02]  /*16b0*/  FMUL.FTZ R95, R94, UR4 ;  /* 0x000000045e5f7c20 */ /* 0x000fe40008410000 */
[----:B-----5:R-:W-:Y:S01]  /*16c0*/  FFMA.FTZ R77, R72, R79, R44 ;  /* 0x0000004f484d7223 */ /* 0x020fe2000001002c */
[----:B------:R-:W-:Y:S01]  /*16d0*/  FMUL.FTZ R44, R104, UR13 ;  /* 0x0000000d682c7c20 */ /* 0x000fe20008410000 */
[----:B------:R-:W-:Y:S01]  /*16e0*/  FFMA.FTZ R104, R73, R78, R45 ;  /* 0x0000004e49687223 */ /* 0x000fe2000001002d */
[----:B------:R-:W-:Y:S01]  /*16f0*/  FFMA.FTZ R46, R74, R95, R46 ;  /* 0x0000005f4a2e7223 */ /* 0x000fe2000001002e */
[----:B------:R-:W-:Y:S02]  /*1700*/  HADD2.F32 R72, -RZ, R18.H0_H0 ;  /* 0x20000012ff487230 */ /* 0x000fe40000004100 */
[----:B------:R-:W-:Y:S01]  /*1710*/  FMUL.FTZ R44, R44, UR4 ;  /* 0x000000042c2c7c20 */ /* 0x000fe20008410000 */
[----:B------:R-:W-:-:S02]  /*1720*/  HADD2.F32 R73, -RZ, R103.H0_H0 ;  /* 0x20000067ff497230 */ /* 0x000fc40000004100 */
[----:B------:R-:W-:Y:S02]  /*1730*/  HADD2.F32 R74, -RZ, R19.H0_H0 ;  /* 0x20000013ff4a7230 */ /* 0x000fe40000004100 */
[----:B------:R-:W-:Y:S01]  /*1740*/  FFMA.FTZ R47, R75, R44, R47 ;  /* 0x0000002c4b2f7223 */ /* 0x000fe2000001002f */
[----:B------:R-:W-:Y:S02]  /*1750*/  HADD2.F32 R45, -RZ, R103.H1_H1 ;  /* 0x30000067ff2d7230 */ /* 0x000fe40000004100 */
[----:B------:R-:W-:Y:S01]  /*1760*/  FMUL.FTZ R72, R79, R72 ;  /* 0x000000484f487220 */ /* 0x000fe20000410000 */
[----:B------:R-:W-:Y:S01]  /*1770*/  FMUL.FTZ R73, R78, R73 ;  /* 0x000000494e497220 */ /* 0x000fe20000410000 */
[----:B------:R-:W-:Y:S01]  /*1780*/  FMUL.FTZ R74, R95, R74 ;  /* 0x0000004a5f4a7220 */ /* 0x000fe20000410000 */
[----:B------:R-:W-:Y:S01]  /*1790*/  FMUL.FTZ R75, R44, R45 ;  /* 0x0000002d2c4b7220 */ /* 0x000fe20000410000 */
[----:B------:R-:W-:Y:S06]  /*17a0*/  BRA `(.L_x_5581) ;  /* 0x0000000000707947 */ /* 0x000fec0003800000 */
.L_x_5580:
        /* <DEDUP_REMOVED lines=15> */
[----:B-----5:R-:W-:Y:S01]  /*18a0*/  FFMA.FTZ R77, R72, R79, R44 ;  /* 0x0000004f484d7223 */ /* 0x020fe2000001002c */
[----:B------:R-:W-:Y:S01]  /*18b0*/  FFMA.FTZ R104, R73, R78, R45 ;  /* 0x0000004e49687223 */ /* 0x000fe2000001002d */
[----:B------:R-:W-:Y:S01]  /*18c0*/  FFMA.FTZ R46, R74, R95, R46 ;  /* 0x0000005f4a2e7223 */ /* 0x000fe2000001002e */
[----:B------:R-:W-:Y:S02]  /*18d0*/  HADD2.F32 R72, -RZ, R18.H0_H0 ;  /* 0x20000012ff487230 */ /* 0x000fe40000004100 */
[----:B------:R-:W-:Y:S01]  /*18e0*/  FMUL.FTZ R44, R71, UR4 ;  /* 0x00000004472c7c20 */ /* 0x000fe20008410000 */
[----:B------:R-:W-:Y:S02]  /*18f0*/  HADD2.F32 R73, -RZ, R103.H0_H0 ;  /* 0x20000067ff497230 */ /* 0x000fe40000004100 */
[----:B------:R-:W-:Y:S02]  /*1900*/  HADD2.F32 R74, -RZ, R19.H0_H0 ;  /* 0x20000013ff4a7230 */ /* 0x000fe40000004100 */
[----:B------:R-:W-:Y:S01]  /*1910*/  FFMA.FTZ R47, R75, R44, R47 ;  /* 0x0000002c4b2f7223 */ /* 0x000fe2000001002f */
[----:B------:R-:W-:-:S02]  /*1920*/  HADD2.F32 R45, -RZ, R103.H1_H1 ;  /* 0x30000067ff2d7230 */ /* 0x000fc40000004100 */
[----:B------:R-:W-:Y:S01]  /*1930*/  FMUL.FTZ R72, R79, R72 ;  /* 0x000000484f487220 */ /* 0x000fe20000410000 */
[----:B------:R-:W-:Y:S01]  /*1940*/  FMUL.FTZ R73, R78, R73 ;  /* 0x000000494e497220 */ /* 0x000fe20000410000 */
[----:B------:R-:W-:Y:S01]  /*1950*/  FMUL.FTZ R74, R95, R74 ;  /* 0x0000004a5f4a7220 */ /* 0x000fe20000410000 */
[----:B------:R-:W-:-:S07]  /*1960*/  FMUL.FTZ R75, R44, R45 ;  /* 0x0000002d2c4b7220 */ /* 0x000fce0000410000 */
.L_x_5581:
[----:B------:R-:W0:Y:S08]  /*1970*/  @P0 LDC.64 R78, c[0x0][0x478] ;  /* 0x00011e00ff4e0b82 */ /* 0x000e300000000a00 */
[----:B------:R-:W1:Y:S01]  /*1980*/  LDC.64 R44, c[0x0][0x468] ;  /* 0x00011a00ff2c7b82 */ /* 0x000e620000000a00 */
[----:B0-----:R-:W-:-:S05]  /*1990*/  @P0 IMAD.WIDE.U32 R78, R4, 0x10, R78 ;  /* 0x00000010044e0825 */ /* 0x001fca00078e004e */
[----:B------:R0:W-:Y:S01]  /*19a0*/  @P0 STG.E.128 desc[UR16][R78.64], R68 ;  /* 0x000000444e000986 */ /* 0x0001e2000c101d10 */
[C---:B-1----:R-:W-:Y:S01]  /*19b0*/  IMAD.WIDE.U32 R94, R4.reuse, 0x10, R44 ;  /* 0x00000010045e7825 */ /* 0x042fe200078e002c */
[----:B------:R-:W-:Y:S02]  /*19c0*/  MOV R44, R77 ;  /* 0x0000004d002c7202 */ /* 0x000fe40000000f00 */
[----:B------:R-:W-:Y:S02]  /*19d0*/  MOV R45, R104 ;  /* 0x00000068002d7202 */ /* 0x000fe40000000f00 */
[----:B------:R0:W-:Y:S01]  /*19e0*/  STG.E.128 desc[UR16][R94.64], R72 ;  /* 0x000000485e007986 */ /* 0x0001e2000c101d10 */
[----:B------:R-:W-:-:S07]  /*19f0*/  IADD3 R4, PT, PT, R4, 0x80, RZ ;  /* 0x0000008004047810 */ /* 0x000fce0007ffe0ff */
.L_x_5579:
[----:B------:R-:W-:Y:S05]  /*1a00*/  BSYNC.RECONVERGENT B1 ;  /* 0x0000000000017941 */ /* 0x000fea0003800200 */
.L_x_5578:
[----:B------:R-:W-:Y:S04]  /*1a10*/  BSSY.RECONVERGENT B1, `(.L_x_5582) ;  /* 0x000004a000017945 */ /* 0x000fe80003800200 */
[----:B------:R-:W-:Y:S05]  /*1a20*/  @!P3 BRA `(.L_x_5583) ;  /* 0x000000040020b947 */ /* 0x000fea0003800000 */
[----:B0-----:R-:W0:Y:S02]  /*1a30*/  LDC.64 R72, c[0x0][0x390] ;  /* 0x0000e400ff487b82 */ /* 0x001e240000000a00 */
[----:B0-----:R-:W-:-:S06]  /*1a40*/  IMAD.WIDE.U32 R72, R4, 0x10, R72 ;  /* 0x0000001004487825 */ /* 0x001fcc00078e0048 */
[----:B------:R-:W5:Y:S01]  /*1a50*/  LDG.E.128 R72, desc[UR16][R72.64] ;  /* 0x0000001048487981 */ /* 0x000f62000c1e1d00 */
[----:B------:R-:W-:-:S04]  /*1a60*/  ISETP.NE.U32.AND P0, PT, RZ, UR22, PT ;  /* 0x00000016ff007c0c */ /* 0x000fc8000bf05070 */
[----:B------:R-:W-:-:S13]  /*1a70*/  ISETP.NE.AND.EX P0, PT, RZ, UR23, PT, P0 ;  /* 0x00000017ff007c0c */ /* 0x000fda000bf05300 */
[----:B------:R-:W-:Y:S05]  /*1a80*/  @!P0 BRA `(.L_x_5584) ;  /* 0x0000000000748947 */ /* 0x000fea0003800000 */
[--C-:B------:R-:W-:Y:S01]  /*1a90*/  FFMA.FTZ R69, R5, UR5, R76.reuse ;  /* 0x0000000505457c23 */ /* 0x100fe2000801004c */
[--C-:B------:R-:W-:Y:S01]  /*1aa0*/  FFMA.FTZ R68, R10, UR5, R76.reuse ;  /* 0x000000050a447c23 */ /* 0x100fe2000801004c */
[--C-:B------:R-:W-:Y:S01]  /*1ab0*/  FFMA.FTZ R71, R13, UR5, R76.reuse ;  /* 0x000000050d477c23 */ /* 0x100fe2000801004c */
[----:B------:R-:W-:Y:S01]  /*1ac0*/  FFMA.FTZ R78, R88, UR5, R76 ;  /* 0x00000005584e7c23 */ /* 0x000fe2000801004c */
[----:B------:R-:W-:Y:S01]  /*1ad0*/  FADD.FTZ R69, R2, -R69 ;  /* 0x8000004502457221 */ /* 0x000fe20000010000 */
[----:B------:R-:W-:Y:S01]  /*1ae0*/  FADD.FTZ R70, R9, -R68 ;  /* 0x8000004409467221 */ /* 0x000fe20000010000 */
[----:B------:R-:W-:Y:S02]  /*1af0*/  FADD.FTZ R71, R14, -R71 ;  /* 0x800000470e477221 */ /* 0x000fe40000010000 */
        /* <DEDUP_REMOVED lines=8> */
[----:B-----5:R-:W-:Y:S01]  /*1b80*/  FFMA.FTZ R77, R72, R79, R48 ;  /* 0x0000004f484d7223 */ /* 0x020fe20000010030 */
[----:B------:R-:W-:Y:S01]  /*1b90*/  FFMA.FTZ R104, R73, R78, R49 ;  /* 0x0000004e49687223 */ /* 0x000fe20000010031 */
[----:B------:R-:W-:Y:S01]  /*1ba0*/  FFMA.FTZ R50, R74, R95, R50 ;  /* 0x0000005f4a327223 */ /* 0x000fe20000010032 */
[----:B------:R-:W-:-:S02]  /*1bb0*/  HADD2.F32 R72, -RZ, R98.H0_H0 ;  /* 0x20000062ff487230 */ /* 0x000fc40000004100 */
[----:B------:R-:W-:Y:S01]  /*1bc0*/  FMUL.FTZ R48, R71, UR4 ;  /* 0x0000000447307c20 */ /* 0x000fe20008410000 */
[----:B------:R-:W-:Y:S02]  /*1bd0*/  HADD2.F32 R73, -RZ, R98.H1_H1 ;  /* 0x30000062ff497230 */ /* 0x000fe40000004100 */
[--C-:B------:R-:W-:Y:S02]  /*1be0*/  HADD2.F32 R74, -RZ, R99.reuse.H0_H0 ;  /* 0x20000063ff4a7230 */ /* 0x100fe40000004100 */
[----:B------:R-:W-:Y:S01]  /*1bf0*/  FFMA.FTZ R51, R75, R48, R51 ;  /* 0x000000304b337223 */ /* 0x000fe20000010033 */
[----:B------:R-:W-:Y:S02]  /*1c00*/  HADD2.F32 R49, -RZ, R99.H1_H1 ;  /* 0x30000063ff317230 */ /* 0x000fe40000004100 */
[----:B------:R-:W-:Y:S01]  /*1c10*/  FMUL.FTZ R72, R79, R72 ;  /* 0x000000484f487220 */ /* 0x000fe20000410000 */
[----:B------:R-:W-:Y:S01]  /*1c20*/  FMUL.FTZ R73, R78, R73 ;  /* 0x000000494e497220 */ /* 0x000fe20000410000 */
[----:B------:R-:W-:Y:S01]  /*1c30*/  FMUL.FTZ R74, R95, R74 ;  /* 0x0000004a5f4a7220 */ /* 0x000fe20000410000 */
[----:B------:R-:W-:Y:S01]  /*1c40*/  FMUL.FTZ R75, R48, R49 ;  /* 0x00000031304b7220 */ /* 0x000fe20000410000 */
[----:B------:R-:W-:Y:S06]  /*1c50*/  BRA `(.L_x_5585) ;  /* 0x0000000000707947 */ /* 0x000fec0003800000 */
.L_x_5584:
        /* <DEDUP_REMOVED lines=18> */
[--C-:B------:R-:W-:Y:S02]  /*1d80*/  HADD2.F32 R72, -RZ, R98.reuse.H0_H0 ;  /* 0x20000062ff487230 */ /* 0x100fe40000004100 */
[----:B------:R-:W-:Y:S01]  /*1d90*/  FMUL.FTZ R48, R48, UR4 ;  /* 0x0000000430307c20 */ /* 0x000fe20008410000 */
[----:B------:R-:W-:-:S02]  /*1da0*/  HADD2.F32 R73, -RZ, R98.H1_H1 ;  /* 0x30000062ff497230 */ /* 0x000fc40000004100 */
[--C-:B------:R-:W-:Y:S02]  /*1db0*/  HADD2.F32 R74, -RZ, R99.reuse.H0_H0 ;  /* 0x20000063ff4a7230 */ /* 0x100fe40000004100 */
[----:B------:R-:W-:Y:S01]  /*1dc0*/  FFMA.FTZ R51, R75, R48, R51 ;  /* 0x000000304b337223 */ /* 0x000fe20000010033 */
[----:B------:R-:W-:Y:S02]  /*1dd0*/  HADD2.F32 R49, -RZ, R99.H1_H1 ;  /* 0x30000063ff317230 */ /* 0x000fe40000004100 */
[----:B------:R-:W-:Y:S01]  /*1de0*/  FMUL.FTZ R72, R79, R72 ;  /* 0x000000484f487220 */ /* 0x000fe20000410000 */
[----:B------:R-:W-:Y:S01]  /*1df0*/  FMUL.FTZ R73, R78, R73 ;  /* 0x000000494e497220 */ /* 0x000fe20000410000 */
[----:B------:R-:W-:Y:S01]  /*1e00*/  FMUL.FTZ R74, R95, R74 ;  /* 0x0000004a5f4a7220 */ /* 0x000fe20000410000 */
[----:B------:R-:W-:-:S07]  /*1e10*/  FMUL.FTZ R75, R48, R49 ;  /* 0x00000031304b7220 */ /* 0x000fce0000410000 */
.L_x_5585:
        /* <DEDUP_REMOVED lines=9> */
.L_x_5583:
[----:B------:R-:W-:Y:S05]  /*1eb0*/  BSYNC.RECONVERGENT B1 ;  /* 0x0000000000017941 */ /* 0x000fea0003800200 */
.L_x_5582:
[----:B------:R-:W-:Y:S05]  /*1ec0*/  @!P2 BRA `(.L_x_5586) ;  /* 0x0000001000b0a947 */ /* 0x000fea0003800000 */
[----:B0-2---:R-:W0:Y:S02]  /*1ed0*/  LDC.64 R72, c[0x0][0x390] ;  /* 0x0000e400ff487b82 */ /* 0x005e240000000a00 */
        /* <DEDUP_REMOVED lines=34> */
.L_x_5587:
        /* <DEDUP_REMOVED lines=28> */
.L_x_5588:
[----:B------:R-:W0:Y:S08]  /*22c0*/  @P0 LDC.64 R52, c[0x0][0x478] ;  /* 0x00011e00ff340b82 */ /* 0x000e300000000a00 */
[----:B------:R-:W1:Y:S01]  /*22d0*/  LDC.64 R54, c[0x0][0x468] ;  /* 0x00011a00ff367b82 */ /* 0x000e620000000a00 */
[----:B0-----:R-:W-:Y:S01]  /*22e0*/  @P0 IMAD.WIDE.U32 R76, R4, 0x10, R52 ;  /* 0x00000010044c0825 */ /* 0x001fe200078e0034 */
[----:B------:R-:W-:-:S02]  /*22f0*/  MOV R52, R94 ;  /* 0x0000005e00347202 */ /* 0x000fc40000000f00 */
[----:B------:R-:W-:Y:S02]  /*2300*/  MOV R53, R95 ;  /* 0x0000005f00357202 */ /* 0x000fe40000000f00 */
[----:B------:R4:W-:Y:S01]  /*2310*/  @P0 STG.E.128 desc[UR16][R76.64], R68 ;  /* 0x000000444c000986 */ /* 0x0009e2000c101d10 */
[----:B-1----:R-:W-:Y:S01]  /*2320*/  IMAD.WIDE.U32 R78, R4, 0x10, R54 ;  /* 0x00000010044e7825 */ /* 0x002fe200078e0036 */
[----:B------:R-:W-:Y:S02]  /*2330*/  MOV R54, R104 ;  /* 0x0000006800367202 */ /* 0x000fe40000000f00 */
[----:B------:R-:W-:Y:S02]  /*2340*/  MOV R55, R105 ;  /* 0x0000006900377202 */ /* 0x000fe40000000f00 */
[----:B------:R4:W-:Y:S01]  /*2350*/  STG.E.128 desc[UR16][R78.64], R72 ;  /* 0x000000484e007986 */ /* 0x0009e2000c101d10 */
[----:B------:R-:W-:Y:S05]  /*2360*/  BRA `(.L_x_5586) ;  /* 0x0000000c00887947 */ /* 0x000fea0003800000 */
.L_x_5577:
[----:B------:R-:W-:Y:S04]  /*2370*/  BSSY.RECONVERGENT B1, `(.L_x_5589) ;  /* 0x000004c000017945 */ /* 0x000fe80003800200 */
[----:B------:R-:W-:Y:S05]  /*2380*/  @!P1 BRA `(.L_x_5590) ;  /* 0x0000000400289947 */ /* 0x000fea0003800000 */
[----:B------:R-:W0:Y:S02]  /*2390*/  LDC.64 R72, c[0x0][0x390] ;  /* 0x0000e400ff487b82 */ /* 0x000e240000000a00 */
[----:B0-----:R-:W-:-:S06]  /*23a0*/  IMAD.WIDE.U32 R72, R4, 0x10, R72 ;  /* 0x0000001004487825 */ /* 0x001fcc00078e0048 */
[----:B------:R-:W5:Y:S01]  /*23b0*/  LDG.E.128 R72, desc[UR16][R72.64] ;  /* 0x0000001048487981 */ /* 0x000f62000c1e1d00 */
        /* <DEDUP_REMOVED lines=13> */
[----:B------:R-:W-:-:S02]  /*2490*/  FFMA.FTZ R94, R79, UR13, R58 ;  /* 0x0000000d4f5e7c23 */ /* 0x000fc4000801003a */
[----:B------:R-:W-:Y:S01]  /*24a0*/  FMUL.FTZ R79, R77, UR4 ;  /* 0x000000044d4f7c20 */ /* 0x000fe20008410000 */
[----:B------:R-:W-:Y:S01]  /*24b0*/  FMUL.FTZ R78, R78, UR4 ;  /* 0x000000044e4e7c20 */ /* 0x000fe20008410000 */
[----:B------:R-:W-:Y:S02]  /*24c0*/  FMUL.FTZ R95, R94, UR4 ;  /* 0x000000045e5f7c20 */ /* 0x000fe40008410000 */
[----:B-----5:R-:W-:Y:S01]  /*24d0*/  FFMA.FTZ R77, R72, R79, R44 ;  /* 0x0000004f484d7223 */ /* 0x020fe2000001002c */
[----:B------:R-:W-:Y:S01]  /*24e0*/  FFMA.FTZ R44, R104, UR13, R59 ;  /* 0x0000000d682c7c23 */ /* 0x000fe2000801003b */
        /* <DEDUP_REMOVED lines=13> */
.L_x_5591:
        /* <DEDUP_REMOVED lines=15> */
[----:B-----5:R-:W-:Y:S01]  /*26b0*/  FFMA.FTZ R77, R72, R79, R44 ;  /* 0x0000004f484d7223 */ /* 0x020fe2000001002c */
[----:B------:R-:W-:Y:S01]  /*26c0*/  FFMA.FTZ R104, R73, R78, R45 ;  /* 0x0000004e49687223 */ /* 0x000fe2000001002d */
[----:B------:R-:W-:Y:S01]  /*26d0*/  FFMA.FTZ R46, R74, R95, R46 ;  /* 0x0000005f4a2e7223 */ /* 0x000fe2000001002e */
[----:B------:R-:W-:-:S02]  /*26e0*/  HADD2.F32 R72, -RZ, R18.H0_H0 ;  /* 0x20000012ff487230 */ /* 0x000fc40000004100 */
[----:B------:R-:W-:Y:S01]  /*26f0*/  FMUL.FTZ R44, R71, UR4 ;  /* 0x00000004472c7c20 */ /* 0x000fe20008410000 */
[----:B------:R-:W-:Y:S02]  /*2700*/  HADD2.F32 R73, -RZ, R103.H0_H0 ;  /* 0x20000067ff497230 */ /* 0x000fe40000004100 */
[----:B------:R-:W-:Y:S02]  /*2710*/  HADD2.F32 R74, -RZ, R19.H0_H0 ;  /* 0x20000013ff4a7230 */ /* 0x000fe40000004100 */
[----:B------:R-:W-:Y:S01]  /*2720*/  FFMA.FTZ R47, R75, R44, R47 ;  /* 0x0000002c4b2f7223 */ /* 0x000fe2000001002f */
[----:B------:R-:W-:Y:S02]  /*2730*/  HADD2.F32 R45, -RZ, R103.H1_H1 ;  /* 0x30000067ff2d7230 */ /* 0x000fe40000004100 */
[----:B------:R-:W-:Y:S01]  /*2740*/  FMUL.FTZ R72, R72, R79 ;  /* 0x0000004f48487220 */ /* 0x000fe20000410000 */
[----:B------:R-:W-:Y:S01]  /*2750*/  FMUL.FTZ R73, R73, R78 ;  /* 0x0000004e49497220 */ /* 0x000fe20000410000 */
[----:B------:R-:W-:Y:S01]  /*2760*/  FMUL.FTZ R74, R74, R95 ;  /* 0x0000005f4a4a7220 */ /* 0x000fe20000410000 */
[----:B------:R-:W-:-:S07]  /*2770*/  FMUL.FTZ R75, R45, R44 ;  /* 0x0000002c2d4b7220 */ /* 0x000fce0000410000 */
.L_x_5592:
[----:B------:R-:W-:Y:S01]  /*2780*/  ISETP.NE.U32.AND P0, PT, RZ, UR22, PT ;  /* 0x00000016ff007c0c */ /* 0x000fe2000bf05070 */
[----:B------:R-:W0:Y:S03]  /*2790*/  LDC.64 R44, c[0x0][0x468] ;  /* 0x00011a00ff2c7b82 */ /* 0x000e260000000a00 */
[----:B------:R-:W-:-:S13]  /*27a0*/  ISETP.NE.AND.EX P0, PT, RZ, UR23, PT, P0 ;  /* 0x00000017ff007c0c */ /* 0x000fda000bf05300 */
[----:B------:R-:W1:Y:S01]  /*27b0*/  @P0 LDC.64 R78, c[0x0][0x478] ;  /* 0x00011e00ff4e0b82 */ /* 0x000e620000000a00 */
[C---:B0-----:R-:W-:Y:S01]  /*27c0*/  IMAD.WIDE.U32 R94, R4.reuse, 0x10, R44 ;  /* 0x00000010045e7825 */ /* 0x041fe200078e002c */
[----:B------:R-:W-:Y:S02]  /*27d0*/  MOV R44, R77 ;  /* 0x0000004d002c7202 */ /* 0x000fe40000000f00 */
[----:B------:R-:W-:Y:S01]  /*27e0*/  MOV R45, R104 ;  /* 0x00000068002d7202 */ /* 0x000fe20000000f00 */
[C---:B-1----:R-:W-:Y:S01]  /*27f0*/  @P0 IMAD.WIDE.U32 R78, R4.reuse, 0x10, R78 ;  /* 0x00000010044e0825 */ /* 0x042fe200078e004e */
[----:B------:R-:W-:-:S04]  /*2800*/  IADD3 R4, PT, PT, R4, 0x80, RZ ;  /* 0x0000008004047810 */ /* 0x000fc80007ffe0ff */
[----:B------:R0:W-:Y:S04]  /*2810*/  @P0 STG.E.128 desc[UR16][R78.64], R68 ;  /* 0x000000444e000986 */ /* 0x0001e8000c101d10 */
[----:B------:R0:W-:Y:S02]  /*2820*/  STG.E.128 desc[UR16][R94.64], R72 ;  /* 0x000000485e007986 */ /* 0x0001e4000c101d10 */
.L_x_5590:
[----:B------:R-:W-:Y:S05]  /*2830*/  BSYNC.RECONVERGENT B1 ;  /* 0x0000000000017941 */ /* 0x000fea0003800200 */
.L_x_5589:
        /* <DEDUP_REMOVED lines=22> */
[----:B------:R-:W-:-:S02]  /*29a0*/  FMUL.FTZ R95, R70, UR4 ;  /* 0x00000004465f7c20 */ /* 0x000fc40008410000 */
[----:B-----5:R-:W-:Y:S01]  /*29b0*/  FFMA.FTZ R77, R72, R79, R48 ;  /* 0x0000004f484d7223 */ /* 0x020fe20000010030 */
[----:B------:R-:W-:Y:S01]  /*29c0*/  FFMA.FTZ R104, R73, R78, R49 ;  /* 0x0000004e49687223 */ /* 0x000fe20000010031 */
[----:B------:R-:W-:Y:S01]  /*29d0*/  FFMA.FTZ R50, R74, R95, R50 ;  /* 0x0000005f4a327223 */ /* 0x000fe20000010032 */
[--C-:B------:R-:W-:Y:S02]  /*29e0*/  HADD2.F32 R72, -RZ, R98.reuse.H0_H0 ;  /* 0x20000062ff487230 */ /* 0x100fe40000004100 */
[----:B------:R-:W-:Y:S01]  /*29f0*/  FMUL.FTZ R48, R71, UR4 ;  /* 0x0000000447307c20 */ /* 0x000fe20008410000 */
[----:B------:R-:W-:Y:S02]  /*2a00*/  HADD2.F32 R73, -RZ, R98.H1_H1 ;  /* 0x30000062ff497230 */ /* 0x000fe40000004100 */
[--C-:B------:R-:W-:Y:S02]  /*2a10*/  HADD2.F32 R74, -RZ, R99.reuse.H0_H0 ;  /* 0x20000063ff4a7230 */ /* 0x100fe40000004100 */
[----:B------:R-:W-:Y:S01]  /*2a20*/  FFMA.FTZ R51, R75, R48, R51 ;  /* 0x000000304b337223 */ /* 0x000fe20000010033 */
[----:B------:R-:W-:-:S02]  /*2a30*/  HADD2.F32 R49, -RZ, R99.H1_H1 ;  /* 0x30000063ff317230 */ /* 0x000fc40000004100 */
[----:B------:R-:W-:Y:S01]  /*2a40*/  FMUL.FTZ R72, R72, R79 ;  /* 0x0000004f48487220 */ /* 0x000fe20000410000 */
[----:B------:R-:W-:Y:S01]  /*2a50*/  FMUL.FTZ R73, R73, R78 ;  /* 0x0000004e49497220 */ /* 0x000fe20000410000 */
[----:B------:R-:W-:Y:S01]  /*2a60*/  FMUL.FTZ R74, R74, R95 ;  /* 0x0000005f4a4a7220 */ /* 0x000fe20000410000 */
[----:B------:R-:W-:Y:S01]  /*2a70*/  FMUL.FTZ R75, R49, R48 ;  /* 0x00000030314b7220 */ /* 0x000fe20000410000 */
[----:B------:R-:W-:Y:S06]  /*2a80*/  BRA `(.L_x_5596) ;  /* 0x0000000000707947 */ /* 0x000fec0003800000 */
.L_x_5595:
        /* <DEDUP_REMOVED lines=28> */
.L_x_5596:
        /* <DEDUP_REMOVED lines=9> */
.L_x_5594:
[----:B------:R-:W-:Y:S05]  /*2ce0*/  BSYNC.RECONVERGENT B1 ;  /* 0x0000000000017941 */ /* 0x000fea0003800200 */
.L_x_5593:
        /* <DEDUP_REMOVED lines=36> */
.L_x_5597:
        /* <DEDUP_REMOVED lines=20> */
[----:B------:R-:W-:Y:S01]  /*3070*/  FFMA.FTZ R105, R75, R76, R55 ;  /* 0x0000004c4b697223 */ /* 0x000fe20000010037 */
[----:B------:R-:W-:Y:S02]  /*3080*/  HADD2.F32 R73, -RZ, R100.H1_H1 ;  /* 0x30000064ff497230 */ /* 0x000fe40000004100 */
[--C-:B------:R-:W-:Y:S02]  /*3090*/  HADD2.F32 R74, -RZ, R101.reuse.H0_H0 ;  /* 0x20000065ff4a7230 */ /* 0x100fe40000004100 */
[----:B------:R-:W-:Y:S01]  /*30a0*/  FMUL.FTZ R72, R72, R77 ;  /* 0x0000004d48487220 */ /* 0x000fe20000410000 */
[----:B------:R-:W-:Y:S02]  /*30b0*/  HADD2.F32 R53, -RZ, R101.H1_H1 ;  /* 0x30000065ff357230 */ /* 0x000fe40000004100 */
[----:B------:R-:W-:Y:S01]  /*30c0*/  FMUL.FTZ R73, R73, R78 ;  /* 0x0000004e49497220 */ /* 0x000fe20000410000 */
[----:B------:R-:W-:Y:S02]  /*30d0*/  FMUL.FTZ R74, R74, R79 ;  /* 0x0000004f4a4a7220 */ /* 0x000fe40000410000 */
[----:B------:R-:W-:-:S07]  /*30e0*/  FMUL.FTZ R75, R53, R76 ;  /* 0x0000004c354b7220 */ /* 0x000fce0000410000 */
.L_x_5598:
        /* <DEDUP_REMOVED lines=9> */
[----:B------:R3:W-:Y:S05]  /*3180*/  STG.E.128 desc[UR16][R78.64], R72 ;  /* 0x000000484e007986 */ /* 0x0007ea000c101d10 */
.L_x_5586:
[----:B------:R-:W-:Y:S05]  /*3190*/  BSYNC.RECONVERGENT B0 ;  /* 0x0000000000007941 */ /* 0x000fea0003800200 */
.L_x_5576:
[----:B------:R-:W-:Y:S02]  /*31a0*/  UIADD3 UR7, UPT, UPT, UR7, UR24, URZ ;  /* 0x0000001807077290 */ /* 0x000fe4000fffe0ff */
[----:B------:R-:W-:Y:S02]  /*31b0*/  UPLOP3.LUT UP2, UPT, UPT, UPT, UP2, 0x40, 0x4 ;  /* 0x000000000004789c */ /* 0x000fe40003f4e820 */
[----:B------:R-:W-:-:S09]  /*31c0*/  UISETP.GE.AND UP1, UPT, UR7, UR25, UPT ;  /* 0x000000190700728c */ /* 0x000fd2000bf26270 */
[----:B------:R-:W-:Y:S05]  /*31d0*/  BRA.U !UP1, `(.L_x_5599) ;  /* 0xffffffd509507547 */ /* 0x000fea000b83ffff */
.L_x_5567:
[----:B------:R-:W1:Y:S01]  /*31e0*/  S2UR UR4, SR_CTAID.X ;  /* 0x00000000000479c3 */ /* 0x000e620000002500 */
[----:B------:R-:W-:Y:S01]  /*31f0*/  BSSY.RECONVERGENT B0, `(.L_x_5600) ;  /* 0x000000f000007945 */ /* 0x000fe20003800200 */
[----:B-1----:R-:W-:-:S06]  /*3200*/  UIMAD UR4, UR4, UR6, URZ ;  /* 0x00000006040472a4 */ /* 0x002fcc000f8e02ff */
[----:B------:R-:W-:-:S04]  /*3210*/  MOV R0, UR4 ;  /* 0x0000000400007c02 */ /* 0x000fc80008000f00 */
[----:B------:R-:W-:Y:S01]  /*3220*/  LEA.HI R91, R0, R91, RZ, 0x1e ;  /* 0x0000005b005b7211 */ /* 0x000fe200078ff0ff */
[----:B------:R-:W-:Y:S06]  /*3230*/  @!P1 BRA `(.L_x_5601) ;  /* 0x0000000000289947 */ /* 0x000fec0003800000 */
[----:B------:R-:W1:Y:S08]  /*3240*/  LDC.64 R2, c[0x0][0x440] ;  /* 0x00011000ff027b82 */ /* 0x000e700000000a00 */
[----:B------:R-:W0:Y:S08]  /*3250*/  LDC.64 R4, c[0x0][0x448] ;  /* 0x00011200ff047b82 */ /* 0x000e300000000a00 */
[----:B------:R-:W2:Y:S01]  /*3260*/  LDC.64 R6, c[0x0][0x460] ;  /* 0x00011800ff067b82 */ /* 0x000ea20000000a00 */
[----:B-1----:R-:W-:-:S05]  /*3270*/  IMAD.WIDE.U32 R2, R91, 0x10, R2 ;  /* 0x000000105b027825 */ /* 0x002fca00078e0002 */
[----:B------:R1:W-:Y:S01]  /*3280*/  STG.E.128 desc[UR16][R2.64], R32 ;  /* 0x0000002002007986 */ /* 0x0003e2000c101d10 */
[----:B0-----:R-:W-:-:S05]  /*3290*/  IMAD.WIDE.U32 R4, R91, 0x10, R4 ;  /* 0x000000105b047825 */ /* 0x001fca00078e0004 */
[----:B------:R1:W-:Y:S01]  /*32a0*/  STG.E.128 desc[UR16][R4.64], R20 ;  /* 0x0000001404007986 */ /* 0x0003e2000c101d10 */
[C---:B--2---:R-:W-:Y:S01]  /*32b0*/  IMAD.WIDE.U32 R6, R91.reuse, 0x10, R6 ;  /* 0x000000105b067825 */ /* 0x044fe200078e0006 */
[----:B------:R-:W-:-:S04]  /*32c0*/  IADD3 R91, PT, PT, R91, 0x80, RZ ;  /* 0x000000805b5b7810 */ /* 0x000fc80007ffe0ff */
[----:B------:R1:W-:Y:S03]  /*32d0*/  STG.E.128 desc[UR16][R6.64], R44 ;  /* 0x0000002c06007986 */ /* 0x0003e6000c101d10 */
.L_x_5601:
[----:B------:R-:W-:Y:S05]  /*32e0*/  BSYNC.RECONVERGENT B0 ;  /* 0x0000000000007941 */ /* 0x000fea0003800200 */
.L_x_5600:
[----:B------:R-:W-:Y:S04]  /*32f0*/  BSSY.RECONVERGENT B0, `(.L_x_5602) ;  /* 0x000000c000007945 */ /* 0x000fe80003800200 */
[----:B------:R-:W-:Y:S05]  /*3300*/  @!P3 BRA `(.L_x_5603) ;  /* 0x000000000028b947 */ /* 0x000fea0003800000 */
[----:B-1----:R-:W1:Y:S08]  /*3310*/  LDC.64 R2, c[0x0][0x440] ;  /* 0x00011000ff027b82 */ /* 0x002e700000000a00 */
        /* <DEDUP_REMOVED lines=9> */
.L_x_5603:
[----:B------:R-:W-:Y:S05]  /*33b0*/  BSYNC.RECONVERGENT B0 ;  /* 0x0000000000007941 */ /* 0x000fea0003800200 */
.L_x_5602:
[----:B------:R-:W-:Y:S05]  /*33c0*/  @!P2 EXIT ;  /* 0x000000000000a94d */ /* 0x000fea0003800000 */
[----:B-1----:R-:W1:Y:S08]  /*33d0*/  LDC.64 R2, c[0x0][0x440] ;  /* 0x00011000ff027b82 */ /* 0x002e700000000a00 */
[----:B------:R-:W0:Y:S08]  /*33e0*/  LDC.64 R4, c[0x0][0x448] ;  /* 0x00011200ff047b82 */ /* 0x000e300000000a00 */
[----:B------:R-:W2:Y:S01]  /*33f0*/  LDC.64 R6, c[0x0][0x460] ;  /* 0x00011800ff067b82 */ /* 0x000ea20000000a00 */
[----:B-1----:R-:W-:-:S05]  /*3400*/  IMAD.WIDE.U32 R2, R91, 0x10, R2 ;  /* 0x000000105b027825 */ /* 0x002fca00078e0002 */
[----:B------:R-:W-:Y:S01]  /*3410*/  STG.E.128 desc[UR16][R2.64], R40 ;  /* 0x0000002802007986 */ /* 0x000fe2000c101d10 */
[----:B0-----:R-:W-:-:S05]  /*3420*/  IMAD.WIDE.U32 R4, R91, 0x10, R4 ;  /* 0x000000105b047825 */ /* 0x001fca00078e0004 */
[----:B------:R-:W-:Y:S01]  /*3430*/  STG.E.128 desc[UR16][R4.64], R28 ;  /* 0x0000001c04007986 */ /* 0x000fe2000c101d10 */
[----:B--2---:R-:W-:-:S05]  /*3440*/  IMAD.WIDE.U32 R6, R91, 0x10, R6 ;  /* 0x000000105b067825 */ /* 0x004fca00078e0006 */
[----:B------:R-:W-:Y:S01]  /*3450*/  STG.E.128 desc[UR16][R6.64], R52 ;  /* 0x0000003406007986 */ /* 0x000fe2000c101d10 */
[----:B------:R-:W-:Y:S05]  /*3460*/  EXIT ;  /* 0x000000000000794d */ /* 0x000fea0003800000 */
.L_x_5604:
        /* <DEDUP_REMOVED lines=9> */
.L_x_6816:


//--------------------- .text._ZN10layer_norm13ln_bwd_kernelINS_13Kernel_traitsI6__halfffffjLj1536ELj1ELj1ELj4ELj16ENS_18Kernel_traits_baseILj1536ES2_ffffjLj128EEEEELb0ELb1ELb0ELb1EEEvNS_9BwdParamsE --------------------------
	.section	.text._ZN10layer_norm13ln_bwd_kernelINS_13Kernel_traitsI6__halfffffjLj1536ELj1ELj1ELj4ELj16ENS_18Kernel_traits_baseILj1536ES2_ffffjLj128EEEEELb0ELb1ELb0ELb1EEEvNS_9BwdParamsE,"ax",@progbits
	.align	128
        .global         _ZN10layer_norm13ln_bwd_kernelINS_13Kernel_traitsI6__halfffffjLj1536ELj1ELj1ELj4ELj16ENS_18Kernel_traits_baseILj1536ES2_ffffjLj128EEEEELb0ELb1ELb0ELb1EEEvNS_9BwdParamsE
        .type           _ZN10layer_norm13ln_bwd_kernelINS_13Kernel_traitsI6__halfffffjLj1536ELj1ELj1ELj4ELj16ENS_18Kernel_traits_baseILj1536ES2_ffffjLj128EEEEELb0ELb1ELb0ELb1EEEvNS_9BwdParamsE,@function
        .size           _ZN10layer_norm13ln_bwd_kernelINS_13Kernel_traitsI6__halfffffjLj1536ELj1ELj1ELj4ELj16ENS_18Kernel_traits_baseILj1536ES2_ffffjLj128EEEEELb0ELb1ELb0ELb1EEEvNS_9BwdParamsE,(.L_x_6817 - _ZN10layer_norm13ln_bwd_kernelINS_13Kernel_traitsI6__halfffffjLj1536ELj1ELj1ELj4ELj16ENS_18Kernel_traits_baseILj1536ES2_ffffjLj128EEEEELb0ELb1ELb0ELb1EEEvNS_9BwdParamsE)
        .other          _ZN10layer_norm13ln_bwd_kernelINS_13Kernel_traitsI6__halfffffjLj1536ELj1ELj1ELj4ELj16ENS_18Kernel_traits_baseILj1536ES2_ffffjLj128EEEEELb0ELb1ELb0ELb1EEEvNS_9BwdParamsE,@"STO_CUDA_ENTRY STV_DEFAULT"
_ZN10layer_norm13ln_bwd_kernelINS_13Kernel_traitsI6__halfffffjLj1536ELj1ELj1ELj4ELj16ENS_18Kernel_traits_baseILj1536ES2_ffffjLj128EEEEELb0ELb1ELb0ELb1EEEvNS_9BwdParamsE:
.text._ZN10layer_norm13ln_bwd_kernelINS_13Kernel_traitsI6__halfffffjLj1536ELj1ELj1ELj4ELj16ENS_18Kernel_traits_baseILj1536ES2_ffffjLj128EEEEELb0ELb1ELb0ELb1EEEvNS_9BwdParamsE:
        /* <DEDUP_REMOVED lines=29> */
[----:B------:R-:W-:-:S02]  /*01d0*/  MOV R82, RZ ;  /* 0x000000ff00527202 */ /* 0x000fc40000000f00 */
        /* <DEDUP_REMOVED lines=13> */
[C---:B0-----:R-:W-:Y:S01]  /*02b0*/  IMAD.WIDE.U32 R2, R0.reuse, 0x8, R2 ;  /* 0x0000000800027825 */ /* 0x041fe200078e0002 */
[----:B------:R-:W0:Y:S04]  /*02c0*/  LDCU UR19, c[0x0][0x388] ;  /* 0x00007100ff1377ac */ /* 0x000e280008000800 */
[----:B--2---:R-:W2:Y:S01]  /*02d0*/  LDG.E.64 R88, desc[UR16][R2.64+0x800] ;  /* 0x0008001002587981 */ /* 0x004ea2000c1e1b00 */
[----:B------:R-:W4:Y:S01]  /*02e0*/  LDCU.U8 UR18, c[0x0][0x410] ;  /* 0x00008200ff1277ac */ /* 0x000f220008000000 */
[----:B---3--:R-:W-:-:S02]  /*02f0*/  IMAD.WIDE.U32 R4, R0, 0x8, R4 ;  /* 0x0000000800047825 */ /* 0x008fc400078e0004 */
[----:B------:R-:W3:Y:S01]  /*0300*/  LDG.E.64 R92, desc[UR16][R2.64+0x400] ;  /* 0x00040010025c7981 */ /* 0x000ee2000c1e1b00 */
[----:B------:R-:W0:Y:S03]  /*0310*/  LDCU UR22, c[0x0][0x400] ;  /* 0x00008000ff1677ac */ /* 0x000e260008000800 */
[----:B------:R-:W5:Y:S01]  /*0320*/  LDG.E.64 R96, desc[UR16][R2.64] ;  /* 0x0000001002607981 */ /* 0x000f62000c1e1b00 */
[----:B------:R-:W0:Y:S03]  /*0330*/  LDCU.64 UR24, c[0x0][0x478] ;  /* 0x00008f00ff1877ac */ /* 0x000e260008000a00 */
[----:B------:R-:W4:Y:S01]  /*0340*/  LDG.E.64 R68, desc[UR16][R4.64+0x800] ;  /* 0x0008001004447981 */ /* 0x000f22000c1e1b00 */
[----:B------:R-:W0:Y:S03]  /*0350*/  LDCU.128 UR8, c[0x0][0x3c0] ;  /* 0x00007800ff0877ac */ /* 0x000e260008000c00 */
[----:B------:R-:W4:Y:S01]  /*0360*/  LDG.E.64 R66, desc[UR16][R4.64+0x400] ;  /* 0x0004001004427981 */ /* 0x000f22000c1e1b00 */
[----:B------:R-:W0:Y:S03]  /*0370*/  LDCU.64 UR20, c[0x0][0x438] ;  /* 0x00008700ff1477ac */ /* 0x000e260008000a00 */
[----:B------:R0:W4:Y:S01]  /*0380*/  LDG.E.64 R64, desc[UR16][R4.64] ;  /* 0x0000001004407981 */ /* 0x000122000c1e1b00 */
[----:B-1----:R-:W-:Y:S01]  /*0390*/  UISETP.NE.U32.AND UP0, UPT, UR4, URZ, UPT ;  /* 0x000000ff0400728c */ /* 0x002fe2000bf05070 */
[----:B------:R-:W-:-:S02]  /*03a0*/  CS2R R20, SRZ ;  /* 0x0000000000147805 */ /* 0x000fc4000001ff00 */
[----:B------:R-:W-:Y:S01]  /*03b0*/  CS2R R22, SRZ ;  /* 0x0000000000167805 */ /* 0x000fe2000001ff00 */
[----:B------:R-:W1:Y:S01]  /*03c0*/  LDCU.64 UR26, c[0x0][0x380] ;  /* 0x00007000ff1a77ac */ /* 0x000e620008000a00 */
[----:B------:R-:W-:Y:S01]  /*03d0*/  UISETP.NE.AND.EX UP0, UPT, UR5, URZ, UPT, UP0 ;  /* 0x000000ff0500728c */ /* 0x000fe2000bf05300 */
[----:B------:R-:W-:Y:S01]  /*03e0*/  UMOV UR6, UR7 ;  /* 0x0000000700067c82 */ /* 0x000fe20008000000 */
[----:B--2---:R-:W-:Y:S01]  /*03f0*/  HADD2.F32 R87, -RZ, R88.H0_H0 ;  /* 0x20000058ff577230 */ /* 0x004fe20000004100 */
[--C-:B------:R-:W-:Y:S02]  /*0400*/  SHF.R.U64 R88, R88, 0x10, R89.reuse ;  /* 0x0000001058587819 */ /* 0x100fe40000001259 */
[----:B------:R-:W-:Y:S01]  /*0410*/  SHF.R.U32.HI R86, RZ, 0x10, R89 ;  /* 0x00000010ff567819 */ /* 0x000fe20000011659 */
[----:B---3--:R-:W-:Y:S01]  /*0420*/  HADD2.F32 R91, -RZ, R92.H0_H0 ;  /* 0x2000005cff5b7230 */ /* 0x008fe20000004100 */
[--C-:B------:R-:W-:Y:S02]  /*0430*/  SHF.R.U64 R92, R92, 0x10, R93.reuse ;  /* 0x000000105c5c7819 */ /* 0x100fe4000000125d */
[----:B------:R-:W-:Y:S01]  /*0440*/  SHF.R.U32.HI R90, RZ, 0x10, R93 ;  /* 0x00000010ff5a7819 */ /* 0x000fe2000001165d */
[----:B-----5:R-:W-:Y:S01]  /*0450*/  HADD2.F32 R95, -RZ, R96.H0_H0 ;  /* 0x20000060ff5f7230 */ /* 0x020fe20000004100 */
[----:B------:R-:W-:-:S02]  /*0460*/  SHF.R.U64 R96, R96, 0x10, R97 ;  /* 0x0000001060607819 */ /* 0x000fc40000001261 */
[----:B------:R-:W-:Y:S02]  /*0470*/  SHF.R.U32.HI R94, RZ, 0x10, R97 ;  /* 0x00000010ff5e7819 */ /* 0x000fe40000011661 */
[--C-:B----4-:R-:W-:Y:S02]  /*0480*/  SHF.R.U64 R118, R68, 0x10, R69.reuse ;  /* 0x0000001044767819 */ /* 0x110fe40000001245 */
[----:B------:R-:W-:Y:S02]  /*0490*/  SHF.R.U32.HI R6, RZ, 0x10, R69 ;  /* 0x00000010ff067819 */ /* 0x000fe40000011645 */
[--C-:B------:R-:W-:Y:S02]  /*04a0*/  SHF.R.U64 R120, R66, 0x10, R67.reuse ;  /* 0x0000001042787819 */ /* 0x100fe40000001243 */
[----:B0-----:R-:W-:Y:S02]  /*04b0*/  SHF.R.U32.HI R4, RZ, 0x10, R67 ;  /* 0x00000010ff047819 */ /* 0x001fe40000011643 */
[----:B------:R-:W-:-:S02]  /*04c0*/  SHF.R.U64 R122, R64, 0x10, R65 ;  /* 0x00000010407a7819 */ /* 0x000fc40000001241 */
[----:B------:R-:W-:Y:S01]  /*04d0*/  SHF.R.U32.HI R2, RZ, 0x10, R65 ;  /* 0x00000010ff027819 */ /* 0x000fe20000011641 */
[----:B------:R-:W-:Y:S01]  /*04e0*/  HADD2.F32 R85, -RZ, R89.H0_H0 ;  /* 0x20000059ff557230 */ /* 0x000fe20000004100 */
[----:B------:R-:W-:Y:S01]  /*04f0*/  PRMT R118, R118, 0x5410, R6 ;  /* 0x0000541076767816 */ /* 0x000fe20000000006 */
[----:B------:R-:W-:Y:S01]  /*0500*/  HADD2.F32 R89, -RZ, R93.H0_H0 ;  /* 0x2000005dff597230 */ /* 0x000fe20000004100 */
[----:B------:R-:W-:Y:S01]  /*0510*/  PRMT R120, R120, 0x5410, R4 ;  /* 0x0000541078787816 */ /* 0x000fe20000000004 */
[----:B------:R-:W-:Y:S01]  /*0520*/  HADD2.F32 R93, -RZ, R97.H0_H0 ;  /* 0x20000061ff5d7230 */ /* 0x000fe20000004100 */
[----:B------:R-:W-:Y:S02]  /*0530*/  PRMT R122, R122, 0x5410, R2 ;  /* 0x000054107a7a7816 */ /* 0x000fe40000000002 */
[----:B------:R-:W-:Y:S02]  /*0540*/  CS2R R2, SRZ ;  /* 0x0000000000027805 */ /* 0x000fe4000001ff00 */
[----:B------:R-:W-:-:S02]  /*0550*/  CS2R R4, SRZ ;  /* 0x0000000000047805 */ /* 0x000fc4000001ff00 */
[----:B------:R-:W-:Y:S01]  /*0560*/  CS2R R6, SRZ ;  /* 0x0000000000067805 */ /* 0x000fe2000001ff00 */
[----:B------:R-:W-:Y:S02]  /*0570*/  HADD2.F32 R88, -RZ, R88.H0_H0 ;  /* 0x20000058ff587230 */ /* 0x000fe40000004100 */
[----:B------:R-:W-:Y:S02]  /*0580*/  HADD2.F32 R86, -RZ, R86.H0_H0 ;  /* 0x20000056ff567230 */ /* 0x000fe40000004100 */
[----:B------:R-:W-:Y:S02]  /*0590*/  HADD2.F32 R92, -RZ, R92.H0_H0 ;  /* 0x2000005cff5c7230 */ /* 0x000fe40000004100 */
[----:B------:R-:W-:Y:S02]  /*05a0*/  HADD2.F32 R90, -RZ, R90.H0_H0 ;  /* 0x2000005aff5a7230 */ /* 0x000fe40000004100 */
[----:B------:R-:W-:Y:S02]  /*05b0*/  HADD2.F32 R96, -RZ, R96.H0_H0 ;  /* 0x20000060ff607230 */ /* 0x000fe40000004100 */
[----:B-1----:R-:W-:-:S07]  /*05c0*/  HADD2.F32 R94, -RZ, R94.H0_H0 ;  /* 0x2000005eff5e7230 */ /* 0x002fce0000004100 */
.L_x_5622:
[----:B0-----:R-:W0:Y:S01]  /*05d0*/  LDC.64 R60, c[0x0][0x3a8] ;  /* 0x0000ea00ff3c7b82 */ /* 0x001e220000000a00 */
[----:B------:R-:W-:Y:S02]  /*05e0*/  UIMAD UR4, UR6, UR19, URZ ;  /* 0x00000013060472a4 */ /* 0x000fe4000f8e02ff */
[----:B------:R-:W-:Y:S02]  /*05f0*/  UIMAD.WIDE UR14, UR6, 0x4, UR10 ;  /* 0x00000004060e78a5 */ /* 0x000fe4000f8e020a */
[----:B------:R-:W-:Y:S02]  /*0600*/  USHF.R.S32.HI UR5, URZ, 0x1f, UR4 ;  /* 0x0000001fff057899 */ /* 0x000fe40008011404 */
[----:B------:R-:W-:Y:S01]  /*0610*/  UIMAD.WIDE UR12, UR6, 0x4, UR8 ;  /* 0x00000004060c78a5 */ /* 0x000fe2000f8e0208 */
[----:B-1----:R-:W1:Y:S01]  /*0620*/  LDC.64 R32, c[0x0][0x428] ;  /* 0x00010a00ff207b82 */ /* 0x002e620000000a00 */
        /* <DEDUP_REMOVED lines=9> */
[----:B------:R4:W2:Y:S01]  /*06c0*/  LDG.E R103, desc[UR16][R28.64] ;  /* 0x000000101c677981 */ /* 0x0008a2000c1e1900 */
[C---:B------:R-:W-:Y:S01]  /*06d0*/  IADD3 R97, PT, PT, R102.reuse, 0x80, RZ ;  /* 0x0000008066617810 */ /* 0x040fe20007ffe0ff */
[C---:B0-----:R-:W-:Y:S01]  /*06e0*/  IMAD.WIDE.U32 R52, R102.reuse, 0x10, R60 ;  /* 0x0000001066347825 */ /* 0x041fe200078e003c */
[----:B------:R-:W-:-:S03]  /*06f0*/  IADD3 R83, PT, PT, R102, 0x100, RZ ;  /* 0x0000010066537810 */ /* 0x000fc60007ffe0ff */
[----:B------:R-:W-:Y:S02]  /*0700*/  IMAD.WIDE.U32 R56, R97, 0x10, R60 ;  /* 0x0000001061387825 */ /* 0x000fe400078e003c */
[----:B------:R-:W2:Y:S02]  /*0710*/  LDG.E.128 R52, desc[UR16][R52.64] ;  /* 0x0000001034347981 */ /* 0x000ea4000c1e1d00 */
[----:B-1----:R-:W-:Y:S02]  /*0720*/  IMAD.WIDE.U32 R24, R102, 0x10, R32 ;  /* 0x0000001066187825 */ /* 0x002fe400078e0020 */
[----:B------:R-:W2:Y:S02]  /*0730*/  LDG.E.128 R56, desc[UR16][R56.64] ;  /* 0x0000001038387981 */ /* 0x000ea4000c1e1d00 */
[----:B------:R-:W-:Y:S02]  /*0740*/  IMAD.WIDE.U32 R60, R83, 0x10, R60 ;  /* 0x00000010533c7825 */ /* 0x000fe400078e003c */
[----:B------:R-:W2:Y:S04]  /*0750*/  LDG.E.128 R24, desc[UR16][R24.64] ;  /* 0x0000001018187981 */ /* 0x000ea8000c1e1d00 */
[----:B------:R-:W2:Y:S01]  /*0760*/  LDG.E.128 R60, desc[UR16][R60.64] ;  /* 0x000000103c3c7981 */ /* 0x000ea2000c1e1d00 */
[----:B----4-:R-:W-:-:S06]  /*0770*/  IMAD.WIDE.U32 R28, R97, 0x10, R32 ;  /* 0x00000010611c7825 */ /* 0x010fcc00078e0020 */
[----:B------:R-:W4:Y:S01]  /*0780*/  LDG.E.128 R28, desc[UR16][R28.64] ;  /* 0x000000101c1c7981 */ /* 0x000f22000c1e1d00 */
[----:B------:R-:W-:-:S06]  /*0790*/  IMAD.WIDE.U32 R32, R83, 0x10, R32 ;  /* 0x0000001053207825 */ /* 0x000fcc00078e0020 */
[----:B------:R-:W4:Y:S01]  /*07a0*/  LDG.E.128 R32, desc[UR16][R32.64] ;  /* 0x0000001020207981 */ /* 0x000f22000c1e1d00 */
[----:B------:R-:W-:-:S04]  /*07b0*/  ISETP.NE.U32.AND P0, PT, RZ, UR20, PT ;  /* 0x00000014ff007c0c */ /* 0x000fc8000bf05070 */
[----:B------:R-:W-:-:S13]  /*07c0*/  ISETP.NE.AND.EX P0, PT, RZ, UR21, PT, P0 ;  /* 0x00000015ff007c0c */ /* 0x000fda000bf05300 */
[----:B------:R-:W0:Y:S01]  /*07d0*/  @P0 LDC.64 R98, c[0x0][0x438] ;  /* 0x00010e00ff620b82 */ /* 0x000e220000000a00 */
[----:B------:R-:W-:Y:S01]  /*07e0*/  ISETP.NE.AND P2, PT, RZ, UR18, PT ;  /* 0x00000012ff007c0c */ /* 0x000fe2000bf45270 */
[----:B---3--:R-:W-:Y:S01]  /*07f0*/  @UP0 UIMAD.WIDE UR4, UR6, 0x4, UR4 ;  /* 0x00000004060408a5 */ /* 0x008fe2000f8e0204 */
[----:B------:R-:W-:-:S05]  /*0800*/  PLOP3.LUT P1, PT, PT, PT, UP0, 0x80, 0x8 ;  /* 0x000000000008781c */ /* 0x000fca0003f2f008 */
[----:B------:R-:W1:Y:S01]  /*0810*/  @P0 LDC.64 R104, c[0x0][0x438] ;  /* 0x00010e00ff680b82 */ /* 0x000e620000000a00 */
[----:B------:R-:W-:Y:S02]  /*0820*/  MOV R116, UR4 ;  /* 0x0000000400747c02 */ /* 0x000fe40008000f00 */
[----:B------:R-:W-:-:S05]  /*0830*/  MOV R117, UR5 ;  /* 0x0000000500757c02 */ /* 0x000fca0008000f00 */
[----:B------:R-:W3:Y:S01]  /*0840*/  @P0 LDC.64 R100, c[0x0][0x438] ;  /* 0x00010e00ff640b82 */ /* 0x000ee20000000a00 */
[----:B------:R-:W5:Y:S01]  /*0850*/  @P1 LDG.E R116, desc[UR16][R116.64] ;  /* 0x0000001074741981 */ /* 0x000f62000c1e1900 */
[----:B0-----:R-:W-:-:S05]  /*0860*/  @P0 IMAD.WIDE.U32 R98, R83, 0x10, R98 ;  /* 0x0000001053620825 */ /* 0x001fca00078e0062 */
[----:B------:R0:W5:Y:S01]  /*0870*/  @P0 LDG.E.128 R44, desc[UR16][R98.64] ;  /* 0x00000010622c0981 */ /* 0x000162000c1e1d00 */
[----:B-1----:R-:W-:-:S05]  /*0880*/  @P0 IMAD.WIDE.U32 R104, R102, 0x10, R104 ;  /* 0x0000001066680825 */ /* 0x002fca00078e0068 */
[----:B------:R1:W5:Y:S01]  /*0890*/  @P0 LDG.E.128 R36, desc[UR16][R104.64] ;  /* 0x0000001068240981 */ /* 0x000362000c1e1d00 */
[----:B---3--:R-:W-:-:S05]  /*08a0*/  @P0 IMAD.WIDE.U32 R100, R97, 0x10, R100 ;  /* 0x0000001061640825 */ /* 0x008fca00078e0064 */
[----:B------:R3:W5:Y:S01]  /*08b0*/  @P0 LDG.E.128 R40, desc[UR16][R100.64] ;  /* 0x0000001064280981 */ /* 0x000762000c1e1d00 */
[----:B------:R-:W-:Y:S02]  /*08c0*/  LOP3.LUT P0, RZ, R0, 0x1f, RZ, 0xc0, !PT ;  /* 0x0000001f00ff7812 */ /* 0x000fe4000780c0ff */
[----:B--2---:R-:W-:Y:S02]  /*08d0*/  R2UR UR14, R106 ;  /* 0x000000006a0e72ca */ /* 0x004fe400000e0000 */
[----:B------:R-:W-:-:S05]  /*08e0*/  FSEL R103, R103, RZ, !P2 ;  /* 0x000000ff67677208 */ /* 0x000fca0005000000 */
[C---:B------:R-:W-:Y:S01]  /*08f0*/  FADD.FTZ R52, -R103.reuse, R52 ;  /* 0x0000003467347221 */ /* 0x040fe20000010100 */
[----:B------:R-:W-:-:S05]  /*0900*/  FADD.FTZ R53, -R103, R53 ;  /* 0x0000003567357221 */ /* 0x000fca0000010100 */
[----:B------:R-:W-:Y:S01]  /*0910*/  FMUL.FTZ R121, R52, UR14 ;  /* 0x0000000e34797c20 */ /* 0x000fe20008410000 */
[----:B------:R-:W-:Y:S01]  /*0920*/  FMUL.FTZ R111, R95, R24 ;  /* 0x000000185f6f7220 */ /* 0x000fe20000410000 */
[C---:B------:R-:W-:Y:S01]  /*0930*/  FADD.FTZ R54, -R103.reuse, R54 ;  /* 0x0000003667367221 */ /* 0x040fe20000010100 */
[----:B------:R-:W-:Y:S01]  /*0940*/  FMUL.FTZ R114, R96, R25 ;  /* 0x0000001960727220 */ /* 0x000fe20000410000 */
[C---:B0-----:R-:W-:Y:S01]  /*0950*/  FADD.FTZ R99, -R103.reuse, R61 ;  /* 0x0000003d67637221 */ /* 0x041fe20000010100 */
[----:B------:R-:W-:Y:S01]  /*0960*/  FADD.FTZ R61, -R103, R63 ;  /* 0x0000003f673d7221 */ /* 0x000fe20000010100 */
[----:B------:R-:W-:Y:S01]  /*0970*/  FADD.FTZ R63, RZ, R111 ;  /* 0x0000006fff3f7221 */ /* 0x000fe20000010000 */
[----:B------:R-:W-:Y:S01]  /*0980*/  FMUL.FTZ R119, R53, UR14 ;  /* 0x0000000e35777c20 */ /* 0x000fe20008410000 */
[----:B------:R-:W-:Y:S01]  /*0990*/  FFMA.FTZ R52, R121, R111, RZ ;  /* 0x0000006f79347223 */ /* 0x000fe200000100ff */
[----:B------:R-:W-:Y:S01]  /*09a0*/  FADD.FTZ R55, -R103, R55 ;  /* 0x0000003767377221 */ /* 0x000fe20000010100 */
[----:B------:R-:W-:Y:S01]  /*09b0*/  FMUL.FTZ R112, R93, R26 ;  /* 0x0000001a5d707220 */ /* 0x000fe20000410000 */
[----:B------:R-:W-:Y:S01]  /*09c0*/  FADD.FTZ R63, R114, R63 ;  /* 0x0000003f723f7221 */ /* 0x000fe20000010000 */
[----:B------:R-:W-:Y:S01]  /*09d0*/  FMUL.FTZ R117, R54, UR14 ;  /* 0x0000000e36757c20 */ /* 0x000fe20008410000 */
[----:B------:R-:W-:Y:S01]  /*09e0*/  FFMA.FTZ R52, R119, R114, R52 ;  /* 0x0000007277347223 */ /* 0x000fe20000010034 */
[----:B------:R-:W-:Y:S01]  /*09f0*/  FADD.FTZ R56, -R103, R56 ;  /* 0x0000003867387221 */ /* 0x000fe20000010100 */
[----:B------:R-:W-:Y:S01]  /*0a00*/  FMUL.FTZ R113, R94, R27 ;  /* 0x0000001b5e717220 */ /* 0x000fe20000410000 */
[----:B------:R-:W-:Y:S01]  /*0a10*/  FADD.FTZ R54, R112, R63 ;  /* 0x0000003f70367221 */ /* 0x000fe20000010000 */
[----:B------:R-:W-:Y:S01]  /*0a20*/  FMUL.FTZ R115, R55, UR14 ;  /* 0x0000000e37737c20 */ /* 0x000fe20008410000 */
[----:B------:R-:W-:Y:S01]  /*0a30*/  FFMA.FTZ R52, R117, R112, R52 ;  /* 0x0000007075347223 */ /* 0x000fe20000010034 */
[----:B------:R-:W-:Y:S01]  /*0a40*/  FADD.FTZ R57, -R103, R57 ;  /* 0x0000003967397221 */ /* 0x000fe20000010100 */
[----:B----4-:R-:W-:Y:S01]  /*0a50*/  FMUL.FTZ R109, R91, R28 ;  /* 0x0000001c5b6d7220 */ /* 0x010fe20000410000 */
        /* <DEDUP_REMOVED lines=9> */
[----:B-1----:R-:W-:Y:S01]  /*0af0*/  FMUL.FTZ R105, R89, R30 ;  /* 0x0000001e59697220 */ /* 0x002fe20000410000 */
[----:B------:R-:W-:Y:S01]  /*0b00*/  FADD.FTZ R54, R107, R54 ;  /* 0x000000366b367221 */ /* 0x000fe20000010000 */
[----:B------:R-:W-:Y:S01]  /*0b10*/  FMUL.FTZ R106, R58, UR14 ;  /* 0x0000000e3a6a7c20 */ /* 0x000fe20008410000 */
[----:B------:R-:W-:Y:S01]  /*0b20*/  FFMA.FTZ R53, R108, R107, R53 ;  /* 0x0000006b6c357223 */ /* 0x000fe20000010035 */
[C---:B------:R-:W-:Y:S01]  /*0b30*/  FADD.FTZ R60, -R103.reuse, R60 ;  /* 0x0000003c673c7221 */ /* 0x040fe20000010100 */
[----:B------:R-:W-:Y:S01]  /*0b40*/  FADD.FTZ R62, -R103, R62 ;  /* 0x0000003e673e7221 */ /* 0x000fe20000010100 */
[----:B------:R-:W-:Y:S01]  /*0b50*/  FMUL.FTZ R103, R90, R31 ;  /* 0x0000001f5a677220 */ /* 0x000fe20000410000 */
[----:B------:R-:W-:Y:S01]  /*0b60*/  FADD.FTZ R54, R105, R54 ;  /* 0x0000003669367221 */ /* 0x000fe20000010000 */
[----:B------:R-:W-:Y:S01]  /*0b70*/  FMUL.FTZ R104, R59, UR14 ;  /* 0x0000000e3b687c20 */ /* 0x000fe20008410000 */
[----:B------:R-:W-:Y:S01]  /*0b80*/  FFMA.FTZ R53, R106, R105, R53 ;  /* 0x000000696a357223 */ /* 0x000fe20000010035 */
[----:B---3--:R-:W-:Y:S01]  /*0b90*/  FMUL.FTZ R100, R87, R32 ;  /* 0x0000002057647220 */ /* 0x008fe20000410000 */
[----:B------:R-:W-:Y:S01]  /*0ba0*/  FADD.FTZ R55, R103, R54 ;  /* 0x0000003667377221 */ /* 0x000fe20000010000 */
[----:B------:R-:W-:Y:S01]  /*0bb0*/  FMUL.FTZ R101, R60, UR14 ;  /* 0x0000000e3c657c20 */ /* 0x000fe20008410000 */
        /* <DEDUP_REMOVED lines=46> */
.L_x_5607:
[----:B------:R-:W-:Y:S05]  /*0ea0*/  BSYNC.RECONVERGENT B0 ;  /* 0x0000000000007941 */ /* 0x000fea0003800200 */
.L_x_5606:
[----:B------:R-:W1:Y:S08]  /*0eb0*/  S2UR UR5, SR_CgaCtaId ;  /* 0x00000000000579c3 */ /* 0x000e700000008800 */
[----:B------:R-:W-:Y:S01]  /*0ec0*/  BAR.SYNC.DEFER_BLOCKING 0x0 ;  /* 0x0000000000007b1d */ /* 0x000fe20000010000 */
[C---:B------:R-:W-:Y:S01]  /*0ed0*/  FADD.FTZ R11, R24.reuse, R11 ;  /* 0x0000000b180b7221 */ /* 0x040fe20000010000 */
[----:B------:R-:W-:Y:S01]  /*0ee0*/  FFMA.FTZ R23, R24, R121, R23 ;  /* 0x0000007918177223 */ /* 0x000fe20000010017 */
[C---:B------:R-:W-:Y:S01]  /*0ef0*/  FADD.FTZ R10, R25.reuse, R10 ;  /* 0x0000000a190a7221 */ /* 0x040fe20000010000 */
[----:B------:R-:W-:Y:S01]  /*0f00*/  FFMA.FTZ R22, R25, R119, R22 ;  /* 0x0000007719167223 */ /* 0x000fe20000010016 */
[----:B------:R-:W-:Y:S01]  /*0f10*/  UISETP.NE.U32.AND UP1, UPT, UR20, URZ, UPT ;  /* 0x000000ff1400728c */ /* 0x000fe2000bf25070 */
[C---:B------:R-:W-:Y:S01]  /*0f20*/  FADD.FTZ R71, R34.reuse, R71 ;  /* 0x0000004722477221 */ /* 0x040fe20000010000 */
[----:B------:R-:W-:Y:S01]  /*0f30*/  UMOV UR4, 0x400 ;  /* 0x0000040000047882 */ /* 0x000fe20000000000 */
[----:B------:R-:W-:Y:S01]  /*0f40*/  FFMA.FTZ R13, R34, R63, R13 ;  /* 0x0000003f220d7223 */ /* 0x000fe2000001000d */
[----:B------:R-:W-:Y:S01]  /*0f50*/  UISETP.NE.AND.EX UP1, UPT, UR21, URZ, UPT, UP1 ;  /* 0x000000ff1500728c */ /* 0x000fe2000bf25310 */
        /* <DEDUP_REMOVED lines=13> */
[----:B-1----:R-:W-:Y:S01]  /*1030*/  ULEA UR4, UR5, UR4, 0x18 ;  /* 0x0000000405047291 */ /* 0x002fe2000f8ec0ff */
[----:B------:R-:W-:Y:S01]  /*1040*/  FFMA.FTZ R15, R32, R101, R15 ;  /* 0x00000065200f7223 */ /* 0x000fe2000001000f */
[C---:B------:R-:W-:Y:S01]  /*1050*/  FADD.FTZ R2, R33.reuse, R2 ;  /* 0x0000000221027221 */ /* 0x040fe20000010000 */
[----:B------:R-:W-:Y:S01]  /*1060*/  UMOV UR5, 0x3f800000 ;  /* 0x3f80000000057882 */ /* 0x000fe20000000000 */
[----:B------:R-:W-:Y:S01]  /*1070*/  UIADD3 UR12, UPT, UPT, UR4, 0x1820, URZ ;  /* 0x00001820040c7890 */ /* 0x000fe2000fffe0ff */
[----:B-----5:R-:W-:Y:S01]  /*1080*/  @P1 R2UR UR5, R116 ;  /* 0x00000000740512ca */ /* 0x020fe200000e0000 */
[----:B------:R-:W-:Y:S01]  /*1090*/  @!UP2 UIADD3 UR12, UPT, UPT, UR4, 0x1800, URZ ;  /* 0x00001800040ca890 */ /* 0x000fe2000fffe0ff */
[----:B------:R-:W-:Y:S01]  /*10a0*/  FFMA.FTZ R14, R33, R99, R14 ;  /* 0x00000063210e7223 */ /* 0x000fe2000001000e */
[----:B------:R-:W-:Y:S01]  /*10b0*/  UIADD3 UR13, UPT, UPT, UR4, 0x1830, URZ ;  /* 0x00001830040d7890 */ /* 0x000fe2000fffe0ff */
[C---:B------:R-:W-:Y:S01]  /*10c0*/  FADD.FTZ R70, R35.reuse, R70 ;  /* 0x0000004623467221 */ /* 0x040fe20000010000 */
[----:B------:R-:W-:Y:S01]  /*10d0*/  @!UP2 UIADD3 UR13, UPT, UPT, UR4, 0x1810, URZ ;  /* 0x00001810040da890 */ /* 0x000fe2000fffe0ff */
[----:B------:R-:W-:-:S04]  /*10e0*/  FFMA.FTZ R12, R35, R61, R12 ;  /* 0x0000003d230c7223 */ /* 0x000fc8000001000c */
        /* <DEDUP_REMOVED lines=35> */
[--C-:B------:R-:W-:Y:S02]  /*1320*/  HADD2.F32 R29, -RZ, R122.reuse.H0_H0 ;  /* 0x2000007aff1d7230 */ /* 0x100fe40000004100 */
[----:B------:R-:W-:Y:S01]  /*1330*/  FMUL.FTZ R56, R119, UR5 ;  /* 0x0000000577387c20 */ /* 0x000fe20008410000 */
[----:B------:R-:W-:Y:S02]  /*1340*/  HADD2.F32 R58, -RZ, R65.H0_H0 ;  /* 0x20000041ff3a7230 */ /* 0x000fe40000004100 */
[----:B------:R-:W-:Y:S01]  /*1350*/  FMUL.FTZ R117, R117, UR5 ;  /* 0x0000000575757c20 */ /* 0x000fe20008410000 */
[----:B------:R-:W-:Y:S02]  /*1360*/  HADD2.F32 R28, -RZ, R122.H1_H1 ;  /* 0x3000007aff1c7230 */ /* 0x000fe40000004100 */
[----:B------:R-:W-:Y:S01]  /*1370*/  FMUL.FTZ R113, R113, UR5 ;  /* 0x0000000571717c20 */ /* 0x000fe20008410000 */
[----:B-----5:R-:W-:Y:S01]  /*1380*/  FMUL.FTZ R33, R24, R111 ;  /* 0x0000006f18217220 */ /* 0x020fe20000410000 */
        /* <DEDUP_REMOVED lines=8> */
.L_x_5609:
        /* <DEDUP_REMOVED lines=27> */
[----:B------:R-:W-:-:S07]  /*15c0*/  FMUL.FTZ R27, R58, R57 ;  /* 0x000000393a1b7220 */ /* 0x000fce0000410000 */
.L_x_5610:
[----:B------:R-:W0:Y:S01]  /*15d0*/  @P0 LDC.64 R58, c[0x0][0x478] ;  /* 0x00011e00ff3a0b82 */ /* 0x000e220000000a00 */
[----:B------:R-:W-:-:S07]  /*15e0*/  IMAD.WIDE.U32 R28, R97, 0x10, R54 ;  /* 0x00000010611c7825 */ /* 0x000fce00078e0036 */
[----:B------:R-:W1:Y:S01]  /*15f0*/  LDC.64 R56, c[0x0][0x468] ;  /* 0x00011a00ff387b82 */ /* 0x000e620000000a00 */
[----:B0-----:R-:W-:-:S05]  /*1600*/  @P0 IMAD.WIDE.U32 R58, R102, 0x10, R58 ;  /* 0x00000010663a0825 */ /* 0x001fca00078e003a */
[----:B------:R0:W-:Y:S01]  /*1610*/  @P0 STG.E.128 desc[UR16][R58.64], R48 ;  /* 0x000000303a000986 */ /* 0x0001e2000c101d10 */
[----:B-1----:R-:W-:-:S05]  /*1620*/  IMAD.WIDE.U32 R112, R102, 0x10, R56 ;  /* 0x0000001066707825 */ /* 0x002fca00078e0038 */
[----:B------:R0:W-:Y:S04]  /*1630*/  STG.E.128 desc[UR16][R112.64], R24 ;  /* 0x0000001870007986 */ /* 0x0001e8000c101d10 */
[----:B------:R-:W5:Y:S01]  /*1640*/  LDG.E.128 R28, desc[UR16][R28.64] ;  /* 0x000000101c1c7981 */ /* 0x000f62000c1e1d00 */
        /* <DEDUP_REMOVED lines=9> */
[----:B0-----:R-:W-:Y:S01]  /*16e0*/  FMUL.FTZ R48, R110, UR14 ;  /* 0x0000000e6e307c20 */ /* 0x001fe20008410000 */
        /* <DEDUP_REMOVED lines=20> */
.L_x_5611:
        /* <DEDUP_REMOVED lines=12> */
[----:B0-----:R-:W-:-:S02]  /*18f0*/  HADD2.F32 R24, -RZ, R66.H0_H0 ;  /* 0x20000042ff187230 */ /* 0x001fc40000004100 */
        /* <DEDUP_REMOVED lines=15> */
.L_x_5612:
[----:B------:R-:W0:Y:S01]  /*19f0*/  @P0 LDC.64 R28, c[0x0][0x478] ;  /* 0x00011e00ff1c0b82 */ /* 0x000e220000000a00 */
[----:B------:R-:W-:-:S04]  /*1a00*/  IMAD.WIDE.U32 R106, R97, 0x10, R56 ;  /* 0x00000010616a7825 */ /* 0x000fc800078e0038 */
[----:B0-----:R-:W-:-:S04]  /*1a10*/  @P0 IMAD.WIDE.U32 R102, R97, 0x10, R28 ;  /* 0x0000001061660825 */ /* 0x001fc800078e001c */
[----:B------:R-:W-:Y:S01]  /*1a20*/  IMAD.WIDE.U32 R28, R83, 0x10, R54 ;  /* 0x00000010531c7825 */ /* 0x000fe200078e0036 */
[----:B------:R0:W-:Y:S04]  /*1a30*/  @P0 STG.E.128 desc[UR16][R102.64], R48 ;  /* 0x0000003066000986 */ /* 0x0001e8000c101d10 */
        /* <DEDUP_REMOVED lines=32> */
.L_x_5613:
        /* <DEDUP_REMOVED lines=14> */
[----:B------:R-:W-:Y:S02]  /*1d20*/  HADD2.F32 R24, -RZ, R68.H0_H0 ;  /* 0x20000044ff187230 */ /* 0x000fe40000004100 */
        /* <DEDUP_REMOVED lines=13> */
.L_x_5614:
[----:B------:R-:W0:Y:S01]  /*1e00*/  @P0 LDC.64 R28, c[0x0][0x478] ;  /* 0x00011e00ff1c0b82 */ /* 0x000e220000000a00 */
[----:B------:R-:W-:-:S04]  /*1e10*/  IMAD.WIDE.U32 R56, R83, 0x10, R56 ;  /* 0x0000001053387825 */ /* 0x000fc800078e0038 */
[----:B0-----:R-:W-:-:S05]  /*1e20*/  @P0 IMAD.WIDE.U32 R28, R83, 0x10, R28 ;  /* 0x00000010531c0825 */ /* 0x001fca00078e001c */
[----:B------:R1:W-:Y:S04]  /*1e30*/  @P0 STG.E.128 desc[UR16][R28.64], R48 ;  /* 0x000000301c000986 */ /* 0x0003e8000c101d10 */
[----:B------:R1:W-:Y:S01]  /*1e40*/  STG.E.128 desc[UR16][R56.64], R24 ;  /* 0x0000001838007986 */ /* 0x0003e2000c101d10 */
[----:B------:R-:W-:Y:S05]  /*1e50*/  BRA `(.L_x_5615) ;  /* 0x0000000c00247947 */ /* 0x000fea0003800000 */
.L_x_5608:
        /* <DEDUP_REMOVED lines=27> */
[-C--:B------:R-:W-:Y:S01]  /*2010*/  FMUL.FTZ R32, R25, R30.reuse ;  /* 0x0000001e19207220 */ /* 0x080fe20000410000 */
[----:B------:R-:W-:Y:S01]  /*2020*/  FMUL.FTZ R35, R26, R31 ;  /* 0x0000001f1a237220 */ /* 0x000fe20000410000 */
[----:B------:R-:W-:Y:S01]  /*2030*/  FMUL.FTZ R52, R27, R53 ;  /* 0x000000351b347220 */ /* 0x000fe20000410000 */
[----:B------:R-:W-:Y:S01]  /*2040*/  FMUL.FTZ R24, R56, R29 ;  /* 0x0000001d38187220 */ /* 0x000fe20000410000 */
[----:B------:R-:W-:Y:S01]  /*2050*/  FMUL.FTZ R25, R57, R30 ;  /* 0x0000001e39197220 */ /* 0x000fe20000410000 */
[----:B------:R-:W-:Y:S01]  /*2060*/  FMUL.FTZ R26, R58, R31 ;  /* 0x0000001f3a1a7220 */ /* 0x000fe20000410000 */
[----:B------:R-:W-:Y:S01]  /*2070*/  FMUL.FTZ R27, R28, R53 ;  /* 0x000000351c1b7220 */ /* 0x000fe20000410000 */
[----:B------:R-:W-:Y:S06]  /*2080*/  BRA `(.L_x_5617) ;  /* 0x0000000000707947 */ /* 0x000fec0003800000 */
.L_x_5616:
        /* <DEDUP_REMOVED lines=28> */
.L_x_5617:
[----:B------:R-:W-:Y:S01]  /*2250*/  ISETP.NE.U32.AND P0, PT, RZ, UR24, PT ;  /* 0x00000018ff007c0c */ /* 0x000fe2000bf05070 */
[----:B------:R-:W0:Y:S01]  /*2260*/  LDC.64 R56, c[0x0][0x468] ;  /* 0x00011a00ff387b82 */ /* 0x000e220000000a00 */
[----:B------:R-:W-:Y:S02]  /*2270*/  IMAD.WIDE.U32 R28, R97, 0x10, R54 ;  /* 0x00000010611c7825 */ /* 0x000fe400078e0036 */
[----:B------:R-:W-:-:S13]  /*2280*/  ISETP.NE.AND.EX P0, PT, RZ, UR25, PT, P0 ;  /* 0x00000019ff007c0c */ /* 0x000fda000bf05300 */
[----:B------:R-:W1:Y:S01]  /*2290*/  @P0 LDC.64 R58, c[0x0][0x478] ;  /* 0x00011e00ff3a0b82 */ /* 0x000e620000000a00 */
[----:B0-----:R-:W-:-:S04]  /*22a0*/  IMAD.WIDE.U32 R112, R102, 0x10, R56 ;  /* 0x0000001066707825 */ /* 0x001fc800078e0038 */
[----:B-1----:R-:W-:-:S05]  /*22b0*/  @P0 IMAD.WIDE.U32 R58, R102, 0x10, R58 ;  /* 0x00000010663a0825 */ /* 0x002fca00078e003a */
        /* <DEDUP_REMOVED lines=11> */
[----:B0-----:R-:W-:Y:S01]  /*2370*/  FADD.FTZ R26, R103, -R104 ;  /* 0x80000068671a7221 */ /* 0x001fe20000010000 */
[----:B------:R-:W-:Y:S01]  /*2380*/  FFMA.FTZ R48, R109, UR14, R40 ;  /* 0x0000000e6d307c23 */ /* 0x000fe20008010028 */
[----:B------:R-:W-:Y:S01]  /*2390*/  FFMA.FTZ R49, R108, UR14, R41 ;  /* 0x0000000e6c317c23 */ /* 0x000fe20008010029 */
[----:B------:R-:W-:Y:S01]  /*23a0*/  FFMA.FTZ R50, R105, UR14, R42 ;  /* 0x0000000e69327c23 */ /* 0x000fe2000801002a */
[----:B------:R-:W-:-:S02]  /*23b0*/  HADD2.F32 R24, -RZ, R66.H0_H0 ;  /* 0x20000042ff187230 */ /* 0x000fc40000004100 */
[----:B------:R-:W-:Y:S01]  /*23c0*/  FFMA.FTZ R51, R26, UR14, R43 ;  /* 0x0000000e1a337c23 */ /* 0x000fe2000801002b */
[--C-:B------:R-:W-:Y:S02]  /*23d0*/  HADD2.F32 R103, -RZ, R120.reuse.H0_H0 ;  /* 0x20000078ff677230 */ /* 0x100fe40000004100 */
[----:B------:R-:W-:Y:S01]  /*23e0*/  FMUL.FTZ R25, R48, UR5 ;  /* 0x0000000530197c20 */ /* 0x000fe20008410000 */
[----:B------:R-:W-:Y:S02]  /*23f0*/  HADD2.F32 R104, -RZ, R67.H0_H0 ;  /* 0x20000043ff687230 */ /* 0x000fe40000004100 */
[----:B------:R-:W-:Y:S01]  /*2400*/  FMUL.FTZ R26, R49, UR5 ;  /* 0x00000005311a7c20 */ /* 0x000fe20008410000 */
[----:B------:R-:W-:Y:S02]  /*2410*/  HADD2.F32 R107, -RZ, R120.H1_H1 ;  /* 0x30000078ff6b7230 */ /* 0x000fe40000004100 */
[----:B------:R-:W-:Y:S01]  /*2420*/  FMUL.FTZ R27, R50, UR5 ;  /* 0x00000005321b7c20 */ /* 0x000fe20008410000 */
[----:B------:R-:W-:Y:S01]  /*2430*/  FMUL.FTZ R102, R51, UR5 ;  /* 0x0000000533667c20 */ /* 0x000fe20008410000 */
[-C--:B-----5:R-:W-:Y:S01]  /*2440*/  FMUL.FTZ R53, R28, R25.reuse ;  /* 0x000000191c357220 */ /* 0x0a0fe20000410000 */
[----:B------:R-:W-:Y:S01]  /*2450*/  FMUL.FTZ R24, R24, R25 ;  /* 0x0000001918187220 */ /* 0x000fe20000410000 */
[-C--:B------:R-:W-:Y:S01]  /*2460*/  FMUL.FTZ R58, R29, R26.reuse ;  /* 0x0000001a1d3a7220 */ /* 0x080fe20000410000 */
[----:B------:R-:W-:Y:S01]  /*2470*/  FMUL.FTZ R25, R103, R26 ;  /* 0x0000001a67197220 */ /* 0x000fe20000410000 */
[-C--:B------:R-:W-:Y:S01]  /*2480*/  FMUL.FTZ R59, R30, R27.reuse ;  /* 0x0000001b1e3b7220 */ /* 0x080fe20000410000 */
[----:B------:R-:W-:Y:S01]  /*2490*/  FMUL.FTZ R26, R104, R27 ;  /* 0x0000001b681a7220 */ /* 0x000fe20000410000 */
[-C--:B------:R-:W-:Y:S01]  /*24a0*/  FMUL.FTZ R105, R31, R102.reuse ;  /* 0x000000661f697220 */ /* 0x080fe20000410000 */
[----:B------:R-:W-:Y:S01]  /*24b0*/  FMUL.FTZ R27, R107, R102 ;  /* 0x000000666b1b7220 */ /* 0x000fe20000410000 */
[----:B------:R-:W-:Y:S06]  /*24c0*/  BRA `(.L_x_5619) ;  /* 0x0000000000707947 */ /* 0x000fec0003800000 */
.L_x_5618:
        /* <DEDUP_REMOVED lines=12> */
[----:B0-----:R-:W-:-:S02]  /*2590*/  HADD2.F32 R26, -RZ, R67.H0_H0 ;  /* 0x20000043ff1a7230 */ /* 0x001fc40000004100 */
[----:B------:R-:W-:Y:S01]  /*25a0*/  FMUL.FTZ R27, R105, UR5 ;  /* 0x00000005691b7c20 */ /* 0x000fe20008410000 */
[----:B------:R-:W-:Y:S02]  /*25b0*/  HADD2.F32 R24, -RZ, R66.H0_H0 ;  /* 0x20000042ff187230 */ /* 0x000fe40000004100 */
[----:B------:R-:W-:Y:S01]  /*25c0*/  FMUL.FTZ R109, R109, UR5 ;  /* 0x000000056d6d7c20 */ /* 0x000fe20008410000 */
[--C-:B------:R-:W-:Y:S02]  /*25d0*/  HADD2.F32 R25, -RZ, R120.reuse.H0_H0 ;  /* 0x20000078ff197230 */ /* 0x100fe40000004100 */
[----:B------:R-:W-:Y:S01]  /*25e0*/  FMUL.FTZ R108, R108, UR5 ;  /* 0x000000056c6c7c20 */ /* 0x000fe20008410000 */
[----:B------:R-:W-:Y:S02]  /*25f0*/  HADD2.F32 R103, -RZ, R120.H1_H1 ;  /* 0x30000078ff677230 */ /* 0x000fe40000004100 */
[----:B------:R-:W-:Y:S01]  /*2600*/  FMUL.FTZ R104, R104, UR5 ;  /* 0x0000000568687c20 */ /* 0x000fe20008410000 */
[-C--:B-----5:R-:W-:Y:S01]  /*2610*/  FMUL.FTZ R59, R30, R27.reuse ;  /* 0x0000001b1e3b7220 */ /* 0x0a0fe20000410000 */
[----:B------:R-:W-:Y:S01]  /*2620*/  FMUL.FTZ R26, R26, R27 ;  /* 0x0000001b1a1a7220 */ /* 0x000fe20000410000 */
[-C--:B------:R-:W-:Y:S01]  /*2630*/  FMUL.FTZ R53, R28, R109.reuse ;  /* 0x0000006d1c357220 */ /* 0x080fe20000410000 */
[----:B------:R-:W-:Y:S01]  /*2640*/  FMUL.FTZ R58, R29, R108 ;  /* 0x0000006c1d3a7220 */ /* 0x000fe20000410000 */
[----:B------:R-:W-:Y:S01]  /*2650*/  FMUL.FTZ R105, R31, R104 ;  /* 0x000000681f697220 */ /* 0x000fe20000410000 */
[----:B------:R-:W-:Y:S01]  /*2660*/  FMUL.FTZ R24, R24, R109 ;  /* 0x0000006d18187220 */ /* 0x000fe20000410000 */
[----:B------:R-:W-:Y:S01]  /*2670*/  FMUL.FTZ R25, R25, R108 ;  /* 0x0000006c19197220 */ /* 0x000fe20000410000 */
[----:B------:R-:W-:-:S07]  /*2680*/  FMUL.FTZ R27, R103, R104 ;  /* 0x00000068671b7220 */ /* 0x000fce0000410000 */
.L_x_5619:
[----:B------:R-:W0:Y:S01]  /*2690*/  @P0 LDC.64 R102, c[0x0][0x478] ;  /* 0x00011e00ff660b82 */ /* 0x000e220000000a00 */
[----:B------:R-:W-:-:S04]  /*26a0*/  IMAD.WIDE.U32 R106, R97, 0x10, R56 ;  /* 0x00000010616a7825 */ /* 0x000fc800078e0038 */
[----:B------:R-:W-:-:S04]  /*26b0*/  IMAD.WIDE.U32 R28, R83, 0x10, R54 ;  /* 0x00000010531c7825 */ /* 0x000fc800078e0036 */
[----:B0-----:R-:W-:-:S05]  /*26c0*/  @P0 IMAD.WIDE.U32 R102, R97, 0x10, R102 ;  /* 0x0000001061660825 */ /* 0x001fca00078e0066 */
        /* <DEDUP_REMOVED lines=33> */
.L_x_5620:
        /* <DEDUP_REMOVED lines=28> */
.L_x_5621:
[----:B------:R-:W0:Y:S01]  /*2aa0*/  @P0 LDC.64 R28, c[0x0][0x478] ;  /* 0x00011e00ff1c0b82 */ /* 0x000e220000000a00 */
[----:B------:R-:W-:-:S04]  /*2ab0*/  IMAD.WIDE.U32 R56, R83, 0x10, R56 ;  /* 0x0000001053387825 */ /* 0x000fc800078e0038 */
[----:B0-----:R-:W-:-:S05]  /*2ac0*/  @P0 IMAD.WIDE.U32 R28, R83, 0x10, R28 ;  /* 0x00000010531c0825 */ /* 0x001fca00078e001c */
[----:B------:R0:W-:Y:S04]  /*2ad0*/  @P0 STG.E.128 desc[UR16][R28.64], R48 ;  /* 0x000000301c000986 */ /* 0x0001e8000c101d10 */
[----:B------:R0:W-:Y:S02]  /*2ae0*/  STG.E.128 desc[UR16][R56.64], R24 ;  /* 0x0000001838007986 */ /* 0x0001e4000c101d10 */
.L_x_5615:
        /* <DEDUP_REMOVED lines=30> */
[----:B01----:R-:W-:Y:S02]  /*2cd0*/  MOV R24, R81 ;  /* 0x0000005100187202 */ /* 0x003fe40000000f00 */
        /* <DEDUP_REMOVED lines=17> */
.L_x_5605:
        /* <DEDUP_REMOVED lines=19> */
.L_x_5623:
        /* <DEDUP_REMOVED lines=14> */
.L_x_6817:


//--------------------- .text._ZN10layer_norm13ln_bwd_kernelINS_13Kernel_traitsI6__halfffffjLj1536ELj1ELj1ELj4ELj16ENS_18Kernel_traits_baseILj1536ES2_ffffjLj128EEEEELb0ELb1ELb1ELb0EEEvNS_9BwdParamsE --------------------------
	.section	.text._ZN10layer_norm13ln_bwd_kernelINS_13Kernel_traitsI6__halfffffjLj1536ELj1ELj1ELj4ELj16ENS_18Kernel_traits_baseILj1536ES2_ffffjLj128EEEEELb0ELb1ELb1ELb0EEEvNS_9BwdParamsE,"ax",@progbits
	.align	128
        .global         _ZN10layer_norm13ln_bwd_kernelINS_13Kernel_traitsI6__halfffffjLj1536ELj1ELj1ELj4ELj16ENS_18Kernel_traits_baseILj1536ES2_ffffjLj128EEEEELb0ELb1ELb1ELb0EEEvNS_9BwdParamsE
        .type           _ZN10layer_norm13ln_bwd_kernelINS_13Kernel_traitsI6__halfffffjLj1536ELj1ELj1ELj4ELj16ENS_18Kernel_traits_baseILj1536ES2_ffffjLj128EEEEELb0ELb1ELb1ELb0EEEvNS_9BwdParamsE,@function
        .size           _ZN10layer_norm13ln_bwd_kernelINS_13Kernel_traitsI6__halfffffjLj1536ELj1ELj1ELj4ELj16ENS_18Kernel_traits_baseILj1536ES2_ffffjLj128EEEEELb0ELb1ELb1ELb0EEEvNS_9BwdParamsE,(.L_x_6818 - _ZN10layer_norm13ln_bwd_kernelINS_13Kernel_traitsI6__halfffffjLj1536ELj1ELj1ELj4ELj16ENS_18Kernel_traits_baseILj1536ES2_ffffjLj128EEEEELb0ELb1ELb1ELb0EEEvNS_9BwdParamsE)
        .other          _ZN10layer_norm13ln_bwd_kernelINS_13Kernel_traitsI6__halfffffjLj1536ELj1ELj1ELj4ELj16ENS_18Kernel_traits_baseILj1536ES2_ffffjLj128EEEEELb0ELb1ELb1ELb0EEEvNS_9BwdParamsE,@"STO_CUDA_ENTRY STV_DEFAULT"
_ZN10layer_norm13ln_bwd_kernelINS_13Kernel_traitsI6__halfffffjLj1536ELj1ELj1ELj4ELj16ENS_18Kernel_traits_baseILj1536ES2_ffffjLj128EEEEELb0ELb1ELb1ELb0EEEvNS_9BwdParamsE:
.text._ZN10layer_norm13ln_bwd_kernelINS_13Kernel_traitsI6__halfffffjLj1536ELj1ELj1ELj4ELj16ENS_18Kernel_traits_baseILj1536ES2_ffffjLj128EEEEELb0ELb1ELb1ELb0EEEvNS_9BwdParamsE:
        /* <DEDUP_REMOVED lines=15> */
[----:B------:R-:W1:Y:S01]  /*00f0*/  @P1 LDC.64 R4, c[0x0][0x3d0] ;  /* 0x0000f400ff041b82 */ /* 0x000e620000000a00 */
[----:B------:R-:W-:-:S07]  /*0100*/  @P1 LOP3.LUT R3, R101, 0x80, RZ, 0xfc, !PT ;  /* 0x0000008065031812 */ /* 0x000fce00078efcff */
        /* <DEDUP_REMOVED lines=8> */
[----:B0-----:R-:W-:Y:S01]  /*0190*/  UISETP.GE.AND UP0, UPT, UR26, UR4, UPT ;  /* 0x000000041a00728c */ /* 0x001fe2000bf06270 */
[----:B----4-:R-:W-:-:S05]  /*01a0*/  @P3 IMAD.WIDE.U32 R8, R3, 0x8, R8 ;  /* 0x0000000803083825 */ /* 0x010fca00078e0008 */
[----:B------:R-:W0:Y:S01]  /*01b0*/  @P4 LDC.64 R14, c[0x0][0x3e8] ;  /* 0x0000fa00ff0e4b82 */ /* 0x000e220000000a00 */
[----:B------:R-:W-:Y:S02]  /*01c0*/  CS2R R40, SRZ ;  /* 0x0000000000287805 */ /* 0x000fe4000001ff00 */
[----:B------:R-:W-:Y:S02]  /*01d0*/  CS2R R42, SRZ ;  /* 0x00000000002a7805 */ /* 0x000fe4000001ff00 */
[----:B------:R-:W-:Y:S01]  /*01e0*/  CS2R R36, SRZ ;  /* 0x0000000000247805 */ /* 0x000fe2000001ff00 */
[----:B------:R3:W5:Y:S01]  /*01f0*/  @P3 LDG.E.64 R44, desc[UR16][R8.64] ;  /* 0x00000010082c3981 */ /* 0x000762000c1e1b00 */
[C---:B-1----:R-:W-:Y:S01]  /*0200*/  @P3 IMAD.WIDE.U32 R10, R3.reuse, 0x8, R10 ;  /* 0x00000008030a3825 */ /* 0x042fe200078e000a */
[----:B------:R-:W-:Y:S02]  /*0210*/  @P3 IADD3 R3, PT, PT, R3, 0x80, RZ ;  /* 0x0000008003033810 */ /* 0x000fe40007ffe0ff */
[----:B------:R-:W-:-:S02]  /*0220*/  CS2R R38, SRZ ;  /* 0x0000000000267805 */ /* 0x000fc4000001ff00 */
[----:B------:R-:W-:Y:S02]  /*0230*/  CS2R R32, SRZ ;  /* 0x0000000000207805 */ /* 0x000fe4000001ff00 */
[----:B------:R-:W-:Y:S01]  /*0240*/  CS2R R34, SRZ ;  /* 0x0000000000227805 */ /* 0x000fe2000001ff00 */
[----:B------:R-:W5:Y:S01]  /*0250*/  @P3 LDG.E.64 R46, desc[UR16][R10.64] ;  /* 0x000000100a2e3981 */ /* 0x000f62000c1e1b00 */
[C---:B--2---:R-:W-:Y:S01]  /*0260*/  @P4 IMAD.WIDE.U32 R12, R3.reuse, 0x8, R12 ;  /* 0x00000008030c4825 */ /* 0x044fe200078e000c */
[----:B------:R-:W-:Y:S02]  /*0270*/  CS2R R28, SRZ ;  /* 0x00000000001c7805 */ /* 0x000fe4000001ff00 */
[----:B------:R-:W-:Y:S02]  /*0280*/  CS2R R30, SRZ ;  /* 0x00000000001e7805 */ /* 0x000fe4000001ff00 */
[----:B------:R-:W-:Y:S02]  /*0290*/  CS2R R24, SRZ ;  /* 0x0000000000187805 */ /* 0x000fe4000001ff00 */
[----:B------:R-:W-:Y:S01]  /*02a0*/  CS2R R26, SRZ ;  /* 0x00000000001a7805 */ /* 0x000fe2000001ff00 */
[----:B------:R1:W5:Y:S01]  /*02b0*/  @P4 LDG.E.64 R48, desc[UR16][R12.64] ;  /* 0x000000100c304981 */ /* 0x000362000c1e1b00 */
[----:B0-----:R-:W-:Y:S01]  /*02c0*/  @P4 IMAD.WIDE.U32 R14, R3, 0x8, R14 ;  /* 0x00000008030e4825 */ /* 0x001fe200078e000e */
[----:B------:R-:W-:-:S02]  /*02d0*/  CS2R R20, SRZ ;  /* 0x0000000000147805 */ /* 0x000fc4000001ff00 */
[----:B------:R-:W-:Y:S02]  /*02e0*/  CS2R R22, SRZ ;  /* 0x0000000000167805 */ /* 0x000fe4000001ff00 */
[----:B------:R-:W-:Y:S02]  /*02f0*/  CS2R R16, SRZ ;  /* 0x0000000000107805 */ /* 0x000fe4000001ff00 */
[----:B------:R-:W-:Y:S01]  /*0300*/  CS2R R18, SRZ ;  /* 0x0000000000127805 */ /* 0x000fe2000001ff00 */
[----:B------:R0:W5:Y:S01]  /*0310*/  @P4 LDG.E.64 R50, desc[UR16][R14.64] ;  /* 0x000000100e324981 */ /* 0x000162000c1e1b00 */
[----:B---3--:R-:W-:Y:S02]  /*0320*/  CS2R R8, SRZ ;  /* 0x0000000000087805 */ /* 0x008fe4000001ff00 */
[----:B-1----:R-:W-:Y:S02]  /*0330*/  CS2R R12, SRZ ;  /* 0x00000000000c7805 */ /* 0x002fe4000001ff00 */
[----:B------:R-:W-:-:S02]  /*0340*/  CS2R R10, SRZ ;  /* 0x00000000000a7805 */ /* 0x000fc4000001ff00 */
        /* <DEDUP_REMOVED lines=37> */
[----:B------:R-:W-:Y:S01]  /*05a0*/  UPLOP3.LUT UP1, UPT, UPT, UPT, UPT, 0x40, 0x4 ;  /* 0x000000000004789c */ /* 0x000fe20003f2e870 */
[----:B------:R-:W-:Y:S01]  /*05b0*/  SHF.R.U32.HI R0, RZ, 0x10, R73 ;  /* 0x00000010ff007819 */ /* 0x000fe20000011649 */
[----:B------:R-:W0:Y:S01]  /*05c0*/  LDCU UR27, c[0x0][0x40c] ;  /* 0x00008180ff1b77ac */ /* 0x000e220008000800 */
[----:B------:R-:W-:-:S02]  /*05d0*/  PRMT R108, R8, 0x5410, R108 ;  /* 0x00005410086c7816 */ /* 0x000fc4000000006c */
[----:B------:R-:W-:Y:S02]  /*05e0*/  PRMT R99, R9, 0x5410, R99 ;  /* 0x0000541009637816 */ /* 0x000fe40000000063 */
[----:B------:R-:W-:Y:S02]  /*05f0*/  CS2R R8, SRZ ;  /* 0x0000000000087805 */ /* 0x000fe4000001ff00 */
        /* <DEDUP_REMOVED lines=8> */
[----:B------:R-:W-:Y:S01]  /*0680*/  PRMT R76, R0, 0x5410, R76 ;  /* 0x00005410004c7816 */ /* 0x000fe2000000004c */
[----:B------:R-:W4:Y:S01]  /*0690*/  LDCU UR29, c[0x0][0x400] ;  /* 0x00008000ff1d77ac */ /* 0x000f220008000800 */
[----:B------:R-:W0:Y:S01]  /*06a0*/  LDCU.64 UR20, c[0x0][0x438] ;  /* 0x00008700ff1477ac */ /* 0x000e220008000a00 */
[----:B------:R-:W0:Y:S01]  /*06b0*/  LDCU.64 UR4, c[0x0][0x478] ;  /* 0x00008f00ff0477ac */ /* 0x000e220008000a00 */
[----:B------:R-:W0:Y:S01]  /*06c0*/  LDCU.128 UR12, c[0x0][0x3f0] ;  /* 0x00007e00ff0c77ac */ /* 0x000e220008000c00 */
[----:B------:R-:W0:Y:S01]  /*06d0*/  LDCU.64 UR22, c[0x0][0x3c0] ;  /* 0x00007800ff1677ac */ /* 0x000e220008000a00 */
[----:B------:R-:W0:Y:S02]  /*06e0*/  LDCU.64 UR24, c[0x0][0x380] ;  /* 0x00007000ff1877ac */ /* 0x000e240008000a00 */
.L_x_5673:
        /* <DEDUP_REMOVED lines=45> */
[----:B------:R-:W0:Y:S01]  /*09c0*/  LDC.64 R66, c[0x0][0x3a8] ;  /* 0x0000ea00ff427b82 */ /* 0x000e220000000a00 */
[----:B------:R-:W-:-:S04]  /*09d0*/  ISETP.NE.U32.AND P0, PT, RZ, UR20, PT ;  /* 0x00000014ff007c0c */ /* 0x000fc8000bf05070 */
[----:B------:R-:W-:-:S03]  /*09e0*/  ISETP.NE.AND.EX P0, PT, RZ, UR21, PT, P0 ;  /* 0x00000015ff007c0c */ /* 0x000fc6000bf05300 */
[----:B------:R-:W1:Y:S01]  /*09f0*/  LDC.64 R64, c[0x0][0x428] ;  /* 0x00010a00ff407b82 */ /* 0x000e620000000a00 */
[----:B------:R-:W-:Y:S01]  /*0a00*/  SHF.R.U64 R78, R74, 0x10, R75 ;  /* 0x000000104a4e7819 */ /* 0x000fe2000000124b */
[----:B------:R-:W-:-:S08]  /*0a10*/  HADD2.F32 R77, -RZ, R74.H0_H0 ;  /* 0x2000004aff4d7230 */ /* 0x000fd00000004100 */
[----:B------:R-:W2:Y:S01]  /*0a20*/  @P0 LDC.64 R102, c[0x0][0x438] ;  /* 0x00010e00ff660b82 */ /* 0x000ea20000000a00 */
[----:B0-----:R-:W-:-:S06]  /*0a30*/  IMAD.WIDE.U32 R68, R104, 0x10, R66 ;  /* 0x0000001068447825 */ /* 0x001fcc00078e0042 */
[----:B------:R-:W3:Y:S01]  /*0a40*/  LDG.E.128 R68, desc[UR16][R68.64] ;  /* 0x0000001044447981 */ /* 0x000ee2000c1e1d00 */
[----:B-1----:R-:W-:-:S06]  /*0a50*/  IMAD.WIDE.U32 R64, R105, 0x10, R64 ;  /* 0x0000001069407825 */ /* 0x002fcc00078e0040 */
[----:B------:R-:W4:Y:S01]  /*0a60*/  LDG.E.128 R64, desc[UR16][R64.64] ;  /* 0x0000001040407981 */ /* 0x000f22000c1e1d00 */
[C---:B--2---:R-:W-:Y:S01]  /*0a70*/  @P0 IMAD.WIDE.U32 R102, R104.reuse, 0x10, R102 ;  /* 0x0000001068660825 */ /* 0x044fe200078e0066 */
[----:B------:R-:W-:Y:S02]  /*0a80*/  IADD3 R105, PT, PT, R105, 0x80, RZ ;  /* 0x0000008069697810 */ /* 0x000fe40007ffe0ff */
[----:B------:R-:W-:Y:S02]  /*0a90*/  IADD3 R104, PT, PT, R104, 0x80, RZ ;  /* 0x0000008068687810 */ /* 0x000fe40007ffe0ff */
[----:B------:R0:W5:Y:S01]  /*0aa0*/  @P0 LDG.E.128 R4, desc[UR16][R102.64] ;  /* 0x0000001066040981 */ /* 0x000162000c1e1d00 */
[C---:B---3--:R-:W-:Y:S01]  /*0ab0*/  FADD.FTZ R3, -R101.reuse, R68 ;  /* 0x0000004465037221 */ /* 0x048fe20000010100 */
[C---:B------:R-:W-:Y:S01]  /*0ac0*/  FADD.FTZ R80, -R101.reuse, R69 ;  /* 0x0000004565507221 */ /* 0x040fe20000010100 */
[----:B------:R-:W-:Y:S02]  /*0ad0*/  HADD2.F32 R68, -RZ, R78.H0_H0 ;  /* 0x2000004eff447230 */ /* 0x000fe40000004100 */
[----:B------:R-:W-:Y:S01]  /*0ae0*/  FADD.FTZ R70, -R101, R70 ;  /* 0x0000004665467221 */ /* 0x000fe20000010100 */
[----:B------:R-:W-:Y:S01]  /*0af0*/  FMUL.FTZ R3, R3, UR31 ;  /* 0x0000001f03037c20 */ /* 0x000fe20008410000 */
[----:B------:R-:W-:Y:S01]  /*0b00*/  FMUL.FTZ R80, R80, UR31 ;  /* 0x0000001f50507c20 */ /* 0x000fe20008410000 */
[----:B------:R-:W-:-:S02]  /*0b10*/  HADD2.F32 R69, -RZ, R75.H0_H0 ;  /* 0x2000004bff457230 */ /* 0x000fc40000004100 */
[----:B------:R-:W-:Y:S01]  /*0b20*/  FMUL.FTZ R87, R70, UR31 ;  /* 0x0000001f46577c20 */ /* 0x000fe20008410000 */
[----:B----4-:R-:W-:Y:S01]  /*0b30*/  FMUL.FTZ R78, R64, R77 ;  /* 0x0000004d404e7220 */ /* 0x010fe20000410000 */
[----:B------:R-:W-:Y:S01]  /*0b40*/  FADD.FTZ R28, R28, R64 ;  /* 0x000000401c1c7221 */ /* 0x000fe20000010000 */
[----:B------:R-:W-:Y:S01]  /*0b50*/  FFMA.FTZ R40, R64, R3, R40 ;  /* 0x0000000340287223 */ /* 0x000fe20000010028 */
[----:B------:R-:W-:Y:S01]  /*0b60*/  SHF.R.U32.HI R64, RZ, 0x10, R75 ;  /* 0x00000010ff407819 */ /* 0x000fe2000001164b */
[----:B------:R-:W-:Y:S01]  /*0b70*/  FMUL.FTZ R77, R65, R68 ;  /* 0x00000044414d7220 */ /* 0x000fe20000410000 */
[----:B------:R-:W-:Y:S01]  /*0b80*/  FADD.FTZ R29, R29, R65 ;  /* 0x000000411d1d7221 */ /* 0x000fe20000010000 */
[----:B------:R-:W-:Y:S01]  /*0b90*/  FFMA.FTZ R41, R65, R80, R41 ;  /* 0x0000005041297223 */ /* 0x000fe20000010029 */
[----:B------:R-:W-:Y:S01]  /*0ba0*/  FFMA.FTZ R65, R3, R78, RZ ;  /* 0x0000004e03417223 */ /* 0x000fe200000100ff */
[----:B------:R-:W-:Y:S02]  /*0bb0*/  HADD2.F32 R68, -RZ, R64.H0_H0 ;  /* 0x20000040ff447230 */ /* 0x000fe40000004100 */
[----:B------:R-:W-:Y:S01]  /*0bc0*/  FADD.FTZ R64, RZ, R78 ;  /* 0x0000004eff407221 */ /* 0x000fe20000010000 */
[----:B------:R-:W-:Y:S01]  /*0bd0*/  FMUL.FTZ R90, R66, R69 ;  /* 0x00000045425a7220 */ /* 0x000fe20000410000 */
[----:B------:R-:W-:Y:S01]  /*0be0*/  FADD.FTZ R71, -R101, R71 ;  /* 0x0000004765477221 */ /* 0x000fe20000010100 */
[----:B------:R-:W-:Y:S01]  /*0bf0*/  FADD.FTZ R30, R30, R66 ;  /* 0x000000421e1e7221 */ /* 0x000fe20000010000 */
[----:B------:R-:W-:Y:S01]  /*0c00*/  FADD.FTZ R69, R64, R77 ;  /* 0x0000004d40457221 */ /* 0x000fe20000010000 */
[----:B------:R-:W-:Y:S01]  /*0c10*/  FFMA.FTZ R64, R80, R77, R65 ;  /* 0x0000004d50407223 */ /* 0x000fe20000010041 */
[----:B------:R-:W-:Y:S01]  /*0c20*/  FFMA.FTZ R42, R66, R87, R42 ;  /* 0x00000057422a7223 */ /* 0x000fe2000001002a */
[----:B------:R-:W-:Y:S01]  /*0c30*/  FMUL.FTZ R89, R67, R68 ;  /* 0x0000004443597220 */ /* 0x000fe20000410000 */
[----:B------:R-:W-:Y:S01]  /*0c40*/  FMUL.FTZ R92, R71, UR31 ;  /* 0x0000001f475c7c20 */ /* 0x000fe20008410000 */
[----:B------:R-:W-:Y:S01]  /*0c50*/  FADD.FTZ R66, R69, R90 ;  /* 0x0000005a45427221 */ /* 0x000fe20000010000 */
[----:B------:R-:W-:Y:S01]  /*0c60*/  FFMA.FTZ R65, R87, R90, R64 ;  /* 0x0000005a57417223 */ /* 0x000fe20000010040 */
[----:B------:R-:W-:Y:S01]  /*0c70*/  FADD.FTZ R31, R31, R67 ;  /* 0x000000431f1f7221 */ /* 0x000fe20000010000 */
[----:B------:R-:W-:Y:S01]  /*0c80*/  FFMA.FTZ R43, R67, R92, R43 ;  /* 0x0000005c432b7223 */ /* 0x000fe2000001002b */
[----:B0-----:R-:W-:Y:S01]  /*0c90*/  FADD.FTZ R103, R66, R89 ;  /* 0x0000005942677221 */ /* 0x001fe20000010000 */
[----:B------:R-:W-:-:S07]  /*0ca0*/  FFMA.FTZ R102, R92, R89, R65 ;  /* 0x000000595c667223 */ /* 0x000fce0000010041 */
.L_x_5628:
[----:B----4-:R-:W-:Y:S05]  /*0cb0*/  BSYNC.RECONVERGENT B1 ;  /* 0x0000000000017941 */ /* 0x010fea0003800200 */
.L_x_5627:
        /* <DEDUP_REMOVED lines=13> */
[--C-:B------:R-:W-:Y:S01]  /*0d90*/  HADD2.F32 R81, -RZ, R114.reuse.H1_H1 ;  /* 0x30000072ff517230 */ /* 0x100fe20000004100 */
[----:B------:R-:W-:Y:S02]  /*0da0*/  IADD3 R105, PT, PT, R105, 0x80, RZ ;  /* 0x0000008069697810 */ /* 0x000fe40007ffe0ff */
[----:B------:R-:W-:Y:S01]  /*0db0*/  IADD3 R104, PT, PT, R104, 0x80, RZ ;  /* 0x0000008068687810 */ /* 0x000fe20007ffe0ff */
[C---:B---3--:R-:W-:Y:S01]  /*0dc0*/  FADD.FTZ R79, -R101.reuse, R68 ;  /* 0x00000044654f7221 */ /* 0x048fe20000010100 */
[C---:B------:R-:W-:Y:S01]  /*0dd0*/  FADD.FTZ R84, -R101.reuse, R69 ;  /* 0x0000004565547221 */ /* 0x040fe20000010100 */
[----:B------:R-:W-:Y:S02]  /*0de0*/  HADD2.F32 R68, -RZ, R114.H0_H0 ;  /* 0x20000072ff447230 */ /* 0x000fe40000004100 */
        /* <DEDUP_REMOVED lines=14> */
[----:B------:R-:W-:-:S02]  /*0ed0*/  HADD2.F32 R68, -RZ, R113.H0_H0 ;  /* 0x20000071ff447230 */ /* 0x000fc40000004100 */
[----:B------:R-:W-:Y:S01]  /*0ee0*/  FADD.FTZ R69, R64, R81 ;  /* 0x0000005140457221 */ /* 0x000fe20000010000 */
[----:B------:R-:W-:Y:S01]  /*0ef0*/  FADD.FTZ R71, -R101, R71 ;  /* 0x0000004765477221 */ /* 0x000fe20000010100 */
        /* <DEDUP_REMOVED lines=11> */
.L_x_5630:
[----:B------:R-:W-:Y:S05]  /*0fb0*/  BSYNC.RECONVERGENT B1 ;  /* 0x0000000000017941 */ /* 0x000fea0003800200 */
.L_x_5629:
        /* <DEDUP_REMOVED lines=12> */
[--C-:B------:R-:W-:Y:S02]  /*1080*/  HADD2.F32 R85, -RZ, R112.reuse.H1_H1 ;  /* 0x30000070ff557230 */ /* 0x100fe40000004100 */
[--C-:B------:R-:W-:Y:S02]  /*1090*/  HADD2.F32 R95, -RZ, R111.reuse.H1_H1 ;  /* 0x3000006fff5f7230 */ /* 0x100fe40000004100 */
[----:B------:R-:W-:Y:S02]  /*10a0*/  HADD2.F32 R98, -RZ, R111.H0_H0 ;  /* 0x2000006fff627230 */ /* 0x000fe40000004100 */
        /* <DEDUP_REMOVED lines=29> */
[----:B-1----:R-:W-:Y:S06]  /*1280*/  BRA `(.L_x_5631) ;  /* 0x00000000005c7947 */ /* 0x002fec0003800000 */
.L_x_5626:
        /* <DEDUP_REMOVED lines=23> */
.L_x_5631:
[----:B----4-:R-:W-:Y:S05]  /*1400*/  BSYNC.RECONVERGENT B0 ;  /* 0x0000000000007941 */ /* 0x010fea0003800200 */
.L_x_5625:
        /* <DEDUP_REMOVED lines=32> */
.L_x_5633:
[----:B------:R-:W-:Y:S05]  /*1610*/  BSYNC.RECONVERGENT B0 ;  /* 0x0000000000007941 */ /* 0x000fea0003800200 */
.L_x_5632:
        /* <DEDUP_REMOVED lines=40> */
[----:B------:R-:W5:Y:S02]  /*18a0*/  LDG.E.128 R52, desc[UR16][R52.64] ;  /* 0x0000001034347981 */ /* 0x000f64000c1e1d00 */
.L_x_5636:
        /* <DEDUP_REMOVED lines=12> */
[----:B-----5:R-:W-:Y:S01]  /*1970*/  FFMA.FTZ R16, R52, R65, R16 ;  /* 0x0000004134107223 */ /* 0x020fe20000010010 */
[----:B------:R-:W-:-:S07]  /*1980*/  FMUL.FTZ R56, R65, R56 ;  /* 0x0000003841387220 */ /* 0x000fce0000410000 */
.L_x_5639:
        /* <DEDUP_REMOVED lines=8> */
[----:B-----5:R-:W-:Y:S01]  /*1a10*/  FFMA.FTZ R17, R53, R64, R17 ;  /* 0x0000004035117223 */ /* 0x020fe20000010011 */
[----:B------:R-:W-:-:S07]  /*1a20*/  FMUL.FTZ R57, R64, R57 ;  /* 0x0000003940397220 */ /* 0x000fce0000410000 */
.L_x_5640:
        /* <DEDUP_REMOVED lines=10> */
.L_x_5641:
        /* <DEDUP_REMOVED lines=9> */
[----:B------:R-:W-:Y:S01]  /*1b60*/  FMUL.FTZ R59, R64, R59 ;  /* 0x0000003b403b7220 */ /* 0x000fe20000410000 */
[----:B------:R-:W-:Y:S06]  /*1b70*/  BRA `(.L_x_5642) ;  /* 0x00000008000c7947 */ /* 0x000fec0003800000 */
.L_x_5638:
        /* <DEDUP_REMOVED lines=26> */
.L_x_5643:
        /* <DEDUP_REMOVED lines=10> */
.L_x_5644:
        /* <DEDUP_REMOVED lines=10> */
.L_x_5645:
[----:B------:R-:W-:Y:S01]  /*1e60*/  FSEL R60, R60, RZ, P3 ;  /* 0x000000ff3c3c7208 */ /* 0x000fe20001800000 */
[----:B------:R-:W-:Y:S06]  /*1e70*/  BRA.U !UP3, `(.L_x_5642) ;  /* 0x000000050b4c7547 */ /* 0x000fec000b800000 */
[----:B------:R-:W-:Y:S02]  /*1e80*/  HADD2.F32 R59, -RZ, R76.H0_H0 ;  /* 0x2000004cff3b7230 */ /* 0x000fe40000004100 */
[----:B------:R-:W-:-:S04]  /*1e90*/  FMUL.FTZ R64, R63, UR27 ;  /* 0x0000001b3f407c20 */ /* 0x000fc80008410000 */
[-C--:B-----5:R-:W-:Y:S01]  /*1ea0*/  FFMA.FTZ R19, R55, R64.reuse, R19 ;  /* 0x0000004037137223 */ /* 0x0a0fe20000010013 */
[----:B------:R-:W-:Y:S01]  /*1eb0*/  FMUL.FTZ R59, R59, R64 ;  /* 0x000000403b3b7220 */ /* 0x000fe20000410000 */
[----:B------:R-:W-:Y:S06]  /*1ec0*/  BRA `(.L_x_5642) ;  /* 0x0000000400387947 */ /* 0x000fec0003800000 */
.L_x_5637:
        /* <DEDUP_REMOVED lines=9> */
[----:B------:R-:W-:Y:S01]  /*1f60*/  MOV R67, R6 ;  /* 0x0000000600437202 */ /* 0x000fe20000000f00 */
[----:B------:R-:W2:Y:S06]  /*1f70*/  @UP3 LDCU UR10, c[0x0][0x40c] ;  /* 0x00008180ff0a37ac */ /* 0x000eac0008000800 */
[--C-:B------:R-:W-:Y:S01]  /*1f80*/  @P0 FFMA.FTZ R65, R3, UR7, R70.reuse ;  /* 0x0000000703410c23 */ /* 0x100fe20008010046 */
[----:B------:R-:W-:-:S03]  /*1f90*/  @P0 FFMA.FTZ R104, R80, UR7, R70 ;  /* 0x0000000750680c23 */ /* 0x000fc60008010046 */
[----:B------:R-:W-:Y:S01]  /*1fa0*/  @P0 FADD.FTZ R65, R78, -R65 ;  /* 0x800000414e410221 */ /* 0x000fe20000010000 */
[----:B------:R-:W-:-:S03]  /*1fb0*/  @P0 FADD.FTZ R104, R77, -R104 ;  /* 0x800000684d680221 */ /* 0x000fc60000010000 */
[----:B------:R-:W-:Y:S01]  /*1fc0*/  @P0 FFMA.FTZ R64, R65, UR31, R4 ;  /* 0x0000001f41400c23 */ /* 0x000fe20008010004 */
[----:B------:R-:W-:Y:S01]  /*1fd0*/  @P0 FFMA.FTZ R65, R87, UR7, R70 ;  /* 0x0000000757410c23 */ /* 0x000fe20008010046 */
[----:B------:R-:W-:-:S03]  /*1fe0*/  @P0 FFMA.FTZ R66, R104, UR31, R5 ;  /* 0x0000001f68420c23 */ /* 0x000fc60008010005 */
[----:B------:R-:W-:Y:S01]  /*1ff0*/  @P0 FADD.FTZ R69, R90, -R65 ;  /* 0x800000415a450221 */ /* 0x000fe20000010000 */
[----:B0-----:R-:W-:Y:S01]  /*2000*/  @P2 FMUL.FTZ R65, R64, UR8 ;  /* 0x0000000840412c20 */ /* 0x001fe20008410000 */
[----:B-1----:R-:W-:Y:S01]  /*2010*/  @P2 FMUL.FTZ R64, R66, UR9 ;  /* 0x0000000942402c20 */ /* 0x002fe20008410000 */
[----:B------:R-:W-:Y:S02]  /*2020*/  @P2 HADD2.F32 R66, -RZ, R73.H0_H0 ;  /* 0x20000049ff422230 */ /* 0x000fe40000004100 */
[----:B------:R-:W-:Y:S01]  /*2030*/  @P0 FFMA.FTZ R67, R69, UR31, R6 ;  /* 0x0000001f45430c23 */ /* 0x000fe20008010006 */
[----:B------:R-:W-:Y:S02]  /*2040*/  @P2 HADD2.F32 R69, -RZ, R76.H1_H1 ;  /* 0x3000004cff452230 */ /* 0x000fe40000004100 */
[-C--:B------:R-:W-:Y:S01]  /*2050*/  @P2 FMUL.FTZ R56, R102, R65.reuse ;  /* 0x0000004166382220 */ /* 0x080fe20000410000 */
[----:B------:R-:W-:Y:S01]  /*2060*/  @P2 FFMA.FTZ R16, R52, R65, R16 ;  /* 0x0000004134102223 */ /* 0x000fe20000010010 */
[----:B--2---:R-:W-:Y:S01]  /*2070*/  @P2 FMUL.FTZ R67, R67, UR10 ;  /* 0x0000000a43432c20 */ /* 0x004fe20008410000 */
[-C--:B------:R-:W-:Y:S01]  /*2080*/  @P2 FFMA.FTZ R17, R53, R64.reuse, R17 ;  /* 0x0000004035112223 */ /* 0x080fe20000010011 */
[----:B------:R-:W-:-:S02]  /*2090*/  @P2 FMUL.FTZ R57, R69, R64 ;  /* 0x0000004045392220 */ /* 0x000fc40000410000 */
[-C--:B------:R-:W-:Y:S01]  /*20a0*/  @P2 FMUL.FTZ R58, R66, R67.reuse ;  /* 0x00000043423a2220 */ /* 0x080fe20000410000 */
[----:B------:R-:W-:Y:S01]  /*20b0*/  @P2 FFMA.FTZ R18, R54, R67, R18 ;  /* 0x0000004336122223 */ /* 0x000fe20000010012 */
[----:B------:R-:W-:Y:S06]  /*20c0*/  BRA.U !UP3, `(.L_x_5642) ;  /* 0x000000010bb87547 */ /* 0x000fec000b800000 */
[----:B------:R-:W-:Y:S01]  /*20d0*/  @P0 FFMA.FTZ R64, R92, UR7, R70 ;  /* 0x000000075c400c23 */ /* 0x000fe20008010046 */
[----:B------:R-:W-:Y:S01]  /*20e0*/  MOV R59, R7 ;  /* 0x00000007003b7202 */ /* 0x000fe20000000f00 */
[----:B------:R-:W-:Y:S02]  /*20f0*/  HADD2.F32 R65, -RZ, R76.H0_H0 ;  /* 0x2000004cff417230 */ /* 0x000fe40000004100 */
[----:B------:R-:W-:-:S04]  /*2100*/  @P0 FADD.FTZ R64, R89, -R64 ;  /* 0x8000004059400221 */ /* 0x000fc80000010000 */
[----:B------:R-:W-:-:S04]  /*2110*/  @P0 FFMA.FTZ R59, R64, UR31, R7 ;  /* 0x0000001f403b0c23 */ /* 0x000fc80008010007 */
[----:B------:R-:W-:-:S04]  /*2120*/  FMUL.FTZ R64, R59, UR27 ;  /* 0x0000001b3b407c20 */ /* 0x000fc80008410000 */
[-C--:B------:R-:W-:Y:S01]  /*2130*/  FFMA.FTZ R19, R55, R64.reuse, R19 ;  /* 0x0000004037137223 */ /* 0x080fe20000010013 */
[----:B------:R-:W-:Y:S01]  /*2140*/  FMUL.FTZ R59, R65, R64 ;  /* 0x00000040413b7220 */ /* 0x000fe20000410000 */
[----:B------:R-:W-:Y:S06]  /*2150*/  BRA `(.L_x_5642) ;  /* 0x0000000000947947 */ /* 0x000fec0003800000 */
.L_x_5646:
[----:B------:R-:W-:Y:S01]  /*2160*/  PLOP3.LUT P0, PT, PT, PT, UP2, 0x80, 0x8 ;  /* 0x000000000008781c */ /* 0x000fe20003f0f028 */
[----:B------:R-:W0:Y:S01]  /*2170*/  @UP3 LDCU UR9, c[0x0][0x40c] ;  /* 0x00008180ff0937ac */ /* 0x000e220008000800 */
[----:B-----5:R-:W-:Y:S01]  /*2180*/  MOV R60, R4 ;  /* 0x00000004003c7202 */ /* 0x020fe20000000f00 */
[----:B------:R-:W-:Y:S01]  /*2190*/  @P2 HADD2.F32 R67, -RZ, R76.H1_H1 ;  /* 0x3000004cff432230 */ /* 0x000fe20000004100 */
[----:B------:R-:W-:Y:S01]  /*21a0*/  MOV R63, R7 ;  /* 0x00000007003f7202 */ /* 0x000fe20000000f00 */
[----:B------:R-:W1:Y:S01]  /*21b0*/  @UP3 LDCU UR8, c[0x0][0x40c] ;  /* 0x00008180ff0837ac */ /* 0x000e620008000800 */
[----:B------:R-:W-:Y:S02]  /*21c0*/  @P2 HADD2.F32 R66, -RZ, R72.H0_H0 ;  /* 0x20000048ff422230 */ /* 0x000fe40000004100 */
[----:B------:R-:W-:Y:S01]  /*21d0*/  @P2 HADD2.F32 R102, -RZ, R73.H0_H0 ;  /* 0x20000049ff662230 */ /* 0x000fe20000004100 */
[----:B------:R-:W2:Y:S04]  /*21e0*/  @UP3 LDCU UR10, c[0x0][0x40c] ;  /* 0x00008180ff0a37ac */ /* 0x000ea80008000800 */
[--C-:B------:R-:W-:Y:S01]  /*21f0*/  @P0 FFMA.FTZ R61, R3, UR7, R70.reuse ;  /* 0x00000007033d0c23 */ /* 0x100fe20008010046 */
[----:B------:R-:W3:Y:S01]  /*2200*/  @UP3 LDCU UR11, c[0x0][0x40c] ;  /* 0x00008180ff0b37ac */ /* 0x000ee20008000800 */
[--C-:B------:R-:W-:Y:S01]  /*2210*/  @P0 FFMA.FTZ R62, R80, UR7, R70.reuse ;  /* 0x00000007503e0c23 */ /* 0x100fe20008010046 */
[----:B------:R-:W-:Y:S01]  /*2220*/  @P0 FFMA.FTZ R64, R92, UR7, R70 ;  /* 0x000000075c400c23 */ /* 0x000fe20008010046 */
[----:B------:R-:W-:Y:S01]  /*2230*/  @P0 FADD.FTZ R65, R78, -R61 ;  /* 0x8000003d4e410221 */ /* 0x000fe20000010000 */
[----:B------:R-:W-:Y:S01]  /*2240*/  MOV R61, R5 ;  /* 0x00000005003d7202 */ /* 0x000fe20000000f00 */
[----:B------:R-:W-:Y:S01]  /*2250*/  @P0 FADD.FTZ R62, R77, -R62 ;  /* 0x8000003e4d3e0221 */ /* 0x000fe20000010000 */
[----:B------:R-:W-:Y:S01]  /*2260*/  @P0 FADD.FTZ R64, R89, -R64 ;  /* 0x8000004059400221 */ /* 0x000fe20000010000 */
[----:B------:R-:W-:Y:S01]  /*2270*/  @P0 FFMA.FTZ R60, R65, UR31, R4 ;  /* 0x0000001f413c0c23 */ /* 0x000fe20008010004 */
[----:B------:R-:W-:Y:S01]  /*2280*/  @P0 FFMA.FTZ R65, R87, UR7, R70 ;  /* 0x0000000757410c23 */ /* 0x000fe20008010046 */
[----:B------:R-:W-:Y:S01]  /*2290*/  @P0 FFMA.FTZ R61, R62, UR31, R5 ;  /* 0x0000001f3e3d0c23 */ /* 0x000fe20008010005 */
[----:B------:R-:W-:Y:S01]  /*22a0*/  @P0 FFMA.FTZ R63, R64, UR31, R7 ;  /* 0x0000001f403f0c23 */ /* 0x000fe20008010007 */
[----:B------:R-:W-:Y:S01]  /*22b0*/  MOV R62, R6 ;  /* 0x00000006003e7202 */ /* 0x000fe20000000f00 */
[----:B------:R-:W-:Y:S01]  /*22c0*/  @P0 FADD.FTZ R69, R90, -R65 ;  /* 0x800000415a450221 */ /* 0x000fe20000010000 */
[----:B0-----:R-:W-:Y:S01]  /*22d0*/  @P2 FMUL.FTZ R64, R61, UR9 ;  /* 0x000000093d402c20 */ /* 0x001fe20008410000 */
[----:B-1----:R-:W-:-:S02]  /*22e0*/  @P2 FMUL.FTZ R65, R60, UR8 ;  /* 0x000000083c412c20 */ /* 0x002fc40008410000 */
[----:B------:R-:W-:Y:S01]  /*22f0*/  @P0 FFMA.FTZ R62, R69, UR31, R6 ;  /* 0x0000001f453e0c23 */ /* 0x000fe20008010006 */
[-C--:B------:R-:W-:Y:S01]  /*2300*/  @P2 FMUL.FTZ R57, R67, R64.reuse ;  /* 0x0000004043392220 */ /* 0x080fe20000410000 */
[-C--:B------:R-:W-:Y:S01]  /*2310*/  @P2 FMUL.FTZ R56, R66, R65.reuse ;  /* 0x0000004142382220 */ /* 0x080fe20000410000 */
[----:B------:R-:W-:Y:S01]  /*2320*/  @P2 FFMA.FTZ R16, R52, R65, R16 ;  /* 0x0000004134102223 */ /* 0x000fe20000010010 */
[----:B------:R-:W-:Y:S02]  /*2330*/  @P2 HADD2.F32 R67, -RZ, R76.H0_H0 ;  /* 0x2000004cff432230 */ /* 0x000fe40000004100 */
[----:B--2---:R-:W-:Y:S01]  /*2340*/  @P2 FMUL.FTZ R65, R62, UR10 ;  /* 0x0000000a3e412c20 */ /* 0x004fe20008410000 */
[----:B---3--:R-:W-:Y:S01]  /*2350*/  @P2 FMUL.FTZ R66, R63, UR11 ;  /* 0x0000000b3f422c20 */ /* 0x008fe20008410000 */
[----:B------:R-:W-:Y:S02]  /*2360*/  @P2 FFMA.FTZ R17, R53, R64, R17 ;  /* 0x0000004035112223 */ /* 0x000fe40000010011 */
[-C--:B------:R-:W-:Y:S01]  /*2370*/  @P2 FMUL.FTZ R58, R102, R65.reuse ;  /* 0x00000041663a2220 */ /* 0x080fe20000410000 */
[----:B------:R-:W-:Y:S01]  /*2380*/  @P2 FFMA.FTZ R18, R54, R65, R18 ;  /* 0x0000004136122223 */ /* 0x000fe20000010012 */
[-C--:B------:R-:W-:Y:S01]  /*2390*/  @P2 FMUL.FTZ R59, R67, R66.reuse ;  /* 0x00000042433b2220 */ /* 0x080fe20000410000 */
[----:B------:R-:W-:-:S07]  /*23a0*/  @P2 FFMA.FTZ R19, R55, R66, R19 ;  /* 0x0000004237132223 */ /* 0x000fce0000010013 */
.L_x_5642:
[----:B------:R-:W-:Y:S01]  /*23b0*/  ISETP.NE.U32.AND P0, PT, RZ, UR4, PT ;  /* 0x00000004ff007c0c */ /* 0x000fe2000bf05070 */
[----:B------:R-:W0:Y:S01]  /*23c0*/  @UP3 LDCU.64 UR8, c[0x0][0x468] ;  /* 0x00008d00ff0837ac */ /* 0x000e220008000a00 */
[----:B------:R-:W-:Y:S02]  /*23d0*/  HFMA2 R67, -RZ, RZ, 0, 9.5367431640625e-07 ;  /* 0x00000010ff437431 */ /* 0x000fe400000001ff */
[----:B------:R-:W-:-:S13]  /*23e0*/  ISETP.NE.AND.EX P0, PT, RZ, UR5, PT, P0 ;  /* 0x00000005ff007c0c */ /* 0x000fda000bf05300 */
[----:B------:R-:W1:Y:S01]  /*23f0*/  @P0 LDC.64 R64, c[0x0][0x478] ;  /* 0x00011e00ff400b82 */ /* 0x000e620000000a00 */
[C---:B0-----:R-:W-:Y:S01]  /*2400*/  @P2 IMAD.WIDE.U32 R66, R68.reuse, R67, UR8 ;  /* 0x0000000844422e25 */ /* 0x041fe2000f8e0043 */
[----:B------:R-:W-:-:S03]  /*2410*/  IADD3 R68, PT, PT, R68, 0x80, RZ ;  /* 0x0000008044447810 */ /* 0x000fc60007ffe0ff */
[C---:B-1----:R-:W-:Y:S01]  /*2420*/  @P0 IMAD.WIDE.U32 R64, R0.reuse, 0x10, R64 ;  /* 0x0000001000400825 */ /* 0x042fe200078e0040 */
[----:B------:R-:W-:-:S04]  /*2430*/  IADD3 R0, PT, PT, R0, 0x80, RZ ;  /* 0x0000008000007810 */ /* 0x000fc80007ffe0ff */
[----:B------:R0:W-:Y:S04]  /*2440*/  @P0 STG.E.128 desc[UR16][R64.64], R60 ;  /* 0x0000003c40000986 */ /* 0x0001e8000c101d10 */
[----:B------:R0:W-:Y:S02]  /*2450*/  @P2 STG.E.128 desc[UR16][R66.64], R56 ;  /* 0x0000003842002986 */ /* 0x0001e4000c101d10 */
.L_x_5635:
[----:B------:R-:W-:Y:S05]  /*2460*/  BSYNC.RECONVERGENT B0 ;  /* 0x0000000000007941 */ /* 0x000fea0003800200 */
.L_x_5634:
[----:B------:R-:W-:Y:S01]  /*2470*/  ISETP.GE.U32.AND P3, PT, R2, 0x100, PT ;  /* 0x000001000200780c */ /* 0x000fe20003f66070 */
[----:B------:R-:W-:-:S12]  /*2480*/  BSSY.RECONVERGENT B0, `(.L_x_5647) ;  /* 0x00000c4000007945 */ /* 0x000fd80003800200 */
[----:B------:R-:W-:Y:S05]  /*2490*/  @!P3 BRA `(.L_x_5648) ;  /* 0x0000000c0008b947 */ /* 0x000fea0003800000 */
[----:B------:R-:W-:-:S04]  /*24a0*/  UISETP.NE.U32.AND UP0, UPT, UR20, URZ, UPT ;  /* 0x000000ff1400728c */ /* 0x000fc8000bf05070 */
[----:B------:R-:W-:Y:S01]  /*24b0*/  UISETP.NE.AND.EX UP0, UPT, UR21, URZ, UPT, UP0 ;  /* 0x000000ff1500728c */ /* 0x000fe2000bf05300 */
[----:B------:R-:W-:Y:S10]  /*24c0*/  BRA.U !UP3, `(.L_x_5649) ;  /* 0x000000010b0c7547 */ /* 0x000ff4000b800000 */
[----:B-----5:R-:W1:Y:S02]  /*24d0*/  LDC.64 R52, c[0x0][0x390] ;  /* 0x0000e400ff347b82 */ /* 0x020e640000000a00 */
[----:B-1----:R-:W-:-:S06]  /*24e0*/  IMAD.WIDE.U32 R52, R68, 0x10, R52 ;  /* 0x0000001044347825 */ /* 0x002fcc00078e0034 */
[----:B------:R-:W5:Y:S02]  /*24f0*/  LDG.E.128 R52, desc[UR16][R52.64] ;  /* 0x0000001034347981 */ /* 0x000f64000c1e1d00 */
.L_x_5649:
[----:B------:R-:W-:Y:S05]  /*2500*/  BRA.U !UP0, `(.L_x_5650) ;  /* 0x0000000508447547 */ /* 0x000fea000b800000 */
[----:B------:R-:W-:-:S04]  /*2510*/  UISETP.NE.U32.AND UP0, UPT, UR4, URZ, UPT ;  /* 0x000000ff0400728c */ /* 0x000fc8000bf05070 */
[----:B------:R-:W-:-:S06]  /*2520*/  UISETP.NE.AND.EX UP0, UPT, UR5, URZ, UPT, UP0 ;  /* 0x000000ff0500728c */ /* 0x000fcc000bf05300 */
[----:B------:R-:W-:-:S13]  /*2530*/  PLOP3.LUT P0, PT, PT, PT, UP0, 0x80, 0x8 ;  /* 0x000000000008781c */ /* 0x000fda0003f0f008 */
[----:B------:R-:W-:Y:S05]  /*2540*/  @!P0 BRA `(.L_x_5651) ;  /* 0x00000000009c8947 */ /* 0x000fea0003800000 */
[----:B------:R-:W-:Y:S01]  /*2550*/  PLOP3.LUT P4, PT, PT, PT, UP2, 0x80, 0x8 ;  /* 0x000000000008781c */ /* 0x000fe20003f8f028 */
[----:B------:R-:W1:Y:S01]  /*2560*/  @UP3 LDCU UR8, c[0x0][0x40c] ;  /* 0x00008180ff0837ac */ /* 0x000e620008000800 */
[----:B0----5:R-:W-:Y:S01]  /*2570*/  MOV R60, R44 ;  /* 0x0000002c003c7202 */ /* 0x021fe20000000f00 */
[--C-:B------:R-:W-:Y:S01]  /*2580*/  @P2 HADD2.F32 R64, -RZ, R110.reuse.H1_H1 ;  /* 0x3000006eff402230 */ /* 0x100fe20000004100 */
[----:B------:R-:W-:Y:S01]  /*2590*/  MOV R62, R46 ;  /* 0x0000002e003e7202 */ /* 0x000fe20000000f00 */
[----:B------:R-:W0:Y:S01]  /*25a0*/  @UP3 LDCU UR9, c[0x0][0x40c] ;  /* 0x00008180ff0937ac */ /* 0x000e220008000800 */
[----:B------:R-:W-:Y:S01]  /*25b0*/  MOV R69, R47 ;  /* 0x0000002f00457202 */ /* 0x000fe20000000f00 */
[----:B------:R-:W2:Y:S06]  /*25c0*/  @UP3 LDCU UR10, c[0x0][0x40c] ;  /* 0x00008180ff0a37ac */ /* 0x000eac0008000800 */
        /* <DEDUP_REMOVED lines=12> */
[----:B-1----:R-:W-:Y:S01]  /*2690*/  @P2 FMUL.FTZ R63, R60, UR8 ;  /* 0x000000083c3f2c20 */ /* 0x002fe20008410000 */
[----:B------:R-:W-:Y:S01]  /*26a0*/  @P4 FFMA.FTZ R69, R102, UR31, R47 ;  /* 0x0000001f66454c23 */ /* 0x000fe2000801002f */
[----:B------:R-:W-:-:S02]  /*26b0*/  @P2 HADD2.F32 R65, -RZ, R110.H0_H0 ;  /* 0x2000006eff412230 */ /* 0x000fc40000004100 */
[----:B--2---:R-:W-:Y:S01]  /*26c0*/  @P2 FMUL.FTZ R67, R62, UR10 ;  /* 0x0000000a3e432c20 */ /* 0x004fe20008410000 */
[----:B------:R-:W-:Y:S01]  /*26d0*/  @P2 FMUL.FTZ R56, R63, R64 ;  /* 0x000000403f382220 */ /* 0x000fe20000410000 */
[----:B------:R-:W-:Y:S02]  /*26e0*/  @P2 HADD2.F32 R66, -RZ, R109.H1_H1 ;  /* 0x3000006dff422230 */ /* 0x000fe40000004100 */
[----:B0-----:R-:W-:Y:S01]  /*26f0*/  @P2 FMUL.FTZ R64, R61, UR9 ;  /* 0x000000093d402c20 */ /* 0x001fe20008410000 */
[----:B------:R-:W-:Y:S01]  /*2700*/  @P2 FFMA.FTZ R12, R52, R63, R12 ;  /* 0x0000003f340c2223 */ /* 0x000fe2000001000c */
[----:B------:R-:W-:Y:S01]  /*2710*/  @P2 FFMA.FTZ R14, R54, R67, R14 ;  /* 0x00000043360e2223 */ /* 0x000fe2000001000e */
[----:B------:R-:W-:Y:S01]  /*2720*/  MOV R63, R69 ;  /* 0x00000045003f7202 */ /* 0x000fe20000000f00 */
[----:B------:R-:W-:Y:S01]  /*2730*/  @P2 FMUL.FTZ R57, R64, R65 ;  /* 0x0000004140392220 */ /* 0x000fe20000410000 */
[----:B------:R-:W-:Y:S01]  /*2740*/  @P2 FFMA.FTZ R13, R53, R64, R13 ;  /* 0x00000040350d2223 */ /* 0x000fe2000001000d */
[----:B------:R-:W-:Y:S01]  /*2750*/  @P2 FMUL.FTZ R58, R67, R66 ;  /* 0x00000042433a2220 */ /* 0x000fe20000410000 */
[----:B------:R-:W-:Y:S06]  /*2760*/  BRA.U !UP3, `(.L_x_5652) ;  /* 0x000000090b307547 */ /* 0x000fec000b800000 */
[----:B------:R-:W-:Y:S02]  /*2770*/  HADD2.F32 R59, -RZ, R109.H0_H0 ;  /* 0x2000006dff3b7230 */ /* 0x000fe40000004100 */
[----:B------:R-:W-:-:S04]  /*2780*/  FMUL.FTZ R64, R69, UR27 ;  /* 0x0000001b45407c20 */ /* 0x000fc80008410000 */
[----:B------:R-:W-:Y:S01]  /*2790*/  FFMA.FTZ R15, R55, R64, R15 ;  /* 0x00000040370f7223 */ /* 0x000fe2000001000f */
[----:B------:R-:W-:Y:S01]  /*27a0*/  FMUL.FTZ R59, R64, R59 ;  /* 0x0000003b403b7220 */ /* 0x000fe20000410000 */
[----:B------:R-:W-:Y:S06]  /*27b0*/  BRA `(.L_x_5652) ;  /* 0x00000008001c7947 */ /* 0x000fec0003800000 */
.L_x_5651:
[----:B------:R-:W-:Y:S01]  /*27c0*/  PLOP3.LUT P4, PT, PT, PT, UP2, 0x80, 0x8 ;  /* 0x000000000008781c */ /* 0x000fe20003f8f028 */
[----:B------:R-:W1:Y:S01]  /*27d0*/  @UP3 LDCU UR8, c[0x0][0x40c] ;  /* 0x00008180ff0837ac */ /* 0x000e620008000800 */
[----:B0----5:R-:W-:Y:S01]  /*27e0*/  MOV R64, R44 ;  /* 0x0000002c00407202 */ /* 0x021fe20000000f00 */
[----:B------:R-:W-:Y:S01]  /*27f0*/  @P2 HADD2.F32 R102, -RZ, R110.H1_H1 ;  /* 0x3000006eff662230 */ /* 0x000fe20000004100 */
[----:B------:R-:W-:Y:S01]  /*2800*/  MOV R66, R45 ;  /* 0x0000002d00427202 */ /* 0x000fe20000000f00 */
[----:B------:R-:W0:Y:S01]  /*2810*/  @UP3 LDCU UR9, c[0x0][0x40c] ;  /* 0x00008180ff0937ac */ /* 0x000e220008000800 */
        /* <DEDUP_REMOVED lines=10> */
[----:B-1----:R-:W-:Y:S01]  /*28c0*/  @P2 FMUL.FTZ R65, R64, UR8 ;  /* 0x0000000840412c20 */ /* 0x002fe20008410000 */
[----:B0-----:R-:W-:Y:S01]  /*28d0*/  @P2 FMUL.FTZ R64, R66, UR9 ;  /* 0x0000000942402c20 */ /* 0x001fe20008410000 */
[----:B------:R-:W-:Y:S02]  /*28e0*/  @P2 HADD2.F32 R66, -RZ, R109.H1_H1 ;  /* 0x3000006dff422230 */ /* 0x000fe40000004100 */
[----:B------:R-:W-:Y:S01]  /*28f0*/  @P4 FFMA.FTZ R67, R69, UR31, R46 ;  /* 0x0000001f45434c23 */ /* 0x000fe2000801002e */
[----:B------:R-:W-:Y:S02]  /*2900*/  @P2 HADD2.F32 R69, -RZ, R110.H0_H0 ;  /* 0x2000006eff452230 */ /* 0x000fe40000004100 */
        /* <DEDUP_REMOVED lines=17> */
.L_x_5650:
        /* <DEDUP_REMOVED lines=23> */
[----:B------:R-:W-:Y:S02]  /*2b90*/  HADD2.F32 R64, -RZ, R110.H1_H1 ;  /* 0x3000006eff407230 */ /* 0x000fe40000004100 */
[----:B------:R-:W-:-:S04]  /*2ba0*/  FADD.FTZ R56, R82, -R65 ;  /* 0x8000004152387221 */ /* 0x000fc80000010000 */
[----:B------:R-:W-:-:S05]  /*2bb0*/  FMUL.FTZ R56, R56, UR31 ;  /* 0x0000001f38387c20 */ /* 0x000fca0008410000 */
[----:B------:R-:W-:-:S05]  /*2bc0*/  FSEL R56, R56, RZ, P5 ;  /* 0x000000ff38387208 */ /* 0x000fca0002800000 */
[----:B------:R-:W-:-:S04]  /*2bd0*/  FMUL.FTZ R65, R56, UR27 ;  /* 0x0000001b38417c20 */ /* 0x000fc80008410000 */
[-C--:B-----5:R-:W-:Y:S01]  /*2be0*/  FFMA.FTZ R12, R52, R65.reuse, R12 ;  /* 0x00000041340c7223 */ /* 0x0a0fe2000001000c */
[----:B------:R-:W-:-:S07]  /*2bf0*/  FMUL.FTZ R56, R64, R65 ;  /* 0x0000004140387220 */ /* 0x000fce0000410000 */
.L_x_5654:
        /* <DEDUP_REMOVED lines=8> */
[-C--:B-----5:R-:W-:Y:S01]  /*2c80*/  FFMA.FTZ R13, R53, R64.reuse, R13 ;  /* 0x00000040350d7223 */ /* 0x0a0fe2000001000d */
[----:B------:R-:W-:-:S07]  /*2c90*/  FMUL.FTZ R57, R65, R64 ;  /* 0x0000004041397220 */ /* 0x000fce0000410000 */
.L_x_5655:
        /* <DEDUP_REMOVED lines=10> */
.L_x_5656:
[----:B------:R-:W-:Y:S01]  /*2d40*/  FSEL R60, R60, RZ, P4 ;  /* 0x000000ff3c3c7208 */ /* 0x000fe20002000000 */
[----:B------:R-:W-:Y:S06]  /*2d50*/  BRA.U !UP3, `(.L_x_5652) ;  /* 0x000000010bb47547 */ /* 0x000fec000b800000 */
[----:B------:R-:W-:Y:S02]  /*2d60*/  HADD2.F32 R59, -RZ, R109.H0_H0 ;  /* 0x2000006dff3b7230 */ /* 0x000fe40000004100 */
[----:B------:R-:W-:-:S04]  /*2d70*/  FMUL.FTZ R64, R63, UR27 ;  /* 0x0000001b3f407c20 */ /* 0x000fc80008410000 */
[-C--:B-----5:R-:W-:Y:S01]  /*2d80*/  FFMA.FTZ R15, R55, R64.reuse, R15 ;  /* 0x00000040370f7223 */ /* 0x0a0fe2000001000f */
[----:B------:R-:W-:Y:S01]  /*2d90*/  FMUL.FTZ R59, R59, R64 ;  /* 0x000000403b3b7220 */ /* 0x000fe20000410000 */
[----:B------:R-:W-:Y:S06]  /*2da0*/  BRA `(.L_x_5652) ;  /* 0x0000000000a07947 */ /* 0x000fec0003800000 */
.L_x_5653:
        /* <DEDUP_REMOVED lines=10> */
.L_x_5657:
        /* <DEDUP_REMOVED lines=10> */
.L_x_5658:
        /* <DEDUP_REMOVED lines=10> */
.L_x_5659:
        /* <DEDUP_REMOVED lines=10> */
.L_x_5652:
[----:B------:R-:W0:Y:S01]  /*3030*/  @P0 LDC.64 R64, c[0x0][0x478] ;  /* 0x00011e00ff400b82 */ /* 0x000e220000000a00 */
[----:B------:R-:W1:Y:S01]  /*3040*/  @UP3 LDCU.64 UR8, c[0x0][0x468] ;  /* 0x00008d00ff0837ac */ /* 0x000e620008000a00 */
[----:B------:R-:W-:-:S05]  /*3050*/  HFMA2 R67, -RZ, RZ, 0, 9.5367431640625e-07 ;  /* 0x00000010ff437431 */ /* 0x000fca00000001ff */
[C---:B-1----:R-:W-:Y:S01]  /*3060*/  @P2 IMAD.WIDE.U32 R66, R68.reuse, R67, UR8 ;  /* 0x0000000844422e25 */ /* 0x042fe2000f8e0043 */
[----:B------:R-:W-:-:S03]  /*3070*/  IADD3 R68, PT, PT, R68, 0x80, RZ ;  /* 0x0000008044447810 */ /* 0x000fc60007ffe0ff */
[C---:B0-----:R-:W-:Y:S01]  /*3080*/  @P0 IMAD.WIDE.U32 R64, R0.reuse, 0x10, R64 ;  /* 0x0000001000400825 */ /* 0x041fe200078e0040 */
[----:B------:R-:W-:-:S04]  /*3090*/  IADD3 R0, PT, PT, R0, 0x80, RZ ;  /* 0x0000008000007810 */ /* 0x000fc80007ffe0ff */
[----:B------:R1:W-:Y:S04]  /*30a0*/  @P0 STG.E.128 desc[UR16][R64.64], R60 ;  /* 0x0000003c40000986 */ /* 0x0003e8000c101d10 */
[----:B------:R1:W-:Y:S02]  /*30b0*/  @P2 STG.E.128 desc[UR16][R66.64], R56 ;  /* 0x0000003842002986 */ /* 0x0003e4000c101d10 */
.L_x_5648:
[----:B------:R-:W-:Y:S05]  /*30c0*/  BSYNC.RECONVERGENT B0 ;  /* 0x0000000000007941 */ /* 0x000fea0003800200 */
.L_x_5647:
[----:B------:R-:W-:Y:S01]  /*30d0*/  ISETP.GE.U32.AND P4, PT, R2, 0x180, PT ;  /* 0x000001800200780c */ /* 0x000fe20003f86070 */
[----:B------:R-:W-:-:S12]  /*30e0*/  BSSY.RECONVERGENT B0, `(.L_x_5660) ;  /* 0x00000c2000007945 */ /* 0x000fd80003800200 */
[----:B------:R-:W-:Y:S05]  /*30f0*/  @!P4 BRA `(.L_x_5661) ;  /* 0x0000000c0000c947 */ /* 0x000fea0003800000 */
[----:B------:R-:W-:-:S04]  /*3100*/  UISETP.NE.U32.AND UP0, UPT, UR20, URZ, UPT ;  /* 0x000000ff1400728c */ /* 0x000fc8000bf05070 */
[----:B------:R-:W-:Y:S01]  /*3110*/  UISETP.NE.AND.EX UP0, UPT, UR21, URZ, UPT, UP0 ;  /* 0x000000ff1500728c */ /* 0x000fe2000bf05300 */
[----:B------:R-:W-:Y:S10]  /*3120*/  BRA.U !UP3, `(.L_x_5662) ;  /* 0x000000010b0c7547 */ /* 0x000ff4000b800000 */
[----:B-----5:R-:W2:Y:S02]  /*3130*/  LDC.64 R52, c[0x0][0x390] ;  /* 0x0000e400ff347b82 */ /* 0x020ea40000000a00 */
[----:B--2---:R-:W-:-:S06]  /*3140*/  IMAD.WIDE.U32 R52, R68, 0x10, R52 ;  /* 0x0000001044347825 */ /* 0x004fcc00078e0034 */
[----:B------:R-:W5:Y:S02]  /*3150*/  LDG.E.128 R52, desc[UR16][R52.64] ;  /* 0x0000001034347981 */ /* 0x000f64000c1e1d00 */
.L_x_5662:
[----:B------:R-:W-:Y:S05]  /*3160*/  BRA.U !UP0, `(.L_x_5663) ;  /* 0x0000000508447547 */ /* 0x000fea000b800000 */
[----:B------:R-:W-:-:S04]  /*3170*/  UISETP.NE.U32.AND UP0, UPT, UR4, URZ, UPT ;  /* 0x000000ff0400728c */ /* 0x000fc8000bf05070 */
[----:B------:R-:W-:-:S06]  /*3180*/  UISETP.NE.AND.EX UP0, UPT, UR5, URZ, UPT, UP0 ;  /* 0x000000ff0500728c */ /* 0x000fcc000bf05300 */
[----:B------:R-:W-:-:S13]  /*3190*/  PLOP3.LUT P0, PT, PT, PT, UP0, 0x80, 0x8 ;  /* 0x000000000008781c */ /* 0x000fda0003f0f008 */
[----:B------:R-:W-:Y:S05]  /*31a0*/  @!P0 BRA `(.L_x_5664) ;  /* 0x00000000009c8947 */ /* 0x000fea0003800000 */
[----:B------:R-:W-:Y:S01]  /*31b0*/  PLOP3.LUT P5, PT, PT, PT, UP2, 0x80, 0x8 ;  /* 0x000000000008781c */ /* 0x000fe20003faf028 */
[----:B------:R-:W2:Y:S01]  /*31c0*/  @UP3 LDCU UR8, c[0x0][0x40c] ;  /* 0x00008180ff0837ac */ /* 0x000ea20008000800 */
[----:B01---5:R-:W-:Y:S01]  /*31d0*/  MOV R60, R48 ;  /* 0x00000030003c7202 */ /* 0x023fe20000000f00 */
[--C-:B------:R-:W-:Y:S01]  /*31e0*/  @P2 HADD2.F32 R64, -RZ, R108.reuse.H1_H1 ;  /* 0x3000006cff402230 */ /* 0x100fe20000004100 */
        /* <DEDUP_REMOVED lines=16> */
[----:B--2---:R-:W-:Y:S01]  /*32f0*/  @P2 FMUL.FTZ R63, R60, UR8 ;  /* 0x000000083c3f2c20 */ /* 0x004fe20008410000 */
[----:B------:R-:W-:Y:S01]  /*3300*/  @P5 FFMA.FTZ R69, R102, UR31, R51 ;  /* 0x0000001f66455c23 */ /* 0x000fe20008010033 */
[----:B------:R-:W-:-:S02]  /*3310*/  @P2 HADD2.F32 R65, -RZ, R108.H0_H0 ;  /* 0x2000006cff412230 */ /* 0x000fc40000004100 */
[----:B-1----:R-:W-:Y:S01]  /*3320*/  @P2 FMUL.FTZ R67, R62, UR10 ;  /* 0x0000000a3e432c20 */ /* 0x002fe20008410000 */
        /* <DEDUP_REMOVED lines=15> */
.L_x_5664:
[----:B------:R-:W-:Y:S01]  /*3420*/  PLOP3.LUT P5, PT, PT, PT, UP2, 0x80, 0x8 ;  /* 0x000000000008781c */ /* 0x000fe20003faf028 */
[----:B------:R-:W2:Y:S01]  /*3430*/  @UP3 LDCU UR8, c[0x0][0x40c] ;  /* 0x00008180ff0837ac */ /* 0x000ea20008000800 */
[----:B01---5:R-:W-:Y:S01]  /*3440*/  MOV R64, R48 ;  /* 0x0000003000407202 */ /* 0x023fe20000000f00 */
[----:B------:R-:W-:Y:S01]  /*3450*/  @P2 HADD2.F32 R102, -RZ, R108.H1_H1 ;  /* 0x3000006cff662230 */ /* 0x000fe20000004100 */
[----:B------:R-:W-:Y:S01]  /*3460*/  MOV R66, R49 ;  /* 0x0000003100427202 */ /* 0x000fe20000000f00 */
[----:B------:R-:W0:Y:S01]  /*3470*/  @UP3 LDCU UR9, c[0x0][0x40c] ;  /* 0x00008180ff0937ac */ /* 0x000e220008000800 */
[----:B------:R-:W-:Y:S01]  /*3480*/  MOV R67, R50 ;  /* 0x0000003200437202 */ /* 0x000fe20000000f00 */
[----:B------:R-:W1:Y:S06]  /*3490*/  @UP3 LDCU UR10, c[0x0][0x40c] ;  /* 0x00008180ff0a37ac */ /* 0x000e6c0008000800 */
        /* <DEDUP_REMOVED lines=9> */
[----:B------:R-:W-:Y:S02]  /*3530*/  @P2 HADD2.F32 R69, -RZ, R108.H0_H0 ;  /* 0x2000006cff452230 */ /* 0x000fe40000004100 */
[----:B--2---:R-:W-:Y:S01]  /*3540*/  @P2 FMUL.FTZ R65, R64, UR8 ;  /* 0x0000000840412c20 */ /* 0x004fe20008410000 */
[----:B0-----:R-:W-:Y:S01]  /*3550*/  @P2 FMUL.FTZ R64, R66, UR9 ;  /* 0x0000000942402c20 */ /* 0x001fe20008410000 */
[----:B------:R-:W-:-:S02]  /*3560*/  @P2 HADD2.F32 R66, -RZ, R99.H1_H1 ;  /* 0x30000063ff422230 */ /* 0x000fc40000004100 */
[----:B-1----:R-:W-:Y:S01]  /*3570*/  @P2 FMUL.FTZ R67, R67, UR10 ;  /* 0x0000000a43432c20 */ /* 0x002fe20008410000 */
[-C--:B------:R-:W-:Y:S01]  /*3580*/  @P2 FMUL.FTZ R56, R102, R65.reuse ;  /* 0x0000004166382220 */ /* 0x080fe20000410000 */
[----:B------:R-:W-:Y:S01]  /*3590*/  @P2 FFMA.FTZ R8, R52, R65, R8 ;  /* 0x0000004134082223 */ /* 0x000fe20000010008 */
[-C--:B------:R-:W-:Y:S01]  /*35a0*/  @P2 FMUL.FTZ R57, R69, R64.reuse ;  /* 0x0000004045392220 */ /* 0x080fe20000410000 */
[----:B------:R-:W-:Y:S01]  /*35b0*/  @P2 FFMA.FTZ R9, R53, R64, R9 ;  /* 0x0000004035092223 */ /* 0x000fe20000010009 */
[-C--:B------:R-:W-:Y:S01]  /*35c0*/  @P2 FMUL.FTZ R58, R66, R67.reuse ;  /* 0x00000043423a2220 */ /* 0x080fe20000410000 */
[----:B------:R-:W-:Y:S01]  /*35d0*/  @P2 FFMA.FTZ R10, R54, R67, R10 ;  /* 0x00000043360a2223 */ /* 0x000fe2000001000a */
[----:B------:R-:W-:Y:S06]  /*35e0*/  BRA.U !UP3, `(.L_x_5665) ;  /* 0x000000050ba87547 */ /* 0x000fec000b800000 */
[----:B------:R-:W-:Y:S01]  /*35f0*/  @P5 FFMA.FTZ R65, R100, UR7, R70 ;  /* 0x0000000764415c23 */ /* 0x000fe20008010046 */
[----:B------:R-:W-:-:S03]  /*3600*/  MOV R59, R51 ;  /* 0x00000033003b7202 */ /* 0x000fc60000000f00 */
[----:B------:R-:W-:Y:S01]  /*3610*/  @P5 FADD.FTZ R64, R98, -R65 ;  /* 0x8000004162405221 */ /* 0x000fe20000010000 */
[----:B------:R-:W-:-:S03]  /*3620*/  HADD2.F32 R65, -RZ, R99.H0_H0 ;  /* 0x20000063ff417230 */ /* 0x000fc60000004100 */
[----:B------:R-:W-:-:S04]  /*3630*/  @P5 FFMA.FTZ R59, R64, UR31, R51 ;  /* 0x0000001f403b5c23 */ /* 0x000fc80008010033 */
[----:B------:R-:W-:-:S04]  /*3640*/  FMUL.FTZ R64, R59, UR27 ;  /* 0x0000001b3b407c20 */ /* 0x000fc80008410000 */
[-C--:B------:R-:W-:Y:S01]  /*3650*/  FFMA.FTZ R11, R55, R64.reuse, R11 ;  /* 0x00000040370b7223 */ /* 0x080fe2000001000b */
[----:B------:R-:W-:Y:S01]  /*3660*/  FMUL.FTZ R59, R65, R64 ;  /* 0x00000040413b7220 */ /* 0x000fe20000410000 */
[----:B------:R-:W-:Y:S06]  /*3670*/  BRA `(.L_x_5665) ;  /* 0x0000000400847947 */ /* 0x000fec0003800000 */
.L_x_5663:
        /* <DEDUP_REMOVED lines=16> */
[----:B------:R-:W-:Y:S01]  /*3780*/  FMUL.FTZ R63, R65, UR31 ;  /* 0x0000001f413f7c20 */ /* 0x000fe20008410000 */
[----:B------:R-:W-:Y:S10]  /*3790*/  BRA.U !UP3, `(.L_x_5667) ;  /* 0x000000010b247547 */ /* 0x000ff4000b800000 */
        /* <DEDUP_REMOVED lines=9> */
.L_x_5667:
        /* <DEDUP_REMOVED lines=10> */
.L_x_5668:
        /* <DEDUP_REMOVED lines=10> */
.L_x_5669:
[----:B------:R-:W-:Y:S02]  /*3970*/  FSEL R63, R63, RZ, P5 ;  /* 0x000000ff3f3f7208 */ /* 0x000fe40002800000 */
[----:B------:R-:W-:Y:S02]  /*3980*/  FSEL R62, R62, RZ, P5 ;  /* 0x000000ff3e3e7208 */ /* 0x000fe40002800000 */
[----:B------:R-:W-:Y:S02]  /*3990*/  FSEL R61, R61, RZ, P5 ;  /* 0x000000ff3d3d7208 */ /* 0x000fe40002800000 */
[----:B------:R-:W-:Y:S01]  /*39a0*/  FSEL R60, R60, RZ, P5 ;  /* 0x000000ff3c3c7208 */ /* 0x000fe20002800000 */
[----:B------:R-:W-:Y:S06]  /*39b0*/  BRA.U !UP3, `(.L_x_5665) ;  /* 0x000000010bb47547 */ /* 0x000fec000b800000 */
[----:B------:R-:W-:Y:S02]  /*39c0*/  HADD2.F32 R59, -RZ, R99.H0_H0 ;  /* 0x20000063ff3b7230 */ /* 0x000fe40000004100 */
[----:B------:R-:W-:-:S04]  /*39d0*/  FMUL.FTZ R64, R63, UR27 ;  /* 0x0000001b3f407c20 */ /* 0x000fc80008410000 */
[-C--:B-----5:R-:W-:Y:S01]  /*39e0*/  FFMA.FTZ R11, R55, R64.reuse, R11 ;  /* 0x00000040370b7223 */ /* 0x0a0fe2000001000b */
[----:B------:R-:W-:Y:S01]  /*39f0*/  FMUL.FTZ R59, R59, R64 ;  /* 0x000000403b3b7220 */ /* 0x000fe20000410000 */
[----:B------:R-:W-:Y:S06]  /*3a00*/  BRA `(.L_x_5665) ;  /* 0x0000000000a07947 */ /* 0x000fec0003800000 */
.L_x_5666:
[----:B------:R-:W0:Y:S01]  /*3a10*/  @UP3 LDCU UR8, c[0x0][0x40c] ;  /* 0x00008180ff0837ac */ /* 0x000e220008000800 */
[----:B------:R-:W-:Y:S01]  /*3a20*/  FFMA.FTZ R65, R100, UR7, R70 ;  /* 0x0000000764417c23 */ /* 0x000fe20008010046 */
[----:B------:R-:W-:-:S03]  /*3a30*/  ISETP.LT.AND P5, PT, RZ, UR30, PT ;  /* 0x0000001eff007c0c */ /* 0x000fc6000bfa1270 */
[----:B------:R-:W-:-:S04]  /*3a40*/  FADD.FTZ R65, R98, -R65 ;  /* 0x8000004162417221 */ /* 0x000fc80000010000 */
[----:B------:R-:W-:-:S05]  /*3a50*/  FMUL.FTZ R65, R65, UR31 ;  /* 0x0000001f41417c20 */ /* 0x000fca0008410000 */
[----:B------:R-:W-:Y:S01]  /*3a60*/  FSEL R64, R65, RZ, P5 ;  /* 0x000000ff41407208 */ /* 0x000fe20002800000 */
[----:B------:R-:W-:-:S04]  /*3a70*/  @P2 HADD2.F32 R65, -RZ, R99.H0_H0 ;  /* 0x20000063ff412230 */ /* 0x000fc80000004100 */
[----:B0-----:R-:W-:Y:S01]  /*3a80*/  @P2 FMUL.FTZ R64, R64, UR8 ;  /* 0x0000000840402c20 */ /* 0x001fe20008410000 */
        /* <DEDUP_REMOVED lines=10> */
.L_x_5670:
        /* <DEDUP_REMOVED lines=10> */
.L_x_5671:
        /* <DEDUP_REMOVED lines=10> */
.L_x_5672:
[-C--:B------:R-:W-:Y:S01]  /*3c70*/  @P2 FMUL.FTZ R59, R65, R64.reuse ;  /* 0x00000040413b2220 */ /* 0x080fe20000410000 */
[----:B-----5:R-:W-:-:S07]  /*3c80*/  @P2 FFMA.FTZ R11, R55, R64, R11 ;  /* 0x00000040370b2223 */ /* 0x020fce000001000b */
.L_x_5665:
[----:B------:R-:W0:Y:S01]  /*3c90*/  @P0 LDC.64 R64, c[0x0][0x478] ;  /* 0x00011e00ff400b82 */ /* 0x000e220000000a00 */
[----:B------:R-:W1:Y:S01]  /*3ca0*/  @UP3 LDCU.64 UR8, c[0x0][0x468] ;  /* 0x00008d00ff0837ac */ /* 0x000e620008000a00 */
[----:B------:R-:W-:-:S05]  /*3cb0*/  HFMA2 R67, -RZ, RZ, 0, 9.5367431640625e-07 ;  /* 0x00000010ff437431 */ /* 0x000fca00000001ff */
[----:B-1----:R-:W-:-:S04]  /*3cc0*/  @P2 IMAD.WIDE.U32 R66, R68, R67, UR8 ;  /* 0x0000000844422e25 */ /* 0x002fc8000f8e0043 */
[----:B0-----:R-:W-:-:S05]  /*3cd0*/  @P0 IMAD.WIDE.U32 R64, R0, 0x10, R64 ;  /* 0x0000001000400825 */ /* 0x001fca00078e0040 */
[----:B------:R2:W-:Y:S04]  /*3ce0*/  @P0 STG.E.128 desc[UR16][R64.64], R60 ;  /* 0x0000003c40000986 */ /* 0x0005e8000c101d10 */
[----:B------:R2:W-:Y:S02]  /*3cf0*/  @P2 STG.E.128 desc[UR16][R66.64], R56 ;  /* 0x0000003842002986 */ /* 0x0005e4000c101d10 */
.L_x_5661:
[----:B------:R-:W-:Y:S05]  /*3d00*/  BSYNC.RECONVERGENT B0 ;  /* 0x0000000000007941 */ /* 0x000fea0003800200 */
.L_x_5660:
[----:B------:R-:W-:Y:S02]  /*3d10*/  UIADD3 UR26, UPT, UPT, UR26, UR24, URZ ;  /* 0x000000181a1a7290 */ /* 0x000fe4000fffe0ff */
[----:B------:R-:W-:Y:S02]  /*3d20*/  UPLOP3.LUT UP1, UPT, UPT, UPT, UP1, 0x40, 0x4 ;  /* 0x000000000004789c */ /* 0x000fe40003f2e810 */
[----:B------:R-:W-:-:S09]  /*3d30*/  UISETP.GE.AND UP0, UPT, UR26, UR25, UPT ;  /* 0x000000191a00728c */ /* 0x000fd2000bf06270 */
[----:B------:R-:W-:Y:S05]  /*3d40*/  BRA.U !UP0, `(.L_x_5673) ;  /* 0xffffffc908687547 */ /* 0x000fea000b83ffff */
.L_x_5624:
[----:B------:R-:W3:Y:S01]  /*3d50*/  S2UR UR4, SR_CTAID.X ;  /* 0x00000000000479c3 */ /* 0x000ee20000002500 */
[----:B------:R-:W-:Y:S01]  /*3d60*/  BSSY.RECONVERGENT B0, `(.L_x_5674) ;  /* 0x000000f000007945 */ /* 0x000fe20003800200 */
[----:B---3--:R-:W-:-:S06]  /*3d70*/  UIMAD UR6, UR4, UR6, URZ ;  /* 0x00000006040672a4 */ /* 0x008fcc000f8e02ff */
[----:B------:R-:W-:-:S04]  /*3d80*/  MOV R0, UR6 ;  /* 0x0000000600007c02 */ /* 0x000fc80008000f00 */
[----:B------:R-:W-:Y:S01]  /*3d90*/  LEA.HI R101, R0, R101, RZ, 0x1e ;  /* 0x0000006500657211 */ /* 0x000fe200078ff0ff */
[----:B------:R-:W-:Y:S06]  /*3da0*/  @!P1 BRA `(.L_x_5675) ;  /* 0x0000000000289947 */ /* 0x000fec0003800000 */
[----:B------:R-:W3:Y:S08]  /*3db0*/  LDC.64 R2, c[0x0][0x440] ;  /* 0x00011000ff027b82 */ /* 0x000ef00000000a00 */
[----:B-----5:R-:W4:Y:S08]  /*3dc0*/  LDC.64 R4, c[0x0][0x448] ;  /* 0x00011200ff047b82 */ /* 0x020f300000000a00 */
[----:B------:R-:W0:Y:S01]  /*3dd0*/  LDC.64 R6, c[0x0][0x460] ;  /* 0x00011800ff067b82 */ /* 0x000e220000000a00 */
[----:B---3--:R-:W-:-:S05]  /*3de0*/  IMAD.WIDE.U32 R2, R101, 0x10, R2 ;  /* 0x0000001065027825 */ /* 0x008fca00078e0002 */
[----:B------:R3:W-:Y:S01]  /*3df0*/  STG.E.128 desc[UR16][R2.64], R28 ;  /* 0x0000001c02007986 */ /* 0x0007e2000c101d10 */
[----:B----4-:R-:W-:-:S05]  /*3e00*/  IMAD.WIDE.U32 R4, R101, 0x10, R4 ;  /* 0x0000001065047825 */ /* 0x010fca00078e0004 */
[----:B------:R3:W-:Y:S01]  /*3e10*/  STG.E.128 desc[UR16][R4.64], R40 ;  /* 0x0000002804007986 */ /* 0x0007e2000c101d10 */
[C---:B0-----:R-:W-:Y:S01]  /*3e20*/  IMAD.WIDE.U32 R6, R101.reuse, 0x10, R6 ;  /* 0x0000001065067825 */ /* 0x041fe200078e0006 */
[----:B------:R-:W-:-:S04]  /*3e30*/  IADD3 R101, PT, PT, R101, 0x80, RZ ;  /* 0x0000008065657810 */ /* 0x000fc80007ffe0ff */
[----:B------:R3:W-:Y:S03]  /*3e40*/  STG.E.128 desc[UR16][R6.64], R16 ;  /* 0x0000001006007986 */ /* 0x0007e6000c101d10 */
.L_x_5675:
[----:B------:R-:W-:Y:S05]  /*3e50*/  BSYNC.RECONVERGENT B0 ;  /* 0x0000000000007941 */ /* 0x000fea0003800200 */
.L_x_5674:
[----:B------:R-:W-:Y:S04]  /*3e60*/  BSSY.RECONVERGENT B0, `(.L_x_5676) ;  /* 0x000000c000007945 */ /* 0x000fe80003800200 */
[----:B------:R-:W-:Y:S05]  /*3e70*/  @!P3 BRA `(.L_x_5677) ;  /* 0x000000000028b947 */ /* 0x000fea0003800000 */
[----:B---3--:R-:W3:Y:S08]  /*3e80*/  LDC.64 R2, c[0x0][0x440] ;  /* 0x00011000ff027b82 */ /* 0x008ef00000000a00 */
        /* <DEDUP_REMOVED lines=9> */
.L_x_5677:
[----:B------:R-:W-:Y:S05]  /*3f20*/  BSYNC.RECONVERGENT B0 ;  /* 0x0000000000007941 */ /* 0x000fea0003800200 */
.L_x_5676:
[----:B------:R-:W-:Y:S05]  /*3f30*/  @!P4 EXIT ;  /* 0x000000000000c94d */ /* 0x000fea0003800000 */
[----:B---3--:R-:W3:Y:S08]  /*3f40*/  LDC.64 R2, c[0x0][0x440] ;  /* 0x00011000ff027b82 */ /* 0x008ef00000000a00 */
[----:B-----5:R-:W4:Y:S08]  /*3f50*/  LDC.64 R4, c[0x0][0x448] ;  /* 0x00011200ff047b82 */ /* 0x020f300000000a00 */
[----:B------:R-:W0:Y:S01]  /*3f60*/  LDC.64 R6, c[0x0][0x460] ;  /* 0x00011800ff067b82 */ /* 0x000e220000000a00 */
[----:B---3--:R-:W-:-:S05]  /*3f70*/  IMAD.WIDE.U32 R2, R101, 0x10, R2 ;  /* 0x0000001065027825 */ /* 0x008fca00078e0002 */
[----:B------:R-:W-:Y:S01]  /*3f80*/  STG.E.128 desc[UR16][R2.64], R20 ;  /* 0x0000001402007986 */ /* 0x000fe2000c101d10 */
[----:B----4-:R-:W-:-:S05]  /*3f90*/  IMAD.WIDE.U32 R4, R101, 0x10, R4 ;  /* 0x0000001065047825 */ /* 0x010fca00078e0004 */
[----:B------:R-:W-:Y:S01]  /*3fa0*/  STG.E.128 desc[UR16][R4.64], R32 ;  /* 0x0000002004007986 */ /* 0x000fe2000c101d10 */
[----:B0-----:R-:W-:-:S05]  /*3fb0*/  IMAD.WIDE.U32 R6, R101, 0x10, R6 ;  /* 0x0000001065067825 */ /* 0x001fca00078e0006 */
[----:B------:R-:W-:Y:S01]  /*3fc0*/  STG.E.128 desc[UR16][R6.64], R8 ;  /* 0x0000000806007986 */ /* 0x000fe2000c101d10 */
[----:B------:R-:W-:Y:S05]  /*3fd0*/  EXIT ;  /* 0x000000000000794d */ /* 0x000fea0003800000 */
.L_x_5678:
        /* <DEDUP_REMOVED lines=10> */
.L_x_6818:


//--------------------- .text._ZN10layer_norm13ln_bwd_kernelINS_13Kernel_traitsI6__halfffffjLj1536ELj1ELj1ELj4ELj16ENS_18Kernel_traits_baseILj1536ES2_ffffjLj128EEEEELb0ELb1ELb1ELb1EEEvNS_9BwdParamsE --------------------------
	.section	.text._ZN10layer_norm13ln_bwd_kernelINS_13Kernel_traitsI6__halfffffjLj1536ELj1ELj1ELj4ELj16ENS_18Kernel_traits_baseILj1536ES2_ffffjLj128EEEEELb0ELb1ELb1ELb1EEEvNS_9BwdParamsE,"ax",@progbits
	.align	128
        .global         _ZN10layer_norm13ln_bwd_kernelINS_13Kernel_traitsI6__halfffffjLj1536ELj1ELj1ELj4ELj16ENS_18Kernel_traits_baseILj1536ES2_ffffjLj128EEEEELb0ELb1ELb1ELb1EEEvNS_9BwdParamsE
        .type           _ZN10layer_norm13ln_bwd_kernelINS_13Kernel_traitsI6__halfffffjLj1536ELj1ELj1ELj4ELj16ENS_18Kernel_traits_baseILj1536ES2_ffffjLj128EEEEELb0ELb1ELb1ELb1EEEvNS_9BwdParamsE,@function
        .size           _ZN10layer_norm13ln_bwd_kernelINS_13Kernel_traitsI6__halfffffjLj1536ELj1ELj1ELj4ELj16ENS_18Kernel_traits_baseILj1536ES2_ffffjLj128EEEEELb0ELb1ELb1ELb1EEEvNS_9BwdParamsE,(.L_x_6819 - _ZN10layer_norm13ln_bwd_kernelINS_13Kernel_traitsI6__halfffffjLj1536ELj1ELj1ELj4ELj16ENS_18Kernel_traits_baseILj1536ES2_ffffjLj128EEEEELb0ELb1ELb1ELb1EEEvNS_9BwdParamsE)
        .other          _ZN10layer_norm13ln_bwd_kernelINS_13Kernel_traitsI6__halfffffjLj1536ELj1ELj1ELj4ELj16ENS_18Kernel_traits_baseILj1536ES2_ffffjLj128EEEEELb0ELb1ELb1ELb1EEEvNS_9BwdParamsE,@"STO_CUDA_ENTRY STV_DEFAULT"
_ZN10layer_norm13ln_bwd_kernelINS_13Kernel_traitsI6__halfffffjLj1536ELj1ELj1ELj4ELj16ENS_18Kernel_traits_baseILj1536ES2_ffffjLj128EEEEELb0ELb1ELb1ELb1EEEvNS_9BwdParamsE:
.text._ZN10layer_norm13ln_bwd_kernelINS_13Kernel_traitsI6__halfffffjLj1536ELj1ELj1ELj4ELj16ENS_18Kernel_traits_baseILj1536ES2_ffffjLj128EEEEELb0ELb1ELb1ELb1EEEvNS_9BwdParamsE:
        /* <DEDUP_REMOVED lines=30> */
[----:B------:R-:W0:Y:S01]  /*01e0*/  LDCU UR15, c[0x0][0x400] ;  /* 0x00008000ff0f77ac */ /* 0x000e220008000800 */
[----:B------:R-:W0:Y:S01]  /*01f0*/  LDCU.64 UR6, c[0x0][0x438] ;  /* 0x00008700ff0677ac */ /* 0x000e220008000a00 */
[----:B------:R-:W0:Y:S02]  /*0200*/  LDCU.64 UR8, c[0x0][0x478] ;  /* 0x00008f00ff0877ac */ /* 0x000e240008000a00 */
[----:B0-----:R-:W-:-:S05]  /*0210*/  IMAD.WIDE.U32 R4, R91, 0x8, R4 ;  /* 0x000000085b047825 */ /* 0x001fca00078e0004 */
[----:B--2---:R-:W2:Y:S04]  /*0220*/  LDG.E.64 R102, desc[UR12][R4.64+0x800] ;  /* 0x0008000c04667981 */ /* 0x004ea8000c1e1b00 */
[----:B------:R-:W3:Y:S04]  /*0230*/  LDG.E.64 R100, desc[UR12][R4.64+0x400] ;  /* 0x0004000c04647981 */ /* 0x000ee8000c1e1b00 */
[----:B------:R0:W3:Y:S01]  /*0240*/  LDG.E.64 R98, desc[UR12][R4.64] ;  /* 0x0000000c04627981 */ /* 0x0000e2000c1e1b00 */
[----:B----4-:R-:W-:-:S04]  /*0250*/  IMAD.WIDE.U32 R2, R91, 0x8, R2 ;  /* 0x000000085b027825 */ /* 0x010fc800078e0002 */
[----:B------:R-:W-:Y:S01]  /*0260*/  HFMA2 R58, -RZ, RZ, 0, 0 ;  /* 0x00000000ff3a7431 */ /* 0x000fe200000001ff */
[----:B------:R-:W5:Y:S04]  /*0270*/  LDG.E.64 R96, desc[UR12][R2.64+0x800] ;  /* 0x0008000c02607981 */ /* 0x000f68000c1e1b00 */
[----:B------:R-:W5:Y:S04]  /*0280*/  LDG.E.64 R94, desc[UR12][R2.64+0x400] ;  /* 0x0004000c025e7981 */ /* 0x000f68000c1e1b00 */
[----:B------:R4:W5:Y:S01]  /*0290*/  LDG.E.64 R92, desc[UR12][R2.64] ;  /* 0x0000000c025c7981 */ /* 0x000962000c1e1b00 */
[----:B0-----:R-:W-:Y:S01]  /*02a0*/  MOV R5, UR4 ;  /* 0x0000000400057c02 */ /* 0x001fe20008000f00 */
[----:B------:R-:W-:Y:S01]  /*02b0*/  UPLOP3.LUT UP1, UPT, UPT, UPT, UPT, 0x40, 0x4 ;  /* 0x000000000004789c */ /* 0x000fe20003f2e870 */
[----:B--2---:R-:W-:-:S02]  /*02c0*/  SHF.R.U64 R110, R102, 0x10, R103 ;  /* 0x00000010666e7819 */ /* 0x004fc40000001267 */
[----:B------:R-:W-:Y:S02]  /*02d0*/  SHF.R.U32.HI R0, RZ, 0x10, R103 ;  /* 0x00000010ff007819 */ /* 0x000fe40000011667 */
[--C-:B---3--:R-:W-:Y:S02]  /*02e0*/  SHF.R.U64 R114, R100, 0x10, R101.reuse ;  /* 0x0000001064727819 */ /* 0x108fe40000001265 */
[----:B------:R-:W-:Y:S02]  /*02f0*/  PRMT R110, R110, 0x5410, R0 ;  /* 0x000054106e6e7816 */ /* 0x000fe40000000000 */
[----:B----4-:R-:W-:Y:S02]  /*0300*/  SHF.R.U32.HI R2, RZ, 0x10, R101 ;  /* 0x00000010ff027819 */ /* 0x010fe40000011665 */
[--C-:B------:R-:W-:Y:S02]  /*0310*/  SHF.R.U64 R115, R98, 0x10, R99.reuse ;  /* 0x0000001062737819 */ /* 0x100fe40000001263 */
[----:B------:R-:W-:-:S02]  /*0320*/  SHF.R.U32.HI R0, RZ, 0x10, R99 ;  /* 0x00000010ff007819 */ /* 0x000fc40000011663 */
[----:B------:R-:W-:Y:S02]  /*0330*/  PRMT R114, R114, 0x5410, R2 ;  /* 0x0000541072727816 */ /* 0x000fe40000000002 */
[----:B-1----:R-:W-:-:S07]  /*0340*/  PRMT R115, R115, 0x5410, R0 ;  /* 0x0000541073737816 */ /* 0x002fce0000000000 */
.L_x_5707:
[----:B------:R-:W0:Y:S08]  /*0350*/  LDC.64 R80, c[0x0][0x3f8] ;  /* 0x0000fe00ff507b82 */ /* 0x000e300000000a00 */
[----:B------:R-:W1:Y:S08]  /*0360*/  LDC.64 R78, c[0x0][0x3c8] ;  /* 0x0000f200ff4e7b82 */ /* 0x000e700000000a00 */
[----:B------:R-:W2:Y:S01]  /*0370*/  LDC.64 R76, c[0x0][0x3f0] ;  /* 0x0000fc00ff4c7b82 */ /* 0x000ea20000000a00 */
[----:B0-----:R-:W-:-:S05]  /*0380*/  IMAD.WIDE R80, R5, 0x4, R80 ;  /* 0x0000000405507825 */ /* 0x001fca00078e0250 */
[----:B------:R-:W3:Y:S01]  /*0390*/  LDG.E R4, desc[UR12][R80.64] ;  /* 0x0000000c50047981 */ /* 0x000ee2000c1e1900 */
[----:B-1----:R-:W-:-:S05]  /*03a0*/  IMAD.WIDE R78, R5, 0x4, R78 ;  /* 0x00000004054e7825 */ /* 0x002fca00078e024e */
[----:B-----5:R0:W5:Y:S01]  /*03b0*/  LDG.E R2, desc[UR12][R78.64] ;  /* 0x0000000c4e027981 */ /* 0x020162000c1e1900 */
[----:B--2---:R-:W-:-:S05]  /*03c0*/  IMAD.WIDE R76, R5, 0x4, R76 ;  /* 0x00000004054c7825 */ /* 0x004fca00078e024c */
[----:B------:R0:W5:Y:S01]  /*03d0*/  LDG.E R108, desc[UR12][R76.64] ;  /* 0x0000000c4c6c7981 */ /* 0x000162000c1e1900 */
[----:B------:R-:W-:Y:S02]  /*03e0*/  CS2R R82, SRZ ;  /* 0x0000000000527805 */ /* 0x000fe4000001ff00 */
[----:B---3--:R-:W-:-:S13]  /*03f0*/  ISETP.GE.AND P2, PT, R4, 0x1, PT ;  /* 0x000000010400780c */ /* 0x008fda0003f46270 */
[----:B0-----:R-:W-:Y:S05]  /*0400*/  @!P2 BRA `(.L_x_5680) ;  /* 0x000000080054a947 */ /* 0x001fea0003800000 */
[----:B------:R-:W0:Y:S01]  /*0410*/  LDC.64 R82, c[0x0][0x3c0] ;  /* 0x0000f000ff527b82 */ /* 0x000e220000000a00 */
[----:B------:R-:W-:Y:S01]  /*0420*/  IADD3 R3, PT, PT, R4, -0x1, RZ ;  /* 0xffffffff04037810 */ /* 0x000fe20007ffe0ff */
[----:B------:R-:W-:Y:S01]  /*0430*/  IMAD R0, R5, UR14, RZ ;  /* 0x0000000e05007c24 */ /* 0x000fe2000f8e02ff */
[----:B------:R-:W-:-:S03]  /*0440*/  SHF.R.S32.HI R10, RZ, 0x1f, R5 ;  /* 0x0000001fff0a7819 */ /* 0x000fc60000011405 */
[----:B------:R-:W-:Y:S01]  /*0450*/  IMAD R8, R3, UR14, RZ ;  /* 0x0000000e03087c24 */ /* 0x000fe2000f8e02ff */
[----:B------:R-:W-:Y:S01]  /*0460*/  SHF.R.S32.HI R3, RZ, 0x1f, R0 ;  /* 0x0000001fff037819 */ /* 0x000fe20000011400 */
[----:B------:R-:W1:Y:S03]  /*0470*/  LDC.64 R84, c[0x0][0x3a8] ;  /* 0x0000ea00ff547b82 */ /* 0x000e660000000a00 */
[----:B------:R-:W-:Y:S02]  /*0480*/  LEA.HI R0, R3, R0, RZ, 0x2 ;  /* 0x0000000003007211 */ /* 0x000fe400078f10ff */
[----:B------:R-:W-:Y:S02]  /*0490*/  SHF.R.S32.HI R9, RZ, 0x1f, R8 ;  /* 0x0000001fff097819 */ /* 0x000fe40000011408 */
[----:B------:R-:W-:Y:S01]  /*04a0*/  LEA.HI.SX32 R3, R0, R91, 0x1e ;  /* 0x0000005b00037211 */ /* 0x000fe200078ff2ff */
[----:B------:R-:W2:Y:S01]  /*04b0*/  LDC.64 R6, c[0x0][0x428] ;  /* 0x00010a00ff067b82 */ /* 0x000ea20000000a00 */
[----:B0-----:R-:W-:-:S04]  /*04c0*/  LEA R82, P0, R5, R82, 0x2 ;  /* 0x0000005205527211 */ /* 0x001fc800078010ff */
[----:B------:R-:W-:Y:S02]  /*04d0*/  LEA.HI.X R83, R5, R83, R10, 0x2, P0 ;  /* 0x0000005305537211 */ /* 0x000fe400000f140a */
[----:B------:R-:W-:Y:S01]  /*04e0*/  LEA.HI R10, R9, R8, RZ, 0x2 ;  /* 0x00000008090a7211 */ /* 0x000fe200078f10ff */
[----:B-1----:R-:W-:Y:S02]  /*04f0*/  IMAD.WIDE.U32 R8, R3, 0x10, R84 ;  /* 0x0000001003087825 */ /* 0x002fe400078e0054 */
[----:B------:R-:W3:Y:S01]  /*0500*/  LDG.E R0, desc[UR12][R82.64] ;  /* 0x0000000c52007981 */ /* 0x000ee2000c1e1900 */
[----:B------:R-:W-:-:S03]  /*0510*/  LEA.HI.SX32 R89, R10, R91, 0x1e ;  /* 0x0000005b0a597211 */ /* 0x000fc600078ff2ff */
[----:B------:R-:W4:Y:S02]  /*0520*/  LDG.E.128 R8, desc[UR12][R8.64] ;  /* 0x0000000c08087981 */ /* 0x000f24000c1e1d00 */
[----:B--2---:R-:W-:Y:S01]  /*0530*/  IMAD.WIDE.U32 R72, R89, 0x10, R6 ;  /* 0x0000001059487825 */ /* 0x004fe200078e0006 */
[----:B------:R-:W-:-:S05]  /*0540*/  IADD3 R109, PT, PT, R3, 0x80, RZ ;  /* 0x00000080036d7810 */ /* 0x000fca0007ffe0ff */
[----:B------:R-:W2:Y:S01]  /*0550*/  LDG.E.128 R72, desc[UR12][R72.64] ;  /* 0x0000000c48487981 */ /* 0x000ea2000c1e1d00 */
[----:B------:R-:W-:Y:S01]  /*0560*/  IMAD.WIDE.U32 R76, R109, 0x10, R84 ;  /* 0x000000106d4c7825 */ /* 0x000fe200078e0054 */
[----:B------:R-:W-:Y:S02]  /*0570*/  IADD3 R81, PT, PT, R89, 0x80, RZ ;  /* 0x0000008059517810 */ /* 0x000fe40007ffe0ff */
[----:B------:R-:W-:-:S03]  /*0580*/  IADD3 R111, PT, PT, R3, 0x100, RZ ;  /* 0x00000100036f7810 */ /* 0x000fc60007ffe0ff */
[----:B------:R-:W-:Y:S01]  /*0590*/  IMAD.WIDE.U32 R80, R81, 0x10, R6 ;  /* 0x0000001051507825 */ /* 0x000fe200078e0006 */
[----:B------:R-:W2:Y:S03]  /*05a0*/  LDG.E.128 R76, desc[UR12][R76.64] ;  /* 0x0000000c4c4c7981 */ /* 0x000ea6000c1e1d00 */
[----:B------:R-:W-:Y:S02]  /*05b0*/  IMAD.WIDE.U32 R84, R111, 0x10, R84 ;  /* 0x000000106f547825 */ /* 0x000fe400078e0054 */
[----:B------:R-:W2:Y:S01]  /*05c0*/  LDG.E.128 R80, desc[UR12][R80.64] ;  /* 0x0000000c50507981 */ /* 0x000ea2000c1e1d00 */
[----:B------:R-:W-:-:S03]  /*05d0*/  IADD3 R89, PT, PT, R89, 0x100, RZ ;  /* 0x0000010059597810 */ /* 0x000fc60007ffe0ff */
[----:B------:R-:W2:Y:S01]  /*05e0*/  LDG.E.128 R84, desc[UR12][R84.64] ;  /* 0x0000000c54547981 */ /* 0x000ea2000c1e1d00 */
[----:B------:R-:W-:Y:S01]  /*05f0*/  UISETP.NE.U32.AND UP0, UPT, UR6, URZ, UPT ;  /* 0x000000ff0600728c */ /* 0x000fe2000bf05070 */
[----:B------:R-:W-:-:S03]  /*0600*/  IMAD.WIDE.U32 R88, R89, 0x10, R6 ;  /* 0x0000001059587825 */ /* 0x000fc600078e0006 */
[----:B------:R-:W-:-:S03]  /*0610*/  UISETP.NE.AND.EX UP0, UPT, UR7, URZ, UPT, UP0 ;  /* 0x000000ff0700728c */ /* 0x000fc6000bf05300 */
[----:B------:R-:W2:Y:S03]  /*0620*/  LDG.E.128 R88, desc[UR12][R88.64] ;  /* 0x0000000c58587981 */ /* 0x000ea6000c1e1d00 */
        /* <DEDUP_REMOVED lines=9> */
[----:B------:R-:W-:-:S04]  /*06c0*/  @P0 IMAD.WIDE.U32 R6, R111, 0x10, R6 ;  /* 0x000000106f060825 */ /* 0x000fc800078e0006 */
[----:B------:R-:W-:Y:S01]  /*06d0*/  HADD2.F32 R111, -RZ, R92.H0_H0 ;  /* 0x2000005cff6f7230 */ /* 0x000fe20000004100 */
[----:B------:R0:W5:Y:S01]  /*06e0*/  @P0 LDG.E.128 R12, desc[UR12][R6.64] ;  /* 0x0000000c060c0981 */ /* 0x000162000c1e1d00 */
[----:B---3--:R-:W-:Y:S02]  /*06f0*/  FSEL R109, R0, RZ, !P1 ;  /* 0x000000ff006d7208 */ /* 0x008fe40004800000 */
[----:B------:R-:W-:-:S03]  /*0700*/  SHF.R.U64 R0, R92, 0x10, R93 ;  /* 0x000000105c007819 */ /* 0x000fc6000000125d */
[----:B----4-:R-:W-:-:S04]  /*0710*/  FADD.FTZ R3, -R109, R8 ;  /* 0x000000086d037221 */ /* 0x010fc80000010100 */
[----:B-----5:R-:W-:Y:S01]  /*0720*/  FMUL.FTZ R3, R2, R3 ;  /* 0x0000000302037220 */ /* 0x020fe20000410000 */
[----:B------:R-:W-:Y:S02]  /*0730*/  HADD2.F32 R8, -RZ, R0.H0_H0 ;  /* 0x20000000ff087230 */ /* 0x000fe40000004100 */
[----:B--2---:R-:W-:Y:S01]  /*0740*/  FMUL.FTZ R0, R72, R111 ;  /* 0x0000006f48007220 */ /* 0x004fe20000410000 */
[----:B------:R-:W-:Y:S01]  /*0750*/  FADD.FTZ R48, R48, R72 ;  /* 0x0000004830307221 */ /* 0x000fe20000010000 */
[----:B------:R-:W-:Y:S01]  /*0760*/  FFMA.FTZ R24, R72, R3, R24 ;  /* 0x0000000348187223 */ /* 0x000fe20000010018 */
[----:B------:R-:W-:Y:S01]  /*0770*/  SHF.R.U32.HI R72, RZ, 0x10, R93 ;  /* 0x00000010ff487819 */ /* 0x000fe2000001165d */
[C---:B------:R-:W-:Y:S01]  /*0780*/  FADD.FTZ R117, -R109.reuse, R11 ;  /* 0x0000000b6d757221 */ /* 0x040fe20000010100 */
[----:B------:R-:W-:Y:S02]  /*0790*/  HADD2.F32 R11, -RZ, R93.H0_H0 ;  /* 0x2000005dff0b7230 */ /* 0x000fe40000004100 */
[----:B------:R-:W-:Y:S01]  /*07a0*/  FADD.FTZ R9, -R109, R9 ;  /* 0x000000096d097221 */ /* 0x000fe20000010100 */
[----:B------:R-:W-:-:S02]  /*07b0*/  HADD2.F32 R72, -RZ, R72.H0_H0 ;  /* 0x20000048ff487230 */ /* 0x000fc40000004100 */
[----:B------:R-:W-:Y:S01]  /*07c0*/  FADD.FTZ R113, -R109, R10 ;  /* 0x0000000a6d717221 */ /* 0x000fe20000010100 */
[----:B0-----:R-:W-:Y:S01]  /*07d0*/  FMUL.FTZ R7, R73, R8 ;  /* 0x0000000849077220 */ /* 0x001fe20000410000 */
[----:B------:R-:W-:Y:S01]  /*07e0*/  FMUL.FTZ R10, R74, R11 ;  /* 0x0000000b4a0a7220 */ /* 0x000fe20000410000 */
[C---:B------:R-:W-:Y:S01]  /*07f0*/  FMUL.FTZ R6, R2.reuse, R9 ;  /* 0x0000000902067220 */ /* 0x040fe20000410000 */
[----:B------:R-:W-:Y:S01]  /*0800*/  FMUL.FTZ R8, R2, R117 ;  /* 0x0000007502087220 */ /* 0x000fe20000410000 */
[----:B------:R-:W-:Y:S01]  /*0810*/  FMUL.FTZ R11, R75, R72 ;  /* 0x000000484b0b7220 */ /* 0x000fe20000410000 */
[----:B------:R-:W-:Y:S01]  /*0820*/  SHF.R.U64 R72, R94, 0x10, R95 ;  /* 0x000000105e487819 */ /* 0x000fe2000000125f */
[----:B------:R-:W-:Y:S01]  /*0830*/  FADD.FTZ R49, R49, R73 ;  /* 0x0000004931317221 */ /* 0x000fe20000010000 */
[----:B------:R-:W-:Y:S01]  /*0840*/  FFMA.FTZ R25, R73, R6, R25 ;  /* 0x0000000649197223 */ /* 0x000fe20000010019 */
[----:B------:R-:W-:Y:S01]  /*0850*/  FADD.FTZ R51, R51, R75 ;  /* 0x0000004b33337221 */ /* 0x000fe20000010000 */
[----:B------:R-:W-:Y:S01]  /*0860*/  FFMA.FTZ R27, R75, R8, R27 ;  /* 0x000000084b1b7223 */ /* 0x000fe2000001001b */
[----:B------:R-:W-:Y:S01]  /*0870*/  FMUL.FTZ R9, R2, R113 ;  /* 0x0000007102097220 */ /* 0x000fe20000410000 */
[----:B------:R-:W-:-:S02]  /*0880*/  HADD2.F32 R75, -RZ, R94.H0_H0 ;  /* 0x2000005eff4b7230 */ /* 0x000fc40000004100 */
[C---:B------:R-:W-:Y:S01]  /*0890*/  FADD.FTZ R73, -R109.reuse, R76 ;  /* 0x0000004c6d497221 */ /* 0x040fe20000010100 */
[C---:B------:R-:W-:Y:S01]  /*08a0*/  FADD.FTZ R77, -R109.reuse, R77 ;  /* 0x0000004d6d4d7221 */ /* 0x040fe20000010100 */
[C---:B------:R-:W-:Y:S01]  /*08b0*/  FADD.FTZ R105, -R109.reuse, R78 ;  /* 0x0000004e6d697221 */ /* 0x040fe20000010100 */
[----:B------:R-:W-:Y:S01]  /*08c0*/  HADD2.F32 R76, -RZ, R72.H0_H0 ;  /* 0x20000048ff4c7230 */ /* 0x000fe20000004100 */
[----:B------:R-:W-:Y:S01]  /*08d0*/  SHF.R.U32.HI R78, RZ, 0x10, R95 ;  /* 0x00000010ff4e7819 */ /* 0x000fe2000001165f */
        /* <DEDUP_REMOVED lines=8> */
[----:B------:R-:W-:Y:S01]  /*0960*/  FMUL.FTZ R104, R2, R79 ;  /* 0x0000004f02687220 */ /* 0x000fe20000410000 */
[----:B------:R-:W-:Y:S01]  /*0970*/  FFMA.FTZ R79, R3, R0, RZ ;  /* 0x00000000034f7223 */ /* 0x000fe200000100ff */
[----:B------:R-:W-:Y:S01]  /*0980*/  FADD.FTZ R78, RZ, R0 ;  /* 0x00000000ff4e7221 */ /* 0x000fe20000010000 */
[----:B------:R-:W-:Y:S01]  /*0990*/  FADD.FTZ R45, R45, R81 ;  /* 0x000000512d2d7221 */ /* 0x000fe20000010000 */
[----:B------:R-:W-:Y:S01]  /*09a0*/  FFMA.FTZ R57, R81, R74, R57 ;  /* 0x0000004a51397223 */ /* 0x000fe20000010039 */
[----:B------:R-:W-:Y:S01]  /*09b0*/  FMUL.FTZ R106, R82, R77 ;  /* 0x0000004d526a7220 */ /* 0x000fe20000410000 */
[----:B------:R-:W-:Y:S01]  /*09c0*/  FMUL.FTZ R107, R83, R76 ;  /* 0x0000004c536b7220 */ /* 0x000fe20000410000 */
[C---:B------:R-:W-:Y:S01]  /*09d0*/  FADD.FTZ R81, -R109.reuse, R84 ;  /* 0x000000546d517221 */ /* 0x040fe20000010100 */
[C---:B------:R-:W-:Y:S01]  /*09e0*/  FADD.FTZ R111, -R109.reuse, R85 ;  /* 0x000000556d6f7221 */ /* 0x040fe20000010100 */
[C---:B------:R-:W-:Y:S01]  /*09f0*/  FADD.FTZ R77, -R109.reuse, R86 ;  /* 0x000000566d4d7221 */ /* 0x040fe20000010100 */
[----:B------:R-:W-:Y:S01]  /*0a00*/  FADD.FTZ R109, -R109, R87 ;  /* 0x000000576d6d7221 */ /* 0x000fe20000010100 */
[----:B------:R-:W-:Y:S01]  /*0a10*/  FFMA.FTZ R76, R6, R7, R79 ;  /* 0x00000007064c7223 */ /* 0x000fe2000001004f */
[----:B------:R-:W-:-:S03]  /*0a20*/  FADD.FTZ R87, R7, R78 ;  /* 0x0000004e07577221 */ /* 0x000fc60000010000 */
[----:B------:R-:W-:Y:S01]  /*0a30*/  FFMA.FTZ R79, R9, R10, R76 ;  /* 0x0000000a094f7223 */ /* 0x000fe2000001004c */
[----:B------:R-:W-:Y:S01]  /*0a40*/  FADD.FTZ R78, R10, R87 ;  /* 0x000000570a4e7221 */ /* 0x000fe20000010000 */
[C---:B------:R-:W-:Y:S01]  /*0a50*/  FMUL.FTZ R73, R2.reuse, R73 ;  /* 0x0000004902497220 */ /* 0x040fe20000410000 */
[----:B------:R-:W-:Y:S01]  /*0a60*/  FMUL.FTZ R85, R2, R81 ;  /* 0x0000005102557220 */ /* 0x000fe20000410000 */
[----:B------:R-:W-:Y:S01]  /*0a70*/  FFMA.FTZ R76, R8, R11, R79 ;  /* 0x0000000b084c7223 */ /* 0x000fe2000001004f */
[----:B------:R-:W-:-:S03]  /*0a80*/  FADD.FTZ R81, R11, R78 ;  /* 0x0000004e0b517221 */ /* 0x000fc60000010000 */
[----:B------:R-:W-:Y:S01]  /*0a90*/  FFMA.FTZ R79, R73, R72, R76 ;  /* 0x00000048494f7223 */ /* 0x000fe2000001004c */
[----:B------:R-:W-:Y:S01]  /*0aa0*/  FADD.FTZ R78, R72, R81 ;  /* 0x00000051484e7221 */ /* 0x000fe20000010000 */
[----:B------:R-:W-:Y:S01]  /*0ab0*/  FADD.FTZ R44, R44, R80 ;  /* 0x000000502c2c7221 */ /* 0x000fe20000010000 */
[----:B------:R-:W-:Y:S01]  /*0ac0*/  FFMA.FTZ R56, R80, R73, R56 ;  /* 0x0000004950387223 */ /* 0x000fe20000010038 */
[----:B------:R-:W-:Y:S01]  /*0ad0*/  FMUL.FTZ R105, R2, R105 ;  /* 0x0000006902697220 */ /* 0x000fe20000410000 */
[----:B------:R-:W-:Y:S01]  /*0ae0*/  SHF.R.U64 R80, R96, 0x10, R97 ;  /* 0x0000001060507819 */ /* 0x000fe20000001261 */
[----:B------:R-:W-:Y:S01]  /*0af0*/  FFMA.FTZ R76, R74, R75, R79 ;  /* 0x0000004b4a4c7223 */ /* 0x000fe2000001004f */
[----:B------:R-:W-:Y:S01]  /*0b00*/  FADD.FTZ R81, R75, R78 ;  /* 0x0000004e4b517221 */ /* 0x000fe20000010000 */
[----:B------:R-:W-:Y:S01]  /*0b10*/  FADD.FTZ R47, R47, R83 ;  /* 0x000000532f2f7221 */ /* 0x000fe20000010000 */
[----:B------:R-:W-:Y:S01]  /*0b20*/  FFMA.FTZ R59, R83, R104, R59 ;  /* 0x00000068533b7223 */ /* 0x000fe2000001003b */
[----:B------:R-:W-:-:S02]  /*0b30*/  HADD2.F32 R83, -RZ, R96.H0_H0 ;  /* 0x20000060ff537230 */ /* 0x000fc40000004100 */
[----:B------:R-:W-:Y:S01]  /*0b40*/  FFMA.FTZ R79, R105, R106, R76 ;  /* 0x0000006a694f7223 */ /* 0x000fe2000001004c */
[----:B------:R-:W-:Y:S02]  /*0b50*/  HADD2.F32 R80, -RZ, R80.H0_H0 ;  /* 0x20000050ff507230 */ /* 0x000fe40000004100 */
[----:B------:R-:W-:Y:S01]  /*0b60*/  FADD.FTZ R76, R106, R81 ;  /* 0x000000516a4c7221 */ /* 0x000fe20000010000 */
[----:B------:R-:W-:Y:S01]  /*0b70*/  FMUL.FTZ R86, R2, R111 ;  /* 0x0000006f02567220 */ /* 0x000fe20000410000 */
[----:B------:R-:W-:Y:S01]  /*0b80*/  FMUL.FTZ R84, R88, R83 ;  /* 0x0000005358547220 */ /* 0x000fe20000410000 */
[----:B------:R-:W-:Y:S01]  /*0b90*/  FFMA.FTZ R78, R104, R107, R79 ;  /* 0x0000006b684e7223 */ /* 0x000fe2000001004f */
[----:B------:R-:W-:Y:S01]  /*0ba0*/  FADD.FTZ R79, R107, R76 ;  /* 0x0000004c6b4f7221 */ /* 0x000fe20000010000 */
[----:B------:R-:W-:Y:S01]  /*0bb0*/  FADD.FTZ R46, R46, R82 ;  /* 0x000000522e2e7221 */ /* 0x000fe20000010000 */
[----:B------:R-:W-:Y:S01]  /*0bc0*/  FFMA.FTZ R58, R82, R105, R58 ;  /* 0x00000069523a7223 */ /* 0x000fe2000001003a */
[----:B------:R-:W-:Y:S01]  /*0bd0*/  FMUL.FTZ R87, R89, R80 ;  /* 0x0000005059577220 */ /* 0x000fe20000410000 */
[----:B------:R-:W-:Y:S01]  /*0be0*/  FADD.FTZ R41, R41, R89 ;  /* 0x0000005929297221 */ /* 0x000fe20000010000 */
[----:B------:R-:W-:Y:S01]  /*0bf0*/  FFMA.FTZ R53, R89, R86, R53 ;  /* 0x0000005659357223 */ /* 0x000fe20000010035 */
[----:B------:R-:W-:Y:S01]  /*0c00*/  SHF.R.U32.HI R82, RZ, 0x10, R97 ;  /* 0x00000010ff527819 */ /* 0x000fe20000011661 */
[----:B------:R-:W-:Y:S01]  /*0c10*/  FMUL.FTZ R89, R2, R77 ;  /* 0x0000004d02597220 */ /* 0x000fe20000410000 */
[----:B------:R-:W-:-:S02]  /*0c20*/  HADD2.F32 R81, -RZ, R97.H0_H0 ;  /* 0x20000061ff517230 */ /* 0x000fc40000004100 */
[----:B------:R-:W-:Y:S01]  /*0c30*/  FFMA.FTZ R77, R85, R84, R78 ;  /* 0x00000054554d7223 */ /* 0x000fe2000001004e */
[----:B------:R-:W-:Y:S01]  /*0c40*/  FADD.FTZ R76, R84, R79 ;  /* 0x0000004f544c7221 */ /* 0x000fe20000010000 */
[----:B------:R-:W-:Y:S01]  /*0c50*/  FADD.FTZ R40, R40, R88 ;  /* 0x0000005828287221 */ /* 0x000fe20000010000 */
[----:B------:R-:W-:Y:S01]  /*0c60*/  FFMA.FTZ R52, R88, R85, R52 ;  /* 0x0000005558347223 */ /* 0x000fe20000010034 */
[----:B------:R-:W-:Y:S02]  /*0c70*/  HADD2.F32 R80, -RZ, R82.H0_H0 ;  /* 0x20000052ff507230 */ /* 0x000fe40000004100 */
[----:B------:R-:W-:Y:S01]  /*0c80*/  FFMA.FTZ R78, R86, R87, R77 ;  /* 0x00000057564e7223 */ /* 0x000fe2000001004d */
[----:B------:R-:W-:Y:S01]  /*0c90*/  FMUL.FTZ R88, R90, R81 ;  /* 0x000000515a587220 */ /* 0x000fe20000410000 */
[----:B------:R-:W-:Y:S01]  /*0ca0*/  FADD.FTZ R77, R76, R87 ;  /* 0x000000574c4d7221 */ /* 0x000fe20000010000 */
[----:B------:R-:W-:Y:S01]  /*0cb0*/  FADD.FTZ R42, R42, R90 ;  /* 0x0000005a2a2a7221 */ /* 0x000fe20000010000 */
[----:B------:R-:W-:Y:S01]  /*0cc0*/  FFMA.FTZ R54, R90, R89, R54 ;  /* 0x000000595a367223 */ /* 0x000fe20000010036 */
[----:B------:R-:W-:Y:S01]  /*0cd0*/  FMUL.FTZ R90, R2, R109 ;  /* 0x0000006d025a7220 */ /* 0x000fe20000410000 */
[----:B------:R-:W-:Y:S01]  /*0ce0*/  FMUL.FTZ R109, R91, R80 ;  /* 0x000000505b6d7220 */ /* 0x000fe20000410000 */
[----:B------:R-:W-:Y:S01]  /*0cf0*/  FFMA.FTZ R79, R89, R88, R78 ;  /* 0x00000058594f7223 */ /* 0x000fe2000001004e */
[----:B------:R-:W-:Y:S01]  /*0d00*/  FADD.FTZ R76, R77, R88 ;  /* 0x000000584d4c7221 */ /* 0x000fe20000010000 */
[----:B------:R-:W-:Y:S01]  /*0d10*/  FADD.FTZ R43, R43, R91 ;  /* 0x0000005b2b2b7221 */ /* 0x000fe20000010000 */
[----:B------:R-:W-:Y:S01]  /*0d20*/  FFMA.FTZ R55, R91, R90, R55 ;  /* 0x0000005a5b377223 */ /* 0x000fe20000010037 */
[----:B------:R-:W-:Y:S01]  /*0d30*/  FFMA.FTZ R82, R90, R109, R79 ;  /* 0x0000006d5a527223 */ /* 0x000fe2000001004f */
[----:B------:R-:W-:Y:S01]  /*0d40*/  FADD.FTZ R83, R76, R109 ;  /* 0x0000006d4c537221 */ /* 0x000fe20000010000 */
[----:B------:R-:W-:Y:S06]  /*0d50*/  BRA `(.L_x_5681) ;  /* 0x0000000000407947 */ /* 0x000fec0003800000 */
.L_x_5680:
[----:B------:R-:W-:-:S04]  /*0d60*/  ISETP.NE.U32.AND P0, PT, RZ, UR6, PT ;  /* 0x00000006ff007c0c */ /* 0x000fc8000bf05070 */
[----:B------:R-:W-:-:S13]  /*0d70*/  ISETP.NE.AND.EX P0, PT, RZ, UR7, PT, P0 ;  /* 0x00000007ff007c0c */ /* 0x000fda000bf05300 */
[----:B------:R-:W-:Y:S05]  /*0d80*/  @!P0 BRA `(.L_x_5681) ;  /* 0x0000000000348947 */ /* 0x000fea0003800000 */
[----:B------:R-:W0:Y:S01]  /*0d90*/  LDC.64 R12, c[0x0][0x438] ;  /* 0x00010e00ff0c7b82 */ /* 0x000e220000000a00 */
[----:B------:R-:W-:-:S05]  /*0da0*/  IMAD R14, R5, UR14, RZ ;  /* 0x0000000e050e7c24 */ /* 0x000fca000f8e02ff */
[----:B------:R-:W-:-:S04]  /*0db0*/  SHF.R.S32.HI R15, RZ, 0x1f, R14 ;  /* 0x0000001fff0f7819 */ /* 0x000fc8000001140e */
[----:B------:R-:W-:-:S04]  /*0dc0*/  LEA.HI R14, R15, R14, RZ, 0x2 ;  /* 0x0000000e0f0e7211 */ /* 0x000fc800078f10ff */
        /* <DEDUP_REMOVED lines=9> */
.L_x_5681:
[----:B------:R-:W0:Y:S01]  /*0e60*/  SHFL.DOWN PT, R76, R83, 0x10, 0x1f ;  /* 0x0a001f00534c7f89 */ /* 0x000e2200000e0000 */
[----:B------:R-:W1:Y:S01]  /*0e70*/  LDC R116, c[0x0][0x388] ;  /* 0x0000e200ff747b82 */ /* 0x000e620000000800 */
[C---:B-----5:R-:W-:Y:S01]  /*0e80*/  ISETP.GE.AND P3, PT, R108.reuse, 0x1, PT ;  /* 0x000000016c00780c */ /* 0x060fe20003f66270 */
[----:B------:R-:W-:Y:S01]  /*0e90*/  BSSY.RECONVERGENT B0, `(.L_x_5682) ;  /* 0x0000027000007945 */ /* 0x000fe20003800200 */
[----:B------:R-:W2:Y:S01]  /*0ea0*/  SHFL.DOWN PT, R77, R82, 0x10, 0x1f ;  /* 0x0a001f00524d7f89 */ /* 0x000ea200000e0000 */
[----:B------:R-:W3:Y:S10]  /*0eb0*/  S2R R91, SR_TID.X ;  /* 0x00000000005b7919 */ /* 0x000ef40000002100 */
[----:B------:R-:W-:Y:S01]  /*0ec0*/  @P3 IADD3 R111, PT, PT, R108, -0x1, RZ ;  /* 0xffffffff6c6f3810 */ /* 0x000fe20007ffe0ff */
[----:B0-----:R-:W-:-:S04]  /*0ed0*/  FADD.FTZ R76, R76, R83 ;  /* 0x000000534c4c7221 */ /* 0x001fc80000010000 */
[----:B-1----:R-:W-:Y:S02]  /*0ee0*/  @P3 IMAD R111, R111, R116, RZ ;  /* 0x000000746f6f3224 */ /* 0x002fe400078e02ff */
[----:B--2---:R-:W-:Y:S01]  /*0ef0*/  FADD.FTZ R77, R77, R82 ;  /* 0x000000524d4d7221 */ /* 0x004fe20000010000 */
        /* <DEDUP_REMOVED lines=9> */
[----:B------:R-:W0:Y:S01]  /*0f90*/  SHFL.DOWN PT, R83, R80, 0x2, 0x1f ;  /* 0x08401f0050537f89 */ /* 0x000e2200000e0000 */
[----:B------:R-:W1:Y:S03]  /*0fa0*/  @P3 LDC.64 R78, c[0x0][0x390] ;  /* 0x0000e400ff4e3b82 */ /* 0x000e660000000a00 */
[----:B------:R-:W2:Y:S01]  /*0fb0*/  SHFL.DOWN PT, R82, R81, 0x2, 0x1f ;  /* 0x08401f0051527f89 */ /* 0x000ea200000e0000 */
[----:B0-----:R-:W-:Y:S01]  /*0fc0*/  FADD.FTZ R83, R80, R83 ;  /* 0x0000005350537221 */ /* 0x001fe20000010000 */
[----:B------:R-:W-:Y:S01]  /*0fd0*/  @P3 SHF.R.S32.HI R80, RZ, 0x1f, R111 ;  /* 0x0000001fff503819 */ /* 0x000fe2000001146f */
[----:B--2---:R-:W-:-:S03]  /*0fe0*/  FADD.FTZ R82, R81, R82 ;  /* 0x0000005251527221 */ /* 0x004fc60000010000 */
[----:B------:R-:W0:Y:S01]  /*0ff0*/  SHFL.DOWN PT, R76, R83, 0x1, 0x1f ;  /* 0x08201f00534c7f89 */ /* 0x000e2200000e0000 */
[----:B------:R-:W-:Y:S02]  /*1000*/  @P3 LEA.HI R80, R80, R111, RZ, 0x2 ;  /* 0x0000006f50503211 */ /* 0x000fe400078f10ff */
[----:B------:R-:W-:Y:S01]  /*1010*/  MOV R111, RZ ;  /* 0x000000ff006f7202 */ /* 0x000fe20000000f00 */
[----:B------:R-:W2:Y:S01]  /*1020*/  SHFL.DOWN PT, R77, R82, 0x1, 0x1f ;  /* 0x08201f00524d7f89 */ /* 0x000ea200000e0000 */
[----:B------:R-:W-:-:S05]  /*1030*/  @P3 LEA.HI.SX32 R111, R80, R91, 0x1e ;  /* 0x0000005b506f3211 */ /* 0x000fca00078ff2ff */
[----:B-1----:R-:W-:-:S04]  /*1040*/  @P3 IMAD.WIDE.U32 R112, R111, 0x10, R78 ;  /* 0x000000106f703825 */ /* 0x002fc800078e004e */
[----:B0-----:R-:W-:Y:S01]  /*1050*/  FADD.FTZ R76, R83, R76 ;  /* 0x0000004c534c7221 */ /* 0x001fe20000010000 */
[----:B--2---:R-:W-:Y:S01]  /*1060*/  FADD.FTZ R77, R82, R77 ;  /* 0x0000004d524d7221 */ /* 0x004fe20000010000 */
        /* <DEDUP_REMOVED lines=9> */
.L_x_5683:
[----:B------:R-:W-:Y:S05]  /*1100*/  BSYNC.RECONVERGENT B0 ;  /* 0x0000000000007941 */ /* 0x000fea0003800200 */
.L_x_5682:
[----:B------:R-:W-:Y:S06]  /*1110*/  BAR.SYNC.DEFER_BLOCKING 0x0 ;  /* 0x0000000000007b1d */ /* 0x000fec0000010000 */
[----:B------:R1:W5:Y:S02]  /*1120*/  @P3 LDG.E.128 R60, desc[UR12][R112.64] ;  /* 0x0000000c703c3981 */ /* 0x000364000c1e1d00 */
[----:B------:R-:W2:Y:S01]  /*1130*/  S2UR UR5, SR_CgaCtaId ;  /* 0x00000000000579c3 */ /* 0x000ea20000008800 */
[----:B------:R-:W-:Y:S01]  /*1140*/  UMOV UR4, 0x400 ;  /* 0x0000040000047882 */ /* 0x000fe20000000000 */
[----:B------:R-:W-:Y:S01]  /*1150*/  UISETP.NE.U32.AND UP0, UPT, UR6, URZ, UPT ;  /* 0x000000ff0600728c */ /* 0x000fe2000bf05070 */
[----:B------:R-:W-:Y:S01]  /*1160*/  IMAD R116, R5, R116, RZ ;  /* 0x0000007405747224 */ /* 0x000fe200078e02ff */
[----:B------:R-:W-:-:S02]  /*1170*/  ISETP.NE.AND P1, PT, RZ, UR11, PT ;  /* 0x0000000bff007c0c */ /* 0x000fc4000bf25270 */
[----:B------:R-:W-:Y:S02]  /*1180*/  UISETP.NE.AND.EX UP0, UPT, UR7, URZ, UPT, UP0 ;  /* 0x000000ff0700728c */ /* 0x000fe4000bf05300 */
[----:B--2---:R-:W-:-:S04]  /*1190*/  ULEA UR4, UR5, UR4, 0x18 ;  /* 0x0000000405047291 */ /* 0x004fc8000f8ec0ff */
[----:B------:R-:W-:Y:S02]  /*11a0*/  UIADD3 UR5, UPT, UPT, UR4, 0x1820, URZ ;  /* 0x0000182004057890 */ /* 0x000fe4000fffe0ff */
[----:B------:R-:W-:Y:S02]  /*11b0*/  @!UP1 UIADD3 UR5, UPT, UPT, UR4, 0x1800, URZ ;  /* 0x0000180004059890 */ /* 0x000fe4000fffe0ff */
[----:B------:R-:W-:Y:S02]  /*11c0*/  UIADD3 UR10, UPT, UPT, UR4, 0x1830, URZ ;  /* 0x00001830040a7890 */ /* 0x000fe4000fffe0ff */
[----:B------:R-:W-:-:S05]  /*11d0*/  @!UP1 UIADD3 UR10, UPT, UPT, UR4, 0x1810, URZ ;  /* 0x00001810040a9890 */ /* 0x000fca000fffe0ff */
[----:B0-----:R-:W0:Y:S04]  /*11e0*/  LDS.128 R76, [UR5] ;  /* 0x00000005ff4c7984 */ /* 0x001e280008000c00 */
[----:B------:R-:W2:Y:S01]  /*11f0*/  LDS.128 R80, [UR10] ;  /* 0x0000000aff507984 */ /* 0x000ea20008000c00 */
[----:B0-----:R-:W-:Y:S01]  /*1200*/  FADD.FTZ R117, RZ, R76 ;  /* 0x0000004cff757221 */ /* 0x001fe20000010000 */
[----:B------:R-:W-:Y:S01]  /*1210*/  FADD.FTZ R76, RZ, R77 ;  /* 0x0000004dff4c7221 */ /* 0x000fe20000010000 */
[----:B------:R-:W-:Y:S02]  /*1220*/  SHF.R.S32.HI R77, RZ, 0x1f, R116 ;  /* 0x0000001fff4d7819 */ /* 0x000fe40000011474 */
[----:B------:R-:W-:Y:S01]  /*1230*/  FADD.FTZ R117, R78, R117 ;  /* 0x000000754e757221 */ /* 0x000fe20000010000 */
[----:B------:R-:W-:Y:S01]  /*1240*/  FADD.FTZ R76, R79, R76 ;  /* 0x0000004c4f4c7221 */ /* 0x000fe20000010000 */
[----:B------:R-:W-:-:S02]  /*1250*/  LEA.HI R116, R77, R116, RZ, 0x2 ;  /* 0x000000744d747211 */ /* 0x000fc400078f10ff */
[----:B--2---:R-:W-:Y:S01]  /*1260*/  FADD.FTZ R117, R117, R80 ;  /* 0x0000005075757221 */ /* 0x004fe20000010000 */
[----:B------:R-:W-:-:S03]  /*1270*/  FADD.FTZ R76, R76, R81 ;  /* 0x000000514c4c7221 */ /* 0x000fc60000010000 */
[----:B------:R-:W-:Y:S01]  /*1280*/  FADD.FTZ R81, R82, R117 ;  /* 0x0000007552517221 */ /* 0x000fe20000010000 */
[----:B------:R-:W-:Y:S01]  /*1290*/  FADD.FTZ R76, R83, R76 ;  /* 0x0000004c534c7221 */ /* 0x000fe20000010000 */
[----:B------:R-:W-:Y:S02]  /*12a0*/  LEA.HI.SX32 R83, R116, R91, 0x1e ;  /* 0x0000005b74537211 */ /* 0x000fe400078ff2ff */
[----:B------:R-:W-:Y:S01]  /*12b0*/  FMUL.FTZ R81, R81, UR15 ;  /* 0x0000000f51517c20 */ /* 0x000fe20008410000 */
[----:B------:R-:W-:-:S04]  /*12c0*/  FMUL.FTZ R80, R76, UR15 ;  /* 0x0000000f4c507c20 */ /* 0x000fc80008410000 */
[----:B------:R-:W-:Y:S01]  /*12d0*/  FSEL R81, R81, RZ, !P1 ;  /* 0x000000ff51517208 */ /* 0x000fe20004800000 */
[----:B-1----:R-:W-:Y:S06]  /*12e0*/  BRA.U UP0, `(.L_x_5684) ;  /* 0x0000000500547547 */ /* 0x002fec000b800000 */
[----:B------:R-:W-:Y:S01]  /*12f0*/  UMOV UR4, UR8 ;  /* 0x0000000800047c82 */ /* 0x000fe20008000000 */
[----:B------:R-:W-:Y:S01]  /*1300*/  UMOV UR5, UR9 ;  /* 0x0000000900057c82 */ /* 0x000fe20008000000 */
[----:B------:R-:W-:-:S04]  /*1310*/  UISETP.NE.U32.AND UP0, UPT, UR4, URZ, UPT ;  /* 0x000000ff0400728c */ /* 0x000fc8000bf05070 */
[----:B------:R-:W-:-:S09]  /*1320*/  UISETP.NE.AND.EX UP0, UPT, UR5, URZ, UPT, UP0 ;  /* 0x000000ff0500728c */ /* 0x000fd2000bf05300 */
[----:B------:R-:W-:Y:S05]  /*1330*/  BRA.U UP0, `(.L_x_5685) ;  /* 0x0000000100a47547 */ /* 0x000fea000b800000 */
[----:B------:R-:W-:Y:S05]  /*1340*/  @!P3 BRA `(.L_x_5686) ;  /* 0x000000000024b947 */ /* 0x000fea0003800000 */
[----:B------:R-:W-:Y:S01]  /*1350*/  FFMA.FTZ R77, R3, R80, R81 ;  /* 0x00000050034d7223 */ /* 0x000fe20000010051 */
[----:B------:R-:W-:Y:S01]  /*1360*/  ISETP.GT.AND P1, PT, R4, RZ, PT ;  /* 0x000000ff0400720c */ /* 0x000fe20003f24270 */
[----:B------:R-:W-:Y:S02]  /*1370*/  HADD2.F32 R64, -RZ, R98.H0_H0 ;  /* 0x20000062ff407230 */ /* 0x000fe40000004100 */
[----:B------:R-:W-:-:S04]  /*1380*/  FADD.FTZ R77, R0, -R77 ;  /* 0x8000004d004d7221 */ /* 0x000fc80000010000 */
[----:B------:R-:W-:-:S05]  /*1390*/  FMUL.FTZ R77, R2, R77 ;  /* 0x0000004d024d7220 */ /* 0x000fca0000410000 */
[----:B------:R-:W-:-:S05]  /*13a0*/  FSEL R77, R77, RZ, P1 ;  /* 0x000000ff4d4d7208 */ /* 0x000fca0000800000 */
[----:B------:R-:W-:-:S04]  /*13b0*/  FMUL.FTZ R77, R77, UR16 ;  /* 0x000000104d4d7c20 */ /* 0x000fc80008410000 */
[----:B-----5:R-:W-:Y:S01]  /*13c0*/  FFMA.FTZ R36, R60, R77, R36 ;  /* 0x0000004d3c247223 */ /* 0x020fe20000010024 */
[----:B------:R-:W-:-:S07]  /*13d0*/  FMUL.FTZ R64, R77, R64 ;  /* 0x000000404d407220 */ /* 0x000fce0000410000 */
.L_x_5686:
        /* <DEDUP_REMOVED lines=10> */
.L_x_5687:
        /* <DEDUP_REMOVED lines=10> */
.L_x_5688:
[----:B------:R-:W-:Y:S05]  /*1520*/  @!P3 BRA `(.L_x_5689) ;  /* 0x0000000400fcb947 */ /* 0x000fea0003800000 */
[----:B------:R-:W-:Y:S01]  /*1530*/  FFMA.FTZ R76, R8, R80, R81 ;  /* 0x00000050084c7223 */ /* 0x000fe20000010051 */
[----:B------:R-:W-:Y:S01]  /*1540*/  ISETP.GT.AND P1, PT, R4, RZ, PT ;  /* 0x000000ff0400720c */ /* 0x000fe20003f24270 */
[----:B------:R-:W-:Y:S02]  /*1550*/  HADD2.F32 R77, -RZ, R115.H1_H1 ;  /* 0x30000073ff4d7230 */ /* 0x000fe40000004100 */
[----:B------:R-:W-:-:S04]  /*1560*/  FADD.FTZ R67, R11, -R76 ;  /* 0x8000004c0b437221 */ /* 0x000fc80000010000 */
[----:B------:R-:W-:-:S05]  /*1570*/  FMUL.FTZ R67, R2, R67 ;  /* 0x0000004302437220 */ /* 0x000fca0000410000 */
[----:B------:R-:W-:-:S05]  /*1580*/  FSEL R67, R67, RZ, P1 ;  /* 0x000000ff43437208 */ /* 0x000fca0000800000 */
[----:B------:R-:W-:-:S04]  /*1590*/  FMUL.FTZ R76, R67, UR16 ;  /* 0x00000010434c7c20 */ /* 0x000fc80008410000 */
[----:B-----5:R-:W-:Y:S01]  /*15a0*/  FFMA.FTZ R39, R63, R76, R39 ;  /* 0x0000004c3f277223 */ /* 0x020fe20000010027 */
[----:B------:R-:W-:Y:S01]  /*15b0*/  FMUL.FTZ R67, R76, R77 ;  /* 0x0000004d4c437220 */ /* 0x000fe20000410000 */
[----:B------:R-:W-:Y:S06]  /*15c0*/  BRA `(.L_x_5689) ;  /* 0x0000000400d47947 */ /* 0x000fec0003800000 */
.L_x_5685:
[----:B------:R-:W0:Y:S01]  /*15d0*/  @P3 LDC R77, c[0x0][0x40c] ;  /* 0x00010300ff4d3b82 */ /* 0x000e220000000800 */
[-CC-:B------:R-:W-:Y:S01]  /*15e0*/  FFMA.FTZ R69, R3, R80.reuse, R81.reuse ;  /* 0x0000005003457223 */ /* 0x180fe20000010051 */
[-CC-:B------:R-:W-:Y:S01]  /*15f0*/  FFMA.FTZ R68, R6, R80.reuse, R81.reuse ;  /* 0x0000005006447223 */ /* 0x180fe20000010051 */
[----:B------:R-:W-:Y:S01]  /*1600*/  ISETP.GT.AND P1, PT, R4, RZ, PT ;  /* 0x000000ff0400720c */ /* 0x000fe20003f24270 */
[-C--:B------:R-:W-:Y:S01]  /*1610*/  FFMA.FTZ R113, R9, R80.reuse, R81 ;  /* 0x0000005009717223 */ /* 0x080fe20000010051 */
[----:B------:R-:W-:Y:S01]  /*1620*/  FADD.FTZ R69, R0, -R69 ;  /* 0x8000004500457221 */ /* 0x000fe20000010000 */
[----:B------:R-:W-:Y:S01]  /*1630*/  FADD.FTZ R79, R7, -R68 ;  /* 0x80000044074f7221 */ /* 0x000fe20000010000 */
[----:B------:R-:W-:Y:S01]  /*1640*/  FFMA.FTZ R78, R8, R80, R81 ;  /* 0x00000050084e7223 */ /* 0x000fe20000010051 */
[----:B------:R-:W1:Y:S01]  /*1650*/  @P3 LDC R71, c[0x0][0x40c] ;  /* 0x00010300ff473b82 */ /* 0x000e620000000800 */
[----:B------:R-:W-:Y:S01]  /*1660*/  FMUL.FTZ R69, R2, R69 ;  /* 0x0000004502457220 */ /* 0x000fe20000410000 */
[----:B------:R-:W-:Y:S01]  /*1670*/  FADD.FTZ R113, R10, -R113 ;  /* 0x800000710a717221 */ /* 0x000fe20000010000 */
[----:B------:R-:W-:-:S02]  /*1680*/  @P3 HADD2.F32 R70, -RZ, R98.H0_H0 ;  /* 0x20000062ff463230 */ /* 0x000fc40000004100 */
[C---:B------:R-:W-:Y:S01]  /*1690*/  FMUL.FTZ R79, R2.reuse, R79 ;  /* 0x0000004f024f7220 */ /* 0x040fe20000410000 */
[----:B------:R-:W-:Y:S01]  /*16a0*/  FADD.FTZ R117, R11, -R78 ;  /* 0x8000004e0b757221 */ /* 0x000fe20000010000 */
[----:B------:R-:W-:Y:S01]  /*16b0*/  FSEL R68, R69, RZ, P1 ;  /* 0x000000ff45447208 */ /* 0x000fe20000800000 */
[C---:B------:R-:W-:Y:S01]  /*16c0*/  FMUL.FTZ R113, R2.reuse, R113 ;  /* 0x0000007102717220 */ /* 0x040fe20000410000 */
[----:B------:R-:W2:Y:S01]  /*16d0*/  @P3 LDC R76, c[0x0][0x40c] ;  /* 0x00010300ff4c3b82 */ /* 0x000ea20000000800 */
[----:B------:R-:W-:Y:S01]  /*16e0*/  FSEL R69, R79, RZ, P1 ;  /* 0x000000ff4f457208 */ /* 0x000fe20000800000 */
[----:B------:R-:W-:Y:S01]  /*16f0*/  FMUL.FTZ R117, R2, R117 ;  /* 0x0000007502757220 */ /* 0x000fe20000410000 */
[----:B------:R-:W-:Y:S02]  /*1700*/  @P3 HADD2.F32 R78, -RZ, R99.H0_H0 ;  /* 0x20000063ff4e3230 */ /* 0x000fe40000004100 */
[----:B------:R-:W-:Y:S02]  /*1710*/  @P3 HADD2.F32 R79, -RZ, R115.H0_H0 ;  /* 0x20000073ff4f3230 */ /* 0x000fe40000004100 */
[----:B0-----:R-:W-:-:S04]  /*1720*/  @P3 FMUL.FTZ R77, R68, R77 ;  /* 0x0000004d444d3220 */ /* 0x001fc80000410000 */
[-C--:B------:R-:W-:Y:S01]  /*1730*/  @P3 FMUL.FTZ R64, R70, R77.reuse ;  /* 0x0000004d46403220 */ /* 0x080fe20000410000 */
[----:B------:R-:W-:Y:S01]  /*1740*/  FSEL R70, R113, RZ, P1 ;  /* 0x000000ff71467208 */ /* 0x000fe20000800000 */
[----:B-----5:R-:W-:Y:S01]  /*1750*/  @P3 FFMA.FTZ R36, R60, R77, R36 ;  /* 0x0000004d3c243223 */ /* 0x020fe20000010024 */
[----:B------:R-:W-:-:S03]  /*1760*/  FSEL R77, R117, RZ, P1 ;  /* 0x000000ff754d7208 */ /* 0x000fc60000800000 */
[----:B-1----:R-:W-:-:S04]  /*1770*/  @P3 FMUL.FTZ R71, R70, R71 ;  /* 0x0000004746473220 */ /* 0x002fc80000410000 */
[-C--:B------:R-:W-:Y:S01]  /*1780*/  @P3 FMUL.FTZ R66, R78, R71.reuse ;  /* 0x000000474e423220 */ /* 0x080fe20000410000 */
[----:B------:R-:W-:Y:S01]  /*1790*/  @P3 FFMA.FTZ R38, R62, R71, R38 ;  /* 0x000000473e263223 */ /* 0x000fe20000010026 */
[----:B--2---:R-:W-:Y:S01]  /*17a0*/  @P3 FMUL.FTZ R76, R69, R76 ;  /* 0x0000004c454c3220 */ /* 0x004fe20000410000 */
[----:B------:R-:W-:-:S03]  /*17b0*/  MOV R71, R77 ;  /* 0x0000004d00477202 */ /* 0x000fc60000000f00 */
[-C--:B------:R-:W-:Y:S01]  /*17c0*/  @P3 FMUL.FTZ R65, R79, R76.reuse ;  /* 0x0000004c4f413220 */ /* 0x080fe20000410000 */
[----:B------:R-:W-:Y:S01]  /*17d0*/  @P3 FFMA.FTZ R37, R61, R76, R37 ;  /* 0x0000004c3d253223 */ /* 0x000fe20000010025 */
[----:B------:R-:W-:Y:S06]  /*17e0*/  @!P3 BRA `(.L_x_5689) ;  /* 0x00000004004cb947 */ /* 0x000fec0003800000 */
[----:B------:R-:W-:Y:S02]  /*17f0*/  HADD2.F32 R67, -RZ, R115.H1_H1 ;  /* 0x30000073ff437230 */ /* 0x000fe40000004100 */
[----:B------:R-:W-:-:S04]  /*1800*/  FMUL.FTZ R76, R77, UR16 ;  /* 0x000000104d4c7c20 */ /* 0x000fc80008410000 */
[-C--:B------:R-:W-:Y:S01]  /*1810*/  FFMA.FTZ R39, R63, R76.reuse, R39 ;  /* 0x0000004c3f277223 */ /* 0x080fe20000010027 */
[----:B------:R-:W-:Y:S01]  /*1820*/  FMUL.FTZ R67, R67, R76 ;  /* 0x0000004c43437220 */ /* 0x000fe20000410000 */
[----:B------:R-:W-:Y:S06]  /*1830*/  BRA `(.L_x_5689) ;  /* 0x0000000400387947 */ /* 0x000fec0003800000 */
.L_x_5684:
[----:B------:R-:W-:Y:S01]  /*1840*/  UMOV UR4, UR8 ;  /* 0x0000000800047c82 */ /* 0x000fe20008000000 */
[----:B------:R-:W-:Y:S01]  /*1850*/  UMOV UR5, UR9 ;  /* 0x0000000900057c82 */ /* 0x000fe20008000000 */
[----:B------:R-:W-:-:S04]  /*1860*/  UISETP.NE.U32.AND UP0, UPT, UR4, URZ, UPT ;  /* 0x000000ff0400728c */ /* 0x000fc8000bf05070 */
[----:B------:R-:W-:-:S09]  /*1870*/  UISETP.NE.AND.EX UP0, UPT, UR5, URZ, UPT, UP0 ;  /* 0x000000ff0500728c */ /* 0x000fd2000bf05300 */
[----:B------:R-:W-:Y:S05]  /*1880*/  BRA.U UP0, `(.L_x_5690) ;  /* 0x0000000100947547 */ /* 0x000fea000b800000 */
[----:B------:R-:W0:Y:S01]  /*1890*/  @P3 LDC R82, c[0x0][0x40c] ;  /* 0x00010300ff523b82 */ /* 0x000e220000000800 */
[-CC-:B------:R-:W-:Y:S01]  /*18a0*/  @P2 FFMA.FTZ R79, R3, R80.reuse, R81.reuse ;  /* 0x00000050034f2223 */ /* 0x180fe20000010051 */
[-CC-:B------:R-:W-:Y:S01]  /*18b0*/  @P2 FFMA.FTZ R78, R6, R80.reuse, R81.reuse ;  /* 0x00000050064e2223 */ /* 0x180fe20000010051 */
[----:B------:R-:W-:Y:S01]  /*18c0*/  @P2 FFMA.FTZ R117, R9, R80, R81 ;  /* 0x0000005009752223 */ /* 0x000fe20000010051 */
[----:B------:R-:W-:Y:S01]  /*18d0*/  MOV R77, R20 ;  /* 0x00000014004d7202 */ /* 0x000fe20000000f00 */
[----:B------:R-:W-:Y:S01]  /*18e0*/  @P2 FADD.FTZ R79, R0, -R79 ;  /* 0x8000004f004f2221 */ /* 0x000fe20000010000 */
[----:B------:R-:W-:Y:S01]  /*18f0*/  @P2 FADD.FTZ R108, R7, -R78 ;  /* 0x8000004e076c2221 */ /* 0x000fe20000010000 */
[----:B------:R-:W-:Y:S01]  /*1900*/  @P2 FADD.FTZ R117, R10, -R117 ;  /* 0x800000750a752221 */ /* 0x000fe20000010000 */
[----:B------:R-:W1:Y:S01]  /*1910*/  @P3 LDC R113, c[0x0][0x40c] ;  /* 0x00010300ff713b82 */ /* 0x000e620000000800 */
[C---:B------:R-:W-:Y:S01]  /*1920*/  @P2 FFMA.FTZ R77, R2.reuse, R79, R20 ;  /* 0x0000004f024d2223 */ /* 0x040fe20000010014 */
[----:B------:R-:W-:Y:S01]  /*1930*/  MOV R78, R21 ;  /* 0x00000015004e7202 */ /* 0x000fe20000000f00 */
[C---:B------:R-:W-:Y:S01]  /*1940*/  @P2 FFMA.FTZ R78, R2.reuse, R108, R21 ;  /* 0x0000006c024e2223 */ /* 0x040fe20000010015 */
[----:B------:R-:W-:Y:S01]  /*1950*/  MOV R79, R22 ;  /* 0x00000016004f7202 */ /* 0x000fe20000000f00 */
[----:B------:R-:W-:-:S03]  /*1960*/  @P2 FFMA.FTZ R79, R2, R117, R22 ;  /* 0x00000075024f2223 */ /* 0x000fc60000010016 */
[----:B------:R-:W2:Y:S01]  /*1970*/  @P3 LDC R76, c[0x0][0x40c] ;  /* 0x00010300ff4c3b82 */ /* 0x000ea20000000800 */
[----:B0-----:R-:W-:Y:S01]  /*1980*/  @P3 FMUL.FTZ R77, R77, R82 ;  /* 0x000000524d4d3220 */ /* 0x001fe20000410000 */
[----:B------:R-:W-:-:S03]  /*1990*/  @P3 HADD2.F32 R82, -RZ, R98.H0_H0 ;  /* 0x20000062ff523230 */ /* 0x000fc60000004100 */
[-C--:B-----5:R-:W-:Y:S02]  /*19a0*/  @P3 FFMA.FTZ R36, R60, R77.reuse, R36 ;  /* 0x0000004d3c243223 */ /* 0x0a0fe40000010024 */
[----:B------:R-:W-:Y:S01]  /*19b0*/  @P3 FMUL.FTZ R64, R82, R77 ;  /* 0x0000004d52403220 */ /* 0x000fe20000410000 */
[----:B-1----:R-:W-:Y:S01]  /*19c0*/  @P3 FMUL.FTZ R78, R78, R113 ;  /* 0x000000714e4e3220 */ /* 0x002fe20000410000 */
[----:B------:R-:W-:-:S03]  /*19d0*/  @P3 HADD2.F32 R113, -RZ, R115.H0_H0 ;  /* 0x20000073ff713230 */ /* 0x000fc60000004100 */
[-C--:B------:R-:W-:Y:S02]  /*19e0*/  @P3 FFMA.FTZ R37, R61, R78.reuse, R37 ;  /* 0x0000004e3d253223 */ /* 0x080fe40000010025 */
[----:B------:R-:W-:Y:S01]  /*19f0*/  @P3 FMUL.FTZ R65, R113, R78 ;  /* 0x0000004e71413220 */ /* 0x000fe20000410000 */
[----:B--2---:R-:W-:Y:S01]  /*1a00*/  @P3 FMUL.FTZ R79, R79, R76 ;  /* 0x0000004c4f4f3220 */ /* 0x004fe20000410000 */
[----:B------:R-:W-:-:S03]  /*1a10*/  @P3 HADD2.F32 R76, -RZ, R99.H0_H0 ;  /* 0x20000063ff4c3230 */ /* 0x000fc60000004100 */
[-C--:B------:R-:W-:Y:S02]  /*1a20*/  @P3 FFMA.FTZ R38, R62, R79.reuse, R38 ;  /* 0x0000004f3e263223 */ /* 0x080fe40000010026 */
[----:B------:R-:W-:Y:S01]  /*1a30*/  @P3 FMUL.FTZ R66, R76, R79 ;  /* 0x0000004f4c423220 */ /* 0x000fe20000410000 */
[----:B------:R-:W-:Y:S06]  /*1a40*/  @!P3 BRA `(.L_x_5689) ;  /* 0x0000000000b4b947 */ /* 0x000fec0003800000 */
[----:B------:R-:W-:Y:S01]  /*1a50*/  @P2 FFMA.FTZ R76, R8, R80, R81 ;  /* 0x00000050084c2223 */ /* 0x000fe20000010051 */
[----:B------:R-:W-:Y:S01]  /*1a60*/  MOV R67, R23 ;  /* 0x0000001700437202 */ /* 0x000fe20000000f00 */
[----:B------:R-:W-:Y:S02]  /*1a70*/  HADD2.F32 R77, -RZ, R115.H1_H1 ;  /* 0x30000073ff4d7230 */ /* 0x000fe40000004100 */
[----:B------:R-:W-:-:S04]  /*1a80*/  @P2 FADD.FTZ R76, R11, -R76 ;  /* 0x8000004c0b4c2221 */ /* 0x000fc80000010000 */
[----:B------:R-:W-:-:S04]  /*1a90*/  @P2 FFMA.FTZ R67, R2, R76, R23 ;  /* 0x0000004c02432223 */ /* 0x000fc80000010017 */
[----:B------:R-:W-:-:S04]  /*1aa0*/  FMUL.FTZ R76, R67, UR16 ;  /* 0x00000010434c7c20 */ /* 0x000fc80008410000 */
[-C--:B------:R-:W-:Y:S01]  /*1ab0*/  FFMA.FTZ R39, R63, R76.reuse, R39 ;  /* 0x0000004c3f277223 */ /* 0x080fe20000010027 */
[----:B------:R-:W-:Y:S01]  /*1ac0*/  FMUL.FTZ R67, R77, R76 ;  /* 0x0000004c4d437220 */ /* 0x000fe20000410000 */
[----:B------:R-:W-:Y:S06]  /*1ad0*/  BRA `(.L_x_5689) ;  /* 0x0000000000907947 */ /* 0x000fec0003800000 */
.L_x_5690:
[----:B------:R-:W0:Y:S01]  /*1ae0*/  @P3 LDC R78, c[0x0][0x40c] ;  /* 0x00010300ff4e3b82 */ /* 0x000e220000000800 */
[-CC-:B------:R-:W-:Y:S01]  /*1af0*/  @P2 FFMA.FTZ R68, R8, R80.reuse, R81.reuse ;  /* 0x0000005008442223 */ /* 0x180fe20000010051 */
[-CC-:B------:R-:W-:Y:S01]  /*1b00*/  @P2 FFMA.FTZ R79, R3, R80.reuse, R81.reuse ;  /* 0x00000050034f2223 */ /* 0x180fe20000010051 */
[-CC-:B------:R-:W-:Y:S01]  /*1b10*/  @P2 FFMA.FTZ R70, R6, R80.reuse, R81.reuse ;  /* 0x0000005006462223 */ /* 0x180fe20000010051 */
[----:B------:R-:W-:Y:S01]  /*1b20*/  @P2 FFMA.FTZ R117, R9, R80, R81 ;  /* 0x0000005009752223 */ /* 0x000fe20000010051 */
[----:B------:R-:W-:Y:S01]  /*1b30*/  @P2 FADD.FTZ R68, R11, -R68 ;  /* 0x800000440b442221 */ /* 0x000fe20000010000 */
[----:B------:R-:W-:Y:S01]  /*1b40*/  @P2 FADD.FTZ R79, R0, -R79 ;  /* 0x8000004f004f2221 */ /* 0x000fe20000010000 */
[----:B------:R-:W-:Y:S01]  /*1b50*/  MOV R71, R23 ;  /* 0x0000001700477202 */ /* 0x000fe20000000f00 */
[----:B------:R-:W1:Y:S01]  /*1b60*/  @P3 LDC R113, c[0x0][0x40c] ;  /* 0x00010300ff713b82 */ /* 0x000e620000000800 */
[----:B------:R-:W-:Y:S01]  /*1b70*/  @P2 FADD.FTZ R76, R7, -R70 ;  /* 0x80000046074c2221 */ /* 0x000fe20000010000 */
[----:B------:R-:W-:Y:S01]  /*1b80*/  @P2 FFMA.FTZ R71, R2, R68, R23 ;  /* 0x0000004402472223 */ /* 0x000fe20000010017 */
[----:B------:R-:W-:Y:S01]  /*1b90*/  MOV R68, R20 ;  /* 0x0000001400447202 */ /* 0x000fe20000000f00 */
[----:B------:R-:W-:Y:S01]  /*1ba0*/  @P2 FADD.FTZ R117, R10, -R117 ;  /* 0x800000750a752221 */ /* 0x000fe20000010000 */
[----:B------:R-:W-:Y:S01]  /*1bb0*/  MOV R69, R21 ;  /* 0x0000001500457202 */ /* 0x000fe20000000f00 */
[C---:B------:R-:W-:Y:S01]  /*1bc0*/  @P2 FFMA.FTZ R68, R2.reuse, R79, R20 ;  /* 0x0000004f02442223 */ /* 0x040fe20000010014 */
[C---:B------:R-:W-:Y:S01]  /*1bd0*/  @P2 FFMA.FTZ R69, R2.reuse, R76, R21 ;  /* 0x0000004c02452223 */ /* 0x040fe20000010015 */
[----:B------:R-:W2:Y:S01]  /*1be0*/  @P3 LDC R82, c[0x0][0x40c] ;  /* 0x00010300ff523b82 */ /* 0x000ea20000000800 */
[----:B------:R-:W-:Y:S01]  /*1bf0*/  MOV R70, R22 ;  /* 0x0000001600467202 */ /* 0x000fe20000000f00 */
[----:B------:R-:W-:Y:S01]  /*1c00*/  @P2 FFMA.FTZ R70, R2, R117, R22 ;  /* 0x0000007502462223 */ /* 0x000fe20000010016 */
[----:B------:R-:W-:-:S05]  /*1c10*/  @P3 HADD2.F32 R117, -RZ, R115.H1_H1 ;  /* 0x30000073ff753230 */ /* 0x000fca0000004100 */
[----:B------:R-:W3:Y:S01]  /*1c20*/  @P3 LDC R77, c[0x0][0x40c] ;  /* 0x00010300ff4d3b82 */ /* 0x000ee20000000800 */
[----:B0-----:R-:W-:Y:S01]  /*1c30*/  @P3 FMUL.FTZ R76, R71, R78 ;  /* 0x0000004e474c3220 */ /* 0x001fe20000410000 */
[----:B------:R-:W-:-:S03]  /*1c40*/  @P3 HADD2.F32 R78, -RZ, R98.H0_H0 ;  /* 0x20000062ff4e3230 */ /* 0x000fc60000004100 */
[-C--:B------:R-:W-:Y:S01]  /*1c50*/  @P3 FMUL.FTZ R67, R117, R76.reuse ;  /* 0x0000004c75433220 */ /* 0x080fe20000410000 */
[----:B-----5:R-:W-:Y:S01]  /*1c60*/  @P3 FFMA.FTZ R39, R63, R76, R39 ;  /* 0x0000004c3f273223 */ /* 0x020fe20000010027 */
[----:B-1----:R-:W-:Y:S01]  /*1c70*/  @P3 FMUL.FTZ R79, R68, R113 ;  /* 0x00000071444f3220 */ /* 0x002fe20000410000 */
[----:B------:R-:W-:-:S03]  /*1c80*/  @P3 HADD2.F32 R113, -RZ, R115.H0_H0 ;  /* 0x20000073ff713230 */ /* 0x000fc60000004100 */
[-C--:B------:R-:W-:Y:S01]  /*1c90*/  @P3 FMUL.FTZ R64, R78, R79.reuse ;  /* 0x0000004f4e403220 */ /* 0x080fe20000410000 */
[----:B------:R-:W-:Y:S02]  /*1ca0*/  @P3 HADD2.F32 R78, -RZ, R99.H0_H0 ;  /* 0x20000063ff4e3230 */ /* 0x000fe40000004100 */
[----:B------:R-:W-:Y:S01]  /*1cb0*/  @P3 FFMA.FTZ R36, R60, R79, R36 ;  /* 0x0000004f3c243223 */ /* 0x000fe20000010024 */
[----:B--2---:R-:W-:-:S04]  /*1cc0*/  @P3 FMUL.FTZ R76, R69, R82 ;  /* 0x00000052454c3220 */ /* 0x004fc80000410000 */
[-C--:B------:R-:W-:Y:S01]  /*1cd0*/  @P3 FMUL.FTZ R65, R113, R76.reuse ;  /* 0x0000004c71413220 */ /* 0x080fe20000410000 */
[----:B------:R-:W-:Y:S01]  /*1ce0*/  @P3 FFMA.FTZ R37, R61, R76, R37 ;  /* 0x0000004c3d253223 */ /* 0x000fe20000010025 */
[----:B---3--:R-:W-:-:S04]  /*1cf0*/  @P3 FMUL.FTZ R77, R70, R77 ;  /* 0x0000004d464d3220 */ /* 0x008fc80000410000 */
[-C--:B------:R-:W-:Y:S01]  /*1d00*/  @P3 FMUL.FTZ R66, R78, R77.reuse ;  /* 0x0000004d4e423220 */ /* 0x080fe20000410000 */
[----:B------:R-:W-:-:S07]  /*1d10*/  @P3 FFMA.FTZ R38, R62, R77, R38 ;  /* 0x0000004d3e263223 */ /* 0x000fce0000010026 */
.L_x_5689:
[----:B------:R-:W-:Y:S01]  /*1d20*/  ISETP.NE.U32.AND P1, PT, RZ, UR4, PT ;  /* 0x00000004ff007c0c */ /* 0x000fe2000bf25070 */
[----:B------:R-:W0:Y:S03]  /*1d30*/  @P3 LDC.64 R78, c[0x0][0x468] ;  /* 0x00011a00ff4e3b82 */ /* 0x000e260000000a00 */
[----:B------:R-:W-:-:S13]  /*1d40*/  ISETP.NE.AND.EX P1, PT, RZ, UR5, PT, P1 ;  /* 0x00000005ff007c0c */ /* 0x000fda000bf25310 */
[----:B------:R-:W1:Y:S01]  /*1d50*/  @P1 LDC.64 R76, c[0x0][0x478] ;  /* 0x00011e00ff4c1b82 */ /* 0x000e620000000a00 */
[----:B0-----:R-:W-:-:S04]  /*1d60*/  @P3 IMAD.WIDE.U32 R78, R111, 0x10, R78 ;  /* 0x000000106f4e3825 */ /* 0x001fc800078e004e */
[----:B-1----:R-:W-:-:S05]  /*1d70*/  @P1 IMAD.WIDE.U32 R76, R83, 0x10, R76 ;  /* 0x00000010534c1825 */ /* 0x002fca00078e004c */
[----:B------:R0:W-:Y:S04]  /*1d80*/  @P1 STG.E.128 desc[UR12][R76.64], R68 ;  /* 0x000000444c001986 */ /* 0x0001e8000c101d0c */
[----:B------:R0:W-:Y:S01]  /*1d90*/  @P3 STG.E.128 desc[UR12][R78.64], R64 ;  /* 0x000000404e003986 */ /* 0x0001e2000c101d0c */
[----:B------:R-:W-:Y:S05]  /*1da0*/  @!P3 BRA `(.L_x_5691) ;  /* 0x000000000010b947 */ /* 0x000fea0003800000 */
[----:B-----5:R-:W1:Y:S01]  /*1db0*/  LDC.64 R60, c[0x0][0x390] ;  /* 0x0000e400ff3c7b82 */ /* 0x020e620000000a00 */
[----:B------:R-:W-:-:S05]  /*1dc0*/  IADD3 R63, PT, PT, R111, 0x80, RZ ;  /* 0x000000806f3f7810 */ /* 0x000fca0007ffe0ff */
[----:B-1----:R-:W-:-:S06]  /*1dd0*/  IMAD.WIDE.U32 R60, R63, 0x10, R60 ;  /* 0x000000103f3c7825 */ /* 0x002fcc00078e003c */
[----:B------:R-:W5:Y:S02]  /*1de0*/  LDG.E.128 R60, desc[UR12][R60.64] ;  /* 0x0000000c3c3c7981 */ /* 0x000f64000c1e1d00 */
.L_x_5691:
[----:B------:R-:W-:Y:S05]  /*1df0*/  @!P0 BRA `(.L_x_5692) ;  /* 0x00000004002c8947 */ /* 0x000fea0003800000 */
[----:B------:R-:W-:Y:S05]  /*1e00*/  @!P1 BRA `(.L_x_5693) ;  /* 0x0000000000949947 */ /* 0x000fea0003800000 */
[----:B------:R-:W1:Y:S01]  /*1e10*/  @P3 LDC R117, c[0x0][0x40c] ;  /* 0x00010300ff753b82 */ /* 0x000e620000000800 */
[-CC-:B0-----:R-:W-:Y:S01]  /*1e20*/  @P2 FFMA.FTZ R69, R73, R80.reuse, R81.reuse ;  /* 0x0000005049452223 */ /* 0x181fe20000010051 */
[-CC-:B------:R-:W-:Y:S01]  /*1e30*/  @P2 FFMA.FTZ R70, R104, R80.reuse, R81.reuse ;  /* 0x0000005068462223 */ /* 0x180fe20000010051 */
[-CC-:B------:R-:W-:Y:S01]  /*1e40*/  @P2 FFMA.FTZ R78, R74, R80.reuse, R81.reuse ;  /* 0x000000504a4e2223 */ /* 0x180fe20000010051 */
[----:B------:R-:W-:Y:S01]  /*1e50*/  @P2 FFMA.FTZ R79, R105, R80, R81 ;  /* 0x00000050694f2223 */ /* 0x000fe20000010051 */
[----:B------:R-:W-:Y:S01]  /*1e60*/  @P2 FADD.FTZ R69, R72, -R69 ;  /* 0x8000004548452221 */ /* 0x000fe20000010000 */
[----:B------:R-:W-:Y:S01]  /*1e70*/  MOV R68, R16 ;  /* 0x0000001000447202 */ /* 0x000fe20000000f00 */
[----:B------:R-:W-:Y:S01]  /*1e80*/  @P2 FADD.FTZ R70, R107, -R70 ;  /* 0x800000466b462221 */ /* 0x000fe20000010000 */
[----:B------:R-:W0:Y:S01]  /*1e90*/  @P3 LDC R82, c[0x0][0x40c] ;  /* 0x00010300ff523b82 */ /* 0x000e220000000800 */
[----:B------:R-:W-:Y:S01]  /*1ea0*/  @P2 FFMA.FTZ R68, R2, R69, R16 ;  /* 0x0000004502442223 */ /* 0x000fe20000010010 */
[----:B------:R-:W-:Y:S01]  /*1eb0*/  @P2 FADD.FTZ R78, R75, -R78 ;  /* 0x8000004e4b4e2221 */ /* 0x000fe20000010000 */
[----:B------:R-:W-:Y:S01]  /*1ec0*/  @P2 FADD.FTZ R113, R106, -R79 ;  /* 0x8000004f6a712221 */ /* 0x000fe20000010000 */
[----:B------:R-:W-:Y:S01]  /*1ed0*/  MOV R71, R19 ;  /* 0x0000001300477202 */ /* 0x000fe20000000f00 */
[C---:B------:R-:W-:Y:S01]  /*1ee0*/  @P2 FFMA.FTZ R71, R2.reuse, R70, R19 ;  /* 0x0000004602472223 */ /* 0x040fe20000010013 */
[----:B------:R-:W-:Y:S01]  /*1ef0*/  @P3 HADD2.F32 R76, -RZ, R100.H0_H0 ;  /* 0x20000064ff4c3230 */ /* 0x000fe20000004100 */
[----:B------:R-:W-:Y:S01]  /*1f00*/  MOV R69, R17 ;  /* 0x0000001100457202 */ /* 0x000fe20000000f00 */
[----:B------:R-:W2:Y:S01]  /*1f10*/  @P3 LDC R77, c[0x0][0x40c] ;  /* 0x00010300ff4d3b82 */ /* 0x000ea20000000800 */
[----:B------:R-:W-:Y:S01]  /*1f20*/  MOV R70, R18 ;  /* 0x0000001200467202 */ /* 0x000fe20000000f00 */
[C---:B------:R-:W-:Y:S01]  /*1f30*/  @P2 FFMA.FTZ R69, R2.reuse, R78, R17 ;  /* 0x0000004e02452223 */ /* 0x040fe20000010011 */
[----:B------:R-:W-:Y:S01]  /*1f40*/  @P2 FFMA.FTZ R70, R2, R113, R18 ;  /* 0x0000007102462223 */ /* 0x000fe20000010012 */
[----:B------:R-:W-:-:S02]  /*1f50*/  @P3 HADD2.F32 R113, -RZ, R114.H0_H0 ;  /* 0x20000072ff713230 */ /* 0x000fc40000004100 */
[----:B------:R-:W-:Y:S02]  /*1f60*/  @P3 HADD2.F32 R78, -RZ, R101.H0_H0 ;  /* 0x20000065ff4e3230 */ /* 0x000fe40000004100 */
[----:B-1----:R-:W-:-:S04]  /*1f70*/  @P3 FMUL.FTZ R79, R68, R117 ;  /* 0x00000075444f3220 */ /* 0x002fc80000410000 */
[----:B------:R-:W-:Y:S01]  /*1f80*/  @P3 FMUL.FTZ R64, R79, R76 ;  /* 0x0000004c4f403220 */ /* 0x000fe20000410000 */
[----:B-----5:R-:W-:Y:S01]  /*1f90*/  @P3 FFMA.FTZ R32, R60, R79, R32 ;  /* 0x0000004f3c203223 */ /* 0x020fe20000010020 */
[----:B0-----:R-:W-:-:S04]  /*1fa0*/  @P3 FMUL.FTZ R76, R69, R82 ;  /* 0x00000052454c3220 */ /* 0x001fc80000410000 */
[----:B------:R-:W-:Y:S01]  /*1fb0*/  @P3 FMUL.FTZ R65, R76, R113 ;  /* 0x000000714c413220 */ /* 0x000fe20000410000 */
[----:B------:R-:W-:Y:S01]  /*1fc0*/  @P3 FFMA.FTZ R33, R61, R76, R33 ;  /* 0x0000004c3d213223 */ /* 0x000fe20000010021 */
[----:B--2---:R-:W-:-:S04]  /*1fd0*/  @P3 FMUL.FTZ R77, R70, R77 ;  /* 0x0000004d464d3220 */ /* 0x004fc80000410000 */
[----:B------:R-:W-:Y:S01]  /*1fe0*/  @P3 FMUL.FTZ R66, R77, R78 ;  /* 0x0000004e4d423220 */ /* 0x000fe20000410000 */
[----:B------:R-:W-:Y:S01]  /*1ff0*/  @P3 FFMA.FTZ R34, R62, R77, R34 ;  /* 0x0000004d3e223223 */ /* 0x000fe20000010022 */
[----:B------:R-:W-:Y:S06]  /*2000*/  @!P3 BRA `(.L_x_5694) ;  /* 0x0000000400e8b947 */ /* 0x000fec0003800000 */
[----:B------:R-:W-:Y:S02]  /*2010*/  HADD2.F32 R67, -RZ, R114.H1_H1 ;  /* 0x30000072ff437230 */ /* 0x000fe40000004100 */
[----:B------:R-:W-:-:S04]  /*2020*/  FMUL.FTZ R76, R71, UR16 ;  /* 0x00000010474c7c20 */ /* 0x000fc80008410000 */
[----:B------:R-:W-:Y:S01]  /*2030*/  FFMA.FTZ R35, R63, R76, R35 ;  /* 0x0000004c3f237223 */ /* 0x000fe20000010023 */
[----:B------:R-:W-:Y:S01]  /*2040*/  FMUL.FTZ R67, R76, R67 ;  /* 0x000000434c437220 */ /* 0x000fe20000410000 */
[----:B------:R-:W-:Y:S06]  /*2050*/  BRA `(.L_x_5694) ;  /* 0x0000000400d47947 */ /* 0x000fec0003800000 */
.L_x_5693:
[----:B------:R-:W1:Y:S01]  /*2060*/  @P3 LDC R82, c[0x0][0x40c] ;  /* 0x00010300ff523b82 */ /* 0x000e620000000800 */
[-CC-:B0-----:R-:W-:Y:S01]  /*2070*/  @P2 FFMA.FTZ R79, R73, R80.reuse, R81.reuse ;  /* 0x00000050494f2223 */ /* 0x181fe20000010051 */
[-CC-:B------:R-:W-:Y:S01]  /*2080*/  @P2 FFMA.FTZ R78, R74, R80.reuse, R81.reuse ;  /* 0x000000504a4e2223 */ /* 0x180fe20000010051 */
[----:B------:R-:W-:Y:S01]  /*2090*/  @P2 FFMA.FTZ R117, R105, R80, R81 ;  /* 0x0000005069752223 */ /* 0x000fe20000010051 */
[----:B------:R-:W-:Y:S01]  /*20a0*/  MOV R77, R16 ;  /* 0x00000010004d7202 */ /* 0x000fe20000000f00 */
[----:B------:R-:W-:Y:S01]  /*20b0*/  @P2 FADD.FTZ R79, R72, -R79 ;  /* 0x8000004f484f2221 */ /* 0x000fe20000010000 */
[----:B------:R-:W-:Y:S01]  /*20c0*/  @P2 FADD.FTZ R108, R75, -R78 ;  /* 0x8000004e4b6c2221 */ /* 0x000fe20000010000 */
[----:B------:R-:W-:Y:S01]  /*20d0*/  @P2 FADD.FTZ R117, R106, -R117 ;  /* 0x800000756a752221 */ /* 0x000fe20000010000 */
[----:B------:R-:W0:Y:S01]  /*20e0*/  @P3 LDC R113, c[0x0][0x40c] ;  /* 0x00010300ff713b82 */ /* 0x000e220000000800 */
[C---:B------:R-:W-:Y:S01]  /*20f0*/  @P2 FFMA.FTZ R77, R2.reuse, R79, R16 ;  /* 0x0000004f024d2223 */ /* 0x040fe20000010010 */
[----:B------:R-:W-:Y:S01]  /*2100*/  MOV R78, R17 ;  /* 0x00000011004e7202 */ /* 0x000fe20000000f00 */
[C---:B------:R-:W-:Y:S01]  /*2110*/  @P2 FFMA.FTZ R78, R2.reuse, R108, R17 ;  /* 0x0000006c024e2223 */ /* 0x040fe20000010011 */
[----:B------:R-:W-:Y:S01]  /*2120*/  MOV R79, R18 ;  /* 0x00000012004f7202 */ /* 0x000fe20000000f00 */
[----:B------:R-:W-:-:S03]  /*2130*/  @P2 FFMA.FTZ R79, R2, R117, R18 ;  /* 0x00000075024f2223 */ /* 0x000fc60000010012 */
[----:B------:R-:W2:Y:S01]  /*2140*/  @P3 LDC R76, c[0x0][0x40c] ;  /* 0x00010300ff4c3b82 */ /* 0x000ea20000000800 */
[----:B-1----:R-:W-:Y:S01]  /*2150*/  @P3 FMUL.FTZ R77, R77, R82 ;  /* 0x000000524d4d3220 */ /* 0x002fe20000410000 */
[----:B------:R-:W-:-:S03]  /*2160*/  @P3 HADD2.F32 R82, -RZ, R100.H0_H0 ;  /* 0x20000064ff523230 */ /* 0x000fc60000004100 */
[-C--:B-----5:R-:W-:Y:S02]  /*2170*/  @P3 FFMA.FTZ R32, R60, R77.reuse, R32 ;  /* 0x0000004d3c203223 */ /* 0x0a0fe40000010020 */
[----:B------:R-:W-:Y:S01]  /*2180*/  @P3 FMUL.FTZ R64, R82, R77 ;  /* 0x0000004d52403220 */ /* 0x000fe20000410000 */
[----:B0-----:R-:W-:Y:S01]  /*2190*/  @P3 FMUL.FTZ R78, R78, R113 ;  /* 0x000000714e4e3220 */ /* 0x001fe20000410000 */
        /* <DEDUP_REMOVED lines=17> */
.L_x_5692:
[----:B------:R-:W-:Y:S05]  /*22b0*/  @!P1 BRA `(.L_x_5695) ;  /* 0x00000000009c9947 */ /* 0x000fea0003800000 */
[----:B0-----:R-:W0:Y:S01]  /*22c0*/  @P3 LDC R77, c[0x0][0x40c] ;  /* 0x00010300ff4d3b82 */ /* 0x001e220000000800 */
[-CC-:B------:R-:W-:Y:S01]  /*22d0*/  FFMA.FTZ R69, R73, R80.reuse, R81.reuse ;  /* 0x0000005049457223 */ /* 0x180fe20000010051 */
[----:B------:R-:W-:Y:S01]  /*22e0*/  ISETP.GT.AND P4, PT, R4, RZ, PT ;  /* 0x000000ff0400720c */ /* 0x000fe20003f84270 */
[-CC-:B------:R-:W-:Y:S01]  /*22f0*/  FFMA.FTZ R79, R105, R80.reuse, R81.reuse ;  /* 0x00000050694f7223 */ /* 0x180fe20000010051 */
[-C--:B------:R-:W-:Y:S01]  /*2300*/  FFMA.FTZ R70, R74, R80.reuse, R81 ;  /* 0x000000504a467223 */ /* 0x080fe20000010051 */
[----:B------:R-:W-:Y:S01]  /*2310*/  FADD.FTZ R69, R72, -R69 ;  /* 0x8000004548457221 */ /* 0x000fe20000010000 */
[----:B------:R-:W-:Y:S01]  /*2320*/  FFMA.FTZ R82, R104, R80, R81 ;  /* 0x0000005068527223 */ /* 0x000fe20000010051 */
[----:B------:R-:W-:Y:S01]  /*2330*/  FADD.FTZ R79, R106, -R79 ;  /* 0x8000004f6a4f7221 */ /* 0x000fe20000010000 */
[----:B------:R-:W1:Y:S01]  /*2340*/  @P3 LDC R71, c[0x0][0x40c] ;  /* 0x00010300ff473b82 */ /* 0x000e620000000800 */
[----:B------:R-:W-:Y:S01]  /*2350*/  FMUL.FTZ R68, R2, R69 ;  /* 0x0000004502447220 */ /* 0x000fe20000410000 */
[----:B------:R-:W-:Y:S01]  /*2360*/  FADD.FTZ R69, R75, -R70 ;  /* 0x800000464b457221 */ /* 0x000fe20000010000 */
[----:B------:R-:W-:-:S02]  /*2370*/  @P3 HADD2.F32 R78, -RZ, R100.H0_H0 ;  /* 0x20000064ff4e3230 */ /* 0x000fc40000004100 */
[----:B------:R-:W-:Y:S01]  /*2380*/  FMUL.FTZ R70, R2, R79 ;  /* 0x0000004f02467220 */ /* 0x000fe20000410000 */
[----:B------:R-:W-:Y:S01]  /*2390*/  FADD.FTZ R113, R107, -R82 ;  /* 0x800000526b717221 */ /* 0x000fe20000010000 */
[----:B------:R-:W-:Y:S01]  /*23a0*/  FSEL R68, R68, RZ, P4 ;  /* 0x000000ff44447208 */ /* 0x000fe20002000000 */
[----:B------:R-:W-:Y:S01]  /*23b0*/  FMUL.FTZ R69, R2, R69 ;  /* 0x0000004502457220 */ /* 0x000fe20000410000 */
[----:B------:R-:W2:Y:S01]  /*23c0*/  @P3 LDC R76, c[0x0][0x40c] ;  /* 0x00010300ff4c3b82 */ /* 0x000ea20000000800 */
[----:B------:R-:W-:Y:S01]  /*23d0*/  FSEL R70, R70, RZ, P4 ;  /* 0x000000ff46467208 */ /* 0x000fe20002000000 */
[----:B------:R-:W-:Y:S02]  /*23e0*/  @P3 HADD2.F32 R82, -RZ, R101.H0_H0 ;  /* 0x20000065ff523230 */ /* 0x000fe40000004100 */
[----:B------:R-:W-:Y:S01]  /*23f0*/  FSEL R69, R69, RZ, P4 ;  /* 0x000000ff45457208 */ /* 0x000fe20002000000 */
[----:B------:R-:W-:Y:S02]  /*2400*/  @P3 HADD2.F32 R79, -RZ, R114.H0_H0 ;  /* 0x20000072ff4f3230 */ /* 0x000fe40000004100 */
[----:B0-----:R-:W-:-:S04]  /*2410*/  @P3 FMUL.FTZ R77, R68, R77 ;  /* 0x0000004d444d3220 */ /* 0x001fc80000410000 */
[----:B------:R-:W-:Y:S01]  /*2420*/  @P3 FMUL.FTZ R64, R78, R77 ;  /* 0x0000004d4e403220 */ /* 0x000fe20000410000 */
[----:B------:R-:W-:Y:S01]  /*2430*/  FMUL.FTZ R78, R2, R113 ;  /* 0x00000071024e7220 */ /* 0x000fe20000410000 */
[----:B-----5:R-:W-:Y:S01]  /*2440*/  @P3 FFMA.FTZ R32, R60, R77, R32 ;  /* 0x0000004d3c203223 */ /* 0x020fe20000010020 */
[----:B-1----:R-:W-:-:S03]  /*2450*/  @P3 FMUL.FTZ R71, R70, R71 ;  /* 0x0000004746473220 */ /* 0x002fc60000410000 */
[----:B------:R-:W-:Y:S01]  /*2460*/  FSEL R78, R78, RZ, P4 ;  /* 0x000000ff4e4e7208 */ /* 0x000fe20002000000 */
[-C--:B------:R-:W-:Y:S01]  /*2470*/  @P3 FMUL.FTZ R66, R82, R71.reuse ;  /* 0x0000004752423220 */ /* 0x080fe20000410000 */
[----:B------:R-:W-:Y:S02]  /*2480*/  @P3 FFMA.FTZ R34, R62, R71, R34 ;  /* 0x000000473e223223 */ /* 0x000fe40000010022 */
[----:B------:R-:W-:Y:S01]  /*2490*/  MOV R71, R78 ;  /* 0x0000004e00477202 */ /* 0x000fe20000000f00 */
[----:B--2---:R-:W-:-:S04]  /*24a0*/  @P3 FMUL.FTZ R76, R69, R76 ;  /* 0x0000004c454c3220 */ /* 0x004fc80000410000 */
        /* <DEDUP_REMOVED lines=8> */
.L_x_5695:
[----:B------:R-:W-:Y:S05]  /*2530*/  @!P3 BRA `(.L_x_5696) ;  /* 0x000000000024b947 */ /* 0x000fea0003800000 */
[----:B0-----:R-:W-:Y:S01]  /*2540*/  FFMA.FTZ R77, R73, R80, R81 ;  /* 0x00000050494d7223 */ /* 0x001fe20000010051 */
[----:B------:R-:W-:Y:S01]  /*2550*/  ISETP.GT.AND P4, PT, R4, RZ, PT ;  /* 0x000000ff0400720c */ /* 0x000fe20003f84270 */
[----:B------:R-:W-:Y:S02]  /*2560*/  HADD2.F32 R76, -RZ, R100.H0_H0 ;  /* 0x20000064ff4c7230 */ /* 0x000fe40000004100 */
[----:B------:R-:W-:-:S04]  /*2570*/  FADD.FTZ R77, R72, -R77 ;  /* 0x8000004d484d7221 */ /* 0x000fc80000010000 */
[----:B------:R-:W-:-:S05]  /*2580*/  FMUL.FTZ R64, R2, R77 ;  /* 0x0000004d02407220 */ /* 0x000fca0000410000 */
[----:B------:R-:W-:-:S05]  /*2590*/  FSEL R64, R64, RZ, P4 ;  /* 0x000000ff40407208 */ /* 0x000fca0002000000 */
[----:B------:R-:W-:-:S04]  /*25a0*/  FMUL.FTZ R77, R64, UR16 ;  /* 0x00000010404d7c20 */ /* 0x000fc80008410000 */
[-C--:B-----5:R-:W-:Y:S01]  /*25b0*/  FFMA.FTZ R32, R60, R77.reuse, R32 ;  /* 0x0000004d3c207223 */ /* 0x0a0fe20000010020 */
[----:B------:R-:W-:-:S07]  /*25c0*/  FMUL.FTZ R64, R76, R77 ;  /* 0x0000004d4c407220 */ /* 0x000fce0000410000 */
.L_x_5696:
        /* <DEDUP_REMOVED lines=10> */
.L_x_5697:
        /* <DEDUP_REMOVED lines=10> */
.L_x_5698:
[----:B------:R-:W-:Y:S05]  /*2710*/  @!P3 BRA `(.L_x_5694) ;  /* 0x000000000024b947 */ /* 0x000fea0003800000 */
[----:B0-----:R-:W-:Y:S01]  /*2720*/  FFMA.FTZ R76, R104, R80, R81 ;  /* 0x00000050684c7223 */ /* 0x001fe20000010051 */
[----:B------:R-:W-:Y:S01]  /*2730*/  ISETP.GT.AND P4, PT, R4, RZ, PT ;  /* 0x000000ff0400720c */ /* 0x000fe20003f84270 */
[----:B------:R-:W-:Y:S02]  /*2740*/  HADD2.F32 R77, -RZ, R114.H1_H1 ;  /* 0x30000072ff4d7230 */ /* 0x000fe40000004100 */
[----:B------:R-:W-:-:S04]  /*2750*/  FADD.FTZ R67, R107, -R76 ;  /* 0x8000004c6b437221 */ /* 0x000fc80000010000 */
[----:B------:R-:W-:-:S05]  /*2760*/  FMUL.FTZ R67, R2, R67 ;  /* 0x0000004302437220 */ /* 0x000fca0000410000 */
[----:B------:R-:W-:-:S05]  /*2770*/  FSEL R67, R67, RZ, P4 ;  /* 0x000000ff43437208 */ /* 0x000fca0002000000 */
[----:B------:R-:W-:-:S04]  /*2780*/  FMUL.FTZ R76, R67, UR16 ;  /* 0x00000010434c7c20 */ /* 0x000fc80008410000 */
[-C--:B-----5:R-:W-:Y:S01]  /*2790*/  FFMA.FTZ R35, R63, R76.reuse, R35 ;  /* 0x0000004c3f237223 */ /* 0x0a0fe20000010023 */
[----:B------:R-:W-:-:S07]  /*27a0*/  FMUL.FTZ R67, R77, R76 ;  /* 0x0000004c4d437220 */ /* 0x000fce0000410000 */
.L_x_5694:
[----:B0-----:R-:W0:Y:S01]  /*27b0*/  @P1 LDC.64 R78, c[0x0][0x478] ;  /* 0x00011e00ff4e1b82 */ /* 0x001e220000000a00 */
[----:B------:R-:W-:Y:S02]  /*27c0*/  @P1 IADD3 R113, PT, PT, R83, 0x80, RZ ;  /* 0x0000008053711810 */ /* 0x000fe40007ffe0ff */
[C---:B------:R-:W-:Y:S02]  /*27d0*/  @P3 IADD3 R117, PT, PT, R111.reuse, 0x80, RZ ;  /* 0x000000806f753810 */ /* 0x040fe40007ffe0ff */
[----:B------:R-:W-:-:S03]  /*27e0*/  IADD3 R111, PT, PT, R111, 0x100, RZ ;  /* 0x000001006f6f7810 */ /* 0x000fc60007ffe0ff */
[----:B------:R-:W1:Y:S01]  /*27f0*/  @P3 LDC.64 R76, c[0x0][0x468] ;  /* 0x00011a00ff4c3b82 */ /* 0x000e620000000a00 */
[----:B0-----:R-:W-:-:S05]  /*2800*/  @P1 IMAD.WIDE.U32 R78, R113, 0x10, R78 ;  /* 0x00000010714e1825 */ /* 0x001fca00078e004e */
[----:B------:R0:W-:Y:S01]  /*2810*/  @P1 STG.E.128 desc[UR12][R78.64], R68 ;  /* 0x000000444e001986 */ /* 0x0001e2000c101d0c */
[----:B-1----:R-:W-:-:S05]  /*2820*/  @P3 IMAD.WIDE.U32 R76, R117, 0x10, R76 ;  /* 0x00000010754c3825 */ /* 0x002fca00078e004c */
[----:B------:R0:W-:Y:S01]  /*2830*/  @P3 STG.E.128 desc[UR12][R76.64], R64 ;  /* 0x000000404c003986 */ /* 0x0001e2000c101d0c */
[----:B------:R-:W-:Y:S05]  /*2840*/  @!P3 BRA `(.L_x_5699) ;  /* 0x00000000000cb947 */ /* 0x000fea0003800000 */
[----:B-----5:R-:W1:Y:S02]  /*2850*/  LDC.64 R60, c[0x0][0x390] ;  /* 0x0000e400ff3c7b82 */ /* 0x020e640000000a00 */
[----:B-1----:R-:W-:-:S06]  /*2860*/  IMAD.WIDE.U32 R60, R111, 0x10, R60 ;  /* 0x000000106f3c7825 */ /* 0x002fcc00078e003c */
[----:B------:R-:W5:Y:S02]  /*2870*/  LDG.E.128 R60, desc[UR12][R60.64] ;  /* 0x0000000c3c3c7981 */ /* 0x000f64000c1e1d00 */
.L_x_5699:
[----:B------:R-:W-:Y:S05]  /*2880*/  @!P0 BRA `(.L_x_5700) ;  /* 0x0000000400308947 */ /* 0x000fea0003800000 */
[----:B------:R-:W-:Y:S05]  /*2890*/  @!P1 BRA `(.L_x_5701) ;  /* 0x0000000000989947 */ /* 0x000fea0003800000 */
[----:B0-----:R-:W0:Y:S01]  /*28a0*/  @P3 LDC R79, c[0x0][0x40c] ;  /* 0x00010300ff4f3b82 */ /* 0x001e220000000800 */
[-CC-:B------:R-:W-:Y:S01]  /*28b0*/  @P2 FFMA.FTZ R69, R85, R80.reuse, R81.reuse ;  /* 0x0000005055452223 */ /* 0x180fe20000010051 */
[-CC-:B------:R-:W-:Y:S01]  /*28c0*/  @P2 FFMA.FTZ R76, R86, R80.reuse, R81.reuse ;  /* 0x00000050564c2223 */ /* 0x180fe20000010051 */
[----:B------:R-:W-:Y:S01]  /*28d0*/  @P2 FFMA.FTZ R71, R89, R80, R81 ;  /* 0x0000005059472223 */ /* 0x000fe20000010051 */
[----:B------:R-:W-:Y:S01]  /*28e0*/  MOV R68, R12 ;  /* 0x0000000c00447202 */ /* 0x000fe20000000f00 */
[----:B------:R-:W-:Y:S01]  /*28f0*/  @P2 FADD.FTZ R69, R84, -R69 ;  /* 0x8000004554452221 */ /* 0x000fe20000010000 */
[----:B------:R-:W-:Y:S01]  /*2900*/  @P2 FFMA.FTZ R80, R90, R80, R81 ;  /* 0x000000505a502223 */ /* 0x000fe20000010051 */
[----:B------:R-:W-:Y:S01]  /*2910*/  @P2 FADD.FTZ R76, R87, -R76 ;  /* 0x8000004c574c2221 */ /* 0x000fe20000010000 */
[----:B------:R-:W1:Y:S01]  /*2920*/  @P3 LDC R82, c[0x0][0x40c] ;  /* 0x00010300ff523b82 */ /* 0x000e620000000800 */
[----:B------:R-:W-:Y:S01]  /*2930*/  @P2 FFMA.FTZ R68, R2, R69, R12 ;  /* 0x0000004502442223 */ /* 0x000fe2000001000c */
[----:B------:R-:W-:Y:S01]  /*2940*/  @P2 FADD.FTZ R77, R88, -R71 ;  /* 0x80000047584d2221 */ /* 0x000fe20000010000 */
[----:B------:R-:W-:Y:S01]  /*2950*/  @P3 HADD2.F32 R4, -RZ, R102.H0_H0 ;  /* 0x20000066ff043230 */ /* 0x000fe20000004100 */
[----:B------:R-:W-:Y:S01]  /*2960*/  MOV R69, R13 ;  /* 0x0000000d00457202 */ /* 0x000fe20000000f00 */
[----:B------:R-:W-:Y:S01]  /*2970*/  @P2 FADD.FTZ R80, R109, -R80 ;  /* 0x800000506d502221 */ /* 0x000fe20000010000 */
[----:B------:R-:W-:Y:S01]  /*2980*/  MOV R70, R14 ;  /* 0x0000000e00467202 */ /* 0x000fe20000000f00 */
[C---:B------:R-:W-:Y:S01]  /*2990*/  @P2 FFMA.FTZ R69, R2.reuse, R76, R13 ;  /* 0x0000004c02452223 */ /* 0x040fe2000001000d */
[----:B------:R-:W2:Y:S01]  /*29a0*/  @P3 LDC R113, c[0x0][0x40c] ;  /* 0x00010300ff713b82 */ /* 0x000ea20000000800 */
[C---:B------:R-:W-:Y:S01]  /*29b0*/  @P2 FFMA.FTZ R70, R2.reuse, R77, R14 ;  /* 0x0000004d02462223 */ /* 0x040fe2000001000e */
[----:B------:R-:W-:Y:S01]  /*29c0*/  MOV R78, R15 ;  /* 0x0000000f004e7202 */ /* 0x000fe20000000f00 */
[----:B------:R-:W-:Y:S01]  /*29d0*/  @P2 FFMA.FTZ R78, R2, R80, R15 ;  /* 0x00000050024e2223 */ /* 0x000fe2000001000f */
[----:B------:R-:W-:-:S02]  /*29e0*/  @P3 HADD2.F32 R77, -RZ, R110.H0_H0 ;  /* 0x2000006eff4d3230 */ /* 0x000fc40000004100 */
[----:B0-----:R-:W-:-:S04]  /*29f0*/  @P3 FMUL.FTZ R71, R68, R79 ;  /* 0x0000004f44473220 */ /* 0x001fc80000410000 */
[----:B------:R-:W-:Y:S01]  /*2a00*/  @P3 FMUL.FTZ R64, R71, R4 ;  /* 0x0000000447403220 */ /* 0x000fe20000410000 */
[----:B------:R-:W-:Y:S02]  /*2a10*/  @P3 HADD2.F32 R4, -RZ, R103.H0_H0 ;  /* 0x20000067ff043230 */ /* 0x000fe40000004100 */
[----:B-----5:R-:W-:Y:S01]  /*2a20*/  @P3 FFMA.FTZ R28, R60, R71, R28 ;  /* 0x000000473c1c3223 */ /* 0x020fe2000001001c */
[----:B------:R-:W-:Y:S01]  /*2a30*/  MOV R71, R78 ;  /* 0x0000004e00477202 */ /* 0x000fe20000000f00 */
[----:B-1----:R-:W-:-:S04]  /*2a40*/  @P3 FMUL.FTZ R2, R69, R82 ;  /* 0x0000005245023220 */ /* 0x002fc80000410000 */
        /* <DEDUP_REMOVED lines=11> */
.L_x_5701:
[----:B0-----:R-:W0:Y:S01]  /*2b00*/  @P3 LDC R79, c[0x0][0x40c] ;  /* 0x00010300ff4f3b82 */ /* 0x001e220000000800 */
[-CC-:B------:R-:W-:Y:S01]  /*2b10*/  @P2 FFMA.FTZ R77, R85, R80.reuse, R81.reuse ;  /* 0x00000050554d2223 */ /* 0x180fe20000010051 */
[--C-:B------:R-:W-:Y:S01]  /*2b20*/  @P2 FFMA.FTZ R78, R86, R80, R81.reuse ;  /* 0x00000050564e2223 */ /* 0x100fe20000010051 */
[----:B------:R-:W-:Y:S01]  /*2b30*/  MOV R4, R12 ;  /* 0x0000000c00047202 */ /* 0x000fe20000000f00 */
[----:B------:R-:W-:Y:S01]  /*2b40*/  @P2 FFMA.FTZ R117, R89, R80, R81 ;  /* 0x0000005059752223 */ /* 0x000fe20000010051 */
[----:B------:R-:W-:Y:S01]  /*2b50*/  @P2 FADD.FTZ R77, R84, -R77 ;  /* 0x8000004d544d2221 */ /* 0x000fe20000010000 */
[----:B------:R-:W-:Y:S01]  /*2b60*/  MOV R76, R13 ;  /* 0x0000000d004c7202 */ /* 0x000fe20000000f00 */
[----:B------:R-:W-:Y:S01]  /*2b70*/  @P3 HADD2.F32 R82, -RZ, R102.H0_H0 ;  /* 0x20000066ff523230 */ /* 0x000fe20000004100 */
[----:B------:R-:W1:Y:S01]  /*2b80*/  @P3 LDC R113, c[0x0][0x40c] ;  /* 0x00010300ff713b82 */ /* 0x000e620000000800 */
[----:B------:R-:W-:Y:S01]  /*2b90*/  @P2 FFMA.FTZ R4, R2, R77, R12 ;  /* 0x0000004d02042223 */ /* 0x000fe2000001000c */
[----:B------:R-:W-:Y:S01]  /*2ba0*/  @P2 FADD.FTZ R77, R87, -R78 ;  /* 0x8000004e574d2221 */ /* 0x000fe20000010000 */
[----:B------:R-:W-:Y:S01]  /*2bb0*/  @P2 FADD.FTZ R117, R88, -R117 ;  /* 0x8000007558752221 */ /* 0x000fe20000010000 */
[----:B------:R-:W-:-:S02]  /*2bc0*/  MOV R78, R14 ;  /* 0x0000000e004e7202 */ /* 0x000fc40000000f00 */
[C---:B------:R-:W-:Y:S01]  /*2bd0*/  @P2 FFMA.FTZ R76, R2.reuse, R77, R13 ;  /* 0x0000004d024c2223 */ /* 0x040fe2000001000d */
[----:B------:R-:W-:Y:S01]  /*2be0*/  @P2 FFMA.FTZ R78, R2, R117, R14 ;  /* 0x00000075024e2223 */ /* 0x000fe2000001000e */
[----:B------:R-:W2:Y:S01]  /*2bf0*/  @P3 LDC R119, c[0x0][0x40c] ;  /* 0x00010300ff773b82 */ /* 0x000ea20000000800 */
[----:B0-----:R-:W-:-:S04]  /*2c00*/  @P3 FMUL.FTZ R77, R4, R79 ;  /* 0x0000004f044d3220 */ /* 0x001fc80000410000 */
[-C--:B------:R-:W-:Y:S01]  /*2c10*/  @P3 FMUL.FTZ R64, R82, R77.reuse ;  /* 0x0000004d52403220 */ /* 0x080fe20000410000 */
[----:B-----5:R-:W-:Y:S01]  /*2c20*/  @P3 FFMA.FTZ R28, R60, R77, R28 ;  /* 0x0000004d3c1c3223 */ /* 0x020fe2000001001c */
[----:B-1----:R-:W-:Y:S01]  /*2c30*/  @P3 FMUL.FTZ R4, R76, R113 ;  /* 0x000000714c043220 */ /* 0x002fe20000410000 */
[----:B------:R-:W-:Y:S02]  /*2c40*/  @P3 HADD2.F32 R113, -RZ, R110.H0_H0 ;  /* 0x2000006eff713230 */ /* 0x000fe40000004100 */
[----:B------:R-:W-:Y:S02]  /*2c50*/  @P3 HADD2.F32 R76, -RZ, R103.H0_H0 ;  /* 0x20000067ff4c3230 */ /* 0x000fe40000004100 */
[-C--:B------:R-:W-:Y:S01]  /*2c60*/  @P3 FFMA.FTZ R29, R61, R4.reuse, R29 ;  /* 0x000000043d1d3223 */ /* 0x080fe2000001001d */
[----:B------:R-:W-:Y:S01]  /*2c70*/  @P3 FMUL.FTZ R65, R113, R4 ;  /* 0x0000000471413220 */ /* 0x000fe20000410000 */
[----:B--2---:R-:W-:-:S04]  /*2c80*/  @P3 FMUL.FTZ R79, R78, R119 ;  /* 0x000000774e4f3220 */ /* 0x004fc80000410000 */
[-C--:B------:R-:W-:Y:S01]  /*2c90*/  @P3 FMUL.FTZ R66, R76, R79.reuse ;  /* 0x0000004f4c423220 */ /* 0x080fe20000410000 */
[----:B------:R-:W-:Y:S01]  /*2ca0*/  @P3 FFMA.FTZ R30, R62, R79, R30 ;  /* 0x0000004f3e1e3223 */ /* 0x000fe2000001001e */
        /* <DEDUP_REMOVED lines=10> */
.L_x_5700:
[----:B------:R-:W-:Y:S05]  /*2d50*/  @!P1 BRA `(.L_x_5703) ;  /* 0x00000000009c9947 */ /* 0x000fea0003800000 */
[----:B0-----:R-:W0:Y:S01]  /*2d60*/  @P3 LDC R77, c[0x0][0x40c] ;  /* 0x00010300ff4d3b82 */ /* 0x001e220000000800 */
[-CC-:B------:R-:W-:Y:S01]  /*2d70*/  FFMA.FTZ R69, R85, R80.reuse, R81.reuse ;  /* 0x0000005055457223 */ /* 0x180fe20000010051 */
[-CC-:B------:R-:W-:Y:S01]  /*2d80*/  FFMA.FTZ R79, R89, R80.reuse, R81.reuse ;  /* 0x00000050594f7223 */ /* 0x180fe20000010051 */
[-C--:B------:R-:W-:Y:S01]  /*2d90*/  FFMA.FTZ R70, R86, R80.reuse, R81 ;  /* 0x0000005056467223 */ /* 0x080fe20000010051 */
[----:B------:R-:W-:Y:S01]  /*2da0*/  ISETP.GT.AND P0, PT, R4, RZ, PT ;  /* 0x000000ff0400720c */ /* 0x000fe20003f04270 */
[----:B------:R-:W-:Y:S01]  /*2db0*/  FADD.FTZ R69, R84, -R69 ;  /* 0x8000004554457221 */ /* 0x000fe20000010000 */
[----:B------:R-:W-:Y:S01]  /*2dc0*/  FADD.FTZ R79, R88, -R79 ;  /* 0x8000004f584f7221 */ /* 0x000fe20000010000 */
[----:B------:R-:W-:Y:S01]  /*2dd0*/  FFMA.FTZ R80, R90, R80, R81 ;  /* 0x000000505a507223 */ /* 0x000fe20000010051 */
[----:B------:R-:W1:Y:S01]  /*2de0*/  @P3 LDC R71, c[0x0][0x40c] ;  /* 0x00010300ff473b82 */ /* 0x000e620000000800 */
[C---:B------:R-:W-:Y:S01]  /*2df0*/  FMUL.FTZ R68, R2.reuse, R69 ;  /* 0x0000004502447220 */ /* 0x040fe20000410000 */
[----:B------:R-:W-:Y:S01]  /*2e00*/  FADD.FTZ R69, R87, -R70 ;  /* 0x8000004657457221 */ /* 0x000fe20000010000 */
[----:B------:R-:W-:Y:S01]  /*2e10*/  FMUL.FTZ R70, R2, R79 ;  /* 0x0000004f02467220 */ /* 0x000fe20000410000 */
[----:B------:R-:W-:Y:S01]  /*2e20*/  FADD.FTZ R81, R109, -R80 ;  /* 0x800000506d517221 */ /* 0x000fe20000010000 */
[----:B------:R-:W-:Y:S01]  /*2e30*/  @P3 HADD2.F32 R4, -RZ, R102.H0_H0 ;  /* 0x20000066ff043230 */ /* 0x000fe20000004100 */
[----:B------:R-:W-:Y:S01]  /*2e40*/  FSEL R68, R68, RZ, P0 ;  /* 0x000000ff44447208 */ /* 0x000fe20000000000 */
[----:B------:R-:W-:Y:S01]  /*2e50*/  FMUL.FTZ R69, R2, R69 ;  /* 0x0000004502457220 */ /* 0x000fe20000410000 */
[----:B------:R-:W2:Y:S01]  /*2e60*/  @P3 LDC R76, c[0x0][0x40c] ;  /* 0x00010300ff4c3b82 */ /* 0x000ea20000000800 */
[----:B------:R-:W-:Y:S01]  /*2e70*/  FSEL R70, R70, RZ, P0 ;  /* 0x000000ff46467208 */ /* 0x000fe20000000000 */
[----:B------:R-:W-:Y:S01]  /*2e80*/  FMUL.FTZ R2, R2, R81 ;  /* 0x0000005102027220 */ /* 0x000fe20000410000 */
[----:B------:R-:W-:Y:S01]  /*2e90*/  @P3 HADD2.F32 R79, -RZ, R110.H0_H0 ;  /* 0x2000006eff4f3230 */ /* 0x000fe20000004100 */
[----:B------:R-:W-:-:S03]  /*2ea0*/  FSEL R69, R69, RZ, P0 ;  /* 0x000000ff45457208 */ /* 0x000fc60000000000 */
[----:B------:R-:W-:Y:S01]  /*2eb0*/  FSEL R2, R2, RZ, P0 ;  /* 0x000000ff02027208 */ /* 0x000fe20000000000 */
[----:B0-----:R-:W-:-:S04]  /*2ec0*/  @P3 FMUL.FTZ R77, R68, R77 ;  /* 0x0000004d444d3220 */ /* 0x001fc80000410000 */
[-C--:B------:R-:W-:Y:S01]  /*2ed0*/  @P3 FMUL.FTZ R64, R4, R77.reuse ;  /* 0x0000004d04403220 */ /* 0x080fe20000410000 */
[----:B------:R-:W-:Y:S02]  /*2ee0*/  @P3 HADD2.F32 R4, -RZ, R103.H0_H0 ;  /* 0x20000067ff043230 */ /* 0x000fe40000004100 */
[----:B-----5:R-:W-:Y:S01]  /*2ef0*/  @P3 FFMA.FTZ R28, R60, R77, R28 ;  /* 0x0000004d3c1c3223 */ /* 0x020fe2000001001c */
[----:B-1----:R-:W-:-:S04]  /*2f00*/  @P3 FMUL.FTZ R71, R70, R71 ;  /* 0x0000004746473220 */ /* 0x002fc80000410000 */
[-C--:B------:R-:W-:Y:S01]  /*2f10*/  @P3 FMUL.FTZ R66, R4, R71.reuse ;  /* 0x0000004704423220 */ /* 0x080fe20000410000 */
[----:B------:R-:W-:Y:S01]  /*2f20*/  @P3 FFMA.FTZ R30, R62, R71, R30 ;  /* 0x000000473e1e3223 */ /* 0x000fe2000001001e */
        /* <DEDUP_REMOVED lines=10> */
.L_x_5703:
[----:B0-----:R-:W0:Y:S01]  /*2fd0*/  @P3 LDC R79, c[0x0][0x40c] ;  /* 0x00010300ff4f3b82 */ /* 0x001e220000000800 */
[----:B------:R-:W-:Y:S01]  /*2fe0*/  FFMA.FTZ R76, R90, R80, R81 ;  /* 0x000000505a4c7223 */ /* 0x000fe20000010051 */
[----:B------:R-:W-:-:S03]  /*2ff0*/  ISETP.GT.AND P0, PT, R4, RZ, PT ;  /* 0x000000ff0400720c */ /* 0x000fc60003f04270 */
[----:B------:R-:W-:Y:S01]  /*3000*/  FADD.FTZ R77, R109, -R76 ;  /* 0x8000004c6d4d7221 */ /* 0x000fe20000010000 */
[----:B------:R-:W-:-:S03]  /*3010*/  @P3 HADD2.F32 R76, -RZ, R110.H1_H1 ;  /* 0x3000006eff4c3230 */ /* 0x000fc60000004100 */
[----:B------:R-:W-:-:S05]  /*3020*/  FMUL.FTZ R77, R2, R77 ;  /* 0x0000004d024d7220 */ /* 0x000fca0000410000 */
[----:B------:R-:W-:-:S05]  /*3030*/  FSEL R78, R77, RZ, P0 ;  /* 0x000000ff4d4e7208 */ /* 0x000fca0000000000 */
[----:B0-----:R-:W-:Y:S01]  /*3040*/  @P3 FMUL.FTZ R78, R78, R79 ;  /* 0x0000004f4e4e3220 */ /* 0x001fe20000410000 */
[----:B------:R-:W-:Y:S06]  /*3050*/  @!P3 BRA `(.L_x_5704) ;  /* 0x000000000024b947 */ /* 0x000fec0003800000 */
[----:B------:R-:W-:Y:S01]  /*3060*/  FFMA.FTZ R77, R85, R80, R81 ;  /* 0x00000050554d7223 */ /* 0x000fe20000010051 */
        /* <DEDUP_REMOVED lines=8> */
.L_x_5704:
        /* <DEDUP_REMOVED lines=10> */
.L_x_5705:
        /* <DEDUP_REMOVED lines=10> */
.L_x_5706:
[-C--:B------:R-:W-:Y:S01]  /*3230*/  @P3 FMUL.FTZ R67, R76, R78.reuse ;  /* 0x0000004e4c433220 */ /* 0x080fe20000410000 */
[----:B-----5:R-:W-:-:S07]  /*3240*/  @P3 FFMA.FTZ R31, R63, R78, R31 ;  /* 0x0000004e3f1f3223 */ /* 0x020fce000001001f */
.L_x_5702:
[----:B------:R-:W0:Y:S01]  /*3250*/  @P1 LDC.64 R80, c[0x0][0x478] ;  /* 0x00011e00ff501b82 */ /* 0x000e220000000a00 */
[----:B------:R-:W-:Y:S01]  /*3260*/  @P1 IADD3 R83, PT, PT, R83, 0x100, RZ ;  /* 0x0000010053531810 */ /* 0x000fe20007ffe0ff */
[----:B------:R-:W-:-:S06]  /*3270*/  UPLOP3.LUT UP1, UPT, UPT, UPT, UP1, 0x40, 0x4 ;  /* 0x000000000004789c */ /* 0x000fcc0003f2e810 */
[----:B------:R-:W1:Y:S08]  /*3280*/  @P3 LDC.64 R78, c[0x0][0x468] ;  /* 0x00011a00ff4e3b82 */ /* 0x000e700000000a00 */
[----:B------:R-:W2:Y:S01]  /*3290*/  LDC.64 R76, c[0x0][0x380] ;  /* 0x0000e000ff4c7b82 */ /* 0x000ea20000000a00 */
[----:B0-----:R-:W-:-:S05]  /*32a0*/  @P1 IMAD.WIDE.U32 R80, R83, 0x10, R80 ;  /* 0x0000001053501825 */ /* 0x001fca00078e0050 */
[----:B------:R0:W-:Y:S01]  /*32b0*/  @P1 STG.E.128 desc[UR12][R80.64], R68 ;  /* 0x0000004450001986 */ /* 0x0001e2000c101d0c */
[----:B-1----:R-:W-:-:S05]  /*32c0*/  @P3 IMAD.WIDE.U32 R78, R111, 0x10, R78 ;  /* 0x000000106f4e3825 */ /* 0x002fca00078e004e */
[----:B------:R0:W-:Y:S01]  /*32d0*/  @P3 STG.E.128 desc[UR12][R78.64], R64 ;  /* 0x000000404e003986 */ /* 0x0001e2000c101d0c */
[----:B--2---:R-:W-:-:S04]  /*32e0*/  IADD3 R5, PT, PT, R5, R76, RZ ;  /* 0x0000004c05057210 */ /* 0x004fc80007ffe0ff */
[----:B------:R-:W-:-:S13]  /*32f0*/  ISETP.GE.AND P0, PT, R5, R77, PT ;  /* 0x0000004d0500720c */ /* 0x000fda0003f06270 */
[----:B0-----:R-:W-:Y:S05]  /*3300*/  @!P0 BRA `(.L_x_5707) ;  /* 0xffffffd000108947 */ /* 0x001fea000383ffff */
.L_x_5679:
        /* <DEDUP_REMOVED lines=20> */
.L_x_5708:
        /* <DEDUP_REMOVED lines=11> */
.L_x_6819:


//--------------------- .text._ZN10layer_norm13ln_bwd_kernelINS_13Kernel_traitsI6__halfffffjLj1536ELj1ELj1ELj4ELj16ENS_18Kernel_traits_baseILj1536ES2_ffffjLj128EEEEELb1ELb0ELb0ELb0EEEvNS_9BwdParamsE --------------------------
	.section	.text._ZN10layer_norm13ln_bwd_kernelINS_13Kernel_traitsI6__halfffffjLj1536ELj1ELj1ELj4ELj16ENS_18Kernel_traits_baseILj1536ES2_ffffjLj128EEEEELb1ELb0ELb0ELb0EEEvNS_9BwdParamsE,"ax",@progbits
	.align	128
        .global         _ZN10layer_norm13ln_bwd_kernelINS_13Kernel_traitsI6__halfffffjLj1536ELj1ELj1ELj4ELj16ENS_18Kernel_traits_baseILj1536ES2_ffffjLj128EEEEELb1ELb0ELb0ELb0EEEvNS_9BwdParamsE
        .type           _ZN10layer_norm13ln_bwd_kernelINS_13Kernel_traitsI6__halfffffjLj1536ELj1ELj1ELj4ELj16ENS_18Kernel_traits_baseILj1536ES2_ffffjLj128EEEEELb1ELb0ELb0ELb0EEEvNS_9BwdParamsE,@function
        .size           _ZN10layer_norm13ln_bwd_kernelINS_13Kernel_traitsI6__halfffffjLj1536ELj1ELj1ELj4ELj16ENS_18Kernel_traits_baseILj1536ES2_ffffjLj128EEEEELb1ELb0ELb0ELb0EEEvNS_9BwdParamsE,(.L_x_6820 - _ZN10layer_norm13ln_bwd_kernelINS_13Kernel_traitsI6__halfffffjLj1536ELj1ELj1ELj4ELj16ENS_18Kernel_traits_baseILj1536ES2_ffffjLj128EEEEELb1ELb0ELb0ELb0EEEvNS_9BwdParamsE)
        .other          _ZN10layer_norm13ln_bwd_kernelINS_13Kernel_traitsI6__halfffffjLj1536ELj1ELj1ELj4ELj16ENS_18Kernel_traits_baseILj1536ES2_ffffjLj128EEEEELb1ELb0ELb0ELb0EEEvNS_9BwdParamsE,@"STO_CUDA_ENTRY STV_DEFAULT"
_ZN10layer_norm13ln_bwd_kernelINS_13Kernel_traitsI6__halfffffjLj1536ELj1ELj1ELj4ELj16ENS_18Kernel_traits_baseILj1536ES2_ffffjLj128EEEEELb1ELb0ELb0ELb0EEEvNS_9BwdParamsE:
.text._ZN10layer_norm13ln_bwd_kernelINS_13Kernel_traitsI6__halfffffjLj1536ELj1ELj1ELj4ELj16ENS_18Kernel_traits_baseILj1536ES2_ffffjLj128EEEEELb1ELb0ELb0ELb0EEEvNS_9BwdParamsE:
        /* <DEDUP_REMOVED lines=80> */
.L_x_5740:
        /* <DEDUP_REMOVED lines=13> */
[----:B------:R0:W5:Y:S01]  /*05d0*/  @P4 LDG.E R81, desc[UR16][R52.64] ;  /* 0x0000001034514981 */ /* 0x000162000c1e1900 */
        /* <DEDUP_REMOVED lines=17> */
[----:B------:R-:W-:-:S04]  /*06f0*/  ISETP.NE.U32.AND P0, PT, RZ, UR20, PT ;  /* 0x00000014ff007c0c */ /* 0x000fc8000bf05070 */
[----:B------:R-:W-:-:S03]  /*0700*/  ISETP.NE.AND.EX P0, PT, RZ, UR21, PT, P0 ;  /* 0x00000015ff007c0c */ /* 0x000fc6000bf05300 */
[----:B------:R-:W1:Y:S08]  /*0710*/  LDC.64 R56, c[0x0][0x428] ;  /* 0x00010a00ff387b82 */ /* 0x000e700000000a00 */
[----:B------:R-:W2:Y:S01]  /*0720*/  LDC.64 R84, c[0x0][0x3b0] ;  /* 0x0000ec00ff547b82 */ /* 0x000ea20000000a00 */
[----:B0-----:R-:W-:-:S07]  /*0730*/  IMAD.WIDE.U32 R52, R79, 0x10, R52 ;  /* 0x000000104f347825 */ /* 0x001fce00078e0034 */
[----:B------:R-:W0:Y:S01]  /*0740*/  @P0 LDC.64 R72, c[0x0][0x438] ;  /* 0x00010e00ff480b82 */ /* 0x000e220000000a00 */
[----:B------:R-:W3:Y:S01]  /*0750*/  LDG.E.128 R52, desc[UR16][R52.64] ;  /* 0x0000001034347981 */ /* 0x000ee2000c1e1d00 */
[----:B-1----:R-:W-:-:S06]  /*0760*/  IMAD.WIDE.U32 R56, R79, 0x10, R56 ;  /* 0x000000104f387825 */ /* 0x002fcc00078e0038 */
[----:B------:R-:W4:Y:S01]  /*0770*/  LDG.E.128 R56, desc[UR16][R56.64] ;  /* 0x0000001038387981 */ /* 0x000f22000c1e1d00 */
[----:B------:R-:W-:Y:S02]  /*0780*/  HADD2.F32 R67, -RZ, R60.H0_H0 ;  /* 0x2000003cff437230 */ /* 0x000fe40000004100 */
[----:B--2---:R-:W-:-:S05]  /*0790*/  IMAD.WIDE.U32 R84, R79, 0x4, R84 ;  /* 0x000000044f547825 */ /* 0x004fca00078e0054 */
[----:B------:R1:W5:Y:S01]  /*07a0*/  LDG.E R3, desc[UR16][R84.64] ;  /* 0x0000001054037981 */ /* 0x000362000c1e1900 */
[----:B0-----:R-:W-:-:S05]  /*07b0*/  @P0 IMAD.WIDE.U32 R72, R79, 0x10, R72 ;  /* 0x000000104f480825 */ /* 0x001fca00078e0048 */
[----:B------:R0:W5:Y:S01]  /*07c0*/  @P0 LDG.E.128 R40, desc[UR16][R72.64] ;  /* 0x0000001048280981 */ /* 0x000162000c1e1d00 */
[----:B-1----:R-:W-:Y:S01]  /*07d0*/  IADD3 R85, PT, PT, R79, 0x80, RZ ;  /* 0x000000804f557810 */ /* 0x002fe20007ffe0ff */
[C---:B---3--:R-:W-:Y:S01]  /*07e0*/  FADD.FTZ R53, -R82.reuse, R53 ;  /* 0x0000003552357221 */ /* 0x048fe20000010100 */
[----:B------:R-:W-:Y:S01]  /*07f0*/  FADD.FTZ R63, -R82, R52 ;  /* 0x00000034523f7221 */ /* 0x000fe20000010100 */
[--C-:B------:R-:W-:Y:S02]  /*0800*/  HADD2.F32 R52, -RZ, R90.reuse.H0_H0 ;  /* 0x2000005aff347230 */ /* 0x100fe40000004100 */
[----:B------:R-:W-:Y:S01]  /*0810*/  FMUL.FTZ R68, R53, UR10 ;  /* 0x0000000a35447c20 */ /* 0x000fe20008410000 */
[----:B------:R-:W-:Y:S02]  /*0820*/  HADD2.F32 R53, -RZ, R61.H0_H0 ;  /* 0x2000003dff357230 */ /* 0x000fe40000004100 */
[----:B------:R-:W-:Y:S01]  /*0830*/  FMUL.FTZ R63, R63, UR10 ;  /* 0x0000000a3f3f7c20 */ /* 0x000fe20008410000 */
[----:B----4-:R-:W-:Y:S01]  /*0840*/  FMUL.FTZ R62, R56, R67 ;  /* 0x00000043383e7220 */ /* 0x010fe20000410000 */
[----:B------:R-:W-:Y:S01]  /*0850*/  FMUL.FTZ R67, R57, R52 ;  /* 0x0000003439437220 */ /* 0x000fe20000410000 */
[----:B0-----:R-:W-:Y:S01]  /*0860*/  FMUL.FTZ R72, R58, R53 ;  /* 0x000000353a487220 */ /* 0x001fe20000410000 */
[----:B------:R-:W-:Y:S01]  /*0870*/  FADD.FTZ R54, -R82, R54 ;  /* 0x0000003652367221 */ /* 0x000fe20000010100 */
[----:B------:R-:W-:Y:S01]  /*0880*/  FADD.FTZ R52, RZ, R62 ;  /* 0x0000003eff347221 */ /* 0x000fe20000010000 */
[----:B------:R-:W-:Y:S01]  /*0890*/  FFMA.FTZ R53, R63, R62, RZ ;  /* 0x0000003e3f357223 */ /* 0x000fe200000100ff */
[----:B------:R-:W-:Y:S01]  /*08a0*/  FADD.FTZ R28, R28, R56 ;  /* 0x000000381c1c7221 */ /* 0x000fe20000010000 */
[----:B------:R-:W-:Y:S01]  /*08b0*/  FFMA.FTZ R16, R56, R63, R16 ;  /* 0x0000003f38107223 */ /* 0x000fe20000010010 */
[----:B------:R-:W-:Y:S01]  /*08c0*/  FADD.FTZ R29, R29, R57 ;  /* 0x000000391d1d7221 */ /* 0x000fe20000010000 */
[----:B------:R-:W-:Y:S01]  /*08d0*/  FFMA.FTZ R17, R57, R68, R17 ;  /* 0x0000004439117223 */ /* 0x000fe20000010011 */
[----:B------:R-:W-:-:S02]  /*08e0*/  HADD2.F32 R56, -RZ, R90.H1_H1 ;  /* 0x3000005aff387230 */ /* 0x000fc40000004100 */
[----:B------:R-:W-:Y:S01]  /*08f0*/  FADD.FTZ R57, R52, R67 ;  /* 0x0000004334397221 */ /* 0x000fe20000010000 */
[----:B------:R-:W-:Y:S01]  /*0900*/  FADD.FTZ R55, -R82, R55 ;  /* 0x0000003752377221 */ /* 0x000fe20000010100 */
        /* <DEDUP_REMOVED lines=12> */
.L_x_5711:
[----:B------:R-:W-:Y:S05]  /*09d0*/  BSYNC.RECONVERGENT B0 ;  /* 0x0000000000007941 */ /* 0x000fea0003800200 */
.L_x_5710:
[----:B------:R-:W-:Y:S04]  /*09e0*/  BSSY.RECONVERGENT B0, `(.L_x_5712) ;  /* 0x0000031000007945 */ /* 0x000fe80003800200 */
[----:B------:R-:W-:Y:S05]  /*09f0*/  @!P1 BRA `(.L_x_5713) ;  /* 0x0000000000bc9947 */ /* 0x000fea0003800000 */
[----:B------:R-:W0:Y:S01]  /*0a00*/  LDC.64 R10, c[0x0][0x3a8] ;  /* 0x0000ea00ff0a7b82 */ /* 0x000e220000000a00 */
[----:B------:R-:W-:-:S04]  /*0a10*/  ISETP.NE.U32.AND P0, PT, RZ, UR20, PT ;  /* 0x00000014ff007c0c */ /* 0x000fc8000bf05070 */
[----:B------:R-:W-:-:S03]  /*0a20*/  ISETP.NE.AND.EX P0, PT, RZ, UR21, PT, P0 ;  /* 0x00000015ff007c0c */ /* 0x000fc6000bf05300 */
[----:B------:R-:W1:Y:S01]  /*0a30*/  LDC.64 R8, c[0x0][0x428] ;  /* 0x00010a00ff087b82 */ /* 0x000e620000000a00 */
[----:B0-----:R-:W-:-:S09]  /*0a40*/  IMAD.WIDE.U32 R52, R85, 0x10, R10 ;  /* 0x0000001055347825 */ /* 0x001fd200078e000a */
[----:B------:R-:W0:Y:S01]  /*0a50*/  @P0 LDC.64 R10, c[0x0][0x438] ;  /* 0x00010e00ff0a0b82 */ /* 0x000e220000000a00 */
[----:B------:R-:W2:Y:S01]  /*0a60*/  LDG.E.128 R52, desc[UR16][R52.64] ;  /* 0x0000001034347981 */ /* 0x000ea2000c1e1d00 */
[----:B-1----:R-:W-:-:S06]  /*0a70*/  IMAD.WIDE.U32 R56, R85, 0x10, R8 ;  /* 0x0000001055387825 */ /* 0x002fcc00078e0008 */
[----:B------:R-:W1:Y:S01]  /*0a80*/  LDC.64 R8, c[0x0][0x3b0] ;  /* 0x0000ec00ff087b82 */ /* 0x000e620000000a00 */
[----:B------:R-:W3:Y:S01]  /*0a90*/  LDG.E.128 R56, desc[UR16][R56.64] ;  /* 0x0000001038387981 */ /* 0x000ee2000c1e1d00 */
[----:B0-----:R-:W-:-:S05]  /*0aa0*/  @P0 IMAD.WIDE.U32 R92, R85, 0x10, R10 ;  /* 0x00000010555c0825 */ /* 0x001fca00078e000a */
[----:B------:R-:W5:Y:S01]  /*0ab0*/  @P0 LDG.E.128 R12, desc[UR16][R92.64] ;  /* 0x000000105c0c0981 */ /* 0x000f62000c1e1d00 */
[----:B-1----:R-:W-:-:S04]  /*0ac0*/  IMAD.WIDE.U32 R10, R85, 0x4, R8 ;  /* 0x00000004550a7825 */ /* 0x002fc800078e0008 */
[--C-:B------:R-:W-:Y:S01]  /*0ad0*/  HADD2.F32 R65, -RZ, R86.reuse.H0_H0 ;  /* 0x20000056ff417230 */ /* 0x100fe20000004100 */
[----:B------:R0:W5:Y:S01]  /*0ae0*/  LDG.E R4, desc[UR16][R10.64] ;  /* 0x000000100a047981 */ /* 0x000162000c1e1900 */
[----:B------:R-:W-:Y:S01]  /*0af0*/  IADD3 R85, PT, PT, R85, 0x80, RZ ;  /* 0x0000008055557810 */ /* 0x000fe20007ffe0ff */
[C---:B--2---:R-:W-:Y:S01]  /*0b00*/  FADD.FTZ R53, -R82.reuse, R53 ;  /* 0x0000003552357221 */ /* 0x044fe20000010100 */
[----:B------:R-:W-:Y:S01]  /*0b10*/  FADD.FTZ R9, -R82, R52 ;  /* 0x0000003452097221 */ /* 0x000fe20000010100 */
[----:B------:R-:W-:Y:S02]  /*0b20*/  HADD2.F32 R52, -RZ, R86.H1_H1 ;  /* 0x30000056ff347230 */ /* 0x000fe40000004100 */
[----:B0-----:R-:W-:Y:S01]  /*0b30*/  FMUL.FTZ R10, R53, UR10 ;  /* 0x0000000a350a7c20 */ /* 0x001fe20008410000 */
[--C-:B------:R-:W-:Y:S02]  /*0b40*/  HADD2.F32 R53, -RZ, R87.reuse.H0_H0 ;  /* 0x20000057ff357230 */ /* 0x100fe40000004100 */
[----:B------:R-:W-:Y:S01]  /*0b50*/  FMUL.FTZ R9, R9, UR10 ;  /* 0x0000000a09097c20 */ /* 0x000fe20008410000 */
[----:B---3--:R-:W-:Y:S01]  /*0b60*/  FMUL.FTZ R8, R56, R65 ;  /* 0x0000004138087220 */ /* 0x008fe20000410000 */
[----:B------:R-:W-:Y:S01]  /*0b70*/  FADD.FTZ R54, -R82, R54 ;  /* 0x0000003652367221 */ /* 0x000fe20000010100 */
[----:B------:R-:W-:Y:S01]  /*0b80*/  FMUL.FTZ R65, R57, R52 ;  /* 0x0000003439417220 */ /* 0x000fe20000410000 */
[----:B------:R-:W-:Y:S01]  /*0b90*/  FMUL.FTZ R70, R58, R53 ;  /* 0x000000353a467220 */ /* 0x000fe20000410000 */
[----:B------:R-:W-:Y:S01]  /*0ba0*/  FADD.FTZ R52, R83, R8 ;  /* 0x0000000853347221 */ /* 0x000fe20000010000 */
[----:B------:R-:W-:Y:S01]  /*0bb0*/  FFMA.FTZ R53, R9, R8, R84 ;  /* 0x0000000809357223 */ /* 0x000fe20000010054 */
[----:B------:R-:W-:Y:S01]  /*0bc0*/  FMUL.FTZ R11, R54, UR10 ;  /* 0x0000000a360b7c20 */ /* 0x000fe20008410000 */
[----:B------:R-:W-:-:S02]  /*0bd0*/  HADD2.F32 R54, -RZ, R87.H1_H1 ;  /* 0x30000057ff367230 */ /* 0x000fc40000004100 */
        /* <DEDUP_REMOVED lines=17> */
.L_x_5713:
[----:B------:R-:W-:Y:S05]  /*0cf0*/  BSYNC.RECONVERGENT B0 ;  /* 0x0000000000007941 */ /* 0x000fea0003800200 */
.L_x_5712:
        /* <DEDUP_REMOVED lines=9> */
[C---:B-1----:R-:W-:Y:S02]  /*0d90*/  IMAD.WIDE.U32 R52, R85.reuse, 0x10, R6 ;  /* 0x0000001055347825 */ /* 0x042fe400078e0006 */
[----:B------:R-:W0:Y:S04]  /*0da0*/  LDC.64 R6, c[0x0][0x3b0] ;  /* 0x0000ec00ff067b82 */ /* 0x000e280000000a00 */
[----:B------:R-:W4:Y:S01]  /*0db0*/  LDG.E.128 R52, desc[UR16][R52.64] ;  /* 0x0000001034347981 */ /* 0x000f22000c1e1d00 */
[----:B--2---:R-:W-:-:S05]  /*0dc0*/  @P0 IMAD.WIDE.U32 R92, R85, 0x10, R92 ;  /* 0x00000010555c0825 */ /* 0x004fca00078e005c */
[----:B------:R-:W5:Y:S01]  /*0dd0*/  @P0 LDG.E.128 R48, desc[UR16][R92.64] ;  /* 0x000000105c300981 */ /* 0x000f62000c1e1d00 */
[----:B------:R-:W-:Y:S02]  /*0de0*/  HADD2.F32 R69, -RZ, R88.H0_H0 ;  /* 0x20000058ff457230 */ /* 0x000fe40000004100 */
[----:B0-----:R-:W-:-:S05]  /*0df0*/  IMAD.WIDE.U32 R6, R85, 0x4, R6 ;  /* 0x0000000455067825 */ /* 0x001fca00078e0006 */
[----:B------:R0:W5:Y:S01]  /*0e00*/  LDG.E R5, desc[UR16][R6.64] ;  /* 0x0000001006057981 */ /* 0x000162000c1e1900 */
[--C-:B------:R-:W-:Y:S02]  /*0e10*/  HADD2.F32 R74, -RZ, R89.reuse.H1_H1 ;  /* 0x30000059ff4a7230 */ /* 0x100fe40000004100 */
[C---:B---3--:R-:W-:Y:S01]  /*0e20*/  FADD.FTZ R64, -R82.reuse, R56 ;  /* 0x0000003852407221 */ /* 0x048fe20000010100 */
[C---:B------:R-:W-:Y:S01]  /*0e30*/  FADD.FTZ R57, -R82.reuse, R57 ;  /* 0x0000003952397221 */ /* 0x040fe20000010100 */
[----:B------:R-:W-:Y:S02]  /*0e40*/  FADD.FTZ R58, -R82, R58 ;  /* 0x0000003a523a7221 */ /* 0x000fe40000010100 */
[----:B0-----:R-:W-:Y:S01]  /*0e50*/  FMUL.FTZ R7, R64, UR10 ;  /* 0x0000000a40077c20 */ /* 0x001fe20008410000 */
[----:B------:R-:W-:Y:S02]  /*0e60*/  HADD2.F32 R64, -RZ, R88.H1_H1 ;  /* 0x30000058ff407230 */ /* 0x000fe40000004100 */
[----:B------:R-:W-:Y:S01]  /*0e70*/  FMUL.FTZ R66, R57, UR10 ;  /* 0x0000000a39427c20 */ /* 0x000fe20008410000 */
[----:B----4-:R-:W-:Y:S01]  /*0e80*/  FMUL.FTZ R6, R52, R69 ;  /* 0x0000004534067220 */ /* 0x010fe20000410000 */
[----:B------:R-:W-:-:S02]  /*0e90*/  HADD2.F32 R69, -RZ, R89.H0_H0 ;  /* 0x20000059ff457230 */ /* 0x000fc40000004100 */
[----:B------:R-:W-:Y:S01]  /*0ea0*/  FMUL.FTZ R64, R53, R64 ;  /* 0x0000004035407220 */ /* 0x000fe20000410000 */
[----:B------:R-:W-:Y:S01]  /*0eb0*/  FADD.FTZ R37, R37, R53 ;  /* 0x0000003525257221 */ /* 0x000fe20000010000 */
[----:B------:R-:W-:Y:S01]  /*0ec0*/  FFMA.FTZ R25, R53, R66, R25 ;  /* 0x0000004235197223 */ /* 0x000fe20000010019 */
[----:B------:R-:W-:Y:S01]  /*0ed0*/  FMUL.FTZ R71, R58, UR10 ;  /* 0x0000000a3a477c20 */ /* 0x000fe20008410000 */
[----:B------:R-:W-:Y:S01]  /*0ee0*/  FADD.FTZ R83, R83, R6 ;  /* 0x0000000653537221 */ /* 0x000fe20000010000 */
[----:B------:R-:W-:Y:S01]  /*0ef0*/  FFMA.FTZ R53, R7, R6, R84 ;  /* 0x0000000607357223 */ /* 0x000fe20000010054 */
[----:B------:R-:W-:Y:S01]  /*0f00*/  FADD.FTZ R36, R36, R52 ;  /* 0x0000003424247221 */ /* 0x000fe20000010000 */
[----:B------:R-:W-:Y:S01]  /*0f10*/  FFMA.FTZ R24, R52, R7, R24 ;  /* 0x0000000734187223 */ /* 0x000fe20000010018 */
        /* <DEDUP_REMOVED lines=14> */
.L_x_5715:
[----:B------:R-:W-:Y:S05]  /*1000*/  BSYNC.RECONVERGENT B0 ;  /* 0x0000000000007941 */ /* 0x000fea0003800200 */
.L_x_5714:
        /* <DEDUP_REMOVED lines=32> */
.L_x_5717:
[----:B------:R-:W-:Y:S05]  /*1210*/  BSYNC.RECONVERGENT B0 ;  /* 0x0000000000007941 */ /* 0x000fea0003800200 */
.L_x_5716:
        /* <DEDUP_REMOVED lines=50> */
[----:B------:R-:W-:Y:S01]  /*1540*/  FMUL.FTZ R57, R57, UR4 ;  /* 0x0000000439397c20 */ /* 0x000fe20008410000 */
[----:B------:R-:W-:Y:S01]  /*1550*/  FMUL.FTZ R54, R54, UR24 ;  /* 0x0000001836367c20 */ /* 0x000fe20008410000 */
[----:B------:R-:W-:Y:S01]  /*1560*/  LOP3.LUT P5, RZ, R3, 0xff00, RZ, 0xc0, !PT ;  /* 0x0000ff0003ff7812 */ /* 0x000fe200078ac0ff */
[----:B------:R-:W-:Y:S01]  /*1570*/  FMUL.FTZ R55, R55, UR24 ;  /* 0x0000001837377c20 */ /* 0x000fe20008410000 */
[----:B------:R-:W-:Y:S01]  /*1580*/  LOP3.LUT P4, RZ, R3, 0xff0000, RZ, 0xc0, !PT ;  /* 0x00ff000003ff7812 */ /* 0x000fe2000788c0ff */
[----:B------:R-:W-:Y:S01]  /*1590*/  FMUL.FTZ R57, R57, UR24 ;  /* 0x0000001839397c20 */ /* 0x000fe20008410000 */
[----:B------:R-:W-:-:S02]  /*15a0*/  SEL R52, R53, RZ, P6 ;  /* 0x000000ff35347207 */ /* 0x000fc40003000000 */
[----:B------:R-:W-:Y:S02]  /*15b0*/  ISETP.GE.U32.AND P6, PT, R3, 0x1000000, PT ;  /* 0x010000000300780c */ /* 0x000fe40003fc6070 */
[----:B------:R-:W-:Y:S02]  /*15c0*/  SEL R53, R54, RZ, P5 ;  /* 0x000000ff36357207 */ /* 0x000fe40002800000 */
[----:B------:R-:W-:Y:S02]  /*15d0*/  SEL R54, R55, RZ, P4 ;  /* 0x000000ff37367207 */ /* 0x000fe40002000000 */
[----:B------:R-:W-:Y:S01]  /*15e0*/  SEL R55, R57, RZ, P6 ;  /* 0x000000ff39377207 */ /* 0x000fe20003000000 */
[----:B------:R-:W-:Y:S06]  /*15f0*/  BRA `(.L_x_5723) ;  /* 0x0000000000707947 */ /* 0x000fec0003800000 */
.L_x_5722:
        /* <DEDUP_REMOVED lines=22> */
[----:B------:R-:W-:-:S02]  /*1760*/  SEL R52, R52, RZ, P6 ;  /* 0x000000ff34347207 */ /* 0x000fc40003000000 */
[C---:B------:R-:W-:Y:S02]  /*1770*/  LOP3.LUT P4, RZ, R3.reuse, 0xff0000, RZ, 0xc0, !PT ;  /* 0x00ff000003ff7812 */ /* 0x040fe4000788c0ff */
[----:B------:R-:W-:Y:S02]  /*1780*/  ISETP.GE.U32.AND P6, PT, R3, 0x1000000, PT ;  /* 0x010000000300780c */ /* 0x000fe40003fc6070 */
[----:B------:R-:W-:Y:S02]  /*1790*/  SEL R53, R53, RZ, P5 ;  /* 0x000000ff35357207 */ /* 0x000fe40002800000 */
[----:B------:R-:W-:Y:S02]  /*17a0*/  SEL R54, R54, RZ, P4 ;  /* 0x000000ff36367207 */ /* 0x000fe40002000000 */
[----:B------:R-:W-:-:S07]  /*17b0*/  SEL R55, R55, RZ, P6 ;  /* 0x000000ff37377207 */ /* 0x000fce0003000000 */
.L_x_5723:
[----:B------:R-:W0:Y:S08]  /*17c0*/  @P0 LDC.64 R82, c[0x0][0x478] ;  /* 0x00011e00ff520b82 */ /* 0x000e300000000a00 */
[----:B------:R-:W1:Y:S01]  /*17d0*/  LDC.64 R58, c[0x0][0x468] ;  /* 0x00011a00ff3a7b82 */ /* 0x000e620000000a00 */
[----:B0-----:R-:W-:-:S05]  /*17e0*/  @P0 IMAD.WIDE.U32 R82, R79, 0x10, R82 ;  /* 0x000000104f520825 */ /* 0x001fca00078e0052 */
[----:B------:R0:W-:Y:S01]  /*17f0*/  @P0 STG.E.128 desc[UR16][R82.64], R20 ;  /* 0x0000001452000986 */ /* 0x0001e2000c101d10 */
[C---:B-1----:R-:W-:Y:S01]  /*1800*/  IMAD.WIDE.U32 R58, R79.reuse, 0x10, R58 ;  /* 0x000000104f3a7825 */ /* 0x042fe200078e003a */
[----:B------:R-:W-:-:S04]  /*1810*/  IADD3 R79, PT, PT, R79, 0x80, RZ ;  /* 0x000000804f4f7810 */ /* 0x000fc80007ffe0ff */
[----:B------:R0:W-:Y:S03]  /*1820*/  STG.E.128 desc[UR16][R58.64], R52 ;  /* 0x000000343a007986 */ /* 0x0001e6000c101d10 */
.L_x_5721:
[----:B------:R-:W-:Y:S05]  /*1830*/  BSYNC.RECONVERGENT B1 ;  /* 0x0000000000017941 */ /* 0x000fea0003800200 */
.L_x_5720:
        /* <DEDUP_REMOVED lines=32> */
[----:B------:R-:W-:Y:S01]  /*1a40*/  SEL R55, R55, RZ, P6 ;  /* 0x000000ff37377207 */ /* 0x000fe20003000000 */
[----:B------:R-:W-:Y:S06]  /*1a50*/  BRA `(.L_x_5727) ;  /* 0x0000000000707947 */ /* 0x000fec0003800000 */
.L_x_5726:
        /* <DEDUP_REMOVED lines=19> */
[C---:B------:R-:W-:Y:S01]  /*1b90*/  LOP3.LUT P5, RZ, R4.reuse, 0xff00, RZ, 0xc0, !PT ;  /* 0x0000ff0004ff7812 */ /* 0x040fe200078ac0ff */
[----:B------:R-:W-:Y:S01]  /*1ba0*/  FMUL.FTZ R55, R55, UR24 ;  /* 0x0000001837377c20 */ /* 0x000fe20008410000 */
[----:B------:R-:W-:Y:S01]  /*1bb0*/  LOP3.LUT P4, RZ, R4, 0xff0000, RZ, 0xc0, !PT ;  /* 0x00ff000004ff7812 */ /* 0x000fe2000788c0ff */
[----:B------:R-:W-:Y:S01]  /*1bc0*/  FMUL.FTZ R57, R57, UR24 ;  /* 0x0000001839397c20 */ /* 0x000fe20008410000 */
[----:B------:R-:W-:-:S02]  /*1bd0*/  SEL R52, R53, RZ, P6 ;  /* 0x000000ff35347207 */ /* 0x000fc40003000000 */
[----:B------:R-:W-:Y:S02]  /*1be0*/  ISETP.GE.U32.AND P6, PT, R4, 0x1000000, PT ;  /* 0x010000000400780c */ /* 0x000fe40003fc6070 */
[----:B------:R-:W-:Y:S02]  /*1bf0*/  SEL R53, R54, RZ, P5 ;  /* 0x000000ff36357207 */ /* 0x000fe40002800000 */
[----:B------:R-:W-:Y:S02]  /*1c00*/  SEL R54, R55, RZ, P4 ;  /* 0x000000ff37367207 */ /* 0x000fe40002000000 */
[----:B------:R-:W-:-:S07]  /*1c10*/  SEL R55, R57, RZ, P6 ;  /* 0x000000ff39377207 */ /* 0x000fce0003000000 */
.L_x_5727:
[----:B------:R-:W0:Y:S08]  /*1c20*/  @P0 LDC.64 R82, c[0x0][0x478] ;  /* 0x00011e00ff520b82 */ /* 0x000e300000000a00 */
[----:B------:R-:W1:Y:S01]  /*1c30*/  LDC.64 R58, c[0x0][0x468] ;  /* 0x00011a00ff3a7b82 */ /* 0x000e620000000a00 */
[----:B0-----:R-:W-:-:S05]  /*1c40*/  @P0 IMAD.WIDE.U32 R82, R79, 0x10, R82 ;  /* 0x000000104f520825 */ /* 0x001fca00078e0052 */
[----:B------:R2:W-:Y:S01]  /*1c50*/  @P0 STG.E.128 desc[UR16][R82.64], R20 ;  /* 0x0000001452000986 */ /* 0x0005e2000c101d10 */
[C---:B-1----:R-:W-:Y:S01]  /*1c60*/  IMAD.WIDE.U32 R58, R79.reuse, 0x10, R58 ;  /* 0x000000104f3a7825 */ /* 0x042fe200078e003a */
[----:B------:R-:W-:-:S04]  /*1c70*/  IADD3 R79, PT, PT, R79, 0x80, RZ ;  /* 0x000000804f4f7810 */ /* 0x000fc80007ffe0ff */
[----:B------:R2:W-:Y:S03]  /*1c80*/  STG.E.128 desc[UR16][R58.64], R52 ;  /* 0x000000343a007986 */ /* 0x0005e6000c101d10 */
.L_x_5725:
[----:B------:R-:W-:Y:S05]  /*1c90*/  BSYNC.RECONVERGENT B1 ;  /* 0x0000000000017941 */ /* 0x000fea0003800200 */
.L_x_5724:
        /* <DEDUP_REMOVED lines=33> */
.L_x_5729:
        /* <DEDUP_REMOVED lines=21> */
[----:B------:R-:W-:Y:S01]  /*2000*/  SEL R52, R53, RZ, P6 ;  /* 0x000000ff35347207 */ /* 0x000fe20003000000 */
[----:B------:R-:W-:Y:S01]  /*2010*/  FMUL.FTZ R57, R57, UR24 ;  /* 0x0000001839397c20 */ /* 0x000fe20008410000 */
[----:B------:R-:W-:-:S02]  /*2020*/  LOP3.LUT P4, RZ, R5, 0xff0000, RZ, 0xc0, !PT ;  /* 0x00ff000005ff7812 */ /* 0x000fc4000788c0ff */
[----:B------:R-:W-:Y:S02]  /*2030*/  ISETP.GE.U32.AND P6, PT, R5, 0x1000000, PT ;  /* 0x010000000500780c */ /* 0x000fe40003fc6070 */
[----:B------:R-:W-:Y:S02]  /*2040*/  SEL R53, R55, RZ, P5 ;  /* 0x000000ff37357207 */ /* 0x000fe40002800000 */
[----:B------:R-:W-:Y:S02]  /*2050*/  SEL R54, R54, RZ, P4 ;  /* 0x000000ff36367207 */ /* 0x000fe40002000000 */
[----:B------:R-:W-:-:S07]  /*2060*/  SEL R55, R57, RZ, P6 ;  /* 0x000000ff39377207 */ /* 0x000fce0003000000 */
.L_x_5730:
[----:B------:R-:W0:Y:S08]  /*2070*/  @P0 LDC.64 R58, c[0x0][0x478] ;  /* 0x00011e00ff3a0b82 */ /* 0x000e300000000a00 */
[----:B------:R-:W1:Y:S01]  /*2080*/  LDC.64 R56, c[0x0][0x468] ;  /* 0x00011a00ff387b82 */ /* 0x000e620000000a00 */
[----:B0-----:R-:W-:-:S05]  /*2090*/  @P0 IMAD.WIDE.U32 R58, R79, 0x10, R58 ;  /* 0x000000104f3a0825 */ /* 0x001fca00078e003a */
[----:B------:R4:W-:Y:S01]  /*20a0*/  @P0 STG.E.128 desc[UR16][R58.64], R20 ;  /* 0x000000143a000986 */ /* 0x0009e2000c101d10 */
[----:B-1----:R-:W-:-:S05]  /*20b0*/  IMAD.WIDE.U32 R56, R79, 0x10, R56 ;  /* 0x000000104f387825 */ /* 0x002fca00078e0038 */
[----:B------:R4:W-:Y:S01]  /*20c0*/  STG.E.128 desc[UR16][R56.64], R52 ;  /* 0x0000003438007986 */ /* 0x0009e2000c101d10 */
[----:B------:R-:W-:Y:S05]  /*20d0*/  BRA `(.L_x_5728) ;  /* 0x0000000c00687947 */ /* 0x000fea0003800000 */
.L_x_5719:
        /* <DEDUP_REMOVED lines=27> */
[----:B------:R-:W-:-:S02]  /*2290*/  LOP3.LUT P0, RZ, R3, 0xff, RZ, 0xc0, !PT ;  /* 0x000000ff03ff7812 */ /* 0x000fc4000780c0ff */
[----:B------:R-:W-:Y:S01]  /*22a0*/  LOP3.LUT P4, RZ, R3, 0xff00, RZ, 0xc0, !PT ;  /* 0x0000ff0003ff7812 */ /* 0x000fe2000788c0ff */
[----:B0-----:R-:W-:Y:S01]  /*22b0*/  IMAD.WIDE.U32 R58, R79, 0x10, R58 ;  /* 0x000000104f3a7825 */ /* 0x001fe200078e003a */
[C---:B------:R-:W-:Y:S02]  /*22c0*/  LOP3.LUT P5, RZ, R3.reuse, 0xff0000, RZ, 0xc0, !PT ;  /* 0x00ff000003ff7812 */ /* 0x040fe400078ac0ff */
[----:B------:R-:W-:Y:S02]  /*22d0*/  ISETP.GE.U32.AND P6, PT, R3, 0x1000000, PT ;  /* 0x010000000300780c */ /* 0x000fe40003fc6070 */
[----:B------:R-:W-:Y:S02]  /*22e0*/  SEL R52, R52, RZ, P0 ;  /* 0x000000ff34347207 */ /* 0x000fe40000000000 */
[----:B------:R-:W-:Y:S02]  /*22f0*/  SEL R53, R53, RZ, P4 ;  /* 0x000000ff35357207 */ /* 0x000fe40002000000 */
[----:B------:R-:W-:-:S02]  /*2300*/  SEL R54, R54, RZ, P5 ;  /* 0x000000ff36367207 */ /* 0x000fc40002800000 */
[----:B------:R-:W-:Y:S02]  /*2310*/  SEL R55, R55, RZ, P6 ;  /* 0x000000ff37377207 */ /* 0x000fe40003000000 */
[----:B------:R-:W-:-:S03]  /*2320*/  IADD3 R79, PT, PT, R79, 0x80, RZ ;  /* 0x000000804f4f7810 */ /* 0x000fc60007ffe0ff */
[----:B------:R0:W-:Y:S04]  /*2330*/  STG.E.128 desc[UR16][R58.64], R52 ;  /* 0x000000343a007986 */ /* 0x0001e8000c101d10 */
.L_x_5733:
[----:B------:R-:W-:Y:S05]  /*2340*/  BSYNC.RECONVERGENT B1 ;  /* 0x0000000000017941 */ /* 0x000fea0003800200 */
.L_x_5732:
        /* <DEDUP_REMOVED lines=24> */
[C---:B------:R-:W-:Y:S01]  /*24d0*/  LOP3.LUT P4, RZ, R4.reuse, 0xff00, RZ, 0xc0, !PT ;  /* 0x0000ff0004ff7812 */ /* 0x040fe2000788c0ff */
        /* <DEDUP_REMOVED lines=9> */
.L_x_5735:
[----:B------:R-:W-:Y:S05]  /*2570*/  BSYNC.RECONVERGENT B1 ;  /* 0x0000000000017941 */ /* 0x000fea0003800200 */
.L_x_5734:
        /* <DEDUP_REMOVED lines=30> */
[----:B------:R-:W-:-:S05]  /*2760*/  SEL R55, R55, RZ, P6 ;  /* 0x000000ff37377207 */ /* 0x000fca0003000000 */
[----:B------:R3:W-:Y:S01]  /*2770*/  STG.E.128 desc[UR16][R58.64], R52 ;  /* 0x000000343a007986 */ /* 0x0007e2000c101d10 */
[----:B------:R-:W-:Y:S05]  /*2780*/  BRA `(.L_x_5728) ;  /* 0x0000000400bc7947 */ /* 0x000fea0003800000 */
.L_x_5731:
        /* <DEDUP_REMOVED lines=26> */
[----:B0-----:R-:W-:Y:S01]  /*2930*/  IMAD.WIDE.U32 R52, R79, 0x10, R52 ;  /* 0x000000104f347825 */ /* 0x001fe200078e0034 */
[----:B------:R-:W-:-:S02]  /*2940*/  LOP3.LUT P5, RZ, R3, 0xff0000, RZ, 0xc0, !PT ;  /* 0x00ff000003ff7812 */ /* 0x000fc400078ac0ff */
[----:B------:R-:W-:Y:S02]  /*2950*/  ISETP.GE.U32.AND P6, PT, R3, 0x1000000, PT ;  /* 0x010000000300780c */ /* 0x000fe40003fc6070 */
[----:B------:R0:W-:Y:S02]  /*2960*/  STG.E.128 desc[UR16][R52.64], R20 ;  /* 0x0000001434007986 */ /* 0x0001e4000c101d10 */
[----:B------:R-:W-:Y:S01]  /*2970*/  SEL R55, R55, RZ, P6 ;  /* 0x000000ff37377207 */ /* 0x000fe20003000000 */
[C---:B-1----:R-:W-:Y:S01]  /*2980*/  IMAD.WIDE.U32 R58, R79.reuse, 0x10, R58 ;  /* 0x000000104f3a7825 */ /* 0x042fe200078e003a */
[----:B------:R-:W-:Y:S02]  /*2990*/  IADD3 R79, PT, PT, R79, 0x80, RZ ;  /* 0x000000804f4f7810 */ /* 0x000fe40007ffe0ff */
[----:B0-----:R-:W-:Y:S02]  /*29a0*/  SEL R52, R54, RZ, P0 ;  /* 0x000000ff36347207 */ /* 0x001fe40000000000 */
[----:B------:R-:W-:-:S02]  /*29b0*/  SEL R53, R57, RZ, P4 ;  /* 0x000000ff39357207 */ /* 0x000fc40002000000 */
[----:B------:R-:W-:-:S05]  /*29c0*/  SEL R54, R81, RZ, P5 ;  /* 0x000000ff51367207 */ /* 0x000fca0002800000 */
[----:B------:R0:W-:Y:S02]  /*29d0*/  STG.E.128 desc[UR16][R58.64], R52 ;  /* 0x000000343a007986 */ /* 0x0001e4000c101d10 */
.L_x_5737:
[----:B------:R-:W-:Y:S05]  /*29e0*/  BSYNC.RECONVERGENT B1 ;  /* 0x0000000000017941 */ /* 0x000fea0003800200 */
.L_x_5736:
        /* <DEDUP_REMOVED lines=21> */
[C---:B------:R-:W-:Y:S01]  /*2b40*/  LOP3.LUT P0, RZ, R4.reuse, 0xff, RZ, 0xc0, !PT ;  /* 0x000000ff04ff7812 */ /* 0x040fe2000780c0ff */
[----:B------:R-:W-:Y:S01]  /*2b50*/  FMUL.FTZ R57, R57, UR24 ;  /* 0x0000001839397c20 */ /* 0x000fe20008410000 */
[----:B------:R-:W-:Y:S01]  /*2b60*/  FMUL.FTZ R81, R81, UR24 ;  /* 0x0000001851517c20 */ /* 0x000fe20008410000 */
[----:B------:R-:W-:Y:S01]  /*2b70*/  FMUL.FTZ R55, R55, UR24 ;  /* 0x0000001837377c20 */ /* 0x000fe20008410000 */
[C---:B------:R-:W-:Y:S01]  /*2b80*/  LOP3.LUT P4, RZ, R4.reuse, 0xff00, RZ, 0xc0, !PT ;  /* 0x0000ff0004ff7812 */ /* 0x040fe2000788c0ff */
        /* <DEDUP_REMOVED lines=11> */
.L_x_5739:
[----:B------:R-:W-:Y:S05]  /*2c40*/  BSYNC.RECONVERGENT B1 ;  /* 0x0000000000017941 */ /* 0x000fea0003800200 */
.L_x_5738:
        /* <DEDUP_REMOVED lines=28> */
[----:B------:R-:W-:Y:S01]  /*2e10*/  SEL R52, R52, RZ, P0 ;  /* 0x000000ff34347207 */ /* 0x000fe20000000000 */
[----:B------:R2:W-:Y:S01]  /*2e20*/  STG.E.128 desc[UR16][R58.64], R20 ;  /* 0x000000143a007986 */ /* 0x0005e2000c101d10 */
[----:B-1----:R-:W-:Y:S01]  /*2e30*/  IMAD.WIDE.U32 R82, R79, 0x10, R82 ;  /* 0x000000104f527825 */ /* 0x002fe200078e0052 */
[----:B------:R-:W-:Y:S02]  /*2e40*/  SEL R53, R53, RZ, P4 ;  /* 0x000000ff35357207 */ /* 0x000fe40002000000 */
[----:B------:R-:W-:-:S02]  /*2e50*/  SEL R54, R54, RZ, P5 ;  /* 0x000000ff36367207 */ /* 0x000fc40002800000 */
[----:B------:R-:W-:-:S05]  /*2e60*/  SEL R55, R55, RZ, P6 ;  /* 0x000000ff37377207 */ /* 0x000fca0003000000 */
[----:B------:R2:W-:Y:S02]  /*2e70*/  STG.E.128 desc[UR16][R82.64], R52 ;  /* 0x0000003452007986 */ /* 0x0005e4000c101d10 */
.L_x_5728:
[----:B------:R-:W-:Y:S05]  /*2e80*/  BSYNC.RECONVERGENT B0 ;  /* 0x0000000000007941 */ /* 0x000fea0003800200 */
.L_x_5718:
[----:B------:R-:W-:Y:S02]  /*2e90*/  UIADD3 UR6, UPT, UPT, UR6, UR26, URZ ;  /* 0x0000001a06067290 */ /* 0x000fe4000fffe0ff */
[----:B------:R-:W-:Y:S02]  /*2ea0*/  UPLOP3.LUT UP2, UPT, UPT, UPT, UP2, 0x40, 0x4 ;  /* 0x000000000004789c */ /* 0x000fe40003f4e820 */
[----:B------:R-:W-:-:S09]  /*2eb0*/  UISETP.GE.AND UP1, UPT, UR6, UR27, UPT ;  /* 0x0000001b0600728c */ /* 0x000fd2000bf26270 */
[----:B------:R-:W-:Y:S05]  /*2ec0*/  BRA.U !UP1, `(.L_x_5740) ;  /* 0xffffffd5098c7547 */ /* 0x000fea000b83ffff */
.L_x_5709:
        /* <DEDUP_REMOVED lines=25> */
.L_x_5741:
        /* <DEDUP_REMOVED lines=10> */
.L_x_6820:


//--------------------- .text._ZN10layer_norm13ln_bwd_kernelINS_13Kernel_traitsI6__halfffffjLj1536ELj1ELj1ELj4ELj16ENS_18Kernel_traits_baseILj1536ES2_ffffjLj128EEEEELb1ELb0ELb0ELb1EEEvNS_9BwdParamsE --------------------------
	.section	.text._ZN10layer_norm13ln_bwd_kernelINS_13Kernel_traitsI6__halfffffjLj1536ELj1ELj1ELj4ELj16ENS_18Kernel_traits_baseILj1536ES2_ffffjLj128EEEEELb1ELb0ELb0ELb1EEEvNS_9BwdParamsE,"ax",@progbits
	.align	128
        .global         _ZN10layer_norm13ln_bwd_kernelINS_13Kernel_traitsI6__halfffffjLj1536ELj1ELj1ELj4ELj16ENS_18Kernel_traits_baseILj1536ES2_ffffjLj128EEEEELb1ELb0ELb0ELb1EEEvNS_9BwdParamsE
        .type           _ZN10layer_norm13ln_bwd_kernelINS_13Kernel_traitsI6__halfffffjLj1536ELj1ELj1ELj4ELj16ENS_18Kernel_traits_baseILj1536ES2_ffffjLj128EEEEELb1ELb0ELb0ELb1EEEvNS_9BwdParamsE,@function
        .size           _ZN10layer_norm13ln_bwd_kernelINS_13Kernel_traitsI6__halfffffjLj1536ELj1ELj1ELj4ELj16ENS_18Kernel_traits_baseILj1536ES2_ffffjLj128EEEEELb1ELb0ELb0ELb1EEEvNS_9BwdParamsE,(.L_x_6821 - _ZN10layer_norm13ln_bwd_kernelINS_13Kernel_traitsI6__halfffffjLj1536ELj1ELj1ELj4ELj16ENS_18Kernel_traits_baseILj1536ES2_ffffjLj128EEEEELb1ELb0ELb0ELb1EEEvNS_9BwdParamsE)
        .other          _ZN10layer_norm13ln_bwd_kernelINS_13Kernel_traitsI6__halfffffjLj1536ELj1ELj1ELj4ELj16ENS_18Kernel_traits_baseILj1536ES2_ffffjLj128EEEEELb1ELb0ELb0ELb1EEEvNS_9BwdParamsE,@"STO_CUDA_ENTRY STV_DEFAULT"
_ZN10layer_norm13ln_bwd_kernelINS_13Kernel_traitsI6__halfffffjLj1536ELj1ELj1ELj4ELj16ENS_18Kernel_traits_baseILj1536ES2_ffffjLj128EEEEELb1ELb0ELb0ELb1EEEvNS_9BwdParamsE:
.text._ZN10layer_norm13ln_bwd_kernelINS_13Kernel_traitsI6__halfffffjLj1536ELj1ELj1ELj4ELj16ENS_18Kernel_traits_baseILj1536ES2_ffffjLj128EEEEELb1ELb0ELb0ELb1EEEvNS_9BwdParamsE:
        /* <DEDUP_REMOVED lines=20> */
[----:B------:R-:W1:Y:S01]  /*0140*/  LDCU.64 UR4, c[0x0][0x3e0] ;  /* 0x00007c00ff0477ac */ /* 0x000e620008000a00 */
        /* <DEDUP_REMOVED lines=8> */
[----:B------:R-:W3:Y:S01]  /*01d0*/  LDCU UR10, c[0x0][0x408] ;  /* 0x00008100ff0a77ac */ /* 0x000ee20008000800 */
[----:B------:R-:W4:Y:S01]  /*01e0*/  LDCU UR24, c[0x0][0x388] ;  /* 0x00007100ff1877ac */ /* 0x000f220008000800 */
[----:B------:R-:W0:Y:S01]  /*01f0*/  LDCU.U8 UR11, c[0x0][0x410] ;  /* 0x00008200ff0b77ac */ /* 0x000e220008000000 */
[----:B------:R-:W0:Y:S02]  /*0200*/  LDCU UR25, c[0x0][0x400] ;  /* 0x00008000ff1977ac */ /* 0x000e240008000800 */
[----:B0-----:R-:W-:Y:S01]  /*0210*/  IMAD.WIDE.U32 R56, R56, 0x8, R2 ;  /* 0x0000000838387825 */ /* 0x001fe200078e0002 */
[----:B------:R-:W0:Y:S04]  /*0220*/  LDCU.64 UR26, c[0x0][0x478] ;  /* 0x00008f00ff1a77ac */ /* 0x000e280008000a00 */
[----:B--2---:R-:W2:Y:S01]  /*0230*/  LDG.E.64 R2, desc[UR20][R56.64+0x800] ;  /* 0x0008001438027981 */ /* 0x004ea2000c1e1b00 */
[----:B------:R-:W0:Y:S03]  /*0240*/  LDCU.128 UR12, c[0x0][0x3c0] ;  /* 0x00007800ff0c77ac */ /* 0x000e260008000c00 */
[----:B------:R-:W5:Y:S01]  /*0250*/  LDG.E.64 R4, desc[UR20][R56.64+0x400] ;  /* 0x0004001438047981 */ /* 0x000f62000c1e1b00 */
[----:B------:R-:W0:Y:S03]  /*0260*/  LDCU.64 UR22, c[0x0][0x438] ;  /* 0x00008700ff1677ac */ /* 0x000e260008000a00 */
[----:B------:R3:W4:Y:S01]  /*0270*/  LDG.E.64 R6, desc[UR20][R56.64] ;  /* 0x0000001438067981 */ /* 0x000722000c1e1b00 */
[----:B------:R-:W-:Y:S01]  /*0280*/  MOV R0, RZ ;  /* 0x000000ff00007202 */ /* 0x000fe20000000f00 */
[----:B-1----:R-:W-:Y:S01]  /*0290*/  UISETP.NE.U32.AND UP0, UPT, UR4, URZ, UPT ;  /* 0x000000ff0400728c */ /* 0x002fe2000bf05070 */
[----:B------:R-:W-:Y:S01]  /*02a0*/  CS2R R64, SRZ ;  /* 0x0000000000407805 */ /* 0x000fe2000001ff00 */
[----:B------:R-:W1:Y:S02]  /*02b0*/  LDCU.64 UR28, c[0x0][0x380] ;  /* 0x00007000ff1c77ac */ /* 0x000e640008000a00 */
[----:B------:R-:W-:Y:S01]  /*02c0*/  UISETP.NE.AND.EX UP0, UPT, UR5, URZ, UPT, UP0 ;  /* 0x000000ff0500728c */ /* 0x000fe2000bf05300 */
[----:B---3--:R-:W-:Y:S01]  /*02d0*/  HFMA2 R57, -RZ, RZ, 0, 0 ;  /* 0x00000000ff397431 */ /* 0x008fe200000001ff */
[----:B------:R-:W-:Y:S01]  /*02e0*/  UMOV UR6, UR9 ;  /* 0x0000000900067c82 */ /* 0x000fe20008000000 */
[--C-:B--2---:R-:W-:Y:S01]  /*02f0*/  SHF.R.U64 R68, R2, 0x10, R3.reuse ;  /* 0x0000001002447819 */ /* 0x104fe20000001203 */
[----:B------:R-:W-:Y:S01]  /*0300*/  HADD2.F32 R69, -RZ, R2.H0_H0 ;  /* 0x20000002ff457230 */ /* 0x000fe20000004100 */
[----:B------:R-:W-:Y:S01]  /*0310*/  SHF.R.U32.HI R66, RZ, 0x10, R3 ;  /* 0x00000010ff427819 */ /* 0x000fe20000011603 */
[----:B------:R-:W-:Y:S01]  /*0320*/  HADD2.F32 R67, -RZ, R3.H0_H0 ;  /* 0x20000003ff437230 */ /* 0x000fe20000004100 */
[--C-:B-----5:R-:W-:Y:S01]  /*0330*/  SHF.R.U64 R72, R4, 0x10, R5.reuse ;  /* 0x0000001004487819 */ /* 0x120fe20000001205 */
[----:B------:R-:W-:Y:S01]  /*0340*/  HADD2.F32 R73, -RZ, R4.H0_H0 ;  /* 0x20000004ff497230 */ /* 0x000fe20000004100 */
[----:B------:R-:W-:Y:S01]  /*0350*/  SHF.R.U32.HI R70, RZ, 0x10, R5 ;  /* 0x00000010ff467819 */ /* 0x000fe20000011605 */
[----:B------:R-:W-:Y:S01]  /*0360*/  HADD2.F32 R71, -RZ, R5.H0_H0 ;  /* 0x20000005ff477230 */ /* 0x000fe20000004100 */
[--C-:B----4-:R-:W-:Y:S01]  /*0370*/  SHF.R.U64 R76, R6, 0x10, R7.reuse ;  /* 0x00000010064c7819 */ /* 0x110fe20000001207 */
        /* <DEDUP_REMOVED lines=12> */
.L_x_5752:
[----:B0-----:R-:W0:Y:S01]  /*0440*/  S2R R56, SR_TID.X ;  /* 0x0000000000387919 */ /* 0x001e220000002100 */
[----:B-1----:R-:W1:Y:S01]  /*0450*/  LDC.64 R44, c[0x0][0x3a8] ;  /* 0x0000ea00ff2c7b82 */ /* 0x002e620000000a00 */
[----:B------:R-:W-:Y:S01]  /*0460*/  UIMAD UR7, UR6, UR24, URZ ;  /* 0x00000018060772a4 */ /* 0x000fe2000f8e02ff */
[----:B------:R-:W-:Y:S01]  /*0470*/  PLOP3.LUT P0, PT, PT, PT, UP0, 0x80, 0x8 ;  /* 0x000000000008781c */ /* 0x000fe20003f0f008 */
[----:B--2---:R-:W2:Y:S02]  /*0480*/  @UP0 LDCU.64 UR4, c[0x0][0x3e0] ;  /* 0x00007c00ff0407ac */ /* 0x004ea40008000a00 */
[----:B------:R-:W-:-:S03]  /*0490*/  USHF.R.S32.HI UR8, URZ, 0x1f, UR7 ;  /* 0x0000001fff087899 */ /* 0x000fc60008011407 */
[----:B------:R-:W3:Y:S01]  /*04a0*/  LDC.64 R52, c[0x0][0x428] ;  /* 0x00010a00ff347b82 */ /* 0x000ee20000000a00 */
[----:B------:R-:W-:Y:S02]  /*04b0*/  UIMAD.WIDE UR18, UR6, 0x4, UR14 ;  /* 0x00000004061278a5 */ /* 0x000fe4000f8e020e */
[----:B------:R-:W-:Y:S02]  /*04c0*/  ULEA.HI UR8, UR8, UR7, URZ, 0x2 ;  /* 0x0000000708087291 */ /* 0x000fe4000f8f10ff */
[----:B------:R-:W-:Y:S02]  /*04d0*/  UIMAD.WIDE UR16, UR6, 0x4, UR12 ;  /* 0x00000004061078a5 */ /* 0x000fe4000f8e020c */
[----:B------:R-:W-:Y:S02]  /*04e0*/  MOV R40, UR18 ;  /* 0x0000001200287c02 */ /* 0x000fe40008000f00 */
[----:B------:R-:W-:Y:S02]  /*04f0*/  MOV R33, UR8 ;  /* 0x0000000800217c02 */ /* 0x000fe40008000f00 */
[----:B------:R-:W-:-:S02]  /*0500*/  MOV R41, UR19 ;  /* 0x0000001300297c02 */ /* 0x000fc40008000f00 */
[----:B------:R-:W-:Y:S01]  /*0510*/  MOV R42, UR16 ;  /* 0x00000010002a7c02 */ /* 0x000fe20008000f00 */
[----:B--2---:R-:W-:Y:S01]  /*0520*/  @UP0 UIMAD.WIDE UR4, UR6, 0x4, UR4 ;  /* 0x00000004060408a5 */ /* 0x004fe2000f8e0204 */
[----:B------:R-:W-:Y:S01]  /*0530*/  MOV R43, UR17 ;  /* 0x00000011002b7c02 */ /* 0x000fe20008000f00 */
[----:B------:R2:W4:Y:S04]  /*0540*/  LDG.E R81, desc[UR20][R40.64] ;  /* 0x0000001428517981 */ /* 0x000528000c1e1900 */
[----:B------:R-:W4:Y:S01]  /*0550*/  LDG.E R82, desc[UR20][R42.64] ;  /* 0x000000142a527981 */ /* 0x000f22000c1e1900 */
[----:B0-----:R-:W-:-:S05]  /*0560*/  LEA.HI.SX32 R80, R33, R56, 0x1e ;  /* 0x0000003821507211 */ /* 0x001fca00078ff2ff */
[----:B-1----:R-:W-:Y:S01]  /*0570*/  IMAD.WIDE.U32 R32, R80, 0x10, R44 ;  /* 0x0000001050207825 */ /* 0x002fe200078e002c */
[----:B------:R-:W-:-:S03]  /*0580*/  MOV R50, UR4 ;  /* 0x0000000400327c02 */ /* 0x000fc60008000f00 */
[C---:B---3--:R-:W-:Y:S01]  /*0590*/  IMAD.WIDE.U32 R36, R80.reuse, 0x10, R52 ;  /* 0x0000001050247825 */ /* 0x048fe200078e0034 */
[----:B------:R-:W-:Y:S01]  /*05a0*/  MOV R51, UR5 ;  /* 0x0000000500337c02 */ /* 0x000fe20008000f00 */
[----:B------:R-:W3:Y:S01]  /*05b0*/  LDG.E.128 R32, desc[UR20][R32.64] ;  /* 0x0000001420207981 */ /* 0x000ee2000c1e1d00 */
[----:B------:R-:W-:-:S03]  /*05c0*/  IADD3 R79, PT, PT, R80, 0x80, RZ ;  /* 0x00000080504f7810 */ /* 0x000fc60007ffe0ff */
[----:B------:R-:W3:Y:S01]  /*05d0*/  LDG.E.128 R36, desc[UR20][R36.64] ;  /* 0x0000001424247981 */ /* 0x000ee2000c1e1d00 */
[----:B------:R-:W-:-:S03]  /*05e0*/  IADD3 R78, PT, PT, R80, 0x100, RZ ;  /* 0x00000100504e7810 */ /* 0x000fc60007ffe0ff */
[----:B------:R-:W3:Y:S01]  /*05f0*/  @P0 LDG.E R83, desc[UR20][R50.64] ;  /* 0x0000001432530981 */ /* 0x000ee2000c1e1900 */
[----:B--2---:R-:W-:-:S04]  /*0600*/  IMAD.WIDE.U32 R40, R79, 0x10, R44 ;  /* 0x000000104f287825 */ /* 0x004fc800078e002c */
[C---:B------:R-:W-:Y:S02]  /*0610*/  IMAD.WIDE.U32 R44, R78.reuse, 0x10, R44 ;  /* 0x000000104e2c7825 */ /* 0x040fe400078e002c */
[----:B------:R-:W2:Y:S02]  /*0620*/  LDG.E.128 R40, desc[UR20][R40.64] ;  /* 0x0000001428287981 */ /* 0x000ea4000c1e1d00 */
[--C-:B------:R-:W-:Y:S02]  /*0630*/  IMAD.WIDE.U32 R48, R79, 0x10, R52.reuse ;  /* 0x000000104f307825 */ /* 0x100fe400078e0034 */
[----:B------:R-:W2:Y:S04]  /*0640*/  LDG.E.128 R44, desc[UR20][R44.64] ;  /* 0x000000142c2c7981 */ /* 0x000ea8000c1e1d00 */
[----:B------:R-:W2:Y:S01]  /*0650*/  LDG.E.128 R48, desc[UR20][R48.64] ;  /* 0x0000001430307981 */ /* 0x000ea2000c1e1d00 */
[----:B------:R-:W-:-:S06]  /*0660*/  IMAD.WIDE.U32 R52, R78, 0x10, R52 ;  /* 0x000000104e347825 */ /* 0x000fcc00078e0034 */
[----:B------:R-:W2:Y:S01]  /*0670*/  LDG.E.128 R52, desc[UR20][R52.64] ;  /* 0x0000001434347981 */ /* 0x000ea2000c1e1d00 */
[----:B------:R-:W-:Y:S01]  /*0680*/  ISETP.NE.AND P2, PT, RZ, UR11, PT ;  /* 0x0000000bff007c0c */ /* 0x000fe2000bf45270 */
[----:B------:R-:W-:Y:S01]  /*0690*/  UMOV UR7, 0x3f800000 ;  /* 0x3f80000000077882 */ /* 0x000fe20000000000 */
[----:B------:R-:W0:Y:S01]  /*06a0*/  S2UR UR5, SR_CgaCtaId ;  /* 0x00000000000579c3 */ /* 0x000e220000008800 */
[----:B------:R-:W-:Y:S02]  /*06b0*/  LOP3.LUT P1, RZ, R56, 0x1f, RZ, 0xc0, !PT ;  /* 0x0000001f38ff7812 */ /* 0x000fe4000782c0ff */
[----:B------:R-:W-:Y:S01]  /*06c0*/  PLOP3.LUT P3, PT, PT, PT, UP2, 0x80, 0x8 ;  /* 0x000000000008781c */ /* 0x000fe20003f6f028 */
[----:B------:R-:W-:Y:S02]  /*06d0*/  UMOV UR4, 0x400 ;  /* 0x0000040000047882 */ /* 0x000fe40000000000 */
[----:B0-----:R-:W-:-:S04]  /*06e0*/  ULEA UR4, UR5, UR4, 0x18 ;  /* 0x0000000405047291 */ /* 0x001fc8000f8ec0ff */
[----:B------:R-:W-:Y:S01]  /*06f0*/  UIADD3 UR5, UPT, UPT, UR4, 0x1820, URZ ;  /* 0x0000182004057890 */ /* 0x000fe2000fffe0ff */
[----:B----4-:R-:W-:Y:S02]  /*0700*/  R2UR UR8, R81 ;  /* 0x00000000510872ca */ /* 0x010fe400000e0000 */
[----:B------:R-:W-:-:S05]  /*0710*/  FSEL R88, R82, RZ, !P2 ;  /* 0x000000ff52587208 */ /* 0x000fca0005000000 */
[C---:B---3--:R-:W-:Y:S01]  /*0720*/  FADD.FTZ R32, -R88.reuse, R32 ;  /* 0x0000002058207221 */ /* 0x048fe20000010100 */
[C---:B------:R-:W-:Y:S01]  /*0730*/  FADD.FTZ R35, -R88.reuse, R35 ;  /* 0x0000002358237221 */ /* 0x040fe20000010100 */
[----:B------:R-:W-:Y:S01]  /*0740*/  FMUL.FTZ R86, R77, R36 ;  /* 0x000000244d567220 */ /* 0x000fe20000410000 */
[----:B------:R-:W-:-:S03]  /*0750*/  FADD.FTZ R34, -R88, R34 ;  /* 0x0000002258227221 */ /* 0x000fc60000010100 */
[----:B------:R-:W-:Y:S01]  /*0760*/  FMUL.FTZ R82, R35, UR8 ;  /* 0x0000000823527c20 */ /* 0x000fe20008410000 */
[----:B------:R-:W-:Y:S01]  /*0770*/  @P0 R2UR UR7, R83 ;  /* 0x00000000530702ca */ /* 0x000fe200000e0000 */
[----:B------:R-:W-:Y:S01]  /*0780*/  FMUL.FTZ R83, R32, UR8 ;  /* 0x0000000820537c20 */ /* 0x000fe20008410000 */
[----:B------:R-:W-:Y:S01]  /*0790*/  FMUL.FTZ R84, R76, R37 ;  /* 0x000000254c547220 */ /* 0x000fe20000410000 */
[----:B------:R-:W-:Y:S01]  /*07a0*/  FADD.FTZ R35, RZ, R86 ;  /* 0x00000056ff237221 */ /* 0x000fe20000010000 */
[----:B------:R-:W-:Y:S01]  /*07b0*/  FADD.FTZ R33, -R88, R33 ;  /* 0x0000002158217221 */ /* 0x000fe20000010100 */
[C---:B------:R-:W-:Y:S01]  /*07c0*/  FADD.FTZ R63, R36.reuse, R63 ;  /* 0x0000003f243f7221 */ /* 0x040fe20000010000 */
[----:B------:R-:W-:Y:S01]  /*07d0*/  FFMA.FTZ R65, R36, R83, R65 ;  /* 0x0000005324417223 */ /* 0x000fe20000010041 */
[----:B------:R-:W-:Y:S01]  /*07e0*/  FMUL.FTZ R36, R34, UR8 ;  /* 0x0000000822247c20 */ /* 0x000fe20008410000 */
[----:B------:R-:W-:Y:S01]  /*07f0*/  FMUL.FTZ R85, R75, R38 ;  /* 0x000000264b557220 */ /* 0x000fe20000410000 */
[----:B------:R-:W-:Y:S01]  /*0800*/  FADD.FTZ R34, R84, R35 ;  /* 0x0000002354227221 */ /* 0x000fe20000010000 */
[----:B------:R-:W-:Y:S01]  /*0810*/  FMUL.FTZ R81, R33, UR8 ;  /* 0x0000000821517c20 */ /* 0x000fe20008410000 */
[C---:B--2---:R-:W-:Y:S01]  /*0820*/  FADD.FTZ R33, -R88.reuse, R40 ;  /* 0x0000002858217221 */ /* 0x044fe20000010100 */
[----:B------:R-:W-:Y:S01]  /*0830*/  FADD.FTZ R41, -R88, R41 ;  /* 0x0000002958297221 */ /* 0x000fe20000010100 */
[----:B------:R-:W-:Y:S01]  /*0840*/  FMUL.FTZ R87, R74, R39 ;  /* 0x000000274a577220 */ /* 0x000fe20000410000 */
[----:B------:R-:W-:Y:S01]  /*0850*/  FADD.FTZ R34, R85, R34 ;  /* 0x0000002255227221 */ /* 0x000fe20000010000 */
[C---:B------:R-:W-:Y:S01]  /*0860*/  FADD.FTZ R42, -R88.reuse, R42 ;  /* 0x0000002a582a7221 */ /* 0x040fe20000010100 */
[C---:B------:R-:W-:Y:S01]  /*0870*/  FADD.FTZ R92, -R88.reuse, R43 ;  /* 0x0000002b585c7221 */ /* 0x040fe20000010100 */
[C---:B------:R-:W-:Y:S01]  /*0880*/  FADD.FTZ R44, -R88.reuse, R44 ;  /* 0x0000002c582c7221 */ /* 0x040fe20000010100 */
[C---:B------:R-:W-:Y:S01]  /*0890*/  FADD.FTZ R45, -R88.reuse, R45 ;  /* 0x0000002d582d7221 */ /* 0x040fe20000010100 */
[C---:B------:R-:W-:Y:S01]  /*08a0*/  FADD.FTZ R32, -R88.reuse, R46 ;  /* 0x0000002e58207221 */ /* 0x040fe20000010100 */
[----:B------:R-:W-:Y:S01]  /*08b0*/  FADD.FTZ R40, -R88, R47 ;  /* 0x0000002f58287221 */ /* 0x000fe20000010100 */
[----:B------:R-:W-:Y:S01]  /*08c0*/  FMUL.FTZ R47, R33, UR8 ;  /* 0x00000008212f7c20 */ /* 0x000fe20008410000 */
[----:B------:R-:W-:Y:S01]  /*08d0*/  FMUL.FTZ R88, R41, UR8 ;  /* 0x0000000829587c20 */ /* 0x000fe20008410000 */
[----:B------:R-:W-:Y:S01]  /*08e0*/  FMUL.FTZ R90, R73, R48 ;  /* 0x00000030495a7220 */ /* 0x000fe20000410000 */
[----:B------:R-:W-:Y:S01]  /*08f0*/  FADD.FTZ R33, R87, R34 ;  /* 0x0000002257217221 */ /* 0x000fe20000010000 */
[C---:B------:R-:W-:Y:S01]  /*0900*/  FADD.FTZ R12, R49.reuse, R12 ;  /* 0x0000000c310c7221 */ /* 0x040fe20000010000 */
[----:B------:R-:W-:Y:S01]  /*0910*/  FMUL.FTZ R89, R42, UR8 ;  /* 0x000000082a597c20 */ /* 0x000fe20008410000 */
[----:B------:R-:W-:Y:S01]  /*0920*/  FFMA.FTZ R2, R49, R88, R2 ;  /* 0x0000005831027223 */ /* 0x000fe20000010002 */
[----:B------:R-:W-:Y:S01]  /*0930*/  FMUL.FTZ R49, R72, R49 ;  /* 0x0000003148317220 */ /* 0x000fe20000410000 */
[----:B------:R-:W-:Y:S01]  /*0940*/  FADD.FTZ R34, R90, R33 ;  /* 0x000000215a227221 */ /* 0x000fe20000010000 */
[C---:B------:R-:W-:Y:S01]  /*0950*/  FADD.FTZ R11, R38.reuse, R11 ;  /* 0x0000000b260b7221 */ /* 0x040fe20000010000 */
[----:B------:R-:W-:Y:S01]  /*0960*/  FFMA.FTZ R61, R38, R36, R61 ;  /* 0x00000024263d7223 */ /* 0x000fe2000001003d */
[C---:B------:R-:W-:Y:S01]  /*0970*/  FADD.FTZ R15, R50.reuse, R15 ;  /* 0x0000000f320f7221 */ /* 0x040fe20000010000 */
[----:B------:R-:W-:Y:S01]  /*0980*/  FFMA.FTZ R5, R50, R89, R5 ;  /* 0x0000005932057223 */ /* 0x000fe20000010005 */
[----:B------:R-:W-:Y:S01]  /*0990*/  FFMA.FTZ R38, R83, R86, RZ ;  /* 0x0000005653267223 */ /* 0x000fe200000100ff */
[----:B------:R-:W-:Y:S01]  /*09a0*/  FMUL.FTZ R50, R71, R50 ;  /* 0x0000003247327220 */ /* 0x000fe20000410000 */
[----:B------:R-:W-:Y:S01]  /*09b0*/  FADD.FTZ R33, R49, R34 ;  /* 0x0000002231217221 */ /* 0x000fe20000010000 */
[----:B------:R-:W-:Y:S01]  /*09c0*/  FMUL.FTZ R43, R70, R51 ;  /* 0x00000033462b7220 */ /* 0x000fe20000410000 */
[----:B------:R-:W-:-:S02]  /*09d0*/  FFMA.FTZ R35, R81, R84, R38 ;  /* 0x0000005451237223 */ /* 0x000fc40000010026 */
[----:B------:R-:W-:Y:S01]  /*09e0*/  FADD.FTZ R34, R50, R33 ;  /* 0x0000002132227221 */ /* 0x000fe20000010000 */
[----:B------:R-:W-:Y:S01]  /*09f0*/  FMUL.FTZ R41, R69, R52 ;  /* 0x0000003445297220 */ /* 0x000fe20000410000 */
[----:B------:R-:W-:Y:S02]  /*0a00*/  FFMA.FTZ R35, R36, R85, R35 ;  /* 0x0000005524237223 */ /* 0x000fe40000010023 */
[----:B------:R-:W-:Y:S01]  /*0a10*/  FADD.FTZ R34, R43, R34 ;  /* 0x000000222b227221 */ /* 0x000fe20000010000 */
[C---:B------:R-:W-:Y:S01]  /*0a20*/  FADD.FTZ R10, R39.reuse, R10 ;  /* 0x0000000a270a7221 */ /* 0x040fe20000010000 */
[----:B------:R-:W-:Y:S01]  /*0a30*/  FFMA.FTZ R0, R39, R82, R0 ;  /* 0x0000005227007223 */ /* 0x000fe20000010000 */
[----:B------:R-:W-:Y:S01]  /*0a40*/  FFMA.FTZ R38, R82, R87, R35 ;  /* 0x0000005752267223 */ /* 0x000fe20000010023 */
[----:B------:R-:W-:Y:S01]  /*0a50*/  FADD.FTZ R34, R41, R34 ;  /* 0x0000002229227221 */ /* 0x000fe20000010000 */
[----:B------:R-:W-:Y:S01]  /*0a60*/  FMUL.FTZ R39, R68, R53 ;  /* 0x0000003544277220 */ /* 0x000fe20000410000 */
[----:B------:R-:W-:Y:S01]  /*0a70*/  PLOP3.LUT P0, PT, PT, PT, PT, 0x80, 0x8 ;  /* 0x000000000008781c */ /* 0x000fe20003f0f070 */
[----:B------:R-:W-:Y:S01]  /*0a80*/  FFMA.FTZ R33, R47, R90, R38 ;  /* 0x0000005a2f217223 */ /* 0x000fe20000010026 */
[----:B------:R-:W-:Y:S01]  /*0a90*/  @!P1 PLOP3.LUT P0, PT, P3, PT, PT, 0x80, 0x8 ;  /* 0x000000000008981c */ /* 0x000fe20001f0f070 */
[----:B------:R-:W-:Y:S01]  /*0aa0*/  FADD.FTZ R35, R34, R39 ;  /* 0x0000002722237221 */ /* 0x000fe20000010000 */
[----:B------:R-:W-:Y:S01]  /*0ab0*/  FMUL.FTZ R38, R67, R54 ;  /* 0x0000003643267220 */ /* 0x000fe20000410000 */
[C---:B------:R-:W-:Y:S01]  /*0ac0*/  FADD.FTZ R62, R37.reuse, R62 ;  /* 0x0000003e253e7221 */ /* 0x040fe20000010000 */
[----:B------:R-:W-:Y:S01]  /*0ad0*/  FFMA.FTZ R64, R37, R81, R64 ;  /* 0x0000005125407223 */ /* 0x000fe20000010040 */
[----:B------:R-:W-:Y:S01]  /*0ae0*/  FMUL.FTZ R37, R66, R55 ;  /* 0x0000003742257220 */ /* 0x000fe20000410000 */
[----:B------:R-:W-:Y:S01]  /*0af0*/  FADD.FTZ R34, R35, R38 ;  /* 0x0000002623227221 */ /* 0x000fe20000010000 */
[----:B------:R-:W-:Y:S01]  /*0b00*/  MOV R35, UR4 ;  /* 0x0000000400237c02 */ /* 0x000fe20008000f00 */
[----:B------:R-:W-:-:S02]  /*0b10*/  FFMA.FTZ R42, R88, R49, R33 ;  /* 0x00000031582a7223 */ /* 0x000fc40000010021 */
[----:B------:R-:W-:Y:S01]  /*0b20*/  FADD.FTZ R34, R34, R37 ;  /* 0x0000002522227221 */ /* 0x000fe20000010000 */
[----:B------:R-:W-:Y:S01]  /*0b30*/  @!P1 MOV R33, UR5 ;  /* 0x0000000500219c02 */ /* 0x000fe20008000f00 */
[----:B------:R-:W-:Y:S01]  /*0b40*/  FMUL.FTZ R92, R92, UR8 ;  /* 0x000000085c5c7c20 */ /* 0x000fe20008410000 */
[----:B------:R-:W-:Y:S01]  /*0b50*/  @!P0 IADD3 R33, PT, PT, R35, 0x1800, RZ ;  /* 0x0000180023218810 */ /* 0x000fe20007ffe0ff */
[----:B------:R-:W-:Y:S01]  /*0b60*/  FFMA.FTZ R91, R89, R50, R42 ;  /* 0x00000032595b7223 */ /* 0x000fe2000001002a */
[----:B------:R-:W0:Y:S01]  /*0b70*/  SHFL.DOWN PT, R35, R34, 0x10, 0x1f ;  /* 0x0a001f0022237f89 */ /* 0x000e2200000e0000 */
[C---:B------:R-:W-:Y:S01]  /*0b80*/  FADD.FTZ R13, R48.reuse, R13 ;  /* 0x0000000d300d7221 */ /* 0x040fe20000010000 */
[----:B------:R-:W-:Y:S01]  /*0b90*/  FFMA.FTZ R3, R48, R47, R3 ;  /* 0x0000002f30037223 */ /* 0x000fe20000010003 */
        /* <DEDUP_REMOVED lines=22> */
[----:B-1----:R-:W-:Y:S01]  /*0d00*/  FADD.FTZ R35, R44, R35 ;  /* 0x000000232c237221 */ /* 0x002fe20000010000 */
[----:B0-----:R-:W-:-:S04]  /*0d10*/  FADD.FTZ R42, R42, R91 ;  /* 0x0000005b2a2a7221 */ /* 0x001fc80000010000 */
[----:B------:R-:W0:Y:S01]  /*0d20*/  SHFL.DOWN PT, R91, R35, 0x1, 0x1f ;  /* 0x08201f00235b7f89 */ /* 0x000e2200000e0000 */
[----:B------:R-:W-:-:S04]  /*0d30*/  ISETP.NE.U32.AND P0, PT, RZ, UR22, PT ;  /* 0x00000016ff007c0c */ /* 0x000fc8000bf05070 */
[----:B------:R-:W-:Y:S01]  /*0d40*/  ISETP.NE.AND.EX P0, PT, RZ, UR23, PT, P0 ;  /* 0x00000017ff007c0c */ /* 0x000fe2000bf05300 */
[----:B0-----:R-:W-:Y:S01]  /*0d50*/  FADD.FTZ R32, R35, R91 ;  /* 0x0000005b23207221 */ /* 0x001fe20000010000 */
[----:B------:R-:W-:-:S11]  /*0d60*/  @!P1 SHF.R.U32.HI R91, RZ, 0x2, R56 ;  /* 0x00000002ff5b9819 */ /* 0x000fd60000011638 */
[----:B------:R-:W0:Y:S01]  /*0d70*/  @P0 LDC.64 R34, c[0x0][0x438] ;  /* 0x00010e00ff220b82 */ /* 0x000e220000000a00 */
[----:B------:R-:W-:-:S04]  /*0d80*/  @!P1 LOP3.LUT R91, R91, 0x18, RZ, 0xc0, !PT ;  /* 0x000000185b5b9812 */ /* 0x000fc800078ec0ff */
[----:B------:R-:W-:Y:S02]  /*0d90*/  @!P1 IADD3 R91, PT, PT, R91, R33, RZ ;  /* 0x000000215b5b9210 */ /* 0x000fe40007ffe0ff */
[----:B------:R-:W1:Y:S01]  /*0da0*/  SHFL.DOWN PT, R33, R42, 0x1, 0x1f ;  /* 0x08201f002a217f89 */ /* 0x000e6200000e0000 */
[----:B0-----:R-:W-:-:S05]  /*0db0*/  @P0 IMAD.WIDE.U32 R34, R80, 0x10, R34 ;  /* 0x0000001050220825 */ /* 0x001fca00078e0022 */
[----:B------:R0:W5:Y:S01]  /*0dc0*/  @P0 LDG.E.128 R16, desc[UR20][R34.64] ;  /* 0x0000001422100981 */ /* 0x000162000c1e1d00 */
[----:B-1----:R-:W-:-:S05]  /*0dd0*/  FADD.FTZ R33, R42, R33 ;  /* 0x000000212a217221 */ /* 0x002fca0000010000 */
[----:B------:R1:W-:Y:S01]  /*0de0*/  @!P1 STS.64 [R91], R32 ;  /* 0x000000205b009388 */ /* 0x0003e20000000a00 */
[----:B0-----:R-:W0:Y:S08]  /*0df0*/  LDC.64 R34, c[0x0][0x3b0] ;  /* 0x0000ec00ff227b82 */ /* 0x001e300000000a00 */
[----:B-1----:R-:W1:Y:S01]  /*0e00*/  @P0 LDC.64 R32, c[0x0][0x438] ;  /* 0x00010e00ff200b82 */ /* 0x002e620000000a00 */
[C---:B------:R-:W-:Y:S01]  /*0e10*/  FADD.FTZ R14, R51.reuse, R14 ;  /* 0x0000000e330e7221 */ /* 0x040fe20000010000 */
[----:B------:R-:W-:Y:S01]  /*0e20*/  FFMA.FTZ R4, R51, R92, R4 ;  /* 0x0000005c33047223 */ /* 0x000fe20000010004 */
[----:B-1----:R-:W-:-:S05]  /*0e30*/  @P0 IMAD.WIDE.U32 R32, R79, 0x10, R32 ;  /* 0x000000104f200825 */ /* 0x002fca00078e0020 */
[----:B------:R0:W5:Y:S02]  /*0e40*/  @P0 LDG.E.128 R20, desc[UR20][R32.64] ;  /* 0x0000001420140981 */ /* 0x000164000c1e1d00 */
[----:B0-----:R-:W-:-:S05]  /*0e50*/  IMAD.WIDE.U32 R32, R80, 0x4, R34 ;  /* 0x0000000450207825 */ /* 0x001fca00078e0022 */
[----:B------:R0:W5:Y:S02]  /*0e60*/  LDG.E R91, desc[UR20][R32.64] ;  /* 0x00000014205b7981 */ /* 0x000164000c1e1900 */
[----:B0-----:R-:W-:-:S05]  /*0e70*/  IMAD.WIDE.U32 R32, R79, 0x4, R34 ;  /* 0x000000044f207825 */ /* 0x001fca00078e0022 */
[----:B------:R0:W5:Y:S02]  /*0e80*/  LDG.E R51, desc[UR20][R32.64] ;  /* 0x0000001420337981 */ /* 0x000164000c1e1900 */
[----:B0-----:R-:W0:Y:S01]  /*0e90*/  @P0 LDC.64 R32, c[0x0][0x438] ;  /* 0x00010e00ff200b82 */ /* 0x001e220000000a00 */
[----:B------:R-:W-:-:S05]  /*0ea0*/  IMAD.WIDE.U32 R34, R78, 0x4, R34 ;  /* 0x000000044e227825 */ /* 0x000fca00078e0022 */
[----:B------:R-:W5:Y:S01]  /*0eb0*/  LDG.E R42, desc[UR20][R34.64] ;  /* 0x00000014222a7981 */ /* 0x000f62000c1e1900 */
[----:B0-----:R-:W-:-:S05]  /*0ec0*/  @P0 IMAD.WIDE.U32 R32, R78, 0x10, R32 ;  /* 0x000000104e200825 */ /* 0x001fca00078e0020 */
[----:B------:R0:W5:Y:S01]  /*0ed0*/  @P0 LDG.E.128 R24, desc[UR20][R32.64] ;  /* 0x0000001420180981 */ /* 0x000162000c1e1d00 */
[----:B------:R-:W-:Y:S01]  /*0ee0*/  @!UP2 UIADD3 UR5, UPT, UPT, UR4, 0x1800, URZ ;  /* 0x000018000405a890 */ /* 0x000fe2000fffe0ff */
[----:B------:R-:W-:Y:S08]  /*0ef0*/  BAR.SYNC.DEFER_BLOCKING 0x0 ;  /* 0x0000000000007b1d */ /* 0x000ff00000010000 */
[----:B0-----:R-:W0:Y:S01]  /*0f00*/  LDS.128 R32, [UR5] ;  /* 0x00000005ff207984 */ /* 0x001e220008000c00 */
[----:B------:R-:W-:Y:S01]  /*0f10*/  UIADD3 UR5, UPT, UPT, UR4, 0x1830, URZ ;  /* 0x0000183004057890 */ /* 0x000fe2000fffe0ff */
[C---:B------:R-:W-:Y:S01]  /*0f20*/  FADD.FTZ R58, R53.reuse, R58 ;  /* 0x0000003a353a7221 */ /* 0x040fe20000010000 */
[----:B------:R-:W-:Y:S01]  /*0f30*/  @!UP2 UIADD3 UR5, UPT, UPT, UR4, 0x1810, URZ ;  /* 0x000018100405a890 */ /* 0x000fe2000fffe0ff */
[----:B------:R-:W-:Y:S01]  /*0f40*/  FFMA.FTZ R6, R53, R46, R6 ;  /* 0x0000002e35067223 */ /* 0x000fe20000010006 */
[----:B0-----:R-:W-:Y:S01]  /*0f50*/  FADD.FTZ R53, RZ, R32 ;  /* 0x00000020ff357221 */ /* 0x001fe20000010000 */
[----:B------:R-:W-:-:S03]  /*0f60*/  FADD.FTZ R32, RZ, R33 ;  /* 0x00000021ff207221 */ /* 0x000fc60000010000 */
[----:B------:R-:W-:Y:S01]  /*0f70*/  FADD.FTZ R53, R34, R53 ;  /* 0x0000003522357221 */ /* 0x000fe20000010000 */
[----:B------:R-:W-:Y:S02]  /*0f80*/  FADD.FTZ R44, R35, R32 ;  /* 0x00000020232c7221 */ /* 0x000fe40000010000 */
[----:B------:R-:W0:Y:S01]  /*0f90*/  LDS.128 R32, [UR5] ;  /* 0x00000005ff207984 */ /* 0x000e220008000c00 */
[C---:B------:R-:W-:Y:S01]  /*0fa0*/  FADD.FTZ R57, R52.reuse, R57 ;  /* 0x0000003934397221 */ /* 0x040fe20000010000 */
[----:B------:R-:W-:Y:S01]  /*0fb0*/  FFMA.FTZ R7, R52, R48, R7 ;  /* 0x0000003034077223 */ /* 0x000fe20000010007 */
[C---:B------:R-:W-:Y:S01]  /*0fc0*/  FADD.FTZ R59, R54.reuse, R59 ;  /* 0x0000003b363b7221 */ /* 0x040fe20000010000 */
[----:B------:R-:W-:Y:S01]  /*0fd0*/  FFMA.FTZ R9, R54, R45, R9 ;  /* 0x0000002d36097223 */ /* 0x000fe20000010009 */
[C---:B------:R-:W-:Y:S01]  /*0fe0*/  FADD.FTZ R60, R55.reuse, R60 ;  /* 0x0000003c373c7221 */ /* 0x040fe20000010000 */
[----:B------:R-:W-:Y:S01]  /*0ff0*/  FFMA.FTZ R8, R55, R40, R8 ;  /* 0x0000002837087223 */ /* 0x000fe20000010008 */
        /* <DEDUP_REMOVED lines=20> */
[--C-:B------:R-:W-:Y:S01]  /*1140*/  FFMA.FTZ R83, R83, UR4, R53.reuse ;  /* 0x0000000453537c23 */ /* 0x100fe20008010035 */
[----:B------:R-:W-:Y:S01]  /*1150*/  FFMA.FTZ R47, R45, UR4, R53 ;  /* 0x000000042d2f7c23 */ /* 0x000fe20008010035 */
[----:B-----5:R-:W-:Y:S01]  /*1160*/  FFMA.FTZ R84, R84, UR8, R17 ;  /* 0x0000000854547c23 */ /* 0x020fe20008010011 */
[----:B------:R-:W0:Y:S01]  /*1170*/  LDC.64 R44, c[0x0][0x468] ;  /* 0x00011a00ff2c7b82 */ /* 0x000e220000000a00 */
[----:B------:R-:W-:Y:S01]  /*1180*/  FFMA.FTZ R85, R85, UR8, R18 ;  /* 0x0000000855557c23 */ /* 0x000fe20008010012 */
[----:B------:R-:W-:Y:S01]  /*1190*/  FFMA.FTZ R82, R82, UR8, R19 ;  /* 0x0000000852527c23 */ /* 0x000fe20008010013 */
[----:B------:R-:W-:Y:S01]  /*11a0*/  FFMA.FTZ R34, R33, UR8, R20 ;  /* 0x0000000821227c23 */ /* 0x000fe20008010014 */
[----:B------:R-:W-:Y:S01]  /*11b0*/  FFMA.FTZ R48, R48, UR4, R53 ;  /* 0x0000000430307c23 */ /* 0x000fe20008010035 */
[----:B------:R-:W-:Y:S01]  /*11c0*/  FADD.FTZ R83, R86, -R83 ;  /* 0x8000005356537221 */ /* 0x000fe20000010000 */
[--C-:B------:R-:W-:Y:S01]  /*11d0*/  FFMA.FTZ R46, R46, UR4, R53.reuse ;  /* 0x000000042e2e7c23 */ /* 0x100fe20008010035 */
[--C-:B------:R-:W-:Y:S01]  /*11e0*/  FFMA.FTZ R88, R88, UR4, R53.reuse ;  /* 0x0000000458587c23 */ /* 0x100fe20008010035 */
[--C-:B------:R-:W-:Y:S01]  /*11f0*/  FFMA.FTZ R89, R89, UR4, R53.reuse ;  /* 0x0000000459597c23 */ /* 0x100fe20008010035 */
[--C-:B------:R-:W-:Y:S01]  /*1200*/  FFMA.FTZ R92, R92, UR4, R53.reuse ;  /* 0x000000045c5c7c23 */ /* 0x100fe20008010035 */
[----:B------:R-:W-:Y:S01]  /*1210*/  FMUL.FTZ R84, R84, UR7 ;  /* 0x0000000754547c20 */ /* 0x000fe20008410000 */
[----:B------:R-:W-:Y:S01]  /*1220*/  FMUL.FTZ R85, R85, UR7 ;  /* 0x0000000755557c20 */ /* 0x000fe20008410000 */
[----:B------:R-:W-:Y:S01]  /*1230*/  FMUL.FTZ R82, R82, UR7 ;  /* 0x0000000752527c20 */ /* 0x000fe20008410000 */
[----:B------:R-:W-:Y:S01]  /*1240*/  FMUL.FTZ R36, R34, UR7 ;  /* 0x0000000722247c20 */ /* 0x000fe20008410000 */
[----:B------:R-:W-:Y:S01]  /*1250*/  FFMA.FTZ R52, R40, UR4, R53 ;  /* 0x0000000428347c23 */ /* 0x000fe20008010035 */
[----:B------:R-:W-:Y:S01]  /*1260*/  FADD.FTZ R41, R41, -R48 ;  /* 0x8000003029297221 */ /* 0x000fe20000010000 */
[----:B------:R-:W-:Y:S01]  /*1270*/  FFMA.FTZ R83, R83, UR8, R16 ;  /* 0x0000000853537c23 */ /* 0x000fe20008010010 */
[----:B------:R-:W-:Y:S01]  /*1280*/  FADD.FTZ R40, R39, -R46 ;  /* 0x8000002e27287221 */ /* 0x000fe20000010000 */
[----:B------:R-:W-:Y:S01]  /*1290*/  FMUL.FTZ R33, R84, UR10 ;  /* 0x0000000a54217c20 */ /* 0x000fe20008410000 */
[----:B------:R-:W-:Y:S01]  /*12a0*/  FMUL.FTZ R34, R85, UR10 ;  /* 0x0000000a55227c20 */ /* 0x000fe20008410000 */
[----:B------:R-:W-:Y:S01]  /*12b0*/  FMUL.FTZ R35, R82, UR10 ;  /* 0x0000000a52237c20 */ /* 0x000fe20008410000 */
[----:B------:R-:W-:Y:S01]  /*12c0*/  FMUL.FTZ R36, R36, UR10 ;  /* 0x0000000a24247c20 */ /* 0x000fe20008410000 */
[----:B------:R-:W-:Y:S01]  /*12d0*/  FADD.FTZ R88, R49, -R88 ;  /* 0x8000005831587221 */ /* 0x000fe20000010000 */
[----:B------:R-:W-:Y:S01]  /*12e0*/  FADD.FTZ R89, R50, -R89 ;  /* 0x8000005932597221 */ /* 0x000fe20000010000 */
[----:B------:R-:W-:Y:S01]  /*12f0*/  FADD.FTZ R92, R43, -R92 ;  /* 0x8000005c2b5c7221 */ /* 0x000fe20000010000 */
[----:B------:R-:W-:Y:S01]  /*1300*/  FADD.FTZ R39, R38, -R47 ;  /* 0x8000002f26277221 */ /* 0x000fe20000010000 */
[----:B------:R-:W-:Y:S01]  /*1310*/  LOP3.LUT P2, RZ, R91, 0xff00, RZ, 0xc0, !PT ;  /* 0x0000ff005bff7812 */ /* 0x000fe2000784c0ff */
[----:B------:R-:W-:Y:S01]  /*1320*/  FADD.FTZ R52, R37, -R52 ;  /* 0x8000003425347221 */ /* 0x000fe20000010000 */
[----:B------:R-:W-:Y:S01]  /*1330*/  LOP3.LUT P6, RZ, R91, 0xff0000, RZ, 0xc0, !PT ;  /* 0x00ff00005bff7812 */ /* 0x000fe200078cc0ff */
[----:B------:R-:W-:Y:S01]  /*1340*/  FFMA.FTZ R41, R41, UR8, R24 ;  /* 0x0000000829297c23 */ /* 0x000fe20008010018 */
[----:B------:R-:W-:Y:S01]  /*1350*/  ISETP.GE.U32.AND P5, PT, R91, 0x1000000, PT ;  /* 0x010000005b00780c */ /* 0x000fe20003fa6070 */
[----:B------:R-:W-:Y:S01]  /*1360*/  FMUL.FTZ R83, R83, UR7 ;  /* 0x0000000753537c20 */ /* 0x000fe20008410000 */
[----:B------:R-:W-:Y:S01]  /*1370*/  LOP3.LUT P1, RZ, R51, 0xff, RZ, 0xc0, !PT ;  /* 0x000000ff33ff7812 */ /* 0x000fe2000782c0ff */
[----:B------:R-:W-:Y:S01]  /*1380*/  FFMA.FTZ R40, R40, UR8, R25 ;  /* 0x0000000828287c23 */ /* 0x000fe20008010019 */
[----:B------:R-:W-:Y:S01]  /*1390*/  FFMA.FTZ R88, R88, UR8, R21 ;  /* 0x0000000858587c23 */ /* 0x000fe20008010015 */
[----:B------:R-:W-:Y:S01]  /*13a0*/  FFMA.FTZ R89, R89, UR8, R22 ;  /* 0x0000000859597c23 */ /* 0x000fe20008010016 */
[----:B------:R-:W-:Y:S01]  /*13b0*/  FFMA.FTZ R92, R92, UR8, R23 ;  /* 0x000000085c5c7c23 */ /* 0x000fe20008010017 */
[----:B------:R-:W-:Y:S01]  /*13c0*/  FFMA.FTZ R39, R39, UR8, R26 ;  /* 0x0000000827277c23 */ /* 0x000fe2000801001a */
[----:B------:R-:W-:Y:S01]  /*13d0*/  SEL R33, R33, RZ, P2 ;  /* 0x000000ff21217207 */ /* 0x000fe20001000000 */
[----:B------:R-:W-:Y:S01]  /*13e0*/  FFMA.FTZ R52, R52, UR8, R27 ;  /* 0x0000000834347c23 */ /* 0x000fe2000801001b */
[----:B------:R-:W-:Y:S01]  /*13f0*/  SEL R34, R34, RZ, P6 ;  /* 0x000000ff22227207 */ /* 0x000fe20003000000 */
[----:B------:R-:W-:Y:S01]  /*1400*/  FMUL.FTZ R41, R41, UR7 ;  /* 0x0000000729297c20 */ /* 0x000fe20008410000 */
[----:B------:R-:W-:Y:S01]  /*1410*/  SEL R35, R35, RZ, P5 ;  /* 0x000000ff23237207 */ /* 0x000fe20002800000 */
[----:B------:R-:W-:Y:S01]  /*1420*/  FMUL.FTZ R32, R83, UR10 ;  /* 0x0000000a53207c20 */ /* 0x000fe20008410000 */
[----:B------:R-:W-:Y:S01]  /*1430*/  SEL R36, R36, RZ, P1 ;  /* 0x000000ff24247207 */ /* 0x000fe20000800000 */
[----:B------:R-:W-:Y:S01]  /*1440*/  FMUL.FTZ R88, R88, UR7 ;  /* 0x0000000758587c20 */ /* 0x000fe20008410000 */
[C---:B------:R-:W-:Y:S01]  /*1450*/  LOP3.LUT P2, RZ, R42.reuse, 0xff, RZ, 0xc0, !PT ;  /* 0x000000ff2aff7812 */ /* 0x040fe2000784c0ff */
[----:B------:R-:W-:Y:S01]  /*1460*/  FMUL.FTZ R89, R89, UR7 ;  /* 0x0000000759597c20 */ /* 0x000fe20008410000 */
[----:B------:R-:W-:Y:S01]  /*1470*/  LOP3.LUT P6, RZ, R42, 0xff00, RZ, 0xc0, !PT ;  /* 0x0000ff002aff7812 */ /* 0x000fe200078cc0ff */
[----:B------:R-:W-:Y:S01]  /*1480*/  FMUL.FTZ R92, R92, UR7 ;  /* 0x000000075c5c7c20 */ /* 0x000fe20008410000 */
[C---:B------:R-:W-:Y:S01]  /*1490*/  LOP3.LUT P5, RZ, R42.reuse, 0xff0000, RZ, 0xc0, !PT ;  /* 0x00ff00002aff7812 */ /* 0x040fe200078ac0ff */
[----:B------:R-:W-:Y:S01]  /*14a0*/  FMUL.FTZ R43, R39, UR7 ;  /* 0x00000007272b7c20 */ /* 0x000fe20008410000 */
[----:B------:R-:W-:Y:S01]  /*14b0*/  ISETP.GE.U32.AND P1, PT, R42, 0x1000000, PT ;  /* 0x010000002a00780c */ /* 0x000fe20003f26070 */
[----:B------:R-:W-:Y:S01]  /*14c0*/  FMUL.FTZ R42, R40, UR7 ;  /* 0x00000007282a7c20 */ /* 0x000fe20008410000 */
[----:B------:R-:W-:Y:S01]  /*14d0*/  LOP3.LUT P3, RZ, R91, 0xff, RZ, 0xc0, !PT ;  /* 0x000000ff5bff7812 */ /* 0x000fe2000786c0ff */
[----:B------:R-:W-:Y:S01]  /*14e0*/  FMUL.FTZ R52, R52, UR7 ;  /* 0x0000000734347c20 */ /* 0x000fe20008410000 */
[----:B------:R-:W-:Y:S01]  /*14f0*/  FMUL.FTZ R40, R41, UR10 ;  /* 0x0000000a29287c20 */ /* 0x000fe20008410000 */
[----:B------:R-:W-:Y:S01]  /*1500*/  FMUL.FTZ R41, R42, UR10 ;  /* 0x0000000a2a297c20 */ /* 0x000fe20008410000 */
[----:B------:R-:W-:Y:S01]  /*1510*/  SEL R32, R32, RZ, P3 ;  /* 0x000000ff20207207 */ /* 0x000fe20001800000 */
[----:B------:R-:W-:Y:S01]  /*1520*/  FMUL.FTZ R37, R88, UR10 ;  /* 0x0000000a58257c20 */ /* 0x000fe20008410000 */
[----:B------:R-:W-:Y:S01]  /*1530*/  FMUL.FTZ R38, R89, UR10 ;  /* 0x0000000a59267c20 */ /* 0x000fe20008410000 */
[----:B------:R-:W-:Y:S01]  /*1540*/  FMUL.FTZ R39, R92, UR10 ;  /* 0x0000000a5c277c20 */ /* 0x000fe20008410000 */
[----:B------:R-:W-:Y:S01]  /*1550*/  FMUL.FTZ R42, R43, UR10 ;  /* 0x0000000a2b2a7c20 */ /* 0x000fe20008410000 */
[C---:B------:R-:W-:Y:S01]  /*1560*/  LOP3.LUT P0, RZ, R51.reuse, 0xff00, RZ, 0xc0, !PT ;  /* 0x0000ff0033ff7812 */ /* 0x040fe2000780c0ff */
[----:B------:R-:W-:Y:S01]  /*1570*/  FMUL.FTZ R43, R52, UR10 ;  /* 0x0000000a342b7c20 */ /* 0x000fe20008410000 */
[C---:B------:R-:W-:Y:S01]  /*1580*/  LOP3.LUT P4, RZ, R51.reuse, 0xff0000, RZ, 0xc0, !PT ;  /* 0x00ff000033ff7812 */ /* 0x040fe2000788c0ff */
[----:B0-----:R-:W-:Y:S01]  /*1590*/  IMAD.WIDE.U32 R80, R80, 0x10, R44 ;  /* 0x0000001050507825 */ /* 0x001fe200078e002c */
[----:B------:R-:W-:-:S02]  /*15a0*/  ISETP.GE.U32.AND P3, PT, R51, 0x1000000, PT ;  /* 0x010000003300780c */ /* 0x000fc40003f66070 */
[----:B------:R-:W-:Y:S01]  /*15b0*/  SEL R37, R37, RZ, P0 ;  /* 0x000000ff25257207 */ /* 0x000fe20000000000 */
[--C-:B------:R-:W-:Y:S01]  /*15c0*/  IMAD.WIDE.U32 R46, R79, 0x10, R44.reuse ;  /* 0x000000104f2e7825 */ /* 0x100fe200078e002c */
[----:B------:R-:W-:Y:S01]  /*15d0*/  SEL R38, R38, RZ, P4 ;  /* 0x000000ff26267207 */ /* 0x000fe20002000000 */
[----:B------:R0:W-:Y:S01]  /*15e0*/  STG.E.128 desc[UR20][R80.64], R32 ;  /* 0x0000002050007986 */ /* 0x0001e2000c101d14 */
[----:B------:R-:W-:Y:S01]  /*15f0*/  SEL R39, R39, RZ, P3 ;  /* 0x000000ff27277207 */ /* 0x000fe20001800000 */
[----:B------:R-:W-:Y:S01]  /*1600*/  IMAD.WIDE.U32 R44, R78, 0x10, R44 ;  /* 0x000000104e2c7825 */ /* 0x000fe200078e002c */
[----:B------:R-:W-:Y:S02]  /*1610*/  SEL R40, R40, RZ, P2 ;  /* 0x000000ff28287207 */ /* 0x000fe40001000000 */
[----:B------:R-:W-:Y:S01]  /*1620*/  SEL R41, R41, RZ, P6 ;  /* 0x000000ff29297207 */ /* 0x000fe20003000000 */
[----:B------:R0:W-:Y:S01]  /*1630*/  STG.E.128 desc[UR20][R46.64], R36 ;  /* 0x000000242e007986 */ /* 0x0001e2000c101d14 */
[----:B------:R-:W-:-:S02]  /*1640*/  SEL R42, R42, RZ, P5 ;  /* 0x000000ff2a2a7207 */ /* 0x000fc40002800000 */
[----:B------:R-:W-:-:S05]  /*1650*/  SEL R43, R43, RZ, P1 ;  /* 0x000000ff2b2b7207 */ /* 0x000fca0000800000 */
[----:B------:R0:W-:Y:S01]  /*1660*/  STG.E.128 desc[UR20][R44.64], R40 ;  /* 0x000000282c007986 */ /* 0x0001e2000c101d14 */
[----:B------:R-:W-:Y:S05]  /*1670*/  BRA `(.L_x_5745) ;  /* 0x00000010008c7947 */ /* 0x000fea0003800000 */
.L_x_5744:
[--C-:B------:R-:W-:Y:S01]  /*1680*/  FFMA.FTZ R83, R83, UR4, R53.reuse ;  /* 0x0000000453537c23 */ /* 0x100fe20008010035 */
[----:B-----5:R-:W-:Y:S01]  /*1690*/  LOP3.LUT P3, RZ, R91, 0xff, RZ, 0xc0, !PT ;  /* 0x000000ff5bff7812 */ /* 0x020fe2000786c0ff */
[----:B------:R-:W-:Y:S01]  /*16a0*/  FFMA.FTZ R81, R81, UR4, R53 ;  /* 0x0000000451517c23 */ /* 0x000fe20008010035 */
[C---:B------:R-:W-:Y:S01]  /*16b0*/  LOP3.LUT P1, RZ, R51.reuse, 0xff, RZ, 0xc0, !PT ;  /* 0x000000ff33ff7812 */ /* 0x040fe2000782c0ff */
[----:B------:R-:W-:Y:S01]  /*16c0*/  FADD.FTZ R83, R86, -R83 ;  /* 0x8000005356537221 */ /* 0x000fe20000010000 */
[C---:B------:R-:W-:Y:S01]  /*16d0*/  LOP3.LUT P0, RZ, R51.reuse, 0xff00, RZ, 0xc0, !PT ;  /* 0x0000ff0033ff7812 */ /* 0x040fe2000780c0ff */
[----:B------:R-:W-:Y:S01]  /*16e0*/  FADD.FTZ R84, R84, -R81 ;  /* 0x8000005154547221 */ /* 0x000fe20000010000 */
[----:B------:R-:W-:Y:S01]  /*16f0*/  LOP3.LUT P4, RZ, R51, 0xff0000, RZ, 0xc0, !PT ;  /* 0x00ff000033ff7812 */ /* 0x000fe2000788c0ff */
[----:B------:R-:W-:Y:S01]  /*1700*/  FFMA.FTZ R44, R83, UR8, R16 ;  /* 0x00000008532c7c23 */ /* 0x000fe20008010010 */
[--C-:B------:R-:W-:Y:S01]  /*1710*/  FFMA.FTZ R47, R47, UR4, R53.reuse ;  /* 0x000000042f2f7c23 */ /* 0x100fe20008010035 */
[----:B------:R-:W-:Y:S01]  /*1720*/  FFMA.FTZ R36, R36, UR4, R53 ;  /* 0x0000000424247c23 */ /* 0x000fe20008010035 */
[----:B------:R-:W0:Y:S01]  /*1730*/  LDC.64 R30, c[0x0][0x478] ;  /* 0x00011e00ff1e7b82 */ /* 0x000e220000000a00 */
[----:B------:R-:W-:Y:S01]  /*1740*/  FMUL.FTZ R28, R44, UR7 ;  /* 0x000000072c1c7c20 */ /* 0x000fe20008410000 */
[----:B------:R-:W-:Y:S01]  /*1750*/  FADD.FTZ R29, R90, -R47 ;  /* 0x8000002f5a1d7221 */ /* 0x000fe20000010000 */
[----:B------:R-:W-:Y:S01]  /*1760*/  FADD.FTZ R85, R85, -R36 ;  /* 0x8000002455557221 */ /* 0x000fe20000010000 */
[--C-:B------:R-:W-:Y:S01]  /*1770*/  FFMA.FTZ R52, R46, UR4, R53.reuse ;  /* 0x000000042e347c23 */ /* 0x100fe20008010035 */
[----:B------:R-:W-:Y:S01]  /*1780*/  FMUL.FTZ R28, R28, UR10 ;  /* 0x0000000a1c1c7c20 */ /* 0x000fe20008410000 */
[----:B------:R-:W-:Y:S01]  /*1790*/  FFMA.FTZ R36, R29, UR8, R20 ;  /* 0x000000081d247c23 */ /* 0x000fe20008010014 */
[----:B------:R-:W-:Y:S01]  /*17a0*/  FFMA.FTZ R46, R85, UR8, R18 ;  /* 0x00000008552e7c23 */ /* 0x000fe20008010012 */
[----:B------:R-:W-:Y:S01]  /*17b0*/  LOP3.LUT P2, RZ, R91, 0xff00, RZ, 0xc0, !PT ;  /* 0x0000ff005bff7812 */ /* 0x000fe2000784c0ff */
[--C-:B------:R-:W-:Y:S01]  /*17c0*/  FFMA.FTZ R54, R88, UR4, R53.reuse ;  /* 0x0000000458367c23 */ /* 0x100fe20008010035 */
[----:B------:R-:W-:Y:S01]  /*17d0*/  SEL R32, R28, RZ, P3 ;  /* 0x000000ff1c207207 */ /* 0x000fe20001800000 */
[--C-:B------:R-:W-:Y:S01]  /*17e0*/  FFMA.FTZ R28, R82, UR4, R53.reuse ;  /* 0x00000004521c7c23 */ /* 0x100fe20008010035 */
[----:B------:R-:W-:Y:S01]  /*17f0*/  ISETP.GE.U32.AND P3, PT, R51, 0x1000000, PT ;  /* 0x010000003300780c */ /* 0x000fe20003f66070 */
[----:B------:R-:W-:Y:S01]  /*1800*/  FFMA.FTZ R51, R45, UR4, R53 ;  /* 0x000000042d337c23 */ /* 0x000fe20008010035 */
[----:B------:R-:W-:Y:S01]  /*1810*/  FFMA.FTZ R45, R84, UR8, R17 ;  /* 0x00000008542d7c23 */ /* 0x000fe20008010011 */
[----:B------:R-:W-:Y:S01]  /*1820*/  FADD.FTZ R28, R87, -R28 ;  /* 0x8000001c571c7221 */ /* 0x000fe20000010000 */
[----:B------:R-:W-:Y:S01]  /*1830*/  FFMA.FTZ R82, R40, UR4, R53 ;  /* 0x0000000428527c23 */ /* 0x000fe20008010035 */
[----:B------:R-:W-:Y:S01]  /*1840*/  FMUL.FTZ R34, R46, UR7 ;  /* 0x000000072e227c20 */ /* 0x000fe20008410000 */
[----:B------:R-:W-:Y:S01]  /*1850*/  FMUL.FTZ R40, R36, UR7 ;  /* 0x0000000724287c20 */ /* 0x000fe20008410000 */
[----:B------:R-:W-:Y:S01]  /*1860*/  FFMA.FTZ R47, R28, UR8, R19 ;  /* 0x000000081c2f7c23 */ /* 0x000fe20008010013 */
[----:B------:R-:W-:Y:S01]  /*1870*/  FMUL.FTZ R28, R45, UR7 ;  /* 0x000000072d1c7c20 */ /* 0x000fe20008410000 */
[----:B------:R-:W-:Y:S01]  /*1880*/  FMUL.FTZ R34, R34, UR10 ;  /* 0x0000000a22227c20 */ /* 0x000fe20008410000 */
[----:B------:R-:W-:Y:S01]  /*1890*/  FMUL.FTZ R40, R40, UR10 ;  /* 0x0000000a28287c20 */ /* 0x000fe20008410000 */
[----:B------:R-:W-:Y:S01]  /*18a0*/  FMUL.FTZ R35, R47, UR7 ;  /* 0x000000072f237c20 */ /* 0x000fe20008410000 */
[----:B------:R-:W-:Y:S01]  /*18b0*/  FMUL.FTZ R33, R28, UR10 ;  /* 0x0000000a1c217c20 */ /* 0x000fe20008410000 */
[----:B------:R-:W-:Y:S01]  /*18c0*/  LOP3.LUT P6, RZ, R91, 0xff0000, RZ, 0xc0, !PT ;  /* 0x00ff00005bff7812 */ /* 0x000fe200078cc0ff */
[----:B------:R-:W1:Y:S01]  /*18d0*/  LDC.64 R28, c[0x0][0x468] ;  /* 0x00011a00ff1c7b82 */ /* 0x000e620000000a00 */
[----:B------:R-:W-:Y:S01]  /*18e0*/  FMUL.FTZ R35, R35, UR10 ;  /* 0x0000000a23237c20 */ /* 0x000fe20008410000 */
[----:B------:R-:W-:Y:S01]  /*18f0*/  ISETP.GE.U32.AND P5, PT, R91, 0x1000000, PT ;  /* 0x010000005b00780c */ /* 0x000fe20003fa6070 */
[--C-:B------:R-:W-:Y:S01]  /*1900*/  FFMA.FTZ R89, R89, UR4, R53.reuse ;  /* 0x0000000459597c23 */ /* 0x100fe20008010035 */
[--C-:B------:R-:W-:Y:S01]  /*1910*/  FFMA.FTZ R92, R92, UR4, R53.reuse ;  /* 0x000000045c5c7c23 */ /* 0x100fe20008010035 */
[----:B------:R-:W-:Y:S01]  /*1920*/  FFMA.FTZ R48, R48, UR4, R53 ;  /* 0x0000000430307c23 */ /* 0x000fe20008010035 */
[----:B------:R-:W-:Y:S01]  /*1930*/  SEL R33, R33, RZ, P2 ;  /* 0x000000ff21217207 */ /* 0x000fe20001000000 */
[----:B------:R-:W-:Y:S01]  /*1940*/  FADD.FTZ R54, R49, -R54 ;  /* 0x8000003631367221 */ /* 0x000fe20000010000 */
[----:B------:R-:W-:Y:S01]  /*1950*/  SEL R34, R34, RZ, P6 ;  /* 0x000000ff22227207 */ /* 0x000fe20003000000 */
[----:B------:R-:W-:Y:S01]  /*1960*/  FADD.FTZ R89, R50, -R89 ;  /* 0x8000005932597221 */ /* 0x000fe20000010000 */
[----:B------:R-:W-:Y:S01]  /*1970*/  SEL R35, R35, RZ, P5 ;  /* 0x000000ff23237207 */ /* 0x000fe20002800000 */
[----:B------:R-:W-:Y:S01]  /*1980*/  FADD.FTZ R92, R43, -R92 ;  /* 0x8000005c2b5c7221 */ /* 0x000fe20000010000 */
[----:B------:R-:W-:Y:S01]  /*1990*/  SEL R40, R40, RZ, P1 ;  /* 0x000000ff28287207 */ /* 0x000fe20000800000 */
[----:B------:R-:W-:Y:S01]  /*19a0*/  FADD.FTZ R41, R41, -R48 ;  /* 0x8000003029297221 */ /* 0x000fe20000010000 */
[C---:B------:R-:W-:Y:S01]  /*19b0*/  LOP3.LUT P2, RZ, R42.reuse, 0xff, RZ, 0xc0, !PT ;  /* 0x000000ff2aff7812 */ /* 0x040fe2000784c0ff */
[----:B------:R-:W-:Y:S01]  /*19c0*/  FADD.FTZ R84, R39, -R52 ;  /* 0x8000003427547221 */ /* 0x000fe20000010000 */
[----:B------:R-:W-:Y:S01]  /*19d0*/  LOP3.LUT P6, RZ, R42, 0xff00, RZ, 0xc0, !PT ;  /* 0x0000ff002aff7812 */ /* 0x000fe200078cc0ff */
[----:B------:R-:W-:Y:S01]  /*19e0*/  FADD.FTZ R55, R38, -R51 ;  /* 0x8000003326377221 */ /* 0x000fe20000010000 */
[C---:B------:R-:W-:Y:S01]  /*19f0*/  LOP3.LUT P5, RZ, R42.reuse, 0xff0000, RZ, 0xc0, !PT ;  /* 0x00ff00002aff7812 */ /* 0x040fe200078ac0ff */
[----:B------:R-:W-:Y:S01]  /*1a00*/  FADD.FTZ R82, R37, -R82 ;  /* 0x8000005225527221 */ /* 0x000fe20000010000 */
[----:B------:R-:W-:Y:S01]  /*1a10*/  ISETP.GE.U32.AND P1, PT, R42, 0x1000000, PT ;  /* 0x010000002a00780c */ /* 0x000fe20003f26070 */
[----:B0-----:R-:W-:-:S04]  /*1a20*/  IMAD.WIDE.U32 R42, R80, 0x10, R30 ;  /* 0x00000010502a7825 */ /* 0x001fc800078e001e */
[----:B------:R-:W-:Y:S01]  /*1a30*/  FFMA.FTZ R37, R54, UR8, R21 ;  /* 0x0000000836257c23 */ /* 0x000fe20008010015 */
[----:B------:R-:W-:Y:S01]  /*1a40*/  FFMA.FTZ R38, R89, UR8, R22 ;  /* 0x0000000859267c23 */ /* 0x000fe20008010016 */
[----:B------:R-:W-:Y:S01]  /*1a50*/  FFMA.FTZ R39, R92, UR8, R23 ;  /* 0x000000085c277c23 */ /* 0x000fe20008010017 */
[--C-:B------:R-:W-:Y:S01]  /*1a60*/  IMAD.WIDE.U32 R48, R79, 0x10, R30.reuse ;  /* 0x000000104f307825 */ /* 0x100fe200078e001e */
[----:B------:R0:W-:Y:S03]  /*1a70*/  STG.E.128 desc[UR20][R42.64], R44 ;  /* 0x0000002c2a007986 */ /* 0x0001e6000c101d14 */
[----:B------:R-:W-:-:S04]  /*1a80*/  IMAD.WIDE.U32 R50, R78, 0x10, R30 ;  /* 0x000000104e327825 */ /* 0x000fc800078e001e */
[----:B------:R-:W-:Y:S01]  /*1a90*/  FFMA.FTZ R30, R55, UR8, R26 ;  /* 0x00000008371e7c23 */ /* 0x000fe2000801001a */
[----:B------:R-:W-:Y:S01]  /*1aa0*/  FFMA.FTZ R31, R82, UR8, R27 ;  /* 0x00000008521f7c23 */ /* 0x000fe2000801001b */
[----:B-1----:R-:W-:-:S04]  /*1ab0*/  IMAD.WIDE.U32 R52, R79, 0x10, R28 ;  /* 0x000000104f347825 */ /* 0x002fc800078e001c */
[----:B------:R-:W-:-:S04]  /*1ac0*/  IMAD.WIDE.U32 R80, R80, 0x10, R28 ;  /* 0x0000001050507825 */ /* 0x000fc800078e001c */
[----:B------:R-:W-:-:S04]  /*1ad0*/  IMAD.WIDE.U32 R78, R78, 0x10, R28 ;  /* 0x000000104e4e7825 */ /* 0x000fc800078e001c */
[----:B------:R-:W-:Y:S01]  /*1ae0*/  FFMA.FTZ R28, R41, UR8, R24 ;  /* 0x00000008291c7c23 */ /* 0x000fe20008010018 */
[----:B------:R-:W-:Y:S01]  /*1af0*/  FFMA.FTZ R29, R84, UR8, R25 ;  /* 0x00000008541d7c23 */ /* 0x000fe20008010019 */
        /* <DEDUP_REMOVED lines=14> */
[----:B------:R-:W-:Y:S01]  /*1be0*/  SEL R41, R41, RZ, P0 ;  /* 0x000000ff29297207 */ /* 0x000fe20000000000 */
[----:B------:R1:W-:Y:S01]  /*1bf0*/  STG.E.128 desc[UR20][R80.64], R32 ;  /* 0x0000002050007986 */ /* 0x0003e2000c101d14 */
[----:B------:R-:W-:-:S02]  /*1c00*/  SEL R42, R42, RZ, P4 ;  /* 0x000000ff2a2a7207 */ /* 0x000fc40002000000 */
[----:B------:R-:W-:Y:S01]  /*1c10*/  SEL R43, R43, RZ, P3 ;  /* 0x000000ff2b2b7207 */ /* 0x000fe20001800000 */
[----:B------:R1:W-:Y:S01]  /*1c20*/  STG.E.128 desc[UR20][R48.64], R36 ;  /* 0x0000002430007986 */ /* 0x0003e2000c101d14 */
[----:B------:R-:W-:Y:S02]  /*1c30*/  SEL R44, R44, RZ, P2 ;  /* 0x000000ff2c2c7207 */ /* 0x000fe40001000000 */
[----:B------:R-:W-:Y:S01]  /*1c40*/  SEL R45, R45, RZ, P6 ;  /* 0x000000ff2d2d7207 */ /* 0x000fe20003000000 */
[----:B------:R1:W-:Y:S01]  /*1c50*/  STG.E.128 desc[UR20][R52.64], R40 ;  /* 0x0000002834007986 */ /* 0x0003e2000c101d14 */
[----:B------:R-:W-:Y:S02]  /*1c60*/  SEL R46, R46, RZ, P5 ;  /* 0x000000ff2e2e7207 */ /* 0x000fe40002800000 */
[----:B------:R-:W-:Y:S01]  /*1c70*/  SEL R47, R47, RZ, P1 ;  /* 0x000000ff2f2f7207 */ /* 0x000fe20000800000 */
[----:B------:R1:W-:Y:S04]  /*1c80*/  STG.E.128 desc[UR20][R50.64], R28 ;  /* 0x0000001c32007986 */ /* 0x0003e8000c101d14 */
[----:B------:R1:W-:Y:S01]  /*1c90*/  STG.E.128 desc[UR20][R78.64], R44 ;  /* 0x0000002c4e007986 */ /* 0x0003e2000c101d14 */
[----:B------:R-:W-:Y:S05]  /*1ca0*/  BRA `(.L_x_5745) ;  /* 0x0000000c00007947 */ /* 0x000fea0003800000 */
.L_x_5743:
        /* <DEDUP_REMOVED lines=23> */
[----:B-----5:R-:W-:-:S02]  /*1e20*/  LOP3.LUT P1, RZ, R91, 0xff, RZ, 0xc0, !PT ;  /* 0x000000ff5bff7812 */ /* 0x020fc4000782c0ff */
[C---:B------:R-:W-:Y:S02]  /*1e30*/  LOP3.LUT P2, RZ, R91.reuse, 0xff00, RZ, 0xc0, !PT ;  /* 0x0000ff005bff7812 */ /* 0x040fe4000784c0ff */
[C---:B------:R-:W-:Y:S02]  /*1e40*/  LOP3.LUT P3, RZ, R91.reuse, 0xff0000, RZ, 0xc0, !PT ;  /* 0x00ff00005bff7812 */ /* 0x040fe4000786c0ff */
[----:B------:R-:W-:Y:S02]  /*1e50*/  ISETP.GE.U32.AND P4, PT, R91, 0x1000000, PT ;  /* 0x010000005b00780c */ /* 0x000fe40003f86070 */
[----:B------:R-:W-:Y:S02]  /*1e60*/  SEL R32, R32, RZ, P1 ;  /* 0x000000ff20207207 */ /* 0x000fe40000800000 */
[----:B------:R-:W-:Y:S02]  /*1e70*/  SEL R33, R33, RZ, P2 ;  /* 0x000000ff21217207 */ /* 0x000fe40001000000 */
[----:B------:R-:W-:-:S02]  /*1e80*/  SEL R34, R34, RZ, P3 ;  /* 0x000000ff22227207 */ /* 0x000fc40001800000 */
[----:B------:R-:W-:Y:S01]  /*1e90*/  SEL R35, R35, RZ, P4 ;  /* 0x000000ff23237207 */ /* 0x000fe20002000000 */
[----:B------:R-:W-:Y:S06]  /*1ea0*/  BRA `(.L_x_5747) ;  /* 0x0000000000707947 */ /* 0x000fec0003800000 */
.L_x_5746:
        /* <DEDUP_REMOVED lines=27> */
[----:B------:R-:W-:-:S07]  /*2060*/  SEL R35, R35, RZ, P4 ;  /* 0x000000ff23237207 */ /* 0x000fce0002000000 */
.L_x_5747:
[----:B------:R-:W0:Y:S08]  /*2070*/  @P0 LDC.64 R82, c[0x0][0x478] ;  /* 0x00011e00ff520b82 */ /* 0x000e300000000a00 */
[----:B------:R-:W1:Y:S01]  /*2080*/  LDC.64 R54, c[0x0][0x468] ;  /* 0x00011a00ff367b82 */ /* 0x000e620000000a00 */
[----:B0-----:R-:W-:-:S05]  /*2090*/  @P0 IMAD.WIDE.U32 R82, R80, 0x10, R82 ;  /* 0x0000001050520825 */ /* 0x001fca00078e0052 */
[----:B------:R0:W-:Y:S01]  /*20a0*/  @P0 STG.E.128 desc[UR20][R82.64], R28 ;  /* 0x0000001c52000986 */ /* 0x0001e2000c101d14 */
[----:B-1----:R-:W-:-:S05]  /*20b0*/  IMAD.WIDE.U32 R80, R80, 0x10, R54 ;  /* 0x0000001050507825 */ /* 0x002fca00078e0036 */
[----:B------:R0:W-:Y:S01]  /*20c0*/  STG.E.128 desc[UR20][R80.64], R32 ;  /* 0x0000002050007986 */ /* 0x0001e2000c101d14 */
        /* <DEDUP_REMOVED lines=30> */
.L_x_5748:
        /* <DEDUP_REMOVED lines=24> */
[----:B0-----:R-:W-:Y:S02]  /*2430*/  SEL R32, R47, RZ, P1 ;  /* 0x000000ff2f207207 */ /* 0x001fe40000800000 */
[----:B------:R-:W-:Y:S02]  /*2440*/  SEL R33, R88, RZ, P2 ;  /* 0x000000ff58217207 */ /* 0x000fe40001000000 */
[----:B------:R-:W-:-:S02]  /*2450*/  SEL R34, R89, RZ, P3 ;  /* 0x000000ff59227207 */ /* 0x000fc40001800000 */
[----:B------:R-:W-:-:S07]  /*2460*/  SEL R35, R92, RZ, P4 ;  /* 0x000000ff5c237207 */ /* 0x000fce0002000000 */
.L_x_5749:
[----:B------:R-:W0:Y:S01]  /*2470*/  @P0 LDC.64 R50, c[0x0][0x478] ;  /* 0x00011e00ff320b82 */ /* 0x000e220000000a00 */
[----:B------:R-:W-:-:S04]  /*2480*/  IMAD.WIDE.U32 R80, R79, 0x10, R54 ;  /* 0x000000104f507825 */ /* 0x000fc800078e0036 */
[----:B0-----:R-:W-:-:S05]  /*2490*/  @P0 IMAD.WIDE.U32 R50, R79, 0x10, R50 ;  /* 0x000000104f320825 */ /* 0x001fca00078e0032 */
[----:B------:R0:W-:Y:S04]  /*24a0*/  @P0 STG.E.128 desc[UR20][R50.64], R28 ;  /* 0x0000001c32000986 */ /* 0x0001e8000c101d14 */
        /* <DEDUP_REMOVED lines=31> */
.L_x_5750:
        /* <DEDUP_REMOVED lines=28> */
.L_x_5751:
[----:B------:R-:W0:Y:S01]  /*2860*/  @P0 LDC.64 R36, c[0x0][0x478] ;  /* 0x00011e00ff240b82 */ /* 0x000e220000000a00 */
[----:B------:R-:W-:-:S04]  /*2870*/  IMAD.WIDE.U32 R54, R78, 0x10, R54 ;  /* 0x000000104e367825 */ /* 0x000fc800078e0036 */
[----:B0-----:R-:W-:-:S05]  /*2880*/  @P0 IMAD.WIDE.U32 R36, R78, 0x10, R36 ;  /* 0x000000104e240825 */ /* 0x001fca00078e0024 */
[----:B------:R2:W-:Y:S04]  /*2890*/  @P0 STG.E.128 desc[UR20][R36.64], R28 ;  /* 0x0000001c24000986 */ /* 0x0005e8000c101d14 */
[----:B------:R2:W-:Y:S02]  /*28a0*/  STG.E.128 desc[UR20][R54.64], R32 ;  /* 0x0000002036007986 */ /* 0x0005e4000c101d14 */
.L_x_5745:
[----:B------:R-:W-:Y:S02]  /*28b0*/  UIADD3 UR6, UPT, UPT, UR6, UR28, URZ ;  /* 0x0000001c06067290 */ /* 0x000fe4000fffe0ff */
[----:B------:R-:W-:Y:S02]  /*28c0*/  UPLOP3.LUT UP2, UPT, UPT, UPT, UP2, 0x40, 0x4 ;  /* 0x000000000004789c */ /* 0x000fe40003f4e820 */
[----:B------:R-:W-:-:S09]  /*28d0*/  UISETP.GE.AND UP1, UPT, UR6, UR29, UPT ;  /* 0x0000001d0600728c */ /* 0x000fd2000bf26270 */
[----:B------:R-:W-:Y:S05]  /*28e0*/  BRA.U !UP1, `(.L_x_5752) ;  /* 0xffffffd909d47547 */ /* 0x000fea000b83ffff */
[----:B-12---:R-:W-:Y:S02]  /*28f0*/  MOV R28, R13 ;  /* 0x0000000d001c7202 */ /* 0x006fe40000000f00 */
        /* <DEDUP_REMOVED lines=15> */
[----:B0-----:R-:W-:Y:S02]  /*29f0*/  MOV R32, R7 ;  /* 0x0000000700207202 */ /* 0x001fe40000000f00 */
[----:B------:R-:W-:-:S02]  /*2a00*/  MOV R12, R57 ;  /* 0x00000039000c7202 */ /* 0x000fc40000000f00 */
[----:B------:R-:W-:Y:S02]  /*2a10*/  MOV R33, R6 ;  /* 0x0000000600217202 */ /* 0x000fe40000000f00 */
[----:B------:R-:W-:Y:S02]  /*2a20*/  MOV R13, R58 ;  /* 0x0000003a000d7202 */ /* 0x000fe40000000f00 */
[----:B------:R-:W-:Y:S02]  /*2a30*/  MOV R34, R9 ;  /* 0x0000000900227202 */ /* 0x000fe40000000f00 */
[----:B------:R-:W-:Y:S02]  /*2a40*/  MOV R14, R59 ;  /* 0x0000003b000e7202 */ /* 0x000fe40000000f00 */
[----:B------:R-:W-:Y:S02]  /*2a50*/  MOV R35, R8 ;  /* 0x0000000800237202 */ /* 0x000fe40000000f00 */
[----:B------:R-:W-:-:S07]  /*2a60*/  MOV R15, R60 ;  /* 0x0000003c000f7202 */ /* 0x000fce0000000f00 */
.L_x_5742:
        /* <DEDUP_REMOVED lines=14> */
.L_x_5753:
        /* <DEDUP_REMOVED lines=11> */
.L_x_6821:


//--------------------- .text._ZN10layer_norm22ln_bwd_finalize_kernelINS_22Kernel_traits_finalizeILj1536E6__halfffffjLb0ELj1024ELj4ENS_18Kernel_traits_baseILj1536ES2_ffffjLj1024EEEEELb0ELb0EEEvNS_9BwdParamsE --------------------------
	.section	.text._ZN10layer_norm22ln_bwd_finalize_kernelINS_22Kernel_traits_finalizeILj1536E6__halfffffjLb0ELj1024ELj4ENS_18Kernel_traits_baseILj1536ES2_ffffjLj1024EEEEELb0ELb0EEEvNS_9BwdParamsE,"ax",@progbits
	.align	128
        .global         _ZN10layer_norm22ln_bwd_finalize_kernelINS_22Kernel_traits_finalizeILj1536E6__halfffffjLb0ELj1024ELj4ENS_18Kernel_traits_baseILj1536ES2_ffffjLj1024EEEEELb0ELb0EEEvNS_9BwdParamsE
        .type           _ZN10layer_norm22ln_bwd_finalize_kernelINS_22Kernel_traits_finalizeILj1536E6__halfffffjLb0ELj1024ELj4ENS_18Kernel_traits_baseILj1536ES2_ffffjLj1024EEEEELb0ELb0EEEvNS_9BwdParamsE,@function
        .size           _ZN10layer_norm22ln_bwd_finalize_kernelINS_22Kernel_traits_finalizeILj1536E6__halfffffjLb0ELj1024ELj4ENS_18Kernel_traits_baseILj1536ES2_ffffjLj1024EEEEELb0ELb0EEEvNS_9BwdParamsE,(.L_x_6822 - _ZN10layer_norm22ln_bwd_finalize_kernelINS_22Kernel_traits_finalizeILj1536E6__halfffffjLb0ELj1024ELj4ENS_18Kernel_traits_baseILj1536ES2_ffffjLj1024EEEEELb0ELb0EEEvNS_9BwdParamsE)
        .other          _ZN10layer_norm22ln_bwd_finalize_kernelINS_22Kernel_traits_finalizeILj1536E6__halfffffjLb0ELj1024ELj4ENS_18Kernel_traits_baseILj1536ES2_ffffjLj1024EEEEELb0ELb0EEEvNS_9BwdParamsE,@"STO_CUDA_ENTRY STV_DEFAULT"
_ZN10layer_norm22ln_bwd_finalize_kernelINS_22Kernel_traits_finalizeILj1536E6__halfffffjLb0ELj1024ELj4ENS_18Kernel_traits_baseILj1536ES2_ffffjLj1024EEEEELb0ELb0EEEvNS_9BwdParamsE:
.text._ZN10layer_norm22ln_bwd_finalize_kernelINS_22Kernel_traits_finalizeILj1536E6__halfffffjLb0ELj1024ELj4ENS_18Kernel_traits_baseILj1536ES2_ffffjLj1024EEEEELb0ELb0EEEvNS_9BwdParamsE:
        /* <DEDUP_REMOVED lines=82> */
.L_x_5758:
        /* <DEDUP_REMOVED lines=118> */
.L_x_5757:
[----:B------:R-:W-:Y:S05]  /*0c80*/  BSYNC.RECONVERGENT B1 ;  /* 0x0000000000017941 */ /* 0x000fea0003800200 */
.L_x_5756:
        /* <DEDUP_REMOVED lines=75> */
.L_x_5760:
[----:B------:R-:W-:Y:S05]  /*1140*/  BSYNC.RECONVERGENT B1 ;  /* 0x0000000000017941 */ /* 0x000fea0003800200 */
.L_x_5759:
        /* <DEDUP_REMOVED lines=37> */
.L_x_5762:
[----:B------:R-:W-:Y:S05]  /*13a0*/  BSYNC.RECONVERGENT B1 ;  /* 0x0000000000017941 */ /* 0x000fea0003800200 */
.L_x_5761:
[----:B------:R-:W-:Y:S05]  /*13b0*/  @!P1 BRA `(.L_x_5755) ;  /* 0x0000000000409947 */ /* 0x000fea0003800000 */
[----:B------:R-:W0:Y:S01]  /*13c0*/  LDC.64 R10, c[0x0][0x440] ;  /* 0x00011000ff0a7b82 */ /* 0x000e220000000a00 */
[----:B------:R-:W-:Y:S01]  /*13d0*/  IMAD R59, R0, R56, R59 ;  /* 0x00000038003b7224 */ /* 0x000fe200078e023b */
[----:B------:R-:W-:Y:S02]  /*13e0*/  LOP3.LUT R8, R8, 0x1f, RZ, 0xc0, !PT ;  /* 0x0000001f08087812 */ /* 0x000fe400078ec0ff */
[----:B------:R-:W-:Y:S02]  /*13f0*/  IADD3 R9, PT, PT, -R9, RZ, RZ ;  /* 0x000000ff09097210 */ /* 0x000fe40007ffe1ff */
[----:B------:R-:W-:Y:S02]  /*1400*/  IADD3 R59, PT, PT, R8, R59, RZ ;  /* 0x0000003b083b7210 */ /* 0x000fe40007ffe0ff */
[----:B------:R-:W1:Y:S05]  /*1410*/  LDC.64 R12, c[0x0][0x448] ;  /* 0x00011200ff0c7b82 */ /* 0x000e6a0000000a00 */
.L_x_5763:
        /* <DEDUP_REMOVED lines=10> */
.L_x_5755:
[----:B------:R-:W-:Y:S05]  /*14c0*/  BSYNC.RECONVERGENT B0 ;  /* 0x0000000000007941 */ /* 0x000fea0003800200 */
.L_x_5754:
        /* <DEDUP_REMOVED lines=59> */
.L_x_5764:
        /* <DEDUP_REMOVED lines=16> */
.L_x_6822:


//--------------------- .text._ZN10layer_norm13ln_bwd_kernelINS_13Kernel_traitsI6__halfffffjLj1536ELj1ELj1ELj4ELj16ENS_18Kernel_traits_baseILj1536ES2_ffffjLj128EEEEELb1ELb0ELb1ELb0EEEvNS_9BwdParamsE --------------------------
	.section	.text._ZN10layer_norm13ln_bwd_kernelINS_13Kernel_traitsI6__halfffffjLj1536ELj1ELj1ELj4ELj16ENS_18Kernel_traits_baseILj1536ES2_ffffjLj128EEEEELb1ELb0ELb1ELb0EEEvNS_9BwdParamsE,"ax",@progbits
	.align	128
        .global         _ZN10layer_norm13ln_bwd_kernelINS_13Kernel_traitsI6__halfffffjLj1536ELj1ELj1ELj4ELj16ENS_18Kernel_traits_baseILj1536ES2_ffffjLj128EEEEELb1ELb0ELb1ELb0EEEvNS_9BwdParamsE
        .type           _ZN10layer_norm13ln_bwd_kernelINS_13Kernel_traitsI6__halfffffjLj1536ELj1ELj1ELj4ELj16ENS_18Kernel_traits_baseILj1536ES2_ffffjLj128EEEEELb1ELb0ELb1ELb0EEEvNS_9BwdParamsE,@function
        .size           _ZN10layer_norm13ln_bwd_kernelINS_13Kernel_traitsI6__halfffffjLj1536ELj1ELj1ELj4ELj16ENS_18Kernel_traits_baseILj1536ES2_ffffjLj128EEEEELb1ELb0ELb1ELb0EEEvNS_9BwdParamsE,(.L_x_6823 - _ZN10layer_norm13ln_bwd_kernelINS_13Kernel_traitsI6__halfffffjLj1536ELj1ELj1ELj4ELj16ENS_18Kernel_traits_baseILj1536ES2_ffffjLj128EEEEELb1ELb0ELb1ELb0EEEvNS_9BwdParamsE)
        .other          _ZN10layer_norm13ln_bwd_kernelINS_13Kernel_traitsI6__halfffffjLj1536ELj1ELj1ELj4ELj16ENS_18Kernel_traits_baseILj1536ES2_ffffjLj128EEEEELb1ELb0ELb1ELb0EEEvNS_9BwdParamsE,@"STO_CUDA_ENTRY STV_DEFAULT"
_ZN10layer_norm13ln_bwd_kernelINS_13Kernel_traitsI6__halfffffjLj1536ELj1ELj1ELj4ELj16ENS_18Kernel_traits_baseILj1536ES2_ffffjLj128EEEEELb1ELb0ELb1ELb0EEEvNS_9BwdParamsE:
.text._ZN10layer_norm13ln_bwd_kernelINS_13Kernel_traitsI6__halfffffjLj1536ELj1ELj1ELj4ELj16ENS_18Kernel_traits_baseILj1536ES2_ffffjLj128EEEEELb1ELb0ELb1ELb0EEEvNS_9BwdParamsE:
        /* <DEDUP_REMOVED lines=78> */
.L_x_5803:
[----:B0-----:R-:W-:-:S06]  /*04e0*/  UIMAD.WIDE UR28, UR6, 0x4, UR18 ;  /* 0x00000004061c78a5 */ /* 0x001fcc000f8e0212 */
[----:B--23--:R-:W-:Y:S02]  /*04f0*/  MOV R58, UR28 ;  /* 0x0000001c003a7c02 */ /* 0x00cfe40008000f00 */
[----:B------:R-:W-:Y:S01]  /*0500*/  MOV R59, UR29 ;  /* 0x0000001d003b7c02 */ /* 0x000fe20008000f00 */
[----:B------:R-:W-:-:S04]  /*0510*/  UIMAD.WIDE UR28, UR6, 0x4, UR14 ;  /* 0x00000004061c78a5 */ /* 0x000fc8000f8e020e */
[----:B------:R-:W2:Y:S02]  /*0520*/  LDG.E R58, desc[UR20][R58.64] ;  /* 0x000000143a3a7981 */ /* 0x000ea4000c1e1900 */
[----:B------:R-:W-:Y:S02]  /*0530*/  MOV R60, UR28 ;  /* 0x0000001c003c7c02 */ /* 0x000fe40008000f00 */
[----:B------:R-:W-:Y:S01]  /*0540*/  MOV R61, UR29 ;  /* 0x0000001d003d7c02 */ /* 0x000fe20008000f00 */
[----:B------:R-:W-:-:S04]  /*0550*/  UIMAD.WIDE UR28, UR6, 0x4, UR16 ;  /* 0x00000004061c78a5 */ /* 0x000fc8000f8e0210 */
[----:B------:R-:W3:Y:S02]  /*0560*/  LDG.E R60, desc[UR20][R60.64] ;  /* 0x000000143c3c7981 */ /* 0x000ee4000c1e1900 */
[----:B------:R-:W-:Y:S02]  /*0570*/  MOV R56, UR28 ;  /* 0x0000001c00387c02 */ /* 0x000fe40008000f00 */
        /* <DEDUP_REMOVED lines=8> */
[----:B------:R-:W-:Y:S02]  /*0600*/  MOV R56, UR28 ;  /* 0x0000001c00387c02 */ /* 0x000fe40008000f00 */
[----:B------:R-:W-:-:S05]  /*0610*/  MOV R57, UR29 ;  /* 0x0000001d00397c02 */ /* 0x000fca0008000f00 */
[----:B------:R0:W2:Y:S01]  /*0620*/  LDG.E R56, desc[UR20][R56.64] ;  /* 0x0000001438387981 */ /* 0x0000a2000c1e1900 */
[----:B-----5:R-:W-:Y:S01]  /*0630*/  ISETP.GE.AND P4, PT, R85, 0x1, PT ;  /* 0x000000015500780c */ /* 0x020fe20003f86270 */
[----:B------:R-:W-:Y:S01]  /*0640*/  UIADD3 UR7, UPT, UPT, UR32, -0x1, URZ ;  /* 0xffffffff20077890 */ /* 0x000fe2000fffe0ff */
[C---:B------:R-:W-:Y:S01]  /*0650*/  ISETP.GE.U32.AND P2, PT, R4.reuse, 0x80, PT ;  /* 0x000000800400780c */ /* 0x040fe20003f46070 */
[----:B------:R-:W-:Y:S01]  /*0660*/  HFMA2 R92, -RZ, RZ, 0, 0 ;  /* 0x00000000ff5c7431 */ /* 0x000fe200000001ff */
[----:B------:R-:W-:Y:S01]  /*0670*/  ISETP.NE.AND P0, PT, RZ, UR11, PT ;  /* 0x0000000bff007c0c */ /* 0x000fe2000bf05270 */
[----:B------:R-:W-:Y:S01]  /*0680*/  BSSY.RECONVERGENT B1, `(.L_x_5768) ;  /* 0x0000047000017945 */ /* 0x000fe20003800200 */
[C---:B------:R-:W-:Y:S02]  /*0690*/  ISETP.GE.U32.AND P1, PT, R4.reuse, 0x100, PT ;  /* 0x000001000400780c */ /* 0x040fe40003f26070 */
[----:B------:R-:W-:Y:S02]  /*06a0*/  CS2R R94, SRZ ;  /* 0x00000000005e7805 */ /* 0x000fe4000001ff00 */
[----:B------:R-:W-:Y:S01]  /*06b0*/  MOV R61, UR7 ;  /* 0x00000007003d7c02 */ /* 0x000fe20008000f00 */
[----:B-1----:R-:W-:Y:S01]  /*06c0*/  UIMAD UR7, UR6, UR10, URZ ;  /* 0x0000000a060772a4 */ /* 0x002fe2000f8e02ff */
[----:B------:R-:W-:-:S02]  /*06d0*/  ISETP.GE.U32.AND P3, PT, R4, 0x180, PT ;  /* 0x000001800400780c */ /* 0x000fc40003f66070 */
[----:B------:R-:W-:Y:S01]  /*06e0*/  @P4 IADD3 R58, PT, PT, R85, -0x1, RZ ;  /* 0xffffffff553a4810 */ /* 0x000fe20007ffe0ff */
[----:B------:R-:W-:-:S04]  /*06f0*/  USHF.R.S32.HI UR8, URZ, 0x1f, UR7 ;  /* 0x0000001fff087899 */ /* 0x000fc80008011407 */
[----:B------:R-:W-:Y:S01]  /*0700*/  @P4 IMAD R58, R58, UR10, RZ ;  /* 0x0000000a3a3a4c24 */ /* 0x000fe2000f8e02ff */
[----:B------:R-:W-:-:S04]  /*0710*/  ULEA.HI UR8, UR8, UR7, URZ, 0x2 ;  /* 0x0000000708087291 */ /* 0x000fc8000f8f10ff */
[----:B------:R-:W-:-:S04]  /*0720*/  @P4 SHF.R.S32.HI R59, RZ, 0x1f, R58 ;  /* 0x0000001fff3b4819 */ /* 0x000fc8000001143a */
[----:B------:R-:W-:Y:S01]  /*0730*/  @P4 LEA.HI R60, R59, R58, RZ, 0x2 ;  /* 0x0000003a3b3c4211 */ /* 0x000fe200078f10ff */
[----:B------:R-:W-:-:S03]  /*0740*/  IMAD R58, R61, UR10, RZ ;  /* 0x0000000a3d3a7c24 */ /* 0x000fc6000f8e02ff */
[-C--:B------:R-:W-:Y:S02]  /*0750*/  @P4 LEA.HI.SX32 R92, R60, R5.reuse, 0x1e ;  /* 0x000000053c5c4211 */ /* 0x080fe400078ff2ff */
[----:B0-----:R-:W-:Y:S02]  /*0760*/  SHF.R.S32.HI R57, RZ, 0x1f, R58 ;  /* 0x0000001fff397819 */ /* 0x001fe4000001143a */
[----:B------:R-:W-:Y:S02]  /*0770*/  MOV R60, UR8 ;  /* 0x00000008003c7c02 */ /* 0x000fe40008000f00 */
[----:B------:R-:W-:Y:S02]  /*0780*/  LEA.HI R58, R57, R58, RZ, 0x2 ;  /* 0x0000003a393a7211 */ /* 0x000fe400078f10ff */
[-C--:B------:R-:W-:Y:S02]  /*0790*/  LEA.HI.SX32 R83, R60, R5.reuse, 0x1e ;  /* 0x000000053c537211 */ /* 0x080fe400078ff2ff */
[----:B------:R-:W-:-:S02]  /*07a0*/  LEA.HI.SX32 R96, R58, R5, 0x1e ;  /* 0x000000053a607211 */ /* 0x000fc400078ff2ff */
[----:B------:R-:W-:Y:S02]  /*07b0*/  MOV R93, R83 ;  /* 0x00000053005d7202 */ /* 0x000fe40000000f00 */
[----:B--2---:R-:W-:Y:S01]  /*07c0*/  FSEL R86, R56, RZ, !P0 ;  /* 0x000000ff38567208 */ /* 0x004fe20004000000 */
[----:B------:R-:W-:Y:S06]  /*07d0*/  @!P2 BRA `(.L_x_5769) ;  /* 0x0000000000c4a947 */ /* 0x000fec0003800000 */
[----:B------:R-:W0:Y:S01]  /*07e0*/  LDC.64 R56, c[0x0][0x3a8] ;  /* 0x0000ea00ff387b82 */ /* 0x000e220000000a00 */
[----:B----4-:R-:W-:-:S07]  /*07f0*/  ISETP.NE.U32.AND P0, PT, RZ, UR24, PT ;  /* 0x00000018ff007c0c */ /* 0x010fce000bf05070 */
[----:B------:R-:W1:Y:S01]  /*0800*/  LDC.64 R2, c[0x0][0x428] ;  /* 0x00010a00ff027b82 */ /* 0x000e620000000a00 */
[----:B0-----:R-:W-:-:S06]  /*0810*/  IMAD.WIDE.U32 R56, R93, 0x10, R56 ;  /* 0x000000105d387825 */ /* 0x001fcc00078e0038 */
[----:B------:R-:W2:Y:S01]  /*0820*/  LDG.E.128 R56, desc[UR20][R56.64] ;  /* 0x0000001438387981 */ /* 0x000ea2000c1e1d00 */
[----:B------:R-:W-:Y:S01]  /*0830*/  ISETP.NE.AND.EX P0, PT, RZ, UR25, PT, P0 ;  /* 0x00000019ff007c0c */ /* 0x000fe2000bf05300 */
[----:B-1----:R-:W-:Y:S02]  /*0840*/  IMAD.WIDE.U32 R60, R96, 0x10, R2 ;  /* 0x00000010603c7825 */ /* 0x002fe400078e0002 */
[----:B------:R-:W0:Y:S04]  /*0850*/  LDC.64 R2, c[0x0][0x3b0] ;  /* 0x0000ec00ff027b82 */ /* 0x000e280000000a00 */
[----:B------:R-:W3:Y:S06]  /*0860*/  LDG.E.128 R60, desc[UR20][R60.64] ;  /* 0x000000143c3c7981 */ /* 0x000eec000c1e1d00 */
[----:B------:R-:W1:Y:S01]  /*0870*/  @P0 LDC.64 R66, c[0x0][0x438] ;  /* 0x00010e00ff420b82 */ /* 0x000e620000000a00 */
[----:B0-----:R-:W-:-:S05]  /*0880*/  IMAD.WIDE.U32 R98, R92, 0x4, R2 ;  /* 0x000000045c627825 */ /* 0x001fca00078e0002 */
[----:B------:R-:W5:Y:S01]  /*0890*/  LDG.E R2, desc[UR20][R98.64] ;  /* 0x0000001462027981 */ /* 0x000f62000c1e1900 */
[----:B------:R-:W-:Y:S02]  /*08a0*/  HADD2.F32 R65, -RZ, R10.H0_H0 ;  /* 0x2000000aff417230 */ /* 0x000fe40000004100 */
[C---:B-1----:R-:W-:Y:S01]  /*08b0*/  @P0 IMAD.WIDE.U32 R94, R93.reuse, 0x10, R66 ;  /* 0x000000105d5e0825 */ /* 0x042fe200078e0042 */
[----:B------:R-:W-:Y:S02]  /*08c0*/  IADD3 R92, PT, PT, R92, 0x80, RZ ;  /* 0x000000805c5c7810 */ /* 0x000fe40007ffe0ff */
[----:B------:R-:W-:Y:S02]  /*08d0*/  IADD3 R96, PT, PT, R96, 0x80, RZ ;  /* 0x0000008060607810 */ /* 0x000fe40007ffe0ff */
[----:B------:R0:W5:Y:S01]  /*08e0*/  @P0 LDG.E.128 R36, desc[UR20][R94.64] ;  /* 0x000000145e240981 */ /* 0x000162000c1e1d00 */
[----:B------:R-:W-:Y:S01]  /*08f0*/  IADD3 R93, PT, PT, R93, 0x80, RZ ;  /* 0x000000805d5d7810 */ /* 0x000fe20007ffe0ff */
[----:B--2---:R-:W-:Y:S01]  /*0900*/  FADD.FTZ R3, -R86, R56 ;  /* 0x0000003856037221 */ /* 0x004fe20000010100 */
[----:B------:R-:W-:-:S02]  /*0910*/  HADD2.F32 R56, -RZ, R87.H1_H1 ;  /* 0x30000057ff387230 */ /* 0x000fc40000004100 */
[C---:B------:R-:W-:Y:S01]  /*0920*/  FADD.FTZ R57, -R86.reuse, R57 ;  /* 0x0000003956397221 */ /* 0x040fe20000010100 */
[----:B------:R-:W-:Y:S01]  /*0930*/  FADD.FTZ R59, -R86, R59 ;  /* 0x0000003b563b7221 */ /* 0x000fe20000010100 */
[----:B---3--:R-:W-:Y:S01]  /*0940*/  FMUL.FTZ R68, R60, R65 ;  /* 0x000000413c447220 */ /* 0x008fe20000410000 */
[----:B------:R-:W-:Y:S01]  /*0950*/  FMUL.FTZ R65, R61, R56 ;  /* 0x000000383d417220 */ /* 0x000fe20000410000 */
[----:B------:R-:W-:Y:S02]  /*0960*/  HADD2.F32 R56, -RZ, R87.H0_H0 ;  /* 0x20000057ff387230 */ /* 0x000fe40000004100 */
[----:B------:R-:W-:Y:S01]  /*0970*/  FMUL.FTZ R3, R3, UR31 ;  /* 0x0000001f03037c20 */ /* 0x000fe20008410000 */
[----:B------:R-:W-:Y:S01]  /*0980*/  FMUL.FTZ R66, R57, UR31 ;  /* 0x0000001f39427c20 */ /* 0x000fe20008410000 */
[----:B------:R-:W-:Y:S02]  /*0990*/  HADD2.F32 R57, -RZ, R11.H0_H0 ;  /* 0x2000000bff397230 */ /* 0x000fe40000004100 */
[----:B------:R-:W-:Y:S01]  /*09a0*/  FADD.FTZ R58, -R86, R58 ;  /* 0x0000003a563a7221 */ /* 0x000fe20000010100 */
[----:B------:R-:W-:Y:S01]  /*09b0*/  FMUL.FTZ R81, R63, R56 ;  /* 0x000000383f517220 */ /* 0x000fe20000410000 */
[----:B------:R-:W-:Y:S01]  /*09c0*/  FMUL.FTZ R82, R59, UR31 ;  /* 0x0000001f3b527c20 */ /* 0x000fe20008410000 */
[----:B------:R-:W-:Y:S01]  /*09d0*/  FADD.FTZ R56, RZ, R68 ;  /* 0x00000044ff387221 */ /* 0x000fe20000010000 */
[----:B------:R-:W-:Y:S01]  /*09e0*/  FFMA.FTZ R59, R3, R68, RZ ;  /* 0x00000044033b7223 */ /* 0x000fe200000100ff */
[----:B------:R-:W-:Y:S01]  /*09f0*/  FMUL.FTZ R84, R62, R57 ;  /* 0x000000393e547220 */ /* 0x000fe20000410000 */
[----:B------:R-:W-:Y:S01]  /*0a00*/  FMUL.FTZ R67, R58, UR31 ;  /* 0x0000001f3a437c20 */ /* 0x000fe20008410000 */
[----:B------:R-:W-:Y:S01]  /*0a10*/  FADD.FTZ R57, R56, R65 ;  /* 0x0000004138397221 */ /* 0x000fe20000010000 */
[----:B------:R-:W-:-:S03]  /*0a20*/  FFMA.FTZ R58, R66, R65, R59 ;  /* 0x00000041423a7223 */ /* 0x000fc6000001003b */
        /* <DEDUP_REMOVED lines=10> */
[----:B0-----:R-:W-:Y:S01]  /*0ad0*/  FADD.FTZ R95, R56, R81 ;  /* 0x00000051385f7221 */ /* 0x001fe20000010000 */
[----:B------:R-:W-:-:S07]  /*0ae0*/  FFMA.FTZ R94, R82, R81, R57 ;  /* 0x00000051525e7223 */ /* 0x000fce0000010039 */
.L_x_5769:
[----:B----4-:R-:W-:Y:S05]  /*0af0*/  BSYNC.RECONVERGENT B1 ;  /* 0x0000000000017941 */ /* 0x010fea0003800200 */
.L_x_5768:
        /* <DEDUP_REMOVED lines=12> */
[----:B--2---:R-:W-:-:S05]  /*0bc0*/  IMAD.WIDE.U32 R98, R92, 0x4, R98 ;  /* 0x000000045c627825 */ /* 0x004fca00078e0062 */
[----:B------:R1:W5:Y:S01]  /*0bd0*/  LDG.E R0, desc[UR20][R98.64] ;  /* 0x0000001462007981 */ /* 0x000362000c1e1900 */
[----:B0-----:R-:W-:-:S05]  /*0be0*/  @P0 IMAD.WIDE.U32 R100, R93, 0x10, R100 ;  /* 0x000000105d640825 */ /* 0x001fca00078e0064 */
[----:B------:R1:W5:Y:S01]  /*0bf0*/  @P0 LDG.E.128 R12, desc[UR20][R100.64] ;  /* 0x00000014640c0981 */ /* 0x000362000c1e1d00 */
[--C-:B------:R-:W-:Y:S01]  /*0c00*/  HADD2.F32 R69, -RZ, R91.reuse.H1_H1 ;  /* 0x3000005bff457230 */ /* 0x100fe20000004100 */
[----:B------:R-:W-:Y:S02]  /*0c10*/  IADD3 R92, PT, PT, R92, 0x80, RZ ;  /* 0x000000805c5c7810 */ /* 0x000fe40007ffe0ff */
[----:B------:R-:W-:Y:S02]  /*0c20*/  IADD3 R96, PT, PT, R96, 0x80, RZ ;  /* 0x0000008060607810 */ /* 0x000fe40007ffe0ff */
[----:B------:R-:W-:Y:S01]  /*0c30*/  IADD3 R93, PT, PT, R93, 0x80, RZ ;  /* 0x000000805d5d7810 */ /* 0x000fe20007ffe0ff */
[C---:B---3--:R-:W-:Y:S01]  /*0c40*/  FADD.FTZ R7, -R86.reuse, R56 ;  /* 0x0000003856077221 */ /* 0x048fe20000010100 */
[C---:B------:R-:W-:Y:S01]  /*0c50*/  FADD.FTZ R8, -R86.reuse, R57 ;  /* 0x0000003956087221 */ /* 0x040fe20000010100 */
[----:B------:R-:W-:Y:S02]  /*0c60*/  HADD2.F32 R56, -RZ, R91.H0_H0 ;  /* 0x2000005bff387230 */ /* 0x000fe40000004100 */
[----:B------:R-:W-:Y:S01]  /*0c70*/  FADD.FTZ R58, -R86, R58 ;  /* 0x0000003a563a7221 */ /* 0x000fe20000010100 */
[----:B------:R-:W-:-:S02]  /*0c80*/  HADD2.F32 R57, -RZ, R90.H1_H1 ;  /* 0x3000005aff397230 */ /* 0x000fc40000004100 */
[----:B------:R-:W-:Y:S01]  /*0c90*/  FMUL.FTZ R7, R7, UR31 ;  /* 0x0000001f07077c20 */ /* 0x000fe20008410000 */
[----:B----4-:R-:W-:Y:S01]  /*0ca0*/  FMUL.FTZ R64, R60, R69 ;  /* 0x000000453c407220 */ /* 0x010fe20000410000 */
[----:B------:R-:W-:Y:S01]  /*0cb0*/  FMUL.FTZ R71, R58, UR31 ;  /* 0x0000001f3a477c20 */ /* 0x000fe20008410000 */
[----:B------:R-:W-:Y:S01]  /*0cc0*/  FADD.FTZ R59, -R86, R59 ;  /* 0x0000003b563b7221 */ /* 0x000fe20000010100 */
[----:B------:R-:W-:Y:S01]  /*0cd0*/  FMUL.FTZ R69, R61, R56 ;  /* 0x000000383d457220 */ /* 0x000fe20000410000 */
[----:B------:R-:W-:Y:S01]  /*0ce0*/  FMUL.FTZ R80, R62, R57 ;  /* 0x000000393e507220 */ /* 0x000fe20000410000 */
[----:B------:R-:W-:Y:S01]  /*0cf0*/  FADD.FTZ R58, R95, R64 ;  /* 0x000000405f3a7221 */ /* 0x000fe20000010000 */
[----:B------:R-:W-:Y:S01]  /*0d00*/  FMUL.FTZ R8, R8, UR31 ;  /* 0x0000001f08087c20 */ /* 0x000fe20008410000 */
        /* <DEDUP_REMOVED lines=17> */
[----:B-1----:R-:W-:-:S07]  /*0e20*/  FFMA.FTZ R94, R74, R79, R57 ;  /* 0x0000004f4a5e7223 */ /* 0x002fce0000010039 */
.L_x_5771:
[----:B------:R-:W-:Y:S05]  /*0e30*/  BSYNC.RECONVERGENT B1 ;  /* 0x0000000000017941 */ /* 0x000fea0003800200 */
.L_x_5770:
[----:B------:R-:W-:Y:S05]  /*0e40*/  @!P3 BRA `(.L_x_5772) ;  /* 0x0000000400a8b947 */ /* 0x000fea0003800000 */
[----:B------:R-:W-:Y:S01]  /*0e50*/  ISETP.NE.U32.AND P0, PT, RZ, UR24, PT ;  /* 0x00000018ff007c0c */ /* 0x000fe2000bf05070 */
[----:B------:R-:W0:Y:S03]  /*0e60*/  LDC.64 R56, c[0x0][0x3a8] ;  /* 0x0000ea00ff387b82 */ /* 0x000e260000000a00 */
[----:B------:R-:W-:-:S05]  /*0e70*/  ISETP.NE.AND.EX P0, PT, RZ, UR25, PT, P0 ;  /* 0x00000019ff007c0c */ /* 0x000fca000bf05300 */
[----:B------:R-:W1:Y:S08]  /*0e80*/  LDC.64 R60, c[0x0][0x428] ;  /* 0x00010a00ff3c7b82 */ /* 0x000e700000000a00 */
[----:B------:R-:W2:Y:S01]  /*0e90*/  @P0 LDC.64 R72, c[0x0][0x438] ;  /* 0x00010e00ff480b82 */ /* 0x000ea20000000a00 */
[----:B0-----:R-:W-:-:S06]  /*0ea0*/  IMAD.WIDE.U32 R56, R93, 0x10, R56 ;  /* 0x000000105d387825 */ /* 0x001fcc00078e0038 */
[----:B------:R-:W3:Y:S01]  /*0eb0*/  LDG.E.128 R56, desc[UR20][R56.64] ;  /* 0x0000001438387981 */ /* 0x000ee2000c1e1d00 */
[----:B-1----:R-:W-:-:S06]  /*0ec0*/  IMAD.WIDE.U32 R60, R96, 0x10, R60 ;  /* 0x00000010603c7825 */ /* 0x002fcc00078e003c */
[----:B------:R-:W4:Y:S01]  /*0ed0*/  LDG.E.128 R60, desc[UR20][R60.64] ;  /* 0x000000143c3c7981 */ /* 0x000f22000c1e1d00 */
[----:B--2---:R-:W-:Y:S02]  /*0ee0*/  @P0 IMAD.WIDE.U32 R76, R93, 0x10, R72 ;  /* 0x000000105d4c0825 */ /* 0x004fe400078e0048 */
[----:B------:R-:W0:Y:S03]  /*0ef0*/  LDC.64 R72, c[0x0][0x3b0] ;  /* 0x0000ec00ff487b82 */ /* 0x000e260000000a00 */
[----:B------:R1:W5:Y:S01]  /*0f00*/  @P0 LDG.E.128 R48, desc[UR20][R76.64] ;  /* 0x000000144c300981 */ /* 0x000362000c1e1d00 */
[----:B0-----:R-:W-:-:S05]  /*0f10*/  IMAD.WIDE.U32 R92, R92, 0x4, R72 ;  /* 0x000000045c5c7825 */ /* 0x001fca00078e0048 */
[----:B------:R2:W5:Y:S01]  /*0f20*/  LDG.E R6, desc[UR20][R92.64] ;  /* 0x000000145c067981 */ /* 0x000562000c1e1900 */
[C---:B---3--:R-:W-:Y:S01]  /*0f30*/  FADD.FTZ R72, -R86.reuse, R57 ;  /* 0x0000003956487221 */ /* 0x048fe20000010100 */
[--C-:B------:R-:W-:Y:S02]  /*0f40*/  HADD2.F32 R57, -RZ, R89.reuse.H1_H1 ;  /* 0x30000059ff397230 */ /* 0x100fe40000004100 */
[C---:B------:R-:W-:Y:S01]  /*0f50*/  FADD.FTZ R9, -R86.reuse, R56 ;  /* 0x0000003856097221 */ /* 0x040fe20000010100 */
[----:B------:R-:W-:Y:S02]  /*0f60*/  HADD2.F32 R56, -RZ, R89.H0_H0 ;  /* 0x20000059ff387230 */ /* 0x000fe40000004100 */
[----:B------:R-:W-:Y:S01]  /*0f70*/  FADD.FTZ R58, -R86, R58 ;  /* 0x0000003a563a7221 */ /* 0x000fe20000010100 */
[----:B----4-:R-:W-:Y:S01]  /*0f80*/  FMUL.FTZ R70, R60, R57 ;  /* 0x000000393c467220 */ /* 0x010fe20000410000 */
[--C-:B------:R-:W-:Y:S02]  /*0f90*/  HADD2.F32 R57, -RZ, R88.reuse.H1_H1 ;  /* 0x30000058ff397230 */ /* 0x100fe40000004100 */
[----:B------:R-:W-:Y:S01]  /*0fa0*/  FMUL.FTZ R9, R9, UR31 ;  /* 0x0000001f09097c20 */ /* 0x000fe20008410000 */
[----:B------:R-:W-:Y:S01]  /*0fb0*/  FADD.FTZ R59, -R86, R59 ;  /* 0x0000003b563b7221 */ /* 0x000fe20000010100 */
[----:B------:R-:W-:Y:S01]  /*0fc0*/  FMUL.FTZ R73, R61, R56 ;  /* 0x000000383d497220 */ /* 0x000fe20000410000 */
[----:B------:R-:W-:Y:S01]  /*0fd0*/  FADD.FTZ R56, R95, R70 ;  /* 0x000000465f387221 */ /* 0x000fe20000010000 */
[----:B------:R-:W-:Y:S01]  /*0fe0*/  FMUL.FTZ R78, R62, R57 ;  /* 0x000000393e4e7220 */ /* 0x000fe20000410000 */
[----:B------:R-:W-:Y:S01]  /*0ff0*/  FMUL.FTZ R72, R72, UR31 ;  /* 0x0000001f48487c20 */ /* 0x000fe20008410000 */
[----:B------:R-:W-:Y:S01]  /*1000*/  FFMA.FTZ R57, R9, R70, R94 ;  /* 0x0000004609397223 */ /* 0x000fe2000001005e */
[----:B------:R-:W-:Y:S01]  /*1010*/  FMUL.FTZ R75, R58, UR31 ;  /* 0x0000001f3a4b7c20 */ /* 0x000fe20008410000 */
[----:B-1----:R-:W-:Y:S01]  /*1020*/  FMUL.FTZ R76, R59, UR31 ;  /* 0x0000001f3b4c7c20 */ /* 0x002fe20008410000 */
        /* <DEDUP_REMOVED lines=16> */
[----:B--2---:R-:W-:Y:S06]  /*1130*/  BRA `(.L_x_5772) ;  /* 0x0000000000ec7947 */ /* 0x004fec0003800000 */
.L_x_5767:
        /* <DEDUP_REMOVED lines=8> */
[----:B------:R-:W-:-:S03]  /*11c0*/  MOV R58, UR8 ;  /* 0x00000008003a7c02 */ /* 0x000fc60008000f00 */
[----:B------:R-:W-:Y:S01]  /*11d0*/  @P4 IMAD R56, R56, UR10, RZ ;  /* 0x0000000a38384c24 */ /* 0x000fe2000f8e02ff */
[----:B------:R-:W-:-:S04]  /*11e0*/  LEA.HI.SX32 R83, R58, R5, 0x1e ;  /* 0x000000053a537211 */ /* 0x000fc800078ff2ff */
[----:B------:R-:W-:-:S04]  /*11f0*/  @P4 SHF.R.S32.HI R57, RZ, 0x1f, R56 ;  /* 0x0000001fff394819 */ /* 0x000fc80000011438 */
[----:B------:R-:W-:Y:S02]  /*1200*/  @P4 LEA.HI R56, R57, R56, RZ, 0x2 ;  /* 0x0000003839384211 */ /* 0x000fe400078f10ff */
[----:B------:R-:W-:Y:S02]  /*1210*/  MOV R57, R83 ;  /* 0x0000005300397202 */ /* 0x000fe40000000f00 */
        /* <DEDUP_REMOVED lines=19> */
.L_x_5773:
        /* <DEDUP_REMOVED lines=8> */
[----:B------:R-:W-:Y:S01]  /*13d0*/  @P2 IADD3 R57, PT, PT, R57, 0x80, RZ ;  /* 0x0000008039392810 */ /* 0x000fe20007ffe0ff */
[----:B------:R-:W5:Y:S06]  /*13e0*/  @P2 LDG.E.128 R36, desc[UR20][R96.64] ;  /* 0x0000001460242981 */ /* 0x000f6c000c1e1d00 */
[----:B------:R-:W3:Y:S01]  /*13f0*/  @P1 LDC.64 R60, c[0x0][0x438] ;  /* 0x00010e00ff3c1b82 */ /* 0x000ee20000000a00 */
[----:B--2---:R-:W-:-:S04]  /*1400*/  @P2 IMAD.WIDE.U32 R94, R59, 0x4, R94 ;  /* 0x000000043b5e2825 */ /* 0x004fc800078e005e */
[C---:B---3--:R-:W-:Y:S01]  /*1410*/  @P1 IMAD.WIDE.U32 R60, R57.reuse, 0x10, R60 ;  /* 0x00000010393c1825 */ /* 0x048fe200078e003c */
[----:B------:R-:W-:Y:S01]  /*1420*/  @P1 IADD3 R57, PT, PT, R57, 0x80, RZ ;  /* 0x0000008039391810 */ /* 0x000fe20007ffe0ff */
[----:B------:R2:W5:Y:S04]  /*1430*/  @P2 LDG.E R2, desc[UR20][R94.64] ;  /* 0x000000145e022981 */ /* 0x000568000c1e1900 */
[----:B-1----:R-:W-:Y:S01]  /*1440*/  @P3 IMAD.WIDE.U32 R62, R57, 0x10, R62 ;  /* 0x00000010393e3825 */ /* 0x002fe200078e003e */
[----:B------:R-:W-:Y:S01]  /*1450*/  @P2 IADD3 R59, PT, PT, R59, 0x80, RZ ;  /* 0x000000803b3b2810 */ /* 0x000fe20007ffe0ff */
[----:B------:R-:W1:Y:S01]  /*1460*/  @P3 LDC.64 R56, c[0x0][0x3b0] ;  /* 0x0000ec00ff383b82 */ /* 0x000e620000000a00 */
[----:B------:R3:W5:Y:S03]  /*1470*/  @P1 LDG.E.128 R12, desc[UR20][R60.64] ;  /* 0x000000143c0c1981 */ /* 0x000766000c1e1d00 */
[C---:B0-----:R-:W-:Y:S01]  /*1480*/  @P1 IMAD.WIDE.U32 R92, R59.reuse, 0x4, R92 ;  /* 0x000000043b5c1825 */ /* 0x041fe200078e005c */
[----:B------:R-:W-:Y:S01]  /*1490*/  @P1 IADD3 R59, PT, PT, R59, 0x80, RZ ;  /* 0x000000803b3b1810 */ /* 0x000fe20007ffe0ff */
[----:B------:R3:W5:Y:S04]  /*14a0*/  @P3 LDG.E.128 R48, desc[UR20][R62.64] ;  /* 0x000000143e303981 */ /* 0x000768000c1e1d00 */
[----:B------:R3:W5:Y:S01]  /*14b0*/  @P1 LDG.E R0, desc[UR20][R92.64] ;  /* 0x000000145c001981 */ /* 0x000762000c1e1900 */
[----:B-1----:R-:W-:-:S05]  /*14c0*/  @P3 IMAD.WIDE.U32 R56, R59, 0x4, R56 ;  /* 0x000000043b383825 */ /* 0x002fca00078e0038 */
[----:B------:R3:W5:Y:S01]  /*14d0*/  @P3 LDG.E R6, desc[UR20][R56.64] ;  /* 0x0000001438063981 */ /* 0x000762000c1e1900 */
[----:B--2---:R-:W-:-:S07]  /*14e0*/  CS2R R94, SRZ ;  /* 0x00000000005e7805 */ /* 0x004fce000001ff00 */
.L_x_5772:
[----:B------:R-:W-:Y:S05]  /*14f0*/  BSYNC.RECONVERGENT B0 ;  /* 0x0000000000007941 */ /* 0x000fea0003800200 */
.L_x_5766:
[----:B0--3--:R-:W0:Y:S01]  /*1500*/  SHFL.DOWN PT, R56, R95, 0x10, 0x1f ;  /* 0x0a001f005f387f89 */ /* 0x009e2200000e0000 */
        /* <DEDUP_REMOVED lines=31> */
.L_x_5775:
[----:B------:R-:W-:Y:S05]  /*1700*/  BSYNC.RECONVERGENT B0 ;  /* 0x0000000000007941 */ /* 0x000fea0003800200 */
.L_x_5774:
        /* <DEDUP_REMOVED lines=17> */
[----:B------:R-:W-:Y:S01]  /*1820*/  FADD.FTZ R57, R58, R57 ;  /* 0x000000393a397221 */ /* 0x000fe20000010000 */
[----:B------:R-:W-:-:S04]  /*1830*/  @P4 SHF.R.S32.HI R58, RZ, 0x1f, R85 ;  /* 0x0000001fff3a4819 */ /* 0x000fc80000011455 */
[----:B------:R-:W-:Y:S01]  /*1840*/  @P4 LEA.HI R58, R58, R85, RZ, 0x2 ;  /* 0x000000553a3a4211 */ /* 0x000fe200078f10ff */
[----:B-1----:R-:W-:Y:S01]  /*1850*/  FADD.FTZ R86, R86, R61 ;  /* 0x0000003d56567221 */ /* 0x002fe20000010000 */
[----:B------:R-:W-:-:S03]  /*1860*/  FADD.FTZ R57, R57, R60 ;  /* 0x0000003c39397221 */ /* 0x000fc60000010000 */
[----:B------:R-:W-:Y:S01]  /*1870*/  FADD.FTZ R63, R63, R86 ;  /* 0x000000563f3f7221 */ /* 0x000fe20000010000 */
[----:B------:R-:W-:Y:S01]  /*1880*/  FADD.FTZ R56, R62, R57 ;  /* 0x000000393e387221 */ /* 0x000fe20000010000 */
[----:B------:R-:W-:Y:S01]  /*1890*/  HFMA2 R62, -RZ, RZ, 0, 0 ;  /* 0x00000000ff3e7431 */ /* 0x000fe200000001ff */
[----:B------:R-:W-:Y:S01]  /*18a0*/  @P4 LEA.HI.SX32 R62, R58, R5, 0x1e ;  /* 0x000000053a3e4211 */ /* 0x000fe200078ff2ff */
        /* <DEDUP_REMOVED lines=21> */
[----:B------:R-:W-:-:S07]  /*1a00*/  SEL R52, R52, RZ, P0 ;  /* 0x000000ff34347207 */ /* 0x000fce0000000000 */
.L_x_5780:
        /* <DEDUP_REMOVED lines=10> */
.L_x_5781:
        /* <DEDUP_REMOVED lines=10> */
.L_x_5782:
        /* <DEDUP_REMOVED lines=9> */
[----:B------:R-:W-:Y:S01]  /*1be0*/  SEL R55, R55, RZ, P0 ;  /* 0x000000ff37377207 */ /* 0x000fe20000000000 */
[----:B------:R-:W-:Y:S06]  /*1bf0*/  BRA `(.L_x_5783) ;  /* 0x0000000800287947 */ /* 0x000fec0003800000 */
.L_x_5779:
        /* <DEDUP_REMOVED lines=11> */
[----:B------:R-:W-:-:S03]  /*1cb0*/  FADD.FTZ R46, R84, -R47 ;  /* 0x8000002f542e7221 */ /* 0x000fc60000010000 */
[----:B------:R-:W-:Y:S01]  /*1cc0*/  FSEL R44, R44, RZ, P0 ;  /* 0x000000ff2c2c7208 */ /* 0x000fe20000000000 */
[----:B------:R-:W-:Y:S01]  /*1cd0*/  FMUL.FTZ R46, R46, UR31 ;  /* 0x0000001f2e2e7c20 */ /* 0x000fe20008410000 */
[----:B------:R-:W2:Y:S01]  /*1ce0*/  @P4 LDC.64 R60, c[0x0][0x408] ;  /* 0x00010200ff3c4b82 */ /* 0x000ea20000000a00 */
[----:B------:R-:W-:-:S03]  /*1cf0*/  FSEL R45, R45, RZ, P0 ;  /* 0x000000ff2d2d7208 */ /* 0x000fc60000000000 */
[----:B------:R-:W-:Y:S01]  /*1d00*/  FSEL R46, R46, RZ, P0 ;  /* 0x000000ff2e2e7208 */ /* 0x000fe20000000000 */
[----:B0-----:R-:W-:-:S04]  /*1d10*/  @P4 FMUL.FTZ R57, R44, R57 ;  /* 0x000000392c394220 */ /* 0x001fc80000410000 */
[----:B------:R-:W-:Y:S01]  /*1d20*/  @P4 FMUL.FTZ R56, R57, R56 ;  /* 0x0000003839384220 */ /* 0x000fe20000410000 */
[----:B-1----:R-:W-:-:S04]  /*1d30*/  @P4 FMUL.FTZ R59, R45, R59 ;  /* 0x0000003b2d3b4220 */ /* 0x002fc80000410000 */
[----:B------:R-:W-:Y:S01]  /*1d40*/  @P4 SEL R52, R56, RZ, P5 ;  /* 0x000000ff38344207 */ /* 0x000fe20002800000 */
[----:B------:R-:W-:Y:S01]  /*1d50*/  FFMA.FTZ R56, R82, UR7, R83 ;  /* 0x0000000752387c23 */ /* 0x000fe20008010053 */
[----:B------:R-:W-:Y:S01]  /*1d60*/  @P4 LOP3.LUT P5, RZ, R2, 0xff00, RZ, 0xc0, !PT ;  /* 0x0000ff0002ff4812 */ /* 0x000fe200078ac0ff */
[----:B------:R-:W-:Y:S02]  /*1d70*/  @P4 FMUL.FTZ R58, R59, R58 ;  /* 0x0000003a3b3a4220 */ /* 0x000fe40000410000 */
[----:B------:R-:W-:Y:S01]  /*1d80*/  FADD.FTZ R47, R81, -R56 ;  /* 0x80000038512f7221 */ /* 0x000fe20000010000 */
[----:B--2---:R-:W-:Y:S02]  /*1d90*/  @P4 FMUL.FTZ R61, R46, R61 ;  /* 0x0000003d2e3d4220 */ /* 0x004fe40000410000 */
[----:B------:R-:W-:Y:S01]  /*1da0*/  @P4 SEL R53, R58, RZ, P5 ;  /* 0x000000ff3a354207 */ /* 0x000fe20002800000 */
[----:B------:R-:W-:Y:S01]  /*1db0*/  FMUL.FTZ R47, R47, UR31 ;  /* 0x0000001f2f2f7c20 */ /* 0x000fe20008410000 */
[----:B------:R-:W-:Y:S01]  /*1dc0*/  @P4 LOP3.LUT P5, RZ, R2, 0xff0000, RZ, 0xc0, !PT ;  /* 0x00ff000002ff4812 */ /* 0x000fe200078ac0ff */
[----:B------:R-:W-:-:S03]  /*1dd0*/  @P4 FMUL.FTZ R60, R61, R60 ;  /* 0x0000003c3d3c4220 */ /* 0x000fc60000410000 */
[----:B------:R-:W-:Y:S02]  /*1de0*/  FSEL R47, R47, RZ, P0 ;  /* 0x000000ff2f2f7208 */ /* 0x000fe40000000000 */
[----:B------:R-:W-:Y:S01]  /*1df0*/  @P4 SEL R54, R60, RZ, P5 ;  /* 0x000000ff3c364207 */ /* 0x000fe20002800000 */
[----:B------:R-:W-:Y:S06]  /*1e00*/  @!P4 BRA `(.L_x_5783) ;  /* 0x0000000400a4c947 */ /* 0x000fec0003800000 */
[----:B------:R-:W-:Y:S01]  /*1e10*/  FMUL.FTZ R55, R47, UR23 ;  /* 0x000000172f377c20 */ /* 0x000fe20008410000 */
[----:B------:R-:W-:-:S03]  /*1e20*/  ISETP.GE.U32.AND P0, PT, R2, 0x1000000, PT ;  /* 0x010000000200780c */ /* 0x000fc60003f06070 */
[----:B------:R-:W-:-:S05]  /*1e30*/  FMUL.FTZ R55, R55, UR22 ;  /* 0x0000001637377c20 */ /* 0x000fca0008410000 */
[----:B------:R-:W-:Y:S01]  /*1e40*/  SEL R55, R55, RZ, P0 ;  /* 0x000000ff37377207 */ /* 0x000fe20000000000 */
[----:B------:R-:W-:Y:S06]  /*1e50*/  BRA `(.L_x_5783) ;  /* 0x0000000400907947 */ /* 0x000fec0003800000 */
.L_x_5778:
[----:B------:R-:W-:-:S04]  /*1e60*/  UISETP.NE.U32.AND UP0, UPT, UR4, URZ, UPT ;  /* 0x000000ff0400728c */ /* 0x000fc8000bf05070 */
[----:B------:R-:W-:-:S09]  /*1e70*/  UISETP.NE.AND.EX UP0, UPT, UR5, URZ, UPT, UP0 ;  /* 0x000000ff0500728c */ /* 0x000fd2000bf05300 */
[----:B------:R-:W-:Y:S05]  /*1e80*/  BRA.U UP0, `(.L_x_5784) ;  /* 0x0000000100c47547 */ /* 0x000fea000b800000 */
[----:B------:R-:W-:Y:S01]  /*1e90*/  PLOP3.LUT P6, PT, PT, PT, UP2, 0x80, 0x8 ;  /* 0x000000000008781c */ /* 0x000fe20003fcf028 */
[----:B------:R-:W0:Y:S01]  /*1ea0*/  @P4 LDC.64 R58, c[0x0][0x408] ;  /* 0x00010200ff3a4b82 */ /* 0x000e220000000a00 */
[----:B------:R-:W-:Y:S02]  /*1eb0*/  PLOP3.LUT P5, PT, PT, PT, UP2, 0x80, 0x8 ;  /* 0x000000000008781c */ /* 0x000fe40003faf028 */
[----:B------:R-:W-:Y:S02]  /*1ec0*/  PLOP3.LUT P0, PT, PT, PT, UP2, 0x80, 0x8 ;  /* 0x000000000008781c */ /* 0x000fe40003f0f028 */
[----:B-----5:R-:W-:Y:S02]  /*1ed0*/  MOV R92, R38 ;  /* 0x00000026005c7202 */ /* 0x020fe40000000f00 */
[----:B------:R-:W-:-:S05]  /*1ee0*/  MOV R86, R36 ;  /* 0x0000002400567202 */ /* 0x000fca0000000f00 */
[----:B------:R-:W-:Y:S01]  /*1ef0*/  @P6 FFMA.FTZ R56, R66, UR7, R83 ;  /* 0x0000000742386c23 */ /* 0x000fe20008010053 */
[----:B------:R-:W-:-:S03]  /*1f00*/  PLOP3.LUT P6, PT, PT, PT, UP2, 0x80, 0x8 ;  /* 0x000000000008781c */ /* 0x000fc60003fcf028 */
[----:B------:R-:W-:Y:S01]  /*1f10*/  @P5 FADD.FTZ R60, R65, -R56 ;  /* 0x80000038413c5221 */ /* 0x000fe20000010000 */
[----:B------:R-:W-:Y:S02]  /*1f20*/  PLOP3.LUT P5, PT, PT, PT, UP2, 0x80, 0x8 ;  /* 0x000000000008781c */ /* 0x000fe40003faf028 */
[----:B------:R-:W-:Y:S01]  /*1f30*/  MOV R56, R37 ;  /* 0x0000002500387202 */ /* 0x000fe20000000f00 */
[----:B------:R-:W-:Y:S01]  /*1f40*/  @P0 FFMA.FTZ R56, R60, UR31, R37 ;  /* 0x0000001f3c380c23 */ /* 0x000fe20008010025 */
[----:B------:R-:W-:-:S03]  /*1f50*/  PLOP3.LUT P0, PT, PT, PT, UP2, 0x80, 0x8 ;  /* 0x000000000008781c */ /* 0x000fc60003f0f028 */
[----:B0-----:R-:W-:Y:S02]  /*1f60*/  @P4 FMUL.FTZ R61, R56, R59 ;  /* 0x0000003b383d4220 */ /* 0x001fe40000410000 */
[----:B------:R-:W-:Y:S01]  /*1f70*/  @P6 FFMA.FTZ R59, R67, UR7, R83 ;  /* 0x00000007433b6c23 */ /* 0x000fe20008010053 */
[----:B------:R-:W-:Y:S01]  /*1f80*/  PLOP3.LUT P6, PT, PT, PT, UP2, 0x80, 0x8 ;  /* 0x000000000008781c */ /* 0x000fe20003fcf028 */
[----:B------:R-:W-:Y:S01]  /*1f90*/  @P4 FMUL.FTZ R60, R61, R58 ;  /* 0x0000003a3d3c4220 */ /* 0x000fe20000410000 */
[----:B------:R-:W0:Y:S01]  /*1fa0*/  @P4 LDC.64 R56, c[0x0][0x408] ;  /* 0x00010200ff384b82 */ /* 0x000e220000000a00 */
[----:B------:R-:W-:Y:S01]  /*1fb0*/  @P5 FADD.FTZ R59, R84, -R59 ;  /* 0x8000003b543b5221 */ /* 0x000fe20000010000 */
[----:B------:R-:W-:-:S03]  /*1fc0*/  PLOP3.LUT P5, PT, PT, PT, UP2, 0x80, 0x8 ;  /* 0x000000000008781c */ /* 0x000fc60003faf028 */
[----:B------:R-:W-:Y:S01]  /*1fd0*/  @P0 FFMA.FTZ R92, R59, UR31, R38 ;  /* 0x0000001f3b5c0c23 */ /* 0x000fe20008010026 */
[----:B------:R-:W-:-:S05]  /*1fe0*/  PLOP3.LUT P0, PT, PT, PT, UP2, 0x80, 0x8 ;  /* 0x000000000008781c */ /* 0x000fca0003f0f028 */
[----:B------:R-:W-:Y:S01]  /*1ff0*/  @P6 FFMA.FTZ R59, R3, UR7, R83 ;  /* 0x00000007033b6c23 */ /* 0x000fe20008010053 */
[----:B------:R-:W-:-:S03]  /*2000*/  @P4 LOP3.LUT P6, RZ, R2, 0xff0000, RZ, 0xc0, !PT ;  /* 0x00ff000002ff4812 */ /* 0x000fc600078cc0ff */
[----:B------:R-:W-:Y:S01]  /*2010*/  @P5 FADD.FTZ R59, R68, -R59 ;  /* 0x8000003b443b5221 */ /* 0x000fe20000010000 */
[----:B------:R-:W-:-:S03]  /*2020*/  @P4 LOP3.LUT P5, RZ, R2, 0xff00, RZ, 0xc0, !PT ;  /* 0x0000ff0002ff4812 */ /* 0x000fc600078ac0ff */
[----:B------:R-:W-:Y:S01]  /*2030*/  @P0 FFMA.FTZ R86, R59, UR31, R36 ;  /* 0x0000001f3b560c23 */ /* 0x000fe20008010024 */
[----:B------:R-:W-:Y:S01]  /*2040*/  @P4 LOP3.LUT P0, RZ, R2, 0xff, RZ, 0xc0, !PT ;  /* 0x000000ff02ff4812 */ /* 0x000fe2000780c0ff */
[----:B------:R-:W1:Y:S01]  /*2050*/  @P4 LDC.64 R58, c[0x0][0x408] ;  /* 0x00010200ff3a4b82 */ /* 0x000e620000000a00 */
[----:B------:R-:W-:Y:S01]  /*2060*/  @P4 SEL R53, R60, RZ, P5 ;  /* 0x000000ff3c354207 */ /* 0x000fe20002800000 */
[----:B0-----:R-:W-:-:S04]  /*2070*/  @P4 FMUL.FTZ R57, R92, R57 ;  /* 0x000000395c394220 */ /* 0x001fc80000410000 */
[----:B------:R-:W-:-:S05]  /*2080*/  @P4 FMUL.FTZ R56, R57, R56 ;  /* 0x0000003839384220 */ /* 0x000fca0000410000 */
[----:B------:R-:W-:Y:S01]  /*2090*/  @P4 SEL R54, R56, RZ, P6 ;  /* 0x000000ff38364207 */ /* 0x000fe20003000000 */
[----:B-1----:R-:W-:-:S04]  /*20a0*/  @P4 FMUL.FTZ R59, R86, R59 ;  /* 0x0000003b563b4220 */ /* 0x002fc80000410000 */
[----:B------:R-:W-:-:S05]  /*20b0*/  @P4 FMUL.FTZ R58, R59, R58 ;  /* 0x0000003a3b3a4220 */ /* 0x000fca0000410000 */
[----:B------:R-:W-:Y:S01]  /*20c0*/  @P4 SEL R52, R58, RZ, P0 ;  /* 0x000000ff3a344207 */ /* 0x000fe20000000000 */
        /* <DEDUP_REMOVED lines=11> */
[----:B------:R-:W-:Y:S01]  /*2180*/  SEL R55, R55, RZ, P0 ;  /* 0x000000ff37377207 */ /* 0x000fe20000000000 */
[----:B------:R-:W-:Y:S06]  /*2190*/  BRA `(.L_x_5783) ;  /* 0x0000000000c07947 */ /* 0x000fec0003800000 */
.L_x_5784:
[----:B------:R-:W-:Y:S01]  /*21a0*/  PLOP3.LUT P0, PT, PT, PT, UP2, 0x80, 0x8 ;  /* 0x000000000008781c */ /* 0x000fe20003f0f028 */
[----:B------:R-:W0:Y:S01]  /*21b0*/  @P4 LDC.64 R56, c[0x0][0x408] ;  /* 0x00010200ff384b82 */ /* 0x000e220000000a00 */
[----:B------:R-:W-:Y:S02]  /*21c0*/  PLOP3.LUT P5, PT, PT, PT, UP2, 0x80, 0x8 ;  /* 0x000000000008781c */ /* 0x000fe40003faf028 */
[----:B------:R-:W-:Y:S02]  /*21d0*/  PLOP3.LUT P6, PT, PT, PT, UP2, 0x80, 0x8 ;  /* 0x000000000008781c */ /* 0x000fe40003fcf028 */
[----:B-----5:R-:W-:Y:S02]  /*21e0*/  MOV R45, R37 ;  /* 0x00000025002d7202 */ /* 0x020fe40000000f00 */
[----:B------:R-:W-:Y:S01]  /*21f0*/  MOV R47, R39 ;  /* 0x00000027002f7202 */ /* 0x000fe20000000f00 */
[----:B------:R-:W1:Y:S01]  /*2200*/  @P4 LDC.64 R58, c[0x0][0x408] ;  /* 0x00010200ff3a4b82 */ /* 0x000e620000000a00 */
[----:B------:R-:W-:-:S03]  /*2210*/  MOV R46, R38 ;  /* 0x00000026002e7202 */ /* 0x000fc60000000f00 */
[----:B------:R-:W-:Y:S01]  /*2220*/  @P0 FFMA.FTZ R44, R66, UR7, R83 ;  /* 0x00000007422c0c23 */ /* 0x000fe20008010053 */
[----:B------:R-:W-:-:S03]  /*2230*/  PLOP3.LUT P0, PT, PT, PT, UP2, 0x80, 0x8 ;  /* 0x000000000008781c */ /* 0x000fc60003f0f028 */
[----:B------:R-:W-:Y:S01]  /*2240*/  @P5 FADD.FTZ R44, R65, -R44 ;  /* 0x8000002c412c5221 */ /* 0x000fe20000010000 */
[----:B------:R-:W-:-:S03]  /*2250*/  PLOP3.LUT P5, PT, PT, PT, UP2, 0x80, 0x8 ;  /* 0x000000000008781c */ /* 0x000fc60003faf028 */
[----:B------:R-:W-:Y:S01]  /*2260*/  @P6 FFMA.FTZ R45, R44, UR31, R37 ;  /* 0x0000001f2c2d6c23 */ /* 0x000fe20008010025 */
[----:B------:R-:W-:-:S03]  /*2270*/  PLOP3.LUT P6, PT, PT, PT, UP2, 0x80, 0x8 ;  /* 0x000000000008781c */ /* 0x000fc60003fcf028 */
[----:B0-----:R-:W-:Y:S02]  /*2280*/  @P4 FMUL.FTZ R57, R45, R57 ;  /* 0x000000392d394220 */ /* 0x001fe40000410000 */
[--C-:B------:R-:W-:Y:S01]  /*2290*/  @P0 FFMA.FTZ R61, R67, UR7, R83.reuse ;  /* 0x00000007433d0c23 */ /* 0x100fe20008010053 */
[----:B------:R-:W-:Y:S01]  /*22a0*/  PLOP3.LUT P0, PT, PT, PT, UP2, 0x80, 0x8 ;  /* 0x000000000008781c */ /* 0x000fe20003f0f028 */
[----:B------:R-:W-:Y:S02]  /*22b0*/  @P4 FMUL.FTZ R60, R57, R56 ;  /* 0x00000038393c4220 */ /* 0x000fe40000410000 */
[----:B------:R-:W-:Y:S01]  /*22c0*/  @P5 FFMA.FTZ R44, R82, UR7, R83 ;  /* 0x00000007522c5c23 */ /* 0x000fe20008010053 */
[----:B------:R-:W-:-:S03]  /*22d0*/  PLOP3.LUT P5, PT, PT, PT, UP2, 0x80, 0x8 ;  /* 0x000000000008781c */ /* 0x000fc60003faf028 */
[----:B------:R-:W-:Y:S01]  /*22e0*/  @P6 FADD.FTZ R44, R81, -R44 ;  /* 0x8000002c512c6221 */ /* 0x000fe20000010000 */
[----:B------:R-:W-:-:S05]  /*22f0*/  PLOP3.LUT P6, PT, PT, PT, UP2, 0x80, 0x8 ;  /* 0x000000000008781c */ /* 0x000fca0003fcf028 */
[----:B------:R-:W-:Y:S01]  /*2300*/  @P0 FADD.FTZ R61, R84, -R61 ;  /* 0x8000003d543d0221 */ /* 0x000fe20000010000 */
[----:B------:R-:W-:-:S03]  /*2310*/  PLOP3.LUT P0, PT, PT, PT, UP2, 0x80, 0x8 ;  /* 0x000000000008781c */ /* 0x000fc60003f0f028 */
[----:B------:R-:W-:Y:S01]  /*2320*/  @P5 FFMA.FTZ R47, R44, UR31, R39 ;  /* 0x0000001f2c2f5c23 */ /* 0x000fe20008010027 */
[----:B------:R-:W-:Y:S02]  /*2330*/  PLOP3.LUT P5, PT, PT, PT, UP2, 0x80, 0x8 ;  /* 0x000000000008781c */ /* 0x000fe40003faf028 */
[----:B------:R-:W-:Y:S01]  /*2340*/  MOV R44, R36 ;  /* 0x00000024002c7202 */ /* 0x000fe20000000f00 */
[----:B------:R-:W-:Y:S01]  /*2350*/  @P6 FFMA.FTZ R46, R61, UR31, R38 ;  /* 0x0000001f3d2e6c23 */ /* 0x000fe20008010026 */
[----:B------:R-:W-:-:S03]  /*2360*/  PLOP3.LUT P6, PT, PT, PT, UP2, 0x80, 0x8 ;  /* 0x000000000008781c */ /* 0x000fc60003fcf028 */
[----:B-1----:R-:W-:Y:S02]  /*2370*/  @P4 FMUL.FTZ R59, R46, R59 ;  /* 0x0000003b2e3b4220 */ /* 0x002fe40000410000 */
[----:B------:R-:W-:Y:S01]  /*2380*/  @P0 FFMA.FTZ R57, R3, UR7, R83 ;  /* 0x0000000703390c23 */ /* 0x000fe20008010053 */
[----:B------:R-:W-:Y:S01]  /*2390*/  @P4 LOP3.LUT P0, RZ, R2, 0xff00, RZ, 0xc0, !PT ;  /* 0x0000ff0002ff4812 */ /* 0x000fe2000780c0ff */
[----:B------:R-:W-:Y:S02]  /*23a0*/  @P4 FMUL.FTZ R61, R59, R58 ;  /* 0x0000003a3b3d4220 */ /* 0x000fe40000410000 */
[----:B------:R-:W-:Y:S01]  /*23b0*/  @P5 FADD.FTZ R57, R68, -R57 ;  /* 0x8000003944395221 */ /* 0x000fe20000010000 */
[----:B------:R-:W0:Y:S01]  /*23c0*/  @P4 LDC.64 R58, c[0x0][0x408] ;  /* 0x00010200ff3a4b82 */ /* 0x000e220000000a00 */
[----:B------:R-:W-:Y:S02]  /*23d0*/  @P4 SEL R53, R60, RZ, P0 ;  /* 0x000000ff3c354207 */ /* 0x000fe40000000000 */
[----:B------:R-:W-:Y:S01]  /*23e0*/  @P6 FFMA.FTZ R44, R57, UR31, R36 ;  /* 0x0000001f392c6c23 */ /* 0x000fe20008010024 */
[----:B------:R-:W-:-:S02]  /*23f0*/  @P4 LOP3.LUT P5, RZ, R2, 0xff0000, RZ, 0xc0, !PT ;  /* 0x00ff000002ff4812 */ /* 0x000fc400078ac0ff */
[C---:B------:R-:W-:Y:S02]  /*2400*/  @P4 ISETP.GE.U32.AND P6, PT, R2.reuse, 0x1000000, PT ;  /* 0x010000000200480c */ /* 0x040fe40003fc6070 */
[----:B------:R-:W1:Y:S01]  /*2410*/  @P4 LDC.64 R56, c[0x0][0x408] ;  /* 0x00010200ff384b82 */ /* 0x000e620000000a00 */
[----:B------:R-:W-:Y:S02]  /*2420*/  @P4 LOP3.LUT P0, RZ, R2, 0xff, RZ, 0xc0, !PT ;  /* 0x000000ff02ff4812 */ /* 0x000fe4000780c0ff */
[----:B------:R-:W-:Y:S01]  /*2430*/  @P4 SEL R54, R61, RZ, P5 ;  /* 0x000000ff3d364207 */ /* 0x000fe20002800000 */
[----:B0-----:R-:W-:-:S04]  /*2440*/  @P4 FMUL.FTZ R59, R44, R59 ;  /* 0x0000003b2c3b4220 */ /* 0x001fc80000410000 */
[----:B------:R-:W-:Y:S01]  /*2450*/  @P4 FMUL.FTZ R58, R59, R58 ;  /* 0x0000003a3b3a4220 */ /* 0x000fe20000410000 */
[----:B-1----:R-:W-:-:S04]  /*2460*/  @P4 FMUL.FTZ R57, R47, R57 ;  /* 0x000000392f394220 */ /* 0x002fc80000410000 */
[----:B------:R-:W-:Y:S01]  /*2470*/  @P4 SEL R52, R58, RZ, P0 ;  /* 0x000000ff3a344207 */ /* 0x000fe20000000000 */
[----:B------:R-:W-:-:S05]  /*2480*/  @P4 FMUL.FTZ R56, R57, R56 ;  /* 0x0000003839384220 */ /* 0x000fca0000410000 */
[----:B------:R-:W-:-:S07]  /*2490*/  @P4 SEL R55, R56, RZ, P6 ;  /* 0x000000ff38374207 */ /* 0x000fce0003000000 */
.L_x_5783:
        /* <DEDUP_REMOVED lines=10> */
.L_x_5777:
[----:B------:R-:W-:Y:S05]  /*2540*/  BSYNC.RECONVERGENT B0 ;  /* 0x0000000000007941 */ /* 0x000fea0003800200 */
.L_x_5776:
        /* <DEDUP_REMOVED lines=10> */
[----:B0-----:R-:W0:Y:S01]  /*25f0*/  @P4 LDC.64 R56, c[0x0][0x408] ;  /* 0x00010200ff384b82 */ /* 0x001e220000000a00 */
[----:B------:R-:W-:Y:S02]  /*2600*/  PLOP3.LUT P6, PT, PT, PT, UP2, 0x80, 0x8 ;  /* 0x000000000008781c */ /* 0x000fe40003fcf028 */
[----:B-----5:R-:W-:Y:S02]  /*2610*/  MOV R45, R13 ;  /* 0x0000000d002d7202 */ /* 0x020fe40000000f00 */
[----:B------:R-:W-:-:S03]  /*2620*/  MOV R46, R14 ;  /* 0x0000000e002e7202 */ /* 0x000fc60000000f00 */
[----:B------:R-:W1:Y:S04]  /*2630*/  @P4 LDC.64 R58, c[0x0][0x408] ;  /* 0x00010200ff3a4b82 */ /* 0x000e680000000a00 */
[----:B------:R-:W-:Y:S01]  /*2640*/  @P5 FFMA.FTZ R44, R8, UR7, R83 ;  /* 0x00000007082c5c23 */ /* 0x000fe20008010053 */
[----:B------:R-:W-:-:S03]  /*2650*/  PLOP3.LUT P5, PT, PT, PT, UP2, 0x80, 0x8 ;  /* 0x000000000008781c */ /* 0x000fc60003faf028 */
[----:B------:R-:W-:Y:S01]  /*2660*/  @P6 FADD.FTZ R44, R69, -R44 ;  /* 0x8000002c452c6221 */ /* 0x000fe20000010000 */
[----:B------:R-:W-:Y:S01]  /*2670*/  PLOP3.LUT P6, PT, PT, PT, UP2, 0x80, 0x8 ;  /* 0x000000000008781c */ /* 0x000fe20003fcf028 */
[----:B------:R-:W2:Y:S08]  /*2680*/  @P4 LDC.64 R60, c[0x0][0x408] ;  /* 0x00010200ff3c4b82 */ /* 0x000eb00000000a00 */
[----:B------:R-:W-:Y:S01]  /*2690*/  @P5 FFMA.FTZ R45, R44, UR31, R13 ;  /* 0x0000001f2c2d5c23 */ /* 0x000fe2000801000d */
[----:B------:R-:W-:-:S03]  /*26a0*/  PLOP3.LUT P5, PT, PT, PT, UP2, 0x80, 0x8 ;  /* 0x000000000008781c */ /* 0x000fc60003faf028 */
[----:B------:R-:W-:Y:S01]  /*26b0*/  @P6 FFMA.FTZ R47, R71, UR7, R83 ;  /* 0x00000007472f6c23 */ /* 0x000fe20008010053 */
[----:B------:R-:W-:Y:S01]  /*26c0*/  PLOP3.LUT P6, PT, PT, PT, UP2, 0x80, 0x8 ;  /* 0x000000000008781c */ /* 0x000fe20003fcf028 */
[----:B0-----:R-:W-:-:S04]  /*26d0*/  @P4 FMUL.FTZ R57, R45, R57 ;  /* 0x000000392d394220 */ /* 0x001fc80000410000 */
[----:B------:R-:W-:-:S04]  /*26e0*/  @P4 FMUL.FTZ R56, R57, R56 ;  /* 0x0000003839384220 */ /* 0x000fc80000410000 */
[----:B------:R-:W-:Y:S01]  /*26f0*/  @P5 FADD.FTZ R47, R80, -R47 ;  /* 0x8000002f502f5221 */ /* 0x000fe20000010000 */
[----:B------:R-:W-:-:S03]  /*2700*/  PLOP3.LUT P5, PT, PT, PT, UP2, 0x80, 0x8 ;  /* 0x000000000008781c */ /* 0x000fc60003faf028 */
[----:B------:R-:W-:Y:S01]  /*2710*/  @P6 FFMA.FTZ R46, R47, UR31, R14 ;  /* 0x0000001f2f2e6c23 */ /* 0x000fe2000801000e */
[----:B------:R-:W-:Y:S02]  /*2720*/  PLOP3.LUT P6, PT, PT, PT, UP2, 0x80, 0x8 ;  /* 0x000000000008781c */ /* 0x000fe40003fcf028 */
[----:B------:R-:W-:Y:S01]  /*2730*/  MOV R47, R15 ;  /* 0x0000000f002f7202 */ /* 0x000fe20000000f00 */
[----:B-1----:R-:W-:-:S04]  /*2740*/  @P4 FMUL.FTZ R59, R46, R59 ;  /* 0x0000003b2e3b4220 */ /* 0x002fc80000410000 */
[----:B------:R-:W-:Y:S02]  /*2750*/  @P4 FMUL.FTZ R58, R59, R58 ;  /* 0x0000003a3b3a4220 */ /* 0x000fe40000410000 */
        /* <DEDUP_REMOVED lines=8> */
[----:B------:R-:W-:-:S09]  /*27e0*/  PLOP3.LUT P6, PT, PT, PT, UP2, 0x80, 0x8 ;  /* 0x000000000008781c */ /* 0x000fd20003fcf028 */
[----:B------:R-:W-:Y:S01]  /*27f0*/  @P5 FADD.FTZ R85, R64, -R85 ;  /* 0x8000005540555221 */ /* 0x000fe20000010000 */
[----:B------:R-:W-:-:S03]  /*2800*/  @P4 LOP3.LUT P5, RZ, R0, 0xff00, RZ, 0xc0, !PT ;  /* 0x0000ff0000ff4812 */ /* 0x000fc600078ac0ff */
[----:B------:R-:W-:Y:S01]  /*2810*/  @P6 FFMA.FTZ R44, R85, UR31, R12 ;  /* 0x0000001f552c6c23 */ /* 0x000fe2000801000c */
[----:B------:R-:W-:Y:S02]  /*2820*/  @P4 SEL R53, R56, RZ, P5 ;  /* 0x000000ff38354207 */ /* 0x000fe40002800000 */
[----:B------:R-:W-:Y:S01]  /*2830*/  @P4 LOP3.LUT P5, RZ, R0, 0xff0000, RZ, 0xc0, !PT ;  /* 0x00ff000000ff4812 */ /* 0x000fe200078ac0ff */
[----:B--2---:R-:W-:-:S03]  /*2840*/  @P4 FMUL.FTZ R61, R44, R61 ;  /* 0x0000003d2c3d4220 */ /* 0x004fc60000410000 */
[----:B------:R-:W-:Y:S01]  /*2850*/  @P4 SEL R54, R58, RZ, P5 ;  /* 0x000000ff3a364207 */ /* 0x000fe20002800000 */
[----:B------:R-:W-:Y:S01]  /*2860*/  @P4 FMUL.FTZ R60, R61, R60 ;  /* 0x0000003c3d3c4220 */ /* 0x000fe20000410000 */
[----:B------:R-:W-:-:S04]  /*2870*/  @P4 LOP3.LUT P5, RZ, R0, 0xff, RZ, 0xc0, !PT ;  /* 0x000000ff00ff4812 */ /* 0x000fc800078ac0ff */
[----:B------:R-:W-:Y:S01]  /*2880*/  @P4 SEL R52, R60, RZ, P5 ;  /* 0x000000ff3c344207 */ /* 0x000fe20002800000 */
[----:B------:R-:W-:Y:S08]  /*2890*/  @!P4 BRA `(.L_x_5789) ;  /* 0x000000080020c947 */ /* 0x000ff00003800000 */
[----:B------:R-:W-:Y:S01]  /*28a0*/  FMUL.FTZ R55, R47, UR23 ;  /* 0x000000172f377c20 */ /* 0x000fe20008410000 */
[----:B------:R-:W-:-:S03]  /*28b0*/  ISETP.GE.U32.AND P5, PT, R0, 0x1000000, PT ;  /* 0x010000000000780c */ /* 0x000fc60003fa6070 */
[----:B------:R-:W-:-:S05]  /*28c0*/  FMUL.FTZ R55, R55, UR22 ;  /* 0x0000001637377c20 */ /* 0x000fca0008410000 */
[----:B------:R-:W-:Y:S01]  /*28d0*/  SEL R55, R55, RZ, P5 ;  /* 0x000000ff37377207 */ /* 0x000fe20002800000 */
[----:B------:R-:W-:Y:S06]  /*28e0*/  BRA `(.L_x_5789) ;  /* 0x00000008000c7947 */ /* 0x000fec0003800000 */
.L_x_5788:
[----:B------:R-:W-:Y:S01]  /*28f0*/  PLOP3.LUT P5, PT, PT, PT, UP2, 0x80, 0x8 ;  /* 0x000000000008781c */ /* 0x000fe20003faf028 */
[----:B0-----:R-:W0:Y:S01]  /*2900*/  @P4 LDC.64 R58, c[0x0][0x408] ;  /* 0x00010200ff3a4b82 */ /* 0x001e220000000a00 */
[----:B------:R-:W-:Y:S02]  /*2910*/  PLOP3.LUT P6, PT, PT, PT, UP2, 0x80, 0x8 ;  /* 0x000000000008781c */ /* 0x000fe40003fcf028 */
[----:B-----5:R-:W-:Y:S02]  /*2920*/  MOV R86, R13 ;  /* 0x0000000d00567202 */ /* 0x020fe40000000f00 */
[----:B------:R-:W-:-:S07]  /*2930*/  MOV R60, R14 ;  /* 0x0000000e003c7202 */ /* 0x000fce0000000f00 */
        /* <DEDUP_REMOVED lines=8> */
[----:B0-----:R-:W-:Y:S01]  /*29c0*/  @P4 FMUL.FTZ R61, R86, R59 ;  /* 0x0000003b563d4220 */ /* 0x001fe20000410000 */
[----:B------:R-:W-:-:S03]  /*29d0*/  MOV R86, R12 ;  /* 0x0000000c00567202 */ /* 0x000fc60000000f00 */
        /* <DEDUP_REMOVED lines=9> */
[----:B------:R-:W-:-:S09]  /*2a70*/  @P4 LOP3.LUT P6, RZ, R0, 0xff0000, RZ, 0xc0, !PT ;  /* 0x00ff000000ff4812 */ /* 0x000fd200078cc0ff */
[----:B------:R-:W-:Y:S01]  /*2a80*/  @P5 FFMA.FTZ R86, R59, UR31, R12 ;  /* 0x0000001f3b565c23 */ /* 0x000fe2000801000c */
[----:B------:R-:W-:Y:S01]  /*2a90*/  @P4 LOP3.LUT P5, RZ, R0, 0xff00, RZ, 0xc0, !PT ;  /* 0x0000ff0000ff4812 */ /* 0x000fe200078ac0ff */
[----:B------:R-:W1:Y:S01]  /*2aa0*/  @P4 LDC.64 R58, c[0x0][0x408] ;  /* 0x00010200ff3a4b82 */ /* 0x000e620000000a00 */
[----:B0-----:R-:W-:Y:S02]  /*2ab0*/  @P4 FMUL.FTZ R57, R60, R57 ;  /* 0x000000393c394220 */ /* 0x001fe40000410000 */
[----:B------:R-:W-:Y:S02]  /*2ac0*/  @P4 SEL R53, R61, RZ, P5 ;  /* 0x000000ff3d354207 */ /* 0x000fe40002800000 */
[----:B------:R-:W-:Y:S01]  /*2ad0*/  @P4 FMUL.FTZ R56, R57, R56 ;  /* 0x0000003839384220 */ /* 0x000fe20000410000 */
[----:B------:R-:W-:-:S04]  /*2ae0*/  @P4 LOP3.LUT P5, RZ, R0, 0xff, RZ, 0xc0, !PT ;  /* 0x000000ff00ff4812 */ /* 0x000fc800078ac0ff */
[----:B------:R-:W-:Y:S01]  /*2af0*/  @P4 SEL R54, R56, RZ, P6 ;  /* 0x000000ff38364207 */ /* 0x000fe20003000000 */
[----:B-1----:R-:W-:-:S04]  /*2b00*/  @P4 FMUL.FTZ R59, R86, R59 ;  /* 0x0000003b563b4220 */ /* 0x002fc80000410000 */
[----:B------:R-:W-:-:S05]  /*2b10*/  @P4 FMUL.FTZ R58, R59, R58 ;  /* 0x0000003a3b3a4220 */ /* 0x000fca0000410000 */
[----:B------:R-:W-:Y:S01]  /*2b20*/  @P4 SEL R52, R58, RZ, P5 ;  /* 0x000000ff3a344207 */ /* 0x000fe20002800000 */
        /* <DEDUP_REMOVED lines=11> */
[----:B------:R-:W-:Y:S01]  /*2be0*/  SEL R55, R55, RZ, P5 ;  /* 0x000000ff37377207 */ /* 0x000fe20002800000 */
[----:B------:R-:W-:Y:S06]  /*2bf0*/  BRA `(.L_x_5789) ;  /* 0x0000000400487947 */ /* 0x000fec0003800000 */
.L_x_5787:
[----:B0-----:R-:W0:Y:S02]  /*2c00*/  LDC.64 R56, c[0x0][0x478] ;  /* 0x00011e00ff387b82 */ /* 0x001e240000000a00 */
        /* <DEDUP_REMOVED lines=41> */
.L_x_5790:
        /* <DEDUP_REMOVED lines=10> */
.L_x_5791:
        /* <DEDUP_REMOVED lines=10> */
.L_x_5792:
        /* <DEDUP_REMOVED lines=10> */
.L_x_5793:
        /* <DEDUP_REMOVED lines=9> */
[----:B------:R-:W-:-:S07]  /*3110*/  SEL R55, R55, RZ, P5 ;  /* 0x000000ff37377207 */ /* 0x000fce0002800000 */
.L_x_5789:
        /* <DEDUP_REMOVED lines=8> */
.L_x_5786:
[----:B------:R-:W-:Y:S05]  /*31a0*/  BSYNC.RECONVERGENT B0 ;  /* 0x0000000000007941 */ /* 0x000fea0003800200 */
.L_x_5785:
        /* <DEDUP_REMOVED lines=10> */
[----:B0-2---:R-:W0:Y:S01]  /*3250*/  @P4 LDC.64 R56, c[0x0][0x408] ;  /* 0x00010200ff384b82 */ /* 0x005e220000000a00 */
        /* <DEDUP_REMOVED lines=30> */
[----:B------:R-:W-:-:S13]  /*3440*/  PLOP3.LUT P5, PT, PT, PT, UP2, 0x80, 0x8 ;  /* 0x000000000008781c */ /* 0x000fda0003faf028 */
        /* <DEDUP_REMOVED lines=16> */
.L_x_5797:
[----:B------:R-:W-:Y:S01]  /*3550*/  PLOP3.LUT P5, PT, PT, PT, UP2, 0x80, 0x8 ;  /* 0x000000000008781c */ /* 0x000fe20003faf028 */
[----:B0-2---:R-:W0:Y:S01]  /*3560*/  @P4 LDC.64 R58, c[0x0][0x408] ;  /* 0x00010200ff3a4b82 */ /* 0x005e220000000a00 */
        /* <DEDUP_REMOVED lines=47> */
.L_x_5796:
[----:B0-2---:R-:W0:Y:S02]  /*3860*/  LDC.64 R56, c[0x0][0x478] ;  /* 0x00011e00ff387b82 */ /* 0x005e240000000a00 */
        /* <DEDUP_REMOVED lines=27> */
[----:B------:R-:W-:Y:S02]  /*3a20*/  @P4 SEL R52, R56, RZ, P6 ;  /* 0x000000ff38344207 */ /* 0x000fe40003000000 */
[----:B------:R-:W-:Y:S01]  /*3a30*/  @P4 LOP3.LUT P6, RZ, R6, 0xff00, RZ, 0xc0, !PT ;  /* 0x0000ff0006ff4812 */ /* 0x000fe200078cc0ff */
[----:B------:R-:W-:Y:S01]  /*3a40*/  @P4 FMUL.FTZ R58, R59, R58 ;  /* 0x0000003a3b3a4220 */ /* 0x000fe20000410000 */
[----:B--2---:R-:W-:-:S04]  /*3a50*/  @P4 FMUL.FTZ R61, R46, R61 ;  /* 0x0000003d2e3d4220 */ /* 0x004fc80000410000 */
[----:B------:R-:W-:Y:S02]  /*3a60*/  @P4 SEL R53, R58, RZ, P6 ;  /* 0x000000ff3a354207 */ /* 0x000fe40003000000 */
[----:B------:R-:W-:Y:S01]  /*3a70*/  @P4 LOP3.LUT P6, RZ, R6, 0xff0000, RZ, 0xc0, !PT ;  /* 0x00ff000006ff4812 */ /* 0x000fe200078cc0ff */
[----:B------:R-:W-:-:S05]  /*3a80*/  @P4 FMUL.FTZ R60, R61, R60 ;  /* 0x0000003c3d3c4220 */ /* 0x000fca0000410000 */
[----:B------:R-:W-:Y:S01]  /*3a90*/  @P4 SEL R54, R60, RZ, P6 ;  /* 0x000000ff3c364207 */ /* 0x000fe20003000000 */
[----:B------:R-:W-:Y:S06]  /*3aa0*/  @!P4 BRA `(.L_x_5798) ;  /* 0x0000000000b4c947 */ /* 0x000fec0003800000 */
[----:B------:R-:W-:Y:S01]  /*3ab0*/  FMUL.FTZ R55, R47, UR23 ;  /* 0x000000172f377c20 */ /* 0x000fe20008410000 */
[----:B------:R-:W-:-:S03]  /*3ac0*/  ISETP.GE.U32.AND P5, PT, R6, 0x1000000, PT ;  /* 0x010000000600780c */ /* 0x000fc60003fa6070 */
[----:B------:R-:W-:-:S05]  /*3ad0*/  FMUL.FTZ R55, R55, UR22 ;  /* 0x0000001637377c20 */ /* 0x000fca0008410000 */
[----:B------:R-:W-:Y:S01]  /*3ae0*/  SEL R55, R55, RZ, P5 ;  /* 0x000000ff37377207 */ /* 0x000fe20002800000 */
[----:B------:R-:W-:Y:S06]  /*3af0*/  BRA `(.L_x_5798) ;  /* 0x0000000000a07947 */ /* 0x000fec0003800000 */
.L_x_5799:
[----:B------:R-:W0:Y:S01]  /*3b00*/  @P4 LDC.64 R56, c[0x0][0x408] ;  /* 0x00010200ff384b82 */ /* 0x000e220000000a00 */
[----:B------:R-:W-:Y:S01]  /*3b10*/  FFMA.FTZ R58, R76, UR7, R83 ;  /* 0x000000074c3a7c23 */ /* 0x000fe20008010053 */
[----:B------:R-:W-:-:S03]  /*3b20*/  ISETP.LT.AND P5, PT, RZ, UR32, PT ;  /* 0x00000020ff007c0c */ /* 0x000fc6000bfa1270 */
[----:B------:R-:W-:-:S04]  /*3b30*/  FADD.FTZ R58, R77, -R58 ;  /* 0x8000003a4d3a7221 */ /* 0x000fc80000010000 */
[----:B------:R-:W-:-:S05]  /*3b40*/  FMUL.FTZ R58, R58, UR31 ;  /* 0x0000001f3a3a7c20 */ /* 0x000fca0008410000 */
[----:B------:R-:W-:-:S05]  /*3b50*/  FSEL R58, R58, RZ, P5 ;  /* 0x000000ff3a3a7208 */ /* 0x000fca0002800000 */
[----:B0-----:R-:W-:-:S04]  /*3b60*/  @P4 FMUL.FTZ R57, R58, R57 ;  /* 0x000000393a394220 */ /* 0x001fc80000410000 */
[----:B------:R-:W-:Y:S01]  /*3b70*/  @P4 FMUL.FTZ R56, R57, R56 ;  /* 0x0000003839384220 */ /* 0x000fe20000410000 */
[----:B------:R-:W-:Y:S06]  /*3b80*/  @!P4 BRA `(.L_x_5800) ;  /* 0x000000000024c947 */ /* 0x000fec0003800000 */
        /* <DEDUP_REMOVED lines=9> */
.L_x_5800:
        /* <DEDUP_REMOVED lines=10> */
.L_x_5801:
        /* <DEDUP_REMOVED lines=10> */
.L_x_5802:
[----:B-----5:R-:W-:-:S04]  /*3d60*/  @P4 ISETP.GE.U32.AND P5, PT, R6, 0x1000000, PT ;  /* 0x010000000600480c */ /* 0x020fc80003fa6070 */
[----:B------:R-:W-:-:S09]  /*3d70*/  @P4 SEL R55, R56, RZ, P5 ;  /* 0x000000ff38374207 */ /* 0x000fd20002800000 */
.L_x_5798:
[----:B------:R-:W0:Y:S08]  /*3d80*/  @P0 LDC.64 R58, c[0x0][0x478] ;  /* 0x00011e00ff3a0b82 */ /* 0x000e300000000a00 */
[----:B------:R-:W1:Y:S01]  /*3d90*/  @P4 LDC.64 R56, c[0x0][0x468] ;  /* 0x00011a00ff384b82 */ /* 0x000e620000000a00 */
[----:B0-----:R-:W-:-:S05]  /*3da0*/  @P0 IMAD.WIDE.U32 R58, R63, 0x10, R58 ;  /* 0x000000103f3a0825 */ /* 0x001fca00078e003a */
[----:B------:R3:W-:Y:S01]  /*3db0*/  @P0 STG.E.128 desc[UR20][R58.64], R44 ;  /* 0x0000002c3a000986 */ /* 0x0007e2000c101d14 */
[----:B-1----:R-:W-:-:S05]  /*3dc0*/  @P4 IMAD.WIDE.U32 R56, R62, 0x10, R56 ;  /* 0x000000103e384825 */ /* 0x002fca00078e0038 */
[----:B------:R3:W-:Y:S02]  /*3dd0*/  @P4 STG.E.128 desc[UR20][R56.64], R52 ;  /* 0x0000003438004986 */ /* 0x0007e4000c101d14 */
.L_x_5795:
[----:B------:R-:W-:Y:S05]  /*3de0*/  BSYNC.RECONVERGENT B0 ;  /* 0x0000000000007941 */ /* 0x000fea0003800200 */
.L_x_5794:
[----:B------:R-:W-:Y:S02]  /*3df0*/  UIADD3 UR6, UPT, UPT, UR6, UR26, URZ ;  /* 0x0000001a06067290 */ /* 0x000fe4000fffe0ff */
[----:B------:R-:W-:Y:S02]  /*3e00*/  UPLOP3.LUT UP1, UPT, UPT, UPT, UP1, 0x40, 0x4 ;  /* 0x000000000004789c */ /* 0x000fe40003f2e810 */
[----:B------:R-:W-:-:S09]  /*3e10*/  UISETP.GE.AND UP0, UPT, UR6, UR27, UPT ;  /* 0x0000001b0600728c */ /* 0x000fd2000bf06270 */
[----:B------:R-:W-:Y:S05]  /*3e20*/  BRA.U !UP0, `(.L_x_5803) ;  /* 0xffffffc508ac7547 */ /* 0x000fea000b83ffff */
.L_x_5765:
[----:B-----5:R-:W1:Y:S01]  /*3e30*/  LDC.64 R2, c[0x0][0x440] ;  /* 0x00011000ff027b82 */ /* 0x020e620000000a00 */
[----:B------:R-:W-:-:S06]  /*3e40*/  UIMAD UR7, UR9, UR10, URZ ;  /* 0x0000000a090772a4 */ /* 0x000fcc000f8e02ff */
[----:B------:R-:W-:Y:S01]  /*3e50*/  MOV R0, UR7 ;  /* 0x0000000700007c02 */ /* 0x000fe20008000f00 */
[----:B------:R-:W4:Y:S03]  /*3e60*/  LDC.64 R6, c[0x0][0x448] ;  /* 0x00011200ff067b82 */ /* 0x000f260000000a00 */
[----:B------:R-:W-:-:S05]  /*3e70*/  LEA.HI R13, R0, R5, RZ, 0x1e ;  /* 0x00000005000d7211 */ /* 0x000fca00078ff0ff */
[----:B------:R-:W0:Y:S08]  /*3e80*/  LDC.64 R8, c[0x0][0x440] ;  /* 0x00011000ff087b82 */ /* 0x000e300000000a00 */
[----:B------:R-:W2:Y:S01]  /*3e90*/  LDC.64 R10, c[0x0][0x448] ;  /* 0x00011200ff0a7b82 */ /* 0x000ea20000000a00 */
[----:B-1----:R-:W-:-:S05]  /*3ea0*/  @P2 IMAD.WIDE.U32 R2, R13, 0x10, R2 ;  /* 0x000000100d022825 */ /* 0x002fca00078e0002 */
[----:B------:R1:W-:Y:S01]  /*3eb0*/  @P2 STG.E.128 desc[UR20][R2.64], R24 ;  /* 0x0000001802002986 */ /* 0x0003e2000c101d14 */
[C---:B----4-:R-:W-:Y:S01]  /*3ec0*/  @P2 IMAD.WIDE.U32 R4, R13.reuse, 0x10, R6 ;  /* 0x000000100d042825 */ /* 0x050fe200078e0006 */
[----:B------:R-:W-:-:S04]  /*3ed0*/  @P2 IADD3 R13, PT, PT, R13, 0x80, RZ ;  /* 0x000000800d0d2810 */ /* 0x000fc80007ffe0ff */
[----:B------:R1:W-:Y:S01]  /*3ee0*/  @P2 STG.E.128 desc[UR20][R4.64], R16 ;  /* 0x0000001004002986 */ /* 0x0003e2000c101d14 */
[----:B0-----:R-:W-:-:S05]  /*3ef0*/  @P1 IMAD.WIDE.U32 R8, R13, 0x10, R8 ;  /* 0x000000100d081825 */ /* 0x001fca00078e0008 */
[----:B------:R1:W-:Y:S01]  /*3f00*/  @P1 STG.E.128 desc[UR20][R8.64], R40 ;  /* 0x0000002808001986 */ /* 0x0003e2000c101d14 */
[----:B--2---:R-:W-:-:S05]  /*3f10*/  @P1 IMAD.WIDE.U32 R10, R13, 0x10, R10 ;  /* 0x000000100d0a1825 */ /* 0x004fca00078e000a */
        /* <DEDUP_REMOVED lines=10> */
.L_x_5804:
        /* <DEDUP_REMOVED lines=12> */
.L_x_6823:


//--------------------- .text._ZN10layer_norm22ln_bwd_finalize_kernelINS_22Kernel_traits_finalizeILj1536E6__halfffffjLb0ELj1024ELj4ENS_18Kernel_traits_baseILj1536ES2_ffffjLj1024EEEEELb0ELb1EEEvNS_9BwdParamsE --------------------------
	.section	.text._ZN10layer_norm22ln_bwd_finalize_kernelINS_22Kernel_traits_finalizeILj1536E6__halfffffjLb0ELj1024ELj4ENS_18Kernel_traits_baseILj1536ES2_ffffjLj1024EEEEELb0ELb1EEEvNS_9BwdParamsE,"ax",@progbits
	.align	128
        .global         _ZN10layer_norm22ln_bwd_finalize_kernelINS_22Kernel_traits_finalizeILj1536E6__halfffffjLb0ELj1024ELj4ENS_18Kernel_traits_baseILj1536ES2_ffffjLj1024EEEEELb0ELb1EEEvNS_9BwdParamsE
        .type           _ZN10layer_norm22ln_bwd_finalize_kernelINS_22Kernel_traits_finalizeILj1536E6__halfffffjLb0ELj1024ELj4ENS_18Kernel_traits_baseILj1536ES2_ffffjLj1024EEEEELb0ELb1EEEvNS_9BwdParamsE,@function
        .size           _ZN10layer_norm22ln_bwd_finalize_kernelINS_22Kernel_traits_finalizeILj1536E6__halfffffjLb0ELj1024ELj4ENS_18Kernel_traits_baseILj1536ES2_ffffjLj1024EEEEELb0ELb1EEEvNS_9BwdParamsE,(.L_x_6824 - _ZN10layer_norm22ln_bwd_finalize_kernelINS_22Kernel_traits_finalizeILj1536E6__halfffffjLb0ELj1024ELj4ENS_18Kernel_traits_baseILj1536ES2_ffffjLj1024EEEEELb0ELb1EEEvNS_9BwdParamsE)
        .other          _ZN10layer_norm22ln_bwd_finalize_kernelINS_22Kernel_traits_finalizeILj1536E6__halfffffjLb0ELj1024ELj4ENS_18Kernel_traits_baseILj1536ES2_ffffjLj1024EEEEELb0ELb1EEEvNS_9BwdParamsE,@"STO_CUDA_ENTRY STV_DEFAULT"
_ZN10layer_norm22ln_bwd_finalize_kernelINS_22Kernel_traits_finalizeILj1536E6__halfffffjLb0ELj1024ELj4ENS_18Kernel_traits_baseILj1536ES2_ffffjLj1024EEEEELb0ELb1EEEvNS_9BwdParamsE:
.text._ZN10layer_norm22ln_bwd_finalize_kernelINS_22Kernel_traits_finalizeILj1536E6__halfffffjLb0ELj1024ELj4ENS_18Kernel_traits_baseILj1536ES2_ffffjLj1024EEEEELb0ELb1EEEvNS_9BwdParamsE:
        /* <DEDUP_REMOVED lines=81> */
.L_x_5809:
        /* <DEDUP_REMOVED lines=118> */
.L_x_5808:
[----:B------:R-:W-:Y:S05]  /*0c70*/  BSYNC.RECONVERGENT B1 ;  /* 0x0000000000017941 */ /* 0x000fea0003800200 */
.L_x_5807:
        /* <DEDUP_REMOVED lines=77> */
.L_x_5811:
[----:B------:R-:W-:Y:S05]  /*1150*/  BSYNC.RECONVERGENT B1 ;  /* 0x0000000000017941 */ /* 0x000fea0003800200 */
.L_x_5810:
        /* <DEDUP_REMOVED lines=38> */
.L_x_5813:
[----:B------:R-:W-:Y:S05]  /*13c0*/  BSYNC.RECONVERGENT B1 ;  /* 0x0000000000017941 */ /* 0x000fea0003800200 */
.L_x_5812:
        /* <DEDUP_REMOVED lines=8> */
.L_x_5814:
        /* <DEDUP_REMOVED lines=10> */
.L_x_5806:
[----:B------:R-:W-:Y:S05]  /*14f0*/  BSYNC.RECONVERGENT B0 ;  /* 0x0000000000007941 */ /* 0x000fea0003800200 */
.L_x_5805:
        /* <DEDUP_REMOVED lines=57> */
.L_x_5815:
        /* <DEDUP_REMOVED lines=15> */
.L_x_6824:


//--------------------- .text._ZN10layer_norm13ln_bwd_kernelINS_13Kernel_traitsI6__halfffffjLj1536ELj1ELj1ELj4ELj16ENS_18Kernel_traits_baseILj1536ES2_ffffjLj128EEEEELb1ELb0ELb1ELb1EEEvNS_9BwdParamsE --------------------------
	.section	.text._ZN10layer_norm13ln_bwd_kernelINS_13Kernel_traitsI6__halfffffjLj1536ELj1ELj1ELj4ELj16ENS_18Kernel_traits_baseILj1536ES2_ffffjLj128EEEEELb1ELb0ELb1ELb1EEEvNS_9BwdParamsE,"ax",@progbits
	.align	128
        .global         _ZN10layer_norm13ln_bwd_kernelINS_13Kernel_traitsI6__halfffffjLj1536ELj1ELj1ELj4ELj16ENS_18Kernel_traits_baseILj1536ES2_ffffjLj128EEEEELb1ELb0ELb1ELb1EEEvNS_9BwdParamsE
        .type           _ZN10layer_norm13ln_bwd_kernelINS_13Kernel_traitsI6__halfffffjLj1536ELj1ELj1ELj4ELj16ENS_18Kernel_traits_baseILj1536ES2_ffffjLj128EEEEELb1ELb0ELb1ELb1EEEvNS_9BwdParamsE,@function
        .size           _ZN10layer_norm13ln_bwd_kernelINS_13Kernel_traitsI6__halfffffjLj1536ELj1ELj1ELj4ELj16ENS_18Kernel_traits_baseILj1536ES2_ffffjLj128EEEEELb1ELb0ELb1ELb1EEEvNS_9BwdParamsE,(.L_x_6825 - _ZN10layer_norm13ln_bwd_kernelINS_13Kernel_traitsI6__halfffffjLj1536ELj1ELj1ELj4ELj16ENS_18Kernel_traits_baseILj1536ES2_ffffjLj128EEEEELb1ELb0ELb1ELb1EEEvNS_9BwdParamsE)
        .other          _ZN10layer_norm13ln_bwd_kernelINS_13Kernel_traitsI6__halfffffjLj1536ELj1ELj1ELj4ELj16ENS_18Kernel_traits_baseILj1536ES2_ffffjLj128EEEEELb1ELb0ELb1ELb1EEEvNS_9BwdParamsE,@"STO_CUDA_ENTRY STV_DEFAULT"
_ZN10layer_norm13ln_bwd_kernelINS_13Kernel_traitsI6__halfffffjLj1536ELj1ELj1ELj4ELj16ENS_18Kernel_traits_baseILj1536ES2_ffffjLj128EEEEELb1ELb0ELb1ELb1EEEvNS_9BwdParamsE:
.text._ZN10layer_norm13ln_bwd_kernelINS_13Kernel_traitsI6__halfffffjLj1536ELj1ELj1ELj4ELj16ENS_18Kernel_traits_baseILj1536ES2_ffffjLj128EEEEELb1ELb0ELb1ELb1EEEvNS_9BwdParamsE:
        /* <DEDUP_REMOVED lines=34> */
[----:B------:R-:W-:Y:S01]  /*0220*/  PLOP3.LUT P1, PT, PT, PT, PT, 0x8, 0x80 ;  /* 0x000000000080781c */ /* 0x000fe20003f2e170 */
[----:B------:R-:W-:Y:S01]  /*0230*/  UMOV UR4, UR5 ;  /* 0x0000000500047c82 */ /* 0x000fe20008000000 */
[----:B------:R-:W-:-:S02]  /*0240*/  SHF.R.U32.HI R4, RZ, 0x5, R5 ;  /* 0x00000005ff047819 */ /* 0x000fc40000011605 */
[--C-:B--2---:R-:W-:Y:S02]  /*0250*/  SHF.R.U64 R89, R10, 0x10, R11.reuse ;  /* 0x000000100a597819 */ /* 0x104fe4000000120b */
[----:B------:R-:W-:Y:S02]  /*0260*/  SHF.R.U32.HI R0, RZ, 0x10, R11 ;  /* 0x00000010ff007819 */ /* 0x000fe4000001160b */
[--C-:B-----5:R-:W-:Y:S02]  /*0270*/  SHF.R.U64 R90, R80, 0x10, R81.reuse ;  /* 0x00000010505a7819 */ /* 0x120fe40000001251 */
[----:B------:R-:W-:Y:S02]  /*0280*/  PRMT R89, R89, 0x5410, R0 ;  /* 0x0000541059597816 */ /* 0x000fe40000000000 */
[----:B-1----:R-:W-:Y:S02]  /*0290*/  SHF.R.U32.HI R2, RZ, 0x10, R81 ;  /* 0x00000010ff027819 */ /* 0x002fe40000011651 */
[----:B---3--:R-:W-:-:S02]  /*02a0*/  SHF.R.U64 R91, R82, 0x10, R83 ;  /* 0x00000010525b7819 */ /* 0x008fc40000001253 */
[----:B------:R-:W-:Y:S02]  /*02b0*/  SHF.R.U32.HI R0, RZ, 0x10, R83 ;  /* 0x00000010ff007819 */ /* 0x000fe40000011653 */
[----:B------:R-:W-:Y:S02]  /*02c0*/  PRMT R90, R90, 0x5410, R2 ;  /* 0x000054105a5a7816 */ /* 0x000fe40000000002 */
[----:B0---4-:R-:W-:-:S07]  /*02d0*/  PRMT R91, R91, 0x5410, R0 ;  /* 0x000054105b5b7816 */ /* 0x011fce0000000000 */
.L_x_5840:
[----:B------:R-:W-:-:S06]  /*02e0*/  UIMAD.WIDE UR8, UR4, 0x4, UR18 ;  /* 0x00000004040878a5 */ /* 0x000fcc000f8e0212 */
[----:B0-----:R-:W-:Y:S02]  /*02f0*/  MOV R58, UR8 ;  /* 0x00000008003a7c02 */ /* 0x001fe40008000f00 */
        /* <DEDUP_REMOVED lines=9> */
[----:B------:R0:W5:Y:S01]  /*0390*/  LDG.E R85, desc[UR20][R56.64] ;  /* 0x0000001438557981 */ /* 0x000162000c1e1900 */
[----:B--2---:R-:W-:Y:S02]  /*03a0*/  R2UR UR29, R58 ;  /* 0x000000003a1d72ca */ /* 0x004fe400000e0000 */
[----:B---3--:R-:W-:-:S11]  /*03b0*/  R2UR UR28, R64 ;  /* 0x00000000401c72ca */ /* 0x008fd600000e0000 */
[----:B------:R-:W-:-:S09]  /*03c0*/  UISETP.GE.AND UP1, UPT, UR29, 0x1, UPT ;  /* 0x000000011d00788c */ /* 0x000fd2000bf26270 */
[----:B0-----:R-:W-:Y:S05]  /*03d0*/  BRA.U !UP1, `(.L_x_5817) ;  /* 0x0000000909787547 */ /* 0x001fea000b800000 */
[----:B------:R-:W0:Y:S01]  /*03e0*/  LDC R0, c[0x0][0x388] ;  /* 0x0000e200ff007b82 */ /* 0x000e220000000800 */
[----:B------:R-:W-:Y:S01]  /*03f0*/  UIMAD.WIDE UR8, UR4, 0x4, UR12 ;  /* 0x00000004040878a5 */ /* 0x000fe2000f8e020c */
[----:B------:R-:W-:-:S04]  /*0400*/  ISETP.NE.U32.AND P0, PT, RZ, UR6, PT ;  /* 0x00000006ff007c0c */ /* 0x000fc8000bf05070 */
[----:B------:R-:W-:Y:S02]  /*0410*/  ISETP.NE.AND.EX P0, PT, RZ, UR7, PT, P0 ;  /* 0x00000007ff007c0c */ /* 0x000fe4000bf05300 */
[----:B------:R-:W1:Y:S01]  /*0420*/  LDC.64 R76, c[0x0][0x3a8] ;  /* 0x0000ea00ff4c7b82 */ /* 0x000e620000000a00 */
[----:B------:R-:W-:Y:S01]  /*0430*/  MOV R86, UR8 ;  /* 0x0000000800567c02 */ /* 0x000fe20008000f00 */
[----:B------:R-:W-:Y:S01]  /*0440*/  UIADD3 UR8, UPT, UPT, UR29, -0x1, URZ ;  /* 0xffffffff1d087890 */ /* 0x000fe2000fffe0ff */
[----:B------:R-:W-:-:S05]  /*0450*/  MOV R87, UR9 ;  /* 0x0000000900577c02 */ /* 0x000fca0008000f00 */
[----:B------:R-:W2:Y:S01]  /*0460*/  LDC.64 R64, c[0x0][0x428] ;  /* 0x00010a00ff407b82 */ /* 0x000ea20000000a00 */
[----:B------:R3:W4:Y:S01]  /*0470*/  LDG.E R86, desc[UR20][R86.64] ;  /* 0x0000001456567981 */ /* 0x000722000c1e1900 */
[----:B0-----:R-:W-:-:S06]  /*0480*/  IMAD R2, R0, UR4, RZ ;  /* 0x0000000400027c24 */ /* 0x001fcc000f8e02ff */
[----:B------:R-:W0:Y:S01]  /*0490*/  @P0 LDC.64 R6, c[0x0][0x438] ;  /* 0x00010e00ff060b82 */ /* 0x000e220000000a00 */
[----:B------:R-:W-:-:S04]  /*04a0*/  SHF.R.S32.HI R3, RZ, 0x1f, R2 ;  /* 0x0000001fff037819 */ /* 0x000fc80000011402 */
[----:B------:R-:W-:-:S03]  /*04b0*/  LEA.HI R2, R3, R2, RZ, 0x2 ;  /* 0x0000000203027211 */ /* 0x000fc600078f10ff */
[----:B------:R-:W3:Y:S01]  /*04c0*/  LDC.64 R92, c[0x0][0x3b0] ;  /* 0x0000ec00ff5c7b82 */ /* 0x000ee20000000a00 */
[----:B------:R-:W-:Y:S01]  /*04d0*/  LEA.HI.SX32 R63, R2, R5, 0x1e ;  /* 0x00000005023f7211 */ /* 0x000fe200078ff2ff */
[----:B------:R-:W-:-:S05]  /*04e0*/  IMAD R2, R0, UR8, RZ ;  /* 0x0000000800027c24 */ /* 0x000fca000f8e02ff */
[----:B------:R-:W-:-:S04]  /*04f0*/  SHF.R.S32.HI R3, RZ, 0x1f, R2 ;  /* 0x0000001fff037819 */ /* 0x000fc80000011402 */
[----:B------:R-:W-:Y:S01]  /*0500*/  LEA.HI R2, R3, R2, RZ, 0x2 ;  /* 0x0000000203027211 */ /* 0x000fe200078f10ff */
[----:B-1----:R-:W-:Y:S01]  /*0510*/  IMAD.WIDE.U32 R68, R63, 0x10, R76 ;  /* 0x000000103f447825 */ /* 0x002fe200078e004c */
[----:B-----5:R-:W-:Y:S02]  /*0520*/  ISETP.GE.AND P2, PT, R85, 0x1, PT ;  /* 0x000000015500780c */ /* 0x020fe40003f46270 */
[----:B------:R-:W-:Y:S02]  /*0530*/  LEA.HI.SX32 R9, R2, R5, 0x1e ;  /* 0x0000000502097211 */ /* 0x000fe400078ff2ff */
[----:B------:R-:W1:Y:S01]  /*0540*/  @P0 LDC.64 R2, c[0x0][0x438] ;  /* 0x00010e00ff020b82 */ /* 0x000e620000000a00 */
[----:B------:R-:W4:Y:S02]  /*0550*/  LDG.E.128 R68, desc[UR20][R68.64] ;  /* 0x0000001444447981 */ /* 0x000f24000c1e1d00 */
[----:B--2---:R-:W-:Y:S01]  /*0560*/  IMAD.WIDE.U32 R56, R9, 0x10, R64 ;  /* 0x0000001009387825 */ /* 0x004fe200078e0040 */
[----:B------:R-:W-:-:S03]  /*0570*/  IADD3 R61, PT, PT, R63, 0x80, RZ ;  /* 0x000000803f3d7810 */ /* 0x000fc60007ffe0ff */
[----:B0-----:R-:W-:Y:S02]  /*0580*/  @P0 IMAD.WIDE.U32 R6, R63, 0x10, R6 ;  /* 0x000000103f060825 */ /* 0x001fe400078e0006 */
[----:B------:R-:W2:Y:S01]  /*0590*/  LDG.E.128 R56, desc[UR20][R56.64] ;  /* 0x0000001438387981 */ /* 0x000ea2000c1e1d00 */
[----:B---3--:R-:W-:Y:S01]  /*05a0*/  @P2 IADD3 R87, PT, PT, R85, -0x1, RZ ;  /* 0xffffffff55572810 */ /* 0x008fe20007ffe0ff */
[----:B------:R-:W-:Y:S02]  /*05b0*/  IMAD.WIDE.U32 R72, R61, 0x10, R76 ;  /* 0x000000103d487825 */ /* 0x000fe400078e004c */
[----:B------:R0:W5:Y:S02]  /*05c0*/  @P0 LDG.E.128 R20, desc[UR20][R6.64] ;  /* 0x0000001406140981 */ /* 0x000164000c1e1d00 */
[----:B------:R-:W-:Y:S01]  /*05d0*/  @P2 IMAD R0, R87, R0, RZ ;  /* 0x0000000057002224 */ /* 0x000fe200078e02ff */
[----:B------:R-:W-:Y:S01]  /*05e0*/  IADD3 R87, PT, PT, R9, 0x80, RZ ;  /* 0x0000008009577810 */ /* 0x000fe20007ffe0ff */
[----:B------:R-:W3:Y:S01]  /*05f0*/  LDG.E.128 R72, desc[UR20][R72.64] ;  /* 0x0000001448487981 */ /* 0x000ee2000c1e1d00 */
[----:B------:R-:W-:Y:S01]  /*0600*/  IADD3 R67, PT, PT, R63, 0x100, RZ ;  /* 0x000001003f437810 */ /* 0x000fe20007ffe0ff */
[----:B0-----:R-:W0:Y:S01]  /*0610*/  @P0 LDC.64 R6, c[0x0][0x438] ;  /* 0x00010e00ff060b82 */ /* 0x001e220000000a00 */
[----:B-1----:R-:W-:Y:S01]  /*0620*/  @P0 IMAD.WIDE.U32 R2, R61, 0x10, R2 ;  /* 0x000000103d020825 */ /* 0x002fe200078e0002 */
[----:B------:R-:W-:-:S03]  /*0630*/  @P2 SHF.R.S32.HI R63, RZ, 0x1f, R0 ;  /* 0x0000001fff3f2819 */ /* 0x000fc60000011400 */
[----:B------:R-:W-:Y:S01]  /*0640*/  IMAD.WIDE.U32 R60, R87, 0x10, R64 ;  /* 0x00000010573c7825 */ /* 0x000fe200078e0040 */
[----:B------:R-:W-:-:S03]  /*0650*/  @P2 LEA.HI R0, R63, R0, RZ, 0x2 ;  /* 0x000000003f002211 */ /* 0x000fc600078f10ff */
[----:B------:R-:W-:Y:S01]  /*0660*/  HFMA2 R87, -RZ, RZ, 0, 0 ;  /* 0x00000000ff577431 */ /* 0x000fe200000001ff */
[----:B------:R-:W-:Y:S01]  /*0670*/  IADD3 R9, PT, PT, R9, 0x100, RZ ;  /* 0x0000010009097810 */ /* 0x000fe20007ffe0ff */
[----:B------:R-:W-:Y:S01]  /*0680*/  IMAD.WIDE.U32 R76, R67, 0x10, R76 ;  /* 0x00000010434c7825 */ /* 0x000fe200078e004c */
[----:B------:R1:W5:Y:S01]  /*0690*/  @P0 LDG.E.128 R16, desc[UR20][R2.64] ;  /* 0x0000001402100981 */ /* 0x000362000c1e1d00 */
[----:B------:R-:W-:-:S03]  /*06a0*/  @P2 LEA.HI.SX32 R87, R0, R5, 0x1e ;  /* 0x0000000500572211 */ /* 0x000fc600078ff2ff */
[----:B------:R-:W3:Y:S01]  /*06b0*/  LDG.E.128 R60, desc[UR20][R60.64] ;  /* 0x000000143c3c7981 */ /* 0x000ee2000c1e1d00 */
[----:B------:R-:W-:Y:S01]  /*06c0*/  IMAD.WIDE.U32 R64, R9, 0x10, R64 ;  /* 0x0000001009407825 */ /* 0x000fe200078e0040 */
[----:B------:R-:W-:Y:S02]  /*06d0*/  IADD3 R66, PT, PT, R87, 0x80, RZ ;  /* 0x0000008057427810 */ /* 0x000fe40007ffe0ff */
[----:B------:R-:W3:Y:S03]  /*06e0*/  LDG.E.128 R76, desc[UR20][R76.64] ;  /* 0x000000144c4c7981 */ /* 0x000ee6000c1e1d00 */
[----:B-1----:R-:W-:-:S04]  /*06f0*/  IMAD.WIDE.U32 R2, R66, 0x4, R92 ;  /* 0x0000000442027825 */ /* 0x002fc800078e005c */
[----:B0-----:R-:W-:Y:S02]  /*0700*/  @P0 IMAD.WIDE.U32 R6, R67, 0x10, R6 ;  /* 0x0000001043060825 */ /* 0x001fe400078e0006 */
[----:B------:R-:W3:Y:S04]  /*0710*/  LDG.E.128 R64, desc[UR20][R64.64] ;  /* 0x0000001440407981 */ /* 0x000ee8000c1e1d00 */
[----:B------:R0:W5:Y:S01]  /*0720*/  @P0 LDG.E.128 R12, desc[UR20][R6.64] ;  /* 0x00000014060c0981 */ /* 0x000162000c1e1d00 */
[----:B------:R-:W-:-:S03]  /*0730*/  ISETP.NE.AND P0, PT, RZ, UR22, PT ;  /* 0x00000016ff007c0c */ /* 0x000fc6000bf05270 */
[----:B------:R1:W5:Y:S01]  /*0740*/  LDG.E R2, desc[UR20][R2.64] ;  /* 0x0000001402027981 */ /* 0x000362000c1e1900 */
[----:B------:R-:W-:-:S04]  /*0750*/  IMAD.WIDE.U32 R8, R87, 0x4, R92 ;  /* 0x0000000457087825 */ /* 0x000fc800078e005c */
[----:B0-----:R-:W-:Y:S01]  /*0760*/  HADD2.F32 R7, -RZ, R82.H0_H0 ;  /* 0x20000052ff077230 */ /* 0x001fe20000004100 */
[----:B------:R0:W5:Y:S01]  /*0770*/  LDG.E R88, desc[UR20][R8.64] ;  /* 0x0000001408587981 */ /* 0x000162000c1e1900 */
[----:B------:R-:W-:-:S05]  /*0780*/  IADD3 R0, PT, PT, R87, 0x100, RZ ;  /* 0x0000010057007810 */ /* 0x000fca0007ffe0ff */
[----:B------:R-:W-:-:S05]  /*0790*/  IMAD.WIDE.U32 R92, R0, 0x4, R92 ;  /* 0x00000004005c7825 */ /* 0x000fca00078e005c */
[----:B------:R3:W5:Y:S01]  /*07a0*/  LDG.E R0, desc[UR20][R92.64] ;  /* 0x000000145c007981 */ /* 0x000762000c1e1900 */
[----:B----4-:R-:W-:-:S05]  /*07b0*/  FSEL R86, R86, RZ, !P0 ;  /* 0x000000ff56567208 */ /* 0x010fca0004000000 */
[C---:B-1----:R-:W-:Y:S01]  /*07c0*/  FADD.FTZ R3, -R86.reuse, R68 ;  /* 0x0000004456037221 */ /* 0x042fe20000010100 */
[----:B------:R-:W-:-:S03]  /*07d0*/  FADD.FTZ R6, -R86, R69 ;  /* 0x0000004556067221 */ /* 0x000fc60000010100 */
[----:B------:R-:W-:Y:S01]  /*07e0*/  FMUL.FTZ R3, R3, UR28 ;  /* 0x0000001c03037c20 */ /* 0x000fe20008410000 */
[----:B------:R-:W-:Y:S01]  /*07f0*/  FMUL.FTZ R6, R6, UR28 ;  /* 0x0000001c06067c20 */ /* 0x000fe20008410000 */
[----:B--2---:R-:W-:Y:S02]  /*0800*/  FADD.FTZ R44, R44, R56 ;  /* 0x000000382c2c7221 */ /* 0x004fe40000010000 */
[C---:B------:R-:W-:Y:S01]  /*0810*/  FFMA.FTZ R32, R56.reuse, R3, R32 ;  /* 0x0000000338207223 */ /* 0x040fe20000010020 */
[----:B0-----:R-:W-:Y:S01]  /*0820*/  FMUL.FTZ R8, R56, R7 ;  /* 0x0000000738087220 */ /* 0x001fe20000410000 */
[----:B------:R-:W-:Y:S02]  /*0830*/  HADD2.F32 R56, -RZ, R91.H0_H0 ;  /* 0x2000005bff387230 */ /* 0x000fe40000004100 */
[----:B------:R-:W-:Y:S01]  /*0840*/  FADD.FTZ R45, R45, R57 ;  /* 0x000000392d2d7221 */ /* 0x000fe20000010000 */
[C---:B------:R-:W-:Y:S01]  /*0850*/  FFMA.FTZ R33, R57.reuse, R6, R33 ;  /* 0x0000000639217223 */ /* 0x040fe20000010021 */
[----:B------:R-:W-:Y:S01]  /*0860*/  FADD.FTZ R9, -R86, R70 ;  /* 0x0000004656097221 */ /* 0x000fe20000010100 */
[----:B------:R-:W-:Y:S01]  /*0870*/  FMUL.FTZ R7, R57, R56 ;  /* 0x0000003839077220 */ /* 0x000fe20000410000 */
[----:B------:R-:W-:-:S02]  /*0880*/  HADD2.F32 R57, -RZ, R83.H0_H0 ;  /* 0x20000053ff397230 */ /* 0x000fc40000004100 */
[C---:B------:R-:W-:Y:S01]  /*0890*/  FADD.FTZ R70, -R86.reuse, R71 ;  /* 0x0000004756467221 */ /* 0x040fe20000010100 */
[----:B---3--:R-:W-:Y:S01]  /*08a0*/  FADD.FTZ R71, -R86, R72 ;  /* 0x0000004856477221 */ /* 0x008fe20000010100 */
[----:B------:R-:W-:Y:S02]  /*08b0*/  HADD2.F32 R56, -RZ, R91.H1_H1 ;  /* 0x3000005bff387230 */ /* 0x000fe40000004100 */
[----:B------:R-:W-:Y:S01]  /*08c0*/  FMUL.FTZ R68, R58, R57 ;  /* 0x000000393a447220 */ /* 0x000fe20000410000 */
[----:B------:R-:W-:Y:S01]  /*08d0*/  FMUL.FTZ R71, R71, UR28 ;  /* 0x0000001c47477c20 */ /* 0x000fe20008410000 */
[----:B------:R-:W-:Y:S02]  /*08e0*/  HADD2.F32 R57, -RZ, R80.H0_H0 ;  /* 0x20000050ff397230 */ /* 0x000fe40000004100 */
[C---:B------:R-:W-:Y:S01]  /*08f0*/  FADD.FTZ R72, -R86.reuse, R73 ;  /* 0x0000004956487221 */ /* 0x040fe20000010100 */
[----:B------:R-:W-:Y:S01]  /*0900*/  FADD.FTZ R73, -R86, R74 ;  /* 0x0000004a56497221 */ /* 0x000fe20000010100 */
[----:B------:R-:W-:Y:S01]  /*0910*/  FMUL.FTZ R69, R59, R56 ;  /* 0x000000383b457220 */ /* 0x000fe20000410000 */
[----:B------:R-:W-:-:S02]  /*0920*/  HADD2.F32 R56, -RZ, R90.H0_H0 ;  /* 0x2000005aff387230 */ /* 0x000fc40000004100 */
[----:B------:R-:W-:Y:S01]  /*0930*/  FMUL.FTZ R72, R72, UR28 ;  /* 0x0000001c48487c20 */ /* 0x000fe20008410000 */
[----:B------:R-:W-:Y:S01]  /*0940*/  FMUL.FTZ R73, R73, UR28 ;  /* 0x0000001c49497c20 */ /* 0x000fe20008410000 */
[----:B------:R-:W-:Y:S01]  /*0950*/  FADD.FTZ R24, R24, R60 ;  /* 0x0000003c18187221 */ /* 0x000fe20000010000 */
[C---:B------:R-:W-:Y:S01]  /*0960*/  FFMA.FTZ R36, R60.reuse, R71, R36 ;  /* 0x000000473c247223 */ /* 0x040fe20000010024 */
[----:B------:R-:W-:Y:S01]  /*0970*/  FMUL.FTZ R60, R60, R57 ;  /* 0x000000393c3c7220 */ /* 0x000fe20000410000 */
[----:B------:R-:W-:Y:S02]  /*0980*/  HADD2.F32 R57, -RZ, R81.H0_H0 ;  /* 0x20000051ff397230 */ /* 0x000fe40000004100 */
[----:B------:R-:W-:Y:S01]  /*0990*/  FADD.FTZ R25, R25, R61 ;  /* 0x0000003d19197221 */ /* 0x000fe20000010000 */
[C---:B------:R-:W-:Y:S01]  /*09a0*/  FFMA.FTZ R37, R61.reuse, R72, R37 ;  /* 0x000000483d257223 */ /* 0x040fe20000010025 */
[----:B------:R-:W-:Y:S01]  /*09b0*/  FMUL.FTZ R61, R61, R56 ;  /* 0x000000383d3d7220 */ /* 0x000fe20000410000 */
[----:B------:R-:W-:Y:S01]  /*09c0*/  FADD.FTZ R26, R26, R62 ;  /* 0x0000003e1a1a7221 */ /* 0x000fe20000010000 */
[C---:B------:R-:W-:Y:S01]  /*09d0*/  FFMA.FTZ R38, R62.reuse, R73, R38 ;  /* 0x000000493e267223 */ /* 0x040fe20000010026 */
[----:B------:R-:W-:Y:S01]  /*09e0*/  FMUL.FTZ R62, R62, R57 ;  /* 0x000000393e3e7220 */ /* 0x000fe20000410000 */
[----:B------:R-:W-:-:S02]  /*09f0*/  HADD2.F32 R56, -RZ, R90.H1_H1 ;  /* 0x3000005aff387230 */ /* 0x000fc40000004100 */
[----:B------:R-:W-:Y:S02]  /*0a00*/  HADD2.F32 R57, -RZ, R10.H0_H0 ;  /* 0x2000000aff397230 */ /* 0x000fe40000004100 */
[C---:B------:R-:W-:Y:S01]  /*0a10*/  FADD.FTZ R84, -R86.reuse, R76 ;  /* 0x0000004c56547221 */ /* 0x040fe20000010100 */
[C---:B------:R-:W-:Y:S01]  /*0a20*/  FADD.FTZ R74, -R86.reuse, R75 ;  /* 0x0000004b564a7221 */ /* 0x040fe20000010100 */
[C---:B------:R-:W-:Y:S01]  /*0a30*/  FADD.FTZ R76, -R86.reuse, R77 ;  /* 0x0000004d564c7221 */ /* 0x040fe20000010100 */
[----:B------:R-:W-:Y:S01]  /*0a40*/  FADD.FTZ R77, -R86, R78 ;  /* 0x0000004e564d7221 */ /* 0x000fe20000010100 */
[----:B------:R-:W-:Y:S01]  /*0a50*/  FMUL.FTZ R70, R70, UR28 ;  /* 0x0000001c46467c20 */ /* 0x000fe20008410000 */
[----:B------:R-:W-:Y:S01]  /*0a60*/  FMUL.FTZ R75, R63, R56 ;  /* 0x000000383f4b7220 */ /* 0x000fe20000410000 */
[----:B------:R-:W-:Y:S01]  /*0a70*/  FMUL.FTZ R78, R64, R57 ;  /* 0x00000039404e7220 */ /* 0x000fe20000410000 */
[----:B------:R-:W-:Y:S01]  /*0a80*/  FADD.FTZ R56, RZ, R8 ;  /* 0x00000008ff387221 */ /* 0x000fe20000010000 */
[----:B------:R-:W-:Y:S01]  /*0a90*/  FFMA.FTZ R57, R3, R8, RZ ;  /* 0x0000000803397223 */ /* 0x000fe200000100ff */
        /* <DEDUP_REMOVED lines=9> */
[----:B------:R-:W-:-:S02]  /*0b30*/  HADD2.F32 R56, -RZ, R89.H0_H0 ;  /* 0x20000059ff387230 */ /* 0x000fc40000004100 */
[----:B------:R-:W-:Y:S01]  /*0b40*/  FADD.FTZ R59, R58, R69 ;  /* 0x000000453a3b7221 */ /* 0x000fe20000010000 */
[----:B------:R-:W-:Y:S01]  /*0b50*/  FFMA.FTZ R58, R70, R69, R57 ;  /* 0x00000045463a7223 */ /* 0x000fe20000010039 */
[----:B------:R-:W-:Y:S01]  /*0b60*/  FADD.FTZ R86, -R86, R79 ;  /* 0x0000004f56567221 */ /* 0x000fe20000010100 */
[----:B------:R-:W-:Y:S01]  /*0b70*/  FMUL.FTZ R79, R65, R56 ;  /* 0x00000038414f7220 */ /* 0x000fe20000410000 */
[----:B------:R-:W-:Y:S01]  /*0b80*/  FADD.FTZ R56, R59, R60 ;  /* 0x0000003c3b387221 */ /* 0x000fe20000010000 */
[----:B------:R-:W-:-:S03]  /*0b90*/  FFMA.FTZ R57, R71, R60, R58 ;  /* 0x0000003c47397223 */ /* 0x000fc6000001003a */
[----:B------:R-:W-:Y:S01]  /*0ba0*/  FADD.FTZ R59, R56, R61 ;  /* 0x0000003d383b7221 */ /* 0x000fe20000010000 */
[----:B------:R-:W-:Y:S01]  /*0bb0*/  FFMA.FTZ R56, R72, R61, R57 ;  /* 0x0000003d48387223 */ /* 0x000fe20000010039 */
[----:B------:R-:W-:Y:S01]  /*0bc0*/  FMUL.FTZ R74, R74, UR28 ;  /* 0x0000001c4a4a7c20 */ /* 0x000fe20008410000 */
[----:B------:R-:W-:Y:S01]  /*0bd0*/  FMUL.FTZ R76, R76, UR28 ;  /* 0x0000001c4c4c7c20 */ /* 0x000fe20008410000 */
[----:B------:R-:W-:Y:S01]  /*0be0*/  FADD.FTZ R58, R59, R62 ;  /* 0x0000003e3b3a7221 */ /* 0x000fe20000010000 */
[----:B------:R-:W-:Y:S01]  /*0bf0*/  FFMA.FTZ R57, R73, R62, R56 ;  /* 0x0000003e49397223 */ /* 0x000fe20000010038 */
[----:B------:R-:W-:Y:S01]  /*0c00*/  FADD.FTZ R27, R27, R63 ;  /* 0x0000003f1b1b7221 */ /* 0x000fe20000010000 */
[----:B------:R-:W-:Y:S01]  /*0c10*/  FFMA.FTZ R39, R63, R74, R39 ;  /* 0x0000004a3f277223 */ /* 0x000fe20000010027 */
[----:B------:R-:W-:Y:S01]  /*0c20*/  FADD.FTZ R59, R58, R75 ;  /* 0x0000004b3a3b7221 */ /* 0x000fe20000010000 */
[----:B------:R-:W-:Y:S01]  /*0c30*/  FMUL.FTZ R63, R84, UR28 ;  /* 0x0000001c543f7c20 */ /* 0x000fe20008410000 */
[----:B------:R-:W-:Y:S01]  /*0c40*/  FADD.FTZ R29, R29, R65 ;  /* 0x000000411d1d7221 */ /* 0x000fe20000010000 */
[----:B------:R-:W-:Y:S01]  /*0c50*/  FFMA.FTZ R41, R65, R76, R41 ;  /* 0x0000004c41297223 */ /* 0x000fe20000010029 */
[----:B------:R-:W-:Y:S01]  /*0c60*/  FFMA.FTZ R58, R74, R75, R57 ;  /* 0x0000004b4a3a7223 */ /* 0x000fe20000010039 */
[----:B------:R-:W-:-:S02]  /*0c70*/  HADD2.F32 R65, -RZ, R11.H0_H0 ;  /* 0x2000000bff417230 */ /* 0x000fc40000004100 */
[----:B------:R-:W-:Y:S01]  /*0c80*/  FMUL.FTZ R77, R77, UR28 ;  /* 0x0000001c4d4d7c20 */ /* 0x000fe20008410000 */
[----:B------:R-:W-:Y:S01]  /*0c90*/  FADD.FTZ R56, R59, R78 ;  /* 0x0000004e3b387221 */ /* 0x000fe20000010000 */
[----:B------:R-:W-:Y:S01]  /*0ca0*/  FFMA.FTZ R57, R63, R78, R58 ;  /* 0x0000004e3f397223 */ /* 0x000fe2000001003a */
[----:B------:R-:W-:Y:S01]  /*0cb0*/  FADD.FTZ R30, R30, R66 ;  /* 0x000000421e1e7221 */ /* 0x000fe20000010000 */
[C---:B------:R-:W-:Y:S01]  /*0cc0*/  FFMA.FTZ R42, R66.reuse, R77, R42 ;  /* 0x0000004d422a7223 */ /* 0x040fe2000001002a */
[----:B------:R-:W-:Y:S01]  /*0cd0*/  FMUL.FTZ R84, R66, R65 ;  /* 0x0000004142547220 */ /* 0x000fe20000410000 */
[----:B------:R-:W-:Y:S01]  /*0ce0*/  FMUL.FTZ R66, R86, UR28 ;  /* 0x0000001c56427c20 */ /* 0x000fe20008410000 */
[----:B------:R-:W-:Y:S02]  /*0cf0*/  HADD2.F32 R58, -RZ, R89.H1_H1 ;  /* 0x30000059ff3a7230 */ /* 0x000fe40000004100 */
[----:B------:R-:W-:Y:S01]  /*0d00*/  FADD.FTZ R59, R56, R79 ;  /* 0x0000004f383b7221 */ /* 0x000fe20000010000 */
[----:B------:R-:W-:Y:S01]  /*0d10*/  FFMA.FTZ R56, R76, R79, R57 ;  /* 0x0000004f4c387223 */ /* 0x000fe20000010039 */
[----:B------:R-:W-:Y:S01]  /*0d20*/  FADD.FTZ R31, R31, R67 ;  /* 0x000000431f1f7221 */ /* 0x000fe20000010000 */
[C---:B------:R-:W-:Y:S01]  /*0d30*/  FFMA.FTZ R43, R67.reuse, R66, R43 ;  /* 0x00000042432b7223 */ /* 0x040fe2000001002b */
        /* <DEDUP_REMOVED lines=8> */
.L_x_5817:
[----:B-----5:R-:W-:Y:S02]  /*0dc0*/  ISETP.GE.AND P2, PT, R85, 0x1, PT ;  /* 0x000000015500780c */ /* 0x020fe40003f46270 */
[----:B------:R-:W-:Y:S02]  /*0dd0*/  ISETP.NE.U32.AND P0, PT, RZ, UR6, PT ;  /* 0x00000006ff007c0c */ /* 0x000fe4000bf05070 */
[----:B------:R-:W-:Y:S02]  /*0de0*/  MOV R86, RZ ;  /* 0x000000ff00567202 */ /* 0x000fe40000000f00 */
[----:B------:R-:W-:-:S07]  /*0df0*/  ISETP.NE.AND.EX P0, PT, RZ, UR7, PT, P0 ;  /* 0x00000007ff007c0c */ /* 0x000fce000bf05300 */
[----:B------:R-:W0:Y:S01]  /*0e00*/  @P2 LDC R59, c[0x0][0x388] ;  /* 0x0000e200ff3b2b82 */ /* 0x000e220000000800 */
[----:B------:R-:W-:-:S07]  /*0e10*/  @P2 IADD3 R0, PT, PT, R85, -0x1, RZ ;  /* 0xffffffff55002810 */ /* 0x000fce0007ffe0ff */
[----:B------:R-:W1:Y:S01]  /*0e20*/  @!P0 LDC.64 R56, c[0x0][0x3b0] ;  /* 0x0000ec00ff388b82 */ /* 0x000e620000000a00 */
[----:B0-----:R-:W-:-:S05]  /*0e30*/  @P2 IMAD R0, R0, R59, RZ ;  /* 0x0000003b00002224 */ /* 0x001fca00078e02ff */
[----:B------:R-:W-:-:S04]  /*0e40*/  @P2 SHF.R.S32.HI R59, RZ, 0x1f, R0 ;  /* 0x0000001fff3b2819 */ /* 0x000fc80000011400 */
[----:B------:R-:W-:-:S04]  /*0e50*/  @P2 LEA.HI R0, R59, R0, RZ, 0x2 ;  /* 0x000000003b002211 */ /* 0x000fc800078f10ff */
[----:B------:R-:W-:-:S04]  /*0e60*/  @P2 LEA.HI.SX32 R86, R0, R5, 0x1e ;  /* 0x0000000500562211 */ /* 0x000fc800078ff2ff */
[C---:B------:R-:W-:Y:S01]  /*0e70*/  @!P0 IADD3 R59, PT, PT, R86.reuse, 0x80, RZ ;  /* 0x00000080563b8810 */ /* 0x040fe20007ffe0ff */
[C---:B-1----:R-:W-:Y:S01]  /*0e80*/  @!P0 IMAD.WIDE.U32 R64, R86.reuse, 0x4, R56 ;  /* 0x0000000456408825 */ /* 0x042fe200078e0038 */
[----:B------:R-:W-:-:S03]  /*0e90*/  @!P0 IADD3 R87, PT, PT, R86, 0x100, RZ ;  /* 0x0000010056578810 */ /* 0x000fc60007ffe0ff */
[--C-:B------:R-:W-:Y:S01]  /*0ea0*/  @!P0 IMAD.WIDE.U32 R58, R59, 0x4, R56.reuse ;  /* 0x000000043b3a8825 */ /* 0x100fe200078e0038 */
[----:B------:R0:W5:Y:S03]  /*0eb0*/  @!P0 LDG.E R88, desc[UR20][R64.64] ;  /* 0x0000001440588981 */ /* 0x000166000c1e1900 */
[----:B------:R-:W-:Y:S01]  /*0ec0*/  @!P0 IMAD.WIDE.U32 R56, R87, 0x4, R56 ;  /* 0x0000000457388825 */ /* 0x000fe200078e0038 */
[----:B------:R0:W5:Y:S03]  /*0ed0*/  @!P0 LDG.E R2, desc[UR20][R58.64] ;  /* 0x000000143a028981 */ /* 0x000166000c1e1900 */
[----:B------:R-:W-:Y:S01]  /*0ee0*/  HFMA2 R92, -RZ, RZ, 0, 0 ;  /* 0x00000000ff5c7431 */ /* 0x000fe200000001ff */
[----:B------:R0:W5:Y:S01]  /*0ef0*/  @!P0 LDG.E R0, desc[UR20][R56.64] ;  /* 0x0000001438008981 */ /* 0x000162000c1e1900 */
[----:B------:R-:W-:Y:S01]  /*0f00*/  MOV R87, RZ ;  /* 0x000000ff00577202 */ /* 0x000fe20000000f00 */
        /* <DEDUP_REMOVED lines=8> */
[----:B-----5:R-:W-:-:S04]  /*0f90*/  MOV R0, UR9 ;  /* 0x0000000900007c02 */ /* 0x020fc80008000f00 */
[----:B------:R-:W-:-:S04]  /*0fa0*/  LEA.HI.SX32 R21, R0, R5, 0x1e ;  /* 0x0000000500157211 */ /* 0x000fc800078ff2ff */
[C---:B------:R-:W-:Y:S02]  /*0fb0*/  IADD3 R17, PT, PT, R21.reuse, 0x80, RZ ;  /* 0x0000008015117810 */ /* 0x040fe40007ffe0ff */
[C---:B------:R-:W-:Y:S01]  /*0fc0*/  IADD3 R15, PT, PT, R21.reuse, 0x100, RZ ;  /* 0x00000100150f7810 */ /* 0x040fe20007ffe0ff */
[----:B-1----:R-:W-:-:S04]  /*0fd0*/  IMAD.WIDE.U32 R20, R21, 0x10, R12 ;  /* 0x0000001015147825 */ /* 0x002fc800078e000c */
[----:B------:R-:W-:Y:S02]  /*0fe0*/  IMAD.WIDE.U32 R16, R17, 0x10, R12 ;  /* 0x0000001011107825 */ /* 0x000fe400078e000c */
[----:B------:R-:W5:Y:S02]  /*0ff0*/  LDG.E.128 R20, desc[UR20][R20.64] ;  /* 0x0000001414147981 */ /* 0x000f64000c1e1d00 */
[----:B0-----:R-:W-:-:S04]  /*1000*/  IMAD.WIDE.U32 R64, R65, 0x4, R56 ;  /* 0x0000000441407825 */ /* 0x001fc800078e0038 */
[----:B------:R-:W-:Y:S01]  /*1010*/  IMAD.WIDE.U32 R58, R86, 0x4, R56 ;  /* 0x00000004563a7825 */ /* 0x000fe200078e0038 */
[----:B------:R1:W5:Y:S03]  /*1020*/  LDG.E R2, desc[UR20][R64.64] ;  /* 0x0000001440027981 */ /* 0x000366000c1e1900 */
[----:B------:R-:W-:Y:S01]  /*1030*/  IMAD.WIDE.U32 R12, R15, 0x10, R12 ;  /* 0x000000100f0c7825 */ /* 0x000fe200078e000c */
[----:B------:R1:W5:Y:S03]  /*1040*/  LDG.E R88, desc[UR20][R58.64] ;  /* 0x000000143a587981 */ /* 0x000366000c1e1900 */
[----:B------:R-:W-:Y:S02]  /*1050*/  IMAD.WIDE.U32 R56, R19, 0x4, R56 ;  /* 0x0000000413387825 */ /* 0x000fe400078e0038 */
[----:B------:R-:W5:Y:S04]  /*1060*/  LDG.E.128 R16, desc[UR20][R16.64] ;  /* 0x0000001410107981 */ /* 0x000f68000c1e1d00 */
[----:B------:R1:W5:Y:S04]  /*1070*/  LDG.E R0, desc[UR20][R56.64] ;  /* 0x0000001438007981 */ /* 0x000368000c1e1900 */
[----:B------:R-:W5:Y:S02]  /*1080*/  LDG.E.128 R12, desc[UR20][R12.64] ;  /* 0x000000140c0c7981 */ /* 0x000f64000c1e1d00 */
.L_x_5818:
[----:B01----:R-:W0:Y:S01]  /*1090*/  SHFL.DOWN PT, R56, R87, 0x10, 0x1f ;  /* 0x0a001f0057387f89 */ /* 0x003e2200000e0000 */
[----:B------:R-:W-:Y:S01]  /*10a0*/  LOP3.LUT P3, RZ, R5, 0x1f, RZ, 0xc0, !PT ;  /* 0x0000001f05ff7812 */ /* 0x000fe2000786c0ff */
[----:B------:R-:W-:Y:S01]  /*10b0*/  UISETP.NE.U32.AND UP0, UPT, UR6, URZ, UPT ;  /* 0x000000ff0600728c */ /* 0x000fe2000bf05070 */
[----:B------:R-:W-:Y:S01]  /*10c0*/  PLOP3.LUT P0, PT, PT, PT, PT, 0x80, 0x8 ;  /* 0x000000000008781c */ /* 0x000fe20003f0f070 */
[----:B------:R-:W1:Y:S02]  /*10d0*/  SHFL.DOWN PT, R57, R92, 0x10, 0x1f ;  /* 0x0a001f005c397f89 */ /* 0x000e6400000e0000 */
[----:B------:R-:W-:Y:S01]  /*10e0*/  UISETP.NE.AND.EX UP0, UPT, UR7, URZ, UPT, UP0 ;  /* 0x000000ff0700728c */ /* 0x000fe2000bf05300 */
[----:B------:R-:W2:Y:S07]  /*10f0*/  S2R R86, SR_CgaCtaId ;  /* 0x0000000000567919 */ /* 0x000eae0000008800 */
[----:B------:R-:W-:Y:S01]  /*1100*/  @!P3 PLOP3.LUT P0, PT, P1, PT, PT, 0x80, 0x8 ;  /* 0x000000000008b81c */ /* 0x000fe20000f0f070 */
        /* <DEDUP_REMOVED lines=15> */
[----:B--2---:R-:W-:Y:S02]  /*1200*/  LEA R86, R86, R65, 0x18 ;  /* 0x0000004156567211 */ /* 0x004fe400078ec0ff */
[----:B------:R-:W0:Y:S02]  /*1210*/  SHFL.DOWN PT, R65, R56, 0x1, 0x1f ;  /* 0x08201f0038417f89 */ /* 0x000e2400000e0000 */
[C---:B------:R-:W-:Y:S02]  /*1220*/  IADD3 R92, PT, PT, R86.reuse, 0x1820, RZ ;  /* 0x00001820565c7810 */ /* 0x040fe40007ffe0ff */
[----:B------:R-:W1:Y:S01]  /*1230*/  SHFL.DOWN PT, R64, R57, 0x1, 0x1f ;  /* 0x08201f0039407f89 */ /* 0x000e6200000e0000 */
[C---:B------:R-:W-:Y:S02]  /*1240*/  IADD3 R93, PT, PT, R86.reuse, 0x1830, RZ ;  /* 0x00001830565d7810 */ /* 0x040fe40007ffe0ff */
[----:B------:R-:W-:Y:S02]  /*1250*/  @!P3 MOV R58, R92 ;  /* 0x0000005c003ab202 */ /* 0x000fe40000000f00 */
[----:B------:R-:W-:-:S02]  /*1260*/  @!P0 IADD3 R58, PT, PT, R86, 0x1800, RZ ;  /* 0x00001800563a8810 */ /* 0x000fc40007ffe0ff */
[----:B------:R-:W-:Y:S02]  /*1270*/  @!P1 IADD3 R92, PT, PT, R86, 0x1800, RZ ;  /* 0x00001800565c9810 */ /* 0x000fe40007ffe0ff */
[----:B------:R-:W-:Y:S02]  /*1280*/  @!P3 LEA R87, R4, R58, 0x3 ;  /* 0x0000003a0457b211 */ /* 0x000fe400078e18ff */
[----:B------:R-:W-:Y:S02]  /*1290*/  @!P1 IADD3 R93, PT, PT, R86, 0x1810, RZ ;  /* 0x00001810565d9810 */ /* 0x000fe40007ffe0ff */
[----:B------:R-:W-:Y:S01]  /*12a0*/  ISETP.NE.AND P0, PT, RZ, UR22, PT ;  /* 0x00000016ff007c0c */ /* 0x000fe2000bf05270 */
[----:B0-----:R-:W-:Y:S01]  /*12b0*/  FADD.FTZ R65, R56, R65 ;  /* 0x0000004138417221 */ /* 0x001fe20000010000 */
[----:B-1----:R-:W-:-:S05]  /*12c0*/  FADD.FTZ R64, R57, R64 ;  /* 0x0000004039407221 */ /* 0x002fca0000010000 */
[----:B------:R0:W-:Y:S01]  /*12d0*/  @!P3 STS.64 [R87], R64 ;  /* 0x000000405700b388 */ /* 0x0001e20000000a00 */
[----:B------:R-:W-:Y:S01]  /*12e0*/  BAR.SYNC.DEFER_BLOCKING 0x0 ;  /* 0x0000000000007b1d */ /* 0x000fe20000010000 */
[----:B0-----:R-:W-:-:S05]  /*12f0*/  @P2 IADD3 R64, PT, PT, R85, -0x1, RZ ;  /* 0xffffffff55402810 */ /* 0x001fca0007ffe0ff */
[----:B------:R-:W0:Y:S02]  /*1300*/  LDS.128 R56, [R92] ;  /* 0x000000005c387984 */ /* 0x000e240000000c00 */
[----:B0-----:R-:W-:Y:S01]  /*1310*/  FADD.FTZ R56, RZ, R56 ;  /* 0x00000038ff387221 */ /* 0x001fe20000010000 */
[----:B------:R-:W-:-:S03]  /*1320*/  FADD.FTZ R86, RZ, R57 ;  /* 0x00000039ff567221 */ /* 0x000fc60000010000 */
[----:B------:R-:W-:Y:S01]  /*1330*/  FADD.FTZ R87, R58, R56 ;  /* 0x000000383a577221 */ /* 0x000fe20000010000 */
[----:B------:R-:W-:Y:S02]  /*1340*/  FADD.FTZ R86, R59, R86 ;  /* 0x000000563b567221 */ /* 0x000fe40000010000 */
[----:B------:R-:W0:Y:S02]  /*1350*/  LDS.128 R56, [R93] ;  /* 0x000000005d387984 */ /* 0x000e240000000c00 */
[----:B0-----:R-:W-:Y:S01]  /*1360*/  FADD.FTZ R86, R86, R57 ;  /* 0x0000003956567221 */ /* 0x001fe20000010000 */
[----:B------:R-:W-:Y:S01]  /*1370*/  FADD.FTZ R87, R87, R56 ;  /* 0x0000003857577221 */ /* 0x000fe20000010000 */
[----:B------:R-:W0:Y:S02]  /*1380*/  LDC R57, c[0x0][0x388] ;  /* 0x0000e200ff397b82 */ /* 0x000e240000000800 */
[----:B------:R-:W-:Y:S01]  /*1390*/  FADD.FTZ R59, R59, R86 ;  /* 0x000000563b3b7221 */ /* 0x000fe20000010000 */
[----:B------:R-:W-:Y:S01]  /*13a0*/  FADD.FTZ R58, R58, R87 ;  /* 0x000000573a3a7221 */ /* 0x000fe20000010000 */
[----:B------:R-:W-:-:S02]  /*13b0*/  MOV R87, RZ ;  /* 0x000000ff00577202 */ /* 0x000fc40000000f00 */
[----:B------:R-:W-:Y:S01]  /*13c0*/  FMUL.FTZ R59, R59, UR23 ;  /* 0x000000173b3b7c20 */ /* 0x000fe20008410000 */
[----:B------:R-:W-:-:S04]  /*13d0*/  FMUL.FTZ R58, R58, UR23 ;  /* 0x000000173a3a7c20 */ /* 0x000fc80008410000 */
[----:B------:R-:W-:Y:S02]  /*13e0*/  R2UR UR30, R59 ;  /* 0x000000003b1e72ca */ /* 0x000fe400000e0000 */
[----:B------:R-:W-:Y:S01]  /*13f0*/  FSEL R86, R58, RZ, !P0 ;  /* 0x000000ff3a567208 */ /* 0x000fe20004000000 */
[----:B0-----:R-:W-:Y:S02]  /*1400*/  @P2 IMAD R64, R64, R57, RZ ;  /* 0x0000003940402224 */ /* 0x001fe400078e02ff */
[----:B------:R-:W-:-:S03]  /*1410*/  IMAD R57, R57, UR4, RZ ;  /* 0x0000000439397c24 */ /* 0x000fc6000f8e02ff */
[----:B------:R-:W-:Y:S02]  /*1420*/  @P2 SHF.R.S32.HI R59, RZ, 0x1f, R64 ;  /* 0x0000001fff3b2819 */ /* 0x000fe40000011440 */
[----:B------:R-:W-:Y:S02]  /*1430*/  SHF.R.S32.HI R56, RZ, 0x1f, R57 ;  /* 0x0000001fff387819 */ /* 0x000fe40000011439 */
[----:B------:R-:W-:Y:S02]  /*1440*/  @P2 LEA.HI R64, R59, R64, RZ, 0x2 ;  /* 0x000000403b402211 */ /* 0x000fe400078f10ff */
[----:B------:R-:W-:Y:S02]  /*1450*/  LEA.HI R56, R56, R57, RZ, 0x2 ;  /* 0x0000003938387211 */ /* 0x000fe400078f10ff */
[-C--:B------:R-:W-:Y:S02]  /*1460*/  @P2 LEA.HI.SX32 R87, R64, R5.reuse, 0x1e ;  /* 0x0000000540572211 */ /* 0x080fe400078ff2ff */
[----:B------:R-:W-:Y:S01]  /*1470*/  LEA.HI.SX32 R85, R56, R5, 0x1e ;  /* 0x0000000538557211 */ /* 0x000fe200078ff2ff */
[----:B------:R-:W-:Y:S06]  /*1480*/  BRA.U UP0, `(.L_x_5819) ;  /* 0x0000000500507547 */ /* 0x000fec000b800000 */
[----:B------:R-:W-:Y:S01]  /*1490*/  UMOV UR8, UR10 ;  /* 0x0000000a00087c82 */ /* 0x000fe20008000000 */
[----:B------:R-:W-:Y:S01]  /*14a0*/  UMOV UR9, UR11 ;  /* 0x0000000b00097c82 */ /* 0x000fe20008000000 */
        /* <DEDUP_REMOVED lines=13> */
.L_x_5821:
        /* <DEDUP_REMOVED lines=10> */
.L_x_5822:
        /* <DEDUP_REMOVED lines=10> */
.L_x_5823:
        /* <DEDUP_REMOVED lines=11> */
.L_x_5820:
[----:B------:R-:W0:Y:S01]  /*1770*/  @P2 LDC.64 R54, c[0x0][0x408] ;  /* 0x00010200ff362b82 */ /* 0x000e220000000a00 */
[----:B------:R-:W-:Y:S01]  /*1780*/  FFMA.FTZ R53, R3, UR30, R86 ;  /* 0x0000001e03357c23 */ /* 0x000fe20008010056 */
[----:B------:R-:W-:Y:S02]  /*1790*/  ISETP.LT.AND P0, PT, RZ, UR29, PT ;  /* 0x0000001dff007c0c */ /* 0x000fe4000bf01270 */
[----:B-----5:R-:W-:Y:S01]  /*17a0*/  @P2 LOP3.LUT P3, RZ, R88, 0xff, RZ, 0xc0, !PT ;  /* 0x000000ff58ff2812 */ /* 0x020fe2000786c0ff */
[----:B------:R-:W-:-:S03]  /*17b0*/  FADD.FTZ R53, R8, -R53 ;  /* 0x8000003508357221 */ /* 0x000fc60000010000 */
[----:B------:R-:W1:Y:S01]  /*17c0*/  @P2 LDC.64 R56, c[0x0][0x408] ;  /* 0x00010200ff382b82 */ /* 0x000e620000000a00 */
[----:B------:R-:W-:-:S05]  /*17d0*/  FMUL.FTZ R53, R53, UR28 ;  /* 0x0000001c35357c20 */ /* 0x000fca0008410000 */
[----:B------:R-:W-:Y:S01]  /*17e0*/  FSEL R52, R53, RZ, P0 ;  /* 0x000000ff35347208 */ /* 0x000fe20000000000 */
[----:B------:R-:W-:Y:S01]  /*17f0*/  FFMA.FTZ R53, R9, UR30, R86 ;  /* 0x0000001e09357c23 */ /* 0x000fe20008010056 */
[----:B------:R-:W2:Y:S03]  /*1800*/  @P2 LDC.64 R58, c[0x0][0x408] ;  /* 0x00010200ff3a2b82 */ /* 0x000ea60000000a00 */
[----:B------:R-:W-:-:S04]  /*1810*/  FADD.FTZ R53, R68, -R53 ;  /* 0x8000003544357221 */ /* 0x000fc80000010000 */
[----:B------:R-:W-:Y:S01]  /*1820*/  FMUL.FTZ R64, R53, UR28 ;  /* 0x0000001c35407c20 */ /* 0x000fe20008410000 */
[----:B0-----:R-:W-:-:S04]  /*1830*/  @P2 FMUL.FTZ R55, R52, R55 ;  /* 0x0000003734372220 */ /* 0x001fc80000410000 */
[----:B------:R-:W-:Y:S01]  /*1840*/  @P2 FMUL.FTZ R55, R55, R54 ;  /* 0x0000003637372220 */ /* 0x000fe20000410000 */
[----:B------:R-:W-:-:S04]  /*1850*/  FFMA.FTZ R54, R6, UR30, R86 ;  /* 0x0000001e06367c23 */ /* 0x000fc80008010056 */
[----:B------:R-:W-:Y:S01]  /*1860*/  FADD.FTZ R54, R7, -R54 ;  /* 0x8000003607367221 */ /* 0x000fe20000010000 */
[----:B------:R-:W-:Y:S02]  /*1870*/  @P2 SEL R48, R55, RZ, P3 ;  /* 0x000000ff37302207 */ /* 0x000fe40001800000 */
[----:B------:R-:W-:Y:S01]  /*1880*/  @P2 LOP3.LUT P3, RZ, R88, 0xff00, RZ, 0xc0, !PT ;  /* 0x0000ff0058ff2812 */ /* 0x000fe2000786c0ff */
[----:B------:R-:W-:-:S05]  /*1890*/  FMUL.FTZ R54, R54, UR28 ;  /* 0x0000001c36367c20 */ /* 0x000fca0008410000 */
[----:B------:R-:W-:Y:S02]  /*18a0*/  FSEL R53, R54, RZ, P0 ;  /* 0x000000ff36357208 */ /* 0x000fe40000000000 */
[----:B------:R-:W-:Y:S01]  /*18b0*/  FSEL R54, R64, RZ, P0 ;  /* 0x000000ff40367208 */ /* 0x000fe20000000000 */
[----:B------:R-:W-:Y:S02]  /*18c0*/  FFMA.FTZ R64, R70, UR30, R86 ;  /* 0x0000001e46407c23 */ /* 0x000fe40008010056 */
[----:B-1----:R-:W-:Y:S02]  /*18d0*/  @P2 FMUL.FTZ R57, R53, R57 ;  /* 0x0000003935392220 */ /* 0x002fe40000410000 */
[----:B--2---:R-:W-:Y:S01]  /*18e0*/  @P2 FMUL.FTZ R59, R54, R59 ;  /* 0x0000003b363b2220 */ /* 0x004fe20000410000 */
[----:B------:R-:W-:Y:S01]  /*18f0*/  FADD.FTZ R64, R69, -R64 ;  /* 0x8000004045407221 */ /* 0x000fe20000010000 */
[----:B------:R-:W-:Y:S02]  /*1900*/  @P2 FMUL.FTZ R56, R57, R56 ;  /* 0x0000003839382220 */ /* 0x000fe40000410000 */
[----:B------:R-:W-:Y:S01]  /*1910*/  @P2 FMUL.FTZ R58, R59, R58 ;  /* 0x0000003a3b3a2220 */ /* 0x000fe20000410000 */
[----:B------:R-:W-:-:S02]  /*1920*/  FMUL.FTZ R55, R64, UR28 ;  /* 0x0000001c40377c20 */ /* 0x000fc40008410000 */
[----:B------:R-:W-:Y:S02]  /*1930*/  @P2 SEL R49, R56, RZ, P3 ;  /* 0x000000ff38312207 */ /* 0x000fe40001800000 */
[----:B------:R-:W-:Y:S02]  /*1940*/  @P2 LOP3.LUT P3, RZ, R88, 0xff0000, RZ, 0xc0, !PT ;  /* 0x00ff000058ff2812 */ /* 0x000fe4000786c0ff */
[----:B------:R-:W-:Y:S02]  /*1950*/  FSEL R55, R55, RZ, P0 ;  /* 0x000000ff37377208 */ /* 0x000fe40000000000 */
[----:B------:R-:W-:Y:S01]  /*1960*/  @P2 SEL R50, R58, RZ, P3 ;  /* 0x000000ff3a322207 */ /* 0x000fe20001800000 */
[----:B------:R-:W-:Y:S08]  /*1970*/  @!P2 BRA `(.L_x_5824) ;  /* 0x000000040058a947 */ /* 0x000ff00003800000 */
[----:B------:R-:W-:Y:S01]  /*1980*/  FMUL.FTZ R51, R55, UR25 ;  /* 0x0000001937337c20 */ /* 0x000fe20008410000 */
[----:B------:R-:W-:-:S03]  /*1990*/  ISETP.GE.U32.AND P0, PT, R88, 0x1000000, PT ;  /* 0x010000005800780c */ /* 0x000fc60003f06070 */
[----:B------:R-:W-:-:S05]  /*19a0*/  FMUL.FTZ R51, R51, UR24 ;  /* 0x0000001833337c20 */ /* 0x000fca0008410000 */
[----:B------:R-:W-:Y:S01]  /*19b0*/  SEL R51, R51, RZ, P0 ;  /* 0x000000ff33337207 */ /* 0x000fe20000000000 */
[----:B------:R-:W-:Y:S06]  /*19c0*/  BRA `(.L_x_5824) ;  /* 0x0000000400447947 */ /* 0x000fec0003800000 */
.L_x_5819:
[----:B------:R-:W-:Y:S01]  /*19d0*/  UMOV UR8, UR10 ;  /* 0x0000000a00087c82 */ /* 0x000fe20008000000 */
[----:B------:R-:W-:Y:S01]  /*19e0*/  UMOV UR9, UR11 ;  /* 0x0000000b00097c82 */ /* 0x000fe20008000000 */
[----:B------:R-:W-:-:S04]  /*19f0*/  UISETP.NE.U32.AND UP0, UPT, UR8, URZ, UPT ;  /* 0x000000ff0800728c */ /* 0x000fc8000bf05070 */
[----:B------:R-:W-:-:S09]  /*1a00*/  UISETP.NE.AND.EX UP0, UPT, UR9, URZ, UPT, UP0 ;  /* 0x000000ff0900728c */ /* 0x000fd2000bf05300 */
[----:B------:R-:W-:Y:S05]  /*1a10*/  BRA.U UP0, `(.L_x_5825) ;  /* 0x0000000100987547 */ /* 0x000fea000b800000 */
[----:B------:R-:W-:Y:S01]  /*1a20*/  PLOP3.LUT P4, PT, PT, PT, UP1, 0x80, 0x8 ;  /* 0x000000000008781c */ /* 0x000fe20003f8f018 */
[----:B------:R-:W0:Y:S01]  /*1a30*/  @P2 LDC.64 R56, c[0x0][0x408] ;  /* 0x00010200ff382b82 */ /* 0x000e220000000a00 */
[----:B-----5:R-:W-:Y:S02]  /*1a40*/  MOV R58, R20 ;  /* 0x00000014003a7202 */ /* 0x020fe40000000f00 */
[----:B------:R-:W-:Y:S02]  /*1a50*/  MOV R64, R21 ;  /* 0x0000001500407202 */ /* 0x000fe40000000f00 */
[C---:B------:R-:W-:Y:S02]  /*1a60*/  @P2 LOP3.LUT P0, RZ, R88.reuse, 0xff, RZ, 0xc0, !PT ;  /* 0x000000ff58ff2812 */ /* 0x040fe4000780c0ff */
[----:B------:R-:W-:-:S05]  /*1a70*/  @P2 LOP3.LUT P3, RZ, R88, 0xff0000, RZ, 0xc0, !PT ;  /* 0x00ff000058ff2812 */ /* 0x000fca000786c0ff */
[----:B------:R-:W-:-:S04]  /*1a80*/  @P4 FFMA.FTZ R59, R3, UR30, R86 ;  /* 0x0000001e033b4c23 */ /* 0x000fc80008010056 */
[----:B------:R-:W-:-:S04]  /*1a90*/  @P4 FADD.FTZ R59, R8, -R59 ;  /* 0x8000003b083b4221 */ /* 0x000fc80000010000 */
[----:B------:R-:W-:-:S04]  /*1aa0*/  @P4 FFMA.FTZ R58, R59, UR28, R20 ;  /* 0x0000001c3b3a4c23 */ /* 0x000fc80008010014 */
[----:B0-----:R-:W-:Y:S01]  /*1ab0*/  @P2 FMUL.FTZ R57, R58, R57 ;  /* 0x000000393a392220 */ /* 0x001fe20000410000 */
[----:B------:R-:W-:-:S04]  /*1ac0*/  @P4 FFMA.FTZ R58, R6, UR30, R86 ;  /* 0x0000001e063a4c23 */ /* 0x000fc80008010056 */
[----:B------:R-:W-:-:S04]  /*1ad0*/  @P4 FADD.FTZ R58, R7, -R58 ;  /* 0x8000003a073a4221 */ /* 0x000fc80000010000 */
[----:B------:R-:W-:Y:S01]  /*1ae0*/  @P4 FFMA.FTZ R64, R58, UR28, R21 ;  /* 0x0000001c3a404c23 */ /* 0x000fe20008010015 */
[----:B------:R-:W-:Y:S02]  /*1af0*/  @P2 FMUL.FTZ R58, R57, R56 ;  /* 0x00000038393a2220 */ /* 0x000fe40000410000 */
[----:B------:R-:W0:Y:S03]  /*1b00*/  @P2 LDC.64 R56, c[0x0][0x408] ;  /* 0x00010200ff382b82 */ /* 0x000e260000000a00 */
[----:B------:R-:W-:Y:S02]  /*1b10*/  @P2 SEL R48, R58, RZ, P0 ;  /* 0x000000ff3a302207 */ /* 0x000fe40000000000 */
[----:B------:R-:W-:Y:S01]  /*1b20*/  @P2 LOP3.LUT P0, RZ, R88, 0xff00, RZ, 0xc0, !PT ;  /* 0x0000ff0058ff2812 */ /* 0x000fe2000780c0ff */
[----:B0-----:R-:W-:Y:S01]  /*1b30*/  @P2 FMUL.FTZ R57, R64, R57 ;  /* 0x0000003940392220 */ /* 0x001fe20000410000 */
[----:B------:R-:W-:-:S03]  /*1b40*/  MOV R64, R22 ;  /* 0x0000001600407202 */ /* 0x000fc60000000f00 */
[----:B------:R-:W-:Y:S01]  /*1b50*/  @P2 FMUL.FTZ R59, R57, R56 ;  /* 0x00000038393b2220 */ /* 0x000fe20000410000 */
[----:B------:R-:W-:-:S04]  /*1b60*/  @P4 FFMA.FTZ R57, R9, UR30, R86 ;  /* 0x0000001e09394c23 */ /* 0x000fc80008010056 */
[----:B------:R-:W-:Y:S01]  /*1b70*/  @P4 FADD.FTZ R57, R68, -R57 ;  /* 0x8000003944394221 */ /* 0x000fe20000010000 */
[----:B------:R-:W-:-:S03]  /*1b80*/  @P2 SEL R49, R59, RZ, P0 ;  /* 0x000000ff3b312207 */ /* 0x000fc60000000000 */
[----:B------:R-:W-:Y:S02]  /*1b90*/  @P4 FFMA.FTZ R64, R57, UR28, R22 ;  /* 0x0000001c39404c23 */ /* 0x000fe40008010016 */
[----:B------:R-:W0:Y:S02]  /*1ba0*/  @P2 LDC.64 R56, c[0x0][0x408] ;  /* 0x00010200ff382b82 */ /* 0x000e240000000a00 */
[----:B0-----:R-:W-:-:S04]  /*1bb0*/  @P2 FMUL.FTZ R57, R64, R57 ;  /* 0x0000003940392220 */ /* 0x001fc80000410000 */
[----:B------:R-:W-:-:S05]  /*1bc0*/  @P2 FMUL.FTZ R56, R57, R56 ;  /* 0x0000003839382220 */ /* 0x000fca0000410000 */
[----:B------:R-:W-:Y:S01]  /*1bd0*/  @P2 SEL R50, R56, RZ, P3 ;  /* 0x000000ff38322207 */ /* 0x000fe20001800000 */
[----:B------:R-:W-:Y:S06]  /*1be0*/  @!P2 BRA `(.L_x_5824) ;  /* 0x0000000000bca947 */ /* 0x000fec0003800000 */
[----:B------:R-:W-:Y:S01]  /*1bf0*/  @P4 FFMA.FTZ R56, R70, UR30, R86 ;  /* 0x0000001e46384c23 */ /* 0x000fe20008010056 */
[----:B------:R-:W-:Y:S02]  /*1c00*/  MOV R51, R23 ;  /* 0x0000001700337202 */ /* 0x000fe40000000f00 */
[----:B------:R-:W-:Y:S01]  /*1c10*/  ISETP.GE.U32.AND P0, PT, R88, 0x1000000, PT ;  /* 0x010000005800780c */ /* 0x000fe20003f06070 */
[----:B------:R-:W-:-:S04]  /*1c20*/  @P4 FADD.FTZ R56, R69, -R56 ;  /* 0x8000003845384221 */ /* 0x000fc80000010000 */
[----:B------:R-:W-:-:S04]  /*1c30*/  @P4 FFMA.FTZ R51, R56, UR28, R23 ;  /* 0x0000001c38334c23 */ /* 0x000fc80008010017 */
[----:B------:R-:W-:-:S04]  /*1c40*/  FMUL.FTZ R51, R51, UR25 ;  /* 0x0000001933337c20 */ /* 0x000fc80008410000 */
[----:B------:R-:W-:-:S05]  /*1c50*/  FMUL.FTZ R51, R51, UR24 ;  /* 0x0000001833337c20 */ /* 0x000fca0008410000 */
[----:B------:R-:W-:Y:S01]  /*1c60*/  SEL R51, R51, RZ, P0 ;  /* 0x000000ff33337207 */ /* 0x000fe20000000000 */
[----:B------:R-:W-:Y:S06]  /*1c70*/  BRA `(.L_x_5824) ;  /* 0x0000000000987947 */ /* 0x000fec0003800000 */
.L_x_5825:
[----:B------:R-:W-:Y:S01]  /*1c80*/  PLOP3.LUT P6, PT, PT, PT, UP1, 0x80, 0x8 ;  /* 0x000000000008781c */ /* 0x000fe20003fcf018 */
[----:B------:R-:W0:Y:S01]  /*1c90*/  @P2 LDC.64 R56, c[0x0][0x408] ;  /* 0x00010200ff382b82 */ /* 0x000e220000000a00 */
[----:B-----5:R-:W-:Y:S02]  /*1ca0*/  MOV R64, R23 ;  /* 0x0000001700407202 */ /* 0x020fe40000000f00 */
[C---:B------:R-:W-:Y:S02]  /*1cb0*/  @P2 ISETP.GE.U32.AND P5, PT, R88.reuse, 0x1000000, PT ;  /* 0x010000005800280c */ /* 0x040fe40003fa6070 */
[C---:B------:R-:W-:Y:S02]  /*1cc0*/  @P2 LOP3.LUT P0, RZ, R88.reuse, 0xff, RZ, 0xc0, !PT ;  /* 0x000000ff58ff2812 */ /* 0x040fe4000780c0ff */
[C---:B------:R-:W-:Y:S01]  /*1cd0*/  @P2 LOP3.LUT P3, RZ, R88.reuse, 0xff00, RZ, 0xc0, !PT ;  /* 0x0000ff0058ff2812 */ /* 0x040fe2000786c0ff */
[----:B------:R-:W1:Y:S01]  /*1ce0*/  @P2 LDC.64 R58, c[0x0][0x408] ;  /* 0x00010200ff3a2b82 */ /* 0x000e620000000a00 */
[----:B------:R-:W-:-:S03]  /*1cf0*/  @P2 LOP3.LUT P4, RZ, R88, 0xff0000, RZ, 0xc0, !PT ;  /* 0x00ff000058ff2812 */ /* 0x000fc6000788c0ff */
[--C-:B------:R-:W-:Y:S01]  /*1d00*/  @P6 FFMA.FTZ R52, R70, UR30, R86.reuse ;  /* 0x0000001e46346c23 */ /* 0x100fe20008010056 */
[----:B------:R-:W-:-:S03]  /*1d10*/  @P6 FFMA.FTZ R53, R3, UR30, R86 ;  /* 0x0000001e03356c23 */ /* 0x000fc60008010056 */
[----:B------:R-:W-:Y:S01]  /*1d20*/  @P6 FADD.FTZ R54, R69, -R52 ;  /* 0x8000003445366221 */ /* 0x000fe20000010000 */
[----:B------:R-:W-:Y:S01]  /*1d30*/  @P6 FFMA.FTZ R52, R6, UR30, R86 ;  /* 0x0000001e06346c23 */ /* 0x000fe20008010056 */
[----:B------:R-:W-:Y:S01]  /*1d40*/  @P6 FADD.FTZ R55, R8, -R53 ;  /* 0x8000003508376221 */ /* 0x000fe20000010000 */
[----:B------:R-:W-:Y:S01]  /*1d50*/  MOV R53, R21 ;  /* 0x0000001500357202 */ /* 0x000fe20000000f00 */
[----:B------:R-:W-:Y:S01]  /*1d60*/  @P6 FFMA.FTZ R64, R54, UR28, R23 ;  /* 0x0000001c36406c23 */ /* 0x000fe20008010017 */
[----:B------:R-:W-:Y:S01]  /*1d70*/  @P6 FADD.FTZ R54, R7, -R52 ;  /* 0x8000003407366221 */ /* 0x000fe20000010000 */
[----:B------:R-:W-:Y:S01]  /*1d80*/  MOV R52, R20 ;  /* 0x0000001400347202 */ /* 0x000fe20000000f00 */
[----:B------:R-:W-:Y:S02]  /*1d90*/  @P6 FFMA.FTZ R52, R55, UR28, R20 ;  /* 0x0000001c37346c23 */ /* 0x000fe40008010014 */
[----:B------:R-:W-:Y:S02]  /*1da0*/  @P6 FFMA.FTZ R53, R54, UR28, R21 ;  /* 0x0000001c36356c23 */ /* 0x000fe40008010015 */
[----:B------:R-:W2:Y:S01]  /*1db0*/  @P2 LDC.64 R54, c[0x0][0x408] ;  /* 0x00010200ff362b82 */ /* 0x000ea20000000a00 */
[----:B0-----:R-:W-:Y:S01]  /*1dc0*/  @P2 FMUL.FTZ R57, R52, R57 ;  /* 0x0000003934392220 */ /* 0x001fe20000410000 */
[----:B-1----:R-:W-:-:S03]  /*1dd0*/  @P2 FMUL.FTZ R65, R53, R59 ;  /* 0x0000003b35412220 */ /* 0x002fc60000410000 */
[----:B------:R-:W-:Y:S01]  /*1de0*/  @P2 FMUL.FTZ R59, R57, R56 ;  /* 0x00000038393b2220 */ /* 0x000fe20000410000 */
[----:B------:R-:W-:Y:S01]  /*1df0*/  @P6 FFMA.FTZ R57, R9, UR30, R86 ;  /* 0x0000001e09396c23 */ /* 0x000fe20008010056 */
[----:B------:R-:W-:-:S03]  /*1e00*/  @P2 FMUL.FTZ R58, R65, R58 ;  /* 0x0000003a413a2220 */ /* 0x000fc60000410000 */
[----:B------:R-:W-:Y:S01]  /*1e10*/  @P6 FADD.FTZ R57, R68, -R57 ;  /* 0x8000003944396221 */ /* 0x000fe20000010000 */
[----:B------:R-:W-:Y:S02]  /*1e20*/  @P2 SEL R48, R59, RZ, P0 ;  /* 0x000000ff3b302207 */ /* 0x000fe40000000000 */
[----:B------:R-:W-:Y:S01]  /*1e30*/  @P2 SEL R49, R58, RZ, P3 ;  /* 0x000000ff3a312207 */ /* 0x000fe20001800000 */
[----:B--2---:R-:W-:-:S04]  /*1e40*/  @P2 FMUL.FTZ R55, R64, R55 ;  /* 0x0000003740372220 */ /* 0x004fc80000410000 */
[----:B------:R-:W-:Y:S01]  /*1e50*/  @P2 FMUL.FTZ R55, R55, R54 ;  /* 0x0000003637372220 */ /* 0x000fe20000410000 */
[----:B------:R-:W-:Y:S01]  /*1e60*/  MOV R54, R22 ;  /* 0x0000001600367202 */ /* 0x000fe20000000f00 */
[----:B------:R-:W-:Y:S02]  /*1e70*/  @P6 FFMA.FTZ R54, R57, UR28, R22 ;  /* 0x0000001c39366c23 */ /* 0x000fe40008010016 */
[----:B------:R-:W0:Y:S01]  /*1e80*/  @P2 LDC.64 R56, c[0x0][0x408] ;  /* 0x00010200ff382b82 */ /* 0x000e220000000a00 */
[----:B------:R-:W-:Y:S02]  /*1e90*/  @P2 SEL R51, R55, RZ, P5 ;  /* 0x000000ff37332207 */ /* 0x000fe40002800000 */
[----:B------:R-:W-:Y:S01]  /*1ea0*/  MOV R55, R64 ;  /* 0x0000004000377202 */ /* 0x000fe20000000f00 */
[----:B0-----:R-:W-:-:S04]  /*1eb0*/  @P2 FMUL.FTZ R57, R54, R57 ;  /* 0x0000003936392220 */ /* 0x001fc80000410000 */
[----:B------:R-:W-:-:S05]  /*1ec0*/  @P2 FMUL.FTZ R56, R57, R56 ;  /* 0x0000003839382220 */ /* 0x000fca0000410000 */
[----:B------:R-:W-:-:S07]  /*1ed0*/  @P2 SEL R50, R56, RZ, P4 ;  /* 0x000000ff38322207 */ /* 0x000fce0002000000 */
.L_x_5824:
[----:B------:R-:W-:Y:S01]  /*1ee0*/  ISETP.NE.U32.AND P0, PT, RZ, UR8, PT ;  /* 0x00000008ff007c0c */ /* 0x000fe2000bf05070 */
[----:B------:R-:W0:Y:S01]  /*1ef0*/  @P2 LDC.64 R56, c[0x0][0x468] ;  /* 0x00011a00ff382b82 */ /* 0x000e220000000a00 */
[----:B------:R-:W-:Y:S02]  /*1f00*/  UISETP.NE.U32.AND UP0, UPT, UR6, URZ, UPT ;  /* 0x000000ff0600728c */ /* 0x000fe4000bf05070 */
[----:B------:R-:W-:Y:S02]  /*1f10*/  ISETP.NE.AND.EX P0, PT, RZ, UR9, PT, P0 ;  /* 0x00000009ff007c0c */ /* 0x000fe4000bf05300 */
[----:B------:R-:W-:-:S11]  /*1f20*/  UISETP.NE.AND.EX UP0, UPT, UR7, URZ, UPT, UP0 ;  /* 0x000000ff0700728c */ /* 0x000fd6000bf05300 */
[----:B------:R-:W1:Y:S01]  /*1f30*/  @P0 LDC.64 R58, c[0x0][0x478] ;  /* 0x00011e00ff3a0b82 */ /* 0x000e620000000a00 */
[----:B0-----:R-:W-:-:S04]  /*1f40*/  @P2 IMAD.WIDE.U32 R56, R87, 0x10, R56 ;  /* 0x0000001057382825 */ /* 0x001fc800078e0038 */
[----:B-1----:R-:W-:-:S05]  /*1f50*/  @P0 IMAD.WIDE.U32 R58, R85, 0x10, R58 ;  /* 0x00000010553a0825 */ /* 0x002fca00078e003a */
[----:B------:R0:W-:Y:S04]  /*1f60*/  @P0 STG.E.128 desc[UR20][R58.64], R52 ;  /* 0x000000343a000986 */ /* 0x0001e8000c101d14 */
[----:B------:R0:W-:Y:S01]  /*1f70*/  @P2 STG.E.128 desc[UR20][R56.64], R48 ;  /* 0x0000003038002986 */ /* 0x0001e2000c101d14 */
[----:B------:R-:W-:Y:S05]  /*1f80*/  BRA.U !UP0, `(.L_x_5826) ;  /* 0x0000000508387547 */ /* 0x000fea000b800000 */
[----:B------:R-:W-:Y:S05]  /*1f90*/  @!P0 BRA `(.L_x_5827) ;  /* 0x00000000009c8947 */ /* 0x000fea0003800000 */
[----:B------:R-:W-:Y:S01]  /*1fa0*/  PLOP3.LUT P3, PT, PT, PT, UP1, 0x80, 0x8 ;  /* 0x000000000008781c */ /* 0x000fe20003f6f018 */
[----:B0-----:R-:W0:Y:S01]  /*1fb0*/  @P2 LDC.64 R56, c[0x0][0x408] ;  /* 0x00010200ff382b82 */ /* 0x001e220000000a00 */
[----:B-----5:R-:W-:Y:S02]  /*1fc0*/  MOV R52, R16 ;  /* 0x0000001000347202 */ /* 0x020fe40000000f00 */
[C---:B------:R-:W-:Y:S02]  /*1fd0*/  @P2 LOP3.LUT P4, RZ, R2.reuse, 0xff00, RZ, 0xc0, !PT ;  /* 0x0000ff0002ff2812 */ /* 0x040fe4000788c0ff */
[----:B------:R-:W-:-:S03]  /*1fe0*/  @P2 LOP3.LUT P5, RZ, R2, 0xff0000, RZ, 0xc0, !PT ;  /* 0x00ff000002ff2812 */ /* 0x000fc600078ac0ff */
[----:B------:R-:W1:Y:S04]  /*1ff0*/  @P2 LDC.64 R54, c[0x0][0x408] ;  /* 0x00010200ff362b82 */ /* 0x000e680000000a00 */
        /* <DEDUP_REMOVED lines=10> */
[----:B------:R-:W-:-:S04]  /*20a0*/  @P3 FFMA.FTZ R53, R58, UR28, R17 ;  /* 0x0000001c3a353c23 */ /* 0x000fc80008010011 */
[----:B0-----:R-:W-:-:S04]  /*20b0*/  @P2 FMUL.FTZ R57, R53, R57 ;  /* 0x0000003935392220 */ /* 0x001fc80000410000 */
[----:B------:R-:W-:Y:S02]  /*20c0*/  @P2 FMUL.FTZ R58, R57, R56 ;  /* 0x00000038393a2220 */ /* 0x000fe40000410000 */
[----:B------:R-:W0:Y:S01]  /*20d0*/  @P2 LDC.64 R56, c[0x0][0x408] ;  /* 0x00010200ff382b82 */ /* 0x000e220000000a00 */
[----:B-1----:R-:W-:Y:S02]  /*20e0*/  @P2 FMUL.FTZ R55, R52, R55 ;  /* 0x0000003734372220 */ /* 0x002fe40000410000 */
[----:B------:R-:W-:Y:S02]  /*20f0*/  @P2 SEL R49, R58, RZ, P4 ;  /* 0x000000ff3a312207 */ /* 0x000fe40002000000 */
[----:B------:R-:W-:Y:S01]  /*2100*/  @P2 FMUL.FTZ R55, R55, R54 ;  /* 0x0000003637372220 */ /* 0x000fe20000410000 */
[----:B------:R-:W-:Y:S01]  /*2110*/  MOV R54, R18 ;  /* 0x0000001200367202 */ /* 0x000fe20000000f00 */
[----:B------:R-:W-:Y:S01]  /*2120*/  @P3 FFMA.FTZ R54, R59, UR28, R18 ;  /* 0x0000001c3b363c23 */ /* 0x000fe20008010012 */
[----:B------:R-:W-:Y:S01]  /*2130*/  MOV R59, R19 ;  /* 0x00000013003b7202 */ /* 0x000fe20000000f00 */
[----:B------:R-:W-:Y:S01]  /*2140*/  @P3 FFMA.FTZ R59, R64, UR28, R19 ;  /* 0x0000001c403b3c23 */ /* 0x000fe20008010013 */
[----:B------:R-:W-:-:S04]  /*2150*/  @P2 LOP3.LUT P3, RZ, R2, 0xff, RZ, 0xc0, !PT ;  /* 0x000000ff02ff2812 */ /* 0x000fc8000786c0ff */
[----:B------:R-:W-:Y:S02]  /*2160*/  @P2 SEL R48, R55, RZ, P3 ;  /* 0x000000ff37302207 */ /* 0x000fe40001800000 */
[----:B------:R-:W-:Y:S01]  /*2170*/  MOV R55, R59 ;  /* 0x0000003b00377202 */ /* 0x000fe20000000f00 */
[----:B0-----:R-:W-:-:S04]  /*2180*/  @P2 FMUL.FTZ R57, R54, R57 ;  /* 0x0000003936392220 */ /* 0x001fc80000410000 */
        /* <DEDUP_REMOVED lines=8> */
.L_x_5827:
[----:B------:R-:W-:Y:S01]  /*2210*/  PLOP3.LUT P6, PT, PT, PT, UP1, 0x80, 0x8 ;  /* 0x000000000008781c */ /* 0x000fe20003fcf018 */
[----:B0-----:R-:W0:Y:S01]  /*2220*/  @P2 LDC.64 R56, c[0x0][0x408] ;  /* 0x00010200ff382b82 */ /* 0x001e220000000a00 */
[----:B-----5:R-:W-:Y:S02]  /*2230*/  MOV R58, R16 ;  /* 0x00000010003a7202 */ /* 0x020fe40000000f00 */
[----:B------:R-:W-:Y:S02]  /*2240*/  MOV R88, R17 ;  /* 0x0000001100587202 */ /* 0x000fe40000000f00 */
[C---:B------:R-:W-:Y:S02]  /*2250*/  @P2 LOP3.LUT P3, RZ, R2.reuse, 0xff, RZ, 0xc0, !PT ;  /* 0x000000ff02ff2812 */ /* 0x040fe4000786c0ff */
[C---:B------:R-:W-:Y:S02]  /*2260*/  @P2 LOP3.LUT P4, RZ, R2.reuse, 0xff00, RZ, 0xc0, !PT ;  /* 0x0000ff0002ff2812 */ /* 0x040fe4000788c0ff */
[----:B------:R-:W-:-:S03]  /*2270*/  @P2 LOP3.LUT P5, RZ, R2, 0xff0000, RZ, 0xc0, !PT ;  /* 0x00ff000002ff2812 */ /* 0x000fc600078ac0ff */
[--C-:B------:R-:W-:Y:S01]  /*2280*/  @P6 FFMA.FTZ R59, R71, UR30, R86.reuse ;  /* 0x0000001e473b6c23 */ /* 0x100fe20008010056 */
[----:B------:R-:W-:-:S03]  /*2290*/  @P6 FFMA.FTZ R64, R72, UR30, R86 ;  /* 0x0000001e48406c23 */ /* 0x000fc60008010056 */
[----:B------:R-:W-:Y:S01]  /*22a0*/  @P6 FADD.FTZ R59, R60, -R59 ;  /* 0x8000003b3c3b6221 */ /* 0x000fe20000010000 */
[----:B------:R-:W-:-:S03]  /*22b0*/  @P6 FADD.FTZ R64, R61, -R64 ;  /* 0x800000403d406221 */ /* 0x000fc60000010000 */
[----:B------:R-:W-:Y:S01]  /*22c0*/  @P6 FFMA.FTZ R58, R59, UR28, R16 ;  /* 0x0000001c3b3a6c23 */ /* 0x000fe20008010010 */
[----:B------:R-:W-:-:S03]  /*22d0*/  @P6 FFMA.FTZ R88, R64, UR28, R17 ;  /* 0x0000001c40586c23 */ /* 0x000fc60008010011 */
[----:B0-----:R-:W-:Y:S02]  /*22e0*/  @P2 FMUL.FTZ R57, R58, R57 ;  /* 0x000000393a392220 */ /* 0x001fe40000410000 */
[----:B------:R-:W0:Y:S02]  /*22f0*/  @P2 LDC.64 R58, c[0x0][0x408] ;  /* 0x00010200ff3a2b82 */ /* 0x000e240000000a00 */
[----:B------:R-:W-:Y:S01]  /*2300*/  @P2 FMUL.FTZ R64, R57, R56 ;  /* 0x0000003839402220 */ /* 0x000fe20000410000 */
[----:B------:R-:W-:-:S04]  /*2310*/  @P6 FFMA.FTZ R57, R73, UR30, R86 ;  /* 0x0000001e49396c23 */ /* 0x000fc80008010056 */
[----:B------:R-:W-:Y:S01]  /*2320*/  @P6 FADD.FTZ R57, R62, -R57 ;  /* 0x800000393e396221 */ /* 0x000fe20000010000 */
[----:B------:R-:W-:Y:S01]  /*2330*/  @P2 SEL R48, R64, RZ, P3 ;  /* 0x000000ff40302207 */ /* 0x000fe20001800000 */
[----:B0-----:R-:W-:Y:S01]  /*2340*/  @P2 FMUL.FTZ R59, R88, R59 ;  /* 0x0000003b583b2220 */ /* 0x001fe20000410000 */
[----:B------:R-:W-:Y:S01]  /*2350*/  MOV R88, R18 ;  /* 0x0000001200587202 */ /* 0x000fe20000000f00 */
[----:B------:R-:W-:Y:S02]  /*2360*/  @P6 FFMA.FTZ R88, R57, UR28, R18 ;  /* 0x0000001c39586c23 */ /* 0x000fe40008010012 */
[----:B------:R-:W0:Y:S01]  /*2370*/  @P2 LDC.64 R56, c[0x0][0x408] ;  /* 0x00010200ff382b82 */ /* 0x000e220000000a00 */
[----:B------:R-:W-:-:S05]  /*2380*/  @P2 FMUL.FTZ R58, R59, R58 ;  /* 0x0000003a3b3a2220 */ /* 0x000fca0000410000 */
[----:B------:R-:W-:Y:S01]  /*2390*/  @P2 SEL R49, R58, RZ, P4 ;  /* 0x000000ff3a312207 */ /* 0x000fe20002000000 */
        /* <DEDUP_REMOVED lines=13> */
.L_x_5826:
[----:B------:R-:W-:Y:S05]  /*2470*/  @!P0 BRA `(.L_x_5829) ;  /* 0x0000000000988947 */ /* 0x000fea0003800000 */
[----:B0-----:R-:W0:Y:S01]  /*2480*/  @P2 LDC.64 R56, c[0x0][0x408] ;  /* 0x00010200ff382b82 */ /* 0x001e220000000a00 */
        /* <DEDUP_REMOVED lines=37> */
.L_x_5829:
[----:B------:R-:W-:Y:S05]  /*26e0*/  @!P2 BRA `(.L_x_5830) ;  /* 0x000000000024a947 */ /* 0x000fea0003800000 */
[----:B0-----:R-:W-:Y:S01]  /*26f0*/  FFMA.FTZ R57, R71, UR30, R86 ;  /* 0x0000001e47397c23 */ /* 0x001fe20008010056 */
        /* <DEDUP_REMOVED lines=8> */
.L_x_5830:
        /* <DEDUP_REMOVED lines=10> */
.L_x_5831:
        /* <DEDUP_REMOVED lines=10> */
.L_x_5832:
[----:B------:R-:W-:Y:S05]  /*28c0*/  @!P2 BRA `(.L_x_5828) ;  /* 0x000000000024a947 */ /* 0x000fea0003800000 */
[----:B0-----:R-:W-:Y:S01]  /*28d0*/  FFMA.FTZ R56, R74, UR30, R86 ;  /* 0x0000001e4a387c23 */ /* 0x001fe20008010056 */
        /* <DEDUP_REMOVED lines=8> */
.L_x_5828:
[----:B0-----:R-:W0:Y:S01]  /*2960*/  @P0 LDC.64 R58, c[0x0][0x478] ;  /* 0x00011e00ff3a0b82 */ /* 0x001e220000000a00 */
[----:B------:R-:W-:Y:S02]  /*2970*/  @P0 IADD3 R93, PT, PT, R85, 0x80, RZ ;  /* 0x00000080555d0810 */ /* 0x000fe40007ffe0ff */
[----:B------:R-:W-:-:S05]  /*2980*/  @P2 IADD3 R65, PT, PT, R87, 0x80, RZ ;  /* 0x0000008057412810 */ /* 0x000fca0007ffe0ff */
[----:B------:R-:W1:Y:S01]  /*2990*/  @P2 LDC.64 R56, c[0x0][0x468] ;  /* 0x00011a00ff382b82 */ /* 0x000e620000000a00 */
[----:B0-----:R-:W-:-:S05]  /*29a0*/  @P0 IMAD.WIDE.U32 R58, R93, 0x10, R58 ;  /* 0x000000105d3a0825 */ /* 0x001fca00078e003a */
[----:B------:R0:W-:Y:S01]  /*29b0*/  @P0 STG.E.128 desc[UR20][R58.64], R52 ;  /* 0x000000343a000986 */ /* 0x0001e2000c101d14 */
[----:B-1----:R-:W-:-:S05]  /*29c0*/  @P2 IMAD.WIDE.U32 R56, R65, 0x10, R56 ;  /* 0x0000001041382825 */ /* 0x002fca00078e0038 */
[----:B------:R0:W-:Y:S01]  /*29d0*/  @P2 STG.E.128 desc[UR20][R56.64], R48 ;  /* 0x0000003038002986 */ /* 0x0001e2000c101d14 */
[----:B------:R-:W-:Y:S05]  /*29e0*/  BRA.U !UP0, `(.L_x_5833) ;  /* 0x0000000508347547 */ /* 0x000fea000b800000 */
[----:B------:R-:W-:Y:S05]  /*29f0*/  @!P0 BRA `(.L_x_5834) ;  /* 0x0000000000988947 */ /* 0x000fea0003800000 */
[----:B------:R-:W-:Y:S01]  /*2a00*/  PLOP3.LUT P3, PT, PT, PT, UP1, 0x80, 0x8 ;  /* 0x000000000008781c */ /* 0x000fe20003f6f018 */
[----:B0-----:R-:W0:Y:S01]  /*2a10*/  @P2 LDC.64 R56, c[0x0][0x408] ;  /* 0x00010200ff382b82 */ /* 0x001e220000000a00 */
[----:B-----5:R-:W-:Y:S02]  /*2a20*/  MOV R52, R12 ;  /* 0x0000000c00347202 */ /* 0x020fe40000000f00 */
[----:B------:R-:W-:Y:S02]  /*2a30*/  MOV R54, R14 ;  /* 0x0000000e00367202 */ /* 0x000fe40000000f00 */
[C---:B------:R-:W-:Y:S02]  /*2a40*/  @P2 LOP3.LUT P4, RZ, R0.reuse, 0xff00, RZ, 0xc0, !PT ;  /* 0x0000ff0000ff2812 */ /* 0x040fe4000788c0ff */
[----:B------:R-:W-:Y:S01]  /*2a50*/  @P2 LOP3.LUT P5, RZ, R0, 0xff0000, RZ, 0xc0, !PT ;  /* 0x00ff000000ff2812 */ /* 0x000fe200078ac0ff */
[----:B------:R-:W1:Y:S04]  /*2a60*/  @P2 LDC.64 R58, c[0x0][0x408] ;  /* 0x00010200ff3a2b82 */ /* 0x000e680000000a00 */
[--C-:B------:R-:W-:Y:S01]  /*2a70*/  @P3 FFMA.FTZ R53, R63, UR30, R86.reuse ;  /* 0x0000001e3f353c23 */ /* 0x100fe20008010056 */
[----:B------:R-:W-:-:S03]  /*2a80*/  @P3 FFMA.FTZ R2, R76, UR30, R86 ;  /* 0x0000001e4c023c23 */ /* 0x000fc60008010056 */
[----:B------:R-:W2:Y:S01]  /*2a90*/  @P2 LDC.64 R64, c[0x0][0x408] ;  /* 0x00010200ff402b82 */ /* 0x000ea20000000a00 */
[----:B------:R-:W-:Y:S01]  /*2aa0*/  @P3 FADD.FTZ R55, R78, -R53 ;  /* 0x800000354e373221 */ /* 0x000fe20000010000 */
[----:B------:R-:W-:Y:S01]  /*2ab0*/  @P3 FADD.FTZ R2, R79, -R2 ;  /* 0x800000024f023221 */ /* 0x000fe20000010000 */
[----:B------:R-:W-:Y:S02]  /*2ac0*/  MOV R53, R13 ;  /* 0x0000000d00357202 */ /* 0x000fe40000000f00 */
[----:B------:R-:W-:Y:S01]  /*2ad0*/  @P3 FFMA.FTZ R52, R55, UR28, R12 ;  /* 0x0000001c37343c23 */ /* 0x000fe2000801000c */
[--C-:B------:R-:W-:Y:S01]  /*2ae0*/  @P3 FFMA.FTZ R55, R77, UR30, R86.reuse ;  /* 0x0000001e4d373c23 */ /* 0x100fe20008010056 */
[----:B------:R-:W-:Y:S01]  /*2af0*/  @P3 FFMA.FTZ R53, R2, UR28, R13 ;  /* 0x0000001c02353c23 */ /* 0x000fe2000801000d */
[----:B------:R-:W-:Y:S01]  /*2b00*/  @P3 FFMA.FTZ R86, R66, UR30, R86 ;  /* 0x0000001e42563c23 */ /* 0x000fe20008010056 */
[----:B0-----:R-:W-:Y:S01]  /*2b10*/  @P2 FMUL.FTZ R57, R52, R57 ;  /* 0x0000003934392220 */ /* 0x001fe20000410000 */
[----:B------:R-:W-:-:S02]  /*2b20*/  @P3 FADD.FTZ R55, R84, -R55 ;  /* 0x8000003754373221 */ /* 0x000fc40000010000 */
[----:B------:R-:W-:Y:S01]  /*2b30*/  @P3 FADD.FTZ R86, R67, -R86 ;  /* 0x8000005643563221 */ /* 0x000fe20000010000 */
[----:B------:R-:W-:Y:S01]  /*2b40*/  @P2 FMUL.FTZ R56, R57, R56 ;  /* 0x0000003839382220 */ /* 0x000fe20000410000 */
[----:B------:R-:W-:Y:S01]  /*2b50*/  @P3 FFMA.FTZ R54, R55, UR28, R14 ;  /* 0x0000001c37363c23 */ /* 0x000fe2000801000e */
[----:B------:R-:W-:Y:S01]  /*2b60*/  MOV R55, R15 ;  /* 0x0000000f00377202 */ /* 0x000fe20000000f00 */
[----:B-1----:R-:W-:Y:S01]  /*2b70*/  @P2 FMUL.FTZ R59, R53, R59 ;  /* 0x0000003b353b2220 */ /* 0x002fe20000410000 */
[----:B------:R-:W-:Y:S01]  /*2b80*/  @P3 FFMA.FTZ R55, R86, UR28, R15 ;  /* 0x0000001c56373c23 */ /* 0x000fe2000801000f */
[----:B------:R-:W-:Y:S02]  /*2b90*/  @P2 LOP3.LUT P3, RZ, R0, 0xff, RZ, 0xc0, !PT ;  /* 0x000000ff00ff2812 */ /* 0x000fe4000786c0ff */
[----:B------:R-:W-:Y:S02]  /*2ba0*/  @P2 FMUL.FTZ R58, R59, R58 ;  /* 0x0000003a3b3a2220 */ /* 0x000fe40000410000 */
[----:B------:R-:W-:Y:S01]  /*2bb0*/  @P2 SEL R48, R56, RZ, P3 ;  /* 0x000000ff38302207 */ /* 0x000fe20001800000 */
[----:B--2---:R-:W-:-:S02]  /*2bc0*/  @P2 FMUL.FTZ R65, R54, R65 ;  /* 0x0000004136412220 */ /* 0x004fc40000410000 */
[----:B------:R-:W-:Y:S02]  /*2bd0*/  @P2 SEL R49, R58, RZ, P4 ;  /* 0x000000ff3a312207 */ /* 0x000fe40002000000 */
        /* <DEDUP_REMOVED lines=8> */
.L_x_5834:
[----:B------:R-:W-:Y:S01]  /*2c60*/  PLOP3.LUT P6, PT, PT, PT, UP1, 0x80, 0x8 ;  /* 0x000000000008781c */ /* 0x000fe20003fcf018 */
[----:B0-----:R-:W0:Y:S01]  /*2c70*/  @P2 LDC.64 R58, c[0x0][0x408] ;  /* 0x00010200ff3a2b82 */ /* 0x001e220000000a00 */
[----:B-----5:R-:W-:Y:S02]  /*2c80*/  MOV R2, R12 ;  /* 0x0000000c00027202 */ /* 0x020fe40000000f00 */
[----:B------:R-:W-:Y:S02]  /*2c90*/  MOV R88, R13 ;  /* 0x0000000d00587202 */ /* 0x000fe40000000f00 */
[----:B------:R-:W-:Y:S02]  /*2ca0*/  MOV R64, R14 ;  /* 0x0000000e00407202 */ /* 0x000fe40000000f00 */
[C---:B------:R-:W-:Y:S02]  /*2cb0*/  @P2 LOP3.LUT P3, RZ, R0.reuse, 0xff, RZ, 0xc0, !PT ;  /* 0x000000ff00ff2812 */ /* 0x040fe4000786c0ff */
[----:B------:R-:W-:-:S02]  /*2cc0*/  @P2 LOP3.LUT P4, RZ, R0, 0xff00, RZ, 0xc0, !PT ;  /* 0x0000ff0000ff2812 */ /* 0x000fc4000788c0ff */
[----:B------:R-:W-:Y:S01]  /*2cd0*/  @P2 LOP3.LUT P5, RZ, R0, 0xff0000, RZ, 0xc0, !PT ;  /* 0x00ff000000ff2812 */ /* 0x000fe200078ac0ff */
[----:B------:R-:W-:-:S04]  /*2ce0*/  @P6 FFMA.FTZ R57, R63, UR30, R86 ;  /* 0x0000001e3f396c23 */ /* 0x000fc80008010056 */
[----:B------:R-:W-:-:S04]  /*2cf0*/  @P6 FADD.FTZ R57, R78, -R57 ;  /* 0x800000394e396221 */ /* 0x000fc80000010000 */
[----:B------:R-:W-:Y:S02]  /*2d00*/  @P6 FFMA.FTZ R2, R57, UR28, R12 ;  /* 0x0000001c39026c23 */ /* 0x000fe4000801000c */
[----:B------:R-:W1:Y:S02]  /*2d10*/  @P2 LDC.64 R56, c[0x0][0x408] ;  /* 0x00010200ff382b82 */ /* 0x000e640000000a00 */
[----:B0-----:R-:W-:Y:S01]  /*2d20*/  @P2 FMUL.FTZ R59, R2, R59 ;  /* 0x0000003b023b2220 */ /* 0x001fe20000410000 */
[----:B------:R-:W-:-:S04]  /*2d30*/  @P6 FFMA.FTZ R2, R76, UR30, R86 ;  /* 0x0000001e4c026c23 */ /* 0x000fc80008010056 */
[----:B------:R-:W-:-:S04]  /*2d40*/  @P6 FADD.FTZ R2, R79, -R2 ;  /* 0x800000024f026221 */ /* 0x000fc80000010000 */
[----:B------:R-:W-:Y:S01]  /*2d50*/  @P6 FFMA.FTZ R88, R2, UR28, R13 ;  /* 0x0000001c02586c23 */ /* 0x000fe2000801000d */
[----:B------:R-:W-:Y:S01]  /*2d60*/  @P2 FMUL.FTZ R2, R59, R58 ;  /* 0x0000003a3b022220 */ /* 0x000fe20000410000 */
[----:B------:R-:W-:-:S04]  /*2d70*/  @P6 FFMA.FTZ R59, R77, UR30, R86 ;  /* 0x0000001e4d3b6c23 */ /* 0x000fc80008010056 */
[----:B------:R-:W-:Y:S01]  /*2d80*/  @P6 FADD.FTZ R59, R84, -R59 ;  /* 0x8000003b543b6221 */ /* 0x000fe20000010000 */
[----:B------:R-:W-:-:S03]  /*2d90*/  @P2 SEL R48, R2, RZ, P3 ;  /* 0x000000ff02302207 */ /* 0x000fc60001800000 */
[----:B------:R-:W-:Y:S02]  /*2da0*/  @P6 FFMA.FTZ R64, R59, UR28, R14 ;  /* 0x0000001c3b406c23 */ /* 0x000fe4000801000e */
[----:B------:R-:W0:Y:S01]  /*2db0*/  @P2 LDC.64 R58, c[0x0][0x408] ;  /* 0x00010200ff3a2b82 */ /* 0x000e220000000a00 */
[----:B-1----:R-:W-:-:S04]  /*2dc0*/  @P2 FMUL.FTZ R57, R88, R57 ;  /* 0x0000003958392220 */ /* 0x002fc80000410000 */
        /* <DEDUP_REMOVED lines=15> */
.L_x_5833:
[----:B------:R-:W-:Y:S05]  /*2ec0*/  @!P0 BRA `(.L_x_5836) ;  /* 0x0000000000988947 */ /* 0x000fea0003800000 */
[----:B0-----:R-:W0:Y:S01]  /*2ed0*/  @P2 LDC.64 R56, c[0x0][0x408] ;  /* 0x00010200ff382b82 */ /* 0x001e220000000a00 */
[--C-:B------:R-:W-:Y:S01]  /*2ee0*/  FFMA.FTZ R53, R63, UR30, R86.reuse ;  /* 0x0000001e3f357c23 */ /* 0x100fe20008010056 */
[--C-:B-----5:R-:W-:Y:S01]  /*2ef0*/  FFMA.FTZ R2, R76, UR30, R86.reuse ;  /* 0x0000001e4c027c23 */ /* 0x120fe20008010056 */
[----:B------:R-:W-:Y:S02]  /*2f00*/  ISETP.LT.AND P3, PT, RZ, UR29, PT ;  /* 0x0000001dff007c0c */ /* 0x000fe4000bf61270 */
[----:B------:R-:W-:Y:S01]  /*2f10*/  FADD.FTZ R52, R78, -R53 ;  /* 0x800000354e347221 */ /* 0x000fe20000010000 */
[----:B------:R-:W-:Y:S01]  /*2f20*/  FFMA.FTZ R53, R77, UR30, R86 ;  /* 0x0000001e4d357c23 */ /* 0x000fe20008010056 */
[----:B------:R-:W-:Y:S01]  /*2f30*/  FADD.FTZ R2, R79, -R2 ;  /* 0x800000024f027221 */ /* 0x000fe20000010000 */
[----:B------:R-:W1:Y:S01]  /*2f40*/  @P2 LDC.64 R58, c[0x0][0x408] ;  /* 0x00010200ff3a2b82 */ /* 0x000e620000000a00 */
[----:B------:R-:W-:Y:S01]  /*2f50*/  FMUL.FTZ R52, R52, UR28 ;  /* 0x0000001c34347c20 */ /* 0x000fe20008410000 */
[----:B------:R-:W-:Y:S01]  /*2f60*/  FADD.FTZ R54, R84, -R53 ;  /* 0x8000003554367221 */ /* 0x000fe20000010000 */
[----:B------:R-:W-:Y:S01]  /*2f70*/  FMUL.FTZ R53, R2, UR28 ;  /* 0x0000001c02357c20 */ /* 0x000fe20008410000 */
[----:B------:R-:W-:Y:S01]  /*2f80*/  FFMA.FTZ R86, R66, UR30, R86 ;  /* 0x0000001e42567c23 */ /* 0x000fe20008010056 */
[----:B------:R-:W-:Y:S01]  /*2f90*/  @P2 LOP3.LUT P4, RZ, R0, 0xff, RZ, 0xc0, !PT ;  /* 0x000000ff00ff2812 */ /* 0x000fe2000788c0ff */
[----:B------:R-:W-:Y:S01]  /*2fa0*/  FMUL.FTZ R54, R54, UR28 ;  /* 0x0000001c36367c20 */ /* 0x000fe20008410000 */
[----:B------:R-:W-:Y:S01]  /*2fb0*/  FSEL R52, R52, RZ, P3 ;  /* 0x000000ff34347208 */ /* 0x000fe20001800000 */
[----:B------:R-:W2:Y:S01]  /*2fc0*/  @P2 LDC.64 R64, c[0x0][0x408] ;  /* 0x00010200ff402b82 */ /* 0x000ea20000000a00 */
[----:B------:R-:W-:Y:S01]  /*2fd0*/  FSEL R53, R53, RZ, P3 ;  /* 0x000000ff35357208 */ /* 0x000fe20001800000 */
[----:B------:R-:W-:Y:S01]  /*2fe0*/  FADD.FTZ R2, R67, -R86 ;  /* 0x8000005643027221 */ /* 0x000fe20000010000 */
[----:B------:R-:W-:-:S02]  /*2ff0*/  FSEL R54, R54, RZ, P3 ;  /* 0x000000ff36367208 */ /* 0x000fc40001800000 */
[----:B------:R-:W-:Y:S01]  /*3000*/  @P2 LOP3.LUT P5, RZ, R0, 0xff0000, RZ, 0xc0, !PT ;  /* 0x00ff000000ff2812 */ /* 0x000fe200078ac0ff */
        /* <DEDUP_REMOVED lines=9> */
[----:B------:R-:W-:Y:S01]  /*30a0*/  @P2 SEL R49, R58, RZ, P4 ;  /* 0x000000ff3a312207 */ /* 0x000fe20002000000 */
        /* <DEDUP_REMOVED lines=8> */
.L_x_5836:
[----:B0-----:R-:W0:Y:S01]  /*3130*/  @P2 LDC.64 R56, c[0x0][0x408] ;  /* 0x00010200ff382b82 */ /* 0x001e220000000a00 */
[----:B-----5:R-:W-:Y:S01]  /*3140*/  FFMA.FTZ R2, R66, UR30, R86 ;  /* 0x0000001e42027c23 */ /* 0x020fe20008010056 */
[----:B------:R-:W-:-:S03]  /*3150*/  ISETP.LT.AND P3, PT, RZ, UR29, PT ;  /* 0x0000001dff007c0c */ /* 0x000fc6000bf61270 */
[----:B------:R-:W-:-:S04]  /*3160*/  FADD.FTZ R2, R67, -R2 ;  /* 0x8000000243027221 */ /* 0x000fc80000010000 */
[----:B------:R-:W-:-:S05]  /*3170*/  FMUL.FTZ R2, R2, UR28 ;  /* 0x0000001c02027c20 */ /* 0x000fca0008410000 */
[----:B------:R-:W-:Y:S02]  /*3180*/  FSEL R2, R2, RZ, P3 ;  /* 0x000000ff02027208 */ /* 0x000fe40001800000 */
[----:B------:R-:W-:-:S03]  /*3190*/  @P2 ISETP.GE.U32.AND P3, PT, R0, 0x1000000, PT ;  /* 0x010000000000280c */ /* 0x000fc60003f66070 */
        /* <DEDUP_REMOVED lines=11> */
[----:B------:R-:W-:-:S07]  /*3250*/  SEL R48, R2, RZ, P4 ;  /* 0x000000ff02307207 */ /* 0x000fce0002000000 */
.L_x_5837:
        /* <DEDUP_REMOVED lines=10> */
.L_x_5838:
        /* <DEDUP_REMOVED lines=10> */
.L_x_5839:
[----:B------:R-:W-:-:S07]  /*33a0*/  @P2 SEL R51, R56, RZ, P3 ;  /* 0x000000ff38332207 */ /* 0x000fce0001800000 */
.L_x_5835:
[----:B------:R-:W0:Y:S01]  /*33b0*/  @P0 LDC.64 R58, c[0x0][0x478] ;  /* 0x00011e00ff3a0b82 */ /* 0x000e220000000a00 */
[----:B------:R-:W-:Y:S01]  /*33c0*/  @P0 IADD3 R85, PT, PT, R85, 0x100, RZ ;  /* 0x0000010055550810 */ /* 0x000fe20007ffe0ff */
[----:B------:R-:W-:Y:S01]  /*33d0*/  UIADD3 UR4, UPT, UPT, UR4, UR26, URZ ;  /* 0x0000001a04047290 */ /* 0x000fe2000fffe0ff */
[----:B------:R-:W-:Y:S02]  /*33e0*/  @P2 IADD3 R87, PT, PT, R87, 0x100, RZ ;  /* 0x0000010057572810 */ /* 0x000fe40007ffe0ff */
[----:B------:R-:W-:Y:S01]  /*33f0*/  PLOP3.LUT P1, PT, P1, PT, PT, 0x8, 0x80 ;  /* 0x000000000080781c */ /* 0x000fe20000f2e170 */
[----:B------:R-:W-:Y:S02]  /*3400*/  UISETP.GE.AND UP0, UPT, UR4, UR27, UPT ;  /* 0x0000001b0400728c */ /* 0x000fe4000bf06270 */
[----:B------:R-:W1:Y:S01]  /*3410*/  @P2 LDC.64 R56, c[0x0][0x468] ;  /* 0x00011a00ff382b82 */ /* 0x000e620000000a00 */
[----:B0-----:R-:W-:-:S05]  /*3420*/  @P0 IMAD.WIDE.U32 R58, R85, 0x10, R58 ;  /* 0x00000010553a0825 */ /* 0x001fca00078e003a */
[----:B------:R0:W-:Y:S01]  /*3430*/  @P0 STG.E.128 desc[UR20][R58.64], R52 ;  /* 0x000000343a000986 */ /* 0x0001e2000c101d14 */
[----:B-1----:R-:W-:-:S05]  /*3440*/  @P2 IMAD.WIDE.U32 R56, R87, 0x10, R56 ;  /* 0x0000001057382825 */ /* 0x002fca00078e0038 */
[----:B------:R0:W-:Y:S01]  /*3450*/  @P2 STG.E.128 desc[UR20][R56.64], R48 ;  /* 0x0000003038002986 */ /* 0x0001e2000c101d14 */
[----:B------:R-:W-:Y:S05]  /*3460*/  BRA.U !UP0, `(.L_x_5840) ;  /* 0xffffffcd089c7547 */ /* 0x000fea000b83ffff */
.L_x_5816:
[----:B------:R-:W1:Y:S08]  /*3470*/  LDC R0, c[0x0][0x388] ;  /* 0x0000e200ff007b82 */ /* 0x000e700000000800 */
[----:B------:R-:W3:Y:S08]  /*3480*/  LDC.64 R2, c[0x0][0x440] ;  /* 0x00011000ff027b82 */ /* 0x000ef00000000a00 */
[----:B------:R-:W4:Y:S01]  /*3490*/  LDC.64 R6, c[0x0][0x448] ;  /* 0x00011200ff067b82 */ /* 0x000f220000000a00 */
[----:B-1----:R-:W-:-:S05]  /*34a0*/  IMAD R0, R0, UR5, RZ ;  /* 0x0000000500007c24 */ /* 0x002fca000f8e02ff */
[----:B------:R-:W-:-:S05]  /*34b0*/  LEA.HI R5, R0, R5, RZ, 0x1e ;  /* 0x0000000500057211 */ /* 0x000fca00078ff0ff */
[----:B---3--:R-:W-:-:S05]  /*34c0*/  IMAD.WIDE.U32 R2, R5, 0x10, R2 ;  /* 0x0000001005027825 */ /* 0x008fca00078e0002 */
[----:B--2---:R-:W-:Y:S01]  /*34d0*/  STG.E.128 desc[UR20][R2.64], R44 ;  /* 0x0000002c02007986 */ /* 0x004fe2000c101d14 */
[----:B----4-:R-:W-:-:S05]  /*34e0*/  IMAD.WIDE.U32 R4, R5, 0x10, R6 ;  /* 0x0000001005047825 */ /* 0x010fca00078e0006 */
[----:B------:R-:W-:Y:S04]  /*34f0*/  STG.E.128 desc[UR20][R4.64], R32 ;  /* 0x0000002004007986 */ /* 0x000fe8000c101d14 */
[----:B------:R-:W-:Y:S04]  /*3500*/  STG.E.128 desc[UR20][R2.64+0x800], R24 ;  /* 0x0008001802007986 */ /* 0x000fe8000c101d14 */
[----:B------:R-:W-:Y:S04]  /*3510*/  STG.E.128 desc[UR20][R4.64+0x800], R36 ;  /* 0x0008002404007986 */ /* 0x000fe8000c101d14 */
[----:B------:R-:W-:Y:S04]  /*3520*/  STG.E.128 desc[UR20][R2.64+0x1000], R28 ;  /* 0x0010001c02007986 */ /* 0x000fe8000c101d14 */
[----:B------:R-:W-:Y:S01]  /*3530*/  STG.E.128 desc[UR20][R4.64+0x1000], R40 ;  /* 0x0010002804007986 */ /* 0x000fe2000c101d14 */
[----:B------:R-:W-:Y:S05]  /*3540*/  EXIT ;  /* 0x000000000000794d */ /* 0x000fea0003800000 */
.L_x_5841:
        /* <DEDUP_REMOVED lines=11> */
.L_x_6825:


//--------------------- .text._ZN10layer_norm13ln_bwd_kernelINS_13Kernel_traitsI6__halfffffjLj1536ELj1ELj1ELj4ELj16ENS_18Kernel_traits_baseILj1536ES2_ffffjLj128EEEEELb1ELb1ELb0ELb0EEEvNS_9BwdParamsE --------------------------
	.section	.text._ZN10layer_norm13ln_bwd_kernelINS_13Kernel_traitsI6__halfffffjLj1536ELj1ELj1ELj4ELj16ENS_18Kernel_traits_baseILj1536ES2_ffffjLj128EEEEELb1ELb1ELb0ELb0EEEvNS_9BwdParamsE,"ax",@progbits
	.align	128
        .global         _ZN10layer_norm13ln_bwd_kernelINS_13Kernel_traitsI6__halfffffjLj1536ELj1ELj1ELj4ELj16ENS_18Kernel_traits_baseILj1536ES2_ffffjLj128EEEEELb1ELb1ELb0ELb0EEEvNS_9BwdParamsE
        .type           _ZN10layer_norm13ln_bwd_kernelINS_13Kernel_traitsI6__halfffffjLj1536ELj1ELj1ELj4ELj16ENS_18Kernel_traits_baseILj1536ES2_ffffjLj128EEEEELb1ELb1ELb0ELb0EEEvNS_9BwdParamsE,@function
        .size           _ZN10layer_norm13ln_bwd_kernelINS_13Kernel_traitsI6__halfffffjLj1536ELj1ELj1ELj4ELj16ENS_18Kernel_traits_baseILj1536ES2_ffffjLj128EEEEELb1ELb1ELb0ELb0EEEvNS_9BwdParamsE,(.L_x_6826 - _ZN10layer_norm13ln_bwd_kernelINS_13Kernel_traitsI6__halfffffjLj1536ELj1ELj1ELj4ELj16ENS_18Kernel_traits_baseILj1536ES2_ffffjLj128EEEEELb1ELb1ELb0ELb0EEEvNS_9BwdParamsE)
        .other          _ZN10layer_norm13ln_bwd_kernelINS_13Kernel_traitsI6__halfffffjLj1536ELj1ELj1ELj4ELj16ENS_18Kernel_traits_baseILj1536ES2_ffffjLj128EEEEELb1ELb1ELb0ELb0EEEvNS_9BwdParamsE,@"STO_CUDA_ENTRY STV_DEFAULT"
_ZN10layer_norm13ln_bwd_kernelINS_13Kernel_traitsI6__halfffffjLj1536ELj1ELj1ELj4ELj16ENS_18Kernel_traits_baseILj1536ES2_ffffjLj128EEEEELb1ELb1ELb0ELb0EEEvNS_9BwdParamsE:
.text._ZN10layer_norm13ln_bwd_kernelINS_13Kernel_traitsI6__halfffffjLj1536ELj1ELj1ELj4ELj16ENS_18Kernel_traits_baseILj1536ES2_ffffjLj128EEEEELb1ELb1ELb0ELb0EEEvNS_9BwdParamsE:
        /* <DEDUP_REMOVED lines=20> */
[----:B--2---:R1:W5:Y:S02]  /*0140*/  @P3 LDG.E.64 R6, desc[UR14][R4.64] ;  /* 0x0000000e04063981 */ /* 0x004364000c1e1b00 */
[----:B------:R-:W2:Y:S01]  /*0150*/  @P1 LDC.64 R28, c[0x0][0x3d0] ;  /* 0x0000f400ff1c1b82 */ /* 0x000ea20000000a00 */
[C---:B---3--:R-:W-:Y:S01]  /*0160*/  @P3 IMAD.WIDE.U32 R8, R33.reuse, 0x8, R8 ;  /* 0x0000000821083825 */ /* 0x048fe200078e0008 */
[----:B------:R-:W-:-:S04]  /*0170*/  @P3 LOP3.LUT R33, R33, 0x80, RZ, 0xfc, !PT ;  /* 0x0000008021213812 */ /* 0x000fc800078efcff */
[----:B------:R1:W5:Y:S02]  /*0180*/  @P3 LDG.E.64 R10, desc[UR14][R8.64] ;  /* 0x0000000e080a3981 */ /* 0x000364000c1e1b00 */
[----:B------:R-:W3:Y:S01]  /*0190*/  @P1 LDC.64 R30, c[0x0][0x3e8] ;  /* 0x0000fa00ff1e1b82 */ /* 0x000ee20000000a00 */
[----:B----4-:R-:W-:-:S05]  /*01a0*/  @P2 IMAD.WIDE.U32 R24, R33, 0x8, R18 ;  /* 0x0000000821182825 */ /* 0x010fca00078e0012 */
[----:B------:R1:W5:Y:S01]  /*01b0*/  @P2 LDG.E.64 R12, desc[UR14][R24.64] ;  /* 0x0000000e180c2981 */ /* 0x000362000c1e1b00 */
[C---:B0-----:R-:W-:Y:S01]  /*01c0*/  @P2 IMAD.WIDE.U32 R26, R33.reuse, 0x8, R22 ;  /* 0x00000008211a2825 */ /* 0x041fe200078e0016 */
[----:B------:R-:W-:-:S04]  /*01d0*/  @P2 IADD3 R33, PT, PT, R33, 0x80, RZ ;  /* 0x0000008021212810 */ /* 0x000fc80007ffe0ff */
        /* <DEDUP_REMOVED lines=64> */
[----:B------:R-:W-:Y:S01]  /*05e0*/  MOV R100, R16 ;  /* 0x0000001000647202 */ /* 0x000fe20000000f00 */
[----:B------:R-:W-:Y:S01]  /*05f0*/  UISETP.NE.AND.EX UP0, UPT, UR5, URZ, UPT, UP0 ;  /* 0x000000ff0500728c */ /* 0x000fe2000bf05300 */
[--C-:B------:R-:W-:Y:S01]  /*0600*/  SHF.R.U64 R11, R16, 0x10, R17.reuse ;  /* 0x00000010100b7819 */ /* 0x100fe20000001211 */
[----:B------:R-:W-:Y:S01]  /*0610*/  UPLOP3.LUT UP2, UPT, UPT, UPT, UPT, 0x40, 0x4 ;  /* 0x000000000004789c */ /* 0x000fe20003f4e870 */
[----:B------:R-:W-:Y:S01]  /*0620*/  MOV R102, R17 ;  /* 0x0000001100667202 */ /* 0x000fe20000000f00 */
[----:B------:R-:W0:Y:S01]  /*0630*/  LDCU UR22, c[0x0][0x408] ;  /* 0x00008100ff1677ac */ /* 0x000e220008000800 */
[----:B------:R-:W-:Y:S02]  /*0640*/  SHF.R.U32.HI R12, RZ, 0x10, R17 ;  /* 0x00000010ff0c7819 */ /* 0x000fe40000011611 */
[----:B------:R-:W-:Y:S01]  /*0650*/  SHF.R.U32.HI R3, RZ, 0x10, R3 ;  /* 0x00000010ff037819 */ /* 0x000fe20000011603 */
[----:B------:R-:W1:Y:S01]  /*0660*/  LDCU UR6, c[0x0][0x388] ;  /* 0x00007100ff0677ac */ /* 0x000e620008000800 */
[----:B------:R-:W-:-:S02]  /*0670*/  PRMT R92, R92, 0x5410, R0 ;  /* 0x000054105c5c7816 */ /* 0x000fc40000000000 */
[----:B------:R-:W-:Y:S01]  /*0680*/  PRMT R93, R93, 0x5410, R4 ;  /* 0x000054105d5d7816 */ /* 0x000fe20000000004 */
[----:B------:R-:W2:Y:S01]  /*0690*/  LDCU.U8 UR16, c[0x0][0x410] ;  /* 0x00008200ff1077ac */ /* 0x000ea20008000000 */
[----:B------:R-:W-:Y:S02]  /*06a0*/  PRMT R94, R94, 0x5410, R5 ;  /* 0x000054105e5e7816 */ /* 0x000fe40000000005 */
[----:B------:R-:W-:Y:S01]  /*06b0*/  PRMT R95, R95, 0x5410, R6 ;  /* 0x000054105f5f7816 */ /* 0x000fe20000000006 */
[----:B------:R-:W3:Y:S01]  /*06c0*/  LDCU UR17, c[0x0][0x400] ;  /* 0x00008000ff1177ac */ /* 0x000ee20008000800 */
[----:B------:R-:W-:Y:S02]  /*06d0*/  PRMT R96, R96, 0x5410, R7 ;  /* 0x0000541060607816 */ /* 0x000fe40000000007 */
[----:B------:R-:W-:Y:S01]  /*06e0*/  PRMT R97, R97, 0x5410, R8 ;  /* 0x0000541061617816 */ /* 0x000fe20000000008 */
[----:B------:R-:W4:Y:S01]  /*06f0*/  LDCU.64 UR20, c[0x0][0x478] ;  /* 0x00008f00ff1477ac */ /* 0x000f220008000a00 */
[----:B------:R-:W-:-:S02]  /*0700*/  PRMT R98, R98, 0x5410, R9 ;  /* 0x0000541062627816 */ /* 0x000fc40000000009 */
[----:B------:R-:W-:Y:S01]  /*0710*/  PRMT R99, R99, 0x5410, R10 ;  /* 0x0000541063637816 */ /* 0x000fe2000000000a */
[----:B------:R-:W0:Y:S01]  /*0720*/  LDCU.64 UR18, c[0x0][0x438] ;  /* 0x00008700ff1277ac */ /* 0x000e220008000a00 */
[----:B------:R-:W-:Y:S02]  /*0730*/  PRMT R100, R100, 0x5410, R11 ;  /* 0x0000541064647816 */ /* 0x000fe4000000000b */
[----:B------:R-:W-:Y:S01]  /*0740*/  PRMT R102, R102, 0x5410, R12 ;  /* 0x0000541066667816 */ /* 0x000fe2000000000c */
[----:B------:R-:W0:Y:S01]  /*0750*/  LDCU.128 UR8, c[0x0][0x3c0] ;  /* 0x00007800ff0877ac */ /* 0x000e220008000c00 */
[----:B------:R-:W-:Y:S02]  /*0760*/  PRMT R103, R103, 0x5410, R2 ;  /* 0x0000541067677816 */ /* 0x000fe40000000002 */
[----:B------:R-:W-:Y:S01]  /*0770*/  PRMT R107, R107, 0x5410, R3 ;  /* 0x000054106b6b7816 */ /* 0x000fe20000000003 */
[----:B-12---:R-:W0:Y:S06]  /*0780*/  LDCU.64 UR24, c[0x0][0x380] ;  /* 0x00007000ff1877ac */ /* 0x006e2c0008000a00 */
.L_x_5880:
[----:B------:R-:W1:Y:S01]  /*0790*/  @UP0 LDCU.64 UR4, c[0x0][0x3e0] ;  /* 0x00007c00ff0407ac */ /* 0x000e620008000a00 */
[----:B0-----:R-:W-:Y:S01]  /*07a0*/  UIMAD.WIDE UR12, UR7, 0x4, UR10 ;  /* 0x00000004070c78a5 */ /* 0x001fe2000f8e020a */
[----:B------:R-:W-:-:S05]  /*07b0*/  PLOP3.LUT P4, PT, PT, PT, UP0, 0x80, 0x8 ;  /* 0x000000000008781c */ /* 0x000fca0003f8f008 */
[----:B--234-:R-:W-:Y:S02]  /*07c0*/  MOV R70, UR12 ;  /* 0x0000000c00467c02 */ /* 0x01cfe40008000f00 */
[----:B------:R-:W-:Y:S01]  /*07d0*/  MOV R71, UR13 ;  /* 0x0000000d00477c02 */ /* 0x000fe20008000f00 */
[----:B------:R-:W-:-:S04]  /*07e0*/  UIMAD.WIDE UR12, UR7, 0x4, UR8 ;  /* 0x00000004070c78a5 */ /* 0x000fc8000f8e0208 */
[----:B------:R0:W2:Y:S01]  /*07f0*/  LDG.E R70, desc[UR14][R70.64] ;  /* 0x0000000e46467981 */ /* 0x0000a2000c1e1900 */
[----:B-1----:R-:W-:Y:S01]  /*0800*/  @UP0 UIMAD.WIDE UR4, UR7, 0x4, UR4 ;  /* 0x00000004070408a5 */ /* 0x002fe2000f8e0204 */
[----:B------:R-:W-:Y:S02]  /*0810*/  MOV R72, UR12 ;  /* 0x0000000c00487c02 */ /* 0x000fe40008000f00 */
[----:B------:R-:W-:-:S03]  /*0820*/  MOV R73, UR13 ;  /* 0x0000000d00497c02 */ /* 0x000fc60008000f00 */
[----:B------:R-:W-:Y:S02]  /*0830*/  MOV R68, UR4 ;  /* 0x0000000400447c02 */ /* 0x000fe40008000f00 */
[----:B------:R-:W-:Y:S01]  /*0840*/  MOV R69, UR5 ;  /* 0x0000000500457c02 */ /* 0x000fe20008000f00 */
[----:B------:R-:W3:Y:S04]  /*0850*/  LDG.E R72, desc[UR14][R72.64] ;  /* 0x0000000e48487981 */ /* 0x000ee8000c1e1900 */
[----:B------:R1:W5:Y:S01]  /*0860*/  @P4 LDG.E R91, desc[UR14][R68.64] ;  /* 0x0000000e445b4981 */ /* 0x000362000c1e1900 */
[----:B------:R-:W-:Y:S01]  /*0870*/  UIMAD UR4, UR7, UR6, URZ ;  /* 0x00000006070472a4 */ /* 0x000fe2000f8e02ff */
[C---:B------:R-:W-:Y:S01]  /*0880*/  ISETP.GE.U32.AND P3, PT, R15.reuse, 0x80, PT ;  /* 0x000000800f00780c */ /* 0x040fe20003f66070 */
[----:B------:R-:W-:Y:S01]  /*0890*/  BSSY.RECONVERGENT B0, `(.L_x_5843) ;  /* 0x000003e000007945 */ /* 0x000fe20003800200 */
[----:B------:R-:W4:Y:S01]  /*08a0*/  S2R R76, SR_TID.X ;  /* 0x00000000004c7919 */ /* 0x000f220000002100 */
[----:B------:R-:W-:Y:S01]  /*08b0*/  USHF.R.S32.HI UR5, URZ, 0x1f, UR4 ;  /* 0x0000001fff057899 */ /* 0x000fe20008011404 */
[----:B------:R-:W-:Y:S01]  /*08c0*/  ISETP.NE.AND P5, PT, RZ, UR16, PT ;  /* 0x00000010ff007c0c */ /* 0x000fe2000bfa5270 */
[----:B------:R-:W-:Y:S01]  /*08d0*/  HFMA2 R104, -RZ, RZ, 0, 0 ;  /* 0x00000000ff687431 */ /* 0x000fe200000001ff */
[C---:B------:R-:W-:Y:S01]  /*08e0*/  ISETP.GE.U32.AND P2, PT, R15.reuse, 0x100, PT ;  /* 0x000001000f00780c */ /* 0x040fe20003f46070 */
[----:B------:R-:W-:Y:S01]  /*08f0*/  ULEA.HI UR5, UR5, UR4, URZ, 0x2 ;  /* 0x0000000405057291 */ /* 0x000fe2000f8f10ff */
[----:B------:R-:W-:-:S02]  /*0900*/  ISETP.GE.U32.AND P1, PT, R15, 0x180, PT ;  /* 0x000001800f00780c */ /* 0x000fc40003f26070 */
[----:B------:R-:W-:-:S03]  /*0910*/  MOV R106, RZ ;  /* 0x000000ff006a7202 */ /* 0x000fc60000000f00 */
[----:B0-----:R-:W-:-:S04]  /*0920*/  MOV R71, UR5 ;  /* 0x0000000500477c02 */ /* 0x001fc80008000f00 */
[----:B----4-:R-:W-:-:S04]  /*0930*/  LEA.HI.SX32 R14, R71, R76, 0x1e ;  /* 0x0000004c470e7211 */ /* 0x010fc800078ff2ff */
[----:B------:R-:W-:Y:S02]  /*0940*/  MOV R105, R14 ;  /* 0x0000000e00697202 */ /* 0x000fe40000000f00 */
[----:B--2---:R-:W-:Y:S02]  /*0950*/  R2UR UR13, R70 ;  /* 0x00000000460d72ca */ /* 0x004fe400000e0000 */
[----:B---3--:R-:W-:Y:S01]  /*0960*/  FSEL R101, R72, RZ, !P5 ;  /* 0x000000ff48657208 */ /* 0x008fe20006800000 */
[----:B-1----:R-:W-:-:S12]  /*0970*/  @!P3 BRA `(.L_x_5844) ;  /* 0x0000000000bcb947 */ /* 0x002fd80003800000 */
        /* <DEDUP_REMOVED lines=11> */
[----:B------:R-:W5:Y:S01]  /*0a30*/  LDG.E R13, desc[UR14][R108.64] ;  /* 0x0000000e6c0d7981 */ /* 0x000f62000c1e1900 */
[--C-:B------:R-:W-:Y:S02]  /*0a40*/  HADD2.F32 R77, -RZ, R92.reuse.H0_H0 ;  /* 0x2000005cff4d7230 */ /* 0x100fe40000004100 */
[----:B------:R-:W-:Y:S02]  /*0a50*/  HADD2.F32 R78, -RZ, R92.H1_H1 ;  /* 0x3000005cff4e7230 */ /* 0x000fe40000004100 */
[----:B0-----:R-:W-:-:S05]  /*0a60*/  @P0 IMAD.WIDE.U32 R104, R14, 0x10, R104 ;  /* 0x000000100e680825 */ /* 0x001fca00078e0068 */
[----:B------:R0:W5:Y:S02]  /*0a70*/  @P0 LDG.E.128 R28, desc[UR14][R104.64] ;  /* 0x0000000e681c0981 */ /* 0x000164000c1e1d00 */
[----:B0-----:R-:W-:Y:S01]  /*0a80*/  IADD3 R105, PT, PT, R14, 0x80, RZ ;  /* 0x000000800e697810 */ /* 0x001fe20007ffe0ff */
[C---:B---3--:R-:W-:Y:S01]  /*0a90*/  FADD.FTZ R69, -R101.reuse, R69 ;  /* 0x0000004565457221 */ /* 0x048fe20000010100 */
[----:B------:R-:W-:-:S03]  /*0aa0*/  FADD.FTZ R79, -R101, R68 ;  /* 0x00000044654f7221 */ /* 0x000fc60000010100 */
[----:B------:R-:W-:Y:S01]  /*0ab0*/  FMUL.FTZ R80, R69, UR13 ;  /* 0x0000000d45507c20 */ /* 0x000fe20008410000 */
[--C-:B------:R-:W-:Y:S02]  /*0ac0*/  HADD2.F32 R69, -RZ, R93.reuse.H0_H0 ;  /* 0x2000005dff457230 */ /* 0x100fe40000004100 */
[----:B------:R-:W-:Y:S01]  /*0ad0*/  FMUL.FTZ R79, R79, UR13 ;  /* 0x0000000d4f4f7c20 */ /* 0x000fe20008410000 */
[----:B----4-:R-:W-:Y:S01]  /*0ae0*/  FMUL.FTZ R77, R72, R77 ;  /* 0x0000004d484d7220 */ /* 0x010fe20000410000 */
[----:B------:R-:W-:Y:S02]  /*0af0*/  HADD2.F32 R68, -RZ, R93.H1_H1 ;  /* 0x3000005dff447230 */ /* 0x000fe40000004100 */
[----:B------:R-:W-:Y:S01]  /*0b00*/  FMUL.FTZ R82, R74, R69 ;  /* 0x000000454a527220 */ /* 0x000fe20000410000 */
[----:B------:R-:W-:Y:S01]  /*0b10*/  FADD.FTZ R90, -R101, R71 ;  /* 0x00000047655a7221 */ /* 0x000fe20000010100 */
[----:B------:R-:W-:Y:S01]  /*0b20*/  FMUL.FTZ R78, R73, R78 ;  /* 0x0000004e494e7220 */ /* 0x000fe20000410000 */
[----:B------:R-:W-:Y:S01]  /*0b30*/  FADD.FTZ R69, RZ, R77 ;  /* 0x0000004dff457221 */ /* 0x000fe20000010000 */
[----:B------:R-:W-:Y:S01]  /*0b40*/  FADD.FTZ R70, -R101, R70 ;  /* 0x0000004665467221 */ /* 0x000fe20000010100 */
[----:B------:R-:W-:Y:S01]  /*0b50*/  FFMA.FTZ R71, R79, R77, RZ ;  /* 0x0000004d4f477223 */ /* 0x000fe200000100ff */
[----:B------:R-:W-:Y:S01]  /*0b60*/  FMUL.FTZ R89, R75, R68 ;  /* 0x000000444b597220 */ /* 0x000fe20000410000 */
[----:B------:R-:W-:Y:S01]  /*0b70*/  FADD.FTZ R69, R69, R78 ;  /* 0x0000004e45457221 */ /* 0x000fe20000010000 */
[----:B------:R-:W-:Y:S01]  /*0b80*/  FMUL.FTZ R85, R70, UR13 ;  /* 0x0000000d46557c20 */ /* 0x000fe20008410000 */
[----:B------:R-:W-:Y:S01]  /*0b90*/  FFMA.FTZ R68, R80, R78, R71 ;  /* 0x0000004e50447223 */ /* 0x000fe20000010047 */
[----:B------:R-:W-:Y:S01]  /*0ba0*/  FMUL.FTZ R90, R90, UR13 ;  /* 0x0000000d5a5a7c20 */ /* 0x000fe20008410000 */
[----:B------:R-:W-:-:S02]  /*0bb0*/  FADD.FTZ R104, R69, R82 ;  /* 0x0000005245687221 */ /* 0x000fc40000010000 */
        /* <DEDUP_REMOVED lines=11> */
.L_x_5844:
[----:B------:R-:W-:Y:S05]  /*0c70*/  BSYNC.RECONVERGENT B0 ;  /* 0x0000000000007941 */ /* 0x000fea0003800200 */
.L_x_5843:
        /* <DEDUP_REMOVED lines=17> */
[----:B------:R0:W5:Y:S01]  /*0d90*/  @P0 LDG.E.128 R24, desc[UR14][R72.64] ;  /* 0x0000000e48180981 */ /* 0x000162000c1e1d00 */
[----:B------:R-:W-:Y:S01]  /*0da0*/  IADD3 R105, PT, PT, R105, 0x80, RZ ;  /* 0x0000008069697810 */ /* 0x000fe20007ffe0ff */
[C---:B---3--:R-:W-:Y:S01]  /*0db0*/  FADD.FTZ R81, -R101.reuse, R8 ;  /* 0x0000000865517221 */ /* 0x048fe20000010100 */
[C---:B------:R-:W-:Y:S01]  /*0dc0*/  FADD.FTZ R8, -R101.reuse, R9 ;  /* 0x0000000965087221 */ /* 0x040fe20000010100 */
[C---:B------:R-:W-:Y:S01]  /*0dd0*/  FADD.FTZ R88, -R101.reuse, R11 ;  /* 0x0000000b65587221 */ /* 0x040fe20000010100 */
[----:B------:R-:W-:Y:S01]  /*0de0*/  FADD.FTZ R87, -R101, R10 ;  /* 0x0000000a65577221 */ /* 0x000fe20000010100 */
[----:B------:R-:W-:Y:S01]  /*0df0*/  FMUL.FTZ R11, R81, UR13 ;  /* 0x0000000d510b7c20 */ /* 0x000fe20008410000 */
[----:B------:R-:W-:Y:S01]  /*0e00*/  FMUL.FTZ R10, R8, UR13 ;  /* 0x0000000d080a7c20 */ /* 0x000fe20008410000 */
[--C-:B------:R-:W-:Y:S02]  /*0e10*/  HADD2.F32 R81, -RZ, R95.reuse.H0_H0 ;  /* 0x2000005fff517230 */ /* 0x100fe40000004100 */
[----:B----4-:R-:W-:Y:S01]  /*0e20*/  FMUL.FTZ R9, R68, R83 ;  /* 0x0000005344097220 */ /* 0x010fe20000410000 */
[----:B------:R-:W-:Y:S01]  /*0e30*/  FADD.FTZ R48, R48, R68 ;  /* 0x0000004430307221 */ /* 0x000fe20000010000 */
[----:B------:R-:W-:Y:S01]  /*0e40*/  FFMA.FTZ R60, R68, R11, R60 ;  /* 0x0000000b443c7223 */ /* 0x000fe2000001003c */
[----:B------:R-:W-:-:S02]  /*0e50*/  HADD2.F32 R68, -RZ, R95.H1_H1 ;  /* 0x3000005fff447230 */ /* 0x000fc40000004100 */
[----:B------:R-:W-:Y:S01]  /*0e60*/  FMUL.FTZ R8, R69, R108 ;  /* 0x0000006c45087220 */ /* 0x000fe20000410000 */
[----:B------:R-:W-:Y:S01]  /*0e70*/  FADD.FTZ R49, R49, R69 ;  /* 0x0000004531317221 */ /* 0x000fe20000010000 */
[----:B------:R-:W-:Y:S01]  /*0e80*/  FFMA.FTZ R61, R69, R10, R61 ;  /* 0x0000000a453d7223 */ /* 0x000fe2000001003d */
[----:B------:R-:W-:Y:S01]  /*0e90*/  FMUL.FTZ R83, R87, UR13 ;  /* 0x0000000d57537c20 */ /* 0x000fe20008410000 */
[----:B------:R-:W-:Y:S01]  /*0ea0*/  FADD.FTZ R69, R104, R9 ;  /* 0x0000000968457221 */ /* 0x000fe20000010000 */
[----:B0-----:R-:W-:Y:S01]  /*0eb0*/  FFMA.FTZ R73, R11, R9, R106 ;  /* 0x000000090b497223 */ /* 0x001fe2000001006a */
[----:B------:R-:W-:Y:S01]  /*0ec0*/  FMUL.FTZ R81, R70, R81 ;  /* 0x0000005146517220 */ /* 0x000fe20000410000 */
[----:B------:R-:W-:Y:S01]  /*0ed0*/  FADD.FTZ R50, R50, R70 ;  /* 0x0000004632327221 */ /* 0x000fe20000010000 */
[----:B------:R-:W-:Y:S01]  /*0ee0*/  FFMA.FTZ R62, R70, R83, R62 ;  /* 0x00000053463e7223 */ /* 0x000fe2000001003e */
        /* <DEDUP_REMOVED lines=9> */
[----:B------:R-:W-:-:S07]  /*0f80*/  FFMA.FTZ R106, R88, R87, R69 ;  /* 0x00000057586a7223 */ /* 0x000fce0000010045 */
.L_x_5846:
[----:B------:R-:W-:Y:S05]  /*0f90*/  BSYNC.RECONVERGENT B0 ;  /* 0x0000000000007941 */ /* 0x000fea0003800200 */
.L_x_5845:
        /* <DEDUP_REMOVED lines=14> */
[----:B------:R-:W-:Y:S02]  /*1080*/  HADD2.F32 R5, -RZ, R96.H0_H0 ;  /* 0x20000060ff057230 */ /* 0x000fe40000004100 */
[----:B-1----:R-:W-:-:S04]  /*1090*/  IMAD.WIDE.U32 R2, R105, 0x4, R2 ;  /* 0x0000000469027825 */ /* 0x002fc800078e0002 */
[----:B------:R-:W-:Y:S01]  /*10a0*/  HADD2.F32 R0, -RZ, R96.H1_H1 ;  /* 0x30000060ff007230 */ /* 0x000fe20000004100 */
[----:B------:R0:W5:Y:S01]  /*10b0*/  LDG.E R6, desc[UR14][R2.64] ;  /* 0x0000000e02067981 */ /* 0x000162000c1e1900 */
[--C-:B------:R-:W-:Y:S02]  /*10c0*/  HADD2.F32 R84, -RZ, R97.reuse.H1_H1 ;  /* 0x30000061ff547230 */ /* 0x100fe40000004100 */
[----:B0-----:R-:W-:Y:S02]  /*10d0*/  HADD2.F32 R3, -RZ, R97.H0_H0 ;  /* 0x20000061ff037230 */ /* 0x001fe40000004100 */
[C---:B--2---:R-:W-:Y:S01]  /*10e0*/  FADD.FTZ R4, -R101.reuse, R73 ;  /* 0x0000004965047221 */ /* 0x044fe20000010100 */
[----:B------:R-:W-:-:S03]  /*10f0*/  FADD.FTZ R7, -R101, R72 ;  /* 0x0000004865077221 */ /* 0x000fc60000010100 */
[----:B------:R-:W-:Y:S01]  /*1100*/  FMUL.FTZ R4, R4, UR13 ;  /* 0x0000000d04047c20 */ /* 0x000fe20008410000 */
[----:B------:R-:W-:Y:S01]  /*1110*/  FMUL.FTZ R7, R7, UR13 ;  /* 0x0000000d07077c20 */ /* 0x000fe20008410000 */
[----:B---3--:R-:W-:Y:S01]  /*1120*/  FMUL.FTZ R5, R68, R5 ;  /* 0x0000000544057220 */ /* 0x008fe20000410000 */
[----:B------:R-:W-:Y:S01]  /*1130*/  FMUL.FTZ R2, R69, R0 ;  /* 0x0000000045027220 */ /* 0x000fe20000410000 */
[----:B------:R-:W-:Y:S01]  /*1140*/  FADD.FTZ R45, R45, R69 ;  /* 0x000000452d2d7221 */ /* 0x000fe20000010000 */
[----:B------:R-:W-:Y:S01]  /*1150*/  FFMA.FTZ R57, R69, R4, R57 ;  /* 0x0000000445397223 */ /* 0x000fe20000010039 */
[----:B------:R-:W-:Y:S01]  /*1160*/  FADD.FTZ R74, -R101, R74 ;  /* 0x0000004a654a7221 */ /* 0x000fe20000010100 */
[----:B------:R-:W-:Y:S01]  /*1170*/  FADD.FTZ R69, R104, R5 ;  /* 0x0000000568457221 */ /* 0x000fe20000010000 */
[----:B------:R-:W-:Y:S01]  /*1180*/  FFMA.FTZ R73, R7, R5, R106 ;  /* 0x0000000507497223 */ /* 0x000fe2000001006a */
[----:B------:R-:W-:Y:S01]  /*1190*/  FADD.FTZ R44, R44, R68 ;  /* 0x000000442c2c7221 */ /* 0x000fe20000010000 */
[----:B------:R-:W-:Y:S01]  /*11a0*/  FFMA.FTZ R56, R68, R7, R56 ;  /* 0x0000000744387223 */ /* 0x000fe20000010038 */
[----:B------:R-:W-:Y:S01]  /*11b0*/  FMUL.FTZ R0, R70, R3 ;  /* 0x0000000346007220 */ /* 0x000fe20000410000 */
[----:B------:R-:W-:Y:S01]  /*11c0*/  FADD.FTZ R75, -R101, R75 ;  /* 0x0000004b654b7221 */ /* 0x000fe20000010100 */
[----:B------:R-:W-:Y:S01]  /*11d0*/  FMUL.FTZ R3, R74, UR13 ;  /* 0x0000000d4a037c20 */ /* 0x000fe20008410000 */
        /* <DEDUP_REMOVED lines=12> */
.L_x_5848:
[----:B------:R-:W-:Y:S05]  /*12a0*/  BSYNC.RECONVERGENT B0 ;  /* 0x0000000000007941 */ /* 0x000fea0003800200 */
.L_x_5847:
        /* <DEDUP_REMOVED lines=31> */
.L_x_5850:
[----:B------:R-:W-:Y:S05]  /*14a0*/  BSYNC.RECONVERGENT B0 ;  /* 0x0000000000007941 */ /* 0x000fea0003800200 */
.L_x_5849:
        /* <DEDUP_REMOVED lines=33> */
[----:B------:R-:W-:Y:S01]  /*16c0*/  ISETP.NE.U32.AND P0, PT, RZ, UR20, PT ;  /* 0x00000014ff007c0c */ /* 0x000fe2000bf05070 */
[----:B------:R-:W-:Y:S03]  /*16d0*/  BSSY.RECONVERGENT B2, `(.L_x_5855) ;  /* 0x0000064000027945 */ /* 0x000fe60003800200 */
[----:B------:R-:W-:-:S13]  /*16e0*/  ISETP.NE.AND.EX P0, PT, RZ, UR21, PT, P0 ;  /* 0x00000015ff007c0c */ /* 0x000fda000bf05300 */
[----:B------:R-:W-:Y:S05]  /*16f0*/  @P0 BRA `(.L_x_5856) ;  /* 0x0000000000c80947 */ /* 0x000fea0003800000 */
[--C-:B------:R-:W-:Y:S01]  /*1700*/  FFMA.FTZ R72, R79, UR5, R91.reuse ;  /* 0x000000054f487c23 */ /* 0x100fe2000801005b */
[----:B------:R-:W-:Y:S01]  /*1710*/  LOP3.LUT P6, RZ, R13, 0xff, RZ, 0xc0, !PT ;  /* 0x000000ff0dff7812 */ /* 0x000fe200078cc0ff */
[--C-:B------:R-:W-:Y:S01]  /*1720*/  FFMA.FTZ R73, R80, UR5, R91.reuse ;  /* 0x0000000550497c23 */ /* 0x100fe2000801005b */
[--C-:B------:R-:W-:Y:S01]  /*1730*/  FFMA.FTZ R75, R85, UR5, R91.reuse ;  /* 0x00000005554b7c23 */ /* 0x100fe2000801005b */
        /* <DEDUP_REMOVED lines=13> */
[----:B------:R-:W-:-:S02]  /*1810*/  @P6 HADD2.F32 R74, -RZ, R98.H0_H0 ;  /* 0x20000062ff4a6230 */ /* 0x000fc40000004100 */
[----:B------:R-:W-:Y:S01]  /*1820*/  FMUL.FTZ R104, R104, UR4 ;  /* 0x0000000468687c20 */ /* 0x000fe20008410000 */
[C---:B------:R-:W-:Y:S01]  /*1830*/  LOP3.LUT P4, RZ, R13.reuse, 0xff0000, RZ, 0xc0, !PT ;  /* 0x00ff00000dff7812 */ /* 0x040fe2000788c0ff */
[----:B-----5:R-:W-:Y:S01]  /*1840*/  FMUL.FTZ R68, R68, R73 ;  /* 0x0000004944447220 */ /* 0x020fe20000410000 */
[----:B------:R-:W-:Y:S01]  /*1850*/  LOP3.LUT P5, RZ, R13, 0xff00, RZ, 0xc0, !PT ;  /* 0x0000ff000dff7812 */ /* 0x000fe200078ac0ff */
[----:B------:R-:W-:Y:S02]  /*1860*/  HFMA2 R72, -RZ, RZ, 0, 0 ;  /* 0x00000000ff487431 */ /* 0x000fe400000001ff */
[----:B------:R-:W-:Y:S01]  /*1870*/  FMUL.FTZ R75, R75, UR22 ;  /* 0x000000164b4b7c20 */ /* 0x000fe20008410000 */
[----:B------:R-:W-:Y:S01]  /*1880*/  @P6 FMUL.FTZ R72, R73, R74 ;  /* 0x0000004a49486220 */ /* 0x000fe20000410000 */
[----:B------:R-:W-:Y:S01]  /*1890*/  FSEL R101, R68, RZ, P6 ;  /* 0x000000ff44657208 */ /* 0x000fe20003000000 */
[----:B------:R-:W-:Y:S01]  /*18a0*/  FMUL.FTZ R68, R104, UR22 ;  /* 0x0000001668447c20 */ /* 0x000fe20008410000 */
[----:B------:R-:W-:Y:S01]  /*18b0*/  FMUL.FTZ R106, R106, UR22 ;  /* 0x000000166a6a7c20 */ /* 0x000fe20008410000 */
[----:B------:R-:W-:Y:S01]  /*18c0*/  ISETP.GE.U32.AND P6, PT, R13, 0x1000000, PT ;  /* 0x010000000d00780c */ /* 0x000fe20003fc6070 */
[----:B------:R-:W-:Y:S01]  /*18d0*/  FMUL.FTZ R70, R70, R75 ;  /* 0x0000004b46467220 */ /* 0x000fe20000410000 */
[----:B------:R-:W-:Y:S01]  /*18e0*/  FADD.FTZ R101, R40, R101 ;  /* 0x0000006528657221 */ /* 0x000fe20000010000 */
[----:B------:R-:W-:Y:S01]  /*18f0*/  FMUL.FTZ R40, R71, R68 ;  /* 0x0000004447287220 */ /* 0x000fe20000410000 */
[----:B------:R-:W-:Y:S01]  /*1900*/  FMUL.FTZ R69, R69, R106 ;  /* 0x0000006a45457220 */ /* 0x000fe20000410000 */
[----:B------:R-:W-:Y:S01]  /*1910*/  HFMA2 R74, -RZ, RZ, 0, 0 ;  /* 0x00000000ff4a7431 */ /* 0x000fe200000001ff */
[----:B------:R-:W-:-:S02]  /*1920*/  FSEL R71, R70, RZ, P4 ;  /* 0x000000ff46477208 */ /* 0x000fc40002000000 */
[----:B------:R-:W-:Y:S01]  /*1930*/  FSEL R70, R40, RZ, P6 ;  /* 0x000000ff28467208 */ /* 0x000fe20003000000 */
[----:B------:R-:W-:Y:S01]  /*1940*/  @P4 HADD2.F32 R40, -RZ, R99.H0_H0 ;  /* 0x20000063ff284230 */ /* 0x000fe20000004100 */
[----:B------:R-:W-:Y:S01]  /*1950*/  FSEL R104, R69, RZ, P5 ;  /* 0x000000ff45687208 */ /* 0x000fe20002800000 */
[----:B------:R-:W-:Y:S01]  /*1960*/  @P5 HADD2.F32 R69, -RZ, R98.H1_H1 ;  /* 0x30000062ff455230 */ /* 0x000fe20000004100 */
[----:B------:R-:W-:Y:S01]  /*1970*/  MOV R73, RZ ;  /* 0x000000ff00497202 */ /* 0x000fe20000000f00 */
[----:B------:R-:W-:Y:S01]  /*1980*/  FADD.FTZ R42, R42, R71 ;  /* 0x000000472a2a7221 */ /* 0x000fe20000010000 */
[----:B------:R-:W-:Y:S01]  /*1990*/  @P4 FMUL.FTZ R74, R75, R40 ;  /* 0x000000284b4a4220 */ /* 0x000fe20000410000 */
[----:B------:R-:W-:Y:S01]  /*19a0*/  FADD.FTZ R104, R41, R104 ;  /* 0x0000006829687221 */ /* 0x000fe20000010000 */
[----:B------:R-:W-:Y:S01]  /*19b0*/  FADD.FTZ R43, R43, R70 ;  /* 0x000000462b2b7221 */ /* 0x000fe20000010000 */
[----:B------:R-:W-:Y:S01]  /*19c0*/  @P5 FMUL.FTZ R73, R106, R69 ;  /* 0x000000456a495220 */ /* 0x000fe20000410000 */
[----:B------:R-:W-:Y:S01]  /*19d0*/  MOV R75, RZ ;  /* 0x000000ff004b7202 */ /* 0x000fe20000000f00 */
[----:B------:R-:W-:Y:S06]  /*19e0*/  @!P6 BRA `(.L_x_5857) ;  /* 0x0000000000c8e947 */ /* 0x000fec0003800000 */
[----:B------:R-:W-:-:S05]  /*19f0*/  HADD2.F32 R75, -RZ, R99.H1_H1 ;  /* 0x30000063ff4b7230 */ /* 0x000fca0000004100 */
[----:B------:R-:W-:Y:S01]  /*1a00*/  FMUL.FTZ R75, R68, R75 ;  /* 0x0000004b444b7220 */ /* 0x000fe20000410000 */
[----:B------:R-:W-:Y:S06]  /*1a10*/  BRA `(.L_x_5857) ;  /* 0x0000000000bc7947 */ /* 0x000fec0003800000 */
.L_x_5856:
        /* <DEDUP_REMOVED lines=11> */
[----:B------:R-:W-:-:S02]  /*1ad0*/  HFMA2 R72, -RZ, RZ, 0, 0 ;  /* 0x00000000ff487431 */ /* 0x000fc400000001ff */
[----:B------:R-:W-:Y:S01]  /*1ae0*/  FMUL.FTZ R18, R16, UR4 ;  /* 0x0000000410127c20 */ /* 0x000fe20008410000 */
[C---:B------:R-:W-:Y:S01]  /*1af0*/  LOP3.LUT P4, RZ, R13.reuse, 0xff00, RZ, 0xc0, !PT ;  /* 0x0000ff000dff7812 */ /* 0x040fe2000788c0ff */
[----:B------:R-:W-:Y:S01]  /*1b00*/  @P5 HADD2.F32 R74, -RZ, R98.H0_H0 ;  /* 0x20000062ff4a5230 */ /* 0x000fe20000004100 */
[----:B------:R-:W-:Y:S01]  /*1b10*/  ISETP.GE.U32.AND P6, PT, R13, 0x1000000, PT ;  /* 0x010000000d00780c */ /* 0x000fe20003fc6070 */
[----:B------:R-:W-:Y:S01]  /*1b20*/  FMUL.FTZ R19, R18, UR22 ;  /* 0x0000001612137c20 */ /* 0x000fe20008410000 */
[----:B------:R-:W-:-:S03]  /*1b30*/  FMUL.FTZ R18, R17, UR4 ;  /* 0x0000000411127c20 */ /* 0x000fc60008410000 */
[----:B-----5:R-:W-:Y:S01]  /*1b40*/  FMUL.FTZ R73, R68, R19 ;  /* 0x0000001344497220 */ /* 0x020fe20000410000 */
[----:B------:R-:W-:Y:S01]  /*1b50*/  FMUL.FTZ R68, R18, UR22 ;  /* 0x0000001612447c20 */ /* 0x000fe20008410000 */
[----:B------:R-:W-:Y:S01]  /*1b60*/  @P5 FMUL.FTZ R72, R19, R74 ;  /* 0x0000004a13485220 */ /* 0x000fe20000410000 */
[----:B------:R-:W-:Y:S01]  /*1b70*/  FMUL.FTZ R18, R75, UR13 ;  /* 0x0000000d4b127c20 */ /* 0x000fe20008410000 */
[----:B------:R-:W-:Y:S01]  /*1b80*/  FMUL.FTZ R19, R104, UR13 ;  /* 0x0000000d68137c20 */ /* 0x000fe20008410000 */
[----:B------:R-:W-:Y:S01]  /*1b90*/  FMUL.FTZ R69, R69, R68 ;  /* 0x0000004445457220 */ /* 0x000fe20000410000 */
[----:B------:R-:W-:Y:S01]  /*1ba0*/  FSEL R73, R73, RZ, P5 ;  /* 0x000000ff49497208 */ /* 0x000fe20002800000 */
[----:B------:R-:W-:Y:S01]  /*1bb0*/  FMUL.FTZ R74, R18, UR4 ;  /* 0x00000004124a7c20 */ /* 0x000fe20008410000 */
[----:B------:R-:W-:Y:S01]  /*1bc0*/  FMUL.FTZ R106, R19, UR4 ;  /* 0x00000004136a7c20 */ /* 0x000fe20008410000 */
[----:B------:R-:W-:Y:S01]  /*1bd0*/  LOP3.LUT P5, RZ, R13, 0xff0000, RZ, 0xc0, !PT ;  /* 0x00ff00000dff7812 */ /* 0x000fe200078ac0ff */
[--C-:B------:R-:W-:Y:S01]  /*1be0*/  @P6 HADD2.F32 R105, -RZ, R99.reuse.H1_H1 ;  /* 0x30000063ff696230 */ /* 0x100fe20000004100 */
[----:B------:R-:W-:Y:S01]  /*1bf0*/  FSEL R104, R69, RZ, P4 ;  /* 0x000000ff45687208 */ /* 0x000fe20002000000 */
[----:B------:R-:W-:Y:S01]  /*1c00*/  FMUL.FTZ R69, R74, UR22 ;  /* 0x000000164a457c20 */ /* 0x000fe20008410000 */
[----:B------:R-:W-:Y:S01]  /*1c10*/  FMUL.FTZ R106, R106, UR22 ;  /* 0x000000166a6a7c20 */ /* 0x000fe20008410000 */
[----:B------:R-:W-:Y:S01]  /*1c20*/  FADD.FTZ R101, R40, R73 ;  /* 0x0000004928657221 */ /* 0x000fe20000010000 */
[----:B------:R-:W-:Y:S01]  /*1c30*/  CS2R R74, SRZ ;  /* 0x00000000004a7805 */ /* 0x000fe2000001ff00 */
[----:B------:R-:W-:Y:S01]  /*1c40*/  FMUL.FTZ R70, R70, R69 ;  /* 0x0000004546467220 */ /* 0x000fe20000410000 */
[----:B------:R-:W-:Y:S01]  /*1c50*/  FMUL.FTZ R71, R71, R106 ;  /* 0x0000006a47477220 */ /* 0x000fe20000410000 */
[----:B------:R-:W-:Y:S01]  /*1c60*/  FADD.FTZ R104, R41, R104 ;  /* 0x0000006829687221 */ /* 0x000fe20000010000 */
[----:B------:R-:W-:Y:S01]  /*1c70*/  MOV R73, RZ ;  /* 0x000000ff00497202 */ /* 0x000fe20000000f00 */
[----:B------:R-:W-:Y:S01]  /*1c80*/  @P6 FMUL.FTZ R75, R106, R105 ;  /* 0x000000696a4b6220 */ /* 0x000fe20000410000 */
[----:B------:R-:W-:Y:S01]  /*1c90*/  FSEL R41, R70, RZ, P5 ;  /* 0x000000ff46297208 */ /* 0x000fe20002800000 */
[----:B------:R-:W-:Y:S01]  /*1ca0*/  @P5 HADD2.F32 R70, -RZ, R99.H0_H0 ;  /* 0x20000063ff465230 */ /* 0x000fe20000004100 */
[----:B------:R-:W-:Y:S01]  /*1cb0*/  FSEL R40, R71, RZ, P6 ;  /* 0x000000ff47287208 */ /* 0x000fe20003000000 */
[----:B------:R-:W-:-:S02]  /*1cc0*/  @P4 HADD2.F32 R71, -RZ, R98.H1_H1 ;  /* 0x30000062ff474230 */ /* 0x000fc40000004100 */
[----:B------:R-:W-:Y:S01]  /*1cd0*/  FADD.FTZ R42, R42, R41 ;  /* 0x000000292a2a7221 */ /* 0x000fe20000010000 */
[----:B------:R-:W-:Y:S01]  /*1ce0*/  @P5 FMUL.FTZ R74, R69, R70 ;  /* 0x00000046454a5220 */ /* 0x000fe20000410000 */
[----:B------:R-:W-:Y:S01]  /*1cf0*/  FADD.FTZ R43, R43, R40 ;  /* 0x000000282b2b7221 */ /* 0x000fe20000010000 */
[----:B------:R-:W-:-:S07]  /*1d00*/  @P4 FMUL.FTZ R73, R68, R71 ;  /* 0x0000004744494220 */ /* 0x000fce0000410000 */
.L_x_5857:
[----:B------:R-:W-:Y:S05]  /*1d10*/  BSYNC.RECONVERGENT B2 ;  /* 0x0000000000027941 */ /* 0x000fea0003800200 */
.L_x_5855:
        /* <DEDUP_REMOVED lines=9> */
.L_x_5854:
[----:B------:R-:W-:Y:S05]  /*1db0*/  BSYNC.RECONVERGENT B1 ;  /* 0x0000000000017941 */ /* 0x000fea0003800200 */
.L_x_5853:
[----:B------:R-:W-:Y:S04]  /*1dc0*/  BSSY.RECONVERGENT B1, `(.L_x_5858) ;  /* 0x0000074000017945 */ /* 0x000fe80003800200 */
[----:B------:R-:W-:Y:S05]  /*1dd0*/  @!P2 BRA `(.L_x_5859) ;  /* 0x0000000400c8a947 */ /* 0x000fea0003800000 */
[----:B0-----:R-:W0:Y:S02]  /*1de0*/  LDC.64 R68, c[0x0][0x390] ;  /* 0x0000e400ff447b82 */ /* 0x001e240000000a00 */
[----:B0-----:R-:W-:-:S06]  /*1df0*/  IMAD.WIDE.U32 R68, R14, 0x10, R68 ;  /* 0x000000100e447825 */ /* 0x001fcc00078e0044 */
[----:B------:R-:W5:Y:S01]  /*1e00*/  LDG.E.128 R68, desc[UR14][R68.64] ;  /* 0x0000000e44447981 */ /* 0x000f62000c1e1d00 */
[----:B------:R-:W-:Y:S01]  /*1e10*/  ISETP.NE.U32.AND P0, PT, RZ, UR20, PT ;  /* 0x00000014ff007c0c */ /* 0x000fe2000bf05070 */
[----:B------:R-:W-:Y:S03]  /*1e20*/  BSSY.RECONVERGENT B2, `(.L_x_5860) ;  /* 0x0000064000027945 */ /* 0x000fe60003800200 */
[----:B------:R-:W-:-:S13]  /*1e30*/  ISETP.NE.AND.EX P0, PT, RZ, UR21, PT, P0 ;  /* 0x00000015ff007c0c */ /* 0x000fda000bf05300 */
[----:B------:R-:W-:Y:S05]  /*1e40*/  @!P0 BRA `(.L_x_5861) ;  /* 0x0000000000c88947 */ /* 0x000fea0003800000 */
        /* <DEDUP_REMOVED lines=15> */
[----:B------:R-:W-:-:S02]  /*1f40*/  @P6 HADD2.F32 R74, -RZ, R100.H0_H0 ;  /* 0x20000064ff4a6230 */ /* 0x000fc40000004100 */
[----:B------:R-:W-:Y:S01]  /*1f50*/  FMUL.FTZ R73, R73, UR22 ;  /* 0x0000001649497c20 */ /* 0x000fe20008410000 */
[----:B------:R-:W-:Y:S01]  /*1f60*/  FMUL.FTZ R104, R19, UR4 ;  /* 0x0000000413687c20 */ /* 0x000fe20008410000 */
[----:B------:R-:W-:Y:S01]  /*1f70*/  LOP3.LUT P4, RZ, R12, 0xff0000, RZ, 0xc0, !PT ;  /* 0x00ff00000cff7812 */ /* 0x000fe2000788c0ff */
[----:B------:R-:W-:Y:S01]  /*1f80*/  FMUL.FTZ R106, R17, UR4 ;  /* 0x00000004116a7c20 */ /* 0x000fe20008410000 */
        /* <DEDUP_REMOVED lines=30> */
.L_x_5861:
        /* <DEDUP_REMOVED lines=11> */
[----:B------:R-:W-:Y:S01]  /*2220*/  LOP3.LUT P4, RZ, R12, 0xff00, RZ, 0xc0, !PT ;  /* 0x0000ff000cff7812 */ /* 0x000fe2000788c0ff */
[----:B------:R-:W-:Y:S01]  /*2230*/  FMUL.FTZ R73, R72, UR4 ;  /* 0x0000000448497c20 */ /* 0x000fe20008410000 */
[----:B------:R-:W-:Y:S01]  /*2240*/  FMUL.FTZ R74, R74, UR4 ;  /* 0x000000044a4a7c20 */ /* 0x000fe20008410000 */
[----:B------:R-:W-:Y:S01]  /*2250*/  FMUL.FTZ R108, R108, UR13 ;  /* 0x0000000d6c6c7c20 */ /* 0x000fe20008410000 */
[----:B------:R-:W-:-:S02]  /*2260*/  @P5 HADD2.F32 R104, -RZ, R100.H0_H0 ;  /* 0x20000064ff685230 */ /* 0x000fc40000004100 */
[----:B------:R-:W-:Y:S01]  /*2270*/  FMUL.FTZ R75, R73, UR22 ;  /* 0x00000016494b7c20 */ /* 0x000fe20008410000 */
[----:B------:R-:W-:Y:S01]  /*2280*/  HFMA2 R72, -RZ, RZ, 0, 0 ;  /* 0x00000000ff487431 */ /* 0x000fe200000001ff */
[----:B------:R-:W-:Y:S02]  /*2290*/  ISETP.GE.U32.AND P6, PT, R12, 0x1000000, PT ;  /* 0x010000000c00780c */ /* 0x000fe40003fc6070 */
[-C--:B-----5:R-:W-:Y:S01]  /*22a0*/  FMUL.FTZ R73, R68, R75.reuse ;  /* 0x0000004b44497220 */ /* 0x0a0fe20000410000 */
[----:B------:R-:W-:Y:S01]  /*22b0*/  FMUL.FTZ R68, R74, UR22 ;  /* 0x000000164a447c20 */ /* 0x000fe20008410000 */
[----:B------:R-:W-:Y:S01]  /*22c0*/  FMUL.FTZ R74, R106, UR13 ;  /* 0x0000000d6a4a7c20 */ /* 0x000fe20008410000 */
[----:B------:R-:W-:Y:S01]  /*22d0*/  @P5 FMUL.FTZ R72, R104, R75 ;  /* 0x0000004b68485220 */ /* 0x000fe20000410000 */
[----:B------:R-:W-:Y:S01]  /*22e0*/  FMUL.FTZ R106, R108, UR4 ;  /* 0x000000046c6a7c20 */ /* 0x000fe20008410000 */
[----:B------:R-:W-:Y:S01]  /*22f0*/  FMUL.FTZ R69, R69, R68 ;  /* 0x0000004445457220 */ /* 0x000fe20000410000 */
[----:B------:R-:W-:Y:S01]  /*2300*/  FSEL R73, R73, RZ, P5 ;  /* 0x000000ff49497208 */ /* 0x000fe20002800000 */
[----:B------:R-:W-:Y:S01]  /*2310*/  FMUL.FTZ R74, R74, UR4 ;  /* 0x000000044a4a7c20 */ /* 0x000fe20008410000 */
[----:B------:R-:W-:Y:S01]  /*2320*/  LOP3.LUT P5, RZ, R12, 0xff0000, RZ, 0xc0, !PT ;  /* 0x00ff00000cff7812 */ /* 0x000fe200078ac0ff */
[----:B------:R-:W-:Y:S01]  /*2330*/  FMUL.FTZ R106, R106, UR22 ;  /* 0x000000166a6a7c20 */ /* 0x000fe20008410000 */
[----:B------:R-:W-:Y:S01]  /*2340*/  FSEL R104, R69, RZ, P4 ;  /* 0x000000ff45687208 */ /* 0x000fe20002000000 */
[----:B------:R-:W-:Y:S01]  /*2350*/  FMUL.FTZ R69, R74, UR22 ;  /* 0x000000164a457c20 */ /* 0x000fe20008410000 */
[----:B------:R-:W-:Y:S01]  /*2360*/  FADD.FTZ R101, R36, R73 ;  /* 0x0000004924657221 */ /* 0x000fe20000010000 */
[----:B------:R-:W-:Y:S01]  /*2370*/  FMUL.FTZ R71, R71, R106 ;  /* 0x0000006a47477220 */ /* 0x000fe20000410000 */
[----:B------:R-:W-:-:S02]  /*2380*/  @P6 HADD2.F32 R105, -RZ, R102.H1_H1 ;  /* 0x30000066ff696230 */ /* 0x000fc40000004100 */
[-C--:B------:R-:W-:Y:S01]  /*2390*/  FMUL.FTZ R70, R70, R69.reuse ;  /* 0x0000004546467220 */ /* 0x080fe20000410000 */
[----:B------:R-:W-:Y:S01]  /*23a0*/  FADD.FTZ R104, R37, R104 ;  /* 0x0000006825687221 */ /* 0x000fe20000010000 */
[----:B------:R-:W-:Y:S02]  /*23b0*/  CS2R R74, SRZ ;  /* 0x00000000004a7805 */ /* 0x000fe4000001ff00 */
[----:B------:R-:W-:Y:S01]  /*23c0*/  FSEL R36, R71, RZ, P6 ;  /* 0x000000ff47247208 */ /* 0x000fe20003000000 */
[----:B------:R-:W-:Y:S01]  /*23d0*/  @P4 HADD2.F32 R71, -RZ, R100.H1_H1 ;  /* 0x30000064ff474230 */ /* 0x000fe20000004100 */
[----:B------:R-:W-:Y:S01]  /*23e0*/  FSEL R37, R70, RZ, P5 ;  /* 0x000000ff46257208 */ /* 0x000fe20002800000 */
[----:B------:R-:W-:Y:S01]  /*23f0*/  @P5 HADD2.F32 R70, -RZ, R102.H0_H0 ;  /* 0x20000066ff465230 */ /* 0x000fe20000004100 */
[----:B------:R-:W-:Y:S01]  /*2400*/  MOV R73, RZ ;  /* 0x000000ff00497202 */ /* 0x000fe20000000f00 */
[----:B------:R-:W-:Y:S01]  /*2410*/  FADD.FTZ R39, R39, R36 ;  /* 0x0000002427277221 */ /* 0x000fe20000010000 */
[----:B------:R-:W-:Y:S01]  /*2420*/  @P4 FMUL.FTZ R73, R71, R68 ;  /* 0x0000004447494220 */ /* 0x000fe20000410000 */
[----:B------:R-:W-:Y:S01]  /*2430*/  FADD.FTZ R38, R38, R37 ;  /* 0x0000002526267221 */ /* 0x000fe20000010000 */
[----:B------:R-:W-:Y:S01]  /*2440*/  @P5 FMUL.FTZ R74, R70, R69 ;  /* 0x00000045464a5220 */ /* 0x000fe20000410000 */
[----:B------:R-:W-:-:S07]  /*2450*/  @P6 FMUL.FTZ R75, R105, R106 ;  /* 0x0000006a694b6220 */ /* 0x000fce0000410000 */
.L_x_5862:
[----:B------:R-:W-:Y:S05]  /*2460*/  BSYNC.RECONVERGENT B2 ;  /* 0x0000000000027941 */ /* 0x000fea0003800200 */
.L_x_5860:
        /* <DEDUP_REMOVED lines=9> */
.L_x_5859:
[----:B------:R-:W-:Y:S05]  /*2500*/  BSYNC.RECONVERGENT B1 ;  /* 0x0000000000017941 */ /* 0x000fea0003800200 */
.L_x_5858:
[----:B------:R-:W-:Y:S05]  /*2510*/  @!P1 BRA `(.L_x_5863) ;  /* 0x0000001c004c9947 */ /* 0x000fea0003800000 */
[----:B0-2---:R-:W0:Y:S02]  /*2520*/  LDC.64 R68, c[0x0][0x390] ;  /* 0x0000e400ff447b82 */ /* 0x005e240000000a00 */
        /* <DEDUP_REMOVED lines=20> */
[----:B------:R-:W-:-:S02]  /*2670*/  @P6 HADD2.F32 R74, -RZ, R103.H0_H0 ;  /* 0x20000067ff4a6230 */ /* 0x000fc40000004100 */
[----:B------:R-:W-:Y:S01]  /*2680*/  FMUL.FTZ R75, R18, UR4 ;  /* 0x00000004124b7c20 */ /* 0x000fe20008410000 */
[----:B------:R-:W-:Y:S01]  /*2690*/  FMUL.FTZ R73, R73, UR22 ;  /* 0x0000001649497c20 */ /* 0x000fe20008410000 */
[C---:B------:R-:W-:Y:S01]  /*26a0*/  LOP3.LUT P4, RZ, R6.reuse, 0xff0000, RZ, 0xc0, !PT ;  /* 0x00ff000006ff7812 */ /* 0x040fe2000788c0ff */
[----:B------:R-:W-:Y:S01]  /*26b0*/  FMUL.FTZ R106, R17, UR4 ;  /* 0x00000004116a7c20 */ /* 0x000fe20008410000 */
[----:B------:R-:W-:Y:S01]  /*26c0*/  LOP3.LUT P5, RZ, R6, 0xff00, RZ, 0xc0, !PT ;  /* 0x0000ff0006ff7812 */ /* 0x000fe200078ac0ff */
[----:B-----5:R-:W-:Y:S01]  /*26d0*/  FMUL.FTZ R68, R68, R73 ;  /* 0x0000004944447220 */ /* 0x020fe20000410000 */
[----:B------:R-:W-:Y:S01]  /*26e0*/  FMUL.FTZ R101, R19, UR4 ;  /* 0x0000000413657c20 */ /* 0x000fe20008410000 */
[----:B------:R-:W-:Y:S02]  /*26f0*/  HFMA2 R72, -RZ, RZ, 0, 0 ;  /* 0x00000000ff487431 */ /* 0x000fe400000001ff */
[----:B------:R-:W-:Y:S01]  /*2700*/  FMUL.FTZ R75, R75, UR22 ;  /* 0x000000164b4b7c20 */ /* 0x000fe20008410000 */
[----:B------:R-:W-:Y:S01]  /*2710*/  @P6 FMUL.FTZ R72, R73, R74 ;  /* 0x0000004a49486220 */ /* 0x000fe20000410000 */
[----:B------:R-:W-:Y:S01]  /*2720*/  FSEL R91, R68, RZ, P6 ;  /* 0x000000ff445b7208 */ /* 0x000fe20003000000 */
[----:B------:R-:W-:Y:S01]  /*2730*/  FMUL.FTZ R106, R106, UR22 ;  /* 0x000000166a6a7c20 */ /* 0x000fe20008410000 */
[----:B------:R-:W-:Y:S01]  /*2740*/  ISETP.GE.U32.AND P6, PT, R6, 0x1000000, PT ;  /* 0x010000000600780c */ /* 0x000fe20003fc6070 */
[----:B------:R-:W-:Y:S01]  /*2750*/  FMUL.FTZ R68, R101, UR22 ;  /* 0x0000001665447c20 */ /* 0x000fe20008410000 */
[----:B------:R-:W-:Y:S01]  /*2760*/  FMUL.FTZ R70, R70, R75 ;  /* 0x0000004b46467220 */ /* 0x000fe20000410000 */
[----:B------:R-:W-:Y:S01]  /*2770*/  FMUL.FTZ R69, R69, R106 ;  /* 0x0000006a45457220 */ /* 0x000fe20000410000 */
[----:B------:R-:W-:Y:S01]  /*2780*/  FADD.FTZ R91, R32, R91 ;  /* 0x0000005b205b7221 */ /* 0x000fe20000010000 */
[----:B------:R-:W-:Y:S01]  /*2790*/  FMUL.FTZ R71, R71, R68 ;  /* 0x0000004447477220 */ /* 0x000fe20000410000 */
[----:B------:R-:W-:Y:S01]  /*27a0*/  HFMA2 R74, -RZ, RZ, 0, 0 ;  /* 0x00000000ff4a7431 */ /* 0x000fe200000001ff */
[----:B------:R-:W-:Y:S01]  /*27b0*/  FSEL R105, R70, RZ, P4 ;  /* 0x000000ff46697208 */ /* 0x000fe20002000000 */
[----:B------:R-:W-:Y:S01]  /*27c0*/  @P4 HADD2.F32 R70, -RZ, R107.H0_H0 ;  /* 0x2000006bff464230 */ /* 0x000fe20000004100 */
[----:B------:R-:W-:Y:S01]  /*27d0*/  FSEL R32, R69, RZ, P5 ;  /* 0x000000ff45207208 */ /* 0x000fe20002800000 */
[----:B------:R-:W-:Y:S01]  /*27e0*/  @P5 HADD2.F32 R69, -RZ, R103.H1_H1 ;  /* 0x30000067ff455230 */ /* 0x000fe20000004100 */
[----:B------:R-:W-:Y:S01]  /*27f0*/  FSEL R104, R71, RZ, P6 ;  /* 0x000000ff47687208 */ /* 0x000fe20003000000 */
[----:B------:R-:W-:Y:S01]  /*2800*/  FADD.FTZ R105, R34, R105 ;  /* 0x0000006922697221 */ /* 0x000fe20000010000 */
[----:B------:R-:W-:Y:S01]  /*2810*/  MOV R73, RZ ;  /* 0x000000ff00497202 */ /* 0x000fe20000000f00 */
        /* <DEDUP_REMOVED lines=9> */
.L_x_5865:
        /* <DEDUP_REMOVED lines=11> */
[----:B------:R-:W-:Y:S01]  /*2960*/  LOP3.LUT P4, RZ, R6, 0xff00, RZ, 0xc0, !PT ;  /* 0x0000ff0006ff7812 */ /* 0x000fe2000788c0ff */
[----:B------:R-:W-:Y:S01]  /*2970*/  FMUL.FTZ R73, R72, UR4 ;  /* 0x0000000448497c20 */ /* 0x000fe20008410000 */
[----:B------:R-:W-:-:S02]  /*2980*/  HFMA2 R72, -RZ, RZ, 0, 0 ;  /* 0x00000000ff487431 */ /* 0x000fc400000001ff */
[--C-:B------:R-:W-:Y:S02]  /*2990*/  @P5 HADD2.F32 R104, -RZ, R103.reuse.H0_H0 ;  /* 0x20000067ff685230 */ /* 0x100fe40000004100 */
[----:B------:R-:W-:Y:S01]  /*29a0*/  FMUL.FTZ R74, R74, UR4 ;  /* 0x000000044a4a7c20 */ /* 0x000fe20008410000 */
[----:B------:R-:W-:Y:S01]  /*29b0*/  FMUL.FTZ R75, R73, UR22 ;  /* 0x00000016494b7c20 */ /* 0x000fe20008410000 */
[----:B------:R-:W-:Y:S01]  /*29c0*/  FMUL.FTZ R91, R91, UR13 ;  /* 0x0000000d5b5b7c20 */ /* 0x000fe20008410000 */
[----:B------:R-:W-:Y:S02]  /*29d0*/  ISETP.GE.U32.AND P6, PT, R6, 0x1000000, PT ;  /* 0x010000000600780c */ /* 0x000fe40003fc6070 */
[-C--:B-----5:R-:W-:Y:S01]  /*29e0*/  FMUL.FTZ R73, R68, R75.reuse ;  /* 0x0000004b44497220 */ /* 0x0a0fe20000410000 */
[----:B------:R-:W-:Y:S01]  /*29f0*/  FMUL.FTZ R68, R74, UR22 ;  /* 0x000000164a447c20 */ /* 0x000fe20008410000 */
[----:B------:R-:W-:Y:S01]  /*2a00*/  @P5 FMUL.FTZ R72, R104, R75 ;  /* 0x0000004b68485220 */ /* 0x000fe20000410000 */
[----:B------:R-:W-:Y:S01]  /*2a10*/  FMUL.FTZ R75, R101, UR13 ;  /* 0x0000000d654b7c20 */ /* 0x000fe20008410000 */
        /* <DEDUP_REMOVED lines=10> */
[----:B------:R-:W-:Y:S01]  /*2ac0*/  MOV R73, RZ ;  /* 0x000000ff00497202 */ /* 0x000fe20000000f00 */
[-C--:B------:R-:W-:Y:S01]  /*2ad0*/  FMUL.FTZ R70, R70, R69.reuse ;  /* 0x0000004546467220 */ /* 0x080fe20000410000 */
[----:B------:R-:W-:Y:S01]  /*2ae0*/  FADD.FTZ R101, R33, R74 ;  /* 0x0000004a21657221 */ /* 0x000fe20000010000 */
[----:B------:R-:W-:Y:S01]  /*2af0*/  @P4 HADD2.F32 R33, -RZ, R103.H1_H1 ;  /* 0x30000067ff214230 */ /* 0x000fe20000004100 */
[----:B------:R-:W-:Y:S01]  /*2b00*/  FSEL R104, R71, RZ, P6 ;  /* 0x000000ff47687208 */ /* 0x000fe20003000000 */
[--C-:B------:R-:W-:Y:S01]  /*2b10*/  @P6 HADD2.F32 R71, -RZ, R107.reuse.H1_H1 ;  /* 0x3000006bff476230 */ /* 0x100fe20000004100 */
[----:B------:R-:W-:Y:S01]  /*2b20*/  FSEL R105, R70, RZ, P5 ;  /* 0x000000ff46697208 */ /* 0x000fe20002800000 */
[----:B------:R-:W-:Y:S01]  /*2b30*/  @P5 HADD2.F32 R32, -RZ, R107.H0_H0 ;  /* 0x2000006bff205230 */ /* 0x000fe20000004100 */
[----:B------:R-:W-:Y:S01]  /*2b40*/  CS2R R74, SRZ ;  /* 0x00000000004a7805 */ /* 0x000fe2000001ff00 */
[----:B------:R-:W-:Y:S01]  /*2b50*/  FADD.FTZ R104, R35, R104 ;  /* 0x0000006823687221 */ /* 0x000fe20000010000 */
[----:B------:R-:W-:Y:S01]  /*2b60*/  @P4 FMUL.FTZ R73, R33, R68 ;  /* 0x0000004421494220 */ /* 0x000fe20000410000 */
[----:B------:R-:W-:Y:S01]  /*2b70*/  FADD.FTZ R105, R34, R105 ;  /* 0x0000006922697221 */ /* 0x000fe20000010000 */
[----:B------:R-:W-:Y:S01]  /*2b80*/  @P5 FMUL.FTZ R74, R32, R69 ;  /* 0x00000045204a5220 */ /* 0x000fe20000410000 */
[----:B------:R-:W-:-:S07]  /*2b90*/  @P6 FMUL.FTZ R75, R71, R106 ;  /* 0x0000006a474b6220 */ /* 0x000fce0000410000 */
.L_x_5866:
[----:B------:R-:W-:Y:S05]  /*2ba0*/  BSYNC.RECONVERGENT B1 ;  /* 0x0000000000017941 */ /* 0x000fea0003800200 */
.L_x_5864:
        /* <DEDUP_REMOVED lines=11> */
.L_x_5852:
[----:B------:R-:W-:Y:S04]  /*2c60*/  BSSY.RECONVERGENT B1, `(.L_x_5867) ;  /* 0x0000075000017945 */ /* 0x000fe80003800200 */
[----:B------:R-:W-:Y:S05]  /*2c70*/  @!P3 BRA `(.L_x_5868) ;  /* 0x0000000400ccb947 */ /* 0x000fea0003800000 */
[----:B------:R-:W0:Y:S08]  /*2c80*/  LDC.64 R68, c[0x0][0x390] ;  /* 0x0000e400ff447b82 */ /* 0x000e300000000a00 */
[----:B------:R-:W1:Y:S01]  /*2c90*/  LDC.64 R72, c[0x0][0x478] ;  /* 0x00011e00ff487b82 */ /* 0x000e620000000a00 */
[----:B0-----:R-:W-:-:S06]  /*2ca0*/  IMAD.WIDE.U32 R68, R14, 0x10, R68 ;  /* 0x000000100e447825 */ /* 0x001fcc00078e0044 */
[----:B------:R-:W5:Y:S01]  /*2cb0*/  LDG.E.128 R68, desc[UR14][R68.64] ;  /* 0x0000000e44447981 */ /* 0x000f62000c1e1d00 */
[----:B------:R-:W-:Y:S01]  /*2cc0*/  BSSY.RECONVERGENT B2, `(.L_x_5869) ;  /* 0x0000063000027945 */ /* 0x000fe20003800200 */
[----:B-1----:R-:W-:-:S04]  /*2cd0*/  ISETP.NE.U32.AND P0, PT, R72, RZ, PT ;  /* 0x000000ff4800720c */ /* 0x002fc80003f05070 */
[----:B------:R-:W-:-:S13]  /*2ce0*/  ISETP.NE.AND.EX P0, PT, R73, RZ, PT, P0 ;  /* 0x000000ff4900720c */ /* 0x000fda0003f05300 */
[----:B------:R-:W-:Y:S05]  /*2cf0*/  @P0 BRA `(.L_x_5870) ;  /* 0x0000000000c40947 */ /* 0x000fea0003800000 */
        /* <DEDUP_REMOVED lines=11> */
[----:B------:R-:W-:Y:S01]  /*2db0*/  LOP3.LUT P5, RZ, R13, 0xff0000, RZ, 0xc0, !PT ;  /* 0x00ff00000dff7812 */ /* 0x000fe200078ac0ff */
[----:B------:R-:W-:Y:S01]  /*2dc0*/  FMUL.FTZ R74, R74, UR4 ;  /* 0x000000044a4a7c20 */ /* 0x000fe20008410000 */
[----:B------:R-:W-:Y:S01]  /*2dd0*/  FMUL.FTZ R101, R75, UR4 ;  /* 0x000000044b657c20 */ /* 0x000fe20008410000 */
[----:B------:R-:W-:Y:S01]  /*2de0*/  FADD.FTZ R106, R89, -R104 ;  /* 0x80000068596a7221 */ /* 0x000fe20000010000 */
[----:B------:R-:W-:Y:S01]  /*2df0*/  FFMA.FTZ R104, R105, UR13, R30 ;  /* 0x0000000d69687c23 */ /* 0x000fe2000801001e */
[----:B------:R-:W-:Y:S01]  /*2e00*/  FMUL.FTZ R75, R74, UR22 ;  /* 0x000000164a4b7c20 */ /* 0x000fe20008410000 */
[----:B------:R-:W-:Y:S01]  /*2e10*/  FMUL.FTZ R74, R101, UR22 ;  /* 0x00000016654a7c20 */ /* 0x000fe20008410000 */
[----:B------:R-:W-:Y:S01]  /*2e20*/  FFMA.FTZ R105, R106, UR13, R31 ;  /* 0x0000000d6a697c23 */ /* 0x000fe2000801001f */
[----:B------:R-:W-:Y:S01]  /*2e30*/  FMUL.FTZ R104, R104, UR4 ;  /* 0x0000000468687c20 */ /* 0x000fe20008410000 */
[----:B-----5:R-:W-:Y:S01]  /*2e40*/  FMUL.FTZ R68, R68, R75 ;  /* 0x0000004b44447220 */ /* 0x020fe20000410000 */
[----:B------:R-:W-:Y:S01]  /*2e50*/  FMUL.FTZ R101, R69, R74 ;  /* 0x0000004a45657220 */ /* 0x000fe20000410000 */
[----:B------:R-:W-:Y:S01]  /*2e60*/  FMUL.FTZ R106, R105, UR4 ;  /* 0x00000004696a7c20 */ /* 0x000fe20008410000 */
[----:B------:R-:W-:Y:S01]  /*2e70*/  FMUL.FTZ R105, R104, UR22 ;  /* 0x0000001668697c20 */ /* 0x000fe20008410000 */
[----:B------:R-:W-:Y:S01]  /*2e80*/  ISETP.GE.U32.AND P6, PT, R13, 0x1000000, PT ;  /* 0x010000000d00780c */ /* 0x000fe20003fc6070 */
[----:B------:R-:W-:Y:S01]  /*2e90*/  @P0 HADD2.F32 R108, -RZ, R98.H0_H0 ;  /* 0x20000062ff6c0230 */ /* 0x000fe20000004100 */
[----:B------:R-:W-:Y:S01]  /*2ea0*/  FSEL R69, R68, RZ, P0 ;  /* 0x000000ff44457208 */ /* 0x000fe20000000000 */
[----:B------:R-:W-:Y:S01]  /*2eb0*/  FMUL.FTZ R106, R106, UR22 ;  /* 0x000000166a6a7c20 */ /* 0x000fe20008410000 */
[----:B------:R-:W-:Y:S01]  /*2ec0*/  FSEL R68, R101, RZ, P4 ;  /* 0x000000ff65447208 */ /* 0x000fe20002000000 */
[----:B------:R-:W-:-:S02]  /*2ed0*/  @P5 HADD2.F32 R110, -RZ, R99.H0_H0 ;  /* 0x20000063ff6e5230 */ /* 0x000fc40000004100 */
[----:B------:R-:W-:Y:S01]  /*2ee0*/  FADD.FTZ R104, R40, R69 ;  /* 0x0000004528687221 */ /* 0x000fe20000010000 */
[----:B------:R-:W-:Y:S01]  /*2ef0*/  FMUL.FTZ R40, R70, R105 ;  /* 0x0000006946287220 */ /* 0x000fe20000410000 */
[----:B------:R-:W-:Y:S01]  /*2f00*/  FMUL.FTZ R71, R71, R106 ;  /* 0x0000006a47477220 */ /* 0x000fe20000410000 */
[----:B------:R-:W-:Y:S01]  /*2f10*/  FADD.FTZ R101, R41, R68 ;  /* 0x0000004429657221 */ /* 0x000fe20000010000 */
[----:B------:R-:W-:Y:S01]  /*2f20*/  CS2R R68, SRZ ;  /* 0x0000000000447805 */ /* 0x000fe2000001ff00 */
[----:B------:R-:W-:Y:S01]  /*2f30*/  HFMA2 R70, -RZ, RZ, 0, 0 ;  /* 0x00000000ff467431 */ /* 0x000fe200000001ff */
[----:B------:R-:W-:Y:S01]  /*2f40*/  FSEL R41, R40, RZ, P5 ;  /* 0x000000ff28297208 */ /* 0x000fe20002800000 */
[----:B------:R-:W-:Y:S01]  /*2f50*/  @P0 FMUL.FTZ R68, R108, R75 ;  /* 0x0000004b6c440220 */ /* 0x000fe20000410000 */
[----:B------:R-:W-:Y:S01]  /*2f60*/  FSEL R40, R71, RZ, P6 ;  /* 0x000000ff47287208 */ /* 0x000fe20003000000 */
[----:B------:R-:W-:Y:S02]  /*2f70*/  @P4 HADD2.F32 R71, -RZ, R98.H1_H1 ;  /* 0x30000062ff474230 */ /* 0x000fe40000004100 */
        /* <DEDUP_REMOVED lines=9> */
.L_x_5870:
        /* <DEDUP_REMOVED lines=20> */
[----:B-----5:R-:W-:Y:S01]  /*3150*/  FMUL.FTZ R68, R68, R105 ;  /* 0x0000006944447220 */ /* 0x020fe20000410000 */
[----:B------:R-:W-:Y:S01]  /*3160*/  LOP3.LUT P5, RZ, R13, 0xff0000, RZ, 0xc0, !PT ;  /* 0x00ff00000dff7812 */ /* 0x000fe200078ac0ff */
[----:B------:R-:W-:Y:S01]  /*3170*/  FMUL.FTZ R106, R19, UR4 ;  /* 0x00000004136a7c20 */ /* 0x000fe20008410000 */
[----:B------:R-:W-:Y:S01]  /*3180*/  ISETP.GE.U32.AND P6, PT, R13, 0x1000000, PT ;  /* 0x010000000d00780c */ /* 0x000fe20003fc6070 */
[----:B------:R-:W-:Y:S01]  /*3190*/  FMUL.FTZ R101, R69, R74 ;  /* 0x0000004a45657220 */ /* 0x000fe20000410000 */
[----:B------:R-:W-:Y:S01]  /*31a0*/  FMUL.FTZ R70, R70, R75 ;  /* 0x0000004b46467220 */ /* 0x000fe20000410000 */
[----:B------:R-:W-:Y:S01]  /*31b0*/  FSEL R69, R68, RZ, P0 ;  /* 0x000000ff44457208 */ /* 0x000fe20000000000 */
[----:B------:R-:W-:Y:S01]  /*31c0*/  FMUL.FTZ R106, R106, UR22 ;  /* 0x000000166a6a7c20 */ /* 0x000fe20008410000 */
[----:B------:R-:W-:Y:S01]  /*31d0*/  @P0 HADD2.F32 R108, -RZ, R98.H0_H0 ;  /* 0x20000062ff6c0230 */ /* 0x000fe20000004100 */
[----:B------:R-:W-:-:S02]  /*31e0*/  FSEL R68, R101, RZ, P4 ;  /* 0x000000ff65447208 */ /* 0x000fc40002000000 */
[----:B------:R-:W-:Y:S01]  /*31f0*/  FSEL R109, R70, RZ, P5 ;  /* 0x000000ff466d7208 */ /* 0x000fe20002800000 */
[----:B------:R-:W-:Y:S01]  /*3200*/  FADD.FTZ R104, R40, R69 ;  /* 0x0000004528687221 */ /* 0x000fe20000010000 */
[----:B------:R-:W-:Y:S01]  /*3210*/  FMUL.FTZ R40, R71, R106 ;  /* 0x0000006a47287220 */ /* 0x000fe20000410000 */
[----:B------:R-:W-:Y:S01]  /*3220*/  FADD.FTZ R101, R41, R68 ;  /* 0x0000004429657221 */ /* 0x000fe20000010000 */
[----:B------:R-:W-:Y:S02]  /*3230*/  @P4 HADD2.F32 R41, -RZ, R98.H1_H1 ;  /* 0x30000062ff294230 */ /* 0x000fe40000004100 */
[----:B------:R-:W-:Y:S01]  /*3240*/  FADD.FTZ R42, R42, R109 ;  /* 0x0000006d2a2a7221 */ /* 0x000fe20000010000 */
[--C-:B------:R-:W-:Y:S01]  /*3250*/  @P5 HADD2.F32 R110, -RZ, R99.reuse.H0_H0 ;  /* 0x20000063ff6e5230 */ /* 0x100fe20000004100 */
[----:B------:R-:W-:Y:S01]  /*3260*/  FSEL R40, R40, RZ, P6 ;  /* 0x000000ff28287208 */ /* 0x000fe20003000000 */
[----:B------:R-:W-:Y:S01]  /*3270*/  @P6 HADD2.F32 R109, -RZ, R99.H1_H1 ;  /* 0x30000063ff6d6230 */ /* 0x000fe20000004100 */
[----:B------:R-:W-:-:S02]  /*3280*/  CS2R R68, SRZ ;  /* 0x0000000000447805 */ /* 0x000fc4000001ff00 */
[----:B------:R-:W-:Y:S01]  /*3290*/  CS2R R70, SRZ ;  /* 0x0000000000467805 */ /* 0x000fe2000001ff00 */
[----:B------:R-:W-:Y:S01]  /*32a0*/  @P0 FMUL.FTZ R68, R108, R105 ;  /* 0x000000696c440220 */ /* 0x000fe20000410000 */
[----:B------:R-:W-:Y:S01]  /*32b0*/  FADD.FTZ R43, R43, R40 ;  /* 0x000000282b2b7221 */ /* 0x000fe20000010000 */
[----:B------:R-:W-:Y:S01]  /*32c0*/  @P4 FMUL.FTZ R69, R41, R74 ;  /* 0x0000004a29454220 */ /* 0x000fe20000410000 */
[----:B------:R-:W-:Y:S01]  /*32d0*/  @P5 FMUL.FTZ R70, R110, R75 ;  /* 0x0000004b6e465220 */ /* 0x000fe20000410000 */
[----:B------:R-:W-:-:S07]  /*32e0*/  @P6 FMUL.FTZ R71, R109, R106 ;  /* 0x0000006a6d476220 */ /* 0x000fce0000410000 */
.L_x_5871:
[----:B------:R-:W-:Y:S05]  /*32f0*/  BSYNC.RECONVERGENT B2 ;  /* 0x0000000000027941 */ /* 0x000fea0003800200 */
.L_x_5869:
[----:B------:R-:W-:Y:S01]  /*3300*/  ISETP.NE.U32.AND P0, PT, R72, RZ, PT ;  /* 0x000000ff4800720c */ /* 0x000fe20003f05070 */
[----:B------:R-:W0:Y:S03]  /*3310*/  LDC.64 R40, c[0x0][0x468] ;  /* 0x00011a00ff287b82 */ /* 0x000e260000000a00 */
[----:B------:R-:W-:-:S13]  /*3320*/  ISETP.NE.AND.EX P0, PT, R73, RZ, PT, P0 ;  /* 0x000000ff4900720c */ /* 0x000fda0003f05300 */
        /* <DEDUP_REMOVED lines=8> */
.L_x_5868:
[----:B------:R-:W-:Y:S05]  /*33b0*/  BSYNC.RECONVERGENT B1 ;  /* 0x0000000000017941 */ /* 0x000fea0003800200 */
.L_x_5867:
        /* <DEDUP_REMOVED lines=14> */
[----:B------:R-:W-:Y:S01]  /*34a0*/  LOP3.LUT P4, RZ, R12, 0xff0000, RZ, 0xc0, !PT ;  /* 0x00ff00000cff7812 */ /* 0x000fe2000788c0ff */
[----:B------:R-:W-:Y:S01]  /*34b0*/  FADD.FTZ R19, R81, -R72 ;  /* 0x8000004851137221 */ /* 0x000fe20000010000 */
[----:B------:R-:W-:Y:S01]  /*34c0*/  FADD.FTZ R74, R87, -R74 ;  /* 0x8000004a574a7221 */ /* 0x000fe20000010000 */
[----:B------:R-:W-:Y:S01]  /*34d0*/  FFMA.FTZ R16, R17, UR13, R24 ;  /* 0x0000000d11107c23 */ /* 0x000fe20008010018 */
[----:B------:R-:W-:Y:S01]  /*34e0*/  FFMA.FTZ R17, R10, UR5, R91 ;  /* 0x000000050a117c23 */ /* 0x000fe2000801005b */
[----:B------:R-:W-:Y:S01]  /*34f0*/  LOP3.LUT P5, RZ, R12, 0xff00, RZ, 0xc0, !PT ;  /* 0x0000ff000cff7812 */ /* 0x000fe200078ac0ff */
[----:B------:R-:W-:-:S02]  /*3500*/  HFMA2 R72, -RZ, RZ, 0, 0 ;  /* 0x00000000ff487431 */ /* 0x000fc400000001ff */
[----:B------:R-:W-:Y:S01]  /*3510*/  FMUL.FTZ R73, R16, UR4 ;  /* 0x0000000410497c20 */ /* 0x000fe20008410000 */
[----:B------:R-:W-:Y:S01]  /*3520*/  FADD.FTZ R18, R8, -R17 ;  /* 0x8000001108127221 */ /* 0x000fe20000010000 */
[----:B------:R-:W-:Y:S02]  /*3530*/  @P6 HADD2.F32 R104, -RZ, R100.H0_H0 ;  /* 0x20000064ff686230 */ /* 0x000fe40000004100 */
[----:B------:R-:W-:Y:S01]  /*3540*/  FMUL.FTZ R73, R73, UR22 ;  /* 0x0000001649497c20 */ /* 0x000fe20008410000 */
[----:B------:R-:W-:Y:S01]  /*3550*/  FFMA.FTZ R17, R18, UR13, R25 ;  /* 0x0000000d12117c23 */ /* 0x000fe20008010019 */
[----:B------:R-:W-:Y:S01]  /*3560*/  FFMA.FTZ R18, R19, UR13, R26 ;  /* 0x0000000d13127c23 */ /* 0x000fe2000801001a */
[----:B------:R-:W-:Y:S01]  /*3570*/  FFMA.FTZ R19, R74, UR13, R27 ;  /* 0x0000000d4a137c23 */ /* 0x000fe2000801001b */
[-C--:B-----5:R-:W-:Y:S01]  /*3580*/  FMUL.FTZ R68, R68, R73.reuse ;  /* 0x0000004944447220 */ /* 0x0a0fe20000410000 */
[----:B------:R-:W-:Y:S01]  /*3590*/  FMUL.FTZ R106, R17, UR4 ;  /* 0x00000004116a7c20 */ /* 0x000fe20008410000 */
[----:B------:R-:W-:Y:S01]  /*35a0*/  FMUL.FTZ R75, R18, UR4 ;  /* 0x00000004124b7c20 */ /* 0x000fe20008410000 */
[----:B------:R-:W-:Y:S01]  /*35b0*/  FMUL.FTZ R74, R19, UR4 ;  /* 0x00000004134a7c20 */ /* 0x000fe20008410000 */
[----:B------:R-:W-:Y:S01]  /*35c0*/  @P6 FMUL.FTZ R72, R104, R73 ;  /* 0x0000004968486220 */ /* 0x000fe20000410000 */
[----:B------:R-:W-:Y:S01]  /*35d0*/  FMUL.FTZ R106, R106, UR22 ;  /* 0x000000166a6a7c20 */ /* 0x000fe20008410000 */
[----:B------:R-:W-:Y:S01]  /*35e0*/  FSEL R101, R68, RZ, P6 ;  /* 0x000000ff44657208 */ /* 0x000fe20003000000 */
[----:B------:R-:W-:Y:S01]  /*35f0*/  FMUL.FTZ R75, R75, UR22 ;  /* 0x000000164b4b7c20 */ /* 0x000fe20008410000 */
[----:B------:R-:W-:Y:S01]  /*3600*/  FMUL.FTZ R68, R74, UR22 ;  /* 0x000000164a447c20 */ /* 0x000fe20008410000 */
[----:B------:R-:W-:Y:S01]  /*3610*/  ISETP.GE.U32.AND P6, PT, R12, 0x1000000, PT ;  /* 0x010000000c00780c */ /* 0x000fe20003fc6070 */
[----:B------:R-:W-:Y:S01]  /*3620*/  FMUL.FTZ R69, R69, R106 ;  /* 0x0000006a45457220 */ /* 0x000fe20000410000 */
[----:B------:R-:W-:Y:S01]  /*3630*/  FMUL.FTZ R70, R70, R75 ;  /* 0x0000004b46467220 */ /* 0x000fe20000410000 */
[----:B------:R-:W-:Y:S01]  /*3640*/  FMUL.FTZ R71, R71, R68 ;  /* 0x0000004447477220 */ /* 0x000fe20000410000 */
[----:B------:R-:W-:Y:S01]  /*3650*/  FADD.FTZ R101, R36, R101 ;  /* 0x0000006524657221 */ /* 0x000fe20000010000 */
        /* <DEDUP_REMOVED lines=17> */
.L_x_5875:
[--C-:B------:R-:W-:Y:S01]  /*3770*/  FFMA.FTZ R72, R11, UR5, R91.reuse ;  /* 0x000000050b487c23 */ /* 0x100fe2000801005b */
[----:B------:R-:W-:Y:S01]  /*3780*/  LOP3.LUT P5, RZ, R12, 0xff, RZ, 0xc0, !PT ;  /* 0x000000ff0cff7812 */ /* 0x000fe200078ac0ff */
[--C-:B------:R-:W-:Y:S01]  /*3790*/  FFMA.FTZ R75, R10, UR5, R91.reuse ;  /* 0x000000050a4b7c23 */ /* 0x100fe2000801005b */
[--C-:B------:R-:W-:Y:S01]  /*37a0*/  FFMA.FTZ R106, R83, UR5, R91.reuse ;  /* 0x00000005536a7c23 */ /* 0x100fe2000801005b */
[----:B------:R-:W-:Y:S01]  /*37b0*/  FADD.FTZ R73, R9, -R72 ;  /* 0x8000004809497221 */ /* 0x000fe20000010000 */
[----:B------:R-:W-:Y:S01]  /*37c0*/  FFMA.FTZ R108, R88, UR5, R91 ;  /* 0x00000005586c7c23 */ /* 0x000fe2000801005b */
[----:B------:R-:W-:Y:S01]  /*37d0*/  FADD.FTZ R74, R8, -R75 ;  /* 0x8000004b084a7221 */ /* 0x000fe20000010000 */
[----:B------:R-:W-:Y:S02]  /*37e0*/  HFMA2 R72, -RZ, RZ, 0, 0 ;  /* 0x00000000ff487431 */ /* 0x000fe400000001ff */
[----:B------:R-:W-:Y:S01]  /*37f0*/  FFMA.FTZ R73, R73, UR13, R24 ;  /* 0x0000000d49497c23 */ /* 0x000fe20008010018 */
[----:B------:R-:W-:Y:S01]  /*3800*/  FADD.FTZ R108, R87, -R108 ;  /* 0x8000006c576c7221 */ /* 0x000fe20000010000 */
[----:B------:R-:W-:Y:S01]  /*3810*/  FFMA.FTZ R74, R74, UR13, R25 ;  /* 0x0000000d4a4a7c23 */ /* 0x000fe20008010019 */
[----:B------:R-:W-:Y:S01]  /*3820*/  LOP3.LUT P4, RZ, R12, 0xff00, RZ, 0xc0, !PT ;  /* 0x0000ff000cff7812 */ /* 0x000fe2000788c0ff */
[----:B------:R-:W-:Y:S01]  /*3830*/  FMUL.FTZ R73, R73, UR4 ;  /* 0x0000000449497c20 */ /* 0x000fe20008410000 */
[----:B------:R-:W-:Y:S01]  /*3840*/  FFMA.FTZ R108, R108, UR13, R27 ;  /* 0x0000000d6c6c7c23 */ /* 0x000fe2000801001b */
[----:B------:R-:W-:-:S02]  /*3850*/  @P5 HADD2.F32 R104, -RZ, R100.H0_H0 ;  /* 0x20000064ff685230 */ /* 0x000fc40000004100 */
[----:B------:R-:W-:Y:S01]  /*3860*/  FMUL.FTZ R74, R74, UR4 ;  /* 0x000000044a4a7c20 */ /* 0x000fe20008410000 */
[----:B------:R-:W-:Y:S01]  /*3870*/  FMUL.FTZ R75, R73, UR22 ;  /* 0x00000016494b7c20 */ /* 0x000fe20008410000 */
[----:B------:R-:W-:-:S03]  /*3880*/  ISETP.GE.U32.AND P6, PT, R12, 0x1000000, PT ;  /* 0x010000000c00780c */ /* 0x000fc60003fc6070 */
[-C--:B-----5:R-:W-:Y:S01]  /*3890*/  FMUL.FTZ R73, R68, R75.reuse ;  /* 0x0000004b44497220 */ /* 0x0a0fe20000410000 */
[----:B------:R-:W-:Y:S01]  /*38a0*/  @P5 FMUL.FTZ R72, R104, R75 ;  /* 0x0000004b68485220 */ /* 0x000fe20000410000 */
[----:B------:R-:W-:Y:S01]  /*38b0*/  FADD.FTZ R75, R81, -R106 ;  /* 0x8000006a514b7221 */ /* 0x000fe20000010000 */
[----:B------:R-:W-:Y:S01]  /*38c0*/  FMUL.FTZ R68, R74, UR22 ;  /* 0x000000164a447c20 */ /* 0x000fe20008410000 */
[----:B------:R-:W-:Y:S01]  /*38d0*/  FMUL.FTZ R106, R108, UR4 ;  /* 0x000000046c6a7c20 */ /* 0x000fe20008410000 */
[----:B------:R-:W-:Y:S01]  /*38e0*/  FSEL R73, R73, RZ, P5 ;  /* 0x000000ff49497208 */ /* 0x000fe20002800000 */
[----:B------:R-:W-:Y:S01]  /*38f0*/  FFMA.FTZ R74, R75, UR13, R26 ;  /* 0x0000000d4b4a7c23 */ /* 0x000fe2000801001a */
[----:B------:R-:W-:Y:S01]  /*3900*/  FMUL.FTZ R69, R69, R68 ;  /* 0x0000004445457220 */ /* 0x000fe20000410000 */
[----:B------:R-:W-:Y:S01]  /*3910*/  LOP3.LUT P5, RZ, R12, 0xff0000, RZ, 0xc0, !PT ;  /* 0x00ff00000cff7812 */ /* 0x000fe200078ac0ff */
[----:B------:R-:W-:Y:S01]  /*3920*/  FMUL.FTZ R106, R106, UR22 ;  /* 0x000000166a6a7c20 */ /* 0x000fe20008410000 */
[----:B------:R-:W-:Y:S01]  /*3930*/  FMUL.FTZ R74, R74, UR4 ;  /* 0x000000044a4a7c20 */ /* 0x000fe20008410000 */
[----:B------:R-:W-:Y:S01]  /*3940*/  FADD.FTZ R101, R36, R73 ;  /* 0x0000004924657221 */ /* 0x000fe20000010000 */
[----:B------:R-:W-:Y:S01]  /*3950*/  FSEL R104, R69, RZ, P4 ;  /* 0x000000ff45687208 */ /* 0x000fe20002000000 */
[-C--:B------:R-:W-:Y:S01]  /*3960*/  FMUL.FTZ R71, R71, R106.reuse ;  /* 0x0000006a47477220 */ /* 0x080fe20000410000 */
[----:B------:R-:W-:Y:S01]  /*3970*/  FMUL.FTZ R69, R74, UR22 ;  /* 0x000000164a457c20 */ /* 0x000fe20008410000 */
[----:B------:R-:W-:Y:S01]  /*3980*/  @P6 HADD2.F32 R105, -RZ, R102.H1_H1 ;  /* 0x30000066ff696230 */ /* 0x000fe20000004100 */
[----:B------:R-:W-:Y:S01]  /*3990*/  CS2R R74, SRZ ;  /* 0x00000000004a7805 */ /* 0x000fe2000001ff00 */
[----:B------:R-:W-:Y:S01]  /*39a0*/  FADD.FTZ R104, R37, R104 ;  /* 0x0000006825687221 */ /* 0x000fe20000010000 */
[----:B------:R-:W-:Y:S01]  /*39b0*/  FMUL.FTZ R70, R70, R69 ;  /* 0x0000004546467220 */ /* 0x000fe20000410000 */
[----:B------:R-:W-:Y:S01]  /*39c0*/  FSEL R36, R71, RZ, P6 ;  /* 0x000000ff47247208 */ /* 0x000fe20003000000 */
[----:B------:R-:W-:Y:S01]  /*39d0*/  @P4 HADD2.F32 R71, -RZ, R100.H1_H1 ;  /* 0x30000064ff474230 */ /* 0x000fe20000004100 */
[----:B------:R-:W-:Y:S01]  /*39e0*/  MOV R73, RZ ;  /* 0x000000ff00497202 */ /* 0x000fe20000000f00 */
[----:B------:R-:W-:Y:S01]  /*39f0*/  @P6 FMUL.FTZ R75, R105, R106 ;  /* 0x0000006a694b6220 */ /* 0x000fe20000410000 */
[----:B------:R-:W-:Y:S01]  /*3a00*/  FSEL R37, R70, RZ, P5 ;  /* 0x000000ff46257208 */ /* 0x000fe20002800000 */
[----:B------:R-:W-:-:S02]  /*3a10*/  @P5 HADD2.F32 R70, -RZ, R102.H0_H0 ;  /* 0x20000066ff465230 */ /* 0x000fc40000004100 */
[----:B------:R-:W-:Y:S01]  /*3a20*/  FADD.FTZ R39, R39, R36 ;  /* 0x0000002427277221 */ /* 0x000fe20000010000 */
[----:B------:R-:W-:Y:S01]  /*3a30*/  @P4 FMUL.FTZ R73, R71, R68 ;  /* 0x0000004447494220 */ /* 0x000fe20000410000 */
[----:B------:R-:W-:Y:S01]  /*3a40*/  FADD.FTZ R38, R38, R37 ;  /* 0x0000002526267221 */ /* 0x000fe20000010000 */
[----:B------:R-:W-:-:S07]  /*3a50*/  @P5 FMUL.FTZ R74, R70, R69 ;  /* 0x00000045464a5220 */ /* 0x000fce0000410000 */
.L_x_5876:
[----:B------:R-:W-:Y:S05]  /*3a60*/  BSYNC.RECONVERGENT B2 ;  /* 0x0000000000027941 */ /* 0x000fea0003800200 */
.L_x_5874:
        /* <DEDUP_REMOVED lines=9> */
.L_x_5873:
[----:B------:R-:W-:Y:S05]  /*3b00*/  BSYNC.RECONVERGENT B1 ;  /* 0x0000000000017941 */ /* 0x000fea0003800200 */
.L_x_5872:
        /* <DEDUP_REMOVED lines=9> */
[C---:B------:R-:W-:Y:S01]  /*3ba0*/  LOP3.LUT P6, RZ, R6.reuse, 0xff, RZ, 0xc0, !PT ;  /* 0x000000ff06ff7812 */ /* 0x040fe200078cc0ff */
[----:B------:R-:W-:Y:S01]  /*3bb0*/  FFMA.FTZ R19, R3, UR5, R91 ;  /* 0x0000000503137c23 */ /* 0x000fe2000801005b */
[C---:B------:R-:W-:Y:S01]  /*3bc0*/  LOP3.LUT P4, RZ, R6.reuse, 0xff0000, RZ, 0xc0, !PT ;  /* 0x00ff000006ff7812 */ /* 0x040fe2000788c0ff */
[----:B------:R-:W-:Y:S01]  /*3bd0*/  FADD.FTZ R17, R5, -R16 ;  /* 0x8000001005117221 */ /* 0x000fe20000010000 */
[----:B------:R-:W-:Y:S01]  /*3be0*/  LOP3.LUT P5, RZ, R6, 0xff00, RZ, 0xc0, !PT ;  /* 0x0000ff0006ff7812 */ /* 0x000fe200078ac0ff */
[----:B------:R-:W-:Y:S02]  /*3bf0*/  FADD.FTZ R19, R0, -R19 ;  /* 0x8000001300137221 */ /* 0x000fe40000010000 */
[----:B------:R-:W-:Y:S01]  /*3c00*/  FFMA.FTZ R16, R17, UR13, R20 ;  /* 0x0000000d11107c23 */ /* 0x000fe20008010014 */
[--C-:B------:R-:W-:Y:S01]  /*3c10*/  FFMA.FTZ R17, R4, UR5, R91.reuse ;  /* 0x0000000504117c23 */ /* 0x100fe2000801005b */
[----:B------:R-:W-:-:S02]  /*3c20*/  FFMA.FTZ R91, R86, UR5, R91 ;  /* 0x00000005565b7c23 */ /* 0x000fc4000801005b */
[----:B------:R-:W-:Y:S01]  /*3c30*/  FMUL.FTZ R73, R16, UR4 ;  /* 0x0000000410497c20 */ /* 0x000fe20008410000 */
[----:B------:R-:W-:Y:S01]  /*3c40*/  FADD.FTZ R18, R2, -R17 ;  /* 0x8000001102127221 */ /* 0x000fe20000010000 */
        /* <DEDUP_REMOVED lines=10> */
[----:B------:R-:W-:Y:S01]  /*3cf0*/  HFMA2 R72, -RZ, RZ, 0, 0 ;  /* 0x00000000ff487431 */ /* 0x000fe200000001ff */
[----:B------:R-:W-:Y:S01]  /*3d00*/  FSEL R91, R68, RZ, P6 ;  /* 0x000000ff445b7208 */ /* 0x000fe20003000000 */
[----:B------:R-:W-:Y:S01]  /*3d10*/  FMUL.FTZ R75, R75, UR22 ;  /* 0x000000164b4b7c20 */ /* 0x000fe20008410000 */
[----:B------:R-:W-:Y:S01]  /*3d20*/  @P6 FMUL.FTZ R72, R104, R73 ;  /* 0x0000004968486220 */ /* 0x000fe20000410000 */
[----:B------:R-:W-:Y:S01]  /*3d30*/  FMUL.FTZ R106, R106, UR22 ;  /* 0x000000166a6a7c20 */ /* 0x000fe20008410000 */
[----:B------:R-:W-:Y:S01]  /*3d40*/  ISETP.GE.U32.AND P6, PT, R6, 0x1000000, PT ;  /* 0x010000000600780c */ /* 0x000fe20003fc6070 */
[----:B------:R-:W-:Y:S01]  /*3d50*/  FMUL.FTZ R68, R74, UR22 ;  /* 0x000000164a447c20 */ /* 0x000fe20008410000 */
[-C--:B------:R-:W-:Y:S01]  /*3d60*/  FMUL.FTZ R70, R70, R75.reuse ;  /* 0x0000004b46467220 */ /* 0x080fe20000410000 */
        /* <DEDUP_REMOVED lines=20> */
.L_x_5878:
        /* <DEDUP_REMOVED lines=11> */
[C---:B------:R-:W-:Y:S01]  /*3f60*/  LOP3.LUT P4, RZ, R6.reuse, 0xff00, RZ, 0xc0, !PT ;  /* 0x0000ff0006ff7812 */ /* 0x040fe2000788c0ff */
[----:B------:R-:W-:Y:S01]  /*3f70*/  FMUL.FTZ R73, R73, UR4 ;  /* 0x0000000449497c20 */ /* 0x000fe20008410000 */
[----:B------:R-:W-:Y:S01]  /*3f80*/  ISETP.GE.U32.AND P6, PT, R6, 0x1000000, PT ;  /* 0x010000000600780c */ /* 0x000fe20003fc6070 */
[----:B------:R-:W-:-:S02]  /*3f90*/  @P5 HADD2.F32 R104, -RZ, R103.H0_H0 ;  /* 0x20000067ff685230 */ /* 0x000fc40000004100 */
[----:B------:R-:W-:Y:S01]  /*3fa0*/  FMUL.FTZ R74, R74, UR4 ;  /* 0x000000044a4a7c20 */ /* 0x000fe20008410000 */
[----:B------:R-:W-:-:S04]  /*3fb0*/  FMUL.FTZ R75, R73, UR22 ;  /* 0x00000016494b7c20 */ /* 0x000fc80008410000 */
[-C--:B------:R-:W-:Y:S01]  /*3fc0*/  @P5 FMUL.FTZ R72, R104, R75.reuse ;  /* 0x0000004b68485220 */ /* 0x080fe20000410000 */
[----:B------:R-:W-:Y:S01]  /*3fd0*/  FADD.FTZ R104, R84, -R91 ;  /* 0x8000005b54687221 */ /* 0x000fe20000010000 */
[----:B-----5:R-:W-:Y:S01]  /*3fe0*/  FMUL.FTZ R73, R68, R75 ;  /* 0x0000004b44497220 */ /* 0x020fe20000410000 */
[----:B------:R-:W-:Y:S01]  /*3ff0*/  FMUL.FTZ R68, R74, UR22 ;  /* 0x000000164a447c20 */ /* 0x000fe20008410000 */
[----:B------:R-:W-:Y:S01]  /*4000*/  FFMA.FTZ R75, R101, UR13, R22 ;  /* 0x0000000d654b7c23 */ /* 0x000fe20008010016 */
[----:B------:R-:W-:Y:S02]  /*4010*/  FFMA.FTZ R104, R104, UR13, R23 ;  /* 0x0000000d68687c23 */ /* 0x000fe40008010017 */
        /* <DEDUP_REMOVED lines=8> */
[----:B------:R-:W-:Y:S01]  /*40a0*/  FMUL.FTZ R69, R75, UR22 ;  /* 0x000000164b457c20 */ /* 0x000fe20008410000 */
[----:B------:R-:W-:Y:S01]  /*40b0*/  MOV R73, RZ ;  /* 0x000000ff00497202 */ /* 0x000fe20000000f00 */
[----:B------:R-:W-:Y:S01]  /*40c0*/  FMUL.FTZ R71, R71, R106 ;  /* 0x0000006a47477220 */ /* 0x000fe20000410000 */
[----:B------:R-:W-:Y:S01]  /*40d0*/  FADD.FTZ R101, R33, R74 ;  /* 0x0000004a21657221 */ /* 0x000fe20000010000 */
[----:B------:R-:W-:Y:S01]  /*40e0*/  FMUL.FTZ R70, R70, R69 ;  /* 0x0000004546467220 */ /* 0x000fe20000410000 */
[----:B------:R-:W-:Y:S01]  /*40f0*/  @P4 HADD2.F32 R33, -RZ, R103.H1_H1 ;  /* 0x30000067ff214230 */ /* 0x000fe20000004100 */
[----:B------:R-:W-:-:S02]  /*4100*/  CS2R R74, SRZ ;  /* 0x00000000004a7805 */ /* 0x000fc4000001ff00 */
[----:B------:R-:W-:Y:S01]  /*4110*/  FSEL R104, R71, RZ, P6 ;  /* 0x000000ff47687208 */ /* 0x000fe20003000000 */
[--C-:B------:R-:W-:Y:S01]  /*4120*/  @P5 HADD2.F32 R32, -RZ, R107.reuse.H0_H0 ;  /* 0x2000006bff205230 */ /* 0x100fe20000004100 */
[----:B------:R-:W-:Y:S01]  /*4130*/  FSEL R105, R70, RZ, P5 ;  /* 0x000000ff46697208 */ /* 0x000fe20002800000 */
[----:B------:R-:W-:Y:S02]  /*4140*/  @P6 HADD2.F32 R71, -RZ, R107.H1_H1 ;  /* 0x3000006bff476230 */ /* 0x000fe40000004100 */
[----:B------:R-:W-:Y:S01]  /*4150*/  @P4 FMUL.FTZ R73, R33, R68 ;  /* 0x0000004421494220 */ /* 0x000fe20000410000 */
[----:B------:R-:W-:Y:S01]  /*4160*/  FADD.FTZ R104, R35, R104 ;  /* 0x0000006823687221 */ /* 0x000fe20000010000 */
[----:B------:R-:W-:Y:S01]  /*4170*/  @P5 FMUL.FTZ R74, R32, R69 ;  /* 0x00000045204a5220 */ /* 0x000fe20000410000 */
[----:B------:R-:W-:Y:S01]  /*4180*/  FADD.FTZ R105, R34, R105 ;  /* 0x0000006922697221 */ /* 0x000fe20000010000 */
[----:B------:R-:W-:-:S07]  /*4190*/  @P6 FMUL.FTZ R75, R71, R106 ;  /* 0x0000006a474b6220 */ /* 0x000fce0000410000 */
.L_x_5879:
[----:B------:R-:W-:Y:S05]  /*41a0*/  BSYNC.RECONVERGENT B1 ;  /* 0x0000000000017941 */ /* 0x000fea0003800200 */
.L_x_5877:
        /* <DEDUP_REMOVED lines=10> */
.L_x_5863:
[----:B------:R-:W-:Y:S05]  /*4250*/  BSYNC.RECONVERGENT B0 ;  /* 0x0000000000007941 */ /* 0x000fea0003800200 */
.L_x_5851:
[----:B------:R-:W-:Y:S02]  /*4260*/  UIADD3 UR7, UPT, UPT, UR7, UR24, URZ ;  /* 0x0000001807077290 */ /* 0x000fe4000fffe0ff */
[----:B------:R-:W-:Y:S02]  /*4270*/  UPLOP3.LUT UP2, UPT, UPT, UPT, UP2, 0x40, 0x4 ;  /* 0x000000000004789c */ /* 0x000fe40003f4e820 */
[----:B------:R-:W-:-:S09]  /*4280*/  UISETP.GE.AND UP1, UPT, UR7, UR25, UPT ;  /* 0x000000190700728c */ /* 0x000fd2000bf26270 */
[----:B------:R-:W-:Y:S05]  /*4290*/  BRA.U !UP1, `(.L_x_5880) ;  /* 0xffffffc5093c7547 */ /* 0x000fea000b83ffff */
.L_x_5842:
[----:B------:R-:W1:Y:S01]  /*42a0*/  S2UR UR4, SR_CTAID.X ;  /* 0x00000000000479c3 */ /* 0x000e620000002500 */
[----:B------:R-:W-:Y:S01]  /*42b0*/  BSSY.RECONVERGENT B0, `(.L_x_5881) ;  /* 0x000000f000007945 */ /* 0x000fe20003800200 */
[----:B-1----:R-:W-:-:S06]  /*42c0*/  UIMAD UR4, UR4, UR6, URZ ;  /* 0x00000006040472a4 */ /* 0x002fcc000f8e02ff */
[----:B------:R-:W-:-:S04]  /*42d0*/  MOV R9, UR4 ;  /* 0x0000000400097c02 */ /* 0x000fc80008000f00 */
[----:B------:R-:W-:Y:S01]  /*42e0*/  LEA.HI R9, R9, R76, RZ, 0x1e ;  /* 0x0000004c09097211 */ /* 0x000fe200078ff0ff */
[----:B------:R-:W-:Y:S06]  /*42f0*/  @!P3 BRA `(.L_x_5882) ;  /* 0x000000000028b947 */ /* 0x000fec0003800000 */
[----:B-----5:R-:W1:Y:S08]  /*4300*/  LDC.64 R2, c[0x0][0x440] ;  /* 0x00011000ff027b82 */ /* 0x020e700000000a00 */
        /* <DEDUP_REMOVED lines=9> */
.L_x_5882:
[----:B------:R-:W-:Y:S05]  /*43a0*/  BSYNC.RECONVERGENT B0 ;  /* 0x0000000000007941 */ /* 0x000fea0003800200 */
.L_x_5881:
[----:B------:R-:W-:Y:S04]  /*43b0*/  BSSY.RECONVERGENT B0, `(.L_x_5883) ;  /* 0x000000c000007945 */ /* 0x000fe80003800200 */
[----:B------:R-:W-:Y:S05]  /*43c0*/  @!P2 BRA `(.L_x_5884) ;  /* 0x000000000028a947 */ /* 0x000fea0003800000 */
[----:B-1---5:R-:W1:Y:S08]  /*43d0*/  LDC.64 R2, c[0x0][0x440] ;  /* 0x00011000ff027b82 */ /* 0x022e700000000a00 */
        /* <DEDUP_REMOVED lines=9> */
.L_x_5884:
[----:B------:R-:W-:Y:S05]  /*4470*/  BSYNC.RECONVERGENT B0 ;  /* 0x0000000000007941 */ /* 0x000fea0003800200 */
.L_x_5883:
[----:B------:R-:W-:Y:S05]  /*4480*/  @!P1 EXIT ;  /* 0x000000000000994d */ /* 0x000fea0003800000 */
[----:B-1---5:R-:W1:Y:S08]  /*4490*/  LDC.64 R2, c[0x0][0x440] ;  /* 0x00011000ff027b82 */ /* 0x022e700000000a00 */
        /* <DEDUP_REMOVED lines=9> */
.L_x_5885:
        /* <DEDUP_REMOVED lines=13> */
.L_x_6826:


//--------------------- .text._ZN10layer_norm13ln_bwd_kernelINS_13Kernel_traitsI6__halfffffjLj1536ELj1ELj1ELj4ELj16ENS_18Kernel_traits_baseILj1536ES2_ffffjLj128EEEEELb1ELb1ELb0ELb1EEEvNS_9BwdParamsE --------------------------
	.section	.text._ZN10layer_norm13ln_bwd_kernelINS_13Kernel_traitsI6__halfffffjLj1536ELj1ELj1ELj4ELj16ENS_18Kernel_traits_baseILj1536ES2_ffffjLj128EEEEELb1ELb1ELb0ELb1EEEvNS_9BwdParamsE,"ax",@progbits
	.align	128
        .global         _ZN10layer_norm13ln_bwd_kernelINS_13Kernel_traitsI6__halfffffjLj1536ELj1ELj1ELj4ELj16ENS_18Kernel_traits_baseILj1536ES2_ffffjLj128EEEEELb1ELb1ELb0ELb1EEEvNS_9BwdParamsE
        .type           _ZN10layer_norm13ln_bwd_kernelINS_13Kernel_traitsI6__halfffffjLj1536ELj1ELj1ELj4ELj16ENS_18Kernel_traits_baseILj1536ES2_ffffjLj128EEEEELb1ELb1ELb0ELb1EEEvNS_9BwdParamsE,@function
        .size           _ZN10layer_norm13ln_bwd_kernelINS_13Kernel_traitsI6__halfffffjLj1536ELj1ELj1ELj4ELj16ENS_18Kernel_traits_baseILj1536ES2_ffffjLj128EEEEELb1ELb1ELb0ELb1EEEvNS_9BwdParamsE,(.L_x_6827 - _ZN10layer_norm13ln_bwd_kernelINS_13Kernel_traitsI6__halfffffjLj1536ELj1ELj1ELj4ELj16ENS_18Kernel_traits_baseILj1536ES2_ffffjLj128EEEEELb1ELb1ELb0ELb1EEEvNS_9BwdParamsE)
        .other          _ZN10layer_norm13ln_bwd_kernelINS_13Kernel_traitsI6__halfffffjLj1536ELj1ELj1ELj4ELj16ENS_18Kernel_traits_baseILj1536ES2_ffffjLj128EEEEELb1ELb1ELb0ELb1EEEvNS_9BwdParamsE,@"STO_CUDA_ENTRY STV_DEFAULT"
_ZN10layer_norm13ln_bwd_kernelINS_13Kernel_traitsI6__halfffffjLj1536ELj1ELj1ELj4ELj16ENS_18Kernel_traits_baseILj1536ES2_ffffjLj128EEEEELb1ELb1ELb0ELb1EEEvNS_9BwdParamsE:
.text._ZN10layer_norm13ln_bwd_kernelINS_13Kernel_traitsI6__halfffffjLj1536ELj1ELj1ELj4ELj16ENS_18Kernel_traits_baseILj1536ES2_ffffjLj128EEEEELb1ELb1ELb0ELb1EEEvNS_9BwdParamsE:
        /* <DEDUP_REMOVED lines=29> */
[----:B------:R-:W-:Y:S01]  /*01d0*/  PLOP3.LUT P2, PT, PT, PT, PT, 0x8, 0x80 ;  /* 0x000000000080781c */ /* 0x000fe20003f4e170 */
[----:B------:R-:W-:Y:S01]  /*01e0*/  HFMA2 R109, -RZ, RZ, 0, 0 ;  /* 0x00000000ff6d7431 */ /* 0x000fe200000001ff */
[----:B------:R-:W4:Y:S01]  /*01f0*/  LDCU UR7, c[0x0][0x408] ;  /* 0x00008100ff0777ac */ /* 0x000f220008000800 */
[----:B------:R-:W-:Y:S01]  /*0200*/  HFMA2 R89, -RZ, RZ, 0, 0 ;  /* 0x00000000ff597431 */ /* 0x000fe200000001ff */
[----:B------:R-:W-:-:S02]  /*0210*/  CS2R R96, SRZ ;  /* 0x0000000000607805 */ /* 0x000fc4000001ff00 */
[----:B------:R-:W-:Y:S02]  /*0220*/  CS2R R94, SRZ ;  /* 0x00000000005e7805 */ /* 0x000fe4000001ff00 */
[----:B------:R-:W-:Y:S02]  /*0230*/  CS2R R100, SRZ ;  /* 0x0000000000647805 */ /* 0x000fe4000001ff00 */
[----:B------:R-:W-:Y:S02]  /*0240*/  CS2R R92, SRZ ;  /* 0x00000000005c7805 */ /* 0x000fe4000001ff00 */
[----:B------:R-:W-:Y:S02]  /*0250*/  MOV R107, RZ ;  /* 0x000000ff006b7202 */ /* 0x000fe40000000f00 */
[----:B------:R-:W-:Y:S02]  /*0260*/  CS2R R90, SRZ ;  /* 0x00000000005a7805 */ /* 0x000fe4000001ff00 */
[----:B------:R-:W-:-:S02]  /*0270*/  MOV R22, RZ ;  /* 0x000000ff00167202 */ /* 0x000fc40000000f00 */
[----:B------:R-:W-:Y:S02]  /*0280*/  CS2R R20, SRZ ;  /* 0x0000000000147805 */ /* 0x000fe4000001ff00 */
[----:B------:R-:W-:Y:S02]  /*0290*/  CS2R R18, SRZ ;  /* 0x0000000000127805 */ /* 0x000fe4000001ff00 */
        /* <DEDUP_REMOVED lines=9> */
[----:B------:R-:W0:Y:S03]  /*0330*/  LDCU.U8 UR18, c[0x0][0x410] ;  /* 0x00008200ff1277ac */ /* 0x000e260008000000 */
[----:B------:R-:W5:Y:S01]  /*0340*/  LDG.E.64 R110, desc[UR16][R2.64+0x800] ;  /* 0x00080010026e7981 */ /* 0x000f62000c1e1b00 */
[----:B------:R-:W0:Y:S03]  /*0350*/  LDCU UR22, c[0x0][0x400] ;  /* 0x00008000ff1677ac */ /* 0x000e260008000800 */
[----:B------:R-:W4:Y:S01]  /*0360*/  LDG.E.64 R6, desc[UR16][R2.64+0x400] ;  /* 0x0004001002067981 */ /* 0x000f22000c1e1b00 */
[----:B------:R-:W0:Y:S03]  /*0370*/  LDCU.64 UR24, c[0x0][0x478] ;  /* 0x00008f00ff1877ac */ /* 0x000e260008000a00 */
[----:B------:R0:W4:Y:S01]  /*0380*/  LDG.E.64 R8, desc[UR16][R2.64] ;  /* 0x0000001002087981 */ /* 0x000122000c1e1b00 */
[----:B------:R-:W2:Y:S03]  /*0390*/  LDCU.128 UR8, c[0x0][0x3c0] ;  /* 0x00007800ff0877ac */ /* 0x000ea60008000c00 */
[----:B------:R5:W4:Y:S01]  /*03a0*/  LDG.E.64 R64, desc[UR16][R4.64] ;  /* 0x0000001004407981 */ /* 0x000b22000c1e1b00 */
[----:B-1----:R-:W-:Y:S01]  /*03b0*/  UISETP.NE.U32.AND UP0, UPT, UR4, URZ, UPT ;  /* 0x000000ff0400728c */ /* 0x002fe2000bf05070 */
[----:B------:R-:W1:Y:S01]  /*03c0*/  LDCU.64 UR20, c[0x0][0x438] ;  /* 0x00008700ff1477ac */ /* 0x000e620008000a00 */
[----:B0-----:R-:W-:-:S02]  /*03d0*/  CS2R R2, SRZ ;  /* 0x0000000000027805 */ /* 0x001fc4000001ff00 */
[----:B------:R-:W-:Y:S01]  /*03e0*/  UISETP.NE.AND.EX UP0, UPT, UR5, URZ, UPT, UP0 ;  /* 0x000000ff0500728c */ /* 0x000fe2000bf05300 */
[----:B------:R-:W0:Y:S01]  /*03f0*/  LDCU.64 UR26, c[0x0][0x380] ;  /* 0x00007000ff1a77ac */ /* 0x000e220008000a00 */
[--C-:B--2---:R-:W-:Y:S02]  /*0400*/  SHF.R.U64 R99, R68, 0x10, R69.reuse ;  /* 0x0000001044637819 */ /* 0x104fe40000001245 */
[----:B------:R-:W-:Y:S02]  /*0410*/  SHF.R.U32.HI R0, RZ, 0x10, R69 ;  /* 0x00000010ff007819 */ /* 0x000fe40000011645 */
[----:B---3--:R-:W-:Y:S02]  /*0420*/  SHF.R.U64 R103, R66, 0x10, R67 ;  /* 0x0000001042677819 */ /* 0x008fe40000001243 */
[----:B------:R-:W-:Y:S02]  /*0430*/  PRMT R99, R99, 0x5410, R0 ;  /* 0x0000541063637816 */ /* 0x000fe40000000000 */
[----:B-----5:R-:W-:Y:S01]  /*0440*/  SHF.R.U64 R113, R110, 0x10, R111 ;  /* 0x000000106e717819 */ /* 0x020fe2000000126f */
[----:B------:R-:W-:Y:S01]  /*0450*/  HADD2.F32 R112, -RZ, R111.H0_H0 ;  /* 0x2000006fff707230 */ /* 0x000fe20000004100 */
[----:B------:R-:W-:-:S02]  /*0460*/  SHF.R.U32.HI R4, RZ, 0x10, R67 ;  /* 0x00000010ff047819 */ /* 0x000fc40000011643 */
[----:B------:R-:W-:Y:S02]  /*0470*/  SHF.R.U32.HI R111, RZ, 0x10, R111 ;  /* 0x00000010ff6f7819 */ /* 0x000fe4000001166f */
[--C-:B----4-:R-:W-:Y:S02]  /*0480*/  SHF.R.U64 R117, R6, 0x10, R7.reuse ;  /* 0x0000001006757819 */ /* 0x110fe40000001207 */
[----:B------:R-:W-:Y:S02]  /*0490*/  SHF.R.U32.HI R115, RZ, 0x10, R7 ;  /* 0x00000010ff737819 */ /* 0x000fe40000011607 */
[--C-:B------:R-:W-:Y:S02]  /*04a0*/  SHF.R.U64 R121, R8, 0x10, R9.reuse ;  /* 0x0000001008797819 */ /* 0x100fe40000001209 */
[----:B------:R-:W-:Y:S02]  /*04b0*/  SHF.R.U32.HI R119, RZ, 0x10, R9 ;  /* 0x00000010ff777819 */ /* 0x000fe40000011609 */
[----:B------:R-:W-:-:S02]  /*04c0*/  SHF.R.U64 R106, R64, 0x10, R65 ;  /* 0x00000010406a7819 */ /* 0x000fc40000001241 */
[----:B------:R-:W-:Y:S01]  /*04d0*/  SHF.R.U32.HI R0, RZ, 0x10, R65 ;  /* 0x00000010ff007819 */ /* 0x000fe20000011641 */
[----:B------:R-:W-:Y:S01]  /*04e0*/  HADD2.F32 R114, -RZ, R110.H0_H0 ;  /* 0x2000006eff727230 */ /* 0x000fe20000004100 */
[----:B------:R-:W-:Y:S01]  /*04f0*/  PRMT R103, R103, 0x5410, R4 ;  /* 0x0000541067677816 */ /* 0x000fe20000000004 */
[----:B------:R-:W-:Y:S01]  /*0500*/  HADD2.F32 R118, -RZ, R6.H0_H0 ;  /* 0x20000006ff767230 */ /* 0x000fe20000004100 */
[----:B------:R-:W-:Y:S01]  /*0510*/  PRMT R106, R106, 0x5410, R0 ;  /* 0x000054106a6a7816 */ /* 0x000fe20000000000 */
[----:B------:R-:W-:Y:S01]  /*0520*/  HADD2.F32 R116, -RZ, R7.H0_H0 ;  /* 0x20000007ff747230 */ /* 0x000fe20000004100 */
[----:B------:R-:W-:Y:S01]  /*0530*/  MOV R110, RZ ;  /* 0x000000ff006e7202 */ /* 0x000fe20000000f00 */
[----:B------:R-:W-:Y:S01]  /*0540*/  HADD2.F32 R122, -RZ, R8.H0_H0 ;  /* 0x20000008ff7a7230 */ /* 0x000fe20000004100 */
[----:B------:R-:W-:Y:S01]  /*0550*/  CS2R R6, SRZ ;  /* 0x0000000000067805 */ /* 0x000fe2000001ff00 */
[----:B------:R-:W-:Y:S01]  /*0560*/  HADD2.F32 R120, -RZ, R9.H0_H0 ;  /* 0x20000009ff787230 */ /* 0x000fe20000004100 */
[----:B------:R-:W-:-:S02]  /*0570*/  CS2R R8, SRZ ;  /* 0x0000000000087805 */ /* 0x000fc4000001ff00 */
[----:B------:R-:W-:Y:S01]  /*0580*/  CS2R R4, SRZ ;  /* 0x0000000000047805 */ /* 0x000fe2000001ff00 */
[----:B------:R-:W-:Y:S02]  /*0590*/  HADD2.F32 R113, -RZ, R113.H0_H0 ;  /* 0x20000071ff717230 */ /* 0x000fe40000004100 */
[----:B------:R-:W-:Y:S02]  /*05a0*/  HADD2.F32 R111, -RZ, R111.H0_H0 ;  /* 0x2000006fff6f7230 */ /* 0x000fe40000004100 */
[----:B------:R-:W-:Y:S02]  /*05b0*/  HADD2.F32 R117, -RZ, R117.H0_H0 ;  /* 0x20000075ff757230 */ /* 0x000fe40000004100 */
[----:B------:R-:W-:Y:S02]  /*05c0*/  HADD2.F32 R115, -RZ, R115.H0_H0 ;  /* 0x20000073ff737230 */ /* 0x000fe40000004100 */
[----:B------:R-:W-:Y:S02]  /*05d0*/  HADD2.F32 R121, -RZ, R121.H0_H0 ;  /* 0x20000079ff797230 */ /* 0x000fe40000004100 */
[----:B01----:R-:W-:-:S07]  /*05e0*/  HADD2.F32 R119, -RZ, R119.H0_H0 ;  /* 0x20000077ff777230 */ /* 0x003fce0000004100 */
.L_x_5907:
[----:B0-----:R-:W0:Y:S01]  /*05f0*/  S2R R123, SR_TID.X ;  /* 0x00000000007b7919 */ /* 0x001e220000002100 */
[----:B-1----:R-:W1:Y:S01]  /*0600*/  LDC.64 R60, c[0x0][0x3a8] ;  /* 0x0000ea00ff3c7b82 */ /* 0x002e620000000a00 */
[----:B------:R-:W-:Y:S02]  /*0610*/  UIMAD UR4, UR6, UR19, URZ ;  /* 0x00000013060472a4 */ /* 0x000fe4000f8e02ff */
[----:B------:R-:W-:Y:S02]  /*0620*/  UIMAD.WIDE UR14, UR6, 0x4, UR10 ;  /* 0x00000004060e78a5 */ /* 0x000fe4000f8e020a */
[----:B------:R-:W-:Y:S02]  /*0630*/  USHF.R.S32.HI UR5, URZ, 0x1f, UR4 ;  /* 0x0000001fff057899 */ /* 0x000fe40008011404 */
[----:B------:R-:W-:Y:S01]  /*0640*/  UIMAD.WIDE UR12, UR6, 0x4, UR8 ;  /* 0x00000004060c78a5 */ /* 0x000fe2000f8e0208 */
[----:B------:R-:W2:Y:S01]  /*0650*/  LDC.64 R48, c[0x0][0x428] ;  /* 0x00010a00ff307b82 */ /* 0x000ea20000000a00 */
[----:B------:R-:W-:Y:S01]  /*0660*/  ULEA.HI UR5, UR5, UR4, URZ, 0x2 ;  /* 0x0000000405057291 */ /* 0x000fe2000f8f10ff */
[----:B------:R-:W-:-:S02]  /*0670*/  MOV R40, UR14 ;  /* 0x0000000e00287c02 */ /* 0x000fc40008000f00 */
[----:B------:R-:W-:Y:S02]  /*0680*/  MOV R41, UR15 ;  /* 0x0000000f00297c02 */ /* 0x000fe40008000f00 */
[----:B------:R-:W-:Y:S02]  /*0690*/  MOV R42, UR12 ;  /* 0x0000000c002a7c02 */ /* 0x000fe40008000f00 */
[----:B------:R-:W-:Y:S01]  /*06a0*/  MOV R72, UR5 ;  /* 0x0000000500487c02 */ /* 0x000fe20008000f00 */
[----:B------:R2:W3:Y:S01]  /*06b0*/  LDG.E R73, desc[UR16][R40.64] ;  /* 0x0000001028497981 */ /* 0x0004e2000c1e1900 */
[----:B------:R-:W-:Y:S02]  /*06c0*/  MOV R43, UR13 ;  /* 0x0000000d002b7c02 */ /* 0x000fe40008000f00 */
[----:B------:R-:W-:Y:S01]  /*06d0*/  ISETP.NE.AND P3, PT, RZ, UR18, PT ;  /* 0x00000012ff007c0c */ /* 0x000fe2000bf65270 */
[----:B------:R-:W4:Y:S01]  /*06e0*/  S2R R125, SR_CgaCtaId ;  /* 0x00000000007d7919 */ /* 0x000f220000008800 */
[----:B------:R-:W-:Y:S01]  /*06f0*/  PLOP3.LUT P0, PT, PT, PT, PT, 0x80, 0x8 ;  /* 0x000000000008781c */ /* 0x000fe20003f0f070 */
[----:B------:R-:W4:Y:S01]  /*0700*/  @UP0 LDCU.64 UR4, c[0x0][0x3e0] ;  /* 0x00007c00ff0407ac */ /* 0x000f220008000a00 */
[----:B------:R-:W3:Y:S01]  /*0710*/  LDG.E R0, desc[UR16][R42.64] ;  /* 0x000000102a007981 */ /* 0x000ee2000c1e1900 */
[----:B0-----:R-:W-:-:S04]  /*0720*/  LEA.HI.SX32 R72, R72, R123, 0x1e ;  /* 0x0000007b48487211 */ /* 0x001fc800078ff2ff */
[C---:B------:R-:W-:Y:S01]  /*0730*/  IADD3 R70, PT, PT, R72.reuse, 0x80, RZ ;  /* 0x0000008048467810 */ /* 0x040fe20007ffe0ff */
[C---:B-1----:R-:W-:Y:S01]  /*0740*/  IMAD.WIDE.U32 R52, R72.reuse, 0x10, R60 ;  /* 0x0000001048347825 */ /* 0x042fe200078e003c */
[----:B------:R-:W-:-:S03]  /*0750*/  IADD3 R23, PT, PT, R72, 0x100, RZ ;  /* 0x0000010048177810 */ /* 0x000fc60007ffe0ff */
[----:B--2---:R-:W-:Y:S02]  /*0760*/  IMAD.WIDE.U32 R40, R72, 0x10, R48 ;  /* 0x0000001048287825 */ /* 0x004fe400078e0030 */
[----:B------:R-:W2:Y:S02]  /*0770*/  LDG.E.128 R52, desc[UR16][R52.64] ;  /* 0x0000001034347981 */ /* 0x000ea4000c1e1d00 */
[C-C-:B------:R-:W-:Y:S02]  /*0780*/  IMAD.WIDE.U32 R56, R70.reuse, 0x10, R60.reuse ;  /* 0x0000001046387825 */ /* 0x140fe400078e003c */
[----:B------:R-:W2:Y:S02]  /*0790*/  LDG.E.128 R40, desc[UR16][R40.64] ;  /* 0x0000001028287981 */ /* 0x000ea4000c1e1d00 */
[----:B------:R-:W-:Y:S02]  /*07a0*/  IMAD.WIDE.U32 R60, R23, 0x10, R60 ;  /* 0x00000010173c7825 */ /* 0x000fe400078e003c */
[----:B------:R-:W2:Y:S04]  /*07b0*/  LDG.E.128 R56, desc[UR16][R56.64] ;  /* 0x0000001038387981 */ /* 0x000ea8000c1e1d00 */
[----:B------:R-:W2:Y:S01]  /*07c0*/  LDG.E.128 R60, desc[UR16][R60.64] ;  /* 0x000000103c3c7981 */ /* 0x000ea2000c1e1d00 */
[----:B------:R-:W-:-:S06]  /*07d0*/  IMAD.WIDE.U32 R44, R70, 0x10, R48 ;  /* 0x00000010462c7825 */ /* 0x000fcc00078e0030 */
[----:B------:R-:W2:Y:S01]  /*07e0*/  LDG.E.128 R44, desc[UR16][R44.64] ;  /* 0x000000102c2c7981 */ /* 0x000ea2000c1e1d00 */
[----:B------:R-:W-:-:S06]  /*07f0*/  IMAD.WIDE.U32 R48, R23, 0x10, R48 ;  /* 0x0000001017307825 */ /* 0x000fcc00078e0030 */
[----:B------:R-:W2:Y:S01]  /*0800*/  LDG.E.128 R48, desc[UR16][R48.64] ;  /* 0x0000001030307981 */ /* 0x000ea2000c1e1d00 */
[----:B------:R-:W-:Y:S02]  /*0810*/  LOP3.LUT P4, RZ, R123, 0x1f, RZ, 0xc0, !PT ;  /* 0x0000001f7bff7812 */ /* 0x000fe4000788c0ff */
[----:B------:R-:W-:-:S04]  /*0820*/  MOV R104, 0x400 ;  /* 0x0000040000687802 */ /* 0x000fc80000000f00 */
[----:B----4-:R-:W-:Y:S02]  /*0830*/  LEA R104, R125, R104, 0x18 ;  /* 0x000000687d687211 */ /* 0x010fe400078ec0ff */
[----:B------:R-:W-:Y:S01]  /*0840*/  ISETP.NE.U32.AND P1, PT, RZ, UR20, PT ;  /* 0x00000014ff007c0c */ /* 0x000fe2000bf25070 */
[----:B------:R-:W-:Y:S01]  /*0850*/  @UP0 UIMAD.WIDE UR4, UR6, 0x4, UR4 ;  /* 0x00000004060408a5 */ /* 0x000fe2000f8e0204 */
[----:B------:R-:W0:Y:S03]  /*0860*/  LDC.64 R124, c[0x0][0x3b0] ;  /* 0x0000ec00ff7c7b82 */ /* 0x000e260000000a00 */
[----:B------:R-:W-:Y:S02]  /*0870*/  @!P4 PLOP3.LUT P0, PT, P2, PT, PT, 0x80, 0x8 ;  /* 0x000000000008c81c */ /* 0x000fe4000170f070 */
[----:B---3--:R-:W-:Y:S02]  /*0880*/  R2UR UR12, R73 ;  /* 0x00000000490c72ca */ /* 0x008fe400000e0000 */
[----:B------:R-:W-:-:S05]  /*0890*/  FSEL R71, R0, RZ, !P3 ;  /* 0x000000ff00477208 */ /* 0x000fca0005800000 */
[C---:B--2---:R-:W-:Y:S01]  /*08a0*/  FADD.FTZ R0, -R71.reuse, R52 ;  /* 0x0000003447007221 */ /* 0x044fe20000010100 */
[----:B------:R-:W-:Y:S01]  /*08b0*/  FADD.FTZ R53, -R71, R53 ;  /* 0x0000003547357221 */ /* 0x000fe20000010100 */
[----:B------:R-:W-:-:S04]  /*08c0*/  FMUL.FTZ R81, R122, R40 ;  /* 0x000000287a517220 */ /* 0x000fc80000410000 */
[----:B------:R-:W-:Y:S01]  /*08d0*/  FMUL.FTZ R0, R0, UR12 ;  /* 0x0000000c00007c20 */ /* 0x000fe20008410000 */
[C---:B------:R-:W-:Y:S01]  /*08e0*/  FADD.FTZ R54, -R71.reuse, R54 ;  /* 0x0000003647367221 */ /* 0x040fe20000010100 */
[----:B------:R-:W-:Y:S01]  /*08f0*/  FADD.FTZ R80, -R71, R59 ;  /* 0x0000003b47507221 */ /* 0x000fe20000010100 */
[----:B------:R-:W-:Y:S01]  /*0900*/  FMUL.FTZ R82, R121, R41 ;  /* 0x0000002979527220 */ /* 0x000fe20000410000 */
[----:B------:R-:W-:Y:S01]  /*0910*/  FMUL.FTZ R85, R53, UR12 ;  /* 0x0000000c35557c20 */ /* 0x000fe20008410000 */
[----:B------:R-:W-:Y:S01]  /*0920*/  FFMA.FTZ R52, R0, R81, RZ ;  /* 0x0000005100347223 */ /* 0x000fe200000100ff */
[C---:B------:R-:W-:Y:S01]  /*0930*/  FADD.FTZ R59, -R71.reuse, R61 ;  /* 0x0000003d473b7221 */ /* 0x040fe20000010100 */
[----:B------:R-:W-:Y:S01]  /*0940*/  FADD.FTZ R61, RZ, R81 ;  /* 0x00000051ff3d7221 */ /* 0x000fe20000010000 */
[----:B------:R-:W-:Y:S01]  /*0950*/  FADD.FTZ R55, -R71, R55 ;  /* 0x0000003747377221 */ /* 0x000fe20000010100 */
        /* <DEDUP_REMOVED lines=38> */
[----:B------:R-:W-:Y:S01]  /*0bc0*/  FMUL.FTZ R60, R60, UR12 ;  /* 0x0000000c3c3c7c20 */ /* 0x000fe20008410000 */
[----:B------:R-:W-:Y:S01]  /*0bd0*/  FADD.FTZ R54, R55, R58 ;  /* 0x0000003a37367221 */ /* 0x000fe20000010000 */
[----:B------:R-:W-:Y:S01]  /*0be0*/  FMUL.FTZ R61, R112, R50 ;  /* 0x00000032703d7220 */ /* 0x000fe20000410000 */
[----:B------:R-:W-:Y:S01]  /*0bf0*/  FFMA.FTZ R53, R59, R58, R52 ;  /* 0x0000003a3b357223 */ /* 0x000fe20000010034 */
[----:B------:R-:W-:Y:S01]  /*0c00*/  FMUL.FTZ R62, R62, UR12 ;  /* 0x0000000c3e3e7c20 */ /* 0x000fe20008410000 */
        /* <DEDUP_REMOVED lines=23> */
[C---:B------:R-:W-:Y:S02]  /*0d80*/  IADD3 R105, PT, PT, R104.reuse, 0x1820, RZ ;  /* 0x0000182068697810 */ /* 0x040fe40007ffe0ff */
[----:B------:R-:W-:Y:S02]  /*0d90*/  @!P4 SHF.R.U32.HI R88, RZ, 0x2, R123 ;  /* 0x00000002ff58c819 */ /* 0x000fe4000001167b */
[----:B------:R-:W-:Y:S02]  /*0da0*/  @!P4 MOV R71, R105 ;  /* 0x000000690047c202 */ /* 0x000fe40000000f00 */
[----:B------:R-:W-:-:S02]  /*0db0*/  @!P0 IADD3 R71, PT, PT, R104, 0x1800, RZ ;  /* 0x0000180068478810 */ /* 0x000fc40007ffe0ff */
[----:B------:R-:W-:Y:S02]  /*0dc0*/  ISETP.NE.AND.EX P0, PT, RZ, UR21, PT, P1 ;  /* 0x00000015ff007c0c */ /* 0x000fe4000bf05310 */
[----:B------:R-:W-:-:S04]  /*0dd0*/  @!P4 LOP3.LUT R88, R88, 0x18, RZ, 0xc0, !PT ;  /* 0x000000185858c812 */ /* 0x000fc800078ec0ff */
[----:B------:R-:W-:Y:S01]  /*0de0*/  @!P4 IADD3 R88, PT, PT, R88, R71, RZ ;  /* 0x000000475858c210 */ /* 0x000fe20007ffe0ff */
[----:B-1----:R-:W-:Y:S01]  /*0df0*/  FADD.FTZ R52, R52, R55 ;  /* 0x0000003734347221 */ /* 0x002fe20000010000 */
[----:B--2---:R-:W-:Y:S01]  /*0e00*/  FADD.FTZ R53, R53, R54 ;  /* 0x0000003635357221 */ /* 0x004fe20000010000 */
[----:B------:R-:W-:-:S04]  /*0e10*/  PLOP3.LUT P1, PT, PT, PT, UP0, 0x80, 0x8 ;  /* 0x000000000008781c */ /* 0x000fc80003f2f008 */
[----:B------:R-:W1:Y:S01]  /*0e20*/  @P0 LDC.64 R54, c[0x0][0x438] ;  /* 0x00010e00ff360b82 */ /* 0x000e620000000a00 */
[----:B------:R2:W-:Y:S07]  /*0e30*/  @!P4 STS.64 [R88], R52 ;  /* 0x000000345800c388 */ /* 0x0005ee0000000a00 */
[----:B--2---:R-:W2:Y:S02]  /*0e40*/  @P0 LDC.64 R52, c[0x0][0x438] ;  /* 0x00010e00ff340b82 */ /* 0x004ea40000000a00 */
[----:B--2---:R-:W-:-:S05]  /*0e50*/  @P0 IMAD.WIDE.U32 R52, R70, 0x10, R52 ;  /* 0x0000001046340825 */ /* 0x004fca00078e0034 */
[----:B------:R2:W5:Y:S02]  /*0e60*/  @P0 LDG.E.128 R36, desc[UR16][R52.64] ;  /* 0x0000001034240981 */ /* 0x000564000c1e1d00 */
[----:B--2---:R-:W-:Y:S02]  /*0e70*/  MOV R52, UR4 ;  /* 0x0000000400347c02 */ /* 0x004fe40008000f00 */
[----:B------:R-:W-:-:S05]  /*0e80*/  MOV R53, UR5 ;  /* 0x0000000500357c02 */ /* 0x000fca0008000f00 */
[----:B------:R0:W2:Y:S02]  /*0e90*/  @P1 LDG.E R108, desc[UR16][R52.64] ;  /* 0x00000010346c1981 */ /* 0x0000a4000c1e1900 */
[----:B0-----:R-:W-:-:S05]  /*0ea0*/  IMAD.WIDE.U32 R52, R72, 0x4, R124 ;  /* 0x0000000448347825 */ /* 0x001fca00078e007c */
[----:B------:R0:W5:Y:S02]  /*0eb0*/  LDG.E R98, desc[UR16][R52.64] ;  /* 0x0000001034627981 */ /* 0x000164000c1e1900 */
[----:B0-----:R-:W-:-:S05]  /*0ec0*/  IMAD.WIDE.U32 R52, R70, 0x4, R124 ;  /* 0x0000000446347825 */ /* 0x001fca00078e007c */
[----:B------:R0:W5:Y:S02]  /*0ed0*/  LDG.E R88, desc[UR16][R52.64] ;  /* 0x0000001034587981 */ /* 0x000164000c1e1900 */
[----:B0-----:R-:W0:Y:S01]  /*0ee0*/  @P0 LDC.64 R52, c[0x0][0x438] ;  /* 0x00010e00ff340b82 */ /* 0x001e220000000a00 */
[----:B-1----:R-:W-:-:S05]  /*0ef0*/  @P0 IMAD.WIDE.U32 R54, R72, 0x10, R54 ;  /* 0x0000001048360825 */ /* 0x002fca00078e0036 */
[----:B------:R1:W5:Y:S02]  /*0f00*/  @P0 LDG.E.128 R32, desc[UR16][R54.64] ;  /* 0x0000001036200981 */ /* 0x000364000c1e1d00 */
[----:B-1----:R-:W-:-:S05]  /*0f10*/  IMAD.WIDE.U32 R54, R23, 0x4, R124 ;  /* 0x0000000417367825 */ /* 0x002fca00078e007c */
[----:B------:R-:W5:Y:S01]  /*0f20*/  LDG.E R71, desc[UR16][R54.64] ;  /* 0x0000001036477981 */ /* 0x000f62000c1e1900 */
[----:B0-----:R-:W-:-:S05]  /*0f30*/  @P0 IMAD.WIDE.U32 R52, R23, 0x10, R52 ;  /* 0x0000001017340825 */ /* 0x001fca00078e0034 */
[----:B------:R0:W5:Y:S01]  /*0f40*/  @P0 LDG.E.128 R28, desc[UR16][R52.64] ;  /* 0x00000010341c0981 */ /* 0x000162000c1e1d00 */
[----:B------:R-:W-:Y:S01]  /*0f50*/  @!P2 IADD3 R105, PT, PT, R104, 0x1800, RZ ;  /* 0x000018006869a810 */ /* 0x000fe20007ffe0ff */
        /* <DEDUP_REMOVED lines=8> */
[----:B------:R-:W-:Y:S01]  /*0fe0*/  BAR.SYNC.DEFER_BLOCKING 0x0 ;  /* 0x0000000000007b1d */ /* 0x000fe20000010000 */
[----:B0-----:R-:W-:-:S02]  /*0ff0*/  IADD3 R52, PT, PT, R104, 0x1830, RZ ;  /* 0x0000183068347810 */ /* 0x001fc40007ffe0ff */
[----:B------:R-:W-:-:S03]  /*1000*/  @!P2 IADD3 R52, PT, PT, R104, 0x1810, RZ ;  /* 0x000018106834a810 */ /* 0x000fc60007ffe0ff */
[----:B------:R-:W0:Y:S04]  /*1010*/  LDS.128 R40, [R105] ;  /* 0x0000000069287984 */ /* 0x000e280000000c00 */
[----:B------:R-:W1:Y:S01]  /*1020*/  LDS.128 R52, [R52] ;  /* 0x0000000034347984 */ /* 0x000e620000000c00 */
[----:B------:R-:W-:Y:S01]  /*1030*/  UISETP.NE.U32.AND UP1, UPT, UR20, URZ, UPT ;  /* 0x000000ff1400728c */ /* 0x000fe2000bf25070 */
[----:B------:R-:W-:-:S03]  /*1040*/  UMOV UR5, 0x3f800000 ;  /* 0x3f80000000057882 */ /* 0x000fc60000000000 */
[----:B------:R-:W-:Y:S01]  /*1050*/  UISETP.NE.AND.EX UP1, UPT, UR21, URZ, UPT, UP1 ;  /* 0x000000ff1500728c */ /* 0x000fe2000bf25310 */
[C---:B------:R-:W-:Y:S01]  /*1060*/  FADD.FTZ R89, R49.reuse, R89 ;  /* 0x0000005931597221 */ /* 0x040fe20000010000 */
[----:B------:R-:W-:Y:S01]  /*1070*/  FFMA.FTZ R11, R49, R59, R11 ;  /* 0x0000003b310b7223 */ /* 0x000fe2000001000b */
        /* <DEDUP_REMOVED lines=25> */
[----:B------:R-:W-:-:S02]  /*1210*/  FSEL R49, R41, RZ, !P3 ;  /* 0x000000ff29317208 */ /* 0x000fc40005800000 */
[----:B--2---:R-:W-:Y:S01]  /*1220*/  @P1 R2UR UR5, R108 ;  /* 0x000000006c0512ca */ /* 0x004fe200000e0000 */
[----:B------:R-:W-:-:S14]  /*1230*/  BRA.U UP1, `(.L_x_5887) ;  /* 0x0000001101a87547 */ /* 0x000fdc000b800000 */
        /* <DEDUP_REMOVED lines=15> */
[C---:B-----5:R-:W-:Y:S01]  /*1330*/  LOP3.LUT P1, RZ, R98.reuse, 0xff, RZ, 0xc0, !PT ;  /* 0x000000ff62ff7812 */ /* 0x060fe2000782c0ff */
[----:B------:R-:W-:Y:S01]  /*1340*/  FMUL.FTZ R81, R81, UR12 ;  /* 0x0000000c51517c20 */ /* 0x000fe20008410000 */
[C---:B------:R-:W-:Y:S01]  /*1350*/  LOP3.LUT P3, RZ, R98.reuse, 0xff00, RZ, 0xc0, !PT ;  /* 0x0000ff0062ff7812 */ /* 0x040fe2000786c0ff */
[----:B------:R-:W-:Y:S01]  /*1360*/  FMUL.FTZ R85, R85, UR12 ;  /* 0x0000000c55557c20 */ /* 0x000fe20008410000 */
[----:B------:R-:W-:Y:S01]  /*1370*/  LOP3.LUT P4, RZ, R98, 0xff0000, RZ, 0xc0, !PT ;  /* 0x00ff000062ff7812 */ /* 0x000fe2000788c0ff */
[----:B------:R-:W-:Y:S01]  /*1380*/  FMUL.FTZ R86, R86, UR12 ;  /* 0x0000000c56567c20 */ /* 0x000fe20008410000 */
[----:B------:R-:W-:Y:S01]  /*1390*/  FMUL.FTZ R87, R87, UR12 ;  /* 0x0000000c57577c20 */ /* 0x000fe20008410000 */
[----:B------:R-:W-:Y:S01]  /*13a0*/  ISETP.GE.U32.AND P5, PT, R98, 0x1000000, PT ;  /* 0x010000006200780c */ /* 0x000fe20003fa6070 */
[----:B------:R-:W-:Y:S01]  /*13b0*/  FMUL.FTZ R81, R81, UR5 ;  /* 0x0000000551517c20 */ /* 0x000fe20008410000 */
[----:B------:R-:W-:Y:S01]  /*13c0*/  FMUL.FTZ R85, R85, UR5 ;  /* 0x0000000555557c20 */ /* 0x000fe20008410000 */
[----:B------:R-:W-:Y:S01]  /*13d0*/  FMUL.FTZ R86, R86, UR5 ;  /* 0x0000000556567c20 */ /* 0x000fe20008410000 */
[----:B------:R-:W-:Y:S01]  /*13e0*/  FMUL.FTZ R87, R87, UR5 ;  /* 0x0000000557577c20 */ /* 0x000fe20008410000 */
[----:B------:R-:W-:Y:S01]  /*13f0*/  UMOV UR4, UR7 ;  /* 0x0000000700047c82 */ /* 0x000fe20008000000 */
[----:B------:R-:W-:-:S02]  /*1400*/  @P1 HADD2.F32 R0, -RZ, R64.H0_H0 ;  /* 0x20000040ff001230 */ /* 0x000fc40000004100 */
[----:B------:R-:W-:Y:S01]  /*1410*/  FMUL.FTZ R81, R81, UR4 ;  /* 0x0000000451517c20 */ /* 0x000fe20008410000 */
[----:B------:R-:W-:Y:S01]  /*1420*/  FMUL.FTZ R85, R85, UR4 ;  /* 0x0000000455557c20 */ /* 0x000fe20008410000 */
[----:B------:R-:W-:Y:S01]  /*1430*/  FMUL.FTZ R86, R86, UR4 ;  /* 0x0000000456567c20 */ /* 0x000fe20008410000 */
[----:B------:R-:W-:Y:S01]  /*1440*/  FMUL.FTZ R52, R87, UR4 ;  /* 0x0000000457347c20 */ /* 0x000fe20008410000 */
[----:B------:R-:W-:Y:S02]  /*1450*/  @P3 HADD2.F32 R48, -RZ, R106.H0_H0 ;  /* 0x2000006aff303230 */ /* 0x000fe40000004100 */
[----:B------:R-:W-:Y:S01]  /*1460*/  FMUL.FTZ R40, R40, R81 ;  /* 0x0000005128287220 */ /* 0x000fe20000410000 */
[----:B------:R-:W-:Y:S02]  /*1470*/  @P4 HADD2.F32 R47, -RZ, R65.H0_H0 ;  /* 0x20000041ff2f4230 */ /* 0x000fe40000004100 */
[----:B------:R-:W-:Y:S01]  /*1480*/  FMUL.FTZ R41, R41, R85 ;  /* 0x0000005529297220 */ /* 0x000fe20000410000 */
[----:B------:R-:W-:Y:S01]  /*1490*/  FMUL.FTZ R42, R42, R86 ;  /* 0x000000562a2a7220 */ /* 0x000fe20000410000 */
[----:B------:R-:W-:Y:S01]  /*14a0*/  FMUL.FTZ R43, R43, R52 ;  /* 0x000000342b2b7220 */ /* 0x000fe20000410000 */
[----:B------:R-:W-:Y:S01]  /*14b0*/  CS2R R44, SRZ ;  /* 0x00000000002c7805 */ /* 0x000fe2000001ff00 */
[----:B------:R-:W-:-:S02]  /*14c0*/  HFMA2 R46, -RZ, RZ, 0, 0 ;  /* 0x00000000ff2e7431 */ /* 0x000fc400000001ff */
[----:B------:R-:W-:Y:S01]  /*14d0*/  @P1 FMUL.FTZ R44, R81, R0 ;  /* 0x00000000512c1220 */ /* 0x000fe20000410000 */
[----:B------:R-:W-:Y:S01]  /*14e0*/  @P3 FMUL.FTZ R45, R85, R48 ;  /* 0x00000030552d3220 */ /* 0x000fe20000410000 */
[----:B------:R-:W-:Y:S01]  /*14f0*/  @P4 FMUL.FTZ R46, R86, R47 ;  /* 0x0000002f562e4220 */ /* 0x000fe20000410000 */
[----:B------:R-:W-:Y:S02]  /*1500*/  MOV R47, RZ ;  /* 0x000000ff002f7202 */ /* 0x000fe40000000f00 */
[----:B------:R-:W-:Y:S02]  /*1510*/  FSEL R0, R40, RZ, P1 ;  /* 0x000000ff28007208 */ /* 0x000fe40000800000 */
[----:B------:R-:W-:Y:S02]  /*1520*/  FSEL R48, R41, RZ, P3 ;  /* 0x000000ff29307208 */ /* 0x000fe40001800000 */
[----:B------:R-:W-:Y:S02]  /*1530*/  FSEL R50, R42, RZ, P4 ;  /* 0x000000ff2a327208 */ /* 0x000fe40002000000 */
[----:B------:R-:W-:Y:S01]  /*1540*/  FSEL R51, R43, RZ, P5 ;  /* 0x000000ff2b337208 */ /* 0x000fe20002800000 */
[----:B------:R-:W-:Y:S06]  /*1550*/  @!P5 BRA `(.L_x_5890) ;  /* 0x0000000000b8d947 */ /* 0x000fec0003800000 */
[----:B------:R-:W-:-:S05]  /*1560*/  HADD2.F32 R47, -RZ, R106.H1_H1 ;  /* 0x3000006aff2f7230 */ /* 0x000fca0000004100 */
[----:B------:R-:W-:Y:S01]  /*1570*/  FMUL.FTZ R47, R52, R47 ;  /* 0x0000002f342f7220 */ /* 0x000fe20000410000 */
[----:B------:R-:W-:Y:S06]  /*1580*/  BRA `(.L_x_5890) ;  /* 0x0000000000ac7947 */ /* 0x000fec0003800000 */
.L_x_5889:
[--C-:B------:R-:W-:Y:S01]  /*1590*/  FFMA.FTZ R0, R0, UR13, R49.reuse ;  /* 0x0000000d00007c23 */ /* 0x100fe20008010031 */
[----:B-----5:R-:W-:Y:S01]  /*15a0*/  LOP3.LUT P1, RZ, R98, 0xff, RZ, 0xc0, !PT ;  /* 0x000000ff62ff7812 */ /* 0x020fe2000782c0ff */
[--C-:B------:R-:W-:Y:S01]  /*15b0*/  FFMA.FTZ R85, R85, UR13, R49.reuse ;  /* 0x0000000d55557c23 */ /* 0x100fe20008010031 */
[--C-:B------:R-:W-:Y:S01]  /*15c0*/  FFMA.FTZ R86, R86, UR13, R49.reuse ;  /* 0x0000000d56567c23 */ /* 0x100fe20008010031 */
[----:B------:R-:W-:Y:S01]  /*15d0*/  FADD.FTZ R0, R81, -R0 ;  /* 0x8000000051007221 */ /* 0x000fe20000010000 */
[----:B------:R-:W-:Y:S01]  /*15e0*/  FFMA.FTZ R87, R87, UR13, R49 ;  /* 0x0000000d57577c23 */ /* 0x000fe20008010031 */
[----:B------:R-:W-:Y:S01]  /*15f0*/  UMOV UR4, UR7 ;  /* 0x0000000700047c82 */ /* 0x000fe20008000000 */
[----:B------:R-:W-:Y:S01]  /*1600*/  FADD.FTZ R85, R82, -R85 ;  /* 0x8000005552557221 */ /* 0x000fe20000010000 */
[----:B------:R-:W-:Y:S01]  /*1610*/  FMUL.FTZ R24, R0, UR12 ;  /* 0x0000000c00187c20 */ /* 0x000fe20008410000 */
[----:B------:R-:W-:Y:S01]  /*1620*/  FADD.FTZ R86, R83, -R86 ;  /* 0x8000005653567221 */ /* 0x000fe20000010000 */
[----:B------:R-:W-:Y:S01]  /*1630*/  FADD.FTZ R87, R84, -R87 ;  /* 0x8000005754577221 */ /* 0x000fe20000010000 */
[----:B------:R-:W-:Y:S01]  /*1640*/  CS2R R44, SRZ ;  /* 0x00000000002c7805 */ /* 0x000fe2000001ff00 */
[----:B------:R-:W-:Y:S01]  /*1650*/  FMUL.FTZ R0, R24, UR5 ;  /* 0x0000000518007c20 */ /* 0x000fe20008410000 */
[C---:B------:R-:W-:Y:S01]  /*1660*/  LOP3.LUT P4, RZ, R98.reuse, 0xff0000, RZ, 0xc0, !PT ;  /* 0x00ff000062ff7812 */ /* 0x040fe2000788c0ff */
[----:B------:R-:W-:Y:S01]  /*1670*/  @P1 HADD2.F32 R26, -RZ, R64.H0_H0 ;  /* 0x20000040ff1a1230 */ /* 0x000fe20000004100 */
[----:B------:R-:W-:Y:S01]  /*1680*/  LOP3.LUT P3, RZ, R98, 0xff00, RZ, 0xc0, !PT ;  /* 0x0000ff0062ff7812 */ /* 0x000fe2000786c0ff */
[----:B------:R-:W-:Y:S01]  /*1690*/  FMUL.FTZ R25, R0, UR4 ;  /* 0x0000000400197c20 */ /* 0x000fe20008410000 */
[----:B------:R-:W-:Y:S01]  /*16a0*/  ISETP.GE.U32.AND P5, PT, R98, 0x1000000, PT ;  /* 0x010000006200780c */ /* 0x000fe20003fa6070 */
[----:B------:R-:W-:Y:S01]  /*16b0*/  FMUL.FTZ R27, R87, UR12 ;  /* 0x0000000c571b7c20 */ /* 0x000fe20008410000 */
[----:B------:R-:W-:Y:S01]  /*16c0*/  CS2R R46, SRZ ;  /* 0x00000000002e7805 */ /* 0x000fe2000001ff00 */
[----:B------:R-:W-:Y:S01]  /*16d0*/  FMUL.FTZ R0, R40, R25 ;  /* 0x0000001928007220 */ /* 0x000fe20000410000 */
[----:B------:R-:W-:Y:S01]  /*16e0*/  @P1 FMUL.FTZ R44, R25, R26 ;  /* 0x0000001a192c1220 */ /* 0x000fe20000410000 */
[----:B------:R-:W-:Y:S01]  /*16f0*/  FMUL.FTZ R25, R85, UR12 ;  /* 0x0000000c55197c20 */ /* 0x000fe20008410000 */
[----:B------:R-:W-:Y:S01]  /*1700*/  FMUL.FTZ R26, R86, UR12 ;  /* 0x0000000c561a7c20 */ /* 0x000fe20008410000 */
[----:B------:R-:W-:Y:S01]  /*1710*/  FMUL.FTZ R52, R27, UR5 ;  /* 0x000000051b347c20 */ /* 0x000fe20008410000 */
[----:B------:R-:W-:Y:S01]  /*1720*/  FSEL R0, R0, RZ, P1 ;  /* 0x000000ff00007208 */ /* 0x000fe20000800000 */
[----:B------:R-:W-:Y:S01]  /*1730*/  FMUL.FTZ R40, R25, UR5 ;  /* 0x0000000519287c20 */ /* 0x000fe20008410000 */
[----:B------:R-:W-:Y:S01]  /*1740*/  FMUL.FTZ R48, R26, UR5 ;  /* 0x000000051a307c20 */ /* 0x000fe20008410000 */
[----:B------:R-:W-:Y:S01]  /*1750*/  FMUL.FTZ R52, R52, UR4 ;  /* 0x0000000434347c20 */ /* 0x000fe20008410000 */
[----:B------:R-:W-:-:S02]  /*1760*/  @P4 HADD2.F32 R50, -RZ, R65.H0_H0 ;  /* 0x20000041ff324230 */ /* 0x000fc40000004100 */
[----:B------:R-:W-:Y:S01]  /*1770*/  FMUL.FTZ R40, R40, UR4 ;  /* 0x0000000428287c20 */ /* 0x000fe20008410000 */
[----:B------:R-:W-:Y:S01]  /*1780*/  FMUL.FTZ R51, R48, UR4 ;  /* 0x0000000430337c20 */ /* 0x000fe20008410000 */
[--C-:B------:R-:W-:Y:S02]  /*1790*/  @P3 HADD2.F32 R53, -RZ, R106.reuse.H0_H0 ;  /* 0x2000006aff353230 */ /* 0x100fe40000004100 */
[----:B------:R-:W-:Y:S01]  /*17a0*/  FMUL.FTZ R43, R43, R52 ;  /* 0x000000342b2b7220 */ /* 0x000fe20000410000 */
[----:B------:R-:W-:Y:S02]  /*17b0*/  @P5 HADD2.F32 R55, -RZ, R106.H1_H1 ;  /* 0x3000006aff375230 */ /* 0x000fe40000004100 */
[----:B------:R-:W-:Y:S01]  /*17c0*/  FMUL.FTZ R41, R41, R40 ;  /* 0x0000002829297220 */ /* 0x000fe20000410000 */
[----:B------:R-:W-:Y:S01]  /*17d0*/  FMUL.FTZ R42, R42, R51 ;  /* 0x000000332a2a7220 */ /* 0x000fe20000410000 */
[----:B------:R-:W-:Y:S01]  /*17e0*/  @P4 FMUL.FTZ R46, R51, R50 ;  /* 0x00000032332e4220 */ /* 0x000fe20000410000 */
[----:B------:R-:W-:Y:S01]  /*17f0*/  @P3 FMUL.FTZ R45, R40, R53 ;  /* 0x00000035282d3220 */ /* 0x000fe20000410000 */
[----:B------:R-:W-:Y:S01]  /*1800*/  @P5 FMUL.FTZ R47, R52, R55 ;  /* 0x00000037342f5220 */ /* 0x000fe20000410000 */
[----:B------:R-:W-:-:S02]  /*1810*/  FSEL R48, R41, RZ, P3 ;  /* 0x000000ff29307208 */ /* 0x000fc40001800000 */
[----:B------:R-:W-:Y:S02]  /*1820*/  FSEL R50, R42, RZ, P4 ;  /* 0x000000ff2a327208 */ /* 0x000fe40002000000 */
[----:B------:R-:W-:-:S07]  /*1830*/  FSEL R51, R43, RZ, P5 ;  /* 0x000000ff2b337208 */ /* 0x000fce0002800000 */
.L_x_5890:
[----:B------:R-:W-:Y:S05]  /*1840*/  BSYNC.RECONVERGENT B0 ;  /* 0x0000000000007941 */ /* 0x000fea0003800200 */
.L_x_5888:
[----:B------:R-:W0:Y:S01]  /*1850*/  @P0 LDC.64 R40, c[0x0][0x478] ;  /* 0x00011e00ff280b82 */ /* 0x000e220000000a00 */
[----:B------:R-:W-:-:S07]  /*1860*/  IMAD.WIDE.U32 R52, R70, 0x10, R104 ;  /* 0x0000001046347825 */ /* 0x000fce00078e0068 */
[----:B------:R-:W1:Y:S01]  /*1870*/  LDC.64 R82, c[0x0][0x468] ;  /* 0x00011a00ff527b82 */ /* 0x000e620000000a00 */
[----:B0-----:R-:W-:-:S05]  /*1880*/  @P0 IMAD.WIDE.U32 R40, R72, 0x10, R40 ;  /* 0x0000001048280825 */ /* 0x001fca00078e0028 */
[----:B------:R-:W-:Y:S01]  /*1890*/  @P0 STG.E.128 desc[UR16][R40.64], R24 ;  /* 0x0000001828000986 */ /* 0x000fe2000c101d10 */
[----:B-1----:R-:W-:-:S05]  /*18a0*/  IMAD.WIDE.U32 R42, R72, 0x10, R82 ;  /* 0x00000010482a7825 */ /* 0x002fca00078e0052 */
[----:B------:R0:W-:Y:S04]  /*18b0*/  STG.E.128 desc[UR16][R42.64], R44 ;  /* 0x0000002c2a007986 */ /* 0x0001e8000c101d10 */
[----:B0-----:R0:W5:Y:S01]  /*18c0*/  LDG.E.128 R40, desc[UR16][R52.64] ;  /* 0x0000001034287981 */ /* 0x001162000c1e1d00 */
[----:B------:R-:W-:Y:S04]  /*18d0*/  BSSY.RECONVERGENT B0, `(.L_x_5891) ;  /* 0x0000059000007945 */ /* 0x000fe80003800200 */
        /* <DEDUP_REMOVED lines=10> */
[----:B------:R-:W-:Y:S01]  /*1980*/  FMUL.FTZ R24, R74, UR12 ;  /* 0x0000000c4a187c20 */ /* 0x000fe20008410000 */
[----:B------:R-:W-:Y:S01]  /*1990*/  LOP3.LUT P3, RZ, R88, 0xff00, RZ, 0xc0, !PT ;  /* 0x0000ff0058ff7812 */ /* 0x000fe2000786c0ff */
[----:B------:R-:W-:Y:S01]  /*19a0*/  FMUL.FTZ R25, R76, UR12 ;  /* 0x0000000c4c197c20 */ /* 0x000fe20008410000 */
[----:B------:R-:W-:Y:S01]  /*19b0*/  LOP3.LUT P4, RZ, R88, 0xff0000, RZ, 0xc0, !PT ;  /* 0x00ff000058ff7812 */ /* 0x000fe2000788c0ff */
[----:B------:R-:W-:Y:S01]  /*19c0*/  FMUL.FTZ R26, R78, UR12 ;  /* 0x0000000c4e1a7c20 */ /* 0x000fe20008410000 */
[----:B------:R-:W-:Y:S01]  /*19d0*/  FMUL.FTZ R27, R80, UR12 ;  /* 0x0000000c501b7c20 */ /* 0x000fe20008410000 */
[----:B------:R-:W-:Y:S01]  /*19e0*/  ISETP.GE.U32.AND P5, PT, R88, 0x1000000, PT ;  /* 0x010000005800780c */ /* 0x000fe20003fa6070 */
        /* <DEDUP_REMOVED lines=8> */
[----:B------:R-:W-:-:S02]  /*1a70*/  @P1 HADD2.F32 R52, -RZ, R66.H0_H0 ;  /* 0x20000042ff341230 */ /* 0x000fc40000004100 */
[----:B-----5:R-:W-:Y:S01]  /*1a80*/  FMUL.FTZ R40, R40, R47 ;  /* 0x0000002f28287220 */ /* 0x020fe20000410000 */
[----:B------:R-:W-:Y:S02]  /*1a90*/  @P3 HADD2.F32 R54, -RZ, R103.H0_H0 ;  /* 0x20000067ff363230 */ /* 0x000fe40000004100 */
[----:B------:R-:W-:Y:S01]  /*1aa0*/  FMUL.FTZ R41, R41, R53 ;  /* 0x0000003529297220 */ /* 0x000fe20000410000 */
[----:B------:R-:W-:Y:S02]  /*1ab0*/  @P4 HADD2.F32 R72, -RZ, R67.H0_H0 ;  /* 0x20000043ff484230 */ /* 0x000fe40000004100 */
[----:B------:R-:W-:Y:S01]  /*1ac0*/  FMUL.FTZ R42, R42, R55 ;  /* 0x000000372a2a7220 */ /* 0x000fe20000410000 */
[----:B------:R-:W-:Y:S01]  /*1ad0*/  FMUL.FTZ R43, R43, R74 ;  /* 0x0000004a2b2b7220 */ /* 0x000fe20000410000 */
[----:B------:R-:W-:Y:S01]  /*1ae0*/  CS2R R44, SRZ ;  /* 0x00000000002c7805 */ /* 0x000fe2000001ff00 */
[----:B------:R-:W-:Y:S02]  /*1af0*/  HFMA2 R46, -RZ, RZ, 0, 0 ;  /* 0x00000000ff2e7431 */ /* 0x000fe400000001ff */
[----:B------:R-:W-:Y:S01]  /*1b00*/  @P1 FMUL.FTZ R44, R47, R52 ;  /* 0x000000342f2c1220 */ /* 0x000fe20000410000 */
[----:B------:R-:W-:Y:S01]  /*1b10*/  @P3 FMUL.FTZ R45, R53, R54 ;  /* 0x00000036352d3220 */ /* 0x000fe20000410000 */
[----:B------:R-:W-:Y:S01]  /*1b20*/  @P4 FMUL.FTZ R46, R55, R72 ;  /* 0x00000048372e4220 */ /* 0x000fe20000410000 */
[----:B------:R-:W-:-:S02]  /*1b30*/  MOV R47, RZ ;  /* 0x000000ff002f7202 */ /* 0x000fc40000000f00 */
        /* <DEDUP_REMOVED lines=8> */
.L_x_5892:
        /* <DEDUP_REMOVED lines=12> */
[----:B------:R-:W-:Y:S01]  /*1c80*/  ISETP.GE.U32.AND P5, PT, R88, 0x1000000, PT ;  /* 0x010000005800780c */ /* 0x000fe20003fa6070 */
        /* <DEDUP_REMOVED lines=11> */
[----:B0-----:R-:W-:-:S02]  /*1d40*/  @P3 HADD2.F32 R53, -RZ, R103.H0_H0 ;  /* 0x20000067ff353230 */ /* 0x001fc40000004100 */
[----:B-----5:R-:W-:Y:S01]  /*1d50*/  FMUL.FTZ R40, R40, R75 ;  /* 0x0000004b28287220 */ /* 0x020fe20000410000 */
[----:B------:R-:W-:Y:S02]  /*1d60*/  @P4 HADD2.F32 R54, -RZ, R67.H0_H0 ;  /* 0x20000043ff364230 */ /* 0x000fe40000004100 */
[----:B------:R-:W-:Y:S01]  /*1d70*/  FMUL.FTZ R41, R41, R72 ;  /* 0x0000004829297220 */ /* 0x000fe20000410000 */
[----:B------:R-:W-:Y:S02]  /*1d80*/  @P5 HADD2.F32 R55, -RZ, R103.H1_H1 ;  /* 0x30000067ff375230 */ /* 0x000fe40000004100 */
[----:B------:R-:W-:Y:S01]  /*1d90*/  FMUL.FTZ R42, R42, R73 ;  /* 0x000000492a2a7220 */ /* 0x000fe20000410000 */
[----:B------:R-:W-:Y:S02]  /*1da0*/  @P1 HADD2.F32 R52, -RZ, R66.H0_H0 ;  /* 0x20000042ff341230 */ /* 0x000fe40000004100 */
[----:B------:R-:W-:Y:S01]  /*1db0*/  FMUL.FTZ R43, R43, R80 ;  /* 0x000000502b2b7220 */ /* 0x000fe20000410000 */
[----:B------:R-:W-:-:S02]  /*1dc0*/  CS2R R44, SRZ ;  /* 0x00000000002c7805 */ /* 0x000fc4000001ff00 */
[----:B------:R-:W-:Y:S01]  /*1dd0*/  CS2R R46, SRZ ;  /* 0x00000000002e7805 */ /* 0x000fe2000001ff00 */
[----:B------:R-:W-:Y:S01]  /*1de0*/  @P3 FMUL.FTZ R45, R53, R72 ;  /* 0x00000048352d3220 */ /* 0x000fe20000410000 */
[----:B------:R-:W-:Y:S01]  /*1df0*/  @P4 FMUL.FTZ R46, R54, R73 ;  /* 0x00000049362e4220 */ /* 0x000fe20000410000 */
[----:B------:R-:W-:Y:S01]  /*1e00*/  @P5 FMUL.FTZ R47, R55, R80 ;  /* 0x00000050372f5220 */ /* 0x000fe20000410000 */
[----:B------:R-:W-:Y:S01]  /*1e10*/  @P1 FMUL.FTZ R44, R52, R75 ;  /* 0x0000004b342c1220 */ /* 0x000fe20000410000 */
[----:B------:R-:W-:Y:S02]  /*1e20*/  FSEL R54, R40, RZ, P1 ;  /* 0x000000ff28367208 */ /* 0x000fe40000800000 */
[----:B------:R-:W-:Y:S02]  /*1e30*/  FSEL R55, R41, RZ, P3 ;  /* 0x000000ff29377208 */ /* 0x000fe40001800000 */
[----:B------:R-:W-:Y:S02]  /*1e40*/  FSEL R72, R42, RZ, P4 ;  /* 0x000000ff2a487208 */ /* 0x000fe40002000000 */
[----:B------:R-:W-:-:S07]  /*1e50*/  FSEL R73, R43, RZ, P5 ;  /* 0x000000ff2b497208 */ /* 0x000fce0002800000 */
.L_x_5893:
[----:B------:R-:W-:Y:S05]  /*1e60*/  BSYNC.RECONVERGENT B0 ;  /* 0x0000000000007941 */ /* 0x000fea0003800200 */
.L_x_5891:
[----:B------:R-:W0:Y:S01]  /*1e70*/  @P0 LDC.64 R40, c[0x0][0x478] ;  /* 0x00011e00ff280b82 */ /* 0x000e220000000a00 */
[----:B------:R-:W-:-:S04]  /*1e80*/  IMAD.WIDE.U32 R42, R70, 0x10, R82 ;  /* 0x00000010462a7825 */ /* 0x000fc800078e0052 */
[----:B------:R-:W-:-:S04]  /*1e90*/  IMAD.WIDE.U32 R52, R23, 0x10, R104 ;  /* 0x0000001017347825 */ /* 0x000fc800078e0068 */
[----:B0-----:R-:W-:-:S05]  /*1ea0*/  @P0 IMAD.WIDE.U32 R40, R70, 0x10, R40 ;  /* 0x0000001046280825 */ /* 0x001fca00078e0028 */
[----:B------:R-:W-:Y:S04]  /*1eb0*/  @P0 STG.E.128 desc[UR16][R40.64], R24 ;  /* 0x0000001828000986 */ /* 0x000fe8000c101d10 */
        /* <DEDUP_REMOVED lines=16> */
[C---:B------:R-:W-:Y:S01]  /*1fc0*/  LOP3.LUT P4, RZ, R71.reuse, 0xff0000, RZ, 0xc0, !PT ;  /* 0x00ff000047ff7812 */ /* 0x040fe2000788c0ff */
        /* <DEDUP_REMOVED lines=32> */
.L_x_5895:
        /* <DEDUP_REMOVED lines=11> */
[----:B0-----:R-:W-:Y:S01]  /*2280*/  FMUL.FTZ R52, R59, UR12 ;  /* 0x0000000c3b347c20 */ /* 0x001fe20008410000 */
[C---:B------:R-:W-:Y:S01]  /*2290*/  LOP3.LUT P4, RZ, R71.reuse, 0xff0000, RZ, 0xc0, !PT ;  /* 0x00ff000047ff7812 */ /* 0x040fe2000788c0ff */
[----:B------:R-:W-:Y:S01]  /*22a0*/  FMUL.FTZ R53, R60, UR12 ;  /* 0x0000000c3c357c20 */ /* 0x000fe20008410000 */
[----:B------:R-:W-:Y:S01]  /*22b0*/  ISETP.GE.U32.AND P5, PT, R71, 0x1000000, PT ;  /* 0x010000004700780c */ /* 0x000fe20003fa6070 */
        /* <DEDUP_REMOVED lines=15> */
[----:B------:R-:W-:Y:S02]  /*23b0*/  @P5 HADD2.F32 R63, -RZ, R99.H1_H1 ;  /* 0x30000063ff3f5230 */ /* 0x000fe40000004100 */
        /* <DEDUP_REMOVED lines=11> */
.L_x_5896:
[----:B------:R-:W-:Y:S05]  /*2470*/  BSYNC.RECONVERGENT B0 ;  /* 0x0000000000007941 */ /* 0x000fea0003800200 */
.L_x_5894:
[----:B------:R-:W0:Y:S01]  /*2480*/  @P0 LDC.64 R40, c[0x0][0x478] ;  /* 0x00011e00ff280b82 */ /* 0x000e220000000a00 */
[----:B------:R-:W-:-:S04]  /*2490*/  IMAD.WIDE.U32 R42, R23, 0x10, R82 ;  /* 0x00000010172a7825 */ /* 0x000fc800078e0052 */
[----:B0-----:R-:W-:-:S05]  /*24a0*/  @P0 IMAD.WIDE.U32 R40, R23, 0x10, R40 ;  /* 0x0000001017280825 */ /* 0x001fca00078e0028 */
[----:B------:R1:W-:Y:S04]  /*24b0*/  @P0 STG.E.128 desc[UR16][R40.64], R24 ;  /* 0x0000001828000986 */ /* 0x0003e8000c101d10 */
[----:B------:R1:W-:Y:S01]  /*24c0*/  STG.E.128 desc[UR16][R42.64], R44 ;  /* 0x0000002c2a007986 */ /* 0x0003e2000c101d10 */
[----:B------:R-:W-:Y:S05]  /*24d0*/  BRA `(.L_x_5897) ;  /* 0x0000001000ac7947 */ /* 0x000fea0003800000 */
.L_x_5887:
[----:B------:R-:W0:Y:S02]  /*24e0*/  LDC.64 R104, c[0x0][0x390] ;  /* 0x0000e400ff687b82 */ /* 0x000e240000000a00 */
[----:B0-----:R-:W-:-:S06]  /*24f0*/  IMAD.WIDE.U32 R40, R72, 0x10, R104 ;  /* 0x0000001048287825 */ /* 0x001fcc00078e0068 */
[----:B------:R-:W5:Y:S01]  /*2500*/  LDG.E.128 R40, desc[UR16][R40.64] ;  /* 0x0000001028287981 */ /* 0x000f62000c1e1d00 */
[----:B------:R-:W-:Y:S01]  /*2510*/  UISETP.NE.U32.AND UP1, UPT, UR24, URZ, UPT ;  /* 0x000000ff1800728c */ /* 0x000fe2000bf25070 */
[----:B------:R-:W-:Y:S03]  /*2520*/  BSSY.RECONVERGENT B0, `(.L_x_5898) ;  /* 0x000005c000007945 */ /* 0x000fe60003800200 */
        /* <DEDUP_REMOVED lines=11> */
[----:B------:R-:W-:Y:S01]  /*25e0*/  LOP3.LUT P0, RZ, R98, 0xff, RZ, 0xc0, !PT ;  /* 0x000000ff62ff7812 */ /* 0x000fe2000780c0ff */
[----:B------:R-:W-:Y:S01]  /*25f0*/  FFMA.FTZ R51, R82, UR12, R33 ;  /* 0x0000000c52337c23 */ /* 0x000fe20008010021 */
[C---:B------:R-:W-:Y:S01]  /*2600*/  LOP3.LUT P1, RZ, R98.reuse, 0xff00, RZ, 0xc0, !PT ;  /* 0x0000ff0062ff7812 */ /* 0x040fe2000782c0ff */
[----:B------:R-:W-:Y:S01]  /*2610*/  FFMA.FTZ R52, R83, UR12, R34 ;  /* 0x0000000c53347c23 */ /* 0x000fe20008010022 */
[----:B------:R-:W-:Y:S01]  /*2620*/  LOP3.LUT P3, RZ, R98, 0xff0000, RZ, 0xc0, !PT ;  /* 0x00ff000062ff7812 */ /* 0x000fe2000786c0ff */
[----:B------:R-:W-:Y:S01]  /*2630*/  FFMA.FTZ R53, R84, UR12, R35 ;  /* 0x0000000c54357c23 */ /* 0x000fe20008010023 */
[----:B------:R-:W-:Y:S01]  /*2640*/  FMUL.FTZ R50, R50, UR5 ;  /* 0x0000000532327c20 */ /* 0x000fe20008410000 */
[----:B------:R-:W-:Y:S01]  /*2650*/  ISETP.GE.U32.AND P4, PT, R98, 0x1000000, PT ;  /* 0x010000006200780c */ /* 0x000fe20003f86070 */
[----:B------:R-:W-:Y:S01]  /*2660*/  FMUL.FTZ R51, R51, UR5 ;  /* 0x0000000533337c20 */ /* 0x000fe20008410000 */
[----:B------:R-:W-:Y:S01]  /*2670*/  UMOV UR4, UR7 ;  /* 0x0000000700047c82 */ /* 0x000fe20008000000 */
[----:B------:R-:W-:Y:S01]  /*2680*/  FMUL.FTZ R52, R52, UR5 ;  /* 0x0000000534347c20 */ /* 0x000fe20008410000 */
[----:B------:R-:W-:Y:S01]  /*2690*/  FMUL.FTZ R53, R53, UR5 ;  /* 0x0000000535357c20 */ /* 0x000fe20008410000 */
[----:B------:R-:W-:Y:S01]  /*26a0*/  FMUL.FTZ R55, R50, UR4 ;  /* 0x0000000432377c20 */ /* 0x000fe20008410000 */
[----:B------:R-:W-:Y:S01]  /*26b0*/  FMUL.FTZ R50, R51, UR4 ;  /* 0x0000000433327c20 */ /* 0x000fe20008410000 */
[----:B------:R-:W-:Y:S01]  /*26c0*/  FMUL.FTZ R51, R52, UR4 ;  /* 0x0000000434337c20 */ /* 0x000fe20008410000 */
[----:B------:R-:W-:Y:S01]  /*26d0*/  FMUL.FTZ R52, R53, UR4 ;  /* 0x0000000435347c20 */ /* 0x000fe20008410000 */
[----:B------:R-:W-:-:S02]  /*26e0*/  @P0 HADD2.F32 R48, -RZ, R64.H0_H0 ;  /* 0x20000040ff300230 */ /* 0x000fc40000004100 */
[----:B------:R-:W-:Y:S01]  /*26f0*/  FMUL.FTZ R40, R40, R55 ;  /* 0x0000003728287220 */ /* 0x000fe20000410000 */
        /* <DEDUP_REMOVED lines=19> */
.L_x_5899:
        /* <DEDUP_REMOVED lines=8> */
[----:B------:R-:W-:Y:S01]  /*28b0*/  FFMA.FTZ R24, R81, UR12, R32 ;  /* 0x0000000c51187c23 */ /* 0x000fe20008010020 */
        /* <DEDUP_REMOVED lines=9> */
[----:B------:R-:W-:Y:S01]  /*2950*/  FFMA.FTZ R27, R84, UR12, R35 ;  /* 0x0000000c541b7c23 */ /* 0x000fe20008010023 */
[----:B------:R-:W-:Y:S01]  /*2960*/  CS2R R46, SRZ ;  /* 0x00000000002e7805 */ /* 0x000fe2000001ff00 */
[-C--:B------:R-:W-:Y:S01]  /*2970*/  FMUL.FTZ R0, R40, R25.reuse ;  /* 0x0000001928007220 */ /* 0x080fe20000410000 */
[----:B------:R-:W-:Y:S01]  /*2980*/  @P0 FMUL.FTZ R44, R26, R25 ;  /* 0x000000191a2c0220 */ /* 0x000fe20000410000 */
[----:B------:R-:W-:Y:S01]  /*2990*/  FFMA.FTZ R25, R82, UR12, R33 ;  /* 0x0000000c52197c23 */ /* 0x000fe20008010021 */
[----:B------:R-:W-:Y:S01]  /*29a0*/  FFMA.FTZ R26, R83, UR12, R34 ;  /* 0x0000000c531a7c23 */ /* 0x000fe20008010022 */
        /* <DEDUP_REMOVED lines=11> */
[-C--:B------:R-:W-:Y:S01]  /*2a60*/  FMUL.FTZ R41, R41, R40.reuse ;  /* 0x0000002829297220 */ /* 0x080fe20000410000 */
[-C--:B------:R-:W-:Y:S01]  /*2a70*/  FMUL.FTZ R42, R42, R51.reuse ;  /* 0x000000332a2a7220 */ /* 0x080fe20000410000 */
[----:B------:R-:W-:Y:S01]  /*2a80*/  @P3 FMUL.FTZ R46, R50, R51 ;  /* 0x00000033322e3220 */ /* 0x000fe20000410000 */
[----:B------:R-:W-:Y:S01]  /*2a90*/  @P1 FMUL.FTZ R45, R53, R40 ;  /* 0x00000028352d1220 */ /* 0x000fe20000410000 */
[----:B------:R-:W-:Y:S01]  /*2aa0*/  @P4 FMUL.FTZ R47, R55, R52 ;  /* 0x00000034372f4220 */ /* 0x000fe20000410000 */
[----:B------:R-:W-:-:S02]  /*2ab0*/  FSEL R48, R41, RZ, P1 ;  /* 0x000000ff29307208 */ /* 0x000fc40000800000 */
[----:B------:R-:W-:Y:S02]  /*2ac0*/  FSEL R50, R42, RZ, P3 ;  /* 0x000000ff2a327208 */ /* 0x000fe40001800000 */
[----:B------:R-:W-:-:S07]  /*2ad0*/  FSEL R51, R43, RZ, P4 ;  /* 0x000000ff2b337208 */ /* 0x000fce0002000000 */
.L_x_5900:
[----:B------:R-:W-:Y:S05]  /*2ae0*/  BSYNC.RECONVERGENT B0 ;  /* 0x0000000000007941 */ /* 0x000fea0003800200 */
.L_x_5898:
[----:B------:R-:W-:Y:S01]  /*2af0*/  ISETP.NE.U32.AND P0, PT, RZ, UR24, PT ;  /* 0x00000018ff007c0c */ /* 0x000fe2000bf05070 */
[----:B------:R-:W0:Y:S01]  /*2b00*/  LDC.64 R82, c[0x0][0x468] ;  /* 0x00011a00ff527b82 */ /* 0x000e220000000a00 */
[----:B------:R-:W-:Y:S02]  /*2b10*/  IMAD.WIDE.U32 R52, R70, 0x10, R104 ;  /* 0x0000001046347825 */ /* 0x000fe400078e0068 */
[----:B------:R-:W-:-:S13]  /*2b20*/  ISETP.NE.AND.EX P0, PT, RZ, UR25, PT, P0 ;  /* 0x00000019ff007c0c */ /* 0x000fda000bf05300 */
[----:B------:R-:W1:Y:S01]  /*2b30*/  @P0 LDC.64 R40, c[0x0][0x478] ;  /* 0x00011e00ff280b82 */ /* 0x000e620000000a00 */
[----:B0-----:R-:W-:-:S04]  /*2b40*/  IMAD.WIDE.U32 R42, R72, 0x10, R82 ;  /* 0x00000010482a7825 */ /* 0x001fc800078e0052 */
[----:B-1----:R-:W-:-:S05]  /*2b50*/  @P0 IMAD.WIDE.U32 R40, R72, 0x10, R40 ;  /* 0x0000001048280825 */ /* 0x002fca00078e0028 */
        /* <DEDUP_REMOVED lines=13> */
[C---:B------:R-:W-:Y:S01]  /*2c30*/  LOP3.LUT P1, RZ, R88.reuse, 0xff, RZ, 0xc0, !PT ;  /* 0x000000ff58ff7812 */ /* 0x040fe2000782c0ff */
[----:B------:R-:W-:Y:S01]  /*2c40*/  FFMA.FTZ R24, R73, UR12, R36 ;  /* 0x0000000c49187c23 */ /* 0x000fe20008010024 */
[----:B------:R-:W-:Y:S01]  /*2c50*/  LOP3.LUT P3, RZ, R88, 0xff00, RZ, 0xc0, !PT ;  /* 0x0000ff0058ff7812 */ /* 0x000fe2000786c0ff */
[----:B------:R-:W-:Y:S01]  /*2c60*/  FFMA.FTZ R25, R76, UR12, R37 ;  /* 0x0000000c4c197c23 */ /* 0x000fe20008010025 */
[----:B------:R-:W-:Y:S01]  /*2c70*/  LOP3.LUT P4, RZ, R88, 0xff0000, RZ, 0xc0, !PT ;  /* 0x00ff000058ff7812 */ /* 0x000fe2000788c0ff */
[----:B------:R-:W-:Y:S01]  /*2c80*/  FFMA.FTZ R26, R77, UR12, R38 ;  /* 0x0000000c4d1a7c23 */ /* 0x000fe20008010026 */
[----:B------:R-:W-:Y:S01]  /*2c90*/  FFMA.FTZ R27, R80, UR12, R39 ;  /* 0x0000000c501b7c23 */ /* 0x000fe20008010027 */
        /* <DEDUP_REMOVED lines=30> */
.L_x_5902:
        /* <DEDUP_REMOVED lines=12> */
[C---:B------:R-:W-:Y:S01]  /*2f40*/  ISETP.GE.U32.AND P5, PT, R88.reuse, 0x1000000, PT ;  /* 0x010000005800780c */ /* 0x040fe20003fa6070 */
[----:B------:R-:W-:Y:S01]  /*2f50*/  FFMA.FTZ R74, R77, UR12, R38 ;  /* 0x0000000c4d4a7c23 */ /* 0x000fe20008010026 */
[----:B------:R-:W-:Y:S01]  /*2f60*/  LOP3.LUT P1, RZ, R88, 0xff, RZ, 0xc0, !PT ;  /* 0x000000ff58ff7812 */ /* 0x000fe2000782c0ff */
        /* <DEDUP_REMOVED lines=27> */
.L_x_5903:
[----:B------:R-:W-:Y:S05]  /*3120*/  BSYNC.RECONVERGENT B0 ;  /* 0x0000000000007941 */ /* 0x000fea0003800200 */
.L_x_5901:
        /* <DEDUP_REMOVED lines=54> */
.L_x_5905:
        /* <DEDUP_REMOVED lines=9> */
[----:B------:R-:W-:Y:S01]  /*3520*/  FFMA.FTZ R49, R57, UR12, R28 ;  /* 0x0000000c39317c23 */ /* 0x000fe2000801001c */
[C---:B------:R-:W-:Y:S01]  /*3530*/  LOP3.LUT P3, RZ, R71.reuse, 0xff00, RZ, 0xc0, !PT ;  /* 0x0000ff0047ff7812 */ /* 0x040fe2000786c0ff */
[----:B0-----:R-:W-:Y:S01]  /*3540*/  FFMA.FTZ R52, R58, UR12, R29 ;  /* 0x0000000c3a347c23 */ /* 0x001fe2000801001d */
[----:B------:R-:W-:Y:S01]  /*3550*/  LOP3.LUT P4, RZ, R71, 0xff0000, RZ, 0xc0, !PT ;  /* 0x00ff000047ff7812 */ /* 0x000fe2000788c0ff */
[----:B------:R-:W-:Y:S01]  /*3560*/  FFMA.FTZ R53, R61, UR12, R30 ;  /* 0x0000000c3d357c23 */ /* 0x000fe2000801001e */
[----:B------:R-:W-:Y:S01]  /*3570*/  ISETP.GE.U32.AND P5, PT, R71, 0x1000000, PT ;  /* 0x010000004700780c */ /* 0x000fe20003fa6070 */
        /* <DEDUP_REMOVED lines=27> */
.L_x_5906:
[----:B------:R-:W-:Y:S05]  /*3730*/  BSYNC.RECONVERGENT B0 ;  /* 0x0000000000007941 */ /* 0x000fea0003800200 */
.L_x_5904:
[----:B------:R-:W0:Y:S01]  /*3740*/  @P0 LDC.64 R40, c[0x0][0x478] ;  /* 0x00011e00ff280b82 */ /* 0x000e220000000a00 */
[----:B------:R-:W-:-:S04]  /*3750*/  IMAD.WIDE.U32 R42, R23, 0x10, R82 ;  /* 0x00000010172a7825 */ /* 0x000fc800078e0052 */
[----:B0-----:R-:W-:-:S05]  /*3760*/  @P0 IMAD.WIDE.U32 R40, R23, 0x10, R40 ;  /* 0x0000001017280825 */ /* 0x001fca00078e0028 */
[----:B------:R0:W-:Y:S04]  /*3770*/  @P0 STG.E.128 desc[UR16][R40.64], R24 ;  /* 0x0000001828000986 */ /* 0x0001e8000c101d10 */
[----:B------:R0:W-:Y:S02]  /*3780*/  STG.E.128 desc[UR16][R42.64], R44 ;  /* 0x0000002c2a007986 */ /* 0x0001e4000c101d10 */
.L_x_5897:
        /* <DEDUP_REMOVED lines=25> */
[----:B01----:R-:W-:Y:S02]  /*3920*/  MOV R24, R93 ;  /* 0x0000005d00187202 */ /* 0x003fe40000000f00 */
        /* <DEDUP_REMOVED lines=21> */
.L_x_5886:
        /* <DEDUP_REMOVED lines=20> */
.L_x_5908:
        /* <DEDUP_REMOVED lines=12> */
.L_x_6827:


//--------------------- .text._ZN10layer_norm22ln_bwd_finalize_kernelINS_22Kernel_traits_finalizeILj1536E6__halfffffjLb1ELj1024ELj4ENS_18Kernel_traits_baseILj1536ES2_ffffjLj1024EEEEELb1ELb0EEEvNS_9BwdParamsE --------------------------
	.section	.text._ZN10layer_norm22ln_bwd_finalize_kernelINS_22Kernel_traits_finalizeILj1536E6__halfffffjLb1ELj1024ELj4ENS_18Kernel_traits_baseILj1536ES2_ffffjLj1024EEEEELb1ELb0EEEvNS_9BwdParamsE,"ax",@progbits
	.align	128
        .global         _ZN10layer_norm22ln_bwd_finalize_kernelINS_22Kernel_traits_finalizeILj1536E6__halfffffjLb1ELj1024ELj4ENS_18Kernel_traits_baseILj1536ES2_ffffjLj1024EEEEELb1ELb0EEEvNS_9BwdParamsE
        .type           _ZN10layer_norm22ln_bwd_finalize_kernelINS_22Kernel_traits_finalizeILj1536E6__halfffffjLb1ELj1024ELj4ENS_18Kernel_traits_baseILj1536ES2_ffffjLj1024EEEEELb1ELb0EEEvNS_9BwdParamsE,@function
        .size           _ZN10layer_norm22ln_bwd_finalize_kernelINS_22Kernel_traits_finalizeILj1536E6__halfffffjLb1ELj1024ELj4ENS_18Kernel_traits_baseILj1536ES2_ffffjLj1024EEEEELb1ELb0EEEvNS_9BwdParamsE,(.L_x_6828 - _ZN10layer_norm22ln_bwd_finalize_kernelINS_22Kernel_traits_finalizeILj1536E6__halfffffjLb1ELj1024ELj4ENS_18Kernel_traits_baseILj1536ES2_ffffjLj1024EEEEELb1ELb0EEEvNS_9BwdParamsE)
        .other          _ZN10layer_norm22ln_bwd_finalize_kernelINS_22Kernel_traits_finalizeILj1536E6__halfffffjLb1ELj1024ELj4ENS_18Kernel_traits_baseILj1536ES2_ffffjLj1024EEEEELb1ELb0EEEvNS_9BwdParamsE,@"STO_CUDA_ENTRY STV_DEFAULT"
_ZN10layer_norm22ln_bwd_finalize_kernelINS_22Kernel_traits_finalizeILj1536E6__halfffffjLb1ELj1024ELj4ENS_18Kernel_traits_baseILj1536ES2_ffffjLj1024EEEEELb1ELb0EEEvNS_9BwdParamsE:
.text._ZN10layer_norm22ln_bwd_finalize_kernelINS_22Kernel_traits_finalizeILj1536E6__halfffffjLb1ELj1024ELj4ENS_18Kernel_traits_baseILj1536ES2_ffffjLj1024EEEEELb1ELb0EEEvNS_9BwdParamsE:
        /* <DEDUP_REMOVED lines=62> */
.L_x_5913:
        /* <DEDUP_REMOVED lines=87> */
.L_x_5912:
[----:B------:R-:W-:Y:S05]  /*0950*/  BSYNC.RECONVERGENT B1 ;  /* 0x0000000000017941 */ /* 0x000fea0003800200 */
.L_x_5911:
        /* <DEDUP_REMOVED lines=49> */
.L_x_5915:
[----:B------:R-:W-:Y:S05]  /*0c70*/  BSYNC.RECONVERGENT B1 ;  /* 0x0000000000017941 */ /* 0x000fea0003800200 */
.L_x_5914:
        /* <DEDUP_REMOVED lines=29> */
.L_x_5917:
[----:B------:R-:W-:Y:S05]  /*0e50*/  BSYNC.RECONVERGENT B1 ;  /* 0x0000000000017941 */ /* 0x000fea0003800200 */
.L_x_5916:
        /* <DEDUP_REMOVED lines=14> */
.L_x_5910:
[----:B------:R-:W-:Y:S05]  /*0f40*/  BSYNC.RECONVERGENT B0 ;  /* 0x0000000000007941 */ /* 0x000fea0003800200 */
.L_x_5909:
        /* <DEDUP_REMOVED lines=75> */
.L_x_5918:
        /* <DEDUP_REMOVED lines=16> */
.L_x_6828:


//--------------------- .text._ZN10layer_norm13ln_bwd_kernelINS_13Kernel_traitsI6__halfffffjLj1536ELj1ELj1ELj4ELj16ENS_18Kernel_traits_baseILj1536ES2_ffffjLj128EEEEELb1ELb1ELb1ELb0EEEvNS_9BwdParamsE --------------------------
	.section	.text._ZN10layer_norm13ln_bwd_kernelINS_13Kernel_traitsI6__halfffffjLj1536ELj1ELj1ELj4ELj16ENS_18Kernel_traits_baseILj1536ES2_ffffjLj128EEEEELb1ELb1ELb1ELb0EEEvNS_9BwdParamsE,"ax",@progbits
	.align	128
        .global         _ZN10layer_norm13ln_bwd_kernelINS_13Kernel_traitsI6__halfffffjLj1536ELj1ELj1ELj4ELj16ENS_18Kernel_traits_baseILj1536ES2_ffffjLj128EEEEELb1ELb1ELb1ELb0EEEvNS_9BwdParamsE
        .type           _ZN10layer_norm13ln_bwd_kernelINS_13Kernel_traitsI6__halfffffjLj1536ELj1ELj1ELj4ELj16ENS_18Kernel_traits_baseILj1536ES2_ffffjLj128EEEEELb1ELb1ELb1ELb0EEEvNS_9BwdParamsE,@function
        .size           _ZN10layer_norm13ln_bwd_kernelINS_13Kernel_traitsI6__halfffffjLj1536ELj1ELj1ELj4ELj16ENS_18Kernel_traits_baseILj1536ES2_ffffjLj128EEEEELb1ELb1ELb1ELb0EEEvNS_9BwdParamsE,(.L_x_6829 - _ZN10layer_norm13ln_bwd_kernelINS_13Kernel_traitsI6__halfffffjLj1536ELj1ELj1ELj4ELj16ENS_18Kernel_traits_baseILj1536ES2_ffffjLj128EEEEELb1ELb1ELb1ELb0EEEvNS_9BwdParamsE)
        .other          _ZN10layer_norm13ln_bwd_kernelINS_13Kernel_traitsI6__halfffffjLj1536ELj1ELj1ELj4ELj16ENS_18Kernel_traits_baseILj1536ES2_ffffjLj128EEEEELb1ELb1ELb1ELb0EEEvNS_9BwdParamsE,@"STO_CUDA_ENTRY STV_DEFAULT"
_ZN10layer_norm13ln_bwd_kernelINS_13Kernel_traitsI6__halfffffjLj1536ELj1ELj1ELj4ELj16ENS_18Kernel_traits_baseILj1536ES2_ffffjLj128EEEEELb1ELb1ELb1ELb0EEEvNS_9BwdParamsE:
.text._ZN10layer_norm13ln_bwd_kernelINS_13Kernel_traitsI6__halfffffjLj1536ELj1ELj1ELj4ELj16ENS_18Kernel_traits_baseILj1536ES2_ffffjLj128EEEEELb1ELb1ELb1ELb0EEEvNS_9BwdParamsE:
        /* <DEDUP_REMOVED lines=91> */
[----:B------:R-:W-:Y:S01]  /*05b0*/  SHF.R.U32.HI R11, RZ, 0x10, R15 ;  /* 0x00000010ff0b7819 */ /* 0x000fe2000001160f */
        /* <DEDUP_REMOVED lines=26> */
[----:B-123--:R-:W0:Y:S06]  /*0760*/  LDCU.64 UR22, c[0x0][0x380] ;  /* 0x00007000ff1677ac */ /* 0x00ee2c0008000a00 */
.L_x_5990:
        /* <DEDUP_REMOVED lines=24> */
[----:B------:R-:W1:Y:S01]  /*08f0*/  S2R R2, SR_TID.X ;  /* 0x0000000000027919 */ /* 0x000e620000002100 */
[----:B------:R-:W-:Y:S02]  /*0900*/  CS2R R102, SRZ ;  /* 0x0000000000667805 */ /* 0x000fe4000001ff00 */
[----:B------:R-:W-:Y:S01]  /*0910*/  ISETP.NE.AND P0, PT, RZ, UR26, PT ;  /* 0x0000001aff007c0c */ /* 0x000fe2000bf05270 */
[----:B------:R-:W-:Y:S01]  /*0920*/  BSSY.RECONVERGENT B1, `(.L_x_5922) ;  /* 0x0000047000017945 */ /* 0x000fe20003800200 */
[----:B------:R-:W-:Y:S01]  /*0930*/  MOV R79, UR4 ;  /* 0x00000004004f7c02 */ /* 0x000fe20008000f00 */
[----:B------:R-:W-:Y:S01]  /*0940*/  UIMAD UR4, UR25, UR5, URZ ;  /* 0x00000005190472a4 */ /* 0x000fe2000f8e02ff */
[----:B------:R-:W-:Y:S01]  /*0950*/  HFMA2 R106, -RZ, RZ, 0, 0 ;  /* 0x00000000ff6a7431 */ /* 0x000fe200000001ff */
[----:B------:R-:W-:-:S02]  /*0960*/  ISETP.GE.U32.AND P2, PT, R4, 0x100, PT ;  /* 0x000001000400780c */ /* 0x000fc40003f46070 */
[----:B------:R-:W-:Y:S01]  /*0970*/  USHF.R.S32.HI UR24, URZ, 0x1f, UR4 ;  /* 0x0000001fff187899 */ /* 0x000fe20008011404 */
[----:B------:R-:W-:Y:S02]  /*0980*/  @P4 IADD3 R6, PT, PT, R5, -0x1, RZ ;  /* 0xffffffff05064810 */ /* 0x000fe40007ffe0ff */
[----:B------:R-:W-:Y:S01]  /*0990*/  ISETP.GE.U32.AND P3, PT, R4, 0x180, PT ;  /* 0x000001800400780c */ /* 0x000fe20003f66070 */
[----:B------:R-:W-:Y:S02]  /*09a0*/  ULEA.HI UR24, UR24, UR4, URZ, 0x2 ;  /* 0x0000000418187291 */ /* 0x000fe4000f8f10ff */
[----:B------:R-:W-:Y:S02]  /*09b0*/  @P4 IMAD R78, R6, UR5, RZ ;  /* 0x00000005064e4c24 */ /* 0x000fe4000f8e02ff */
[----:B------:R-:W-:-:S03]  /*09c0*/  IMAD R6, R79, UR5, RZ ;  /* 0x000000054f067c24 */ /* 0x000fc6000f8e02ff */
[----:B------:R-:W-:Y:S02]  /*09d0*/  @P4 SHF.R.S32.HI R79, RZ, 0x1f, R78 ;  /* 0x0000001fff4f4819 */ /* 0x000fe4000001144e */
[----:B0-----:R-:W-:Y:S02]  /*09e0*/  SHF.R.S32.HI R77, RZ, 0x1f, R6 ;  /* 0x0000001fff4d7819 */ /* 0x001fe40000011406 */
[----:B------:R-:W-:Y:S02]  /*09f0*/  @P4 LEA.HI R79, R79, R78, RZ, 0x2 ;  /* 0x0000004e4f4f4211 */ /* 0x000fe400078f10ff */
[----:B------:R-:W-:Y:S02]  /*0a00*/  LEA.HI R77, R77, R6, RZ, 0x2 ;  /* 0x000000064d4d7211 */ /* 0x000fe400078f10ff */
[----:B-1----:R-:W-:Y:S02]  /*0a10*/  @P4 LEA.HI.SX32 R102, R79, R2, 0x1e ;  /* 0x000000024f664211 */ /* 0x002fe400078ff2ff */
[----:B------:R-:W-:-:S02]  /*0a20*/  MOV R79, UR24 ;  /* 0x00000018004f7c02 */ /* 0x000fc40008000f00 */
[-C--:B------:R-:W-:Y:S02]  /*0a30*/  LEA.HI.SX32 R104, R77, R2.reuse, 0x1e ;  /* 0x000000024d687211 */ /* 0x080fe400078ff2ff */
[----:B------:R-:W-:-:S04]  /*0a40*/  LEA.HI.SX32 R6, R79, R2, 0x1e ;  /* 0x000000024f067211 */ /* 0x000fc800078ff2ff */
[----:B------:R-:W-:Y:S02]  /*0a50*/  MOV R101, R6 ;  /* 0x0000000600657202 */ /* 0x000fe40000000f00 */
[----:B--2---:R-:W-:Y:S01]  /*0a60*/  FSEL R99, R76, RZ, !P0 ;  /* 0x000000ff4c637208 */ /* 0x004fe20004000000 */
[----:B------:R-:W-:Y:S06]  /*0a70*/  @!P1 BRA `(.L_x_5923) ;  /* 0x0000000000c49947 */ /* 0x000fec0003800000 */
[----:B------:R-:W0:Y:S01]  /*0a80*/  LDC.64 R78, c[0x0][0x3a8] ;  /* 0x0000ea00ff4e7b82 */ /* 0x000e220000000a00 */
[----:B----4-:R-:W-:-:S04]  /*0a90*/  ISETP.NE.U32.AND P0, PT, RZ, UR18, PT ;  /* 0x00000012ff007c0c */ /* 0x010fc8000bf05070 */
        /* <DEDUP_REMOVED lines=8> */
[--C-:B------:R-:W-:Y:S02]  /*0b20*/  HADD2.F32 R87, -RZ, R110.reuse.H0_H0 ;  /* 0x2000006eff577230 */ /* 0x100fe40000004100 */
[----:B------:R-:W-:Y:S02]  /*0b30*/  HADD2.F32 R88, -RZ, R110.H1_H1 ;  /* 0x3000006eff587230 */ /* 0x000fe40000004100 */
[----:B--2---:R-:W-:-:S04]  /*0b40*/  IMAD.WIDE.U32 R106, R102, 0x4, R106 ;  /* 0x00000004666a7825 */ /* 0x004fc800078e006a */
[C---:B0-----:R-:W-:Y:S01]  /*0b50*/  @P0 IMAD.WIDE.U32 R92, R101.reuse, 0x10, R92 ;  /* 0x00000010655c0825 */ /* 0x041fe200078e005c */
[----:B------:R-:W5:Y:S04]  /*0b60*/  LDG.E R0, desc[UR6][R106.64] ;  /* 0x000000066a007981 */ /* 0x000f68000c1e1900 */
[----:B------:R0:W5:Y:S01]  /*0b70*/  @P0 LDG.E.128 R20, desc[UR6][R92.64] ;  /* 0x000000065c140981 */ /* 0x000162000c1e1d00 */
[----:B------:R-:W-:Y:S02]  /*0b80*/  IADD3 R102, PT, PT, R102, 0x80, RZ ;  /* 0x0000008066667810 */ /* 0x000fe40007ffe0ff */
[----:B------:R-:W-:Y:S02]  /*0b90*/  IADD3 R104, PT, PT, R104, 0x80, RZ ;  /* 0x0000008068687810 */ /* 0x000fe40007ffe0ff */
[----:B------:R-:W-:Y:S01]  /*0ba0*/  IADD3 R101, PT, PT, R101, 0x80, RZ ;  /* 0x0000008065657810 */ /* 0x000fe20007ffe0ff */
[----:B0-----:R-:W-:-:S02]  /*0bb0*/  HADD2.F32 R93, -RZ, R111.H0_H0 ;  /* 0x2000006fff5d7230 */ /* 0x001fc40000004100 */
[C---:B---3--:R-:W-:Y:S01]  /*0bc0*/  FADD.FTZ R3, -R99.reuse, R80 ;  /* 0x0000005063037221 */ /* 0x048fe20000010100 */
[C---:B------:R-:W-:Y:S01]  /*0bd0*/  FADD.FTZ R81, -R99.reuse, R81 ;  /* 0x0000005163517221 */ /* 0x040fe20000010100 */
[C---:B------:R-:W-:Y:S01]  /*0be0*/  FADD.FTZ R82, -R99.reuse, R82 ;  /* 0x0000005263527221 */ /* 0x040fe20000010100 */
[----:B------:R-:W-:Y:S01]  /*0bf0*/  FADD.FTZ R83, -R99, R83 ;  /* 0x0000005363537221 */ /* 0x000fe20000010100 */
[----:B------:R-:W-:Y:S01]  /*0c00*/  FMUL.FTZ R3, R3, UR29 ;  /* 0x0000001d03037c20 */ /* 0x000fe20008410000 */
[----:B------:R-:W-:Y:S02]  /*0c10*/  FMUL.FTZ R90, R81, UR29 ;  /* 0x0000001d515a7c20 */ /* 0x000fe40008410000 */
[----:B------:R-:W-:Y:S01]  /*0c20*/  FMUL.FTZ R96, R83, UR29 ;  /* 0x0000001d53607c20 */ /* 0x000fe20008410000 */
[----:B----4-:R-:W-:Y:S01]  /*0c30*/  FMUL.FTZ R84, R76, R87 ;  /* 0x000000574c547220 */ /* 0x010fe20000410000 */
[----:B------:R-:W-:Y:S01]  /*0c40*/  FADD.FTZ R44, R44, R76 ;  /* 0x0000004c2c2c7221 */ /* 0x000fe20000010000 */
[----:B------:R-:W-:Y:S01]  /*0c50*/  FFMA.FTZ R56, R76, R3, R56 ;  /* 0x000000034c387223 */ /* 0x000fe20000010038 */
[----:B------:R-:W-:-:S02]  /*0c60*/  HADD2.F32 R76, -RZ, R111.H1_H1 ;  /* 0x3000006fff4c7230 */ /* 0x000fc40000004100 */
[----:B------:R-:W-:Y:S01]  /*0c70*/  FMUL.FTZ R88, R77, R88 ;  /* 0x000000584d587220 */ /* 0x000fe20000410000 */
[----:B------:R-:W-:Y:S01]  /*0c80*/  FADD.FTZ R45, R45, R77 ;  /* 0x0000004d2d2d7221 */ /* 0x000fe20000010000 */
[----:B------:R-:W-:Y:S01]  /*0c90*/  FFMA.FTZ R57, R77, R90, R57 ;  /* 0x0000005a4d397223 */ /* 0x000fe20000010039 */
[----:B------:R-:W-:Y:S01]  /*0ca0*/  FADD.FTZ R77, RZ, R84 ;  /* 0x00000054ff4d7221 */ /* 0x000fe20000010000 */
[----:B------:R-:W-:Y:S01]  /*0cb0*/  FFMA.FTZ R81, R3, R84, RZ ;  /* 0x0000005403517223 */ /* 0x000fe200000100ff */
[----:B------:R-:W-:Y:S01]  /*0cc0*/  FMUL.FTZ R87, R82, UR29 ;  /* 0x0000001d52577c20 */ /* 0x000fe20008410000 */
        /* <DEDUP_REMOVED lines=12> */
.L_x_5923:
[----:B----4-:R-:W-:Y:S05]  /*0d90*/  BSYNC.RECONVERGENT B1 ;  /* 0x0000000000017941 */ /* 0x010fea0003800200 */
.L_x_5922:
        /* <DEDUP_REMOVED lines=18> */
[----:B0-----:R-:W-:Y:S01]  /*0ec0*/  HADD2.F32 R81, -RZ, R113.H0_H0 ;  /* 0x20000071ff517230 */ /* 0x001fe20000004100 */
[----:B------:R-:W-:Y:S02]  /*0ed0*/  IADD3 R102, PT, PT, R102, 0x80, RZ ;  /* 0x0000008066667810 */ /* 0x000fe40007ffe0ff */
[----:B------:R-:W-:Y:S02]  /*0ee0*/  IADD3 R104, PT, PT, R104, 0x80, RZ ;  /* 0x0000008068687810 */ /* 0x000fe40007ffe0ff */
[----:B------:R-:W-:Y:S01]  /*0ef0*/  IADD3 R101, PT, PT, R101, 0x80, RZ ;  /* 0x0000008065657810 */ /* 0x000fe20007ffe0ff */
[C---:B---3--:R-:W-:Y:S01]  /*0f00*/  FADD.FTZ R10, -R99.reuse, R12 ;  /* 0x0000000c630a7221 */ /* 0x048fe20000010100 */
[C---:B------:R-:W-:Y:S01]  /*0f10*/  FADD.FTZ R12, -R99.reuse, R13 ;  /* 0x0000000d630c7221 */ /* 0x040fe20000010100 */
[----:B------:R-:W-:-:S02]  /*0f20*/  FADD.FTZ R94, -R99, R14 ;  /* 0x0000000e635e7221 */ /* 0x000fc40000010100 */
[----:B------:R-:W-:Y:S01]  /*0f30*/  FMUL.FTZ R13, R10, UR29 ;  /* 0x0000001d0a0d7c20 */ /* 0x000fe20008410000 */
[----:B------:R-:W-:Y:S01]  /*0f40*/  FMUL.FTZ R14, R12, UR29 ;  /* 0x0000001d0c0e7c20 */ /* 0x000fe20008410000 */
[----:B----4-:R-:W-:Y:S01]  /*0f50*/  FMUL.FTZ R10, R76, R95 ;  /* 0x0000005f4c0a7220 */ /* 0x010fe20000410000 */
[----:B------:R-:W-:Y:S01]  /*0f60*/  FADD.FTZ R40, R40, R76 ;  /* 0x0000004c28287221 */ /* 0x000fe20000010000 */
[----:B------:R-:W-:Y:S01]  /*0f70*/  FFMA.FTZ R52, R76, R13, R52 ;  /* 0x0000000d4c347223 */ /* 0x000fe20000010034 */
[----:B------:R-:W-:Y:S02]  /*0f80*/  HADD2.F32 R76, -RZ, R113.H1_H1 ;  /* 0x30000071ff4c7230 */ /* 0x000fe40000004100 */
[----:B------:R-:W-:Y:S01]  /*0f90*/  FMUL.FTZ R12, R77, R108 ;  /* 0x0000006c4d0c7220 */ /* 0x000fe20000410000 */
[----:B------:R-:W-:Y:S01]  /*0fa0*/  FADD.FTZ R41, R41, R77 ;  /* 0x0000004d29297221 */ /* 0x000fe20000010000 */
[----:B------:R-:W-:Y:S01]  /*0fb0*/  FFMA.FTZ R53, R77, R14, R53 ;  /* 0x0000000e4d357223 */ /* 0x000fe20000010035 */
[----:B------:R-:W-:Y:S01]  /*0fc0*/  FADD.FTZ R103, R103, R10 ;  /* 0x0000000a67677221 */ /* 0x000fe20000010000 */
[----:B------:R-:W-:Y:S01]  /*0fd0*/  FFMA.FTZ R77, R13, R10, R106 ;  /* 0x0000000a0d4d7223 */ /* 0x000fe2000001006a */
[----:B------:R-:W-:Y:S01]  /*0fe0*/  FADD.FTZ R98, -R99, R15 ;  /* 0x0000000f63627221 */ /* 0x000fe20000010100 */
[----:B------:R-:W-:Y:S01]  /*0ff0*/  FMUL.FTZ R15, R94, UR29 ;  /* 0x0000001d5e0f7c20 */ /* 0x000fe20008410000 */
[----:B------:R-:W-:Y:S01]  /*1000*/  FMUL.FTZ R95, R79, R76 ;  /* 0x0000004c4f5f7220 */ /* 0x000fe20000410000 */
[----:B------:R-:W-:Y:S01]  /*1010*/  FMUL.FTZ R94, R78, R81 ;  /* 0x000000514e5e7220 */ /* 0x000fe20000410000 */
[----:B------:R-:W-:Y:S01]  /*1020*/  FADD.FTZ R103, R103, R12 ;  /* 0x0000000c67677221 */ /* 0x000fe20000010000 */
[----:B------:R-:W-:Y:S01]  /*1030*/  FFMA.FTZ R76, R14, R12, R77 ;  /* 0x0000000c0e4c7223 */ /* 0x000fe2000001004d */
[----:B------:R-:W-:Y:S01]  /*1040*/  FADD.FTZ R42, R42, R78 ;  /* 0x0000004e2a2a7221 */ /* 0x000fe20000010000 */
[----:B------:R-:W-:Y:S01]  /*1050*/  FFMA.FTZ R54, R78, R15, R54 ;  /* 0x0000000f4e367223 */ /* 0x000fe20000010036 */
[----:B------:R-:W-:Y:S01]  /*1060*/  FMUL.FTZ R98, R98, UR29 ;  /* 0x0000001d62627c20 */ /* 0x000fe20008410000 */
[----:B------:R-:W-:Y:S01]  /*1070*/  FADD.FTZ R78, R103, R94 ;  /* 0x0000005e674e7221 */ /* 0x000fe20000010000 */
[----:B------:R-:W-:Y:S01]  /*1080*/  FFMA.FTZ R77, R15, R94, R76 ;  /* 0x0000005e0f4d7223 */ /* 0x000fe2000001004c */
[----:B------:R-:W-:Y:S01]  /*1090*/  FADD.FTZ R43, R43, R79 ;  /* 0x0000004f2b2b7221 */ /* 0x000fe20000010000 */
[----:B------:R-:W-:Y:S01]  /*10a0*/  FFMA.FTZ R55, R79, R98, R55 ;  /* 0x000000624f377223 */ /* 0x000fe20000010037 */
[----:B------:R-:W-:Y:S01]  /*10b0*/  FADD.FTZ R103, R78, R95 ;  /* 0x0000005f4e677221 */ /* 0x000fe20000010000 */
[----:B------:R-:W-:-:S07]  /*10c0*/  FFMA.FTZ R106, R98, R95, R77 ;  /* 0x0000005f626a7223 */ /* 0x000fce000001004d */
.L_x_5925:
[----:B------:R-:W-:Y:S05]  /*10d0*/  BSYNC.RECONVERGENT B1 ;  /* 0x0000000000017941 */ /* 0x000fea0003800200 */
.L_x_5924:
        /* <DEDUP_REMOVED lines=8> */
[----:B------:R-:W0:Y:S04]  /*1160*/  LDC.64 R8, c[0x0][0x3b0] ;  /* 0x0000ec00ff087b82 */ /* 0x000e280000000a00 */
[----:B------:R-:W3:Y:S04]  /*1170*/  LDG.E.128 R76, desc[UR6][R76.64] ;  /* 0x000000064c4c7981 */ /* 0x000ee8000c1e1d00 */
[----:B------:R-:W1:Y:S01]  /*1180*/  @P0 LDC.64 R104, c[0x0][0x438] ;  /* 0x00010e00ff680b82 */ /* 0x000e620000000a00 */
[----:B0-----:R-:W-:-:S05]  /*1190*/  IMAD.WIDE.U32 R108, R102, 0x4, R8 ;  /* 0x00000004666c7825 */ /* 0x001fca00078e0008 */
[----:B------:R4:W5:Y:S01]  /*11a0*/  LDG.E R8, desc[UR6][R108.64] ;  /* 0x000000066c087981 */ /* 0x000962000c1e1900 */
[----:B-1----:R-:W-:-:S05]  /*11b0*/  @P0 IMAD.WIDE.U32 R104, R101, 0x10, R104 ;  /* 0x0000001065680825 */ /* 0x002fca00078e0068 */
[----:B------:R4:W5:Y:S01]  /*11c0*/  @P0 LDG.E.128 R60, desc[UR6][R104.64] ;  /* 0x00000006683c0981 */ /* 0x000962000c1e1d00 */
[--C-:B------:R-:W-:Y:S02]  /*11d0*/  HADD2.F32 R9, -RZ, R114.reuse.H0_H0 ;  /* 0x20000072ff097230 */ /* 0x100fe40000004100 */
[--C-:B------:R-:W-:Y:S02]  /*11e0*/  HADD2.F32 R89, -RZ, R115.reuse.H0_H0 ;  /* 0x20000073ff597230 */ /* 0x100fe40000004100 */
[C---:B--2---:R-:W-:Y:S01]  /*11f0*/  FADD.FTZ R11, -R99.reuse, R80 ;  /* 0x00000050630b7221 */ /* 0x044fe20000010100 */
[C---:B------:R-:W-:Y:S01]  /*1200*/  FADD.FTZ R81, -R99.reuse, R81 ;  /* 0x0000005163517221 */ /* 0x040fe20000010100 */
[----:B------:R-:W-:Y:S02]  /*1210*/  HADD2.F32 R80, -RZ, R114.H1_H1 ;  /* 0x30000072ff507230 */ /* 0x000fe40000004100 */
[----:B------:R-:W-:Y:S01]  /*1220*/  FADD.FTZ R82, -R99, R82 ;  /* 0x0000005263527221 */ /* 0x000fe20000010100 */
[----:B------:R-:W-:Y:S01]  /*1230*/  FMUL.FTZ R11, R11, UR29 ;  /* 0x0000001d0b0b7c20 */ /* 0x000fe20008410000 */
[----:B------:R-:W-:Y:S01]  /*1240*/  FMUL.FTZ R86, R81, UR29 ;  /* 0x0000001d51567c20 */ /* 0x000fe20008410000 */
[----:B---3--:R-:W-:Y:S01]  /*1250*/  FMUL.FTZ R9, R76, R9 ;  /* 0x000000094c097220 */ /* 0x008fe20000410000 */
[----:B------:R-:W-:Y:S01]  /*1260*/  FADD.FTZ R36, R36, R76 ;  /* 0x0000004c24247221 */ /* 0x000fe20000010000 */
[----:B------:R-:W-:Y:S01]  /*1270*/  FFMA.FTZ R48, R76, R11, R48 ;  /* 0x0000000b4c307223 */ /* 0x000fe20000010030 */
        /* <DEDUP_REMOVED lines=21> */
[----:B----4-:R-:W-:Y:S06]  /*13d0*/  BRA `(.L_x_5926) ;  /* 0x0000000000f87947 */ /* 0x010fec0003800000 */
.L_x_5921:
[----:B------:R-:W0:Y:S01]  /*13e0*/  S2R R2, SR_TID.X ;  /* 0x0000000000027919 */ /* 0x000e220000002100 */
[----:B-----5:R-:W-:Y:S01]  /*13f0*/  ISETP.GE.AND P4, PT, R5, 0x1, PT ;  /* 0x000000010500780c */ /* 0x020fe20003f86270 */
[----:B------:R-:W-:Y:S01]  /*1400*/  UIMAD UR4, UR25, UR5, URZ ;  /* 0x00000005190472a4 */ /* 0x000fe2000f8e02ff */
[----:B------:R-:W-:Y:S01]  /*1410*/  HFMA2 R99, -RZ, RZ, 0, 0 ;  /* 0x00000000ff637431 */ /* 0x000fe200000001ff */
[----:B----4-:R-:W-:Y:S02]  /*1420*/  UISETP.NE.U32.AND UP0, UPT, UR18, URZ, UPT ;  /* 0x000000ff1200728c */ /* 0x010fe4000bf05070 */
[----:B------:R-:W-:Y:S02]  /*1430*/  USHF.R.S32.HI UR24, URZ, 0x1f, UR4 ;  /* 0x0000001fff187899 */ /* 0x000fe40008011404 */
[----:B------:R-:W-:Y:S02]  /*1440*/  UISETP.NE.AND.EX UP0, UPT, UR19, URZ, UPT, UP0 ;  /* 0x000000ff1300728c */ /* 0x000fe4000bf05300 */
[----:B------:R-:W-:-:S04]  /*1450*/  ULEA.HI UR24, UR24, UR4, URZ, 0x2 ;  /* 0x0000000418187291 */ /* 0x000fc8000f8f10ff */
[----:B------:R-:W-:Y:S02]  /*1460*/  @P4 IADD3 R6, PT, PT, R5, -0x1, RZ ;  /* 0xffffffff05064810 */ /* 0x000fe40007ffe0ff */
[----:B------:R-:W-:-:S03]  /*1470*/  MOV R79, UR24 ;  /* 0x00000018004f7c02 */ /* 0x000fc60008000f00 */
[----:B------:R-:W-:-:S05]  /*1480*/  @P4 IMAD R6, R6, UR5, RZ ;  /* 0x0000000506064c24 */ /* 0x000fca000f8e02ff */
[----:B------:R-:W-:-:S04]  /*1490*/  @P4 SHF.R.S32.HI R77, RZ, 0x1f, R6 ;  /* 0x0000001fff4d4819 */ /* 0x000fc80000011406 */
[----:B------:R-:W-:Y:S02]  /*14a0*/  @P4 LEA.HI R77, R77, R6, RZ, 0x2 ;  /* 0x000000064d4d4211 */ /* 0x000fe400078f10ff */
        /* <DEDUP_REMOVED lines=22> */
.L_x_5927:
        /* <DEDUP_REMOVED lines=10> */
[----:B-1----:R-:W-:Y:S01]  /*16b0*/  @P1 IMAD.WIDE.U32 R104, R101, 0x10, R104 ;  /* 0x0000001065681825 */ /* 0x002fe200078e0068 */
[----:B------:R-:W-:Y:S01]  /*16c0*/  @P1 IADD3 R99, PT, PT, R99, 0x80, RZ ;  /* 0x0000008063631810 */ /* 0x000fe20007ffe0ff */
[----:B------:R1:W5:Y:S01]  /*16d0*/  @P1 LDG.E R0, desc[UR6][R102.64] ;  /* 0x0000000666001981 */ /* 0x000362000c1e1900 */
[----:B------:R-:W-:-:S03]  /*16e0*/  @P1 IADD3 R101, PT, PT, R101, 0x80, RZ ;  /* 0x0000008065651810 */ /* 0x000fc60007ffe0ff */
[C---:B--2---:R-:W-:Y:S01]  /*16f0*/  @P2 IMAD.WIDE.U32 R76, R99.reuse, 0x4, R76 ;  /* 0x00000004634c2825 */ /* 0x044fe200078e004c */
[----:B------:R-:W-:Y:S01]  /*1700*/  @P2 IADD3 R99, PT, PT, R99, 0x80, RZ ;  /* 0x0000008063632810 */ /* 0x000fe20007ffe0ff */
[----:B------:R2:W5:Y:S02]  /*1710*/  @P1 LDG.E.128 R20, desc[UR6][R104.64] ;  /* 0x0000000668141981 */ /* 0x000564000c1e1d00 */
[C---:B---3--:R-:W-:Y:S01]  /*1720*/  @P2 IMAD.WIDE.U32 R78, R101.reuse, 0x10, R78 ;  /* 0x00000010654e2825 */ /* 0x048fe200078e004e */
[----:B------:R-:W-:Y:S01]  /*1730*/  @P2 IADD3 R101, PT, PT, R101, 0x80, RZ ;  /* 0x0000008065652810 */ /* 0x000fe20007ffe0ff */
[----:B------:R2:W5:Y:S02]  /*1740*/  @P2 LDG.E R7, desc[UR6][R76.64] ;  /* 0x000000064c072981 */ /* 0x000564000c1e1900 */
[----:B0-----:R-:W-:Y:S02]  /*1750*/  @P3 IMAD.WIDE.U32 R80, R99, 0x4, R80 ;  /* 0x0000000463503825 */ /* 0x001fe400078e0050 */
[----:B------:R2:W5:Y:S04]  /*1760*/  @P2 LDG.E.128 R16, desc[UR6][R78.64] ;  /* 0x000000064e102981 */ /* 0x000568000c1e1d00 */
[----:B------:R2:W5:Y:S01]  /*1770*/  @P3 LDG.E R8, desc[UR6][R80.64] ;  /* 0x0000000650083981 */ /* 0x000562000c1e1900 */
[----:B----4-:R-:W-:-:S05]  /*1780*/  @P3 IMAD.WIDE.U32 R82, R101, 0x10, R82 ;  /* 0x0000001065523825 */ /* 0x010fca00078e0052 */
[----:B------:R2:W5:Y:S01]  /*1790*/  @P3 LDG.E.128 R60, desc[UR6][R82.64] ;  /* 0x00000006523c3981 */ /* 0x000562000c1e1d00 */
[----:B-1----:R-:W-:Y:S02]  /*17a0*/  MOV R103, RZ ;  /* 0x000000ff00677202 */ /* 0x002fe40000000f00 */
[----:B------:R-:W-:-:S07]  /*17b0*/  MOV R106, RZ ;  /* 0x000000ff006a7202 */ /* 0x000fce0000000f00 */
.L_x_5926:
[----:B------:R-:W-:Y:S05]  /*17c0*/  BSYNC.RECONVERGENT B0 ;  /* 0x0000000000007941 */ /* 0x000fea0003800200 */
.L_x_5920:
        /* <DEDUP_REMOVED lines=31> */
.L_x_5929:
[----:B------:R-:W-:Y:S05]  /*19c0*/  BSYNC.RECONVERGENT B0 ;  /* 0x0000000000007941 */ /* 0x000fea0003800200 */
.L_x_5928:
        /* <DEDUP_REMOVED lines=20> */
[----:B------:R-:W-:-:S02]  /*1b10*/  HFMA2 R5, -RZ, RZ, 0, 0 ;  /* 0x00000000ff057431 */ /* 0x000fc400000001ff */
        /* <DEDUP_REMOVED lines=12> */
[----:B------:R-:W-:Y:S10]  /*1be0*/  @!P4 BRA `(.L_x_5932) ;  /* 0x00000000000cc947 */ /* 0x000ff40003800000 */
[----:B------:R-:W0:Y:S02]  /*1bf0*/  LDC.64 R64, c[0x0][0x390] ;  /* 0x0000e400ff407b82 */ /* 0x000e240000000a00 */
[----:B0-----:R-:W-:-:S06]  /*1c00*/  IMAD.WIDE.U32 R64, R5, 0x10, R64 ;  /* 0x0000001005407825 */ /* 0x001fcc00078e0040 */
[----:B------:R-:W5:Y:S02]  /*1c10*/  LDG.E.128 R64, desc[UR6][R64.64] ;  /* 0x0000000640407981 */ /* 0x000f64000c1e1d00 */
.L_x_5932:
[----:B------:R-:W-:Y:S04]  /*1c20*/  BSSY.RECONVERGENT B1, `(.L_x_5933) ;  /* 0x000010b000017945 */ /* 0x000fe80003800200 */
[----:B------:R-:W-:Y:S05]  /*1c30*/  BRA.U UP0, `(.L_x_5934) ;  /* 0x0000000900347547 */ /* 0x000fea000b800000 */
[----:B------:R-:W-:Y:S02]  /*1c40*/  MOV R76, UR20 ;  /* 0x00000014004c7c02 */ /* 0x000fe40008000f00 */
[----:B------:R-:W-:Y:S02]  /*1c50*/  MOV R78, UR21 ;  /* 0x00000015004e7c02 */ /* 0x000fe40008000f00 */
[----:B------:R-:W-:-:S04]  /*1c60*/  ISETP.NE.U32.AND P0, PT, R76, RZ, PT ;  /* 0x000000ff4c00720c */ /* 0x000fc80003f05070 */
[----:B------:R-:W-:-:S13]  /*1c70*/  ISETP.NE.AND.EX P0, PT, R78, RZ, PT, P0 ;  /* 0x000000ff4e00720c */ /* 0x000fda0003f05300 */
[----:B------:R-:W-:Y:S05]  /*1c80*/  @P0 BRA `(.L_x_5935) ;  /* 0x0000000000f80947 */ /* 0x000fea0003800000 */
[----:B------:R-:W-:Y:S05]  /*1c90*/  @!P4 BRA `(.L_x_5936) ;  /* 0x000000000038c947 */ /* 0x000fea0003800000 */
[----:B------:R-:W-:Y:S01]  /*1ca0*/  FFMA.FTZ R77, R3, UR24, R80 ;  /* 0x00000018034d7c23 */ /* 0x000fe20008010050 */
        /* <DEDUP_REMOVED lines=9> */
[----:B------:R-:W-:-:S03]  /*1d40*/  @P0 HADD2.F32 R82, -RZ, R116.H0_H0 ;  /* 0x20000074ff520230 */ /* 0x000fc60000004100 */
[----:B------:R-:W-:Y:S02]  /*1d50*/  FSEL R79, R79, RZ, P0 ;  /* 0x000000ff4f4f7208 */ /* 0x000fe40000000000 */
[----:B------:R-:W-:-:S03]  /*1d60*/  @P0 FMUL.FTZ R68, R77, R82 ;  /* 0x000000524d440220 */ /* 0x000fc60000410000 */
[----:B------:R-:W-:-:S07]  /*1d70*/  FADD.FTZ R32, R32, R79 ;  /* 0x0000004f20207221 */ /* 0x000fce0000010000 */
.L_x_5936:
        /* <DEDUP_REMOVED lines=11> */
[----:B------:R-:W-:-:S03]  /*1e30*/  @P0 HADD2.F32 R79, -RZ, R116.H1_H1 ;  /* 0x30000074ff4f0230 */ /* 0x000fc60000004100 */
[----:B------:R-:W-:Y:S02]  /*1e40*/  FSEL R102, R77, RZ, P0 ;  /* 0x000000ff4d667208 */ /* 0x000fe40000000000 */
[----:B------:R-:W-:-:S03]  /*1e50*/  @P0 FMUL.FTZ R69, R82, R79 ;  /* 0x0000004f52450220 */ /* 0x000fc60000410000 */
[----:B------:R-:W-:-:S07]  /*1e60*/  FADD.FTZ R33, R33, R102 ;  /* 0x0000006621217221 */ /* 0x000fce0000010000 */
.L_x_5937:
        /* <DEDUP_REMOVED lines=15> */
.L_x_5938:
        /* <DEDUP_REMOVED lines=8> */
[----:B------:R-:W-:-:S04]  /*1fe0*/  FMUL.FTZ R82, R82, UR16 ;  /* 0x0000001052527c20 */ /* 0x000fc80008410000 */
[----:B------:R-:W-:-:S05]  /*1ff0*/  FMUL.FTZ R71, R67, R82 ;  /* 0x0000005243477220 */ /* 0x000fca0000410000 */
[----:B------:R-:W-:Y:S01]  /*2000*/  FSEL R102, R71, RZ, P0 ;  /* 0x000000ff47667208 */ /* 0x000fe20000000000 */
[----:B------:R-:W-:-:S04]  /*2010*/  HFMA2 R71, -RZ, RZ, 0, 0 ;  /* 0x00000000ff477431 */ /* 0x000fc800000001ff */
[----:B------:R-:W-:Y:S01]  /*2020*/  FADD.FTZ R35, R35, R102 ;  /* 0x0000006623237221 */ /* 0x000fe20000010000 */
[----:B------:R-:W-:Y:S06]  /*2030*/  @!P0 BRA `(.L_x_5939) ;  /* 0x0000000c00248947 */ /* 0x000fec0003800000 */
[----:B------:R-:W-:-:S05]  /*2040*/  HADD2.F32 R71, -RZ, R117.H1_H1 ;  /* 0x30000075ff477230 */ /* 0x000fca0000004100 */
[----:B------:R-:W-:Y:S01]  /*2050*/  FMUL.FTZ R71, R82, R71 ;  /* 0x0000004752477220 */ /* 0x000fe20000410000 */
[----:B------:R-:W-:Y:S06]  /*2060*/  BRA `(.L_x_5939) ;  /* 0x0000000c00187947 */ /* 0x000fec0003800000 */
.L_x_5935:
        /* <DEDUP_REMOVED lines=9> */
[----:B------:R-:W-:Y:S01]  /*2100*/  FADD.FTZ R72, R84, -R77 ;  /* 0x8000004d54487221 */ /* 0x000fe20000010000 */
[----:B------:R-:W-:Y:S01]  /*2110*/  FMUL.FTZ R73, R73, UR29 ;  /* 0x0000001d49497c20 */ /* 0x000fe20008410000 */
[----:B------:R-:W-:-:S02]  /*2120*/  FMUL.FTZ R77, R75, UR29 ;  /* 0x0000001d4b4d7c20 */ /* 0x000fc40008410000 */
[----:B------:R-:W-:Y:S01]  /*2130*/  FSEL R75, R74, RZ, P0 ;  /* 0x000000ff4a4b7208 */ /* 0x000fe20000000000 */
[----:B------:R-:W-:Y:S01]  /*2140*/  FMUL.FTZ R72, R72, UR29 ;  /* 0x0000001d48487c20 */ /* 0x000fe20008410000 */
[----:B------:R-:W-:Y:S02]  /*2150*/  FSEL R74, R73, RZ, P0 ;  /* 0x000000ff494a7208 */ /* 0x000fe40000000000 */
[----:B------:R-:W-:Y:S01]  /*2160*/  FSEL R73, R77, RZ, P0 ;  /* 0x000000ff4d497208 */ /* 0x000fe20000000000 */
        /* <DEDUP_REMOVED lines=13> */
[----:B------:R-:W-:-:S03]  /*2240*/  @P5 FMUL.FTZ R68, R82, R77 ;  /* 0x0000004d52445220 */ /* 0x000fc60000410000 */
[----:B------:R-:W-:-:S07]  /*2250*/  FADD.FTZ R32, R32, R79 ;  /* 0x0000004f20207221 */ /* 0x000fce0000010000 */
.L_x_5940:
        /* <DEDUP_REMOVED lines=15> */
.L_x_5941:
        /* <DEDUP_REMOVED lines=15> */
.L_x_5942:
[----:B------:R-:W-:Y:S01]  /*2440*/  FSEL R72, R72, RZ, P0 ;  /* 0x000000ff48487208 */ /* 0x000fe20000000000 */
[----:B------:R-:W-:Y:S06]  /*2450*/  @!P4 BRA `(.L_x_5939) ;  /* 0x00000008001cc947 */ /* 0x000fec0003800000 */
[----:B------:R-:W-:Y:S01]  /*2460*/  FMUL.FTZ R71, R75, UR17 ;  /* 0x000000114b477c20 */ /* 0x000fe20008410000 */
[----:B-----5:R-:W-:-:S03]  /*2470*/  ISETP.GE.U32.AND P0, PT, R0, 0x1000000, PT ;  /* 0x010000000000780c */ /* 0x020fc60003f06070 */
        /* <DEDUP_REMOVED lines=9> */
.L_x_5934:
[----:B------:R-:W-:Y:S02]  /*2510*/  MOV R76, UR20 ;  /* 0x00000014004c7c02 */ /* 0x000fe40008000f00 */
[----:B------:R-:W-:Y:S02]  /*2520*/  MOV R78, UR21 ;  /* 0x00000015004e7c02 */ /* 0x000fe40008000f00 */
[----:B------:R-:W-:-:S04]  /*2530*/  ISETP.NE.U32.AND P0, PT, R76, RZ, PT ;  /* 0x000000ff4c00720c */ /* 0x000fc80003f05070 */
[----:B------:R-:W-:-:S13]  /*2540*/  ISETP.NE.AND.EX P0, PT, R78, RZ, PT, P0 ;  /* 0x000000ff4e00720c */ /* 0x000fda0003f05300 */
[----:B------:R-:W-:Y:S05]  /*2550*/  @P0 BRA `(.L_x_5943) ;  /* 0x0000000000f80947 */ /* 0x000fea0003800000 */
[----:B------:R-:W-:Y:S05]  /*2560*/  @!P4 BRA `(.L_x_5944) ;  /* 0x000000000038c947 */ /* 0x000fea0003800000 */
[----:B------:R-:W-:Y:S02]  /*2570*/  PLOP3.LUT P0, PT, PT, PT, UP2, 0x80, 0x8 ;  /* 0x000000000008781c */ /* 0x000fe40003f0f028 */
[----:B-----5:R-:W-:-:S11]  /*2580*/  MOV R68, R20 ;  /* 0x0000001400447202 */ /* 0x020fd60000000f00 */
        /* <DEDUP_REMOVED lines=10> */
[----:B------:R-:W-:-:S03]  /*2630*/  @P0 FMUL.FTZ R68, R82, R79 ;  /* 0x0000004f52440220 */ /* 0x000fc60000410000 */
[----:B------:R-:W-:-:S07]  /*2640*/  FADD.FTZ R32, R32, R77 ;  /* 0x0000004d20207221 */ /* 0x000fce0000010000 */
.L_x_5944:
        /* <DEDUP_REMOVED lines=15> */
.L_x_5945:
        /* <DEDUP_REMOVED lines=15> */
.L_x_5946:
[----:B------:R-:W-:Y:S05]  /*2830*/  @!P4 BRA `(.L_x_5939) ;  /* 0x000000040024c947 */ /* 0x000fea0003800000 */
[----:B------:R-:W-:Y:S02]  /*2840*/  PLOP3.LUT P0, PT, PT, PT, UP2, 0x80, 0x8 ;  /* 0x000000000008781c */ /* 0x000fe40003f0f028 */
[----:B-----5:R-:W-:-:S11]  /*2850*/  MOV R71, R23 ;  /* 0x0000001700477202 */ /* 0x020fd60000000f00 */
[----:B------:R-:W-:-:S04]  /*2860*/  @P0 FFMA.FTZ R82, R96, UR24, R80 ;  /* 0x0000001860520c23 */ /* 0x000fc80008010050 */
[----:B------:R-:W-:-:S04]  /*2870*/  @P0 FADD.FTZ R82, R93, -R82 ;  /* 0x800000525d520221 */ /* 0x000fc80000010000 */
[----:B------:R-:W-:Y:S01]  /*2880*/  @P0 FFMA.FTZ R71, R82, UR29, R23 ;  /* 0x0000001d52470c23 */ /* 0x000fe20008010017 */
[----:B------:R-:W-:-:S03]  /*2890*/  ISETP.GE.U32.AND P0, PT, R0, 0x1000000, PT ;  /* 0x010000000000780c */ /* 0x000fc60003f06070 */
        /* <DEDUP_REMOVED lines=10> */
.L_x_5943:
        /* <DEDUP_REMOVED lines=17> */
[----:B------:R-:W-:Y:S06]  /*2a50*/  @!P4 BRA `(.L_x_5947) ;  /* 0x000000000024c947 */ /* 0x000fec0003800000 */
        /* <DEDUP_REMOVED lines=8> */
[----:B------:R-:W-:-:S07]  /*2ae0*/  FADD.FTZ R32, R32, R79 ;  /* 0x0000004f20207221 */ /* 0x000fce0000010000 */
.L_x_5947:
[----:B------:R-:W-:Y:S05]  /*2af0*/  @!P4 BRA `(.L_x_5948) ;  /* 0x000000000024c947 */ /* 0x000fea0003800000 */
        /* <DEDUP_REMOVED lines=8> */
[----:B------:R-:W-:-:S07]  /*2b80*/  FADD.FTZ R33, R33, R102 ;  /* 0x0000006621217221 */ /* 0x000fce0000010000 */
.L_x_5948:
[----:B------:R-:W-:Y:S05]  /*2b90*/  @!P4 BRA `(.L_x_5949) ;  /* 0x000000000024c947 */ /* 0x000fea0003800000 */
        /* <DEDUP_REMOVED lines=9> */
.L_x_5949:
[----:B------:R-:W-:Y:S05]  /*2c30*/  @!P4 BRA `(.L_x_5939) ;  /* 0x000000000024c947 */ /* 0x000fea0003800000 */
        /* <DEDUP_REMOVED lines=8> */
[----:B------:R-:W-:-:S07]  /*2cc0*/  FADD.FTZ R35, R35, R82 ;  /* 0x0000005223237221 */ /* 0x000fce0000010000 */
.L_x_5939:
[----:B------:R-:W-:Y:S05]  /*2cd0*/  BSYNC.RECONVERGENT B1 ;  /* 0x0000000000017941 */ /* 0x000fea0003800200 */
.L_x_5933:
[----:B------:R-:W-:Y:S02]  /*2ce0*/  ISETP.NE.U32.AND P0, PT, R76, RZ, PT ;  /* 0x000000ff4c00720c */ /* 0x000fe40003f05070 */
[----:B------:R-:W0:Y:S02]  /*2cf0*/  @P4 LDC.64 R76, c[0x0][0x468] ;  /* 0x00011a00ff4c4b82 */ /* 0x000e240000000a00 */
[----:B------:R-:W-:-:S13]  /*2d00*/  ISETP.NE.AND.EX P0, PT, R78, RZ, PT, P0 ;  /* 0x000000ff4e00720c */ /* 0x000fda0003f05300 */
[----:B------:R-:W1:Y:S01]  /*2d10*/  @P0 LDC.64 R78, c[0x0][0x478] ;  /* 0x00011e00ff4e0b82 */ /* 0x000e620000000a00 */
[C---:B0-----:R-:W-:Y:S01]  /*2d20*/  @P4 IMAD.WIDE.U32 R76, R5.reuse, 0x10, R76 ;  /* 0x00000010054c4825 */ /* 0x041fe200078e004c */
[----:B------:R-:W-:-:S03]  /*2d30*/  IADD3 R5, PT, PT, R5, 0x80, RZ ;  /* 0x0000008005057810 */ /* 0x000fc60007ffe0ff */
[C---:B-1----:R-:W-:Y:S01]  /*2d40*/  @P0 IMAD.WIDE.U32 R78, R6.reuse, 0x10, R78 ;  /* 0x00000010064e0825 */ /* 0x042fe200078e004e */
[----:B------:R-:W-:-:S04]  /*2d50*/  IADD3 R6, PT, PT, R6, 0x80, RZ ;  /* 0x0000008006067810 */ /* 0x000fc80007ffe0ff */
[----:B------:R0:W-:Y:S04]  /*2d60*/  @P0 STG.E.128 desc[UR6][R78.64], R72 ;  /* 0x000000484e000986 */ /* 0x0001e8000c101d06 */
[----:B------:R0:W-:Y:S02]  /*2d70*/  @P4 STG.E.128 desc[UR6][R76.64], R68 ;  /* 0x000000444c004986 */ /* 0x0001e4000c101d06 */
.L_x_5931:
[----:B------:R-:W-:Y:S05]  /*2d80*/  BSYNC.RECONVERGENT B0 ;  /* 0x0000000000007941 */ /* 0x000fea0003800200 */
.L_x_5930:
[----:B------:R-:W-:Y:S04]  /*2d90*/  BSSY.RECONVERGENT B0, `(.L_x_5950) ;  /* 0x000012d000007945 */ /* 0x000fe80003800200 */
[----:B------:R-:W-:Y:S05]  /*2da0*/  @!P2 BRA `(.L_x_5951) ;  /* 0x0000001000aca947 */ /* 0x000fea0003800000 */
[----:B------:R-:W-:-:S04]  /*2db0*/  UISETP.NE.U32.AND UP0, UPT, UR18, URZ, UPT ;  /* 0x000000ff1200728c */ /* 0x000fc8000bf05070 */
[----:B------:R-:W-:Y:S01]  /*2dc0*/  UISETP.NE.AND.EX UP0, UPT, UR19, URZ, UPT, UP0 ;  /* 0x000000ff1300728c */ /* 0x000fe2000bf05300 */
[----:B------:R-:W-:Y:S10]  /*2dd0*/  @!P4 BRA `(.L_x_5952) ;  /* 0x00000000000cc947 */ /* 0x000ff40003800000 */
[----:B-----5:R-:W1:Y:S02]  /*2de0*/  LDC.64 R64, c[0x0][0x390] ;  /* 0x0000e400ff407b82 */ /* 0x020e640000000a00 */
[----:B-1----:R-:W-:-:S06]  /*2df0*/  IMAD.WIDE.U32 R64, R5, 0x10, R64 ;  /* 0x0000001005407825 */ /* 0x002fcc00078e0040 */
[----:B------:R-:W5:Y:S02]  /*2e00*/  LDG.E.128 R64, desc[UR6][R64.64] ;  /* 0x0000000640407981 */ /* 0x000f64000c1e1d00 */
.L_x_5952:
[----:B------:R-:W-:Y:S04]  /*2e10*/  BSSY.RECONVERGENT B1, `(.L_x_5953) ;  /* 0x000011c000017945 */ /* 0x000fe80003800200 */
        /* <DEDUP_REMOVED lines=25> */
[----:B------:R-:W-:Y:S02]  /*2fb0*/  UMOV UR4, URZ ;  /* 0x000000ff00047c82 */ /* 0x000fe40008000000 */
[----:B------:R-:W-:Y:S01]  /*2fc0*/  MOV R68, UR4 ;  /* 0x0000000400447c02 */ /* 0x000fe20008000f00 */
[----:B------:R-:W-:-:S04]  /*2fd0*/  FMUL.FTZ R77, R77, UR16 ;  /* 0x000000104d4d7c20 */ /* 0x000fc80008410000 */
[----:B------:R-:W-:-:S04]  /*2fe0*/  FMUL.FTZ R76, R64, R77 ;  /* 0x0000004d404c7220 */ /* 0x000fc80000410000 */
[----:B------:R-:W-:Y:S01]  /*2ff0*/  @P5 HADD2.F32 R78, -RZ, R118.H0_H0 ;  /* 0x20000076ff4e5230 */ /* 0x000fe20000004100 */
[----:B------:R-:W-:-:S04]  /*3000*/  FSEL R79, R76, RZ, P5 ;  /* 0x000000ff4c4f7208 */ /* 0x000fc80002800000 */
[----:B------:R-:W-:Y:S01]  /*3010*/  @P5 FMUL.FTZ R68, R77, R78 ;  /* 0x0000004e4d445220 */ /* 0x000fe20000410000 */
[----:B------:R-:W-:-:S07]  /*3020*/  FADD.FTZ R28, R28, R79 ;  /* 0x0000004f1c1c7221 */ /* 0x000fce0000010000 */
.L_x_5956:
[----:B------:R-:W-:Y:S05]  /*3030*/  @!P4 BRA `(.L_x_5957) ;  /* 0x000000000028c947 */ /* 0x000fea0003800000 */
[----:B------:R-:W-:Y:S01]  /*3040*/  LOP3.LUT P5, RZ, R7, 0xff00, RZ, 0xc0, !PT ;  /* 0x0000ff0007ff7812 */ /* 0x000fe200078ac0ff */
[----:B------:R-:W-:Y:S01]  /*3050*/  FMUL.FTZ R76, R73, UR17 ;  /* 0x00000011494c7c20 */ /* 0x000fe20008410000 */
[----:B------:R-:W-:Y:S02]  /*3060*/  UMOV UR4, URZ ;  /* 0x000000ff00047c82 */ /* 0x000fe40008000000 */
[----:B------:R-:W-:Y:S01]  /*3070*/  MOV R69, UR4 ;  /* 0x0000000400457c02 */ /* 0x000fe20008000f00 */
[----:B------:R-:W-:-:S04]  /*3080*/  FMUL.FTZ R76, R76, UR16 ;  /* 0x000000104c4c7c20 */ /* 0x000fc80008410000 */
[----:B------:R-:W-:-:S04]  /*3090*/  FMUL.FTZ R77, R65, R76 ;  /* 0x0000004c414d7220 */ /* 0x000fc80000410000 */
[----:B------:R-:W-:Y:S01]  /*30a0*/  @P5 HADD2.F32 R79, -RZ, R118.H1_H1 ;  /* 0x30000076ff4f5230 */ /* 0x000fe20000004100 */
[----:B------:R-:W-:-:S04]  /*30b0*/  FSEL R78, R77, RZ, P5 ;  /* 0x000000ff4d4e7208 */ /* 0x000fc80002800000 */
[----:B------:R-:W-:Y:S01]  /*30c0*/  @P5 FMUL.FTZ R69, R76, R79 ;  /* 0x0000004f4c455220 */ /* 0x000fe20000410000 */
[----:B------:R-:W-:-:S07]  /*30d0*/  FADD.FTZ R29, R29, R78 ;  /* 0x0000004e1d1d7221 */ /* 0x000fce0000010000 */
.L_x_5957:
[----:B------:R-:W-:Y:S05]  /*30e0*/  @!P4 BRA `(.L_x_5958) ;  /* 0x000000000028c947 */ /* 0x000fea0003800000 */
        /* <DEDUP_REMOVED lines=10> */
.L_x_5958:
[----:B------:R-:W-:Y:S05]  /*3190*/  @!P4 BRA `(.L_x_5959) ;  /* 0x0000000c008cc947 */ /* 0x000fea0003800000 */
[----:B------:R-:W-:Y:S01]  /*31a0*/  FMUL.FTZ R71, R75, UR17 ;  /* 0x000000114b477c20 */ /* 0x000fe20008410000 */
[----:B------:R-:W-:Y:S01]  /*31b0*/  ISETP.GE.U32.AND P5, PT, R7, 0x1000000, PT ;  /* 0x010000000700780c */ /* 0x000fe20003fa6070 */
[----:B------:R-:W-:Y:S02]  /*31c0*/  UMOV UR4, URZ ;  /* 0x000000ff00047c82 */ /* 0x000fe40008000000 */
[----:B------:R-:W-:-:S04]  /*31d0*/  FMUL.FTZ R78, R71, UR16 ;  /* 0x00000010474e7c20 */ /* 0x000fc80008410000 */
[----:B------:R-:W-:-:S05]  /*31e0*/  FMUL.FTZ R71, R67, R78 ;  /* 0x0000004e43477220 */ /* 0x000fca0000410000 */
[----:B------:R-:W-:Y:S02]  /*31f0*/  FSEL R76, R71, RZ, P5 ;  /* 0x000000ff474c7208 */ /* 0x000fe40002800000 */
[----:B------:R-:W-:-:S03]  /*3200*/  MOV R71, UR4 ;  /* 0x0000000400477c02 */ /* 0x000fc60008000f00 */
[----:B------:R-:W-:Y:S01]  /*3210*/  FADD.FTZ R31, R31, R76 ;  /* 0x0000004c1f1f7221 */ /* 0x000fe20000010000 */
[----:B------:R-:W-:Y:S06]  /*3220*/  @!P5 BRA `(.L_x_5959) ;  /* 0x0000000c0068d947 */ /* 0x000fec0003800000 */
[----:B------:R-:W-:-:S05]  /*3230*/  HADD2.F32 R71, -RZ, R119.H1_H1 ;  /* 0x30000077ff477230 */ /* 0x000fca0000004100 */
[----:B------:R-:W-:Y:S01]  /*3240*/  FMUL.FTZ R71, R78, R71 ;  /* 0x000000474e477220 */ /* 0x000fe20000410000 */
[----:B------:R-:W-:Y:S06]  /*3250*/  BRA `(.L_x_5959) ;  /* 0x0000000c005c7947 */ /* 0x000fec0003800000 */
.L_x_5955:
[----:B------:R-:W-:Y:S05]  /*3260*/  @!P4 BRA `(.L_x_5960) ;  /* 0x00000000003cc947 */ /* 0x000fea0003800000 */
[----:B------:R-:W-:Y:S01]  /*3270*/  PLOP3.LUT P5, PT, PT, PT, UP2, 0x80, 0x8 ;  /* 0x000000000008781c */ /* 0x000fe20003faf028 */
[----:B------:R-:W-:Y:S01]  /*3280*/  UMOV UR4, URZ ;  /* 0x000000ff00047c82 */ /* 0x000fe20008000000 */
[----:B0----5:R-:W-:-:S11]  /*3290*/  MOV R68, R16 ;  /* 0x0000001000447202 */ /* 0x021fd60000000f00 */
[----:B------:R-:W-:-:S04]  /*32a0*/  @P5 FFMA.FTZ R77, R13, UR24, R80 ;  /* 0x000000180d4d5c23 */ /* 0x000fc80008010050 */
[----:B------:R-:W-:-:S04]  /*32b0*/  @P5 FADD.FTZ R77, R10, -R77 ;  /* 0x8000004d0a4d5221 */ /* 0x000fc80000010000 */
[----:B------:R-:W-:Y:S01]  /*32c0*/  @P5 FFMA.FTZ R68, R77, UR29, R16 ;  /* 0x0000001d4d445c23 */ /* 0x000fe20008010010 */
[----:B------:R-:W-:-:S03]  /*32d0*/  LOP3.LUT P5, RZ, R7, 0xff, RZ, 0xc0, !PT ;  /* 0x000000ff07ff7812 */ /* 0x000fc600078ac0ff */
[----:B------:R-:W-:-:S04]  /*32e0*/  FMUL.FTZ R68, R68, UR17 ;  /* 0x0000001144447c20 */ /* 0x000fc80008410000 */
[----:B------:R-:W-:Y:S01]  /*32f0*/  FMUL.FTZ R79, R68, UR16 ;  /* 0x00000010444f7c20 */ /* 0x000fe20008410000 */
[----:B------:R-:W-:-:S03]  /*3300*/  MOV R68, UR4 ;  /* 0x0000000400447c02 */ /* 0x000fc60008000f00 */
[----:B------:R-:W-:Y:S02]  /*3310*/  FMUL.FTZ R76, R64, R79 ;  /* 0x0000004f404c7220 */ /* 0x000fe40000410000 */
[----:B------:R-:W-:-:S03]  /*3320*/  @P5 HADD2.F32 R78, -RZ, R118.H0_H0 ;  /* 0x20000076ff4e5230 */ /* 0x000fc60000004100 */
[----:B------:R-:W-:Y:S02]  /*3330*/  FSEL R77, R76, RZ, P5 ;  /* 0x000000ff4c4d7208 */ /* 0x000fe40002800000 */
[----:B------:R-:W-:-:S03]  /*3340*/  @P5 FMUL.FTZ R68, R78, R79 ;  /* 0x0000004f4e445220 */ /* 0x000fc60000410000 */
[----:B------:R-:W-:-:S07]  /*3350*/  FADD.FTZ R28, R28, R77 ;  /* 0x0000004d1c1c7221 */ /* 0x000fce0000010000 */
.L_x_5960:
        /* <DEDUP_REMOVED lines=12> */
[----:B------:R-:W-:-:S03]  /*3420*/  @P5 HADD2.F32 R77, -RZ, R118.H1_H1 ;  /* 0x30000076ff4d5230 */ /* 0x000fc60000004100 */
[----:B------:R-:W-:Y:S02]  /*3430*/  FSEL R76, R76, RZ, P5 ;  /* 0x000000ff4c4c7208 */ /* 0x000fe40002800000 */
[----:B------:R-:W-:-:S03]  /*3440*/  @P5 FMUL.FTZ R69, R77, R78 ;  /* 0x0000004e4d455220 */ /* 0x000fc60000410000 */
[----:B------:R-:W-:-:S07]  /*3450*/  FADD.FTZ R29, R29, R76 ;  /* 0x0000004c1d1d7221 */ /* 0x000fce0000010000 */
.L_x_5961:
        /* <DEDUP_REMOVED lines=16> */
.L_x_5962:
[----:B------:R-:W-:Y:S05]  /*3560*/  @!P4 BRA `(.L_x_5959) ;  /* 0x000000080098c947 */ /* 0x000fea0003800000 */
[----:B------:R-:W-:Y:S01]  /*3570*/  PLOP3.LUT P5, PT, PT, PT, UP2, 0x80, 0x8 ;  /* 0x000000000008781c */ /* 0x000fe20003faf028 */
[----:B------:R-:W-:Y:S01]  /*3580*/  UMOV UR4, URZ ;  /* 0x000000ff00047c82 */ /* 0x000fe20008000000 */
[----:B0----5:R-:W-:-:S11]  /*3590*/  MOV R71, R19 ;  /* 0x0000001300477202 */ /* 0x021fd60000000f00 */
[----:B------:R-:W-:-:S04]  /*35a0*/  @P5 FFMA.FTZ R76, R98, UR24, R80 ;  /* 0x00000018624c5c23 */ /* 0x000fc80008010050 */
[----:B------:R-:W-:-:S04]  /*35b0*/  @P5 FADD.FTZ R76, R95, -R76 ;  /* 0x8000004c5f4c5221 */ /* 0x000fc80000010000 */
[----:B------:R-:W-:Y:S01]  /*35c0*/  @P5 FFMA.FTZ R71, R76, UR29, R19 ;  /* 0x0000001d4c475c23 */ /* 0x000fe20008010013 */
[----:B------:R-:W-:-:S03]  /*35d0*/  ISETP.GE.U32.AND P5, PT, R7, 0x1000000, PT ;  /* 0x010000000700780c */ /* 0x000fc60003fa6070 */
[----:B------:R-:W-:-:S04]  /*35e0*/  FMUL.FTZ R71, R71, UR17 ;  /* 0x0000001147477c20 */ /* 0x000fc80008410000 */
        /* <DEDUP_REMOVED lines=9> */
.L_x_5954:
[----:B------:R-:W-:-:S04]  /*3680*/  UISETP.NE.U32.AND UP0, UPT, UR20, URZ, UPT ;  /* 0x000000ff1400728c */ /* 0x000fc8000bf05070 */
[----:B------:R-:W-:-:S06]  /*3690*/  UISETP.NE.AND.EX UP0, UPT, UR21, URZ, UPT, UP0 ;  /* 0x000000ff1500728c */ /* 0x000fcc000bf05300 */
[----:B------:R-:W-:-:S13]  /*36a0*/  PLOP3.LUT P0, PT, PT, PT, UP0, 0x80, 0x8 ;  /* 0x000000000008781c */ /* 0x000fda0003f0f008 */
[----:B------:R-:W-:Y:S05]  /*36b0*/  @!P0 BRA `(.L_x_5963) ;  /* 0x0000000400448947 */ /* 0x000fea0003800000 */
[----:B------:R-:W-:Y:S05]  /*36c0*/  @!P4 BRA `(.L_x_5964) ;  /* 0x00000000003cc947 */ /* 0x000fea0003800000 */
[----:B0-----:R-:W-:Y:S01]  /*36d0*/  FFMA.FTZ R73, R13, UR24, R80 ;  /* 0x000000180d497c23 */ /* 0x001fe20008010050 */
[----:B------:R-:W-:Y:S01]  /*36e0*/  ISETP.LT.AND P5, PT, RZ, UR28, PT ;  /* 0x0000001cff007c0c */ /* 0x000fe2000bfa1270 */
[----:B------:R-:W-:Y:S02]  /*36f0*/  UMOV UR4, URZ ;  /* 0x000000ff00047c82 */ /* 0x000fe40008000000 */
[----:B------:R-:W-:-:S04]  /*3700*/  FADD.FTZ R68, R10, -R73 ;  /* 0x800000490a447221 */ /* 0x000fc80000010000 */
[----:B------:R-:W-:-:S05]  /*3710*/  FMUL.FTZ R68, R68, UR29 ;  /* 0x0000001d44447c20 */ /* 0x000fca0008410000 */
[----:B------:R-:W-:Y:S02]  /*3720*/  FSEL R68, R68, RZ, P5 ;  /* 0x000000ff44447208 */ /* 0x000fe40002800000 */
[----:B-----5:R-:W-:-:S03]  /*3730*/  LOP3.LUT P5, RZ, R7, 0xff, RZ, 0xc0, !PT ;  /* 0x000000ff07ff7812 */ /* 0x020fc600078ac0ff */
        /* <DEDUP_REMOVED lines=8> */
.L_x_5964:
        /* <DEDUP_REMOVED lines=16> */
.L_x_5965:
        /* <DEDUP_REMOVED lines=16> */
.L_x_5966:
        /* <DEDUP_REMOVED lines=17> */
[----:B------:R-:W-:Y:S06]  /*3ad0*/  @!P4 BRA `(.L_x_5959) ;  /* 0x00000004003cc947 */ /* 0x000fec0003800000 */
[----:B------:R-:W0:Y:S01]  /*3ae0*/  LDC.64 R76, c[0x0][0x408] ;  /* 0x00010200ff4c7b82 */ /* 0x000e220000000a00 */
[----:B-----5:R-:W-:Y:S01]  /*3af0*/  ISETP.GE.U32.AND P5, PT, R7, 0x1000000, PT ;  /* 0x010000000700780c */ /* 0x020fe20003fa6070 */
[----:B------:R-:W-:Y:S01]  /*3b00*/  UMOV UR4, URZ ;  /* 0x000000ff00047c82 */ /* 0x000fe20008000000 */
[----:B0-----:R-:W-:-:S04]  /*3b10*/  FMUL.FTZ R71, R75, R77 ;  /* 0x0000004d4b477220 */ /* 0x001fc80000410000 */
[----:B------:R-:W-:Y:S01]  /*3b20*/  FMUL.FTZ R78, R71, R76 ;  /* 0x0000004c474e7220 */ /* 0x000fe20000410000 */
[----:B------:R-:W-:-:S03]  /*3b30*/  MOV R71, UR4 ;  /* 0x0000000400477c02 */ /* 0x000fc60008000f00 */
[----:B------:R-:W-:-:S05]  /*3b40*/  FMUL.FTZ R78, R67, R78 ;  /* 0x0000004e434e7220 */ /* 0x000fca0000410000 */
[----:B------:R-:W-:-:S05]  /*3b50*/  FSEL R78, R78, RZ, P5 ;  /* 0x000000ff4e4e7208 */ /* 0x000fca0002800000 */
[----:B------:R-:W-:Y:S01]  /*3b60*/  FADD.FTZ R31, R31, R78 ;  /* 0x0000004e1f1f7221 */ /* 0x000fe20000010000 */
[----:B------:R-:W-:Y:S06]  /*3b70*/  @!P5 BRA `(.L_x_5959) ;  /* 0x000000040014d947 */ /* 0x000fec0003800000 */
[----:B------:R-:W-:Y:S01]  /*3b80*/  FMUL.FTZ R77, R77, R75 ;  /* 0x0000004b4d4d7220 */ /* 0x000fe20000410000 */
[----:B------:R-:W-:-:S03]  /*3b90*/  HADD2.F32 R78, -RZ, R119.H1_H1 ;  /* 0x30000077ff4e7230 */ /* 0x000fc60000004100 */
[----:B------:R-:W-:-:S04]  /*3ba0*/  FMUL.FTZ R77, R77, R76 ;  /* 0x0000004c4d4d7220 */ /* 0x000fc80000410000 */
[----:B------:R-:W-:Y:S01]  /*3bb0*/  FMUL.FTZ R71, R78, R77 ;  /* 0x0000004d4e477220 */ /* 0x000fe20000410000 */
[----:B------:R-:W-:Y:S06]  /*3bc0*/  BRA `(.L_x_5959) ;  /* 0x0000000400007947 */ /* 0x000fec0003800000 */
.L_x_5963:
[----:B------:R-:W-:Y:S05]  /*3bd0*/  @!P4 BRA `(.L_x_5967) ;  /* 0x00000000003cc947 */ /* 0x000fea0003800000 */
[----:B0-----:R-:W-:Y:S01]  /*3be0*/  FFMA.FTZ R77, R13, UR24, R80 ;  /* 0x000000180d4d7c23 */ /* 0x001fe20008010050 */
[----:B------:R-:W-:Y:S01]  /*3bf0*/  ISETP.LT.AND P5, PT, RZ, UR28, PT ;  /* 0x0000001cff007c0c */ /* 0x000fe2000bfa1270 */
[----:B------:R-:W-:Y:S02]  /*3c00*/  UMOV UR4, URZ ;  /* 0x000000ff00047c82 */ /* 0x000fe40008000000 */
[----:B------:R-:W-:Y:S01]  /*3c10*/  FADD.FTZ R77, R10, -R77 ;  /* 0x8000004d0a4d7221 */ /* 0x000fe20000010000 */
[----:B------:R-:W-:-:S03]  /*3c20*/  MOV R68, UR4 ;  /* 0x0000000400447c02 */ /* 0x000fc60008000f00 */
        /* <DEDUP_REMOVED lines=10> */
.L_x_5967:
        /* <DEDUP_REMOVED lines=16> */
.L_x_5968:
        /* <DEDUP_REMOVED lines=16> */
.L_x_5969:
[----:B------:R-:W-:Y:S05]  /*3ed0*/  @!P4 BRA `(.L_x_5959) ;  /* 0x00000000003cc947 */ /* 0x000fea0003800000 */
[----:B0-----:R-:W-:Y:S01]  /*3ee0*/  FFMA.FTZ R76, R98, UR24, R80 ;  /* 0x00000018624c7c23 */ /* 0x001fe20008010050 */
[----:B------:R-:W-:Y:S01]  /*3ef0*/  ISETP.LT.AND P5, PT, RZ, UR28, PT ;  /* 0x0000001cff007c0c */ /* 0x000fe2000bfa1270 */
[----:B------:R-:W-:Y:S02]  /*3f00*/  UMOV UR4, URZ ;  /* 0x000000ff00047c82 */ /* 0x000fe40008000000 */
[----:B------:R-:W-:-:S04]  /*3f10*/  FADD.FTZ R76, R95, -R76 ;  /* 0x8000004c5f4c7221 */ /* 0x000fc80000010000 */
[----:B------:R-:W-:-:S05]  /*3f20*/  FMUL.FTZ R71, R76, UR29 ;  /* 0x0000001d4c477c20 */ /* 0x000fca0008410000 */
[----:B------:R-:W-:Y:S02]  /*3f30*/  FSEL R71, R71, RZ, P5 ;  /* 0x000000ff47477208 */ /* 0x000fe40002800000 */
[----:B-----5:R-:W-:-:S03]  /*3f40*/  ISETP.GE.U32.AND P5, PT, R7, 0x1000000, PT ;  /* 0x010000000700780c */ /* 0x020fc60003fa6070 */
        /* <DEDUP_REMOVED lines=8> */
.L_x_5959:
[----:B------:R-:W-:Y:S05]  /*3fd0*/  BSYNC.RECONVERGENT B1 ;  /* 0x0000000000017941 */ /* 0x000fea0003800200 */
.L_x_5953:
[----:B0-----:R-:W0:Y:S08]  /*3fe0*/  @P0 LDC.64 R78, c[0x0][0x478] ;  /* 0x00011e00ff4e0b82 */ /* 0x001e300000000a00 */
[----:B------:R-:W1:Y:S01]  /*3ff0*/  @P4 LDC.64 R76, c[0x0][0x468] ;  /* 0x00011a00ff4c4b82 */ /* 0x000e620000000a00 */
[C---:B0-----:R-:W-:Y:S01]  /*4000*/  @P0 IMAD.WIDE.U32 R78, R6.reuse, 0x10, R78 ;  /* 0x00000010064e0825 */ /* 0x041fe200078e004e */
[----:B------:R-:W-:-:S04]  /*4010*/  IADD3 R6, PT, PT, R6, 0x80, RZ ;  /* 0x0000008006067810 */ /* 0x000fc80007ffe0ff */
[----:B------:R2:W-:Y:S01]  /*4020*/  @P0 STG.E.128 desc[UR6][R78.64], R72 ;  /* 0x000000484e000986 */ /* 0x0005e2000c101d06 */
[C---:B-1----:R-:W-:Y:S01]  /*4030*/  @P4 IMAD.WIDE.U32 R76, R5.reuse, 0x10, R76 ;  /* 0x00000010054c4825 */ /* 0x042fe200078e004c */
[----:B------:R-:W-:-:S04]  /*4040*/  IADD3 R5, PT, PT, R5, 0x80, RZ ;  /* 0x0000008005057810 */ /* 0x000fc80007ffe0ff */
[----:B------:R2:W-:Y:S03]  /*4050*/  @P4 STG.E.128 desc[UR6][R76.64], R68 ;  /* 0x000000444c004986 */ /* 0x0005e6000c101d06 */
.L_x_5951:
[----:B------:R-:W-:Y:S05]  /*4060*/  BSYNC.RECONVERGENT B0 ;  /* 0x0000000000007941 */ /* 0x000fea0003800200 */
.L_x_5950:
        /* <DEDUP_REMOVED lines=8> */
.L_x_5972:
[----:B------:R-:W-:Y:S04]  /*40f0*/  BSSY.RECONVERGENT B1, `(.L_x_5973) ;  /* 0x0000119000017945 */ /* 0x000fe80003800200 */
[----:B------:R-:W-:Y:S05]  /*4100*/  BRA.U !UP0, `(.L_x_5974) ;  /* 0x0000000908147547 */ /* 0x000fea000b800000 */
[----:B------:R-:W-:-:S04]  /*4110*/  UISETP.NE.U32.AND UP0, UPT, UR20, URZ, UPT ;  /* 0x000000ff1400728c */ /* 0x000fc8000bf05070 */
[----:B------:R-:W-:-:S06]  /*4120*/  UISETP.NE.AND.EX UP0, UPT, UR21, URZ, UPT, UP0 ;  /* 0x000000ff1500728c */ /* 0x000fcc000bf05300 */
[----:B------:R-:W-:-:S13]  /*4130*/  PLOP3.LUT P0, PT, PT, PT, UP0, 0x80, 0x8 ;  /* 0x000000000008781c */ /* 0x000fda0003f0f008 */
[----:B------:R-:W-:Y:S05]  /*4140*/  @!P0 BRA `(.L_x_5975) ;  /* 0x0000000000fc8947 */ /* 0x000fea0003800000 */
[----:B------:R-:W-:Y:S02]  /*4150*/  PLOP3.LUT P5, PT, PT, PT, UP2, 0x80, 0x8 ;  /* 0x000000000008781c */ /* 0x000fe40003faf028 */
[----:B0-2--5:R-:W-:Y:S02]  /*4160*/  MOV R74, R62 ;  /* 0x0000003e004a7202 */ /* 0x025fe40000000f00 */
[----:B------:R-:W-:-:S09]  /*4170*/  MOV R73, R61 ;  /* 0x0000003d00497202 */ /* 0x000fd20000000f00 */
[--C-:B------:R-:W-:Y:S01]  /*4180*/  @P5 FFMA.FTZ R72, R91, UR24, R80.reuse ;  /* 0x000000185b485c23 */ /* 0x100fe20008010050 */
[----:B------:R-:W-:-:S03]  /*4190*/  @P5 FFMA.FTZ R78, R100, UR24, R80 ;  /* 0x00000018644e5c23 */ /* 0x000fc60008010050 */
[----:B------:R-:W-:Y:S01]  /*41a0*/  @P5 FADD.FTZ R75, R89, -R72 ;  /* 0x80000048594b5221 */ /* 0x000fe20000010000 */
[--C-:B------:R-:W-:Y:S01]  /*41b0*/  @P5 FFMA.FTZ R72, R86, UR24, R80.reuse ;  /* 0x0000001856485c23 */ /* 0x100fe20008010050 */
[----:B------:R-:W-:Y:S01]  /*41c0*/  @P5 FFMA.FTZ R80, R11, UR24, R80 ;  /* 0x000000180b505c23 */ /* 0x000fe20008010050 */
[----:B------:R-:W-:Y:S01]  /*41d0*/  @P5 FADD.FTZ R78, R97, -R78 ;  /* 0x8000004e614e5221 */ /* 0x000fe20000010000 */
[----:B------:R-:W-:Y:S01]  /*41e0*/  @P5 FFMA.FTZ R74, R75, UR29, R62 ;  /* 0x0000001d4b4a5c23 */ /* 0x000fe2000801003e */
[----:B------:R-:W-:Y:S01]  /*41f0*/  @P5 FADD.FTZ R76, R85, -R72 ;  /* 0x80000048554c5221 */ /* 0x000fe20000010000 */
[----:B------:R-:W-:Y:S01]  /*4200*/  @P5 FADD.FTZ R77, R9, -R80 ;  /* 0x80000050094d5221 */ /* 0x000fe20000010000 */
[----:B------:R-:W-:Y:S01]  /*4210*/  MOV R75, R63 ;  /* 0x0000003f004b7202 */ /* 0x000fe20000000f00 */
[----:B------:R-:W-:Y:S01]  /*4220*/  @P5 FFMA.FTZ R75, R78, UR29, R63 ;  /* 0x0000001d4e4b5c23 */ /* 0x000fe2000801003f */
[----:B------:R-:W-:Y:S01]  /*4230*/  MOV R72, R60 ;  /* 0x0000003c00487202 */ /* 0x000fe20000000f00 */
[----:B------:R-:W-:Y:S01]  /*4240*/  @P5 FFMA.FTZ R73, R76, UR29, R61 ;  /* 0x0000001d4c495c23 */ /* 0x000fe2000801003d */
        /* <DEDUP_REMOVED lines=12> */
.L_x_5976:
        /* <DEDUP_REMOVED lines=11> */
.L_x_5977:
        /* <DEDUP_REMOVED lines=11> */
.L_x_5978:
        /* <DEDUP_REMOVED lines=13> */
.L_x_5975:
[----:B------:R-:W-:Y:S05]  /*4540*/  @!P4 BRA `(.L_x_5980) ;  /* 0x00000000003cc947 */ /* 0x000fea0003800000 */
[----:B------:R-:W-:Y:S01]  /*4550*/  PLOP3.LUT P5, PT, PT, PT, UP2, 0x80, 0x8 ;  /* 0x000000000008781c */ /* 0x000fe20003faf028 */
[----:B------:R-:W-:Y:S01]  /*4560*/  UMOV UR4, URZ ;  /* 0x000000ff00047c82 */ /* 0x000fe20008000000 */
[----:B0-2--5:R-:W-:-:S11]  /*4570*/  MOV R68, R60 ;  /* 0x0000003c00447202 */ /* 0x025fd60000000f00 */
        /* <DEDUP_REMOVED lines=12> */
.L_x_5980:
        /* <DEDUP_REMOVED lines=16> */
.L_x_5981:
        /* <DEDUP_REMOVED lines=16> */
.L_x_5982:
[----:B------:R-:W-:Y:S05]  /*4840*/  @!P4 BRA `(.L_x_5979) ;  /* 0x00000008008cc947 */ /* 0x000fea0003800000 */
[----:B------:R-:W-:Y:S01]  /*4850*/  PLOP3.LUT P5, PT, PT, PT, UP2, 0x80, 0x8 ;  /* 0x000000000008781c */ /* 0x000fe20003faf028 */
[----:B------:R-:W-:Y:S01]  /*4860*/  UMOV UR4, URZ ;  /* 0x000000ff00047c82 */ /* 0x000fe20008000000 */
[----:B0-2--5:R-:W-:-:S11]  /*4870*/  MOV R71, R63 ;  /* 0x0000003f00477202 */ /* 0x025fd60000000f00 */
        /* <DEDUP_REMOVED lines=14> */
.L_x_5974:
[----:B------:R-:W-:-:S04]  /*4960*/  UISETP.NE.U32.AND UP0, UPT, UR20, URZ, UPT ;  /* 0x000000ff1400728c */ /* 0x000fc8000bf05070 */
[----:B------:R-:W-:-:S06]  /*4970*/  UISETP.NE.AND.EX UP0, UPT, UR21, URZ, UPT, UP0 ;  /* 0x000000ff1500728c */ /* 0x000fcc000bf05300 */
[----:B------:R-:W-:-:S13]  /*4980*/  PLOP3.LUT P0, PT, PT, PT, UP0, 0x80, 0x8 ;  /* 0x000000000008781c */ /* 0x000fda0003f0f008 */
[----:B------:R-:W-:Y:S05]  /*4990*/  @!P0 BRA `(.L_x_5983) ;  /* 0x0000000400388947 */ /* 0x000fea0003800000 */
[----:B------:R-:W-:Y:S05]  /*49a0*/  @!P4 BRA `(.L_x_5984) ;  /* 0x00000000003cc947 */ /* 0x000fea0003800000 */
[----:B0-2---:R-:W-:Y:S01]  /*49b0*/  FFMA.FTZ R68, R11, UR24, R80 ;  /* 0x000000180b447c23 */ /* 0x005fe20008010050 */
        /* <DEDUP_REMOVED lines=14> */
.L_x_5984:
        /* <DEDUP_REMOVED lines=16> */
.L_x_5985:
        /* <DEDUP_REMOVED lines=16> */
.L_x_5986:
        /* <DEDUP_REMOVED lines=17> */
[----:B------:R-:W-:Y:S06]  /*4db0*/  @!P4 BRA `(.L_x_5979) ;  /* 0x000000040030c947 */ /* 0x000fec0003800000 */
[----:B------:R-:W-:Y:S01]  /*4dc0*/  FMUL.FTZ R71, R75, UR17 ;  /* 0x000000114b477c20 */ /* 0x000fe20008410000 */
[----:B-----5:R-:W-:Y:S01]  /*4dd0*/  ISETP.GE.U32.AND P5, PT, R8, 0x1000000, PT ;  /* 0x010000000800780c */ /* 0x020fe20003fa6070 */
        /* <DEDUP_REMOVED lines=10> */
.L_x_5983:
        /* <DEDUP_REMOVED lines=16> */
.L_x_5987:
[----:B------:R-:W-:Y:S05]  /*4f80*/  @!P4 BRA `(.L_x_5988) ;  /* 0x00000000003cc947 */ /* 0x000fea0003800000 */
[----:B0-2---:R-:W-:Y:S01]  /*4f90*/  FFMA.FTZ R76, R86, UR24, R80 ;  /* 0x00000018564c7c23 */ /* 0x005fe20008010050 */
        /* <DEDUP_REMOVED lines=10> */
[----:B------:R-:W-:-:S03]  /*5040*/  @P5 HADD2.F32 R79, -RZ, R120.H1_H1 ;  /* 0x30000078ff4f5230 */ /* 0x000fc60000004100 */
[----:B------:R-:W-:Y:S02]  /*5050*/  FSEL R78, R77, RZ, P5 ;  /* 0x000000ff4d4e7208 */ /* 0x000fe40002800000 */
[----:B------:R-:W-:-:S03]  /*5060*/  @P5 FMUL.FTZ R69, R79, R76 ;  /* 0x0000004c4f455220 */ /* 0x000fc60000410000 */
[----:B------:R-:W-:-:S07]  /*5070*/  FADD.FTZ R25, R25, R78 ;  /* 0x0000004e19197221 */ /* 0x000fce0000010000 */
.L_x_5988:
        /* <DEDUP_REMOVED lines=16> */
.L_x_5989:
[----:B------:R-:W-:Y:S05]  /*5180*/  @!P4 BRA `(.L_x_5979) ;  /* 0x00000000003cc947 */ /* 0x000fea0003800000 */
[----:B------:R-:W-:Y:S01]  /*5190*/  FFMA.FTZ R80, R100, UR24, R80 ;  /* 0x0000001864507c23 */ /* 0x000fe20008010050 */
[----:B------:R-:W-:Y:S01]  /*51a0*/  ISETP.LT.AND P5, PT, RZ, UR28, PT ;  /* 0x0000001cff007c0c */ /* 0x000fe2000bfa1270 */
[----:B------:R-:W-:Y:S02]  /*51b0*/  UMOV UR4, URZ ;  /* 0x000000ff00047c82 */ /* 0x000fe40008000000 */
[----:B------:R-:W-:-:S04]  /*51c0*/  FADD.FTZ R80, R97, -R80 ;  /* 0x8000005061507221 */ /* 0x000fc80000010000 */
[----:B------:R-:W-:-:S05]  /*51d0*/  FMUL.FTZ R80, R80, UR29 ;  /* 0x0000001d50507c20 */ /* 0x000fca0008410000 */
[----:B0-2---:R-:W-:Y:S02]  /*51e0*/  FSEL R71, R80, RZ, P5 ;  /* 0x000000ff50477208 */ /* 0x005fe40002800000 */
        /* <DEDUP_REMOVED lines=9> */
.L_x_5979:
[----:B------:R-:W-:Y:S05]  /*5280*/  BSYNC.RECONVERGENT B1 ;  /* 0x0000000000017941 */ /* 0x000fea0003800200 */
.L_x_5973:
[----:B0-2---:R-:W0:Y:S08]  /*5290*/  @P0 LDC.64 R78, c[0x0][0x478] ;  /* 0x00011e00ff4e0b82 */ /* 0x005e300000000a00 */
[----:B------:R-:W1:Y:S01]  /*52a0*/  @P4 LDC.64 R76, c[0x0][0x468] ;  /* 0x00011a00ff4c4b82 */ /* 0x000e620000000a00 */
[----:B0-----:R-:W-:-:S05]  /*52b0*/  @P0 IMAD.WIDE.U32 R78, R6, 0x10, R78 ;  /* 0x00000010064e0825 */ /* 0x001fca00078e004e */
[----:B------:R3:W-:Y:S01]  /*52c0*/  @P0 STG.E.128 desc[UR6][R78.64], R72 ;  /* 0x000000484e000986 */ /* 0x0007e2000c101d06 */
[----:B-1----:R-:W-:-:S05]  /*52d0*/  @P4 IMAD.WIDE.U32 R76, R5, 0x10, R76 ;  /* 0x00000010054c4825 */ /* 0x002fca00078e004c */
[----:B------:R3:W-:Y:S02]  /*52e0*/  @P4 STG.E.128 desc[UR6][R76.64], R68 ;  /* 0x000000444c004986 */ /* 0x0007e4000c101d06 */
.L_x_5971:
[----:B------:R-:W-:Y:S05]  /*52f0*/  BSYNC.RECONVERGENT B0 ;  /* 0x0000000000007941 */ /* 0x000fea0003800200 */
.L_x_5970:
[----:B------:R-:W-:Y:S02]  /*5300*/  UIADD3 UR25, UPT, UPT, UR25, UR22, URZ ;  /* 0x0000001619197290 */ /* 0x000fe4000fffe0ff */
[----:B------:R-:W-:Y:S02]  /*5310*/  UPLOP3.LUT UP1, UPT, UPT, UPT, UP1, 0x40, 0x4 ;  /* 0x000000000004789c */ /* 0x000fe40003f2e810 */
[----:B------:R-:W-:-:S09]  /*5320*/  UISETP.GE.AND UP0, UPT, UR25, UR23, UPT ;  /* 0x000000171900728c */ /* 0x000fd2000bf06270 */
[----:B------:R-:W-:Y:S05]  /*5330*/  BRA.U !UP0, `(.L_x_5990) ;  /* 0xffffffb5080c7547 */ /* 0x000fea000b83ffff */
.L_x_5919:
        /* <DEDUP_REMOVED lines=8> */
[----:B-----5:R-:W0:Y:S01]  /*53c0*/  LDC.64 R6, c[0x0][0x460] ;  /* 0x00011800ff067b82 */ /* 0x020e220000000a00 */
[----:B-1----:R-:W-:-:S05]  /*53d0*/  IMAD.WIDE.U32 R2, R9, 0x10, R2 ;  /* 0x0000001009027825 */ /* 0x002fca00078e0002 */
[----:B------:R1:W-:Y:S01]  /*53e0*/  STG.E.128 desc[UR6][R2.64], R44 ;  /* 0x0000002c02007986 */ /* 0x0003e2000c101d06 */
[----:B----4-:R-:W-:-:S05]  /*53f0*/  IMAD.WIDE.U32 R4, R9, 0x10, R4 ;  /* 0x0000001009047825 */ /* 0x010fca00078e0004 */
[----:B------:R1:W-:Y:S01]  /*5400*/  STG.E.128 desc[UR6][R4.64], R56 ;  /* 0x0000003804007986 */ /* 0x0003e2000c101d06 */
[C---:B0-----:R-:W-:Y:S01]  /*5410*/  IMAD.WIDE.U32 R6, R9.reuse, 0x10, R6 ;  /* 0x0000001009067825 */ /* 0x041fe200078e0006 */
[----:B------:R-:W-:-:S04]  /*5420*/  IADD3 R9, PT, PT, R9, 0x80, RZ ;  /* 0x0000008009097810 */ /* 0x000fc80007ffe0ff */
[----:B------:R1:W-:Y:S03]  /*5430*/  STG.E.128 desc[UR6][R6.64], R32 ;  /* 0x0000002006007986 */ /* 0x0003e6000c101d06 */
.L_x_5992:
[----:B------:R-:W-:Y:S05]  /*5440*/  BSYNC.RECONVERGENT B0 ;  /* 0x0000000000007941 */ /* 0x000fea0003800200 */
.L_x_5991:
[----:B------:R-:W-:Y:S04]  /*5450*/  BSSY.RECONVERGENT B0, `(.L_x_5993) ;  /* 0x000000c000007945 */ /* 0x000fe80003800200 */
[----:B------:R-:W-:Y:S05]  /*5460*/  @!P2 BRA `(.L_x_5994) ;  /* 0x000000000028a947 */ /* 0x000fea0003800000 */
[----:B-1----:R-:W1:Y:S08]  /*5470*/  LDC.64 R2, c[0x0][0x440] ;  /* 0x00011000ff027b82 */ /* 0x002e700000000a00 */
        /* <DEDUP_REMOVED lines=9> */
.L_x_5994:
[----:B------:R-:W-:Y:S05]  /*5510*/  BSYNC.RECONVERGENT B0 ;  /* 0x0000000000007941 */ /* 0x000fea0003800200 */
.L_x_5993:
[----:B------:R-:W-:Y:S05]  /*5520*/  @!P3 EXIT ;  /* 0x000000000000b94d */ /* 0x000fea0003800000 */
[----:B-1----:R-:W1:Y:S08]  /*5530*/  LDC.64 R2, c[0x0][0x440] ;  /* 0x00011000ff027b82 */ /* 0x002e700000000a00 */
[----:B------:R-:W4:Y:S08]  /*5540*/  LDC.64 R4, c[0x0][0x448] ;  /* 0x00011200ff047b82 */ /* 0x000f300000000a00 */
[----:B-----5:R-:W0:Y:S01]  /*5550*/  LDC.64 R6, c[0x0][0x460] ;  /* 0x00011800ff067b82 */ /* 0x020e220000000a00 */
[----:B-1----:R-:W-:-:S05]  /*5560*/  IMAD.WIDE.U32 R2, R9, 0x10, R2 ;  /* 0x0000001009027825 */ /* 0x002fca00078e0002 */
[----:B------:R-:W-:Y:S01]  /*5570*/  STG.E.128 desc[UR6][R2.64], R36 ;  /* 0x0000002402007986 */ /* 0x000fe2000c101d06 */
[----:B----4-:R-:W-:-:S05]  /*5580*/  IMAD.WIDE.U32 R4, R9, 0x10, R4 ;  /* 0x0000001009047825 */ /* 0x010fca00078e0004 */
[----:B------:R-:W-:Y:S01]  /*5590*/  STG.E.128 desc[UR6][R4.64], R48 ;  /* 0x0000003004007986 */ /* 0x000fe2000c101d06 */
[----:B0-----:R-:W-:-:S05]  /*55a0*/  IMAD.WIDE.U32 R6, R9, 0x10, R6 ;  /* 0x0000001009067825 */ /* 0x001fca00078e0006 */
[----:B------:R-:W-:Y:S01]  /*55b0*/  STG.E.128 desc[UR6][R6.64], R24 ;  /* 0x0000001806007986 */ /* 0x000fe2000c101d06 */
[----:B------:R-:W-:Y:S05]  /*55c0*/  EXIT ;  /* 0x000000000000794d */ /* 0x000fea0003800000 */
.L_x_5995:
        /* <DEDUP_REMOVED lines=11> */
.L_x_6829:


//--------------------- .text._ZN10layer_norm22ln_bwd_finalize_kernelINS_22Kernel_traits_finalizeILj1536E6__halfffffjLb1ELj1024ELj4ENS_18Kernel_traits_baseILj1536ES2_ffffjLj1024EEEEELb1ELb1EEEvNS_9BwdParamsE --------------------------
	.section	.text._ZN10layer_norm22ln_bwd_finalize_kernelINS_22Kernel_traits_finalizeILj1536E6__halfffffjLb1ELj1024ELj4ENS_18Kernel_traits_baseILj1536ES2_ffffjLj1024EEEEELb1ELb1EEEvNS_9BwdParamsE,"ax",@progbits
	.align	128
        .global         _ZN10layer_norm22ln_bwd_finalize_kernelINS_22Kernel_traits_finalizeILj1536E6__halfffffjLb1ELj1024ELj4ENS_18Kernel_traits_baseILj1536ES2_ffffjLj1024EEEEELb1ELb1EEEvNS_9BwdParamsE
        .type           _ZN10layer_norm22ln_bwd_finalize_kernelINS_22Kernel_traits_finalizeILj1536E6__halfffffjLb1ELj1024ELj4ENS_18Kernel_traits_baseILj1536ES2_ffffjLj1024EEEEELb1ELb1EEEvNS_9BwdParamsE,@function
        .size           _ZN10layer_norm22ln_bwd_finalize_kernelINS_22Kernel_traits_finalizeILj1536E6__halfffffjLb1ELj1024ELj4ENS_18Kernel_traits_baseILj1536ES2_ffffjLj1024EEEEELb1ELb1EEEvNS_9BwdParamsE,(.L_x_6830 - _ZN10layer_norm22ln_bwd_finalize_kernelINS_22Kernel_traits_finalizeILj1536E6__halfffffjLb1ELj1024ELj4ENS_18Kernel_traits_baseILj1536ES2_ffffjLj1024EEEEELb1ELb1EEEvNS_9BwdParamsE)
        .other          _ZN10layer_norm22ln_bwd_finalize_kernelINS_22Kernel_traits_finalizeILj1536E6__halfffffjLb1ELj1024ELj4ENS_18Kernel_traits_baseILj1536ES2_ffffjLj1024EEEEELb1ELb1EEEvNS_9BwdParamsE,@"STO_CUDA_ENTRY STV_DEFAULT"
_ZN10layer_norm22ln_bwd_finalize_kernelINS_22Kernel_traits_finalizeILj1536E6__halfffffjLb1ELj1024ELj4ENS_18Kernel_traits_baseILj1536ES2_ffffjLj1024EEEEELb1ELb1EEEvNS_9BwdParamsE:
.text._ZN10layer_norm22ln_bwd_finalize_kernelINS_22Kernel_traits_finalizeILj1536E6__halfffffjLb1ELj1024ELj4ENS_18Kernel_traits_baseILj1536ES2_ffffjLj1024EEEEELb1ELb1EEEvNS_9BwdParamsE:
        /* <DEDUP_REMOVED lines=58> */
.L_x_6000:
        /* <DEDUP_REMOVED lines=87> */
.L_x_5999:
[----:B------:R-:W-:Y:S05]  /*0910*/  BSYNC.RECONVERGENT B1 ;  /* 0x0000000000017941 */ /* 0x000fea0003800200 */
.L_x_5998:
        /* <DEDUP_REMOVED lines=50> */
.L_x_6002:
[----:B------:R-:W-:Y:S05]  /*0c40*/  BSYNC.RECONVERGENT B1 ;  /* 0x0000000000017941 */ /* 0x000fea0003800200 */
.L_x_6001:
        /* <DEDUP_REMOVED lines=30> */
.L_x_6004:
[----:B------:R-:W-:Y:S05]  /*0e30*/  BSYNC.RECONVERGENT B1 ;  /* 0x0000000000017941 */ /* 0x000fea0003800200 */
.L_x_6003:
        /* <DEDUP_REMOVED lines=15> */
.L_x_5997:
[----:B------:R-:W-:Y:S05]  /*0f30*/  BSYNC.RECONVERGENT B0 ;  /* 0x0000000000007941 */ /* 0x000fea0003800200 */
.L_x_5996:
        /* <DEDUP_REMOVED lines=73> */
.L_x_6005:
        /* <DEDUP_REMOVED lines=11> */
.L_x_6830:


//--------------------- .text._ZN10layer_norm13ln_bwd_kernelINS_13Kernel_traitsI6__halfffffjLj1536ELj1ELj1ELj4ELj16ENS_18Kernel_traits_baseILj1536ES2_ffffjLj128EEEEELb1ELb1ELb1ELb1EEEvNS_9BwdParamsE --------------------------
	.section	.text._ZN10layer_norm13ln_bwd_kernelINS_13Kernel_traitsI6__halfffffjLj1536ELj1ELj1ELj4ELj16ENS_18Kernel_traits_baseILj1536ES2_ffffjLj128EEEEELb1ELb1ELb1ELb1EEEvNS_9BwdParamsE,"ax",@progbits
	.align	128
        .global         _ZN10layer_norm13ln_bwd_kernelINS_13Kernel_traitsI6__halfffffjLj1536ELj1ELj1ELj4ELj16ENS_18Kernel_traits_baseILj1536ES2_ffffjLj128EEEEELb1ELb1ELb1ELb1EEEvNS_9BwdParamsE
        .type           _ZN10layer_norm13ln_bwd_kernelINS_13Kernel_traitsI6__halfffffjLj1536ELj1ELj1ELj4ELj16ENS_18Kernel_traits_baseILj1536ES2_ffffjLj128EEEEELb1ELb1ELb1ELb1EEEvNS_9BwdParamsE,@function
        .size           _ZN10layer_norm13ln_bwd_kernelINS_13Kernel_traitsI6__halfffffjLj1536ELj1ELj1ELj4ELj16ENS_18Kernel_traits_baseILj1536ES2_ffffjLj128EEEEELb1ELb1ELb1ELb1EEEvNS_9BwdParamsE,(.L_x_6831 - _ZN10layer_norm13ln_bwd_kernelINS_13Kernel_traitsI6__halfffffjLj1536ELj1ELj1ELj4ELj16ENS_18Kernel_traits_baseILj1536ES2_ffffjLj128EEEEELb1ELb1ELb1ELb1EEEvNS_9BwdParamsE)
        .other          _ZN10layer_norm13ln_bwd_kernelINS_13Kernel_traitsI6__halfffffjLj1536ELj1ELj1ELj4ELj16ENS_18Kernel_traits_baseILj1536ES2_ffffjLj128EEEEELb1ELb1ELb1ELb1EEEvNS_9BwdParamsE,@"STO_CUDA_ENTRY STV_DEFAULT"
_ZN10layer_norm13ln_bwd_kernelINS_13Kernel_traitsI6__halfffffjLj1536ELj1ELj1ELj4ELj16ENS_18Kernel_traits_baseILj1536ES2_ffffjLj128EEEEELb1ELb1ELb1ELb1EEEvNS_9BwdParamsE:
.text._ZN10layer_norm13ln_bwd_kernelINS_13Kernel_traitsI6__halfffffjLj1536ELj1ELj1ELj4ELj16ENS_18Kernel_traits_baseILj1536ES2_ffffjLj128EEEEELb1ELb1ELb1ELb1EEEvNS_9BwdParamsE:
        /* <DEDUP_REMOVED lines=47> */
[----:B-1----:R-:W-:Y:S02]  /*02f0*/  SHF.R.U32.HI R2, RZ, 0x10, R103 ;  /* 0x00000010ff027819 */ /* 0x002fe40000011667 */
[----:B------:R-:W-:Y:S02]  /*0300*/  PRMT R113, R113, 0x5410, R113 ;  /* 0x0000541071717816 */ /* 0x000fe40000000071 */
[--C-:B---3--:R-:W-:Y:S02]  /*0310*/  SHF.R.U64 R112, R100, 0x10, R101.reuse ;  /* 0x0000001064707819 */ /* 0x108fe40000001265 */
[----:B------:R-:W-:Y:S02]  /*0320*/  SHF.R.U32.HI R0, RZ, 0x10, R101 ;  /* 0x00000010ff007819 */ /* 0x000fe40000011665 */
[----:B------:R-:W-:Y:S02]  /*0330*/  PRMT R113, R2, 0x7610, R113 ;  /* 0x0000761002717816 */ /* 0x000fe40000000071 */
[----:B0---4-:R-:W-:-:S07]  /*0340*/  PRMT R112, R0, 0x5410, R112 ;  /* 0x0000541000707816 */ /* 0x011fce0000000070 */
.L_x_6077:
        /* <DEDUP_REMOVED lines=12> */
[----:B--2---:R-:W-:Y:S02]  /*0410*/  R2UR UR31, R4 ;  /* 0x00000000041f72ca */ /* 0x004fe400000e0000 */
[----:B---3--:R-:W-:-:S11]  /*0420*/  R2UR UR30, R76 ;  /* 0x000000004c1e72ca */ /* 0x008fd600000e0000 */
[----:B------:R-:W-:-:S09]  /*0430*/  UISETP.GE.AND UP2, UPT, UR31, 0x1, UPT ;  /* 0x000000011f00788c */ /* 0x000fd2000bf46270 */
[----:B0-----:R-:W-:Y:S05]  /*0440*/  BRA.U !UP2, `(.L_x_6007) ;  /* 0x000000090a947547 */ /* 0x001fea000b800000 */
[----:B------:R-:W0:Y:S01]  /*0450*/  LDC R5, c[0x0][0x388] ;  /* 0x0000e200ff057b82 */ /* 0x000e220000000800 */
[----:B------:R-:W1:Y:S01]  /*0460*/  S2R R4, SR_TID.X ;  /* 0x0000000000047919 */ /* 0x000e620000002100 */
[----:B------:R-:W-:Y:S02]  /*0470*/  UIADD3 UR4, UPT, UPT, UR31, -0x1, URZ ;  /* 0xffffffff1f047890 */ /* 0x000fe4000fffe0ff */
[----:B------:R-:W-:-:S04]  /*0480*/  UIMAD.WIDE UR28, UR5, 0x4, UR8 ;  /* 0x00000004051c78a5 */ /* 0x000fc8000f8e0208 */
[----:B------:R-:W2:Y:S02]  /*0490*/  LDC.64 R6, c[0x0][0x3a8] ;  /* 0x0000ea00ff067b82 */ /* 0x000ea40000000a00 */
[----:B------:R-:W-:Y:S02]  /*04a0*/  MOV R82, UR28 ;  /* 0x0000001c00527c02 */ /* 0x000fe40008000f00 */
[----:B------:R-:W-:-:S04]  /*04b0*/  MOV R83, UR29 ;  /* 0x0000001d00537c02 */ /* 0x000fc80008000f00 */
[----:B------:R-:W3:Y:S01]  /*04c0*/  LDC.64 R2, c[0x0][0x428] ;  /* 0x00010a00ff027b82 */ /* 0x000ee20000000a00 */
[----:B0-----:R-:W-:Y:S01]  /*04d0*/  IMAD R0, R5, UR5, RZ ;  /* 0x0000000505007c24 */ /* 0x001fe2000f8e02ff */
[----:B-----5:R-:W-:Y:S01]  /*04e0*/  ISETP.GE.AND P1, PT, R111, 0x1, PT ;  /* 0x000000016f00780c */ /* 0x020fe20003f26270 */
[----:B------:R-:W-:-:S05]  /*04f0*/  IMAD R8, R5, UR4, RZ ;  /* 0x0000000405087c24 */ /* 0x000fca000f8e02ff */
[----:B------:R-:W0:Y:S01]  /*0500*/  LDC.64 R104, c[0x0][0x3b0] ;  /* 0x0000ec00ff687b82 */ /* 0x000e220000000a00 */
[----:B------:R-:W-:Y:S02]  /*0510*/  SHF.R.S32.HI R9, RZ, 0x1f, R0 ;  /* 0x0000001fff097819 */ /* 0x000fe40000011400 */
[----:B------:R-:W-:Y:S02]  /*0520*/  SHF.R.S32.HI R11, RZ, 0x1f, R8 ;  /* 0x0000001fff0b7819 */ /* 0x000fe40000011408 */
[----:B------:R-:W-:Y:S02]  /*0530*/  LEA.HI R9, R9, R0, RZ, 0x2 ;  /* 0x0000000009097211 */ /* 0x000fe400078f10ff */
[----:B------:R-:W-:Y:S01]  /*0540*/  LEA.HI R11, R11, R8, RZ, 0x2 ;  /* 0x000000080b0b7211 */ /* 0x000fe200078f10ff */
[----:B------:R-:W4:Y:S01]  /*0550*/  LDG.E R0, desc[UR18][R82.64] ;  /* 0x0000001252007981 */ /* 0x000f22000c1e1900 */
[-C--:B-1----:R-:W-:Y:S02]  /*0560*/  LEA.HI.SX32 R119, R9, R4.reuse, 0x1e ;  /* 0x0000000409777211 */ /* 0x082fe400078ff2ff */
[----:B------:R-:W-:-:S03]  /*0570*/  LEA.HI.SX32 R89, R11, R4, 0x1e ;  /* 0x000000040b597211 */ /* 0x000fc600078ff2ff */
[----:B--2---:R-:W-:-:S04]  /*0580*/  IMAD.WIDE.U32 R8, R119, 0x10, R6 ;  /* 0x0000001077087825 */ /* 0x004fc800078e0006 */
[----:B---3--:R-:W-:Y:S02]  /*0590*/  IMAD.WIDE.U32 R72, R89, 0x10, R2 ;  /* 0x0000001059487825 */ /* 0x008fe400078e0002 */
[----:B------:R-:W2:Y:S01]  /*05a0*/  LDG.E.128 R8, desc[UR18][R8.64] ;  /* 0x0000001208087981 */ /* 0x000ea2000c1e1d00 */
[----:B------:R-:W-:-:S03]  /*05b0*/  IADD3 R117, PT, PT, R119, 0x80, RZ ;  /* 0x0000008077757810 */ /* 0x000fc60007ffe0ff */
[----:B------:R-:W3:Y:S02]  /*05c0*/  LDG.E.128 R72, desc[UR18][R72.64] ;  /* 0x0000001248487981 */ /* 0x000ee4000c1e1d00 */
[----:B------:R-:W-:Y:S01]  /*05d0*/  IMAD.WIDE.U32 R76, R117, 0x10, R6 ;  /* 0x00000010754c7825 */ /* 0x000fe200078e0006 */
[----:B------:R-:W-:-:S05]  /*05e0*/  IADD3 R81, PT, PT, R89, 0x80, RZ ;  /* 0x0000008059517810 */ /* 0x000fca0007ffe0ff */
[----:B------:R-:W3:Y:S01]  /*05f0*/  LDG.E.128 R76, desc[UR18][R76.64] ;  /* 0x000000124c4c7981 */ /* 0x000ee2000c1e1d00 */
[----:B------:R-:W-:-:S06]  /*0600*/  IMAD.WIDE.U32 R80, R81, 0x10, R2 ;  /* 0x0000001051507825 */ /* 0x000fcc00078e0002 */
[----:B------:R-:W3:Y:S01]  /*0610*/  LDG.E.128 R80, desc[UR18][R80.64] ;  /* 0x0000001250507981 */ /* 0x000ee2000c1e1d00 */
[----:B------:R-:W-:Y:S02]  /*0620*/  IADD3 R115, PT, PT, R119, 0x100, RZ ;  /* 0x0000010077737810 */ /* 0x000fe40007ffe0ff */
[----:B------:R-:W-:-:S03]  /*0630*/  IADD3 R89, PT, PT, R89, 0x100, RZ ;  /* 0x0000010059597810 */ /* 0x000fc60007ffe0ff */
[----:B------:R-:W-:-:S04]  /*0640*/  IMAD.WIDE.U32 R84, R115, 0x10, R6 ;  /* 0x0000001073547825 */ /* 0x000fc800078e0006 */
[----:B------:R-:W-:Y:S02]  /*0650*/  IMAD.WIDE.U32 R88, R89, 0x10, R2 ;  /* 0x0000001059587825 */ /* 0x000fe400078e0002 */
[----:B------:R-:W3:Y:S04]  /*0660*/  LDG.E.128 R84, desc[UR18][R84.64] ;  /* 0x0000001254547981 */ /* 0x000ee8000c1e1d00 */
[----:B------:R-:W3:Y:S01]  /*0670*/  LDG.E.128 R88, desc[UR18][R88.64] ;  /* 0x0000001258587981 */ /* 0x000ee2000c1e1d00 */
[----:B------:R-:W-:-:S05]  /*0680*/  @P1 IADD3 R2, PT, PT, R111, -0x1, RZ ;  /* 0xffffffff6f021810 */ /* 0x000fca0007ffe0ff */
[----:B------:R-:W-:-:S05]  /*0690*/  @P1 IMAD R5, R2, R5, RZ ;  /* 0x0000000502051224 */ /* 0x000fca00078e02ff */
[----:B------:R-:W-:-:S04]  /*06a0*/  @P1 SHF.R.S32.HI R6, RZ, 0x1f, R5 ;  /* 0x0000001fff061819 */ /* 0x000fc80000011405 */
[----:B------:R-:W-:Y:S02]  /*06b0*/  @P1 LEA.HI R7, R6, R5, RZ, 0x2 ;  /* 0x0000000506071211 */ /* 0x000fe400078f10ff */
[----:B------:R-:W-:Y:S02]  /*06c0*/  MOV R5, RZ ;  /* 0x000000ff00057202 */ /* 0x000fe40000000f00 */
[----:B------:R-:W-:-:S05]  /*06d0*/  @P1 LEA.HI.SX32 R5, R7, R4, 0x1e ;  /* 0x0000000407051211 */ /* 0x000fca00078ff2ff */
[C---:B0-----:R-:W-:Y:S01]  /*06e0*/  IMAD.WIDE.U32 R120, R5.reuse, 0x4, R104 ;  /* 0x0000000405787825 */ /* 0x041fe200078e0068 */
[C---:B------:R-:W-:Y:S02]  /*06f0*/  IADD3 R7, PT, PT, R5.reuse, 0x80, RZ ;  /* 0x0000008005077810 */ /* 0x040fe40007ffe0ff */
[----:B------:R-:W-:Y:S02]  /*0700*/  IADD3 R123, PT, PT, R5, 0x100, RZ ;  /* 0x00000100057b7810 */ /* 0x000fe40007ffe0ff */
[----:B------:R-:W5:Y:S01]  /*0710*/  LDG.E R5, desc[UR18][R120.64] ;  /* 0x0000001278057981 */ /* 0x000f62000c1e1900 */
[----:B------:R-:W-:-:S04]  /*0720*/  ISETP.NE.U32.AND P0, PT, RZ, UR6, PT ;  /* 0x00000006ff007c0c */ /* 0x000fc8000bf05070 */
[----:B------:R-:W-:-:S13]  /*0730*/  ISETP.NE.AND.EX P0, PT, RZ, UR7, PT, P0 ;  /* 0x00000007ff007c0c */ /* 0x000fda000bf05300 */
[----:B------:R-:W0:Y:S08]  /*0740*/  @P0 LDC.64 R106, c[0x0][0x438] ;  /* 0x00010e00ff6a0b82 */ /* 0x000e300000000a00 */
[----:B------:R-:W1:Y:S08]  /*0750*/  @P0 LDC.64 R108, c[0x0][0x438] ;  /* 0x00010e00ff6c0b82 */ /* 0x000e700000000a00 */
[----:B------:R-:W1:Y:S01]  /*0760*/  @P0 LDC.64 R2, c[0x0][0x438] ;  /* 0x00010e00ff020b82 */ /* 0x000e620000000a00 */
[----:B0-----:R-:W-:-:S05]  /*0770*/  @P0 IMAD.WIDE.U32 R106, R119, 0x10, R106 ;  /* 0x00000010776a0825 */ /* 0x001fca00078e006a */
[----:B------:R-:W5:Y:S01]  /*0780*/  @P0 LDG.E.128 R20, desc[UR18][R106.64] ;  /* 0x000000126a140981 */ /* 0x000f62000c1e1d00 */
[----:B-1----:R-:W-:-:S05]  /*0790*/  @P0 IMAD.WIDE.U32 R108, R117, 0x10, R108 ;  /* 0x00000010756c0825 */ /* 0x002fca00078e006c */
[----:B------:R-:W5:Y:S01]  /*07a0*/  @P0 LDG.E.128 R16, desc[UR18][R108.64] ;  /* 0x000000126c100981 */ /* 0x000f62000c1e1d00 */
[----:B------:R-:W-:-:S05]  /*07b0*/  @P0 IMAD.WIDE.U32 R114, R115, 0x10, R2 ;  /* 0x0000001073720825 */ /* 0x000fca00078e0002 */
[----:B------:R-:W5:Y:S01]  /*07c0*/  @P0 LDG.E.128 R12, desc[UR18][R114.64] ;  /* 0x00000012720c0981 */ /* 0x000f62000c1e1d00 */
[----:B------:R-:W-:Y:S01]  /*07d0*/  ISETP.NE.AND P0, PT, RZ, UR26, PT ;  /* 0x0000001aff007c0c */ /* 0x000fe2000bf05270 */
[----:B------:R-:W-:Y:S02]  /*07e0*/  HADD2.F32 R117, -RZ, R94.H0_H0 ;  /* 0x2000005eff757230 */ /* 0x000fe40000004100 */
[----:B------:R-:W-:-:S05]  /*07f0*/  IMAD.WIDE.U32 R6, R7, 0x4, R104 ;  /* 0x0000000407067825 */ /* 0x000fca00078e0068 */
[----:B------:R0:W5:Y:S01]  /*0800*/  LDG.E R4, desc[UR18][R6.64] ;  /* 0x0000001206047981 */ /* 0x000162000c1e1900 */
[----:B------:R-:W-:-:S05]  /*0810*/  IMAD.WIDE.U32 R104, R123, 0x4, R104 ;  /* 0x000000047b687825 */ /* 0x000fca00078e0068 */
[----:B------:R1:W5:Y:S01]  /*0820*/  LDG.E R2, desc[UR18][R104.64] ;  /* 0x0000001268027981 */ /* 0x000362000c1e1900 */
[----:B0-----:R-:W-:Y:S01]  /*0830*/  HADD2.F32 R7, -RZ, R95.H0_H0 ;  /* 0x2000005fff077230 */ /* 0x001fe20000004100 */
[----:B----4-:R-:W-:Y:S02]  /*0840*/  FSEL R110, R0, RZ, !P0 ;  /* 0x000000ff006e7208 */ /* 0x010fe40004000000 */
[----:B------:R-:W-:-:S03]  /*0850*/  SHF.R.U64 R0, R94, 0x10, R95 ;  /* 0x000000105e007819 */ /* 0x000fc6000000125f */
[----:B--2---:R-:W-:Y:S02]  /*0860*/  FADD.FTZ R3, -R110, R8 ;  /* 0x000000086e037221 */ /* 0x004fe40000010100 */
[----:B------:R-:W-:Y:S02]  /*0870*/  HADD2.F32 R8, -RZ, R0.H0_H0 ;  /* 0x20000000ff087230 */ /* 0x000fe40000004100 */
[----:B------:R-:W-:Y:S01]  /*0880*/  FMUL.FTZ R3, R3, UR30 ;  /* 0x0000001e03037c20 */ /* 0x000fe20008410000 */
[----:B---3--:R-:W-:Y:S01]  /*0890*/  FMUL.FTZ R0, R72, R117 ;  /* 0x0000007548007220 */ /* 0x008fe20000410000 */
[----:B------:R-:W-:Y:S01]  /*08a0*/  FADD.FTZ R48, R48, R72 ;  /* 0x0000004830307221 */ /* 0x000fe20000010000 */
[----:B------:R-:W-:Y:S01]  /*08b0*/  FADD.FTZ R9, -R110, R9 ;  /* 0x000000096e097221 */ /* 0x000fe20000010100 */
[----:B------:R-:W-:Y:S01]  /*08c0*/  FFMA.FTZ R24, R72, R3, R24 ;  /* 0x0000000348187223 */ /* 0x000fe20000010018 */
[----:B------:R-:W-:Y:S01]  /*08d0*/  SHF.R.U32.HI R72, RZ, 0x10, R95 ;  /* 0x00000010ff487819 */ /* 0x000fe2000001165f */
[C---:B------:R-:W-:Y:S01]  /*08e0*/  FADD.FTZ R6, -R110.reuse, R10 ;  /* 0x0000000a6e067221 */ /* 0x040fe20000010100 */
[----:B------:R-:W-:Y:S01]  /*08f0*/  FADD.FTZ R11, -R110, R11 ;  /* 0x0000000b6e0b7221 */ /* 0x000fe20000010100 */
[----:B------:R-:W-:-:S02]  /*0900*/  FMUL.FTZ R10, R9, UR30 ;  /* 0x0000001e090a7c20 */ /* 0x000fc40008410000 */
[----:B------:R-:W-:Y:S02]  /*0910*/  HADD2.F32 R72, -RZ, R72.H0_H0 ;  /* 0x20000048ff487230 */ /* 0x000fe40000004100 */
[----:B------:R-:W-:Y:S01]  /*0920*/  FMUL.FTZ R9, R6, UR30 ;  /* 0x0000001e06097c20 */ /* 0x000fe20008410000 */
[----:B------:R-:W-:Y:S01]  /*0930*/  FMUL.FTZ R6, R11, UR30 ;  /* 0x0000001e0b067c20 */ /* 0x000fe20008410000 */
[----:B------:R-:W-:Y:S01]  /*0940*/  FMUL.FTZ R8, R73, R8 ;  /* 0x0000000849087220 */ /* 0x000fe20000410000 */
[----:B------:R-:W-:Y:S01]  /*0950*/  FADD.FTZ R49, R49, R73 ;  /* 0x0000004931317221 */ /* 0x000fe20000010000 */
[----:B------:R-:W-:Y:S01]  /*0960*/  FFMA.FTZ R25, R73, R10, R25 ;  /* 0x0000000a49197223 */ /* 0x000fe20000010019 */
[----:B------:R-:W-:Y:S01]  /*0970*/  FADD.FTZ R73, -R110, R76 ;  /* 0x0000004c6e497221 */ /* 0x000fe20000010100 */
[----:B------:R-:W-:Y:S01]  /*0980*/  FMUL.FTZ R11, R75, R72 ;  /* 0x000000484b0b7220 */ /* 0x000fe20000410000 */
[----:B------:R-:W-:Y:S01]  /*0990*/  FADD.FTZ R51, R51, R75 ;  /* 0x0000004b33337221 */ /* 0x000fe20000010000 */
[----:B------:R-:W-:Y:S01]  /*09a0*/  FFMA.FTZ R27, R75, R6, R27 ;  /* 0x000000064b1b7223 */ /* 0x000fe2000001001b */
[----:B------:R-:W-:Y:S01]  /*09b0*/  SHF.R.U64 R72, R96, 0x10, R97 ;  /* 0x0000001060487819 */ /* 0x000fe20000001261 */
[----:B------:R-:W-:-:S02]  /*09c0*/  HADD2.F32 R75, -RZ, R96.H0_H0 ;  /* 0x20000060ff4b7230 */ /* 0x000fc40000004100 */
[----:B------:R-:W-:Y:S01]  /*09d0*/  FMUL.FTZ R73, R73, UR30 ;  /* 0x0000001e49497c20 */ /* 0x000fe20008410000 */
[----:B------:R-:W-:Y:S01]  /*09e0*/  FADD.FTZ R44, R44, R80 ;  /* 0x000000502c2c7221 */ /* 0x000fe20000010000 */
[----:B------:R-:W-:Y:S02]  /*09f0*/  HADD2.F32 R76, -RZ, R72.H0_H0 ;  /* 0x20000048ff4c7230 */ /* 0x000fe40000004100 */
[C---:B------:R-:W-:Y:S01]  /*0a00*/  FMUL.FTZ R72, R80.reuse, R75 ;  /* 0x0000004b50487220 */ /* 0x040fe20000410000 */
[----:B------:R-:W-:Y:S01]  /*0a10*/  FFMA.FTZ R56, R80, R73, R56 ;  /* 0x0000004950387223 */ /* 0x000fe20000010038 */
[----:B------:R-:W-:Y:S01]  /*0a20*/  FMUL.FTZ R7, R74, R7 ;  /* 0x000000074a077220 */ /* 0x000fe20000410000 */
[----:B------:R-:W-:Y:S01]  /*0a30*/  FADD.FTZ R50, R50, R74 ;  /* 0x0000004a32327221 */ /* 0x000fe20000010000 */
[----:B------:R-:W-:Y:S01]  /*0a40*/  FFMA.FTZ R26, R74, R9, R26 ;  /* 0x000000094a1a7223 */ /* 0x000fe2000001001a */
[----:B------:R-:W-:Y:S01]  /*0a50*/  SHF.R.U32.HI R80, RZ, 0x10, R97 ;  /* 0x00000010ff507819 */ /* 0x000fe20000011661 */
[C---:B------:R-:W-:Y:S01]  /*0a60*/  FADD.FTZ R74, -R110.reuse, R77 ;  /* 0x0000004d6e4a7221 */ /* 0x040fe20000010100 */
[C---:B------:R-:W-:Y:S01]  /*0a70*/  FADD.FTZ R79, -R110.reuse, R79 ;  /* 0x0000004f6e4f7221 */ /* 0x040fe20000010100 */
[----:B------:R-:W-:Y:S01]  /*0a80*/  FMUL.FTZ R75, R81, R76 ;  /* 0x0000004c514b7220 */ /* 0x000fe20000410000 */
[----:B------:R-:W-:Y:S01]  /*0a90*/  FADD.FTZ R78, -R110, R78 ;  /* 0x0000004e6e4e7221 */ /* 0x000fe20000010100 */
[----:B------:R-:W-:Y:S01]  /*0aa0*/  FMUL.FTZ R74, R74, UR30 ;  /* 0x0000001e4a4a7c20 */ /* 0x000fe20008410000 */
[----:B------:R-:W-:-:S02]  /*0ab0*/  HADD2.F32 R76, -RZ, R80.H0_H0 ;  /* 0x20000050ff4c7230 */ /* 0x000fc40000004100 */
[----:B------:R-:W-:Y:S01]  /*0ac0*/  FMUL.FTZ R106, R79, UR30 ;  /* 0x0000001e4f6a7c20 */ /* 0x000fe20008410000 */
[----:B------:R-:W-:Y:S02]  /*0ad0*/  HADD2.F32 R77, -RZ, R97.H0_H0 ;  /* 0x20000061ff4d7230 */ /* 0x000fe40000004100 */
[----:B------:R-:W-:Y:S01]  /*0ae0*/  FADD.FTZ R45, R45, R81 ;  /* 0x000000512d2d7221 */ /* 0x000fe20000010000 */
[----:B------:R-:W-:Y:S01]  /*0af0*/  FFMA.FTZ R57, R81, R74, R57 ;  /* 0x0000004a51397223 */ /* 0x000fe20000010039 */
[----:B-1----:R-:W-:Y:S01]  /*0b00*/  FMUL.FTZ R105, R78, UR30 ;  /* 0x0000001e4e697c20 */ /* 0x002fe20008410000 */
[----:B------:R-:W-:Y:S01]  /*0b10*/  FMUL.FTZ R107, R83, R76 ;  /* 0x0000004c536b7220 */ /* 0x000fe20000410000 */
[----:B------:R-:W-:Y:S01]  /*0b20*/  FADD.FTZ R47, R47, R83 ;  /* 0x000000532f2f7221 */ /* 0x000fe20000010000 */
[----:B------:R-:W-:Y:S01]  /*0b30*/  FFMA.FTZ R59, R83, R106, R59 ;  /* 0x0000006a533b7223 */ /* 0x000fe2000001003b */
[----:B------:R-:W-:Y:S01]  /*0b40*/  FADD.FTZ R81, RZ, R0 ;  /* 0x00000000ff517221 */ /* 0x000fe20000010000 */
[----:B------:R-:W-:Y:S01]  /*0b50*/  FFMA.FTZ R83, R3, R0, RZ ;  /* 0x0000000003537223 */ /* 0x000fe200000100ff */
[----:B------:R-:W-:Y:S01]  /*0b60*/  FMUL.FTZ R104, R82, R77 ;  /* 0x0000004d52687220 */ /* 0x000fe20000410000 */
        /* <DEDUP_REMOVED lines=10> */
[----:B------:R-:W-:Y:S01]  /*0c10*/  FFMA.FTZ R80, R6, R11, R81 ;  /* 0x0000000b06507223 */ /* 0x000fe20000010051 */
[----:B------:R-:W-:Y:S01]  /*0c20*/  FADD.FTZ R77, -R110, R85 ;  /* 0x000000556e4d7221 */ /* 0x000fe20000010100 */
[----:B------:R-:W-:Y:S01]  /*0c30*/  FMUL.FTZ R85, R78, UR30 ;  /* 0x0000001e4e557c20 */ /* 0x000fe20008410000 */
[----:B------:R-:W-:Y:S01]  /*0c40*/  FADD.FTZ R78, R72, R79 ;  /* 0x0000004f484e7221 */ /* 0x000fe20000010000 */
[----:B------:R-:W-:Y:S01]  /*0c50*/  FFMA.FTZ R81, R73, R72, R80 ;  /* 0x0000004849517223 */ /* 0x000fe20000010050 */
[----:B------:R-:W-:-:S02]  /*0c60*/  FADD.FTZ R76, -R110, R86 ;  /* 0x000000566e4c7221 */ /* 0x000fc40000010100 */
[----:B------:R-:W-:Y:S01]  /*0c70*/  FADD.FTZ R79, R75, R78 ;  /* 0x0000004e4b4f7221 */ /* 0x000fe20000010000 */
[----:B------:R-:W-:Y:S01]  /*0c80*/  FFMA.FTZ R80, R74, R75, R81 ;  /* 0x0000004b4a507223 */ /* 0x000fe20000010051 */
[----:B------:R-:W-:Y:S02]  /*0c90*/  SHF.R.U64 R86, R98, 0x10, R99 ;  /* 0x0000001062567819 */ /* 0x000fe40000001263 */
[----:B------:R-:W-:Y:S01]  /*0ca0*/  FADD.FTZ R78, R104, R79 ;  /* 0x0000004f684e7221 */ /* 0x000fe20000010000 */
[----:B------:R-:W-:Y:S01]  /*0cb0*/  FFMA.FTZ R79, R105, R104, R80 ;  /* 0x00000068694f7223 */ /* 0x000fe20000010050 */
[----:B------:R-:W-:Y:S01]  /*0cc0*/  FADD.FTZ R40, R40, R88 ;  /* 0x0000005828287221 */ /* 0x000fe20000010000 */
[----:B------:R-:W-:Y:S01]  /*0cd0*/  FFMA.FTZ R52, R88, R85, R52 ;  /* 0x0000005558347223 */ /* 0x000fe20000010034 */
[----:B------:R-:W-:Y:S01]  /*0ce0*/  FMUL.FTZ R88, R77, UR30 ;  /* 0x0000001e4d587c20 */ /* 0x000fe20008410000 */
[----:B------:R-:W-:Y:S02]  /*0cf0*/  HADD2.F32 R86, -RZ, R86.H0_H0 ;  /* 0x20000056ff567230 */ /* 0x000fe40000004100 */
[----:B------:R-:W-:Y:S01]  /*0d00*/  FADD.FTZ R77, R107, R78 ;  /* 0x0000004e6b4d7221 */ /* 0x000fe20000010000 */
[----:B------:R-:W-:Y:S01]  /*0d10*/  FFMA.FTZ R78, R106, R107, R79 ;  /* 0x0000006b6a4e7223 */ /* 0x000fe2000001004f */
[----:B------:R-:W-:Y:S01]  /*0d20*/  FADD.FTZ R108, -R110, R87 ;  /* 0x000000576e6c7221 */ /* 0x000fe20000010100 */
[----:B------:R-:W-:Y:S01]  /*0d30*/  SHF.R.U32.HI R82, RZ, 0x10, R99 ;  /* 0x00000010ff527819 */ /* 0x000fe20000011663 */
[----:B------:R-:W-:-:S02]  /*0d40*/  HADD2.F32 R87, -RZ, R99.H0_H0 ;  /* 0x20000063ff577230 */ /* 0x000fc40000004100 */
[----:B------:R-:W-:Y:S01]  /*0d50*/  FMUL.FTZ R86, R89, R86 ;  /* 0x0000005659567220 */ /* 0x000fe20000410000 */
[----:B------:R-:W-:Y:S01]  /*0d60*/  FADD.FTZ R77, R84, R77 ;  /* 0x0000004d544d7221 */ /* 0x000fe20000010000 */
[----:B------:R-:W-:Y:S01]  /*0d70*/  FFMA.FTZ R79, R85, R84, R78 ;  /* 0x00000054554f7223 */ /* 0x000fe2000001004e */
[----:B------:R-:W-:Y:S01]  /*0d80*/  FADD.FTZ R41, R41, R89 ;  /* 0x0000005929297221 */ /* 0x000fe20000010000 */
[----:B------:R-:W-:Y:S01]  /*0d90*/  FFMA.FTZ R53, R89, R88, R53 ;  /* 0x0000005859357223 */ /* 0x000fe20000010035 */
[----:B------:R-:W-:Y:S02]  /*0da0*/  HADD2.F32 R80, -RZ, R82.H0_H0 ;  /* 0x20000052ff507230 */ /* 0x000fe40000004100 */
        /* <DEDUP_REMOVED lines=15> */
.L_x_6007:
[----:B------:R-:W-:Y:S01]  /*0ea0*/  ISETP.NE.U32.AND P0, PT, RZ, UR6, PT ;  /* 0x00000006ff007c0c */ /* 0x000fe2000bf05070 */
[----:B------:R-:W-:Y:S01]  /*0eb0*/  HFMA2 R91, -RZ, RZ, 0, 0 ;  /* 0x00000000ff5b7431 */ /* 0x000fe200000001ff */
[----:B-----5:R-:W-:Y:S02]  /*0ec0*/  ISETP.GE.AND P1, PT, R111, 0x1, PT ;  /* 0x000000016f00780c */ /* 0x020fe40003f26270 */
[----:B------:R-:W-:-:S13]  /*0ed0*/  ISETP.NE.AND.EX P0, PT, RZ, UR7, PT, P0 ;  /* 0x00000007ff007c0c */ /* 0x000fda000bf05300 */
[----:B------:R-:W0:Y:S01]  /*0ee0*/  @!P0 LDC.64 R76, c[0x0][0x3b0] ;  /* 0x0000ec00ff4c8b82 */ /* 0x000e220000000a00 */
[----:B------:R-:W-:Y:S05]  /*0ef0*/  @!P1 BRA `(.L_x_6009) ;  /* 0x0000000000189947 */ /* 0x000fea0003800000 */
[----:B------:R-:W1:Y:S01]  /*0f00*/  S2R R4, SR_TID.X ;  /* 0x0000000000047919 */ /* 0x000e620000002100 */
[----:B------:R-:W-:-:S05]  /*0f10*/  IADD3 R2, PT, PT, R111, -0x1, RZ ;  /* 0xffffffff6f027810 */ /* 0x000fca0007ffe0ff */
[----:B------:R-:W-:-:S05]  /*0f20*/  IMAD R2, R2, UR25, RZ ;  /* 0x0000001902027c24 */ /* 0x000fca000f8e02ff */
[----:B------:R-:W-:-:S04]  /*0f30*/  SHF.R.S32.HI R5, RZ, 0x1f, R2 ;  /* 0x0000001fff057819 */ /* 0x000fc80000011402 */
[----:B------:R-:W-:-:S04]  /*0f40*/  LEA.HI R5, R5, R2, RZ, 0x2 ;  /* 0x0000000205057211 */ /* 0x000fc800078f10ff */
[----:B-1----:R-:W-:-:S07]  /*0f50*/  LEA.HI.SX32 R91, R5, R4, 0x1e ;  /* 0x00000004055b7211 */ /* 0x002fce00078ff2ff */
.L_x_6009:
        /* <DEDUP_REMOVED lines=34> */
.L_x_6008:
[----:B01----:R-:W0:Y:S01]  /*1180*/  SHFL.DOWN PT, R77, R82, 0x10, 0x1f ;  /* 0x0a001f00524d7f89 */ /* 0x003e2200000e0000 */
[----:B------:R-:W1:Y:S01]  /*1190*/  LDC R114, c[0x0][0x388] ;  /* 0x0000e200ff727b82 */ /* 0x000e620000000800 */
[----:B------:R-:W-:Y:S01]  /*11a0*/  @P1 IADD3 R111, PT, PT, R111, -0x1, RZ ;  /* 0xffffffff6f6f1810 */ /* 0x000fe20007ffe0ff */
[----:B------:R-:W-:Y:S01]  /*11b0*/  BSSY.RECONVERGENT B0, `(.L_x_6010) ;  /* 0x0000026000007945 */ /* 0x000fe20003800200 */
[----:B------:R-:W2:Y:S01]  /*11c0*/  SHFL.DOWN PT, R76, R83, 0x10, 0x1f ;  /* 0x0a001f00534c7f89 */ /* 0x000ea200000e0000 */
[----:B------:R-:W3:Y:S04]  /*11d0*/  S2R R110, SR_TID.X ;  /* 0x00000000006e7919 */ /* 0x000ee80000002100 */
[----:B------:R-:W4:Y:S01]  /*11e0*/  @P1 LDC.64 R90, c[0x0][0x390] ;  /* 0x0000e400ff5a1b82 */ /* 0x000f220000000a00 */
[----:B0-----:R-:W-:Y:S01]  /*11f0*/  FADD.FTZ R77, R77, R82 ;  /* 0x000000524d4d7221 */ /* 0x001fe20000010000 */
[----:B-1----:R-:W-:-:S02]  /*1200*/  @P1 IMAD R111, R111, R114, RZ ;  /* 0x000000726f6f1224 */ /* 0x002fc400078e02ff */
[----:B--2---:R-:W-:Y:S02]  /*1210*/  FADD.FTZ R76, R76, R83 ;  /* 0x000000534c4c7221 */ /* 0x004fe40000010000 */
[----:B------:R-:W0:Y:S04]  /*1220*/  SHFL.DOWN PT, R78, R77, 0x8, 0x1f ;  /* 0x09001f004d4e7f89 */ /* 0x000e2800000e0000 */
[----:B------:R-:W1:Y:S01]  /*1230*/  SHFL.DOWN PT, R79, R76, 0x8, 0x1f ;  /* 0x09001f004c4f7f89 */ /* 0x000e6200000e0000 */
[----:B---3--:R-:W-:Y:S01]  /*1240*/  LOP3.LUT P0, RZ, R110, 0x1f, RZ, 0xc0, !PT ;  /* 0x0000001f6eff7812 */ /* 0x008fe2000780c0ff */
[----:B0-----:R-:W-:Y:S01]  /*1250*/  FADD.FTZ R78, R77, R78 ;  /* 0x0000004e4d4e7221 */ /* 0x001fe20000010000 */
[----:B-1----:R-:W-:-:S04]  /*1260*/  FADD.FTZ R79, R76, R79 ;  /* 0x0000004f4c4f7221 */ /* 0x002fc80000010000 */
[----:B------:R-:W0:Y:S01]  /*1270*/  SHFL.DOWN PT, R81, R78, 0x4, 0x1f ;  /* 0x08801f004e517f89 */ /* 0x000e2200000e0000 */
[----:B------:R-:W-:-:S03]  /*1280*/  @P1 SHF.R.S32.HI R76, RZ, 0x1f, R111 ;  /* 0x0000001fff4c1819 */ /* 0x000fc6000001146f */
[----:B------:R-:W1:Y:S01]  /*1290*/  SHFL.DOWN PT, R80, R79, 0x4, 0x1f ;  /* 0x08801f004f507f89 */ /* 0x000e6200000e0000 */
[----:B0-----:R-:W-:Y:S01]  /*12a0*/  FADD.FTZ R81, R78, R81 ;  /* 0x000000514e517221 */ /* 0x001fe20000010000 */
[----:B-1----:R-:W-:-:S04]  /*12b0*/  FADD.FTZ R80, R79, R80 ;  /* 0x000000504f507221 */ /* 0x002fc80000010000 */
[----:B------:R-:W0:Y:S01]  /*12c0*/  SHFL.DOWN PT, R82, R81, 0x2, 0x1f ;  /* 0x08401f0051527f89 */ /* 0x000e2200000e0000 */
[----:B------:R-:W-:Y:S02]  /*12d0*/  @P1 LEA.HI R79, R76, R111, RZ, 0x2 ;  /* 0x0000006f4c4f1211 */ /* 0x000fe400078f10ff */
[----:B------:R-:W-:Y:S01]  /*12e0*/  MOV R111, RZ ;  /* 0x000000ff006f7202 */ /* 0x000fe20000000f00 */
[----:B------:R-:W1:Y:S01]  /*12f0*/  SHFL.DOWN PT, R83, R80, 0x2, 0x1f ;  /* 0x08401f0050537f89 */ /* 0x000e6200000e0000 */
[----:B------:R-:W-:-:S05]  /*1300*/  @P1 LEA.HI.SX32 R111, R79, R110, 0x1e ;  /* 0x0000006e4f6f1211 */ /* 0x000fca00078ff2ff */
[----:B----4-:R-:W-:-:S04]  /*1310*/  @P1 IMAD.WIDE.U32 R90, R111, 0x10, R90 ;  /* 0x000000106f5a1825 */ /* 0x010fc800078e005a */
        /* <DEDUP_REMOVED lines=15> */
.L_x_6011:
[----:B------:R-:W-:Y:S05]  /*1410*/  BSYNC.RECONVERGENT B0 ;  /* 0x0000000000007941 */ /* 0x000fea0003800200 */
.L_x_6010:
[----:B------:R-:W-:Y:S06]  /*1420*/  BAR.SYNC.DEFER_BLOCKING 0x0 ;  /* 0x0000000000007b1d */ /* 0x000fec0000010000 */
[----:B------:R1:W5:Y:S02]  /*1430*/  @P1 LDG.E.128 R60, desc[UR18][R90.64] ;  /* 0x000000125a3c1981 */ /* 0x000364000c1e1d00 */
[----:B------:R-:W2:Y:S01]  /*1440*/  S2UR UR24, SR_CgaCtaId ;  /* 0x00000000001879c3 */ /* 0x000ea20000008800 */
[----:B------:R-:W-:Y:S01]  /*1450*/  UMOV UR4, 0x400 ;  /* 0x0000040000047882 */ /* 0x000fe20000000000 */
[----:B------:R-:W-:Y:S01]  /*1460*/  UISETP.NE.U32.AND UP0, UPT, UR6, URZ, UPT ;  /* 0x000000ff0600728c */ /* 0x000fe2000bf05070 */
[----:B------:R-:W-:Y:S01]  /*1470*/  IMAD R114, R114, UR5, RZ ;  /* 0x0000000572727c24 */ /* 0x000fe2000f8e02ff */
        /* <DEDUP_REMOVED lines=10> */
[----:B------:R-:W-:-:S03]  /*1520*/  FADD.FTZ R77, RZ, R76 ;  /* 0x0000004cff4d7221 */ /* 0x000fc60000010000 */
[----:B------:R-:W-:Y:S01]  /*1530*/  FADD.FTZ R116, R79, R116 ;  /* 0x000000744f747221 */ /* 0x000fe20000010000 */
[----:B------:R-:W-:Y:S01]  /*1540*/  FADD.FTZ R77, R78, R77 ;  /* 0x0000004d4e4d7221 */ /* 0x000fe20000010000 */
[----:B------:R-:W-:Y:S02]  /*1550*/  SHF.R.S32.HI R79, RZ, 0x1f, R114 ;  /* 0x0000001fff4f7819 */ /* 0x000fe40000011472 */
[----:B--2---:R-:W-:Y:S01]  /*1560*/  FADD.FTZ R116, R116, R81 ;  /* 0x0000005174747221 */ /* 0x004fe20000010000 */
[----:B------:R-:W-:Y:S01]  /*1570*/  FADD.FTZ R77, R77, R80 ;  /* 0x000000504d4d7221 */ /* 0x000fe20000010000 */
[----:B------:R-:W-:Y:S02]  /*1580*/  LEA.HI R79, R79, R114, RZ, 0x2 ;  /* 0x000000724f4f7211 */ /* 0x000fe400078f10ff */
[----:B------:R-:W-:Y:S01]  /*1590*/  FADD.FTZ R83, R83, R116 ;  /* 0x0000007453537221 */ /* 0x000fe20000010000 */
[----:B------:R-:W-:Y:S01]  /*15a0*/  FADD.FTZ R77, R82, R77 ;  /* 0x0000004d524d7221 */ /* 0x000fe20000010000 */
[----:B------:R-:W-:-:S02]  /*15b0*/  LEA.HI.SX32 R81, R79, R110, 0x1e ;  /* 0x0000006e4f517211 */ /* 0x000fc400078ff2ff */
[----:B------:R-:W-:Y:S01]  /*15c0*/  FMUL.FTZ R83, R83, UR27 ;  /* 0x0000001b53537c20 */ /* 0x000fe20008410000 */
[----:B------:R-:W-:-:S04]  /*15d0*/  FMUL.FTZ R80, R77, UR27 ;  /* 0x0000001b4d507c20 */ /* 0x000fc80008410000 */
[----:B------:R-:W-:Y:S02]  /*15e0*/  R2UR UR24, R83 ;  /* 0x00000000531872ca */ /* 0x000fe400000e0000 */
[----:B------:R-:W-:Y:S01]  /*15f0*/  FSEL R80, R80, RZ, !P0 ;  /* 0x000000ff50507208 */ /* 0x000fe20004000000 */
[----:B-1----:R-:W-:-:S12]  /*1600*/  BRA.U UP0, `(.L_x_6012) ;  /* 0x00000009003c7547 */ /* 0x002fd8000b800000 */
[----:B------:R-:W-:-:S04]  /*1610*/  UISETP.NE.U32.AND UP0, UPT, UR16, URZ, UPT ;  /* 0x000000ff1000728c */ /* 0x000fc8000bf05070 */
[----:B------:R-:W-:-:S09]  /*1620*/  UISETP.NE.AND.EX UP0, UPT, UR17, URZ, UPT, UP0 ;  /* 0x000000ff1100728c */ /* 0x000fd2000bf05300 */
[----:B------:R-:W-:Y:S05]  /*1630*/  BRA.U UP0, `(.L_x_6013) ;  /* 0x0000000500007547 */ /* 0x000fea000b800000 */
[----:B------:R-:W-:Y:S05]  /*1640*/  @!P1 BRA `(.L_x_6014) ;  /* 0x0000000000389947 */ /* 0x000fea0003800000 */
        /* <DEDUP_REMOVED lines=14> */
.L_x_6014:
        /* <DEDUP_REMOVED lines=13> */
[----:B------:R-:W-:-:S03]  /*1800*/  @P0 FMUL.FTZ R65, R78, R77 ;  /* 0x0000004d4e410220 */ /* 0x000fc60000410000 */
[----:B------:R-:W-:-:S07]  /*1810*/  FADD.FTZ R37, R37, R76 ;  /* 0x0000004c25257221 */ /* 0x000fce0000010000 */
.L_x_6015:
        /* <DEDUP_REMOVED lines=15> */
.L_x_6016:
[----:B------:R-:W-:Y:S05]  /*1910*/  @!P1 BRA `(.L_x_6017) ;  /* 0x0000000c00689947 */ /* 0x000fea0003800000 */
        /* <DEDUP_REMOVED lines=10> */
[----:B------:R-:W-:Y:S02]  /*19c0*/  FSEL R76, R67, RZ, P0 ;  /* 0x000000ff434c7208 */ /* 0x000fe40000000000 */
[----:B------:R-:W-:-:S03]  /*19d0*/  MOV R67, RZ ;  /* 0x000000ff00437202 */ /* 0x000fc60000000f00 */
[----:B------:R-:W-:Y:S01]  /*19e0*/  FADD.FTZ R39, R39, R76 ;  /* 0x0000004c27277221 */ /* 0x000fe20000010000 */
[----:B------:R-:W-:Y:S06]  /*19f0*/  @!P0 BRA `(.L_x_6019) ;  /* 0x0000000000088947 */ /* 0x000fec0003800000 */
[----:B------:R-:W-:-:S05]  /*1a00*/  HADD2.F32 R67, -RZ, R112.H0_H0 ;  /* 0x20000070ff437230 */ /* 0x000fca0000004100 */
[----:B------:R-:W-:-:S07]  /*1a10*/  FMUL.FTZ R67, R78, R67 ;  /* 0x000000434e437220 */ /* 0x000fce0000410000 */
.L_x_6019:
[----:B------:R-:W-:Y:S05]  /*1a20*/  BSYNC.RECONVERGENT B0 ;  /* 0x0000000000007941 */ /* 0x000fea0003800200 */
.L_x_6018:
[----:B------:R-:W-:Y:S05]  /*1a30*/  BRA `(.L_x_6017) ;  /* 0x0000000c00207947 */ /* 0x000fea0003800000 */
.L_x_6013:
        /* <DEDUP_REMOVED lines=16> */
[----:B------:R-:W-:Y:S06]  /*1b40*/  @!P1 BRA `(.L_x_6020) ;  /* 0x0000000000389947 */ /* 0x000fec0003800000 */
        /* <DEDUP_REMOVED lines=14> */
.L_x_6020:
        /* <DEDUP_REMOVED lines=15> */
.L_x_6021:
        /* <DEDUP_REMOVED lines=15> */
.L_x_6022:
[----:B------:R-:W-:Y:S01]  /*1e10*/  BSSY.RECONVERGENT B0, `(.L_x_6023) ;  /* 0x000000d000007945 */ /* 0x000fe20003800200 */
[----:B------:R-:W-:-:S03]  /*1e20*/  FSEL R68, R68, RZ, P0 ;  /* 0x000000ff44447208 */ /* 0x000fc60000000000 */
[----:B------:R-:W-:Y:S05]  /*1e30*/  @!P1 BRA `(.L_x_6024) ;  /* 0x0000000000289947 */ /* 0x000fea0003800000 */
[----:B------:R-:W-:Y:S01]  /*1e40*/  FMUL.FTZ R67, R71, UR21 ;  /* 0x0000001547437c20 */ /* 0x000fe20008410000 */
[----:B-----5:R-:W-:-:S03]  /*1e50*/  ISETP.GE.U32.AND P0, PT, R5, 0x1000000, PT ;  /* 0x010000000500780c */ /* 0x020fc60003f06070 */
        /* <DEDUP_REMOVED lines=8> */
.L_x_6024:
[----:B------:R-:W-:Y:S05]  /*1ee0*/  BSYNC.RECONVERGENT B0 ;  /* 0x0000000000007941 */ /* 0x000fea0003800200 */
.L_x_6023:
[----:B------:R-:W-:Y:S05]  /*1ef0*/  BRA `(.L_x_6017) ;  /* 0x0000000400f07947 */ /* 0x000fea0003800000 */
.L_x_6012:
[----:B------:R-:W-:Y:S01]  /*1f00*/  UISETP.NE.U32.AND UP0, UPT, UR16, URZ, UPT ;  /* 0x000000ff1000728c */ /* 0x000fe2000bf05070 */
[----:B------:R-:W-:Y:S03]  /*1f10*/  BSSY.RECONVERGENT B0, `(.L_x_6017) ;  /* 0x000007a000007945 */ /* 0x000fe60003800200 */
[----:B------:R-:W-:-:S09]  /*1f20*/  UISETP.NE.AND.EX UP0, UPT, UR17, URZ, UPT, UP0 ;  /* 0x000000ff1100728c */ /* 0x000fd2000bf05300 */
[----:B------:R-:W-:Y:S05]  /*1f30*/  BRA.U UP0, `(.L_x_6025) ;  /* 0x0000000100f87547 */ /* 0x000fea000b800000 */
        /* <DEDUP_REMOVED lines=15> */
.L_x_6026:
        /* <DEDUP_REMOVED lines=15> */
.L_x_6027:
        /* <DEDUP_REMOVED lines=15> */
.L_x_6028:
        /* <DEDUP_REMOVED lines=14> */
[----:B------:R-:W-:-:S05]  /*22f0*/  HADD2.F32 R67, -RZ, R112.H0_H0 ;  /* 0x20000070ff437230 */ /* 0x000fca0000004100 */
[----:B------:R-:W-:Y:S01]  /*2300*/  FMUL.FTZ R67, R67, R78 ;  /* 0x0000004e43437220 */ /* 0x000fe20000410000 */
[----:B------:R-:W-:Y:S06]  /*2310*/  BRA `(.L_x_6029) ;  /* 0x0000000000e47947 */ /* 0x000fec0003800000 */
.L_x_6025:
[----:B------:R-:W-:Y:S02]  /*2320*/  PLOP3.LUT P0, PT, PT, PT, UP2, 0x80, 0x8 ;  /* 0x000000000008781c */ /* 0x000fe40003f0f028 */
[----:B-----5:R-:W-:Y:S02]  /*2330*/  MOV R70, R22 ;  /* 0x0000001600467202 */ /* 0x020fe40000000f00 */
[----:B------:R-:W-:-:S09]  /*2340*/  MOV R69, R21 ;  /* 0x0000001500457202 */ /* 0x000fd20000000f00 */
[--C-:B------:R-:W-:Y:S01]  /*2350*/  @P0 FFMA.FTZ R68, R9, UR24, R80.reuse ;  /* 0x0000001809440c23 */ /* 0x100fe20008010050 */
[--C-:B------:R-:W-:Y:S01]  /*2360*/  @P0 FFMA.FTZ R79, R10, UR24, R80.reuse ;  /* 0x000000180a4f0c23 */ /* 0x100fe20008010050 */
[----:B------:R-:W-:Y:S02]  /*2370*/  @P0 FFMA.FTZ R77, R3, UR24, R80 ;  /* 0x00000018034d0c23 */ /* 0x000fe40008010050 */
[----:B------:R-:W-:Y:S01]  /*2380*/  @P0 FADD.FTZ R71, R7, -R68 ;  /* 0x8000004407470221 */ /* 0x000fe20000010000 */
[----:B------:R-:W-:Y:S01]  /*2390*/  @P0 FFMA.FTZ R68, R6, UR24, R80 ;  /* 0x0000001806440c23 */ /* 0x000fe20008010050 */
[----:B------:R-:W-:Y:S01]  /*23a0*/  @P0 FADD.FTZ R76, R8, -R79 ;  /* 0x8000004f084c0221 */ /* 0x000fe20000010000 */
[----:B------:R-:W-:Y:S01]  /*23b0*/  @P0 FADD.FTZ R77, R0, -R77 ;  /* 0x8000004d004d0221 */ /* 0x000fe20000010000 */
[----:B------:R-:W-:Y:S01]  /*23c0*/  @P0 FFMA.FTZ R70, R71, UR30, R22 ;  /* 0x0000001e47460c23 */ /* 0x000fe20008010016 */
        /* <DEDUP_REMOVED lines=15> */
[----:B------:R-:W-:-:S07]  /*24c0*/  FADD.FTZ R36, R36, R77 ;  /* 0x0000004d24247221 */ /* 0x000fce0000010000 */
.L_x_6030:
[----:B------:R-:W-:Y:S05]  /*24d0*/  @!P1 BRA `(.L_x_6031) ;  /* 0x0000000000249947 */ /* 0x000fea0003800000 */
[----:B------:R-:W-:Y:S01]  /*24e0*/  LOP3.LUT P0, RZ, R5, 0xff00, RZ, 0xc0, !PT ;  /* 0x0000ff0005ff7812 */ /* 0x000fe2000780c0ff */
        /* <DEDUP_REMOVED lines=8> */
.L_x_6031:
[----:B------:R-:W-:Y:S05]  /*2570*/  @!P1 BRA `(.L_x_6032) ;  /* 0x0000000000249947 */ /* 0x000fea0003800000 */
        /* <DEDUP_REMOVED lines=9> */
.L_x_6032:
[----:B------:R-:W-:Y:S05]  /*2610*/  @!P1 BRA `(.L_x_6029) ;  /* 0x0000000000249947 */ /* 0x000fea0003800000 */
[----:B------:R-:W-:Y:S01]  /*2620*/  ISETP.GE.U32.AND P0, PT, R5, 0x1000000, PT ;  /* 0x010000000500780c */ /* 0x000fe20003f06070 */
[----:B------:R-:W-:Y:S01]  /*2630*/  FMUL.FTZ R5, R71, UR21 ;  /* 0x0000001547057c20 */ /* 0x000fe20008410000 */
[----:B------:R-:W-:-:S03]  /*2640*/  MOV R67, RZ ;  /* 0x000000ff00437202 */ /* 0x000fc60000000f00 */
[----:B------:R-:W-:-:S04]  /*2650*/  FMUL.FTZ R78, R5, UR20 ;  /* 0x00000014054e7c20 */ /* 0x000fc80008410000 */
[----:B------:R-:W-:-:S04]  /*2660*/  FMUL.FTZ R5, R63, R78 ;  /* 0x0000004e3f057220 */ /* 0x000fc80000410000 */
[----:B------:R-:W-:Y:S01]  /*2670*/  @P0 HADD2.F32 R77, -RZ, R112.H0_H0 ;  /* 0x20000070ff4d0230 */ /* 0x000fe20000004100 */
[----:B------:R-:W-:-:S04]  /*2680*/  FSEL R76, R5, RZ, P0 ;  /* 0x000000ff054c7208 */ /* 0x000fc80000000000 */
[----:B------:R-:W-:Y:S01]  /*2690*/  @P0 FMUL.FTZ R67, R77, R78 ;  /* 0x0000004e4d430220 */ /* 0x000fe20000410000 */
[----:B------:R-:W-:-:S07]  /*26a0*/  FADD.FTZ R39, R39, R76 ;  /* 0x0000004c27277221 */ /* 0x000fce0000010000 */
.L_x_6029:
[----:B------:R-:W-:Y:S05]  /*26b0*/  BSYNC.RECONVERGENT B0 ;  /* 0x0000000000007941 */ /* 0x000fea0003800200 */
.L_x_6017:
        /* <DEDUP_REMOVED lines=15> */
.L_x_6033:
[----:B------:R-:W-:Y:S05]  /*27b0*/  BRA.U !UP0, `(.L_x_6034) ;  /* 0x00000009081c7547 */ /* 0x000fea000b800000 */
[----:B------:R-:W-:Y:S05]  /*27c0*/  @!P0 BRA `(.L_x_6035) ;  /* 0x0000000400088947 */ /* 0x000fea0003800000 */
[----:B------:R-:W-:Y:S02]  /*27d0*/  PLOP3.LUT P2, PT, PT, PT, UP2, 0x80, 0x8 ;  /* 0x000000000008781c */ /* 0x000fe40003f4f028 */
[----:B0----5:R-:W-:Y:S02]  /*27e0*/  MOV R78, R18 ;  /* 0x00000012004e7202 */ /* 0x021fe40000000f00 */
[----:B------:R-:W-:Y:S02]  /*27f0*/  MOV R69, R17 ;  /* 0x0000001100457202 */ /* 0x000fe40000000f00 */
        /* <DEDUP_REMOVED lines=10> */
[----:B------:R-:W-:Y:S01]  /*28a0*/  @P2 FFMA.FTZ R69, R70, UR30, R17 ;  /* 0x0000001e46452c23 */ /* 0x000fe20008010011 */
[----:B------:R-:W-:-:S02]  /*28b0*/  @P2 FFMA.FTZ R71, R76, UR30, R19 ;  /* 0x0000001e4c472c23 */ /* 0x000fc40008010013 */
[----:B------:R-:W-:Y:S01]  /*28c0*/  @P2 FADD.FTZ R5, R72, -R5 ;  /* 0x8000000548052221 */ /* 0x000fe20000010000 */
[----:B------:R-:W-:-:S03]  /*28d0*/  MOV R70, R78 ;  /* 0x0000004e00467202 */ /* 0x000fc60000000f00 */
        /* <DEDUP_REMOVED lines=12> */
.L_x_6036:
        /* <DEDUP_REMOVED lines=11> */
.L_x_6037:
        /* <DEDUP_REMOVED lines=11> */
.L_x_6038:
[----:B------:R-:W-:Y:S05]  /*2b00*/  @!P1 BRA `(.L_x_6039) ;  /* 0x0000000c008c9947 */ /* 0x000fea0003800000 */
[----:B------:R-:W-:Y:S01]  /*2b10*/  FMUL.FTZ R5, R71, UR21 ;  /* 0x0000001547057c20 */ /* 0x000fe20008410000 */
[----:B------:R-:W-:Y:S01]  /*2b20*/  ISETP.GE.U32.AND P2, PT, R4, 0x1000000, PT ;  /* 0x010000000400780c */ /* 0x000fe20003f46070 */
[----:B------:R-:W-:Y:S01]  /*2b30*/  UMOV UR4, URZ ;  /* 0x000000ff00047c82 */ /* 0x000fe20008000000 */
[----:B------:R-:W-:Y:S01]  /*2b40*/  BSSY.RECONVERGENT B0, `(.L_x_6040) ;  /* 0x0000009000007945 */ /* 0x000fe20003800200 */
[----:B------:R-:W-:Y:S01]  /*2b50*/  FMUL.FTZ R76, R5, UR20 ;  /* 0x00000014054c7c20 */ /* 0x000fe20008410000 */
[----:B------:R-:W-:-:S03]  /*2b60*/  MOV R67, UR4 ;  /* 0x0000000400437c02 */ /* 0x000fc60008000f00 */
[----:B------:R-:W-:-:S05]  /*2b70*/  FMUL.FTZ R5, R63, R76 ;  /* 0x0000004c3f057220 */ /* 0x000fca0000410000 */
[----:B------:R-:W-:-:S05]  /*2b80*/  FSEL R4, R5, RZ, P2 ;  /* 0x000000ff05047208 */ /* 0x000fca0001000000 */
[----:B------:R-:W-:Y:S01]  /*2b90*/  FADD.FTZ R35, R35, R4 ;  /* 0x0000000423237221 */ /* 0x000fe20000010000 */
[----:B------:R-:W-:Y:S06]  /*2ba0*/  @!P2 BRA `(.L_x_6041) ;  /* 0x000000000008a947 */ /* 0x000fec0003800000 */
[----:B------:R-:W-:-:S05]  /*2bb0*/  HADD2.F32 R67, -RZ, R113.H0_H0 ;  /* 0x20000071ff437230 */ /* 0x000fca0000004100 */
[----:B------:R-:W-:-:S07]  /*2bc0*/  FMUL.FTZ R67, R76, R67 ;  /* 0x000000434c437220 */ /* 0x000fce0000410000 */
.L_x_6041:
[----:B------:R-:W-:Y:S05]  /*2bd0*/  BSYNC.RECONVERGENT B0 ;  /* 0x0000000000007941 */ /* 0x000fea0003800200 */
.L_x_6040:
[----:B------:R-:W-:Y:S05]  /*2be0*/  BRA `(.L_x_6039) ;  /* 0x0000000c00547947 */ /* 0x000fea0003800000 */
.L_x_6035:
[----:B------:R-:W-:Y:S05]  /*2bf0*/  @!P1 BRA `(.L_x_6042) ;  /* 0x00000000003c9947 */ /* 0x000fea0003800000 */
[----:B------:R-:W-:Y:S01]  /*2c00*/  PLOP3.LUT P2, PT, PT, PT, UP2, 0x80, 0x8 ;  /* 0x000000000008781c */ /* 0x000fe20003f4f028 */
[----:B------:R-:W-:Y:S01]  /*2c10*/  UMOV UR4, URZ ;  /* 0x000000ff00047c82 */ /* 0x000fe20008000000 */
[----:B-----5:R-:W-:Y:S02]  /*2c20*/  MOV R5, R16 ;  /* 0x0000001000057202 */ /* 0x020fe40000000f00 */
[----:B0-----:R-:W-:-:S09]  /*2c30*/  MOV R64, UR4 ;  /* 0x0000000400407c02 */ /* 0x001fd20008000f00 */
[----:B------:R-:W-:-:S04]  /*2c40*/  @P2 FFMA.FTZ R77, R73, UR24, R80 ;  /* 0x00000018494d2c23 */ /* 0x000fc80008010050 */
[----:B------:R-:W-:-:S04]  /*2c50*/  @P2 FADD.FTZ R77, R72, -R77 ;  /* 0x8000004d484d2221 */ /* 0x000fc80000010000 */
[----:B------:R-:W-:Y:S01]  /*2c60*/  @P2 FFMA.FTZ R5, R77, UR30, R16 ;  /* 0x0000001e4d052c23 */ /* 0x000fe20008010010 */
[----:B------:R-:W-:-:S03]  /*2c70*/  LOP3.LUT P2, RZ, R4, 0xff, RZ, 0xc0, !PT ;  /* 0x000000ff04ff7812 */ /* 0x000fc6000784c0ff */
[----:B------:R-:W-:-:S04]  /*2c80*/  FMUL.FTZ R5, R5, UR21 ;  /* 0x0000001505057c20 */ /* 0x000fc80008410000 */
[----:B------:R-:W-:-:S04]  /*2c90*/  FMUL.FTZ R77, R5, UR20 ;  /* 0x00000014054d7c20 */ /* 0x000fc80008410000 */
[----:B------:R-:W-:Y:S02]  /*2ca0*/  FMUL.FTZ R5, R60, R77 ;  /* 0x0000004d3c057220 */ /* 0x000fe40000410000 */
[----:B------:R-:W-:-:S03]  /*2cb0*/  @P2 HADD2.F32 R76, -RZ, R102.H0_H0 ;  /* 0x20000066ff4c2230 */ /* 0x000fc60000004100 */
[----:B------:R-:W-:Y:S02]  /*2cc0*/  FSEL R5, R5, RZ, P2 ;  /* 0x000000ff05057208 */ /* 0x000fe40001000000 */
[----:B------:R-:W-:-:S03]  /*2cd0*/  @P2 FMUL.FTZ R64, R76, R77 ;  /* 0x0000004d4c402220 */ /* 0x000fc60000410000 */
[----:B------:R-:W-:-:S07]  /*2ce0*/  FADD.FTZ R32, R32, R5 ;  /* 0x0000000520207221 */ /* 0x000fce0000010000 */
.L_x_6042:
        /* <DEDUP_REMOVED lines=12> */
[----:B------:R-:W-:-:S03]  /*2db0*/  @P2 HADD2.F32 R77, -RZ, R113.H1_H1 ;  /* 0x30000071ff4d2230 */ /* 0x000fc60000004100 */
[----:B------:R-:W-:Y:S02]  /*2dc0*/  FSEL R76, R5, RZ, P2 ;  /* 0x000000ff054c7208 */ /* 0x000fe40001000000 */
[----:B------:R-:W-:-:S03]  /*2dd0*/  @P2 FMUL.FTZ R65, R77, R78 ;  /* 0x0000004e4d412220 */ /* 0x000fc60000410000 */
[----:B------:R-:W-:-:S07]  /*2de0*/  FADD.FTZ R33, R33, R76 ;  /* 0x0000004c21217221 */ /* 0x000fce0000010000 */
.L_x_6043:
        /* <DEDUP_REMOVED lines=16> */
.L_x_6044:
[----:B------:R-:W-:Y:S04]  /*2ef0*/  BSSY.RECONVERGENT B0, `(.L_x_6045) ;  /* 0x0000012000007945 */ /* 0x000fe80003800200 */
        /* <DEDUP_REMOVED lines=8> */
[----:B------:R-:W-:-:S03]  /*2f80*/  ISETP.GE.U32.AND P2, PT, R4, 0x1000000, PT ;  /* 0x010000000400780c */ /* 0x000fc60003f46070 */
[----:B------:R-:W-:-:S04]  /*2f90*/  FMUL.FTZ R5, R5, UR21 ;  /* 0x0000001505057c20 */ /* 0x000fc80008410000 */
[----:B------:R-:W-:-:S04]  /*2fa0*/  FMUL.FTZ R76, R5, UR20 ;  /* 0x00000014054c7c20 */ /* 0x000fc80008410000 */
[----:B------:R-:W-:-:S05]  /*2fb0*/  FMUL.FTZ R5, R63, R76 ;  /* 0x0000004c3f057220 */ /* 0x000fca0000410000 */
[----:B------:R-:W-:-:S05]  /*2fc0*/  FSEL R4, R5, RZ, P2 ;  /* 0x000000ff05047208 */ /* 0x000fca0001000000 */
[----:B------:R-:W-:Y:S01]  /*2fd0*/  FADD.FTZ R35, R35, R4 ;  /* 0x0000000423237221 */ /* 0x000fe20000010000 */
[----:B------:R-:W-:Y:S06]  /*2fe0*/  @!P2 BRA `(.L_x_6046) ;  /* 0x000000000008a947 */ /* 0x000fec0003800000 */
[----:B------:R-:W-:-:S05]  /*2ff0*/  HADD2.F32 R67, -RZ, R113.H0_H0 ;  /* 0x20000071ff437230 */ /* 0x000fca0000004100 */
[----:B------:R-:W-:-:S07]  /*3000*/  FMUL.FTZ R67, R67, R76 ;  /* 0x0000004c43437220 */ /* 0x000fce0000410000 */
.L_x_6046:
[----:B------:R-:W-:Y:S05]  /*3010*/  BSYNC.RECONVERGENT B0 ;  /* 0x0000000000007941 */ /* 0x000fea0003800200 */
.L_x_6045:
[----:B------:R-:W-:Y:S05]  /*3020*/  BRA `(.L_x_6039) ;  /* 0x0000000800447947 */ /* 0x000fea0003800000 */
.L_x_6034:
[----:B------:R-:W-:Y:S04]  /*3030*/  BSSY.RECONVERGENT B0, `(.L_x_6039) ;  /* 0x0000090000007945 */ /* 0x000fe80003800200 */
[----:B------:R-:W-:Y:S05]  /*3040*/  @!P0 BRA `(.L_x_6047) ;  /* 0x0000000400388947 */ /* 0x000fea0003800000 */
[--C-:B0-----:R-:W-:Y:S01]  /*3050*/  FFMA.FTZ R70, R106, UR24, R80.reuse ;  /* 0x000000186a467c23 */ /* 0x101fe20008010050 */
[--C-:B-----5:R-:W-:Y:S01]  /*3060*/  FFMA.FTZ R5, R105, UR24, R80.reuse ;  /* 0x0000001869057c23 */ /* 0x120fe20008010050 */
        /* <DEDUP_REMOVED lines=17> */
[----:B------:R-:W-:Y:S02]  /*3180*/  UMOV UR4, URZ ;  /* 0x000000ff00047c82 */ /* 0x000fe40008000000 */
[----:B------:R-:W-:Y:S01]  /*3190*/  FADD.FTZ R5, R72, -R5 ;  /* 0x8000000548057221 */ /* 0x000fe20000010000 */
[----:B------:R-:W-:-:S03]  /*31a0*/  MOV R64, UR4 ;  /* 0x0000000400407c02 */ /* 0x000fc60008000f00 */
[----:B------:R-:W-:-:S05]  /*31b0*/  FMUL.FTZ R5, R5, UR30 ;  /* 0x0000001e05057c20 */ /* 0x000fca0008410000 */
[----:B------:R-:W-:Y:S02]  /*31c0*/  FSEL R5, R5, RZ, P3 ;  /* 0x000000ff05057208 */ /* 0x000fe40001800000 */
        /* <DEDUP_REMOVED lines=8> */
.L_x_6048:
[----:B------:R-:W-:Y:S05]  /*3250*/  @!P1 BRA `(.L_x_6049) ;  /* 0x00000000003c9947 */ /* 0x000fea0003800000 */
        /* <DEDUP_REMOVED lines=15> */
.L_x_6049:
        /* <DEDUP_REMOVED lines=16> */
.L_x_6050:
[----:B------:R-:W-:Y:S01]  /*3450*/  FSEL R68, R68, RZ, P2 ;  /* 0x000000ff44447208 */ /* 0x000fe20001000000 */
[----:B------:R-:W-:Y:S06]  /*3460*/  @!P1 BRA `(.L_x_6051) ;  /* 0x0000000400309947 */ /* 0x000fec0003800000 */
[----:B------:R-:W-:Y:S01]  /*3470*/  FMUL.FTZ R5, R71, UR21 ;  /* 0x0000001547057c20 */ /* 0x000fe20008410000 */
[----:B------:R-:W-:Y:S01]  /*3480*/  ISETP.GE.U32.AND P2, PT, R4, 0x1000000, PT ;  /* 0x010000000400780c */ /* 0x000fe20003f46070 */
[----:B------:R-:W-:Y:S02]  /*3490*/  UMOV UR4, URZ ;  /* 0x000000ff00047c82 */ /* 0x000fe40008000000 */
[----:B------:R-:W-:Y:S01]  /*34a0*/  FMUL.FTZ R76, R5, UR20 ;  /* 0x00000014054c7c20 */ /* 0x000fe20008410000 */
[----:B------:R-:W-:-:S03]  /*34b0*/  MOV R67, UR4 ;  /* 0x0000000400437c02 */ /* 0x000fc60008000f00 */
[----:B------:R-:W-:-:S05]  /*34c0*/  FMUL.FTZ R5, R63, R76 ;  /* 0x0000004c3f057220 */ /* 0x000fca0000410000 */
[----:B------:R-:W-:-:S05]  /*34d0*/  FSEL R4, R5, RZ, P2 ;  /* 0x000000ff05047208 */ /* 0x000fca0001000000 */
[----:B------:R-:W-:Y:S01]  /*34e0*/  FADD.FTZ R35, R35, R4 ;  /* 0x0000000423237221 */ /* 0x000fe20000010000 */
[----:B------:R-:W-:Y:S06]  /*34f0*/  @!P2 BRA `(.L_x_6051) ;  /* 0x00000004000ca947 */ /* 0x000fec0003800000 */
[----:B------:R-:W-:-:S05]  /*3500*/  HADD2.F32 R67, -RZ, R113.H0_H0 ;  /* 0x20000071ff437230 */ /* 0x000fca0000004100 */
[----:B------:R-:W-:Y:S01]  /*3510*/  FMUL.FTZ R67, R67, R76 ;  /* 0x0000004c43437220 */ /* 0x000fe20000410000 */
[----:B------:R-:W-:Y:S06]  /*3520*/  BRA `(.L_x_6051) ;  /* 0x0000000400007947 */ /* 0x000fec0003800000 */
.L_x_6047:
[----:B------:R-:W-:Y:S05]  /*3530*/  @!P1 BRA `(.L_x_6052) ;  /* 0x00000000003c9947 */ /* 0x000fea0003800000 */
[----:B-----5:R-:W-:Y:S01]  /*3540*/  FFMA.FTZ R5, R73, UR24, R80 ;  /* 0x0000001849057c23 */ /* 0x020fe20008010050 */
[----:B------:R-:W-:Y:S01]  /*3550*/  ISETP.LT.AND P2, PT, RZ, UR31, PT ;  /* 0x0000001fff007c0c */ /* 0x000fe2000bf41270 */
[----:B------:R-:W-:Y:S02]  /*3560*/  UMOV UR4, URZ ;  /* 0x000000ff00047c82 */ /* 0x000fe40008000000 */
[----:B------:R-:W-:Y:S01]  /*3570*/  FADD.FTZ R5, R72, -R5 ;  /* 0x8000000548057221 */ /* 0x000fe20000010000 */
[----:B0-----:R-:W-:-:S03]  /*3580*/  MOV R64, UR4 ;  /* 0x0000000400407c02 */ /* 0x001fc60008000f00 */
        /* <DEDUP_REMOVED lines=10> */
.L_x_6052:
        /* <DEDUP_REMOVED lines=16> */
.L_x_6053:
        /* <DEDUP_REMOVED lines=16> */
.L_x_6054:
        /* <DEDUP_REMOVED lines=8> */
[----:B-----5:R-:W-:-:S03]  /*38b0*/  ISETP.GE.U32.AND P2, PT, R4, 0x1000000, PT ;  /* 0x010000000400780c */ /* 0x020fc60003f46070 */
[----:B------:R-:W-:-:S04]  /*38c0*/  FMUL.FTZ R4, R76, UR21 ;  /* 0x000000154c047c20 */ /* 0x000fc80008410000 */
[----:B------:R-:W-:-:S04]  /*38d0*/  FMUL.FTZ R76, R4, UR20 ;  /* 0x00000014044c7c20 */ /* 0x000fc80008410000 */
[----:B------:R-:W-:Y:S02]  /*38e0*/  FMUL.FTZ R4, R63, R76 ;  /* 0x0000004c3f047220 */ /* 0x000fe40000410000 */
[----:B------:R-:W-:-:S03]  /*38f0*/  @P2 HADD2.F32 R5, -RZ, R113.H0_H0 ;  /* 0x20000071ff052230 */ /* 0x000fc60000004100 */
[----:B------:R-:W-:Y:S02]  /*3900*/  FSEL R4, R4, RZ, P2 ;  /* 0x000000ff04047208 */ /* 0x000fe40001000000 */
[----:B------:R-:W-:-:S03]  /*3910*/  @P2 FMUL.FTZ R67, R5, R76 ;  /* 0x0000004c05432220 */ /* 0x000fc60000410000 */
[----:B------:R-:W-:-:S07]  /*3920*/  FADD.FTZ R35, R35, R4 ;  /* 0x0000000423237221 */ /* 0x000fce0000010000 */
.L_x_6051:
[----:B------:R-:W-:Y:S05]  /*3930*/  BSYNC.RECONVERGENT B0 ;  /* 0x0000000000007941 */ /* 0x000fea0003800200 */
.L_x_6039:
[----:B0-----:R-:W0:Y:S01]  /*3940*/  @P0 LDC.64 R76, c[0x0][0x478] ;  /* 0x00011e00ff4c0b82 */ /* 0x001e220000000a00 */
[----:B------:R-:W-:Y:S02]  /*3950*/  @P0 IADD3 R79, PT, PT, R81, 0x80, RZ ;  /* 0x00000080514f0810 */ /* 0x000fe40007ffe0ff */
[C---:B------:R-:W-:Y:S02]  /*3960*/  @P1 IADD3 R83, PT, PT, R111.reuse, 0x80, RZ ;  /* 0x000000806f531810 */ /* 0x040fe40007ffe0ff */
[----:B------:R-:W-:Y:S02]  /*3970*/  SHF.R.U64 R78, R92, 0x10, R93 ;  /* 0x000000105c4e7819 */ /* 0x000fe4000000125d */
[----:B------:R-:W-:Y:S01]  /*3980*/  IADD3 R111, PT, PT, R111, 0x100, RZ ;  /* 0x000001006f6f7810 */ /* 0x000fe20007ffe0ff */
[----:B-----5:R-:W1:Y:S01]  /*3990*/  @P1 LDC.64 R4, c[0x0][0x468] ;  /* 0x00011a00ff041b82 */ /* 0x020e620000000a00 */
[----:B0-----:R-:W-:Y:S01]  /*39a0*/  @P0 IMAD.WIDE.U32 R76, R79, 0x10, R76 ;  /* 0x000000104f4c0825 */ /* 0x001fe200078e004c */
[----:B------:R-:W-:-:S04]  /*39b0*/  SHF.R.U32.HI R79, RZ, 0x10, R93 ;  /* 0x00000010ff4f7819 */ /* 0x000fc8000001165d */
[----:B------:R0:W-:Y:S01]  /*39c0*/  @P0 STG.E.128 desc[UR18][R76.64], R68 ;  /* 0x000000444c000986 */ /* 0x0001e2000c101d12 */
[----:B-1----:R-:W-:-:S05]  /*39d0*/  @P1 IMAD.WIDE.U32 R4, R83, 0x10, R4 ;  /* 0x0000001053041825 */ /* 0x002fca00078e0004 */
[----:B------:R0:W-:Y:S01]  /*39e0*/  @P1 STG.E.128 desc[UR18][R4.64], R64 ;  /* 0x0000004004001986 */ /* 0x0001e2000c101d12 */
[----:B------:R-:W-:Y:S05]  /*39f0*/  @!P1 BRA `(.L_x_6055) ;  /* 0x00000000000c9947 */ /* 0x000fea0003800000 */
[----:B0-----:R-:W0:Y:S02]  /*3a00*/  LDC.64 R4, c[0x0][0x390] ;  /* 0x0000e400ff047b82 */ /* 0x001e240000000a00 */
[----:B0-----:R-:W-:-:S05]  /*3a10*/  IMAD.WIDE.U32 R4, R111, 0x10, R4 ;  /* 0x000000106f047825 */ /* 0x001fca00078e0004 */
[----:B------:R1:W5:Y:S02]  /*3a20*/  LDG.E.128 R60, desc[UR18][R4.64] ;  /* 0x00000012043c7981 */ /* 0x000364000c1e1d00 */
.L_x_6055:
[----:B01----:R-:W-:Y:S01]  /*3a30*/  PRMT R4, R79, 0x5410, R78 ;  /* 0x000054104f047816 */ /* 0x003fe2000000004e */
[----:B------:R-:W-:Y:S06]  /*3a40*/  BRA.U !UP0, `(.L_x_6056) ;  /* 0x00000009081c7547 */ /* 0x000fec000b800000 */
[----:B------:R-:W-:Y:S05]  /*3a50*/  @!P0 BRA `(.L_x_6057) ;  /* 0x0000000400088947 */ /* 0x000fea0003800000 */
[----:B------:R-:W-:Y:S02]  /*3a60*/  PLOP3.LUT P2, PT, PT, PT, UP2, 0x80, 0x8 ;  /* 0x000000000008781c */ /* 0x000fe40003f4f028 */
[----:B------:R-:W-:Y:S02]  /*3a70*/  MOV R78, R14 ;  /* 0x0000000e004e7202 */ /* 0x000fe40000000f00 */
[----:B------:R-:W-:Y:S02]  /*3a80*/  MOV R69, R13 ;  /* 0x0000000d00457202 */ /* 0x000fe40000000f00 */
[----:B------:R-:W-:-:S07]  /*3a90*/  MOV R71, R15 ;  /* 0x0000000f00477202 */ /* 0x000fce0000000f00 */
[--C-:B------:R-:W-:Y:S01]  /*3aa0*/  @P2 FFMA.FTZ R68, R89, UR24, R80.reuse ;  /* 0x0000001859442c23 */ /* 0x100fe20008010050 */
[----:B------:R-:W-:-:S03]  /*3ab0*/  @P2 FFMA.FTZ R77, R88, UR24, R80 ;  /* 0x00000018584d2c23 */ /* 0x000fc60008010050 */
[----:B------:R-:W-:Y:S01]  /*3ac0*/  @P2 FADD.FTZ R5, R87, -R68 ;  /* 0x8000004457052221 */ /* 0x000fe20000010000 */
[----:B------:R-:W-:Y:S01]  /*3ad0*/  @P2 FFMA.FTZ R68, R108, UR24, R80 ;  /* 0x000000186c442c23 */ /* 0x000fe20008010050 */
[----:B------:R-:W-:Y:S02]  /*3ae0*/  @P2 FADD.FTZ R70, R86, -R77 ;  /* 0x8000004d56462221 */ /* 0x000fe40000010000 */
[----:B------:R-:W-:Y:S01]  /*3af0*/  @P2 FFMA.FTZ R78, R5, UR30, R14 ;  /* 0x0000001e054e2c23 */ /* 0x000fe2000801000e */
[----:B------:R-:W-:Y:S01]  /*3b00*/  @P2 FFMA.FTZ R5, R85, UR24, R80 ;  /* 0x0000001855052c23 */ /* 0x000fe20008010050 */
[----:B------:R-:W-:Y:S01]  /*3b10*/  @P2 FADD.FTZ R76, R109, -R68 ;  /* 0x800000446d4c2221 */ /* 0x000fe20000010000 */
[----:B------:R-:W-:Y:S01]  /*3b20*/  MOV R68, R12 ;  /* 0x0000000c00447202 */ /* 0x000fe20000000f00 */
[----:B------:R-:W-:Y:S01]  /*3b30*/  @P2 FFMA.FTZ R69, R70, UR30, R13 ;  /* 0x0000001e46452c23 */ /* 0x000fe2000801000d */
[----:B------:R-:W-:Y:S01]  /*3b40*/  @P2 FADD.FTZ R5, R84, -R5 ;  /* 0x8000000554052221 */ /* 0x000fe20000010000 */
[----:B------:R-:W-:Y:S01]  /*3b50*/  @P2 FFMA.FTZ R71, R76, UR30, R15 ;  /* 0x0000001e4c472c23 */ /* 0x000fe2000801000f */
[----:B------:R-:W-:-:S02]  /*3b60*/  MOV R70, R78 ;  /* 0x0000004e00467202 */ /* 0x000fc40000000f00 */
[----:B------:R-:W-:Y:S01]  /*3b70*/  @P2 FFMA.FTZ R68, R5, UR30, R12 ;  /* 0x0000001e05442c23 */ /* 0x000fe2000801000c */
[----:B------:R-:W-:Y:S06]  /*3b80*/  @!P1 BRA `(.L_x_6058) ;  /* 0x0000000000289947 */ /* 0x000fec0003800000 */
[----:B------:R-:W-:Y:S01]  /*3b90*/  LOP3.LUT P2, RZ, R2, 0xff, RZ, 0xc0, !PT ;  /* 0x000000ff02ff7812 */ /* 0x000fe2000784c0ff */
[----:B------:R-:W-:Y:S01]  /*3ba0*/  FMUL.FTZ R5, R68, UR21 ;  /* 0x0000001544057c20 */ /* 0x000fe20008410000 */
[----:B------:R-:W-:Y:S02]  /*3bb0*/  UMOV UR4, URZ ;  /* 0x000000ff00047c82 */ /* 0x000fe40008000000 */
[----:B------:R-:W-:Y:S01]  /*3bc0*/  MOV R64, UR4 ;  /* 0x0000000400407c02 */ /* 0x000fe20008000f00 */
[----:B------:R-:W-:-:S04]  /*3bd0*/  FMUL.FTZ R77, R5, UR20 ;  /* 0x00000014054d7c20 */ /* 0x000fc80008410000 */
[----:B-----5:R-:W-:-:S04]  /*3be0*/  FMUL.FTZ R5, R60, R77 ;  /* 0x0000004d3c057220 */ /* 0x020fc80000410000 */
[----:B------:R-:W-:Y:S01]  /*3bf0*/  @P2 HADD2.F32 R76, -RZ, R92.H0_H0 ;  /* 0x2000005cff4c2230 */ /* 0x000fe20000004100 */
[----:B------:R-:W-:-:S04]  /*3c00*/  FSEL R5, R5, RZ, P2 ;  /* 0x000000ff05057208 */ /* 0x000fc80001000000 */
[----:B------:R-:W-:Y:S01]  /*3c10*/  @P2 FMUL.FTZ R64, R77, R76 ;  /* 0x0000004c4d402220 */ /* 0x000fe20000410000 */
[----:B------:R-:W-:-:S07]  /*3c20*/  FADD.FTZ R28, R28, R5 ;  /* 0x000000051c1c7221 */ /* 0x000fce0000010000 */
.L_x_6058:
[----:B------:R-:W-:Y:S05]  /*3c30*/  @!P1 BRA `(.L_x_6059) ;  /* 0x0000000000289947 */ /* 0x000fea0003800000 */
[----:B------:R-:W-:Y:S01]  /*3c40*/  LOP3.LUT P2, RZ, R2, 0xff00, RZ, 0xc0, !PT ;  /* 0x0000ff0002ff7812 */ /* 0x000fe2000784c0ff */
[----:B------:R-:W-:Y:S01]  /*3c50*/  FMUL.FTZ R5, R69, UR21 ;  /* 0x0000001545057c20 */ /* 0x000fe20008410000 */
[----:B------:R-:W-:Y:S02]  /*3c60*/  UMOV UR4, URZ ;  /* 0x000000ff00047c82 */ /* 0x000fe40008000000 */
[----:B------:R-:W-:Y:S01]  /*3c70*/  MOV R65, UR4 ;  /* 0x0000000400417c02 */ /* 0x000fe20008000f00 */
[----:B------:R-:W-:-:S04]  /*3c80*/  FMUL.FTZ R80, R5, UR20 ;  /* 0x0000001405507c20 */ /* 0x000fc80008410000 */
[----:B-----5:R-:W-:-:S04]  /*3c90*/  FMUL.FTZ R5, R61, R80 ;  /* 0x000000503d057220 */ /* 0x020fc80000410000 */
[----:B------:R-:W-:Y:S01]  /*3ca0*/  @P2 HADD2.F32 R77, -RZ, R4.H1_H1 ;  /* 0x30000004ff4d2230 */ /* 0x000fe20000004100 */
[----:B------:R-:W-:-:S04]  /*3cb0*/  FSEL R76, R5, RZ, P2 ;  /* 0x000000ff054c7208 */ /* 0x000fc80001000000 */
[----:B------:R-:W-:Y:S01]  /*3cc0*/  @P2 FMUL.FTZ R65, R80, R77 ;  /* 0x0000004d50412220 */ /* 0x000fe20000410000 */
[----:B------:R-:W-:-:S07]  /*3cd0*/  FADD.FTZ R29, R29, R76 ;  /* 0x0000004c1d1d7221 */ /* 0x000fce0000010000 */
.L_x_6059:
[----:B------:R-:W-:Y:S05]  /*3ce0*/  @!P1 BRA `(.L_x_6060) ;  /* 0x0000000000289947 */ /* 0x000fea0003800000 */
        /* <DEDUP_REMOVED lines=10> */
.L_x_6060:
[----:B------:R-:W-:Y:S05]  /*3d90*/  @!P1 BRA `(.L_x_6061) ;  /* 0x0000000c008c9947 */ /* 0x000fea0003800000 */
[----:B------:R-:W-:Y:S01]  /*3da0*/  FMUL.FTZ R5, R71, UR21 ;  /* 0x0000001547057c20 */ /* 0x000fe20008410000 */
[----:B------:R-:W-:Y:S01]  /*3db0*/  ISETP.GE.U32.AND P2, PT, R2, 0x1000000, PT ;  /* 0x010000000200780c */ /* 0x000fe20003f46070 */
[----:B------:R-:W-:Y:S01]  /*3dc0*/  UMOV UR4, URZ ;  /* 0x000000ff00047c82 */ /* 0x000fe20008000000 */
[----:B------:R-:W-:Y:S01]  /*3dd0*/  BSSY.RECONVERGENT B0, `(.L_x_6062) ;  /* 0x0000009000007945 */ /* 0x000fe20003800200 */
[----:B------:R-:W-:Y:S01]  /*3de0*/  FMUL.FTZ R76, R5, UR20 ;  /* 0x00000014054c7c20 */ /* 0x000fe20008410000 */
[----:B------:R-:W-:-:S03]  /*3df0*/  MOV R67, UR4 ;  /* 0x0000000400437c02 */ /* 0x000fc60008000f00 */
[----:B-----5:R-:W-:-:S05]  /*3e00*/  FMUL.FTZ R5, R63, R76 ;  /* 0x0000004c3f057220 */ /* 0x020fca0000410000 */
[----:B------:R-:W-:-:S05]  /*3e10*/  FSEL R2, R5, RZ, P2 ;  /* 0x000000ff05027208 */ /* 0x000fca0001000000 */
[----:B------:R-:W-:Y:S01]  /*3e20*/  FADD.FTZ R31, R31, R2 ;  /* 0x000000021f1f7221 */ /* 0x000fe20000010000 */
[----:B------:R-:W-:Y:S06]  /*3e30*/  @!P2 BRA `(.L_x_6063) ;  /* 0x000000000008a947 */ /* 0x000fec0003800000 */
[----:B------:R-:W-:-:S05]  /*3e40*/  HADD2.F32 R4, -RZ, R4.H0_H0 ;  /* 0x20000004ff047230 */ /* 0x000fca0000004100 */
[----:B------:R-:W-:-:S07]  /*3e50*/  FMUL.FTZ R67, R76, R4 ;  /* 0x000000044c437220 */ /* 0x000fce0000410000 */
.L_x_6063:
[----:B------:R-:W-:Y:S05]  /*3e60*/  BSYNC.RECONVERGENT B0 ;  /* 0x0000000000007941 */ /* 0x000fea0003800200 */
.L_x_6062:
[----:B------:R-:W-:Y:S05]  /*3e70*/  BRA `(.L_x_6061) ;  /* 0x0000000c00547947 */ /* 0x000fea0003800000 */
.L_x_6057:
[----:B------:R-:W-:Y:S05]  /*3e80*/  @!P1 BRA `(.L_x_6064) ;  /* 0x00000000003c9947 */ /* 0x000fea0003800000 */
[----:B------:R-:W-:Y:S01]  /*3e90*/  PLOP3.LUT P2, PT, PT, PT, UP2, 0x80, 0x8 ;  /* 0x000000000008781c */ /* 0x000fe20003f4f028 */
[----:B------:R-:W-:Y:S01]  /*3ea0*/  UMOV UR4, URZ ;  /* 0x000000ff00047c82 */ /* 0x000fe20008000000 */
[----:B------:R-:W-:Y:S02]  /*3eb0*/  MOV R5, R12 ;  /* 0x0000000c00057202 */ /* 0x000fe40000000f00 */
[----:B------:R-:W-:-:S09]  /*3ec0*/  MOV R64, UR4 ;  /* 0x0000000400407c02 */ /* 0x000fd20008000f00 */
[----:B------:R-:W-:-:S04]  /*3ed0*/  @P2 FFMA.FTZ R77, R85, UR24, R80 ;  /* 0x00000018554d2c23 */ /* 0x000fc80008010050 */
[----:B------:R-:W-:-:S04]  /*3ee0*/  @P2 FADD.FTZ R77, R84, -R77 ;  /* 0x8000004d544d2221 */ /* 0x000fc80000010000 */
[----:B------:R-:W-:Y:S01]  /*3ef0*/  @P2 FFMA.FTZ R5, R77, UR30, R12 ;  /* 0x0000001e4d052c23 */ /* 0x000fe2000801000c */
[----:B------:R-:W-:-:S03]  /*3f00*/  LOP3.LUT P2, RZ, R2, 0xff, RZ, 0xc0, !PT ;  /* 0x000000ff02ff7812 */ /* 0x000fc6000784c0ff */
[----:B------:R-:W-:-:S04]  /*3f10*/  FMUL.FTZ R5, R5, UR21 ;  /* 0x0000001505057c20 */ /* 0x000fc80008410000 */
[----:B------:R-:W-:-:S04]  /*3f20*/  FMUL.FTZ R77, R5, UR20 ;  /* 0x00000014054d7c20 */ /* 0x000fc80008410000 */
[----:B-----5:R-:W-:Y:S02]  /*3f30*/  FMUL.FTZ R5, R60, R77 ;  /* 0x0000004d3c057220 */ /* 0x020fe40000410000 */
[----:B------:R-:W-:-:S03]  /*3f40*/  @P2 HADD2.F32 R76, -RZ, R92.H0_H0 ;  /* 0x2000005cff4c2230 */ /* 0x000fc60000004100 */
[----:B------:R-:W-:Y:S02]  /*3f50*/  FSEL R5, R5, RZ, P2 ;  /* 0x000000ff05057208 */ /* 0x000fe40001000000 */
[----:B------:R-:W-:-:S03]  /*3f60*/  @P2 FMUL.FTZ R64, R76, R77 ;  /* 0x0000004d4c402220 */ /* 0x000fc60000410000 */
[----:B------:R-:W-:-:S07]  /*3f70*/  FADD.FTZ R28, R28, R5 ;  /* 0x000000051c1c7221 */ /* 0x000fce0000010000 */
.L_x_6064:
[----:B------:R-:W-:Y:S05]  /*3f80*/  @!P1 BRA `(.L_x_6065) ;  /* 0x00000000003c9947 */ /* 0x000fea0003800000 */
[----:B------:R-:W-:Y:S01]  /*3f90*/  PLOP3.LUT P2, PT, PT, PT, UP2, 0x80, 0x8 ;  /* 0x000000000008781c */ /* 0x000fe20003f4f028 */
[----:B------:R-:W-:Y:S01]  /*3fa0*/  UMOV UR4, URZ ;  /* 0x000000ff00047c82 */ /* 0x000fe20008000000 */
[----:B------:R-:W-:-:S11]  /*3fb0*/  MOV R5, R13 ;  /* 0x0000000d00057202 */ /* 0x000fd60000000f00 */
[----:B------:R-:W-:-:S04]  /*3fc0*/  @P2 FFMA.FTZ R65, R88, UR24, R80 ;  /* 0x0000001858412c23 */ /* 0x000fc80008010050 */
[----:B------:R-:W-:Y:S01]  /*3fd0*/  @P2 FADD.FTZ R76, R86, -R65 ;  /* 0x80000041564c2221 */ /* 0x000fe20000010000 */
[----:B------:R-:W-:-:S03]  /*3fe0*/  MOV R65, UR4 ;  /* 0x0000000400417c02 */ /* 0x000fc60008000f00 */
[----:B------:R-:W-:Y:S01]  /*3ff0*/  @P2 FFMA.FTZ R5, R76, UR30, R13 ;  /* 0x0000001e4c052c23 */ /* 0x000fe2000801000d */
[----:B------:R-:W-:-:S03]  /*4000*/  LOP3.LUT P2, RZ, R2, 0xff00, RZ, 0xc0, !PT ;  /* 0x0000ff0002ff7812 */ /* 0x000fc6000784c0ff */
[----:B------:R-:W-:-:S04]  /*4010*/  FMUL.FTZ R5, R5, UR21 ;  /* 0x0000001505057c20 */ /* 0x000fc80008410000 */
[----:B------:R-:W-:-:S04]  /*4020*/  FMUL.FTZ R78, R5, UR20 ;  /* 0x00000014054e7c20 */ /* 0x000fc80008410000 */
[----:B-----5:R-:W-:Y:S02]  /*4030*/  FMUL.FTZ R5, R61, R78 ;  /* 0x0000004e3d057220 */ /* 0x020fe40000410000 */
[----:B------:R-:W-:-:S03]  /*4040*/  @P2 HADD2.F32 R77, -RZ, R4.H1_H1 ;  /* 0x30000004ff4d2230 */ /* 0x000fc60000004100 */
[----:B------:R-:W-:Y:S02]  /*4050*/  FSEL R76, R5, RZ, P2 ;  /* 0x000000ff054c7208 */ /* 0x000fe40001000000 */
[----:B------:R-:W-:-:S03]  /*4060*/  @P2 FMUL.FTZ R65, R77, R78 ;  /* 0x0000004e4d412220 */ /* 0x000fc60000410000 */
[----:B------:R-:W-:-:S07]  /*4070*/  FADD.FTZ R29, R29, R76 ;  /* 0x0000004c1d1d7221 */ /* 0x000fce0000010000 */
.L_x_6065:
        /* <DEDUP_REMOVED lines=16> */
.L_x_6066:
[----:B------:R-:W-:Y:S04]  /*4180*/  BSSY.RECONVERGENT B0, `(.L_x_6067) ;  /* 0x0000012000007945 */ /* 0x000fe80003800200 */
        /* <DEDUP_REMOVED lines=8> */
[----:B------:R-:W-:-:S03]  /*4210*/  ISETP.GE.U32.AND P2, PT, R2, 0x1000000, PT ;  /* 0x010000000200780c */ /* 0x000fc60003f46070 */
[----:B------:R-:W-:-:S04]  /*4220*/  FMUL.FTZ R5, R5, UR21 ;  /* 0x0000001505057c20 */ /* 0x000fc80008410000 */
[----:B------:R-:W-:-:S04]  /*4230*/  FMUL.FTZ R76, R5, UR20 ;  /* 0x00000014054c7c20 */ /* 0x000fc80008410000 */
[----:B-----5:R-:W-:-:S05]  /*4240*/  FMUL.FTZ R5, R63, R76 ;  /* 0x0000004c3f057220 */ /* 0x020fca0000410000 */
[----:B------:R-:W-:-:S05]  /*4250*/  FSEL R2, R5, RZ, P2 ;  /* 0x000000ff05027208 */ /* 0x000fca0001000000 */
[----:B------:R-:W-:Y:S01]  /*4260*/  FADD.FTZ R31, R31, R2 ;  /* 0x000000021f1f7221 */ /* 0x000fe20000010000 */
[----:B------:R-:W-:Y:S06]  /*4270*/  @!P2 BRA `(.L_x_6068) ;  /* 0x000000000008a947 */ /* 0x000fec0003800000 */
[----:B------:R-:W-:-:S05]  /*4280*/  HADD2.F32 R67, -RZ, R4.H0_H0 ;  /* 0x20000004ff437230 */ /* 0x000fca0000004100 */
[----:B------:R-:W-:-:S07]  /*4290*/  FMUL.FTZ R67, R67, R76 ;  /* 0x0000004c43437220 */ /* 0x000fce0000410000 */
.L_x_6068:
[----:B------:R-:W-:Y:S05]  /*42a0*/  BSYNC.RECONVERGENT B0 ;  /* 0x0000000000007941 */ /* 0x000fea0003800200 */
.L_x_6067:
[----:B------:R-:W-:Y:S05]  /*42b0*/  BRA `(.L_x_6061) ;  /* 0x0000000800447947 */ /* 0x000fea0003800000 */
.L_x_6056:
        /* <DEDUP_REMOVED lines=15> */
[----:B------:R-:W-:Y:S10]  /*43b0*/  @!P1 BRA `(.L_x_6070) ;  /* 0x00000000003c9947 */ /* 0x000ff40003800000 */
[----:B------:R-:W-:Y:S01]  /*43c0*/  FFMA.FTZ R71, R85, UR24, R80 ;  /* 0x0000001855477c23 */ /* 0x000fe20008010050 */
[----:B------:R-:W-:Y:S01]  /*43d0*/  ISETP.LT.AND P3, PT, RZ, UR31, PT ;  /* 0x0000001fff007c0c */ /* 0x000fe2000bf61270 */
[----:B------:R-:W-:Y:S02]  /*43e0*/  UMOV UR4, URZ ;  /* 0x000000ff00047c82 */ /* 0x000fe40008000000 */
[----:B------:R-:W-:-:S04]  /*43f0*/  FADD.FTZ R64, R84, -R71 ;  /* 0x8000004754407221 */ /* 0x000fc80000010000 */
[----:B------:R-:W-:-:S05]  /*4400*/  FMUL.FTZ R64, R64, UR30 ;  /* 0x0000001e40407c20 */ /* 0x000fca0008410000 */
[----:B------:R-:W-:Y:S02]  /*4410*/  FSEL R64, R64, RZ, P3 ;  /* 0x000000ff40407208 */ /* 0x000fe40001800000 */
[----:B------:R-:W-:-:S03]  /*4420*/  LOP3.LUT P3, RZ, R2, 0xff, RZ, 0xc0, !PT ;  /* 0x000000ff02ff7812 */ /* 0x000fc6000786c0ff */
[----:B------:R-:W-:-:S04]  /*4430*/  FMUL.FTZ R64, R64, UR21 ;  /* 0x0000001540407c20 */ /* 0x000fc80008410000 */
[----:B------:R-:W-:Y:S01]  /*4440*/  FMUL.FTZ R77, R64, UR20 ;  /* 0x00000014404d7c20 */ /* 0x000fe20008410000 */
[----:B------:R-:W-:-:S03]  /*4450*/  MOV R64, UR4 ;  /* 0x0000000400407c02 */ /* 0x000fc60008000f00 */
[----:B-----5:R-:W-:Y:S02]  /*4460*/  FMUL.FTZ R71, R60, R77 ;  /* 0x0000004d3c477220 */ /* 0x020fe40000410000 */
[----:B------:R-:W-:-:S03]  /*4470*/  @P3 HADD2.F32 R76, -RZ, R92.H0_H0 ;  /* 0x2000005cff4c3230 */ /* 0x000fc60000004100 */
[----:B------:R-:W-:Y:S02]  /*4480*/  FSEL R71, R71, RZ, P3 ;  /* 0x000000ff47477208 */ /* 0x000fe40001800000 */
[----:B------:R-:W-:-:S03]  /*4490*/  @P3 FMUL.FTZ R64, R76, R77 ;  /* 0x0000004d4c403220 */ /* 0x000fc60000410000 */
[----:B------:R-:W-:-:S07]  /*44a0*/  FADD.FTZ R28, R28, R71 ;  /* 0x000000471c1c7221 */ /* 0x000fce0000010000 */
.L_x_6070:
[----:B------:R-:W-:Y:S05]  /*44b0*/  @!P1 BRA `(.L_x_6071) ;  /* 0x00000000003c9947 */ /* 0x000fea0003800000 */
        /* <DEDUP_REMOVED lines=11> */
[----:B------:R-:W-:-:S03]  /*4570*/  @P3 HADD2.F32 R77, -RZ, R4.H1_H1 ;  /* 0x30000004ff4d3230 */ /* 0x000fc60000004100 */
[----:B------:R-:W-:Y:S02]  /*4580*/  FSEL R76, R71, RZ, P3 ;  /* 0x000000ff474c7208 */ /* 0x000fe40001800000 */
[----:B------:R-:W-:-:S03]  /*4590*/  @P3 FMUL.FTZ R65, R77, R78 ;  /* 0x0000004e4d413220 */ /* 0x000fc60000410000 */
[----:B------:R-:W-:-:S07]  /*45a0*/  FADD.FTZ R29, R29, R76 ;  /* 0x0000004c1d1d7221 */ /* 0x000fce0000010000 */
.L_x_6071:
        /* <DEDUP_REMOVED lines=16> */
.L_x_6072:
[----:B------:R-:W-:Y:S02]  /*46b0*/  FSEL R71, R5, RZ, P2 ;  /* 0x000000ff05477208 */ /* 0x000fe40001000000 */
[----:B------:R-:W-:Y:S02]  /*46c0*/  FSEL R70, R70, RZ, P2 ;  /* 0x000000ff46467208 */ /* 0x000fe40001000000 */
[----:B------:R-:W-:Y:S02]  /*46d0*/  FSEL R69, R69, RZ, P2 ;  /* 0x000000ff45457208 */ /* 0x000fe40001000000 */
[----:B------:R-:W-:Y:S01]  /*46e0*/  FSEL R68, R68, RZ, P2 ;  /* 0x000000ff44447208 */ /* 0x000fe20001000000 */
[----:B------:R-:W-:Y:S06]  /*46f0*/  @!P1 BRA `(.L_x_6073) ;  /* 0x0000000400309947 */ /* 0x000fec0003800000 */
[----:B------:R-:W-:Y:S01]  /*4700*/  FMUL.FTZ R5, R71, UR21 ;  /* 0x0000001547057c20 */ /* 0x000fe20008410000 */
[----:B------:R-:W-:Y:S01]  /*4710*/  ISETP.GE.U32.AND P2, PT, R2, 0x1000000, PT ;  /* 0x010000000200780c */ /* 0x000fe20003f46070 */
[----:B------:R-:W-:Y:S02]  /*4720*/  UMOV UR4, URZ ;  /* 0x000000ff00047c82 */ /* 0x000fe40008000000 */
[----:B------:R-:W-:Y:S01]  /*4730*/  FMUL.FTZ R76, R5, UR20 ;  /* 0x00000014054c7c20 */ /* 0x000fe20008410000 */
[----:B------:R-:W-:-:S03]  /*4740*/  MOV R67, UR4 ;  /* 0x0000000400437c02 */ /* 0x000fc60008000f00 */
[----:B-----5:R-:W-:-:S05]  /*4750*/  FMUL.FTZ R5, R63, R76 ;  /* 0x0000004c3f057220 */ /* 0x020fca0000410000 */
[----:B------:R-:W-:-:S05]  /*4760*/  FSEL R2, R5, RZ, P2 ;  /* 0x000000ff05027208 */ /* 0x000fca0001000000 */
[----:B------:R-:W-:Y:S01]  /*4770*/  FADD.FTZ R31, R31, R2 ;  /* 0x000000021f1f7221 */ /* 0x000fe20000010000 */
[----:B------:R-:W-:Y:S06]  /*4780*/  @!P2 BRA `(.L_x_6073) ;  /* 0x00000004000ca947 */ /* 0x000fec0003800000 */
[----:B------:R-:W-:-:S05]  /*4790*/  HADD2.F32 R67, -RZ, R4.H0_H0 ;  /* 0x20000004ff437230 */ /* 0x000fca0000004100 */
[----:B------:R-:W-:Y:S01]  /*47a0*/  FMUL.FTZ R67, R67, R76 ;  /* 0x0000004c43437220 */ /* 0x000fe20000410000 */
[----:B------:R-:W-:Y:S06]  /*47b0*/  BRA `(.L_x_6073) ;  /* 0x0000000400007947 */ /* 0x000fec0003800000 */
.L_x_6069:
        /* <DEDUP_REMOVED lines=16> */
.L_x_6074:
        /* <DEDUP_REMOVED lines=16> */
.L_x_6075:
        /* <DEDUP_REMOVED lines=16> */
.L_x_6076:
        /* <DEDUP_REMOVED lines=8> */
[----:B------:R-:W-:-:S03]  /*4b40*/  ISETP.GE.U32.AND P2, PT, R2, 0x1000000, PT ;  /* 0x010000000200780c */ /* 0x000fc60003f46070 */
[----:B------:R-:W-:-:S04]  /*4b50*/  FMUL.FTZ R2, R80, UR21 ;  /* 0x0000001550027c20 */ /* 0x000fc80008410000 */
[----:B------:R-:W-:-:S04]  /*4b60*/  FMUL.FTZ R76, R2, UR20 ;  /* 0x00000014024c7c20 */ /* 0x000fc80008410000 */
[----:B-----5:R-:W-:Y:S02]  /*4b70*/  FMUL.FTZ R2, R63, R76 ;  /* 0x0000004c3f027220 */ /* 0x020fe40000410000 */
[----:B------:R-:W-:-:S03]  /*4b80*/  @P2 HADD2.F32 R5, -RZ, R4.H0_H0 ;  /* 0x20000004ff052230 */ /* 0x000fc60000004100 */
[----:B------:R-:W-:Y:S02]  /*4b90*/  FSEL R2, R2, RZ, P2 ;  /* 0x000000ff02027208 */ /* 0x000fe40001000000 */
[----:B------:R-:W-:-:S03]  /*4ba0*/  @P2 FMUL.FTZ R67, R5, R76 ;  /* 0x0000004c05432220 */ /* 0x000fc60000410000 */
[----:B------:R-:W-:-:S07]  /*4bb0*/  FADD.FTZ R31, R31, R2 ;  /* 0x000000021f1f7221 */ /* 0x000fce0000010000 */
.L_x_6073:
[----:B------:R-:W-:Y:S05]  /*4bc0*/  BSYNC.RECONVERGENT B0 ;  /* 0x0000000000007941 */ /* 0x000fea0003800200 */
.L_x_6061:
[----:B------:R-:W0:Y:S01]  /*4bd0*/  @P0 LDC.64 R76, c[0x0][0x478] ;  /* 0x00011e00ff4c0b82 */ /* 0x000e220000000a00 */
[----:B------:R-:W-:Y:S01]  /*4be0*/  @P0 IADD3 R81, PT, PT, R81, 0x100, RZ ;  /* 0x0000010051510810 */ /* 0x000fe20007ffe0ff */
[----:B------:R-:W-:Y:S02]  /*4bf0*/  UIADD3 UR5, UPT, UPT, UR5, UR22, URZ ;  /* 0x0000001605057290 */ /* 0x000fe4000fffe0ff */
[----:B------:R-:W-:Y:S02]  /*4c00*/  UPLOP3.LUT UP1, UPT, UPT, UPT, UP1, 0x40, 0x4 ;  /* 0x000000000004789c */ /* 0x000fe40003f2e810 */
[----:B------:R-:W-:Y:S02]  /*4c10*/  UISETP.GE.AND UP0, UPT, UR5, UR23, UPT ;  /* 0x000000170500728c */ /* 0x000fe4000bf06270 */
[----:B------:R-:W1:Y:S01]  /*4c20*/  @P1 LDC.64 R4, c[0x0][0x468] ;  /* 0x00011a00ff041b82 */ /* 0x000e620000000a00 */
[----:B0-----:R-:W-:-:S05]  /*4c30*/  @P0 IMAD.WIDE.U32 R76, R81, 0x10, R76 ;  /* 0x00000010514c0825 */ /* 0x001fca00078e004c */
[----:B------:R0:W-:Y:S01]  /*4c40*/  @P0 STG.E.128 desc[UR18][R76.64], R68 ;  /* 0x000000444c000986 */ /* 0x0001e2000c101d12 */
[----:B-1----:R-:W-:-:S05]  /*4c50*/  @P1 IMAD.WIDE.U32 R4, R111, 0x10, R4 ;  /* 0x000000106f041825 */ /* 0x002fca00078e0004 */
[----:B------:R0:W-:Y:S01]  /*4c60*/  @P1 STG.E.128 desc[UR18][R4.64], R64 ;  /* 0x0000004004001986 */ /* 0x0001e2000c101d12 */
[----:B------:R-:W-:Y:S05]  /*4c70*/  BRA.U !UP0, `(.L_x_6077) ;  /* 0xffffffb508b47547 */ /* 0x000fea000b83ffff */
.L_x_6006:
[----:B------:R-:W1:Y:S08]  /*4c80*/  S2UR UR4, SR_CTAID.X ;  /* 0x00000000000479c3 */ /* 0x000e700000002500 */
[----:B------:R-:W1:Y:S08]  /*4c90*/  LDC R9, c[0x0][0x388] ;  /* 0x0000e200ff097b82 */ /* 0x000e700000000800 */
[----:B------:R-:W3:Y:S08]  /*4ca0*/  LDC.64 R2, c[0x0][0x440] ;  /* 0x00011000ff027b82 */ /* 0x000ef00000000a00 */
[----:B0-----:R-:W0:Y:S08]  /*4cb0*/  LDC.64 R4, c[0x0][0x448] ;  /* 0x00011200ff047b82 */ /* 0x001e300000000a00 */
[----:B------:R-:W4:Y:S01]  /*4cc0*/  LDC.64 R6, c[0x0][0x460] ;  /* 0x00011800ff067b82 */ /* 0x000f220000000a00 */
[----:B-1----:R-:W-:-:S05]  /*4cd0*/  IMAD R9, R9, UR4, RZ ;  /* 0x0000000409097c24 */ /* 0x002fca000f8e02ff */
[----:B------:R-:W-:-:S05]  /*4ce0*/  LEA.HI R9, R9, R110, RZ, 0x1e ;  /* 0x0000006e09097211 */ /* 0x000fca00078ff0ff */
[----:B---3--:R-:W-:-:S04]  /*4cf0*/  IMAD.WIDE.U32 R2, R9, 0x10, R2 ;  /* 0x0000001009027825 */ /* 0x008fc800078e0002 */
[C---:B0-----:R-:W-:Y:S01]  /*4d00*/  IMAD.WIDE.U32 R4, R9.reuse, 0x10, R4 ;  /* 0x0000001009047825 */ /* 0x041fe200078e0004 */
        /* <DEDUP_REMOVED lines=11> */
.L_x_6078:
        /* <DEDUP_REMOVED lines=12> */
.L_x_6831:


//--------------------- .text._ZN10layer_norm13ln_bwd_kernelINS_13Kernel_traitsIfffffjLj1536ELj1ELj1ELj4ELj16ENS_18Kernel_traits_baseILj1536EfffffjLj128EEEEELb0ELb0ELb0ELb0EEEvNS_9BwdParamsE --------------------------
	.section	.text._ZN10layer_norm13ln_bwd_kernelINS_13Kernel_traitsIfffffjLj1536ELj1ELj1ELj4ELj16ENS_18Kernel_traits_baseILj1536EfffffjLj128EEEEELb0ELb0ELb0ELb0EEEvNS_9BwdParamsE,"ax",@progbits
	.align	128
        .global         _ZN10layer_norm13ln_bwd_kernelINS_13Kernel_traitsIfffffjLj1536ELj1ELj1ELj4ELj16ENS_18Kernel_traits_baseILj1536EfffffjLj128EEEEELb0ELb0ELb0ELb0EEEvNS_9BwdParamsE
        .type           _ZN10layer_norm13ln_bwd_kernelINS_13Kernel_traitsIfffffjLj1536ELj1ELj1ELj4ELj16ENS_18Kernel_traits_baseILj1536EfffffjLj128EEEEELb0ELb0ELb0ELb0EEEvNS_9BwdParamsE,@function
        .size           _ZN10layer_norm13ln_bwd_kernelINS_13Kernel_traitsIfffffjLj1536ELj1ELj1ELj4ELj16ENS_18Kernel_traits_baseILj1536EfffffjLj128EEEEELb0ELb0ELb0ELb0EEEvNS_9BwdParamsE,(.L_x_6832 - _ZN10layer_norm13ln_bwd_kernelINS_13Kernel_traitsIfffffjLj1536ELj1ELj1ELj4ELj16ENS_18Kernel_traits_baseILj1536EfffffjLj128EEEEELb0ELb0ELb0ELb0EEEvNS_9BwdParamsE)
        .other          _ZN10layer_norm13ln_bwd_kernelINS_13Kernel_traitsIfffffjLj1536ELj1ELj1ELj4ELj16ENS_18Kernel_traits_baseILj1536EfffffjLj128EEEEELb0ELb0ELb0ELb0EEEvNS_9BwdParamsE,@"STO_CUDA_ENTRY STV_DEFAULT"
_ZN10layer_norm13ln_bwd_kernelINS_13Kernel_traitsIfffffjLj1536ELj1ELj1ELj4ELj16ENS_18Kernel_traits_baseILj1536EfffffjLj128EEEEELb0ELb0ELb0ELb0EEEvNS_9BwdParamsE:
.text._ZN10layer_norm13ln_bwd_kernelINS_13Kernel_traitsIfffffjLj1536ELj1ELj1ELj4ELj16ENS_18Kernel_traits_baseILj1536EfffffjLj128EEEEELb0ELb0ELb0ELb0EEEvNS_9BwdParamsE:
        /* <DEDUP_REMOVED lines=20> */
[----:B--2---:R-:W5:Y:S01]  /*0140*/  @P3 LDG.E.128 R8, desc[UR14][R4.64] ;  /* 0x0000000e04083981 */ /* 0x004f62000c1e1d00 */
[C---:B---3--:R-:W-:Y:S01]  /*0150*/  @P2 IMAD.WIDE.U32 R28, R3.reuse, 0x10, R6 ;  /* 0x00000010031c2825 */ /* 0x048fe200078e0006 */
[----:B------:R-:W-:Y:S01]  /*0160*/  @P2 IADD3 R3, PT, PT, R3, 0x80, RZ ;  /* 0x0000008003032810 */ /* 0x000fe20007ffe0ff */
[----:B0-----:R-:W-:Y:S01]  /*0170*/  UISETP.GE.AND UP0, UPT, UR7, UR4, UPT ;  /* 0x000000040700728c */ /* 0x001fe2000bf06270 */
[----:B------:R-:W-:Y:S02]  /*0180*/  CS2R R22, SRZ ;  /* 0x0000000000167805 */ /* 0x000fe4000001ff00 */
[----:B------:R-:W-:Y:S01]  /*0190*/  CS2R R24, SRZ ;  /* 0x0000000000187805 */ /* 0x000fe2000001ff00 */
[----:B------:R0:W5:Y:S01]  /*01a0*/  @P2 LDG.E.128 R12, desc[UR14][R28.64] ;  /* 0x0000000e1c0c2981 */ /* 0x000162000c1e1d00 */
[----:B----4-:R-:W-:-:S05]  /*01b0*/  @P1 IMAD.WIDE.U32 R6, R3, 0x10, R20 ;  /* 0x0000001003061825 */ /* 0x010fca00078e0014 */
[----:B------:R1:W5:Y:S01]  /*01c0*/  @P1 LDG.E.128 R16, desc[UR14][R6.64] ;  /* 0x0000000e06101981 */ /* 0x000362000c1e1d00 */
        /* <DEDUP_REMOVED lines=34> */
.L_x_6110:
[----:B-1----:R-:W1:Y:S01]  /*03f0*/  @UP0 LDCU.64 UR4, c[0x0][0x3e0] ;  /* 0x00007c00ff0407ac */ /* 0x002e620008000a00 */
[----:B0-----:R-:W-:Y:S01]  /*0400*/  UIMAD.WIDE UR12, UR7, 0x4, UR10 ;  /* 0x00000004070c78a5 */ /* 0x001fe2000f8e020a */
[----:B------:R-:W-:-:S05]  /*0410*/  PLOP3.LUT P4, PT, PT, PT, UP0, 0x80, 0x8 ;  /* 0x000000000008781c */ /* 0x000fca0003f8f008 */
[----:B--234-:R-:W-:Y:S02]  /*0420*/  MOV R62, UR12 ;  /* 0x0000000c003e7c02 */ /* 0x01cfe40008000f00 */
[----:B------:R-:W-:Y:S01]  /*0430*/  MOV R63, UR13 ;  /* 0x0000000d003f7c02 */ /* 0x000fe20008000f00 */
[----:B------:R-:W-:-:S04]  /*0440*/  UIMAD.WIDE UR12, UR7, 0x4, UR8 ;  /* 0x00000004070c78a5 */ /* 0x000fc8000f8e0208 */
[----:B------:R-:W2:Y:S01]  /*0450*/  LDG.E R62, desc[UR14][R62.64] ;  /* 0x0000000e3e3e7981 */ /* 0x000ea2000c1e1900 */
[----:B-1----:R-:W-:Y:S01]  /*0460*/  @UP0 UIMAD.WIDE UR4, UR7, 0x4, UR4 ;  /* 0x00000004070408a5 */ /* 0x002fe2000f8e0204 */
[----:B------:R-:W-:Y:S02]  /*0470*/  MOV R64, UR12 ;  /* 0x0000000c00407c02 */ /* 0x000fe40008000f00 */
[----:B------:R-:W-:-:S03]  /*0480*/  MOV R65, UR13 ;  /* 0x0000000d00417c02 */ /* 0x000fc60008000f00 */
[----:B------:R-:W-:Y:S02]  /*0490*/  MOV R60, UR4 ;  /* 0x00000004003c7c02 */ /* 0x000fe40008000f00 */
[----:B------:R-:W-:Y:S01]  /*04a0*/  MOV R61, UR5 ;  /* 0x00000005003d7c02 */ /* 0x000fe20008000f00 */
[----:B------:R-:W3:Y:S04]  /*04b0*/  LDG.E R64, desc[UR14][R64.64] ;  /* 0x0000000e40407981 */ /* 0x000ee8000c1e1900 */
[----:B-----5:R0:W5:Y:S01]  /*04c0*/  @P4 LDG.E R87, desc[UR14][R60.64] ;  /* 0x0000000e3c574981 */ /* 0x020162000c1e1900 */
[----:B------:R-:W-:Y:S01]  /*04d0*/  UIMAD UR4, UR7, UR6, URZ ;  /* 0x00000006070472a4 */ /* 0x000fe2000f8e02ff */
[C---:B------:R-:W-:Y:S01]  /*04e0*/  ISETP.GE.U32.AND P3, PT, R2.reuse, 0x80, PT ;  /* 0x000000800200780c */ /* 0x040fe20003f66070 */
[----:B------:R-:W-:Y:S01]  /*04f0*/  BSSY.RECONVERGENT B0, `(.L_x_6080) ;  /* 0x0000037000007945 */ /* 0x000fe20003800200 */
[----:B------:R-:W1:Y:S01]  /*0500*/  S2R R0, SR_TID.X ;  /* 0x0000000000007919 */ /* 0x000e620000002100 */
[----:B------:R-:W-:Y:S01]  /*0510*/  USHF.R.S32.HI UR5, URZ, 0x1f, UR4 ;  /* 0x0000001fff057899 */ /* 0x000fe20008011404 */
[----:B------:R-:W-:Y:S01]  /*0520*/  ISETP.NE.AND P5, PT, RZ, UR16, PT ;  /* 0x00000010ff007c0c */ /* 0x000fe2000bfa5270 */
[----:B------:R-:W-:Y:S01]  /*0530*/  HFMA2 R91, -RZ, RZ, 0, 0 ;  /* 0x00000000ff5b7431 */ /* 0x000fe200000001ff */
[C---:B------:R-:W-:Y:S01]  /*0540*/  ISETP.GE.U32.AND P2, PT, R2.reuse, 0x100, PT ;  /* 0x000001000200780c */ /* 0x040fe20003f46070 */
[----:B------:R-:W-:Y:S01]  /*0550*/  ULEA.HI UR5, UR5, UR4, URZ, 0x2 ;  /* 0x0000000405057291 */ /* 0x000fe2000f8f10ff */
[----:B------:R-:W-:-:S02]  /*0560*/  ISETP.GE.U32.AND P1, PT, R2, 0x180, PT ;  /* 0x000001800200780c */ /* 0x000fc40003f26070 */
[----:B------:R-:W-:-:S03]  /*0570*/  MOV R92, RZ ;  /* 0x000000ff005c7202 */ /* 0x000fc60000000f00 */
[----:B------:R-:W-:-:S04]  /*0580*/  MOV R85, UR5 ;  /* 0x0000000500557c02 */ /* 0x000fc80008000f00 */
[----:B-1----:R-:W-:-:S04]  /*0590*/  LEA.HI.SX32 R85, R85, R0, 0x1e ;  /* 0x0000000055557211 */ /* 0x002fc800078ff2ff */
[----:B------:R-:W-:Y:S02]  /*05a0*/  MOV R90, R85 ;  /* 0x00000055005a7202 */ /* 0x000fe40000000f00 */
[----:B--2---:R-:W-:Y:S02]  /*05b0*/  R2UR UR13, R62 ;  /* 0x000000003e0d72ca */ /* 0x004fe400000e0000 */
[----:B---3--:R-:W-:Y:S01]  /*05c0*/  FSEL R89, R64, RZ, !P5 ;  /* 0x000000ff40597208 */ /* 0x008fe20006800000 */
[----:B0-----:R-:W-:-:S12]  /*05d0*/  @!P3 BRA `(.L_x_6081) ;  /* 0x0000000000a0b947 */ /* 0x001fd80003800000 */
        /* <DEDUP_REMOVED lines=10> */
[----:B------:R0:W5:Y:S02]  /*0680*/  @P0 LDG.E.128 R44, desc[UR14][R90.64] ;  /* 0x0000000e5a2c0981 */ /* 0x000164000c1e1d00 */
[----:B0-----:R-:W-:Y:S01]  /*0690*/  IADD3 R90, PT, PT, R85, 0x80, RZ ;  /* 0x00000080555a7810 */ /* 0x001fe20007ffe0ff */
[C---:B---3--:R-:W-:Y:S01]  /*06a0*/  FADD.FTZ R3, -R89.reuse, R60 ;  /* 0x0000003c59037221 */ /* 0x048fe20000010100 */
[C---:B------:R-:W-:Y:S01]  /*06b0*/  FADD.FTZ R70, -R89.reuse, R61 ;  /* 0x0000003d59467221 */ /* 0x040fe20000010100 */
[C---:B------:R-:W-:Y:S01]  /*06c0*/  FADD.FTZ R62, -R89.reuse, R62 ;  /* 0x0000003e593e7221 */ /* 0x040fe20000010100 */
[----:B------:R-:W-:Y:S01]  /*06d0*/  FADD.FTZ R86, -R89, R63 ;  /* 0x0000003f59567221 */ /* 0x000fe20000010100 */
[----:B------:R-:W-:Y:S01]  /*06e0*/  FMUL.FTZ R3, R3, UR13 ;  /* 0x0000000d03037c20 */ /* 0x000fe20008410000 */
[----:B------:R-:W-:Y:S01]  /*06f0*/  FMUL.FTZ R70, R70, UR13 ;  /* 0x0000000d46467c20 */ /* 0x000fe20008410000 */
[----:B------:R-:W-:Y:S01]  /*0700*/  FMUL.FTZ R77, R62, UR13 ;  /* 0x0000000d3e4d7c20 */ /* 0x000fe20008410000 */
[----:B------:R-:W-:Y:S01]  /*0710*/  FMUL.FTZ R86, R86, UR13 ;  /* 0x0000000d56567c20 */ /* 0x000fe20008410000 */
[----:B----4-:R-:W-:Y:S01]  /*0720*/  FMUL.FTZ R74, R8, R64 ;  /* 0x00000040084a7220 */ /* 0x010fe20000410000 */
[----:B------:R-:W-:Y:S01]  /*0730*/  FMUL.FTZ R79, R9, R65 ;  /* 0x00000041094f7220 */ /* 0x000fe20000410000 */
[----:B------:R-:W-:Y:S01]  /*0740*/  FMUL.FTZ R88, R10, R66 ;  /* 0x000000420a587220 */ /* 0x000fe20000410000 */
[----:B------:R-:W-:Y:S01]  /*0750*/  FMUL.FTZ R81, R11, R67 ;  /* 0x000000430b517220 */ /* 0x000fe20000410000 */
[----:B------:R-:W-:Y:S01]  /*0760*/  FADD.FTZ R60, RZ, R74 ;  /* 0x0000004aff3c7221 */ /* 0x000fe20000010000 */
[----:B------:R-:W-:Y:S01]  /*0770*/  FFMA.FTZ R61, R3, R74, RZ ;  /* 0x0000004a033d7223 */ /* 0x000fe200000100ff */
        /* <DEDUP_REMOVED lines=14> */
.L_x_6081:
[----:B----4-:R-:W-:Y:S05]  /*0860*/  BSYNC.RECONVERGENT B0 ;  /* 0x0000000000007941 */ /* 0x010fea0003800200 */
.L_x_6080:
        /* <DEDUP_REMOVED lines=20> */
[----:B------:R-:W-:Y:S01]  /*09b0*/  FMUL.FTZ R69, R66, UR13 ;  /* 0x0000000d42457c20 */ /* 0x000fe20008410000 */
[----:B0-----:R-:W-:Y:S01]  /*09c0*/  FMUL.FTZ R82, R67, UR13 ;  /* 0x0000000d43527c20 */ /* 0x001fe20008410000 */
[----:B----4-:R-:W-:Y:S01]  /*09d0*/  FMUL.FTZ R72, R12, R60 ;  /* 0x0000003c0c487220 */ /* 0x010fe20000410000 */
[----:B------:R-:W-:Y:S01]  /*09e0*/  FADD.FTZ R36, R36, R60 ;  /* 0x0000003c24247221 */ /* 0x000fe20000010000 */
[----:B------:R-:W-:Y:S01]  /*09f0*/  FFMA.FTZ R24, R60, R7, R24 ;  /* 0x000000073c187223 */ /* 0x000fe20000010018 */
[----:B------:R-:W-:Y:S01]  /*0a00*/  FADD.FTZ R37, R37, R61 ;  /* 0x0000003d25257221 */ /* 0x000fe20000010000 */
[----:B------:R-:W-:Y:S01]  /*0a10*/  FFMA.FTZ R25, R61, R68, R25 ;  /* 0x000000443d197223 */ /* 0x000fe20000010019 */
[----:B------:R-:W-:Y:S01]  /*0a20*/  FMUL.FTZ R75, R13, R61 ;  /* 0x0000003d0d4b7220 */ /* 0x000fe20000410000 */
[----:B------:R-:W-:Y:S01]  /*0a30*/  FADD.FTZ R60, R91, R72 ;  /* 0x000000485b3c7221 */ /* 0x000fe20000010000 */
[----:B------:R-:W-:Y:S01]  /*0a40*/  FFMA.FTZ R61, R7, R72, R92 ;  /* 0x00000048073d7223 */ /* 0x000fe2000001005c */
[----:B------:R-:W-:Y:S01]  /*0a50*/  FMUL.FTZ R84, R14, R62 ;  /* 0x0000003e0e547220 */ /* 0x000fe20000410000 */
[----:B------:R-:W-:Y:S01]  /*0a60*/  FADD.FTZ R38, R38, R62 ;  /* 0x0000003e26267221 */ /* 0x000fe20000010000 */
[----:B------:R-:W-:Y:S01]  /*0a70*/  FADD.FTZ R65, R60, R75 ;  /* 0x0000004b3c417221 */ /* 0x000fe20000010000 */
[----:B------:R-:W-:Y:S01]  /*0a80*/  FFMA.FTZ R60, R68, R75, R61 ;  /* 0x0000004b443c7223 */ /* 0x000fe2000001003d */
        /* <DEDUP_REMOVED lines=8> */
.L_x_6083:
[----:B------:R-:W-:Y:S05]  /*0b10*/  BSYNC.RECONVERGENT B0 ;  /* 0x0000000000007941 */ /* 0x000fea0003800200 */
.L_x_6082:
        /* <DEDUP_REMOVED lines=10> */
[----:B------:R-:W3:Y:S01]  /*0bc0*/  LDG.E.128 R60, desc[UR14][R60.64] ;  /* 0x0000000e3c3c7981 */ /* 0x000ee2000c1e1d00 */
[----:B0-----:R-:W-:-:S05]  /*0bd0*/  @P0 IMAD.WIDE.U32 R4, R90, 0x10, R4 ;  /* 0x000000105a040825 */ /* 0x001fca00078e0004 */
[----:B------:R0:W5:Y:S01]  /*0be0*/  @P0 LDG.E.128 R52, desc[UR14][R4.64] ;  /* 0x0000000e04340981 */ /* 0x000162000c1e1d00 */
[C---:B--2---:R-:W-:Y:S01]  /*0bf0*/  FADD.FTZ R6, -R89.reuse, R64 ;  /* 0x0000004059067221 */ /* 0x044fe20000010100 */
[C---:B------:R-:W-:Y:S01]  /*0c00*/  FADD.FTZ R71, -R89.reuse, R65 ;  /* 0x0000004159477221 */ /* 0x040fe20000010100 */
[C---:B------:R-:W-:Y:S01]  /*0c10*/  FADD.FTZ R66, -R89.reuse, R66 ;  /* 0x0000004259427221 */ /* 0x040fe20000010100 */
[----:B------:R-:W-:Y:S01]  /*0c20*/  FADD.FTZ R67, -R89, R67 ;  /* 0x0000004359437221 */ /* 0x000fe20000010100 */
[----:B0-----:R-:W-:Y:S01]  /*0c30*/  FMUL.FTZ R5, R6, UR13 ;  /* 0x0000000d06057c20 */ /* 0x001fe20008410000 */
[----:B------:R-:W-:Y:S01]  /*0c40*/  FMUL.FTZ R4, R71, UR13 ;  /* 0x0000000d47047c20 */ /* 0x000fe20008410000 */
[----:B------:R-:W-:Y:S01]  /*0c50*/  FMUL.FTZ R71, R66, UR13 ;  /* 0x0000000d42477c20 */ /* 0x000fe20008410000 */
[----:B------:R-:W-:Y:S01]  /*0c60*/  FMUL.FTZ R78, R67, UR13 ;  /* 0x0000000d434e7c20 */ /* 0x000fe20008410000 */
[----:B---3--:R-:W-:Y:S01]  /*0c70*/  FMUL.FTZ R6, R16, R60 ;  /* 0x0000003c10067220 */ /* 0x008fe20000410000 */
        /* <DEDUP_REMOVED lines=19> */
.L_x_6085:
[----:B------:R-:W-:Y:S05]  /*0db0*/  BSYNC.RECONVERGENT B0 ;  /* 0x0000000000007941 */ /* 0x000fea0003800200 */
.L_x_6084:
        /* <DEDUP_REMOVED lines=31> */
.L_x_6087:
[----:B------:R-:W-:Y:S05]  /*0fb0*/  BSYNC.RECONVERGENT B0 ;  /* 0x0000000000007941 */ /* 0x000fea0003800200 */
.L_x_6086:
        /* <DEDUP_REMOVED lines=46> */
.L_x_6092:
        /* <DEDUP_REMOVED lines=16> */
.L_x_6093:
[----:B------:R-:W0:Y:S08]  /*13a0*/  @P0 LDC.64 R60, c[0x0][0x478] ;  /* 0x00011e00ff3c0b82 */ /* 0x000e300000000a00 */
[----:B------:R-:W1:Y:S01]  /*13b0*/  LDC.64 R66, c[0x0][0x468] ;  /* 0x00011a00ff427b82 */ /* 0x000e620000000a00 */
[----:B0-----:R-:W-:-:S04]  /*13c0*/  @P0 IMAD.WIDE.U32 R90, R85, 0x10, R60 ;  /* 0x00000010555a0825 */ /* 0x001fc800078e003c */
[----:B------:R-:W-:Y:S01]  /*13d0*/  FMUL.FTZ R60, R62, UR4 ;  /* 0x000000043e3c7c20 */ /* 0x000fe20008410000 */
[----:B------:R-:W-:Y:S01]  /*13e0*/  FMUL.FTZ R61, R63, UR4 ;  /* 0x000000043f3d7c20 */ /* 0x000fe20008410000 */
[----:B------:R-:W-:Y:S01]  /*13f0*/  FMUL.FTZ R62, R65, UR4 ;  /* 0x00000004413e7c20 */ /* 0x000fe20008410000 */
[----:B------:R-:W-:Y:S01]  /*1400*/  FMUL.FTZ R63, R87, UR4 ;  /* 0x00000004573f7c20 */ /* 0x000fe20008410000 */
[----:B------:R0:W-:Y:S01]  /*1410*/  @P0 STG.E.128 desc[UR14][R90.64], R56 ;  /* 0x000000385a000986 */ /* 0x0001e2000c101d0e */
[C---:B-1----:R-:W-:Y:S01]  /*1420*/  IMAD.WIDE.U32 R66, R85.reuse, 0x10, R66 ;  /* 0x0000001055427825 */ /* 0x042fe200078e0042 */
[----:B------:R-:W-:-:S04]  /*1430*/  IADD3 R85, PT, PT, R85, 0x80, RZ ;  /* 0x0000008055557810 */ /* 0x000fc80007ffe0ff */
[----:B------:R0:W-:Y:S03]  /*1440*/  STG.E.128 desc[UR14][R66.64], R60 ;  /* 0x0000003c42007986 */ /* 0x0001e6000c101d0e */
.L_x_6091:
[----:B------:R-:W-:Y:S05]  /*1450*/  BSYNC.RECONVERGENT B1 ;  /* 0x0000000000017941 */ /* 0x000fea0003800200 */
.L_x_6090:
        /* <DEDUP_REMOVED lines=22> */
.L_x_6096:
        /* <DEDUP_REMOVED lines=12> */
.L_x_6097:
        /* <DEDUP_REMOVED lines=11> */
.L_x_6095:
[----:B------:R-:W-:Y:S05]  /*1730*/  BSYNC.RECONVERGENT B1 ;  /* 0x0000000000017941 */ /* 0x000fea0003800200 */
.L_x_6094:
        /* <DEDUP_REMOVED lines=21> */
.L_x_6099:
        /* <DEDUP_REMOVED lines=12> */
.L_x_6100:
[----:B------:R-:W0:Y:S08]  /*1950*/  @P0 LDC.64 R62, c[0x0][0x478] ;  /* 0x00011e00ff3e0b82 */ /* 0x000e300000000a00 */
[----:B------:R-:W1:Y:S01]  /*1960*/  LDC.64 R60, c[0x0][0x468] ;  /* 0x00011a00ff3c7b82 */ /* 0x000e620000000a00 */
[----:B0-----:R-:W-:-:S04]  /*1970*/  @P0 IMAD.WIDE.U32 R66, R85, 0x10, R62 ;  /* 0x0000001055420825 */ /* 0x001fc800078e003e */
[----:B------:R-:W-:Y:S01]  /*1980*/  FMUL.FTZ R62, R89, UR4 ;  /* 0x00000004593e7c20 */ /* 0x000fe20008410000 */
[----:B------:R-:W-:Y:S01]  /*1990*/  FMUL.FTZ R63, R87, UR4 ;  /* 0x00000004573f7c20 */ /* 0x000fe20008410000 */
[----:B------:R0:W-:Y:S01]  /*19a0*/  @P0 STG.E.128 desc[UR14][R66.64], R56 ;  /* 0x0000003842000986 */ /* 0x0001e2000c101d0e */
[----:B-1----:R-:W-:-:S04]  /*19b0*/  IMAD.WIDE.U32 R64, R85, 0x10, R60 ;  /* 0x0000001055407825 */ /* 0x002fc800078e003c */
[----:B------:R-:W-:Y:S01]  /*19c0*/  FMUL.FTZ R60, R91, UR4 ;  /* 0x000000045b3c7c20 */ /* 0x000fe20008410000 */
[----:B------:R-:W-:-:S05]  /*19d0*/  FMUL.FTZ R61, R90, UR4 ;  /* 0x000000045a3d7c20 */ /* 0x000fca0008410000 */
[----:B------:R0:W-:Y:S01]  /*19e0*/  STG.E.128 desc[UR14][R64.64], R60 ;  /* 0x0000003c40007986 */ /* 0x0001e2000c101d0e */
[----:B------:R-:W-:Y:S05]  /*19f0*/  BRA `(.L_x_6098) ;  /* 0x0000000800487947 */ /* 0x000fea0003800000 */
.L_x_6089:
        /* <DEDUP_REMOVED lines=26> */
.L_x_6103:
[----:B------:R-:W-:Y:S05]  /*1ba0*/  BSYNC.RECONVERGENT B1 ;  /* 0x0000000000017941 */ /* 0x000fea0003800200 */
.L_x_6102:
        /* <DEDUP_REMOVED lines=22> */
.L_x_6105:
[----:B------:R-:W-:Y:S05]  /*1d10*/  BSYNC.RECONVERGENT B1 ;  /* 0x0000000000017941 */ /* 0x000fea0003800200 */
.L_x_6104:
        /* <DEDUP_REMOVED lines=21> */
.L_x_6101:
        /* <DEDUP_REMOVED lines=25> */
.L_x_6107:
[----:B------:R-:W-:Y:S05]  /*2000*/  BSYNC.RECONVERGENT B1 ;  /* 0x0000000000017941 */ /* 0x000fea0003800200 */
.L_x_6106:
        /* <DEDUP_REMOVED lines=25> */
.L_x_6109:
[----:B------:R-:W-:Y:S05]  /*21a0*/  BSYNC.RECONVERGENT B1 ;  /* 0x0000000000017941 */ /* 0x000fea0003800200 */
.L_x_6108:
        /* <DEDUP_REMOVED lines=14> */
[----:B------:R-:W-:-:S03]  /*2290*/  FFMA.FTZ R59, R62, UR13, R55 ;  /* 0x0000000d3e3b7c23 */ /* 0x000fc60008010037 */
[----:B------:R-:W-:Y:S01]  /*22a0*/  FMUL.FTZ R62, R58, UR4 ;  /* 0x000000043a3e7c20 */ /* 0x000fe20008410000 */
[----:B------:R-:W-:Y:S01]  /*22b0*/  FMUL.FTZ R63, R59, UR4 ;  /* 0x000000043b3f7c20 */ /* 0x000fe20008410000 */
[----:B0-----:R-:W-:-:S05]  /*22c0*/  IMAD.WIDE.U32 R66, R85, 0x10, R66 ;  /* 0x0000001055427825 */ /* 0x001fca00078e0042 */
[----:B------:R3:W-:Y:S01]  /*22d0*/  STG.E.128 desc[UR14][R66.64], R56 ;  /* 0x0000003842007986 */ /* 0x0007e2000c101d0e */
[----:B-1----:R-:W-:-:S04]  /*22e0*/  IMAD.WIDE.U32 R64, R85, 0x10, R60 ;  /* 0x0000001055407825 */ /* 0x002fc800078e003c */
[----:B------:R-:W-:Y:S01]  /*22f0*/  FMUL.FTZ R60, R56, UR4 ;  /* 0x00000004383c7c20 */ /* 0x000fe20008410000 */
[----:B------:R-:W-:-:S05]  /*2300*/  FMUL.FTZ R61, R57, UR4 ;  /* 0x00000004393d7c20 */ /* 0x000fca0008410000 */
[----:B------:R3:W-:Y:S02]  /*2310*/  STG.E.128 desc[UR14][R64.64], R60 ;  /* 0x0000003c40007986 */ /* 0x0007e4000c101d0e */
.L_x_6098:
[----:B------:R-:W-:Y:S05]  /*2320*/  BSYNC.RECONVERGENT B0 ;  /* 0x0000000000007941 */ /* 0x000fea0003800200 */
.L_x_6088:
[----:B------:R-:W-:Y:S02]  /*2330*/  UIADD3 UR7, UPT, UPT, UR7, UR22, URZ ;  /* 0x0000001607077290 */ /* 0x000fe4000fffe0ff */
[----:B------:R-:W-:Y:S02]  /*2340*/  UPLOP3.LUT UP2, UPT, UPT, UPT, UP2, 0x40, 0x4 ;  /* 0x000000000004789c */ /* 0x000fe40003f4e820 */
[----:B------:R-:W-:-:S09]  /*2350*/  UISETP.GE.AND UP1, UPT, UR7, UR23, UPT ;  /* 0x000000170700728c */ /* 0x000fd2000bf26270 */
[----:B------:R-:W-:Y:S05]  /*2360*/  BRA.U !UP1, `(.L_x_6110) ;  /* 0xffffffe109207547 */ /* 0x000fea000b83ffff */
.L_x_6079:
        /* <DEDUP_REMOVED lines=26> */
.L_x_6111:
        /* <DEDUP_REMOVED lines=15> */
.L_x_6832:


//--------------------- .text._ZN10layer_norm13ln_bwd_kernelINS_13Kernel_traitsIfffffjLj1536ELj1ELj1ELj4ELj16ENS_18Kernel_traits_baseILj1536EfffffjLj128EEEEELb0ELb0ELb0ELb1EEEvNS_9BwdParamsE --------------------------
	.section	.text._ZN10layer_norm13ln_bwd_kernelINS_13Kernel_traitsIfffffjLj1536ELj1ELj1ELj4ELj16ENS_18Kernel_traits_baseILj1536EfffffjLj128EEEEELb0ELb0ELb0ELb1EEEvNS_9BwdParamsE,"ax",@progbits
	.align	128
        .global         _ZN10layer_norm13ln_bwd_kernelINS_13Kernel_traitsIfffffjLj1536ELj1ELj1ELj4ELj16ENS_18Kernel_traits_baseILj1536EfffffjLj128EEEEELb0ELb0ELb0ELb1EEEvNS_9BwdParamsE
        .type           _ZN10layer_norm13ln_bwd_kernelINS_13Kernel_traitsIfffffjLj1536ELj1ELj1ELj4ELj16ENS_18Kernel_traits_baseILj1536EfffffjLj128EEEEELb0ELb0ELb0ELb1EEEvNS_9BwdParamsE,@function
        .size           _ZN10layer_norm13ln_bwd_kernelINS_13Kernel_traitsIfffffjLj1536ELj1ELj1ELj4ELj16ENS_18Kernel_traits_baseILj1536EfffffjLj128EEEEELb0ELb0ELb0ELb1EEEvNS_9BwdParamsE,(.L_x_6833 - _ZN10layer_norm13ln_bwd_kernelINS_13Kernel_traitsIfffffjLj1536ELj1ELj1ELj4ELj16ENS_18Kernel_traits_baseILj1536EfffffjLj128EEEEELb0ELb0ELb0ELb1EEEvNS_9BwdParamsE)
        .other          _ZN10layer_norm13ln_bwd_kernelINS_13Kernel_traitsIfffffjLj1536ELj1ELj1ELj4ELj16ENS_18Kernel_traits_baseILj1536EfffffjLj128EEEEELb0ELb0ELb0ELb1EEEvNS_9BwdParamsE,@"STO_CUDA_ENTRY STV_DEFAULT"
_ZN10layer_norm13ln_bwd_kernelINS_13Kernel_traitsIfffffjLj1536ELj1ELj1ELj4ELj16ENS_18Kernel_traits_baseILj1536EfffffjLj128EEEEELb0ELb0ELb0ELb1EEEvNS_9BwdParamsE:
.text._ZN10layer_norm13ln_bwd_kernelINS_13Kernel_traitsIfffffjLj1536ELj1ELj1ELj4ELj16ENS_18Kernel_traits_baseILj1536EfffffjLj128EEEEELb0ELb0ELb0ELb1EEEvNS_9BwdParamsE:
        /* <DEDUP_REMOVED lines=40> */
[C---:B------:R-:W-:Y:S02]  /*0280*/  LOP3.LUT R72, R25.reuse, 0x60, RZ, 0xc0, !PT ;  /* 0x0000006019487812 */ /* 0x040fe400078ec0ff */
[----:B------:R-:W-:Y:S01]  /*0290*/  LOP3.LUT R74, R25, 0x1f, RZ, 0xc0, !PT ;  /* 0x0000001f194a7812 */ /* 0x000fe200078ec0ff */
[----:B------:R-:W0:Y:S01]  /*02a0*/  LDCU.128 UR12, c[0x0][0x3c0] ;  /* 0x00007800ff0c77ac */ /* 0x000e220008000c00 */
[----:B-1----:R-:W5:Y:S01]  /*02b0*/  LDG.E.128 R20, desc[UR18][R2.64] ;  /* 0x0000001202147981 */ /* 0x002f62000c1e1d00 */
[----:B------:R-:W-:Y:S01]  /*02c0*/  LOP3.LUT R72, R72, 0x1f, R25, 0xf8, !PT ;  /* 0x0000001f48487812 */ /* 0x000fe200078ef819 */
[----:B------:R-:W1:Y:S02]  /*02d0*/  LDCU.64 UR22, c[0x0][0x438] ;  /* 0x00008700ff1677ac */ /* 0x000e640008000a00 */
[----:B------:R-:W5:Y:S01]  /*02e0*/  LDG.E.128 R16, desc[UR18][R2.64+0x800] ;  /* 0x0008001202107981 */ /* 0x000f62000c1e1d00 */
[----:B------:R-:W0:Y:S03]  /*02f0*/  LDCU.64 UR28, c[0x0][0x380] ;  /* 0x00007000ff1c77ac */ /* 0x000e260008000a00 */
[----:B------:R3:W5:Y:S01]  /*0300*/  LDG.E.128 R12, desc[UR18][R2.64+0x1000] ;  /* 0x00100012020c7981 */ /* 0x000762000c1e1d00 */
[----:B------:R-:W-:Y:S01]  /*0310*/  UISETP.NE.AND.EX UP0, UPT, UR5, URZ, UPT, UP0 ;  /* 0x000000ff0500728c */ /* 0x000fe2000bf05300 */
[----:B------:R-:W-:Y:S01]  /*0320*/  UMOV UR6, UR9 ;  /* 0x0000000900067c82 */ /* 0x000fe20008000000 */
[----:B--234-:R-:W-:-:S09]  /*0330*/  CS2R R2, SRZ ;  /* 0x0000000000027805 */ /* 0x01cfd2000001ff00 */
.L_x_6119:
[----:B0123--:R-:W2:Y:S01]  /*0340*/  LDC.64 R30, c[0x0][0x3a8] ;  /* 0x0000ea00ff1e7b82 */ /* 0x00fea20000000a00 */
[----:B------:R-:W3:Y:S01]  /*0350*/  @UP0 LDCU.64 UR4, c[0x0][0x3e0] ;  /* 0x00007c00ff0407ac */ /* 0x000ee20008000a00 */
[----:B------:R-:W-:Y:S01]  /*0360*/  PLOP3.LUT P1, PT, PT, PT, UP0, 0x80, 0x8 ;  /* 0x000000000008781c */ /* 0x000fe20003f2f008 */
[----:B------:R-:W-:Y:S02]  /*0370*/  UIMAD UR7, UR6, UR21, URZ ;  /* 0x00000015060772a4 */ /* 0x000fe4000f8e02ff */
[----:B0-----:R-:W-:-:S03]  /*0380*/  UIMAD.WIDE UR16, UR6, 0x4, UR14 ;  /* 0x00000004061078a5 */ /* 0x001fc6000f8e020e */
[----:B------:R-:W0:Y:S01]  /*0390*/  LDC.64 R28, c[0x0][0x428] ;  /* 0x00010a00ff1c7b82 */ /* 0x000e220000000a00 */
        /* <DEDUP_REMOVED lines=8> */
[----:B------:R3:W4:Y:S01]  /*0420*/  LDG.E R85, desc[UR18][R24.64] ;  /* 0x0000001218557981 */ /* 0x000722000c1e1900 */
[----:B------:R-:W-:-:S02]  /*0430*/  MOV R27, UR11 ;  /* 0x0000000b001b7c02 */ /* 0x000fc40008000f00 */
[----:B------:R-:W-:Y:S02]  /*0440*/  LEA.HI.SX32 R77, R77, R72, 0x1e ;  /* 0x000000484d4d7211 */ /* 0x000fe400078ff2ff */
[----:B------:R-:W-:Y:S01]  /*0450*/  MOV R58, UR4 ;  /* 0x00000004003a7c02 */ /* 0x000fe20008000f00 */
[----:B------:R-:W4:Y:S01]  /*0460*/  LDG.E R87, desc[UR18][R26.64] ;  /* 0x000000121a577981 */ /* 0x000f22000c1e1900 */
[----:B------:R-:W-:Y:S01]  /*0470*/  MOV R59, UR5 ;  /* 0x00000005003b7c02 */ /* 0x000fe20008000f00 */
[----:B--2---:R-:W-:-:S04]  /*0480*/  IMAD.WIDE.U32 R44, R77, 0x10, R30 ;  /* 0x000000104d2c7825 */ /* 0x004fc800078e001e */
[----:B------:R-:W2:Y:S01]  /*0490*/  @P1 LDG.E R84, desc[UR18][R58.64] ;  /* 0x000000123a541981 */ /* 0x000ea2000c1e1900 */
[----:B0-----:R-:W-:-:S03]  /*04a0*/  IMAD.WIDE.U32 R48, R77, 0x10, R28 ;  /* 0x000000104d307825 */ /* 0x001fc600078e001c */
[----:B------:R-:W2:Y:S04]  /*04b0*/  LDG.E.128 R44, desc[UR18][R44.64] ;  /* 0x000000122c2c7981 */ /* 0x000ea8000c1e1d00 */
[----:B------:R-:W2:Y:S01]  /*04c0*/  LDG.E.128 R48, desc[UR18][R48.64] ;  /* 0x0000001230307981 */ /* 0x000ea2000c1e1d00 */
[C---:B------:R-:W-:Y:S02]  /*04d0*/  IADD3 R76, PT, PT, R77.reuse, 0x80, RZ ;  /* 0x000000804d4c7810 */ /* 0x040fe40007ffe0ff */
[----:B------:R-:W-:-:S03]  /*04e0*/  IADD3 R75, PT, PT, R77, 0x100, RZ ;  /* 0x000001004d4b7810 */ /* 0x000fc60007ffe0ff */
[----:B------:R-:W-:-:S04]  /*04f0*/  IMAD.WIDE.U32 R52, R76, 0x10, R30 ;  /* 0x000000104c347825 */ /* 0x000fc800078e001e */
[----:B---3--:R-:W-:Y:S02]  /*0500*/  IMAD.WIDE.U32 R24, R76, 0x10, R28 ;  /* 0x000000104c187825 */ /* 0x008fe400078e001c */
[----:B------:R-:W3:Y:S02]  /*0510*/  LDG.E.128 R52, desc[UR18][R52.64] ;  /* 0x0000001234347981 */ /* 0x000ee4000c1e1d00 */
[C---:B------:R-:W-:Y:S02]  /*0520*/  IMAD.WIDE.U32 R56, R75.reuse, 0x10, R30 ;  /* 0x000000104b387825 */ /* 0x040fe400078e001e */
[----:B------:R-:W3:Y:S04]  /*0530*/  LDG.E.128 R24, desc[UR18][R24.64] ;  /* 0x0000001218187981 */ /* 0x000ee8000c1e1d00 */
[----:B------:R-:W3:Y:S01]  /*0540*/  LDG.E.128 R56, desc[UR18][R56.64] ;  /* 0x0000001238387981 */ /* 0x000ee2000c1e1d00 */
[----:B------:R-:W-:-:S06]  /*0550*/  IMAD.WIDE.U32 R28, R75, 0x10, R28 ;  /* 0x000000104b1c7825 */ /* 0x000fcc00078e001c */
[----:B------:R-:W3:Y:S01]  /*0560*/  LDG.E.128 R28, desc[UR18][R28.64] ;  /* 0x000000121c1c7981 */ /* 0x000ee2000c1e1d00 */
[----:B-1----:R-:W-:-:S04]  /*0570*/  ISETP.NE.U32.AND P0, PT, RZ, UR22, PT ;  /* 0x00000016ff007c0c */ /* 0x002fc8000bf05070 */
        /* <DEDUP_REMOVED lines=8> */
[----:B----4-:R-:W-:Y:S02]  /*0600*/  R2UR UR8, R85 ;  /* 0x00000000550872ca */ /* 0x010fe400000e0000 */
[----:B------:R-:W-:Y:S02]  /*0610*/  FSEL R87, R87, RZ, !P2 ;  /* 0x000000ff57577208 */ /* 0x000fe40005000000 */
[----:B--2---:R-:W-:-:S03]  /*0620*/  @P1 R2UR UR7, R84 ;  /* 0x00000000540712ca */ /* 0x004fc600000e0000 */
[C---:B------:R-:W-:Y:S01]  /*0630*/  FADD.FTZ R44, -R87.reuse, R44 ;  /* 0x0000002c572c7221 */ /* 0x040fe20000010100 */
        /* <DEDUP_REMOVED lines=18> */
[----:B---3--:R-:W-:Y:S01]  /*0760*/  FADD.FTZ R91, -R87, R53 ;  /* 0x00000035575b7221 */ /* 0x008fe20000010100 */
        /* <DEDUP_REMOVED lines=82> */
.L_x_6114:
[----:B------:R-:W-:Y:S05]  /*0c90*/  BSYNC.RECONVERGENT B0 ;  /* 0x0000000000007941 */ /* 0x000fea0003800200 */
.L_x_6113:
        /* <DEDUP_REMOVED lines=102> */
.L_x_6116:
        /* <DEDUP_REMOVED lines=63> */
.L_x_6115:
        /* <DEDUP_REMOVED lines=59> */
.L_x_6118:
        /* <DEDUP_REMOVED lines=62> */
.L_x_6117:
        /* <DEDUP_REMOVED lines=14> */
[----:B0123--:R-:W-:Y:S02]  /*1f60*/  MOV R24, R63 ;  /* 0x0000003f00187202 */ /* 0x00ffe40000000f00 */
        /* <DEDUP_REMOVED lines=13> */
.L_x_6112:
        /* <DEDUP_REMOVED lines=15> */
.L_x_6120:
        /* <DEDUP_REMOVED lines=13> */
.L_x_6833:


//--------------------- .text._ZN10layer_norm13ln_bwd_kernelINS_13Kernel_traitsIfffffjLj1536ELj1ELj1ELj4ELj16ENS_18Kernel_traits_baseILj1536EfffffjLj128EEEEELb0ELb0ELb1ELb0EEEvNS_9BwdParamsE --------------------------
	.section	.text._ZN10layer_norm13ln_bwd_kernelINS_13Kernel_traitsIfffffjLj1536ELj1ELj1ELj4ELj16ENS_18Kernel_traits_baseILj1536EfffffjLj128EEEEELb0ELb0ELb1ELb0EEEvNS_9BwdParamsE,"ax",@progbits
	.align	128
        .global         _ZN10layer_norm13ln_bwd_kernelINS_13Kernel_traitsIfffffjLj1536ELj1ELj1ELj4ELj16ENS_18Kernel_traits_baseILj1536EfffffjLj128EEEEELb0ELb0ELb1ELb0EEEvNS_9BwdParamsE
        .type           _ZN10layer_norm13ln_bwd_kernelINS_13Kernel_traitsIfffffjLj1536ELj1ELj1ELj4ELj16ENS_18Kernel_traits_baseILj1536EfffffjLj128EEEEELb0ELb0ELb1ELb0EEEvNS_9BwdParamsE,@function
        .size           _ZN10layer_norm13ln_bwd_kernelINS_13Kernel_traitsIfffffjLj1536ELj1ELj1ELj4ELj16ENS_18Kernel_traits_baseILj1536EfffffjLj128EEEEELb0ELb0ELb1ELb0EEEvNS_9BwdParamsE,(.L_x_6834 - _ZN10layer_norm13ln_bwd_kernelINS_13Kernel_traitsIfffffjLj1536ELj1ELj1ELj4ELj16ENS_18Kernel_traits_baseILj1536EfffffjLj128EEEEELb0ELb0ELb1ELb0EEEvNS_9BwdParamsE)
        .other          _ZN10layer_norm13ln_bwd_kernelINS_13Kernel_traitsIfffffjLj1536ELj1ELj1ELj4ELj16ENS_18Kernel_traits_baseILj1536EfffffjLj128EEEEELb0ELb0ELb1ELb0EEEvNS_9BwdParamsE,@"STO_CUDA_ENTRY STV_DEFAULT"
_ZN10layer_norm13ln_bwd_kernelINS_13Kernel_traitsIfffffjLj1536ELj1ELj1ELj4ELj16ENS_18Kernel_traits_baseILj1536EfffffjLj128EEEEELb0ELb0ELb1ELb0EEEvNS_9BwdParamsE:
.text._ZN10layer_norm13ln_bwd_kernelINS_13Kernel_traitsIfffffjLj1536ELj1ELj1ELj4ELj16ENS_18Kernel_traits_baseILj1536EfffffjLj128EEEEELb0ELb0ELb1ELb0EEEvNS_9BwdParamsE:
        /* <DEDUP_REMOVED lines=63> */
.L_x_6149:
[----:B0-----:R-:W-:-:S06]  /*03f0*/  UIMAD.WIDE UR6, UR11, 0x4, UR14 ;  /* 0x000000040b0678a5 */ /* 0x001fcc000f8e020e */
[----:B-12---:R-:W-:Y:S02]  /*0400*/  MOV R64, UR6 ;  /* 0x0000000600407c02 */ /* 0x006fe40008000f00 */
        /* <DEDUP_REMOVED lines=9> */
[----:B-----5:R0:W5:Y:S01]  /*04a0*/  LDG.E R4, desc[UR16][R4.64] ;  /* 0x0000001004047981 */ /* 0x020162000c1e1900 */
        /* <DEDUP_REMOVED lines=42> */
[----:B------:R-:W-:Y:S02]  /*0750*/  IADD3 R94, PT, PT, R94, 0x80, RZ ;  /* 0x000000805e5e7810 */ /* 0x000fe40007ffe0ff */
[----:B------:R-:W-:Y:S01]  /*0760*/  IADD3 R95, PT, PT, R95, 0x80, RZ ;  /* 0x000000805f5f7810 */ /* 0x000fe20007ffe0ff */
[C---:B---3--:R-:W-:Y:S01]  /*0770*/  FADD.FTZ R3, -R93.reuse, R64 ;  /* 0x000000405d037221 */ /* 0x048fe20000010100 */
[C---:B------:R-:W-:Y:S01]  /*0780*/  FADD.FTZ R74, -R93.reuse, R65 ;  /* 0x000000415d4a7221 */ /* 0x040fe20000010100 */
[----:B------:R-:W-:Y:S02]  /*0790*/  FADD.FTZ R67, -R93, R67 ;  /* 0x000000435d437221 */ /* 0x000fe40000010100 */
[----:B------:R-:W-:Y:S01]  /*07a0*/  FMUL.FTZ R3, R3, UR29 ;  /* 0x0000001d03037c20 */ /* 0x000fe20008410000 */
[----:B----4-:R-:W-:Y:S01]  /*07b0*/  FMUL.FTZ R80, R12, R68 ;  /* 0x000000440c507220 */ /* 0x010fe20000410000 */
[----:B------:R-:W-:Y:S01]  /*07c0*/  FMUL.FTZ R85, R13, R69 ;  /* 0x000000450d557220 */ /* 0x000fe20000410000 */
[----:B------:R-:W-:Y:S01]  /*07d0*/  FADD.FTZ R66, -R93, R66 ;  /* 0x000000425d427221 */ /* 0x000fe20000010100 */
[----:B------:R-:W-:Y:S01]  /*07e0*/  FMUL.FTZ R74, R74, UR29 ;  /* 0x0000001d4a4a7c20 */ /* 0x000fe20008410000 */
[----:B------:R-:W-:Y:S01]  /*07f0*/  FADD.FTZ R64, RZ, R80 ;  /* 0x00000050ff407221 */ /* 0x000fe20000010000 */
[----:B------:R-:W-:Y:S01]  /*0800*/  FFMA.FTZ R65, R3, R80, RZ ;  /* 0x0000005003417223 */ /* 0x000fe200000100ff */
[----:B0-----:R-:W-:Y:S01]  /*0810*/  FMUL.FTZ R90, R67, UR29 ;  /* 0x0000001d435a7c20 */ /* 0x001fe20008410000 */
[----:B------:R-:W-:Y:S01]  /*0820*/  FMUL.FTZ R79, R66, UR29 ;  /* 0x0000001d424f7c20 */ /* 0x000fe20008410000 */
[----:B------:R-:W-:Y:S01]  /*0830*/  FADD.FTZ R67, R64, R85 ;  /* 0x0000005540437221 */ /* 0x000fe20000010000 */
[----:B------:R-:W-:Y:S01]  /*0840*/  FMUL.FTZ R92, R14, R70 ;  /* 0x000000460e5c7220 */ /* 0x000fe20000410000 */
        /* <DEDUP_REMOVED lines=14> */
.L_x_6125:
[----:B------:R-:W-:Y:S05]  /*0930*/  BSYNC.RECONVERGENT B1 ;  /* 0x0000000000017941 */ /* 0x000fea0003800200 */
.L_x_6124:
        /* <DEDUP_REMOVED lines=16> */
[----:B------:R-:W-:-:S03]  /*0a40*/  FADD.FTZ R6, -R93, R69 ;  /* 0x000000455d067221 */ /* 0x000fc60000010100 */
[----:B------:R-:W-:Y:S01]  /*0a50*/  FMUL.FTZ R7, R7, UR29 ;  /* 0x0000001d07077c20 */ /* 0x000fe20008410000 */
[----:B------:R-:W-:Y:S01]  /*0a60*/  FMUL.FTZ R6, R6, UR29 ;  /* 0x0000001d06067c20 */ /* 0x000fe20008410000 */
[----:B----4-:R-:W-:Y:S01]  /*0a70*/  FMUL.FTZ R78, R16, R64 ;  /* 0x00000040104e7220 */ /* 0x010fe20000410000 */
[----:B------:R-:W-:Y:S01]  /*0a80*/  FADD.FTZ R36, R36, R64 ;  /* 0x0000004024247221 */ /* 0x000fe20000010000 */
[----:B------:R-:W-:Y:S01]  /*0a90*/  FFMA.FTZ R28, R64, R7, R28 ;  /* 0x00000007401c7223 */ /* 0x000fe2000001001c */
[----:B------:R-:W-:Y:S01]  /*0aa0*/  FADD.FTZ R70, -R93, R70 ;  /* 0x000000465d467221 */ /* 0x000fe20000010100 */
[----:B------:R-:W-:Y:S01]  /*0ab0*/  FADD.FTZ R37, R37, R65 ;  /* 0x0000004125257221 */ /* 0x000fe20000010000 */
[----:B------:R-:W-:Y:S01]  /*0ac0*/  FFMA.FTZ R29, R65, R6, R29 ;  /* 0x00000006411d7223 */ /* 0x000fe2000001001d */
[----:B0-----:R-:W-:Y:S01]  /*0ad0*/  FMUL.FTZ R83, R17, R65 ;  /* 0x0000004111537220 */ /* 0x001fe20000410000 */
[----:B------:R-:W-:Y:S01]  /*0ae0*/  FADD.FTZ R64, R97, R78 ;  /* 0x0000004e61407221 */ /* 0x000fe20000010000 */
[----:B------:R-:W-:Y:S01]  /*0af0*/  FFMA.FTZ R65, R7, R78, R96 ;  /* 0x0000004e07417223 */ /* 0x000fe20000010060 */
[----:B------:R-:W-:Y:S01]  /*0b00*/  FMUL.FTZ R75, R70, UR29 ;  /* 0x0000001d464b7c20 */ /* 0x000fe20008410000 */
[----:B------:R-:W-:Y:S01]  /*0b10*/  FADD.FTZ R71, -R93, R71 ;  /* 0x000000475d477221 */ /* 0x000fe20000010100 */
        /* <DEDUP_REMOVED lines=13> */
.L_x_6127:
[----:B------:R-:W-:Y:S05]  /*0bf0*/  BSYNC.RECONVERGENT B1 ;  /* 0x0000000000017941 */ /* 0x000fea0003800200 */
.L_x_6126:
        /* <DEDUP_REMOVED lines=20> */
[----:B------:R-:W-:Y:S01]  /*0d40*/  FADD.FTZ R64, R97, R76 ;  /* 0x0000004c61407221 */ /* 0x000fe20000010000 */
[----:B------:R-:W-:Y:S01]  /*0d50*/  FFMA.FTZ R65, R73, R76, R96 ;  /* 0x0000004c49417223 */ /* 0x000fe20000010060 */
[----:B------:R-:W-:Y:S01]  /*0d60*/  FMUL.FTZ R84, R67, UR29 ;  /* 0x0000001d43547c20 */ /* 0x000fe20008410000 */
[----:B------:R-:W-:Y:S01]  /*0d70*/  FMUL.FTZ R77, R66, UR29 ;  /* 0x0000001d424d7c20 */ /* 0x000fe20008410000 */
[----:B------:R-:W-:Y:S01]  /*0d80*/  FADD.FTZ R67, R64, R81 ;  /* 0x0000005140437221 */ /* 0x000fe20000010000 */
[----:B0-----:R-:W-:Y:S01]  /*0d90*/  FMUL.FTZ R86, R22, R70 ;  /* 0x0000004616567220 */ /* 0x001fe20000410000 */
        /* <DEDUP_REMOVED lines=15> */
.L_x_6123:
        /* <DEDUP_REMOVED lines=10> */
[----:B------:R-:W-:Y:S02]  /*0f30*/  ISETP.GE.U32.AND P1, PT, R2, 0x100, PT ;  /* 0x000001000200780c */ /* 0x000fe40003f26070 */
[----:B------:R-:W-:-:S09]  /*0f40*/  MOV R69, R5 ;  /* 0x0000000500457202 */ /* 0x000fd20000000f00 */
[----:B------:R-:W0:Y:S01]  /*0f50*/  @P0 LDC.64 R64, c[0x0][0x438] ;  /* 0x00010e00ff400b82 */ /* 0x000e220000000a00 */
[----:B------:R-:W-:-:S07]  /*0f60*/  ISETP.GE.U32.AND P2, PT, R2, 0x180, PT ;  /* 0x000001800200780c */ /* 0x000fce0003f46070 */
[----:B------:R-:W1:Y:S01]  /*0f70*/  @P1 LDC.64 R66, c[0x0][0x438] ;  /* 0x00010e00ff421b82 */ /* 0x000e620000000a00 */
[----:B0-----:R-:W-:-:S07]  /*0f80*/  @P0 IMAD.WIDE.U32 R70, R69, 0x10, R64 ;  /* 0x0000001045460825 */ /* 0x001fce00078e0040 */
[----:B------:R-:W0:Y:S01]  /*0f90*/  @P2 LDC.64 R64, c[0x0][0x438] ;  /* 0x00010e00ff402b82 */ /* 0x000e220000000a00 */
[----:B------:R-:W-:Y:S01]  /*0fa0*/  @P0 IADD3 R69, PT, PT, R69, 0x80, RZ ;  /* 0x0000008045450810 */ /* 0x000fe20007ffe0ff */
[----:B------:R2:W5:Y:S04]  /*0fb0*/  @P0 LDG.E.128 R40, desc[UR16][R70.64] ;  /* 0x0000001046280981 */ /* 0x000568000c1e1d00 */
[C---:B-1----:R-:W-:Y:S01]  /*0fc0*/  @P1 IMAD.WIDE.U32 R66, R69.reuse, 0x10, R66 ;  /* 0x0000001045421825 */ /* 0x042fe200078e0042 */
[----:B------:R-:W-:-:S04]  /*0fd0*/  @P1 IADD3 R69, PT, PT, R69, 0x80, RZ ;  /* 0x0000008045451810 */ /* 0x000fc80007ffe0ff */
[----:B------:R2:W5:Y:S01]  /*0fe0*/  @P1 LDG.E.128 R44, desc[UR16][R66.64] ;  /* 0x00000010422c1981 */ /* 0x000562000c1e1d00 */
[----:B0-----:R-:W-:-:S05]  /*0ff0*/  @P2 IMAD.WIDE.U32 R64, R69, 0x10, R64 ;  /* 0x0000001045402825 */ /* 0x001fca00078e0040 */
[----:B------:R2:W5:Y:S02]  /*1000*/  @P2 LDG.E.128 R8, desc[UR16][R64.64] ;  /* 0x0000001040082981 */ /* 0x000564000c1e1d00 */
.L_x_6128:
[----:B----4-:R-:W-:Y:S05]  /*1010*/  BSYNC.RECONVERGENT B0 ;  /* 0x0000000000007941 */ /* 0x010fea0003800200 */
.L_x_6122:
[----:B--2---:R-:W0:Y:S01]  /*1020*/  SHFL.DOWN PT, R64, R97, 0x10, 0x1f ;  /* 0x0a001f0061407f89 */ /* 0x004e2200000e0000 */
        /* <DEDUP_REMOVED lines=30> */
.L_x_6130:
[----:B------:R-:W-:Y:S05]  /*1210*/  BSYNC.RECONVERGENT B0 ;  /* 0x0000000000007941 */ /* 0x000fea0003800200 */
.L_x_6129:
        /* <DEDUP_REMOVED lines=19> */
[----:B------:R-:W-:Y:S01]  /*1350*/  @P2 IADD3 R64, PT, PT, R4, -0x1, RZ ;  /* 0xffffffff04402810 */ /* 0x000fe20007ffe0ff */
[----:B------:R-:W-:Y:S02]  /*1360*/  FADD.FTZ R68, R68, R65 ;  /* 0x0000004144447221 */ /* 0x000fe40000010000 */
[----:B------:R-:W-:Y:S02]  /*1370*/  FADD.FTZ R66, R66, R69 ;  /* 0x0000004542427221 */ /* 0x000fe40000010000 */
[----:B------:R-:W-:Y:S02]  /*1380*/  @P2 IMAD R64, R64, UR10, RZ ;  /* 0x0000000a40402c24 */ /* 0x000fe4000f8e02ff */
[----:B------:R-:W-:-:S03]  /*1390*/  FADD.FTZ R67, R67, R68 ;  /* 0x0000004443437221 */ /* 0x000fc60000010000 */
[----:B------:R-:W-:Y:S01]  /*13a0*/  @P2 SHF.R.S32.HI R65, RZ, 0x1f, R64 ;  /* 0x0000001fff412819 */ /* 0x000fe20000011440 */
[----:B------:R-:W-:-:S03]  /*13b0*/  FMUL.FTZ R67, R67, UR27 ;  /* 0x0000001b43437c20 */ /* 0x000fc60008410000 */
[----:B------:R-:W-:Y:S01]  /*13c0*/  @P2 LEA.HI R65, R65, R64, RZ, 0x2 ;  /* 0x0000004041412211 */ /* 0x000fe200078f10ff */
[----:B------:R-:W-:Y:S01]  /*13d0*/  FMUL.FTZ R64, R66, UR27 ;  /* 0x0000001b42407c20 */ /* 0x000fe20008410000 */
[----:B------:R-:W-:Y:S01]  /*13e0*/  R2UR UR6, R67 ;  /* 0x00000000430672ca */ /* 0x000fe200000e0000 */
[----:B------:R-:W-:Y:S01]  /*13f0*/  HFMA2 R66, -RZ, RZ, 0, 0 ;  /* 0x00000000ff427431 */ /* 0x000fe200000001ff */
[----:B------:R-:W-:Y:S02]  /*1400*/  MOV R67, R5 ;  /* 0x0000000500437202 */ /* 0x000fe40000000f00 */
[----:B------:R-:W-:Y:S02]  /*1410*/  @P2 LEA.HI.SX32 R66, R65, R0, 0x1e ;  /* 0x0000000041422211 */ /* 0x000fe400078ff2ff */
[----:B------:R-:W-:Y:S01]  /*1420*/  FSEL R5, R64, RZ, !P0 ;  /* 0x000000ff40057208 */ /* 0x000fe20004000000 */
[----:B------:R-:W-:Y:S08]  /*1430*/  @!P1 BRA `(.L_x_6132) ;  /* 0x0000000400f89947 */ /* 0x000ff00003800000 */
        /* <DEDUP_REMOVED lines=33> */
.L_x_6134:
[--C-:B------:R-:W-:Y:S01]  /*1650*/  FFMA.FTZ R61, R3, UR6, R5.reuse ;  /* 0x00000006033d7c23 */ /* 0x100fe20008010005 */
[----:B------:R-:W-:Y:S01]  /*1660*/  ISETP.LT.AND P3, PT, RZ, UR30, PT ;  /* 0x0000001eff007c0c */ /* 0x000fe2000bf61270 */
[--C-:B------:R-:W-:Y:S01]  /*1670*/  FFMA.FTZ R62, R74, UR6, R5.reuse ;  /* 0x000000064a3e7c23 */ /* 0x100fe20008010005 */
[----:B------:R-:W-:Y:S01]  /*1680*/  FFMA.FTZ R63, R79, UR6, R5 ;  /* 0x000000064f3f7c23 */ /* 0x000fe20008010005 */
[----:B------:R-:W-:Y:S01]  /*1690*/  FADD.FTZ R61, R80, -R61 ;  /* 0x8000003d503d7221 */ /* 0x000fe20000010000 */
[----:B------:R-:W-:Y:S01]  /*16a0*/  ISETP.GT.AND P0, PT, R4, RZ, PT ;  /* 0x000000ff0400720c */ /* 0x000fe20003f04270 */
[----:B------:R-:W-:Y:S01]  /*16b0*/  FADD.FTZ R62, R85, -R62 ;  /* 0x8000003e553e7221 */ /* 0x000fe20000010000 */
[----:B------:R-:W-:Y:S01]  /*16c0*/  FADD.FTZ R63, R92, -R63 ;  /* 0x8000003f5c3f7221 */ /* 0x000fe20000010000 */
[----:B------:R-:W-:Y:S01]  /*16d0*/  FMUL.FTZ R61, R61, UR29 ;  /* 0x0000001d3d3d7c20 */ /* 0x000fe20008410000 */
[----:B------:R-:W-:Y:S01]  /*16e0*/  FFMA.FTZ R64, R90, UR6, R5 ;  /* 0x000000065a407c23 */ /* 0x000fe20008010005 */
[----:B------:R-:W-:Y:S01]  /*16f0*/  FMUL.FTZ R62, R62, UR29 ;  /* 0x0000001d3e3e7c20 */ /* 0x000fe20008410000 */
[----:B------:R-:W-:-:S02]  /*1700*/  FMUL.FTZ R63, R63, UR29 ;  /* 0x0000001d3f3f7c20 */ /* 0x000fc40008410000 */
[----:B------:R-:W-:Y:S01]  /*1710*/  FSEL R60, R61, RZ, P3 ;  /* 0x000000ff3d3c7208 */ /* 0x000fe20001800000 */
[----:B------:R-:W-:-:S04]  /*1720*/  FADD.FTZ R64, R91, -R64 ;  /* 0x800000405b407221 */ /* 0x000fc80000010000 */
[----:B------:R-:W-:Y:S01]  /*1730*/  FMUL.FTZ R61, R60, UR28 ;  /* 0x0000001c3c3d7c20 */ /* 0x000fe20008410000 */
[----:B------:R-:W-:-:S04]  /*1740*/  FMUL.FTZ R65, R64, UR29 ;  /* 0x0000001d40417c20 */ /* 0x000fc80008410000 */
[----:B------:R-:W-:Y:S02]  /*1750*/  SEL R56, R61, R56, P0 ;  /* 0x000000383d387207 */ /* 0x000fe40000000000 */
[----:B------:R-:W-:Y:S02]  /*1760*/  FSEL R61, R62, RZ, P3 ;  /* 0x000000ff3e3d7208 */ /* 0x000fe40001800000 */
[----:B------:R-:W-:Y:S02]  /*1770*/  FSEL R62, R63, RZ, P3 ;  /* 0x000000ff3f3e7208 */ /* 0x000fe40001800000 */
[----:B------:R-:W-:Y:S01]  /*1780*/  FSEL R65, R65, RZ, P3 ;  /* 0x000000ff41417208 */ /* 0x000fe20001800000 */
[----:B------:R-:W-:Y:S02]  /*1790*/  FMUL.FTZ R64, R61, UR28 ;  /* 0x0000001c3d407c20 */ /* 0x000fe40008410000 */
[----:B------:R-:W-:-:S03]  /*17a0*/  FMUL.FTZ R63, R62, UR28 ;  /* 0x0000001c3e3f7c20 */ /* 0x000fc60008410000 */
[----:B------:R-:W-:Y:S02]  /*17b0*/  SEL R57, R64, R57, P0 ;  /* 0x0000003940397207 */ /* 0x000fe40000000000 */
[----:B------:R-:W-:Y:S02]  /*17c0*/  SEL R58, R63, R58, P0 ;  /* 0x0000003a3f3a7207 */ /* 0x000fe40000000000 */
[----:B------:R-:W-:Y:S01]  /*17d0*/  MOV R63, R65 ;  /* 0x00000041003f7202 */ /* 0x000fe20000000f00 */
[----:B------:R-:W-:Y:S06]  /*17e0*/  @!P2 BRA `(.L_x_6135) ;  /* 0x0000000000e4a947 */ /* 0x000fec0003800000 */
[----:B------:R-:W-:Y:S01]  /*17f0*/  FMUL.FTZ R59, R65, UR28 ;  /* 0x0000001c413b7c20 */ /* 0x000fe20008410000 */
[----:B------:R-:W-:Y:S06]  /*1800*/  BRA `(.L_x_6135) ;  /* 0x0000000000dc7947 */ /* 0x000fec0003800000 */
.L_x_6133:
[----:B------:R-:W-:-:S04]  /*1810*/  UISETP.NE.U32.AND UP0, UPT, UR4, URZ, UPT ;  /* 0x000000ff0400728c */ /* 0x000fc8000bf05070 */
[----:B------:R-:W-:-:S09]  /*1820*/  UISETP.NE.AND.EX UP0, UPT, UR5, URZ, UPT, UP0 ;  /* 0x000000ff0500728c */ /* 0x000fd2000bf05300 */
[----:B------:R-:W-:Y:S05]  /*1830*/  BRA.U UP0, `(.L_x_6136) ;  /* 0x00000001006c7547 */ /* 0x000fea000b800000 */
[----:B------:R-:W-:Y:S02]  /*1840*/  PLOP3.LUT P3, PT, PT, PT, UP2, 0x80, 0x8 ;  /* 0x000000000008781c */ /* 0x000fe40003f6f028 */
[----:B------:R-:W-:Y:S02]  /*1850*/  MOV R64, R40 ;  /* 0x0000002800407202 */ /* 0x000fe40000000f00 */
[----:B------:R-:W-:-:S09]  /*1860*/  ISETP.GT.AND P0, PT, R4, RZ, PT ;  /* 0x000000ff0400720c */ /* 0x000fd20003f04270 */
[--C-:B------:R-:W-:Y:S01]  /*1870*/  @P3 FFMA.FTZ R65, R3, UR6, R5.reuse ;  /* 0x0000000603413c23 */ /* 0x100fe20008010005 */
[----:B------:R-:W-:-:S03]  /*1880*/  @P3 FFMA.FTZ R68, R74, UR6, R5 ;  /* 0x000000064a443c23 */ /* 0x000fc60008010005 */
[----:B------:R-:W-:Y:S01]  /*1890*/  @P3 FADD.FTZ R65, R80, -R65 ;  /* 0x8000004150413221 */ /* 0x000fe20000010000 */
[----:B------:R-:W-:-:S03]  /*18a0*/  @P3 FADD.FTZ R68, R85, -R68 ;  /* 0x8000004455443221 */ /* 0x000fc60000010000 */
[----:B------:R-:W-:-:S04]  /*18b0*/  @P3 FFMA.FTZ R64, R65, UR29, R40 ;  /* 0x0000001d41403c23 */ /* 0x000fc80008010028 */
[----:B------:R-:W-:Y:S01]  /*18c0*/  FMUL.FTZ R65, R64, UR28 ;  /* 0x0000001c40417c20 */ /* 0x000fe20008410000 */
[----:B------:R-:W-:Y:S01]  /*18d0*/  MOV R64, R41 ;  /* 0x0000002900407202 */ /* 0x000fe20000000f00 */
[----:B------:R-:W-:-:S03]  /*18e0*/  @P3 FFMA.FTZ R64, R68, UR29, R41 ;  /* 0x0000001d44403c23 */ /* 0x000fc60008010029 */
[----:B------:R-:W-:Y:S01]  /*18f0*/  SEL R56, R65, R56, P0 ;  /* 0x0000003841387207 */ /* 0x000fe20000000000 */
[----:B------:R-:W-:Y:S01]  /*1900*/  @P3 FFMA.FTZ R65, R79, UR6, R5 ;  /* 0x000000064f413c23 */ /* 0x000fe20008010005 */
[----:B------:R-:W-:-:S03]  /*1910*/  FMUL.FTZ R64, R64, UR28 ;  /* 0x0000001c40407c20 */ /* 0x000fc60008410000 */
[----:B------:R-:W-:Y:S01]  /*1920*/  @P3 FADD.FTZ R69, R92, -R65 ;  /* 0x800000415c453221 */ /* 0x000fe20000010000 */
[----:B------:R-:W-:Y:S02]  /*1930*/  MOV R65, R42 ;  /* 0x0000002a00417202 */ /* 0x000fe40000000f00 */
[----:B------:R-:W-:Y:S01]  /*1940*/  SEL R57, R64, R57, P0 ;  /* 0x0000003940397207 */ /* 0x000fe20000000000 */
[----:B------:R-:W-:-:S04]  /*1950*/  @P3 FFMA.FTZ R65, R69, UR29, R42 ;  /* 0x0000001d45413c23 */ /* 0x000fc8000801002a */
[----:B------:R-:W-:-:S05]  /*1960*/  FMUL.FTZ R65, R65, UR28 ;  /* 0x0000001c41417c20 */ /* 0x000fca0008410000 */
        /* <DEDUP_REMOVED lines=8> */
.L_x_6136:
[----:B------:R-:W-:Y:S02]  /*19f0*/  PLOP3.LUT P0, PT, PT, PT, UP2, 0x80, 0x8 ;  /* 0x000000000008781c */ /* 0x000fe40003f0f028 */
[----:B------:R-:W-:Y:S02]  /*1a00*/  MOV R63, R43 ;  /* 0x0000002b003f7202 */ /* 0x000fe40000000f00 */
[----:B------:R-:W-:-:S09]  /*1a10*/  MOV R62, R42 ;  /* 0x0000002a003e7202 */ /* 0x000fd20000000f00 */
[--C-:B------:R-:W-:Y:S01]  /*1a20*/  @P0 FFMA.FTZ R60, R90, UR6, R5.reuse ;  /* 0x000000065a3c0c23 */ /* 0x100fe20008010005 */
[--C-:B------:R-:W-:Y:S01]  /*1a30*/  @P0 FFMA.FTZ R61, R3, UR6, R5.reuse ;  /* 0x00000006033d0c23 */ /* 0x100fe20008010005 */
[----:B------:R-:W-:Y:S02]  /*1a40*/  @P0 FFMA.FTZ R64, R74, UR6, R5 ;  /* 0x000000064a400c23 */ /* 0x000fe40008010005 */
[----:B------:R-:W-:Y:S01]  /*1a50*/  @P0 FADD.FTZ R60, R91, -R60 ;  /* 0x8000003c5b3c0221 */ /* 0x000fe20000010000 */
[----:B------:R-:W-:Y:S01]  /*1a60*/  @P0 FADD.FTZ R61, R80, -R61 ;  /* 0x8000003d503d0221 */ /* 0x000fe20000010000 */
[----:B------:R-:W-:Y:S02]  /*1a70*/  @P0 FADD.FTZ R64, R85, -R64 ;  /* 0x8000004055400221 */ /* 0x000fe40000010000 */
[----:B------:R-:W-:Y:S01]  /*1a80*/  @P0 FFMA.FTZ R63, R60, UR29, R43 ;  /* 0x0000001d3c3f0c23 */ /* 0x000fe2000801002b */
[----:B------:R-:W-:Y:S01]  /*1a90*/  MOV R60, R40 ;  /* 0x00000028003c7202 */ /* 0x000fe20000000f00 */
[----:B------:R-:W-:Y:S01]  /*1aa0*/  @P0 FFMA.FTZ R60, R61, UR29, R40 ;  /* 0x0000001d3d3c0c23 */ /* 0x000fe20008010028 */
[----:B------:R-:W-:Y:S01]  /*1ab0*/  @P0 FFMA.FTZ R61, R79, UR6, R5 ;  /* 0x000000064f3d0c23 */ /* 0x000fe20008010005 */
[----:B------:R-:W-:-:S03]  /*1ac0*/  @P2 FMUL.FTZ R59, R63, UR28 ;  /* 0x0000001c3f3b2c20 */ /* 0x000fc60008410000 */
[----:B------:R-:W-:-:S04]  /*1ad0*/  @P0 FADD.FTZ R61, R92, -R61 ;  /* 0x8000003d5c3d0221 */ /* 0x000fc80000010000 */
[----:B------:R-:W-:Y:S01]  /*1ae0*/  @P0 FFMA.FTZ R62, R61, UR29, R42 ;  /* 0x0000001d3d3e0c23 */ /* 0x000fe2000801002a */
[----:B------:R-:W-:Y:S01]  /*1af0*/  MOV R61, R41 ;  /* 0x00000029003d7202 */ /* 0x000fe20000000f00 */
[----:B------:R-:W-:Y:S01]  /*1b00*/  @P0 FFMA.FTZ R61, R64, UR29, R41 ;  /* 0x0000001d403d0c23 */ /* 0x000fe20008010029 */
[----:B------:R-:W-:Y:S01]  /*1b10*/  ISETP.GT.AND P0, PT, R4, RZ, PT ;  /* 0x000000ff0400720c */ /* 0x000fe20003f04270 */
[----:B------:R-:W-:Y:S02]  /*1b20*/  FMUL.FTZ R65, R62, UR28 ;  /* 0x0000001c3e417c20 */ /* 0x000fe40008410000 */
[----:B------:R-:W-:-:S03]  /*1b30*/  FMUL.FTZ R64, R61, UR28 ;  /* 0x0000001c3d407c20 */ /* 0x000fc60008410000 */
[----:B------:R-:W-:Y:S01]  /*1b40*/  SEL R58, R65, R58, P0 ;  /* 0x0000003a413a7207 */ /* 0x000fe20000000000 */
[----:B------:R-:W-:Y:S01]  /*1b50*/  FMUL.FTZ R65, R60, UR28 ;  /* 0x0000001c3c417c20 */ /* 0x000fe20008410000 */
[----:B------:R-:W-:-:S04]  /*1b60*/  SEL R57, R64, R57, P0 ;  /* 0x0000003940397207 */ /* 0x000fc80000000000 */
[----:B------:R-:W-:-:S07]  /*1b70*/  SEL R56, R65, R56, P0 ;  /* 0x0000003841387207 */ /* 0x000fce0000000000 */
.L_x_6135:
[----:B------:R-:W-:-:S04]  /*1b80*/  ISETP.NE.U32.AND P0, PT, RZ, UR4, PT ;  /* 0x00000004ff007c0c */ /* 0x000fc8000bf05070 */
[----:B------:R-:W-:-:S13]  /*1b90*/  ISETP.NE.AND.EX P0, PT, RZ, UR5, PT, P0 ;  /* 0x00000005ff007c0c */ /* 0x000fda000bf05300 */
[----:B------:R-:W0:Y:S02]  /*1ba0*/  @P0 LDC.64 R64, c[0x0][0x478] ;  /* 0x00011e00ff400b82 */ /* 0x000e240000000a00 */
[C---:B0-----:R-:W-:Y:S01]  /*1bb0*/  @P0 IMAD.WIDE.U32 R68, R67.reuse, 0x10, R64 ;  /* 0x0000001043440825 */ /* 0x041fe200078e0040 */
[----:B------:R-:W-:-:S05]  /*1bc0*/  IADD3 R67, PT, PT, R67, 0x80, RZ ;  /* 0x0000008043437810 */ /* 0x000fca0007ffe0ff */
[----:B------:R-:W0:Y:S01]  /*1bd0*/  @P2 LDC.64 R64, c[0x0][0x468] ;  /* 0x00011a00ff402b82 */ /* 0x000e220000000a00 */
[----:B------:R1:W-:Y:S01]  /*1be0*/  @P0 STG.E.128 desc[UR16][R68.64], R60 ;  /* 0x0000003c44000986 */ /* 0x0003e2000c101d10 */
[C---:B0-----:R-:W-:Y:S01]  /*1bf0*/  @P2 IMAD.WIDE.U32 R64, R66.reuse, 0x10, R64 ;  /* 0x0000001042402825 */ /* 0x041fe200078e0040 */
[----:B------:R-:W-:-:S04]  /*1c00*/  IADD3 R66, PT, PT, R66, 0x80, RZ ;  /* 0x0000008042427810 */ /* 0x000fc80007ffe0ff */
[----:B------:R1:W-:Y:S03]  /*1c10*/  @P2 STG.E.128 desc[UR16][R64.64], R56 ;  /* 0x0000003840002986 */ /* 0x0003e6000c101d10 */
.L_x_6132:
[----:B------:R-:W-:Y:S05]  /*1c20*/  BSYNC.RECONVERGENT B0 ;  /* 0x0000000000007941 */ /* 0x000fea0003800200 */
.L_x_6131:
        /* <DEDUP_REMOVED lines=11> */
[----:B-1----:R-:W-:Y:S02]  /*1ce0*/  MOV R63, R47 ;  /* 0x0000002f003f7202 */ /* 0x002fe40000000f00 */
        /* <DEDUP_REMOVED lines=10> */
[----:B------:R-:W-:-:S04]  /*1d90*/  @P4 FFMA.FTZ R61, R75, UR6, R5 ;  /* 0x000000064b3d4c23 */ /* 0x000fc80008010005 */
        /* <DEDUP_REMOVED lines=10> */
[----:B------:R-:W-:Y:S01]  /*1e40*/  SEL R56, R65, R56, P4 ;  /* 0x0000003841387207 */ /* 0x000fe20002000000 */
[----:B------:R-:W-:Y:S06]  /*1e50*/  @!P2 BRA `(.L_x_6141) ;  /* 0x000000040058a947 */ /* 0x000fec0003800000 */
[----:B------:R-:W-:Y:S01]  /*1e60*/  FMUL.FTZ R59, R63, UR28 ;  /* 0x0000001c3f3b7c20 */ /* 0x000fe20008410000 */
[----:B------:R-:W-:Y:S06]  /*1e70*/  BRA `(.L_x_6141) ;  /* 0x0000000400507947 */ /* 0x000fec0003800000 */
.L_x_6140:
[----:B------:R-:W-:Y:S02]  /*1e80*/  PLOP3.LUT P5, PT, PT, PT, UP2, 0x80, 0x8 ;  /* 0x000000000008781c */ /* 0x000fe40003faf028 */
[----:B-1----:R-:W-:Y:S02]  /*1e90*/  MOV R64, R44 ;  /* 0x0000002c00407202 */ /* 0x002fe40000000f00 */
        /* <DEDUP_REMOVED lines=25> */
.L_x_6139:
[----:B-1----:R-:W0:Y:S02]  /*2030*/  LDC.64 R64, c[0x0][0x478] ;  /* 0x00011e00ff407b82 */ /* 0x002e240000000a00 */
[----:B0-----:R-:W-:-:S04]  /*2040*/  ISETP.NE.U32.AND P0, PT, R64, RZ, PT ;  /* 0x000000ff4000720c */ /* 0x001fc80003f05070 */
[----:B------:R-:W-:-:S13]  /*2050*/  ISETP.NE.AND.EX P0, PT, R65, RZ, PT, P0 ;  /* 0x000000ff4100720c */ /* 0x000fda0003f05300 */
[----:B------:R-:W-:Y:S05]  /*2060*/  @!P0 BRA `(.L_x_6142) ;  /* 0x0000000000708947 */ /* 0x000fea0003800000 */
        /* <DEDUP_REMOVED lines=9> */
[----:B------:R-:W-:-:S04]  /*2100*/  FFMA.FTZ R64, R82, UR6, R5 ;  /* 0x0000000652407c23 */ /* 0x000fc80008010005 */
[----:B------:R-:W-:Y:S01]  /*2110*/  FSEL R60, R60, RZ, P5 ;  /* 0x000000ff3c3c7208 */ /* 0x000fe20002800000 */
[----:B------:R-:W-:-:S04]  /*2120*/  FADD.FTZ R64, R89, -R64 ;  /* 0x8000004059407221 */ /* 0x000fc80000010000 */
[----:B------:R-:W-:Y:S01]  /*2130*/  FMUL.FTZ R61, R60, UR28 ;  /* 0x0000001c3c3d7c20 */ /* 0x000fe20008410000 */
[----:B------:R-:W-:-:S04]  /*2140*/  FMUL.FTZ R65, R64, UR29 ;  /* 0x0000001d40417c20 */ /* 0x000fc80008410000 */
[----:B------:R-:W-:Y:S01]  /*2150*/  SEL R56, R61, R56, P4 ;  /* 0x000000383d387207 */ /* 0x000fe20002000000 */
[----:B------:R-:W-:Y:S01]  /*2160*/  FMUL.FTZ R61, R62, UR29 ;  /* 0x0000001d3e3d7c20 */ /* 0x000fe20008410000 */
[----:B------:R-:W-:Y:S01]  /*2170*/  FMUL.FTZ R62, R63, UR29 ;  /* 0x0000001d3f3e7c20 */ /* 0x000fe20008410000 */
[----:B------:R-:W-:-:S03]  /*2180*/  FSEL R65, R65, RZ, P5 ;  /* 0x000000ff41417208 */ /* 0x000fc60002800000 */
[----:B------:R-:W-:Y:S02]  /*2190*/  FSEL R61, R61, RZ, P5 ;  /* 0x000000ff3d3d7208 */ /* 0x000fe40002800000 */
[----:B------:R-:W-:-:S03]  /*21a0*/  FSEL R62, R62, RZ, P5 ;  /* 0x000000ff3e3e7208 */ /* 0x000fc60002800000 */
        /* <DEDUP_REMOVED lines=8> */
.L_x_6142:
[--C-:B------:R-:W-:Y:S01]  /*2230*/  FFMA.FTZ R65, R7, UR6, R5.reuse ;  /* 0x0000000607417c23 */ /* 0x100fe20008010005 */
[----:B------:R-:W-:Y:S01]  /*2240*/  ISETP.LT.AND P5, PT, RZ, UR30, PT ;  /* 0x0000001eff007c0c */ /* 0x000fe2000bfa1270 */
[----:B------:R-:W-:Y:S01]  /*2250*/  @P2 FFMA.FTZ R68, R82, UR6, R5 ;  /* 0x0000000652442c23 */ /* 0x000fe20008010005 */
[----:B------:R-:W-:Y:S01]  /*2260*/  ISETP.GT.AND P4, PT, R4, RZ, PT ;  /* 0x000000ff0400720c */ /* 0x000fe20003f84270 */
[----:B------:R-:W-:Y:S02]  /*2270*/  FADD.FTZ R65, R78, -R65 ;  /* 0x800000414e417221 */ /* 0x000fe40000010000 */
[----:B------:R-:W-:Y:S02]  /*2280*/  @P2 FADD.FTZ R68, R89, -R68 ;  /* 0x8000004459442221 */ /* 0x000fe40000010000 */
[----:B------:R-:W-:Y:S02]  /*2290*/  FMUL.FTZ R64, R65, UR29 ;  /* 0x0000001d41407c20 */ /* 0x000fe40008410000 */
[----:B------:R-:W-:-:S03]  /*22a0*/  @P2 FMUL.FTZ R68, R68, UR29 ;  /* 0x0000001d44442c20 */ /* 0x000fc60008410000 */
[----:B------:R-:W-:Y:S02]  /*22b0*/  FSEL R64, R64, RZ, P5 ;  /* 0x000000ff40407208 */ /* 0x000fe40002800000 */
[----:B------:R-:W-:-:S03]  /*22c0*/  @P2 FSEL R68, R68, RZ, P5 ;  /* 0x000000ff44442208 */ /* 0x000fc60002800000 */
[----:B------:R-:W-:Y:S01]  /*22d0*/  FMUL.FTZ R65, R64, UR28 ;  /* 0x0000001c40417c20 */ /* 0x000fe20008410000 */
[----:B------:R-:W-:Y:S01]  /*22e0*/  FFMA.FTZ R64, R6, UR6, R5 ;  /* 0x0000000606407c23 */ /* 0x000fe20008010005 */
[----:B------:R-:W-:-:S03]  /*22f0*/  @P2 FMUL.FTZ R59, R68, UR28 ;  /* 0x0000001c443b2c20 */ /* 0x000fc60008410000 */
[----:B------:R-:W-:Y:S01]  /*2300*/  SEL R56, R65, R56, P4 ;  /* 0x0000003841387207 */ /* 0x000fe20002000000 */
[----:B------:R-:W-:Y:S01]  /*2310*/  FFMA.FTZ R65, R75, UR6, R5 ;  /* 0x000000064b417c23 */ /* 0x000fe20008010005 */
[----:B------:R-:W-:-:S03]  /*2320*/  FADD.FTZ R64, R83, -R64 ;  /* 0x8000004053407221 */ /* 0x000fc60000010000 */
[----:B------:R-:W-:Y:S01]  /*2330*/  FADD.FTZ R65, R88, -R65 ;  /* 0x8000004158417221 */ /* 0x000fe20000010000 */
[----:B------:R-:W-:-:S03]  /*2340*/  FMUL.FTZ R64, R64, UR29 ;  /* 0x0000001d40407c20 */ /* 0x000fc60008410000 */
[----:B------:R-:W-:Y:S02]  /*2350*/  FMUL.FTZ R65, R65, UR29 ;  /* 0x0000001d41417c20 */ /* 0x000fe40008410000 */
[----:B------:R-:W-:-:S03]  /*2360*/  FSEL R64, R64, RZ, P5 ;  /* 0x000000ff40407208 */ /* 0x000fc60002800000 */
[----:B------:R-:W-:Y:S02]  /*2370*/  FSEL R65, R65, RZ, P5 ;  /* 0x000000ff41417208 */ /* 0x000fe40002800000 */
[----:B------:R-:W-:-:S03]  /*2380*/  FMUL.FTZ R64, R64, UR28 ;  /* 0x0000001c40407c20 */ /* 0x000fc60008410000 */
[----:B------:R-:W-:Y:S02]  /*2390*/  FMUL.FTZ R65, R65, UR28 ;  /* 0x0000001c41417c20 */ /* 0x000fe40008410000 */
[----:B------:R-:W-:-:S03]  /*23a0*/  SEL R57, R64, R57, P4 ;  /* 0x0000003940397207 */ /* 0x000fc60002000000 */
[----:B------:R-:W-:-:S07]  /*23b0*/  SEL R58, R65, R58, P4 ;  /* 0x0000003a413a7207 */ /* 0x000fce0002000000 */
.L_x_6141:
        /* <DEDUP_REMOVED lines=8> */
.L_x_6138:
[----:B------:R-:W-:Y:S05]  /*2440*/  BSYNC.RECONVERGENT B0 ;  /* 0x0000000000007941 */ /* 0x000fea0003800200 */
.L_x_6137:
        /* <DEDUP_REMOVED lines=12> */
[----:B01----:R-:W-:-:S09]  /*2510*/  MOV R62, R10 ;  /* 0x0000000a003e7202 */ /* 0x003fd20000000f00 */
[--C-:B------:R-:W-:Y:S01]  /*2520*/  @P6 FFMA.FTZ R61, R73, UR6, R5.reuse ;  /* 0x00000006493d6c23 */ /* 0x100fe20008010005 */
[----:B------:R-:W-:-:S03]  /*2530*/  @P6 FFMA.FTZ R60, R72, UR6, R5 ;  /* 0x00000006483c6c23 */ /* 0x000fc60008010005 */
[----:B------:R-:W-:Y:S01]  /*2540*/  @P6 FADD.FTZ R63, R76, -R61 ;  /* 0x8000003d4c3f6221 */ /* 0x000fe20000010000 */
[----:B------:R-:W-:Y:S01]  /*2550*/  @P6 FADD.FTZ R4, R81, -R60 ;  /* 0x8000003c51046221 */ /* 0x000fe20000010000 */
[----:B------:R-:W-:Y:S02]  /*2560*/  MOV R60, R8 ;  /* 0x00000008003c7202 */ /* 0x000fe40000000f00 */
[----:B------:R-:W-:Y:S01]  /*2570*/  @P6 FFMA.FTZ R60, R63, UR29, R8 ;  /* 0x0000001d3f3c6c23 */ /* 0x000fe20008010008 */
[----:B------:R-:W-:Y:S01]  /*2580*/  @P6 FFMA.FTZ R63, R77, UR6, R5 ;  /* 0x000000064d3f6c23 */ /* 0x000fe20008010005 */
[----:B------:R-:W-:Y:S01]  /*2590*/  MOV R61, R9 ;  /* 0x00000009003d7202 */ /* 0x000fe20000000f00 */
[----:B------:R-:W-:Y:S01]  /*25a0*/  @P6 FFMA.FTZ R61, R4, UR29, R9 ;  /* 0x0000001d043d6c23 */ /* 0x000fe20008010009 */
[----:B------:R-:W-:Y:S01]  /*25b0*/  @P6 FFMA.FTZ R4, R84, UR6, R5 ;  /* 0x0000000654046c23 */ /* 0x000fe20008010005 */
[----:B------:R-:W-:-:S03]  /*25c0*/  @P6 FADD.FTZ R63, R86, -R63 ;  /* 0x8000003f563f6221 */ /* 0x000fc60000010000 */
[----:B------:R-:W-:Y:S01]  /*25d0*/  @P6 FADD.FTZ R4, R87, -R4 ;  /* 0x8000000457046221 */ /* 0x000fe20000010000 */
[----:B------:R-:W-:Y:S01]  /*25e0*/  @P6 FFMA.FTZ R62, R63, UR29, R10 ;  /* 0x0000001d3f3e6c23 */ /* 0x000fe2000801000a */
[----:B------:R-:W-:Y:S02]  /*25f0*/  MOV R63, R11 ;  /* 0x0000000b003f7202 */ /* 0x000fe40000000f00 */
[----:B------:R-:W-:Y:S01]  /*2600*/  @P6 FFMA.FTZ R63, R4, UR29, R11 ;  /* 0x0000001d043f6c23 */ /* 0x000fe2000801000b */
[----:B------:R-:W-:Y:S01]  /*2610*/  FMUL.FTZ R5, R62, UR28 ;  /* 0x0000001c3e057c20 */ /* 0x000fe20008410000 */
[----:B------:R-:W-:-:S04]  /*2620*/  FMUL.FTZ R4, R61, UR28 ;  /* 0x0000001c3d047c20 */ /* 0x000fc80008410000 */
[----:B------:R-:W-:Y:S01]  /*2630*/  SEL R58, R5, R58, P5 ;  /* 0x0000003a053a7207 */ /* 0x000fe20002800000 */
[----:B------:R-:W-:Y:S01]  /*2640*/  FMUL.FTZ R5, R60, UR28 ;  /* 0x0000001c3c057c20 */ /* 0x000fe20008410000 */
[----:B------:R-:W-:-:S04]  /*2650*/  SEL R57, R4, R57, P5 ;  /* 0x0000003904397207 */ /* 0x000fc80002800000 */
[----:B------:R-:W-:Y:S01]  /*2660*/  SEL R56, R5, R56, P5 ;  /* 0x0000003805387207 */ /* 0x000fe20002800000 */
[----:B------:R-:W-:Y:S06]  /*2670*/  @!P2 BRA `(.L_x_6147) ;  /* 0x000000040054a947 */ /* 0x000fec0003800000 */
[----:B------:R-:W-:Y:S01]  /*2680*/  FMUL.FTZ R59, R63, UR28 ;  /* 0x0000001c3f3b7c20 */ /* 0x000fe20008410000 */
[----:B------:R-:W-:Y:S06]  /*2690*/  BRA `(.L_x_6147) ;  /* 0x00000004004c7947 */ /* 0x000fec0003800000 */
.L_x_6146:
[----:B------:R-:W-:Y:S02]  /*26a0*/  PLOP3.LUT P6, PT, PT, PT, UP2, 0x80, 0x8 ;  /* 0x000000000008781c */ /* 0x000fe40003fcf028 */
[----:B------:R-:W-:Y:S02]  /*26b0*/  ISETP.GT.AND P5, PT, R4, RZ, PT ;  /* 0x000000ff0400720c */ /* 0x000fe40003fa4270 */
[----:B------:R-:W-:-:S09]  /*26c0*/  MOV R4, R8 ;  /* 0x0000000800047202 */ /* 0x000fd20000000f00 */
        /* <DEDUP_REMOVED lines=8> */
[----:B------:R-:W-:Y:S02]  /*2750*/  MOV R68, R10 ;  /* 0x0000000a00447202 */ /* 0x000fe40000000f00 */
[----:B------:R-:W-:-:S04]  /*2760*/  @P6 FADD.FTZ R65, R86, -R65 ;  /* 0x8000004156416221 */ /* 0x000fc80000010000 */
        /* <DEDUP_REMOVED lines=8> */
[----:B------:R-:W-:-:S04]  /*27f0*/  @P6 FFMA.FTZ R4, R84, UR6, R5 ;  /* 0x0000000654046c23 */ /* 0x000fc80008010005 */
[----:B------:R-:W-:Y:S01]  /*2800*/  @P6 FADD.FTZ R64, R87, -R4 ;  /* 0x8000000457406221 */ /* 0x000fe20000010000 */
[----:B------:R-:W-:-:S03]  /*2810*/  MOV R4, R11 ;  /* 0x0000000b00047202 */ /* 0x000fc60000000f00 */
[----:B------:R-:W-:-:S04]  /*2820*/  @P6 FFMA.FTZ R4, R64, UR29, R11 ;  /* 0x0000001d40046c23 */ /* 0x000fc8000801000b */
[----:B------:R-:W-:Y:S01]  /*2830*/  FMUL.FTZ R59, R4, UR28 ;  /* 0x0000001c043b7c20 */ /* 0x000fe20008410000 */
[----:B------:R-:W-:Y:S06]  /*2840*/  BRA `(.L_x_6147) ;  /* 0x0000000000e07947 */ /* 0x000fec0003800000 */
.L_x_6145:
[----:B01----:R-:W0:Y:S02]  /*2850*/  LDC.64 R64, c[0x0][0x478] ;  /* 0x00011e00ff407b82 */ /* 0x003e240000000a00 */
[----:B0-----:R-:W-:-:S04]  /*2860*/  ISETP.NE.U32.AND P0, PT, R64, RZ, PT ;  /* 0x000000ff4000720c */ /* 0x001fc80003f05070 */
[----:B------:R-:W-:-:S13]  /*2870*/  ISETP.NE.AND.EX P0, PT, R65, RZ, PT, P0 ;  /* 0x000000ff4100720c */ /* 0x000fda0003f05300 */
[----:B------:R-:W-:Y:S05]  /*2880*/  @!P0 BRA `(.L_x_6148) ;  /* 0x00000000006c8947 */ /* 0x000fea0003800000 */
[--C-:B------:R-:W-:Y:S01]  /*2890*/  FFMA.FTZ R61, R73, UR6, R5.reuse ;  /* 0x00000006493d7c23 */ /* 0x100fe20008010005 */
[----:B------:R-:W-:Y:S01]  /*28a0*/  ISETP.GT.AND P5, PT, R4, RZ, PT ;  /* 0x000000ff0400720c */ /* 0x000fe20003fa4270 */
[----:B------:R-:W-:Y:S01]  /*28b0*/  FFMA.FTZ R4, R72, UR6, R5 ;  /* 0x0000000648047c23 */ /* 0x000fe20008010005 */
[----:B------:R-:W-:Y:S01]  /*28c0*/  ISETP.LT.AND P6, PT, RZ, UR30, PT ;  /* 0x0000001eff007c0c */ /* 0x000fe2000bfc1270 */
[----:B------:R-:W-:Y:S01]  /*28d0*/  FADD.FTZ R60, R76, -R61 ;  /* 0x8000003d4c3c7221 */ /* 0x000fe20000010000 */
[--C-:B------:R-:W-:Y:S01]  /*28e0*/  FFMA.FTZ R61, R77, UR6, R5.reuse ;  /* 0x000000064d3d7c23 */ /* 0x100fe20008010005 */
[----:B------:R-:W-:Y:S01]  /*28f0*/  FADD.FTZ R4, R81, -R4 ;  /* 0x8000000451047221 */ /* 0x000fe20000010000 */
[----:B------:R-:W-:Y:S01]  /*2900*/  FFMA.FTZ R64, R84, UR6, R5 ;  /* 0x0000000654407c23 */ /* 0x000fe20008010005 */
[----:B------:R-:W-:Y:S01]  /*2910*/  FMUL.FTZ R60, R60, UR29 ;  /* 0x0000001d3c3c7c20 */ /* 0x000fe20008410000 */
[----:B------:R-:W-:Y:S01]  /*2920*/  FADD.FTZ R62, R86, -R61 ;  /* 0x8000003d563e7221 */ /* 0x000fe20000010000 */
[----:B------:R-:W-:Y:S01]  /*2930*/  FMUL.FTZ R61, R4, UR29 ;  /* 0x0000001d043d7c20 */ /* 0x000fe20008410000 */
[----:B------:R-:W-:-:S02]  /*2940*/  FADD.FTZ R63, R87, -R64 ;  /* 0x80000040573f7221 */ /* 0x000fc40000010000 */
[----:B------:R-:W-:Y:S01]  /*2950*/  FSEL R60, R60, RZ, P6 ;  /* 0x000000ff3c3c7208 */ /* 0x000fe20003000000 */
[----:B------:R-:W-:Y:S01]  /*2960*/  FMUL.FTZ R62, R62, UR29 ;  /* 0x0000001d3e3e7c20 */ /* 0x000fe20008410000 */
[----:B------:R-:W-:Y:S01]  /*2970*/  FSEL R61, R61, RZ, P6 ;  /* 0x000000ff3d3d7208 */ /* 0x000fe20003000000 */
[----:B------:R-:W-:Y:S02]  /*2980*/  FMUL.FTZ R63, R63, UR29 ;  /* 0x0000001d3f3f7c20 */ /* 0x000fe40008410000 */
[----:B------:R-:W-:Y:S01]  /*2990*/  FMUL.FTZ R5, R60, UR28 ;  /* 0x0000001c3c057c20 */ /* 0x000fe20008410000 */
[----:B------:R-:W-:Y:S01]  /*29a0*/  FSEL R62, R62, RZ, P6 ;  /* 0x000000ff3e3e7208 */ /* 0x000fe20003000000 */
[----:B------:R-:W-:Y:S01]  /*29b0*/  FMUL.FTZ R4, R61, UR28 ;  /* 0x0000001c3d047c20 */ /* 0x000fe20008410000 */
[----:B------:R-:W-:Y:S02]  /*29c0*/  FSEL R63, R63, RZ, P6 ;  /* 0x000000ff3f3f7208 */ /* 0x000fe40003000000 */
[----:B------:R-:W-:Y:S01]  /*29d0*/  SEL R56, R5, R56, P5 ;  /* 0x0000003805387207 */ /* 0x000fe20002800000 */
[----:B------:R-:W-:Y:S01]  /*29e0*/  FMUL.FTZ R5, R62, UR28 ;  /* 0x0000001c3e057c20 */ /* 0x000fe20008410000 */
[----:B------:R-:W-:-:S04]  /*29f0*/  SEL R57, R4, R57, P5 ;  /* 0x0000003904397207 */ /* 0x000fc80002800000 */
[----:B------:R-:W-:Y:S01]  /*2a00*/  SEL R58, R5, R58, P5 ;  /* 0x0000003a053a7207 */ /* 0x000fe20002800000 */
[----:B------:R-:W-:Y:S06]  /*2a10*/  @!P2 BRA `(.L_x_6147) ;  /* 0x00000000006ca947 */ /* 0x000fec0003800000 */
[----:B------:R-:W-:Y:S01]  /*2a20*/  FMUL.FTZ R59, R63, UR28 ;  /* 0x0000001c3f3b7c20 */ /* 0x000fe20008410000 */
[----:B------:R-:W-:Y:S06]  /*2a30*/  BRA `(.L_x_6147) ;  /* 0x0000000000647947 */ /* 0x000fec0003800000 */
.L_x_6148:
[----:B------:R-:W-:Y:S01]  /*2a40*/  ISETP.GT.AND P5, PT, R4, RZ, PT ;  /* 0x000000ff0400720c */ /* 0x000fe20003fa4270 */
        /* <DEDUP_REMOVED lines=24> */
.L_x_6147:
[----:B------:R-:W0:Y:S08]  /*2bd0*/  @P0 LDC.64 R64, c[0x0][0x478] ;  /* 0x00011e00ff400b82 */ /* 0x000e300000000a00 */
[----:B------:R-:W1:Y:S01]  /*2be0*/  @P2 LDC.64 R4, c[0x0][0x468] ;  /* 0x00011a00ff042b82 */ /* 0x000e620000000a00 */
[----:B0-----:R-:W-:-:S05]  /*2bf0*/  @P0 IMAD.WIDE.U32 R64, R67, 0x10, R64 ;  /* 0x0000001043400825 */ /* 0x001fca00078e0040 */
[----:B------:R2:W-:Y:S01]  /*2c00*/  @P0 STG.E.128 desc[UR16][R64.64], R60 ;  /* 0x0000003c40000986 */ /* 0x0005e2000c101d10 */
[----:B-1----:R-:W-:-:S05]  /*2c10*/  @P2 IMAD.WIDE.U32 R4, R66, 0x10, R4 ;  /* 0x0000001042042825 */ /* 0x002fca00078e0004 */
[----:B------:R2:W-:Y:S02]  /*2c20*/  @P2 STG.E.128 desc[UR16][R4.64], R56 ;  /* 0x0000003804002986 */ /* 0x0005e4000c101d10 */
.L_x_6144:
[----:B------:R-:W-:Y:S05]  /*2c30*/  BSYNC.RECONVERGENT B0 ;  /* 0x0000000000007941 */ /* 0x000fea0003800200 */
.L_x_6143:
[----:B------:R-:W-:Y:S02]  /*2c40*/  UIADD3 UR11, UPT, UPT, UR11, UR24, URZ ;  /* 0x000000180b0b7290 */ /* 0x000fe4000fffe0ff */
[----:B------:R-:W-:Y:S02]  /*2c50*/  UPLOP3.LUT UP1, UPT, UPT, UPT, UP1, 0x40, 0x4 ;  /* 0x000000000004789c */ /* 0x000fe40003f2e810 */
[----:B------:R-:W-:-:S09]  /*2c60*/  UISETP.GE.AND UP0, UPT, UR11, UR25, UPT ;  /* 0x000000190b00728c */ /* 0x000fd2000bf06270 */
[----:B------:R-:W-:Y:S05]  /*2c70*/  BRA.U !UP0, `(.L_x_6149) ;  /* 0xffffffd508dc7547 */ /* 0x000fea000b83ffff */
.L_x_6121:
[----:B------:R-:W3:Y:S08]  /*2c80*/  S2UR UR6, SR_CTAID.X ;  /* 0x00000000000679c3 */ /* 0x000ef00000002500 */
[----:B------:R-:W4:Y:S08]  /*2c90*/  LDC.64 R2, c[0x0][0x440] ;  /* 0x00011000ff027b82 */ /* 0x000f300000000a00 */
[----:B--2---:R-:W2:Y:S08]  /*2ca0*/  LDC.64 R4, c[0x0][0x448] ;  /* 0x00011200ff047b82 */ /* 0x004eb00000000a00 */
[----:B------:R-:W0:Y:S01]  /*2cb0*/  LDC.64 R6, c[0x0][0x440] ;  /* 0x00011000ff067b82 */ /* 0x000e220000000a00 */
[----:B---3--:R-:W-:-:S06]  /*2cc0*/  UIMAD UR6, UR6, UR10, URZ ;  /* 0x0000000a060672a4 */ /* 0x008fcc000f8e02ff */
[----:B------:R-:W-:Y:S01]  /*2cd0*/  MOV R11, UR6 ;  /* 0x00000006000b7c02 */ /* 0x000fe20008000f00 */
[----:B------:R-:W3:Y:S03]  /*2ce0*/  LDC.64 R8, c[0x0][0x448] ;  /* 0x00011200ff087b82 */ /* 0x000ee60000000a00 */
[----:B------:R-:W-:-:S05]  /*2cf0*/  LEA.HI R11, R11, R0, RZ, 0x1e ;  /* 0x000000000b0b7211 */ /* 0x000fca00078ff0ff */
[----:B----4-:R-:W-:-:S04]  /*2d00*/  @P1 IMAD.WIDE.U32 R2, R11, 0x10, R2 ;  /* 0x000000100b021825 */ /* 0x010fc800078e0002 */
[C---:B--2---:R-:W-:Y:S01]  /*2d10*/  @P1 IMAD.WIDE.U32 R4, R11.reuse, 0x10, R4 ;  /* 0x000000100b041825 */ /* 0x044fe200078e0004 */
[----:B------:R-:W-:Y:S01]  /*2d20*/  @P1 IADD3 R11, PT, PT, R11, 0x80, RZ ;  /* 0x000000800b0b1810 */ /* 0x000fe20007ffe0ff */
[----:B------:R2:W-:Y:S04]  /*2d30*/  @P1 STG.E.128 desc[UR16][R2.64], R32 ;  /* 0x0000002002001986 */ /* 0x0005e8000c101d10 */
[C---:B0-----:R-:W-:Y:S01]  /*2d40*/  @P3 IMAD.WIDE.U32 R6, R11.reuse, 0x10, R6 ;  /* 0x000000100b063825 */ /* 0x041fe200078e0006 */
[----:B------:R2:W-:Y:S04]  /*2d50*/  @P1 STG.E.128 desc[UR16][R4.64], R24 ;  /* 0x0000001804001986 */ /* 0x0005e8000c101d10 */
[----:B------:R2:W-:Y:S01]  /*2d60*/  @P3 STG.E.128 desc[UR16][R6.64], R36 ;  /* 0x0000002406003986 */ /* 0x0005e2000c101d10 */
[----:B---3--:R-:W-:-:S05]  /*2d70*/  @P3 IMAD.WIDE.U32 R8, R11, 0x10, R8 ;  /* 0x000000100b083825 */ /* 0x008fca00078e0008 */
[----:B------:R2:W-:Y:S01]  /*2d80*/  @P3 STG.E.128 desc[UR16][R8.64], R28 ;  /* 0x0000001c08003986 */ /* 0x0005e2000c101d10 */
[----:B------:R-:W-:Y:S05]  /*2d90*/  @!P4 EXIT ;  /* 0x000000000000c94d */ /* 0x000fea0003800000 */
[----:B--2---:R-:W0:Y:S01]  /*2da0*/  LDC.64 R2, c[0x0][0x440] ;  /* 0x00011000ff027b82 */ /* 0x004e220000000a00 */
[----:B------:R-:W-:-:S07]  /*2db0*/  @P3 IADD3 R11, PT, PT, R11, 0x80, RZ ;  /* 0x000000800b0b3810 */ /* 0x000fce0007ffe0ff */
[----:B------:R-:W2:Y:S01]  /*2dc0*/  LDC.64 R4, c[0x0][0x448] ;  /* 0x00011200ff047b82 */ /* 0x000ea20000000a00 */
[----:B0-----:R-:W-:-:S05]  /*2dd0*/  IMAD.WIDE.U32 R2, R11, 0x10, R2 ;  /* 0x000000100b027825 */ /* 0x001fca00078e0002 */
[----:B------:R-:W-:Y:S01]  /*2de0*/  STG.E.128 desc[UR16][R2.64], R48 ;  /* 0x0000003002007986 */ /* 0x000fe2000c101d10 */
[----:B--2---:R-:W-:-:S05]  /*2df0*/  IMAD.WIDE.U32 R4, R11, 0x10, R4 ;  /* 0x000000100b047825 */ /* 0x004fca00078e0004 */
[----:B------:R-:W-:Y:S01]  /*2e00*/  STG.E.128 desc[UR16][R4.64], R52 ;  /* 0x0000003404007986 */ /* 0x000fe2000c101d10 */
[----:B------:R-:W-:Y:S05]  /*2e10*/  EXIT ;  /* 0x000000000000794d */ /* 0x000fea0003800000 */
.L_x_6150:
        /* <DEDUP_REMOVED lines=14> */
.L_x_6834:


//--------------------- .text._ZN10layer_norm13ln_bwd_kernelINS_13Kernel_traitsIfffffjLj1536ELj1ELj1ELj4ELj16ENS_18Kernel_traits_baseILj1536EfffffjLj128EEEEELb0ELb0ELb1ELb1EEEvNS_9BwdParamsE --------------------------
	.section	.text._ZN10layer_norm13ln_bwd_kernelINS_13Kernel_traitsIfffffjLj1536ELj1ELj1ELj4ELj16ENS_18Kernel_traits_baseILj1536EfffffjLj128EEEEELb0ELb0ELb1ELb1EEEvNS_9BwdParamsE,"ax",@progbits
	.align	128
        .global         _ZN10layer_norm13ln_bwd_kernelINS_13Kernel_traitsIfffffjLj1536ELj1ELj1ELj4ELj16ENS_18Kernel_traits_baseILj1536EfffffjLj128EEEEELb0ELb0ELb1ELb1EEEvNS_9BwdParamsE
        .type           _ZN10layer_norm13ln_bwd_kernelINS_13Kernel_traitsIfffffjLj1536ELj1ELj1ELj4ELj16ENS_18Kernel_traits_baseILj1536EfffffjLj128EEEEELb0ELb0ELb1ELb1EEEvNS_9BwdParamsE,@function
        .size           _ZN10layer_norm13ln_bwd_kernelINS_13Kernel_traitsIfffffjLj1536ELj1ELj1ELj4ELj16ENS_18Kernel_traits_baseILj1536EfffffjLj128EEEEELb0ELb0ELb1ELb1EEEvNS_9BwdParamsE,(.L_x_6835 - _ZN10layer_norm13ln_bwd_kernelINS_13Kernel_traitsIfffffjLj1536ELj1ELj1ELj4ELj16ENS_18Kernel_traits_baseILj1536EfffffjLj128EEEEELb0ELb0ELb1ELb1EEEvNS_9BwdParamsE)
        .other          _ZN10layer_norm13ln_bwd_kernelINS_13Kernel_traitsIfffffjLj1536ELj1ELj1ELj4ELj16ENS_18Kernel_traits_baseILj1536EfffffjLj128EEEEELb0ELb0ELb1ELb1EEEvNS_9BwdParamsE,@"STO_CUDA_ENTRY STV_DEFAULT"
_ZN10layer_norm13ln_bwd_kernelINS_13Kernel_traitsIfffffjLj1536ELj1ELj1ELj4ELj16ENS_18Kernel_traits_baseILj1536EfffffjLj128EEEEELb0ELb0ELb1ELb1EEEvNS_9BwdParamsE:
.text._ZN10layer_norm13ln_bwd_kernelINS_13Kernel_traitsIfffffjLj1536ELj1ELj1ELj4ELj16ENS_18Kernel_traits_baseILj1536EfffffjLj128EEEEELb0ELb0ELb1ELb1EEEvNS_9BwdParamsE:
        /* <DEDUP_REMOVED lines=36> */
.L_x_6168:
        /* <DEDUP_REMOVED lines=11> */
[----:B--2--5:R0:W5:Y:S01]  /*02f0*/  LDG.E R2, desc[UR14][R68.64] ;  /* 0x0000000e44027981 */ /* 0x024162000c1e1900 */
[----:B------:R-:W-:Y:S02]  /*0300*/  MOV R0, R52 ;  /* 0x0000003400007202 */ /* 0x000fe40000000f00 */
[----:B------:R-:W-:Y:S02]  /*0310*/  MOV R52, RZ ;  /* 0x000000ff00347202 */ /* 0x000fe40000000f00 */
[----:B---3--:R-:W-:Y:S02]  /*0320*/  R2UR UR31, R70 ;  /* 0x00000000461f72ca */ /* 0x008fe400000e0000 */
[----:B------:R-:W-:Y:S02]  /*0330*/  MOV R70, RZ ;  /* 0x000000ff00467202 */ /* 0x000fe40000000f00 */
[----:B----4-:R-:W-:-:S09]  /*0340*/  R2UR UR30, R72 ;  /* 0x00000000481e72ca */ /* 0x010fd200000e0000 */
        /* <DEDUP_REMOVED lines=8> */
[----:B------:R-:W2:Y:S01]  /*03d0*/  LDC.64 R80, c[0x0][0x428] ;  /* 0x00010a00ff507b82 */ /* 0x000ea20000000a00 */
        /* <DEDUP_REMOVED lines=12> */
[C-C-:B-1----:R-:W-:Y:S01]  /*04a0*/  IMAD.WIDE.U32 R60, R93.reuse, 0x10, R68.reuse ;  /* 0x000000105d3c7825 */ /* 0x142fe200078e0044 */
[C---:B------:R-:W-:Y:S02]  /*04b0*/  IADD3 R89, PT, PT, R93.reuse, 0x80, RZ ;  /* 0x000000805d597810 */ /* 0x040fe40007ffe0ff */
[----:B------:R-:W-:Y:S02]  /*04c0*/  LEA.HI.SX32 R83, R52, R83, 0x1e ;  /* 0x0000005334537211 */ /* 0x000fe400078ff2ff */
[----:B------:R-:W-:Y:S01]  /*04d0*/  IADD3 R91, PT, PT, R93, 0x100, RZ ;  /* 0x000001005d5b7810 */ /* 0x000fe20007ffe0ff */
[----:B------:R-:W4:Y:S01]  /*04e0*/  LDG.E.128 R60, desc[UR14][R60.64] ;  /* 0x0000000e3c3c7981 */ /* 0x000f22000c1e1d00 */
[----:B---3--:R-:W-:Y:S01]  /*04f0*/  IMAD.WIDE.U32 R70, R89, 0x10, R68 ;  /* 0x0000001059467825 */ /* 0x008fe200078e0044 */
[----:B------:R-:W-:-:S03]  /*0500*/  IADD3 R77, PT, PT, R83, 0x80, RZ ;  /* 0x00000080534d7810 */ /* 0x000fc60007ffe0ff */
[----:B--2---:R-:W-:-:S04]  /*0510*/  IMAD.WIDE.U32 R64, R83, 0x10, R80 ;  /* 0x0000001053407825 */ /* 0x004fc800078e0050 */
[----:B------:R-:W-:Y:S02]  /*0520*/  IMAD.WIDE.U32 R72, R91, 0x10, R68 ;  /* 0x000000105b487825 */ /* 0x000fe400078e0044 */
[----:B------:R-:W2:Y:S02]  /*0530*/  LDG.E.128 R68, desc[UR14][R70.64] ;  /* 0x0000000e46447981 */ /* 0x000ea4000c1e1d00 */
[----:B------:R-:W-:Y:S02]  /*0540*/  IMAD.WIDE.U32 R76, R77, 0x10, R80 ;  /* 0x000000104d4c7825 */ /* 0x000fe400078e0050 */
[----:B------:R-:W3:Y:S04]  /*0550*/  LDG.E.128 R64, desc[UR14][R64.64] ;  /* 0x0000000e40407981 */ /* 0x000ee8000c1e1d00 */
[----:B------:R-:W3:Y:S04]  /*0560*/  LDG.E.128 R72, desc[UR14][R72.64] ;  /* 0x0000000e48487981 */ /* 0x000ee8000c1e1d00 */
[----:B------:R-:W3:Y:S01]  /*0570*/  LDG.E.128 R76, desc[UR14][R76.64] ;  /* 0x0000000e4c4c7981 */ /* 0x000ee2000c1e1d00 */
[----:B------:R-:W-:-:S05]  /*0580*/  IADD3 R83, PT, PT, R83, 0x100, RZ ;  /* 0x0000010053537810 */ /* 0x000fca0007ffe0ff */
[----:B------:R-:W-:-:S06]  /*0590*/  IMAD.WIDE.U32 R80, R83, 0x10, R80 ;  /* 0x0000001053507825 */ /* 0x000fcc00078e0050 */
[----:B------:R-:W3:Y:S01]  /*05a0*/  LDG.E.128 R80, desc[UR14][R80.64] ;  /* 0x0000000e50507981 */ /* 0x000ee2000c1e1d00 */
[----:B------:R-:W-:-:S04]  /*05b0*/  UISETP.NE.U32.AND UP0, UPT, UR4, URZ, UPT ;  /* 0x000000ff0400728c */ /* 0x000fc8000bf05070 */
[----:B------:R-:W-:-:S06]  /*05c0*/  UISETP.NE.AND.EX UP0, UPT, UR5, URZ, UPT, UP0 ;  /* 0x000000ff0500728c */ /* 0x000fcc000bf05300 */
[----:B------:R-:W-:Y:S02]  /*05d0*/  PLOP3.LUT P0, PT, PT, PT, UP0, 0x80, 0x8 ;  /* 0x000000000008781c */ /* 0x000fe40003f0f008 */
[----:B------:R-:W-:-:S11]  /*05e0*/  ISETP.NE.AND P1, PT, RZ, UR27, PT ;  /* 0x0000001bff007c0c */ /* 0x000fd6000bf25270 */
[----:B------:R-:W0:Y:S08]  /*05f0*/  @P0 LDC.64 R84, c[0x0][0x438] ;  /* 0x00010e00ff540b82 */ /* 0x000e300000000a00 */
[----:B------:R-:W1:Y:S01]  /*0600*/  @P0 LDC.64 R86, c[0x0][0x438] ;  /* 0x00010e00ff560b82 */ /* 0x000e620000000a00 */
[----:B0-----:R-:W-:-:S07]  /*0610*/  @P0 IMAD.WIDE.U32 R84, R89, 0x10, R84 ;  /* 0x0000001059540825 */ /* 0x001fce00078e0054 */
[----:B------:R-:W0:Y:S01]  /*0620*/  @P0 LDC.64 R88, c[0x0][0x438] ;  /* 0x00010e00ff580b82 */ /* 0x000e220000000a00 */
[----:B------:R3:W5:Y:S01]  /*0630*/  @P0 LDG.E.128 R44, desc[UR14][R84.64] ;  /* 0x0000000e542c0981 */ /* 0x000762000c1e1d00 */
[----:B-1----:R-:W-:-:S05]  /*0640*/  @P0 IMAD.WIDE.U32 R86, R93, 0x10, R86 ;  /* 0x000000105d560825 */ /* 0x002fca00078e0056 */
[----:B------:R1:W5:Y:S01]  /*0650*/  @P0 LDG.E.128 R40, desc[UR14][R86.64] ;  /* 0x0000000e56280981 */ /* 0x000362000c1e1d00 */
[----:B0-----:R-:W-:-:S05]  /*0660*/  @P0 IMAD.WIDE.U32 R88, R91, 0x10, R88 ;  /* 0x000000105b580825 */ /* 0x001fca00078e0058 */
[----:B------:R0:W5:Y:S01]  /*0670*/  @P0 LDG.E.128 R48, desc[UR14][R88.64] ;  /* 0x0000000e58300981 */ /* 0x000162000c1e1d00 */
[----:B----4-:R-:W-:-:S05]  /*0680*/  FSEL R52, R3, RZ, !P1 ;  /* 0x000000ff03347208 */ /* 0x010fca0004800000 */
[C---:B------:R-:W-:Y:S01]  /*0690*/  FADD.FTZ R3, -R52.reuse, R60 ;  /* 0x0000003c34037221 */ /* 0x040fe20000010100 */
[----:B------:R-:W-:-:S03]  /*06a0*/  FADD.FTZ R60, -R52, R61 ;  /* 0x0000003d343c7221 */ /* 0x000fc60000010100 */
[----:B------:R-:W-:Y:S01]  /*06b0*/  FMUL.FTZ R3, R3, UR30 ;  /* 0x0000001e03037c20 */ /* 0x000fe20008410000 */
[----:B------:R-:W-:Y:S01]  /*06c0*/  FADD.FTZ R61, -R52, R62 ;  /* 0x0000003e343d7221 */ /* 0x000fe20000010100 */
[----:B------:R-:W-:Y:S01]  /*06d0*/  FMUL.FTZ R60, R60, UR30 ;  /* 0x0000001e3c3c7c20 */ /* 0x000fe20008410000 */
[C---:B------:R-:W-:Y:S01]  /*06e0*/  FADD.FTZ R62, -R52.reuse, R63 ;  /* 0x0000003f343e7221 */ /* 0x040fe20000010100 */
[----:B--2---:R-:W-:Y:S01]  /*06f0*/  FADD.FTZ R69, -R52, R69 ;  /* 0x0000004534457221 */ /* 0x004fe20000010100 */
[----:B---3--:R-:W-:Y:S01]  /*0700*/  FADD.FTZ R36, R36, R64 ;  /* 0x0000004024247221 */ /* 0x008fe20000010000 */
[----:B------:R-:W-:Y:S01]  /*0710*/  FFMA.FTZ R16, R64, R3, R16 ;  /* 0x0000000340107223 */ /* 0x000fe20000010010 */
[----:B------:R-:W-:Y:S01]  /*0720*/  FMUL.FTZ R64, R12, R64 ;  /* 0x000000400c407220 */ /* 0x000fe20000410000 */
[----:B------:R-:W-:Y:S01]  /*0730*/  FMUL.FTZ R84, R69, UR30 ;  /* 0x0000001e45547c20 */ /* 0x000fe20008410000 */
[----:B------:R-:W-:Y:S01]  /*0740*/  FMUL.FTZ R61, R61, UR30 ;  /* 0x0000001e3d3d7c20 */ /* 0x000fe20008410000 */
[----:B------:R-:W-:Y:S01]  /*0750*/  FADD.FTZ R37, R37, R65 ;  /* 0x0000004125257221 */ /* 0x000fe20000010000 */
[----:B------:R-:W-:Y:S01]  /*0760*/  FFMA.FTZ R17, R65, R60, R17 ;  /* 0x0000003c41117223 */ /* 0x000fe20000010011 */
[C---:B------:R-:W-:Y:S01]  /*0770*/  FADD.FTZ R63, -R52.reuse, R68 ;  /* 0x00000044343f7221 */ /* 0x040fe20000010100 */
[C---:B------:R-:W-:Y:S01]  /*0780*/  FADD.FTZ R70, -R52.reuse, R70 ;  /* 0x0000004634467221 */ /* 0x040fe20000010100 */
[C---:B------:R-:W-:Y:S01]  /*0790*/  FADD.FTZ R71, -R52.reuse, R71 ;  /* 0x0000004734477221 */ /* 0x040fe20000010100 */
[C---:B------:R-:W-:Y:S01]  /*07a0*/  FADD.FTZ R72, -R52.reuse, R72 ;  /* 0x0000004834487221 */ /* 0x040fe20000010100 */
[C---:B------:R-:W-:Y:S01]  /*07b0*/  FADD.FTZ R73, -R52.reuse, R73 ;  /* 0x0000004934497221 */ /* 0x040fe20000010100 */
[C---:B------:R-:W-:Y:S01]  /*07c0*/  FADD.FTZ R74, -R52.reuse, R74 ;  /* 0x0000004a344a7221 */ /* 0x040fe20000010100 */
[----:B------:R-:W-:Y:S01]  /*07d0*/  FADD.FTZ R75, -R52, R75 ;  /* 0x0000004b344b7221 */ /* 0x000fe20000010100 */
[----:B------:R-:W-:Y:S01]  /*07e0*/  FMUL.FTZ R65, R13, R65 ;  /* 0x000000410d417220 */ /* 0x000fe20000410000 */
[----:B------:R-:W-:Y:S01]  /*07f0*/  FADD.FTZ R52, RZ, R64 ;  /* 0x00000040ff347221 */ /* 0x000fe20000010000 */
[----:B-1----:R-:W-:Y:S01]  /*0800*/  FFMA.FTZ R87, R3, R64, RZ ;  /* 0x0000004003577223 */ /* 0x002fe200000100ff */
[----:B------:R-:W-:Y:S01]  /*0810*/  FADD.FTZ R33, R33, R77 ;  /* 0x0000004d21217221 */ /* 0x000fe20000010000 */
[----:B------:R-:W-:Y:S01]  /*0820*/  FFMA.FTZ R21, R77, R84, R21 ;  /* 0x000000544d157223 */ /* 0x000fe20000010015 */
        /* <DEDUP_REMOVED lines=13> */
[----:B------:R-:W-:Y:S01]  /*0900*/  FMUL.FTZ R86, R10, R78 ;  /* 0x0000004e0a567220 */ /* 0x000fe20000410000 */
[----:B------:R-:W-:Y:S01]  /*0910*/  FMUL.FTZ R67, R15, R67 ;  /* 0x000000430f437220 */ /* 0x000fe20000410000 */
[----:B------:R-:W-:Y:S01]  /*0920*/  FMUL.FTZ R78, R71, UR30 ;  /* 0x0000001e474e7c20 */ /* 0x000fe20008410000 */
[----:B------:R-:W-:Y:S01]  /*0930*/  FADD.FTZ R52, R66, R69 ;  /* 0x0000004542347221 */ /* 0x000fe20000010000 */
[----:B------:R-:W-:Y:S01]  /*0940*/  FFMA.FTZ R71, R61, R66, R68 ;  /* 0x000000423d477223 */ /* 0x000fe20000010044 */
[----:B------:R-:W-:Y:S01]  /*0950*/  FADD.FTZ R32, R32, R76 ;  /* 0x0000004c20207221 */ /* 0x000fe20000010000 */
[----:B------:R-:W-:Y:S01]  /*0960*/  FFMA.FTZ R20, R76, R63, R20 ;  /* 0x0000003f4c147223 */ /* 0x000fe20000010014 */
[----:B------:R-:W-:Y:S01]  /*0970*/  FMUL.FTZ R76, R8, R76 ;  /* 0x0000004c084c7220 */ /* 0x000fe20000410000 */
[----:B------:R-:W-:Y:S01]  /*0980*/  FADD.FTZ R69, R67, R52 ;  /* 0x0000003443457221 */ /* 0x000fe20000010000 */
[----:B------:R-:W-:-:S03]  /*0990*/  FFMA.FTZ R68, R62, R67, R71 ;  /* 0x000000433e447223 */ /* 0x000fc60000010047 */
[----:B------:R-:W-:Y:S01]  /*09a0*/  FADD.FTZ R52, R76, R69 ;  /* 0x000000454c347221 */ /* 0x000fe20000010000 */
[----:B------:R-:W-:-:S03]  /*09b0*/  FFMA.FTZ R71, R63, R76, R68 ;  /* 0x0000004c3f477223 */ /* 0x000fc60000010044 */
[----:B------:R-:W-:Y:S01]  /*09c0*/  FADD.FTZ R69, R85, R52 ;  /* 0x0000003455457221 */ /* 0x000fe20000010000 */
[----:B------:R-:W-:Y:S01]  /*09d0*/  FFMA.FTZ R68, R84, R85, R71 ;  /* 0x0000005554447223 */ /* 0x000fe20000010047 */
[----:B------:R-:W-:Y:S01]  /*09e0*/  FMUL.FTZ R87, R11, R79 ;  /* 0x0000004f0b577220 */ /* 0x000fe20000410000 */
[----:B------:R-:W-:Y:S01]  /*09f0*/  FADD.FTZ R35, R35, R79 ;  /* 0x0000004f23237221 */ /* 0x000fe20000010000 */
[----:B------:R-:W-:Y:S01]  /*0a00*/  FADD.FTZ R52, R86, R69 ;  /* 0x0000004556347221 */ /* 0x000fe20000010000 */
[----:B------:R-:W-:Y:S01]  /*0a10*/  FFMA.FTZ R23, R79, R78, R23 ;  /* 0x0000004e4f177223 */ /* 0x000fe20000010017 */
[----:B------:R-:W-:Y:S01]  /*0a20*/  FFMA.FTZ R71, R77, R86, R68 ;  /* 0x000000564d477223 */ /* 0x000fe20000010044 */
[----:B------:R-:W-:Y:S01]  /*0a30*/  FMUL.FTZ R79, R72, UR30 ;  /* 0x0000001e484f7c20 */ /* 0x000fe20008410000 */
[----:B0-----:R-:W-:Y:S01]  /*0a40*/  FMUL.FTZ R88, R4, R80 ;  /* 0x0000005004587220 */ /* 0x001fe20000410000 */
        /* <DEDUP_REMOVED lines=25> */
.L_x_6152:
        /* <DEDUP_REMOVED lines=18> */
.L_x_6153:
        /* <DEDUP_REMOVED lines=32> */
.L_x_6155:
[----:B------:R-:W-:Y:S05]  /*0f00*/  BSYNC.RECONVERGENT B0 ;  /* 0x0000000000007941 */ /* 0x000fea0003800200 */
.L_x_6154:
[----:B------:R-:W1:Y:S08]  /*0f10*/  S2UR UR10, SR_CgaCtaId ;  /* 0x00000000000a79c3 */ /* 0x000e700000008800 */
[----:B------:R-:W-:Y:S01]  /*0f20*/  BAR.SYNC.DEFER_BLOCKING 0x0 ;  /* 0x0000000000007b1d */ /* 0x000fe20000010000 */
[----:B-----5:R-:W-:Y:S01]  /*0f30*/  ISETP.GE.AND P3, PT, R2, 0x1, PT ;  /* 0x000000010200780c */ /* 0x020fe20003f66270 */
[----:B------:R-:W-:Y:S01]  /*0f40*/  UISETP.NE.U32.AND UP0, UPT, UR4, URZ, UPT ;  /* 0x000000ff0400728c */ /* 0x000fe2000bf05070 */
[----:B------:R-:W-:-:S03]  /*0f50*/  ISETP.NE.AND P1, PT, RZ, UR27, PT ;  /* 0x0000001bff007c0c */ /* 0x000fc6000bf25270 */
[----:B------:R-:W-:Y:S01]  /*0f60*/  UMOV UR9, 0x400 ;  /* 0x0000040000097882 */ /* 0x000fe20000000000 */
[----:B------:R-:W-:Y:S02]  /*0f70*/  UISETP.NE.AND.EX UP0, UPT, UR5, URZ, UPT, UP0 ;  /* 0x000000ff0500728c */ /* 0x000fe4000bf05300 */
        /* <DEDUP_REMOVED lines=8> */
[----:B------:R-:W-:Y:S02]  /*1000*/  @P3 IADD3 R69, PT, PT, R2, -0x1, RZ ;  /* 0xffffffff02453810 */ /* 0x000fe40007ffe0ff */
[----:B------:R-:W-:Y:S01]  /*1010*/  FADD.FTZ R91, R70, R73 ;  /* 0x00000049465b7221 */ /* 0x000fe20000010000 */
[----:B------:R-:W-:-:S03]  /*1020*/  FADD.FTZ R68, R71, R52 ;  /* 0x0000003447447221 */ /* 0x000fc60000010000 */
[----:B------:R-:W0:Y:S01]  /*1030*/  LDS.128 R72, [UR10] ;  /* 0x0000000aff487984 */ /* 0x000e220008000c00 */
[----:B------:R-:W1:Y:S01]  /*1040*/  LDC R52, c[0x0][0x388] ;  /* 0x0000e200ff347b82 */ /* 0x000e620000000800 */
[----:B------:R-:W-:Y:S01]  /*1050*/  MOV R70, RZ ;  /* 0x000000ff00467202 */ /* 0x000fe20000000f00 */
[----:B-1----:R-:W-:Y:S02]  /*1060*/  @P3 IMAD R69, R69, R52, RZ ;  /* 0x0000003445453224 */ /* 0x002fe400078e02ff */
[----:B------:R-:W-:Y:S02]  /*1070*/  IMAD R52, R52, UR8, RZ ;  /* 0x0000000834347c24 */ /* 0x000fe4000f8e02ff */
[----:B0-----:R-:W-:Y:S01]  /*1080*/  FADD.FTZ R68, R68, R73 ;  /* 0x0000004944447221 */ /* 0x001fe20000010000 */
[----:B------:R-:W-:-:S03]  /*1090*/  FADD.FTZ R91, R91, R72 ;  /* 0x000000485b5b7221 */ /* 0x000fc60000010000 */
[----:B------:R-:W-:Y:S01]  /*10a0*/  FADD.FTZ R68, R75, R68 ;  /* 0x000000444b447221 */ /* 0x000fe20000010000 */
[----:B------:R-:W-:-:S03]  /*10b0*/  FADD.FTZ R74, R74, R91 ;  /* 0x0000005b4a4a7221 */ /* 0x000fc60000010000 */
[----:B------:R-:W-:-:S05]  /*10c0*/  FMUL.FTZ R68, R68, UR29 ;  /* 0x0000001d44447c20 */ /* 0x000fca0008410000 */
[----:B------:R-:W-:Y:S02]  /*10d0*/  R2UR UR10, R68 ;  /* 0x00000000440a72ca */ /* 0x000fe400000e0000 */
[----:B------:R-:W-:-:S04]  /*10e0*/  @P3 SHF.R.S32.HI R68, RZ, 0x1f, R69 ;  /* 0x0000001fff443819 */ /* 0x000fc80000011445 */
[----:B------:R-:W-:Y:S02]  /*10f0*/  @P3 LEA.HI R68, R68, R69, RZ, 0x2 ;  /* 0x0000004544443211 */ /* 0x000fe400078f10ff */
[----:B------:R-:W-:Y:S02]  /*1100*/  SHF.R.S32.HI R69, RZ, 0x1f, R52 ;  /* 0x0000001fff457819 */ /* 0x000fe40000011434 */
[----:B------:R-:W-:Y:S02]  /*1110*/  @P3 LEA.HI.SX32 R70, R68, R83, 0x1e ;  /* 0x0000005344463211 */ /* 0x000fe400078ff2ff */
[----:B------:R-:W-:Y:S01]  /*1120*/  LEA.HI R68, R69, R52, RZ, 0x2 ;  /* 0x0000003445447211 */ /* 0x000fe200078f10ff */
[----:B------:R-:W-:-:S03]  /*1130*/  FMUL.FTZ R69, R74, UR29 ;  /* 0x0000001d4a457c20 */ /* 0x000fc60008410000 */
[----:B------:R-:W-:Y:S02]  /*1140*/  LEA.HI.SX32 R68, R68, R83, 0x1e ;  /* 0x0000005344447211 */ /* 0x000fe400078ff2ff */
[----:B------:R-:W-:Y:S01]  /*1150*/  FSEL R69, R69, RZ, !P1 ;  /* 0x000000ff45457208 */ /* 0x000fe20004800000 */
[----:B------:R-:W-:Y:S06]  /*1160*/  BRA.U UP0, `(.L_x_6156) ;  /* 0x0000000100f07547 */ /* 0x000fec000b800000 */
[----:B------:R-:W-:-:S04]  /*1170*/  UISETP.NE.U32.AND UP0, UPT, UR6, URZ, UPT ;  /* 0x000000ff0600728c */ /* 0x000fc8000bf05070 */
[----:B------:R-:W-:-:S09]  /*1180*/  UISETP.NE.AND.EX UP0, UPT, UR7, URZ, UPT, UP0 ;  /* 0x000000ff0700728c */ /* 0x000fd2000bf05300 */
[----:B------:R-:W-:Y:S05]  /*1190*/  BRA.U UP0, `(.L_x_6157) ;  /* 0x0000000100707547 */ /* 0x000fea000b800000 */
[----:B------:R-:W-:Y:S01]  /*11a0*/  ISETP.GT.AND P2, PT, R2, RZ, PT ;  /* 0x000000ff0200720c */ /* 0x000fe20003f44270 */
        /* <DEDUP_REMOVED lines=27> */
.L_x_6157:
        /* <DEDUP_REMOVED lines=9> */
[----:B------:R-:W-:Y:S01]  /*13f0*/  UMOV UR9, UR13 ;  /* 0x0000000d00097c82 */ /* 0x000fe20008000000 */
[----:B------:R-:W-:Y:S01]  /*1400*/  FFMA.FTZ R2, R62, UR10, R69 ;  /* 0x0000000a3e027c23 */ /* 0x000fe20008010045 */
[----:B------:R-:W-:Y:S01]  /*1410*/  FMUL.FTZ R59, R59, UR30 ;  /* 0x0000001e3b3b7c20 */ /* 0x000fe20008410000 */
[----:B------:R-:W-:Y:S01]  /*1420*/  FMUL.FTZ R52, R52, UR30 ;  /* 0x0000001e34347c20 */ /* 0x000fe20008410000 */
[----:B------:R-:W-:Y:S01]  /*1430*/  FSEL R56, R57, RZ, P1 ;  /* 0x000000ff39387208 */ /* 0x000fe20000800000 */
[----:B------:R-:W-:-:S02]  /*1440*/  FADD.FTZ R2, R67, -R2 ;  /* 0x8000000243027221 */ /* 0x000fc40000010000 */
[----:B------:R-:W-:Y:S02]  /*1450*/  FSEL R58, R59, RZ, P1 ;  /* 0x000000ff3b3a7208 */ /* 0x000fe40000800000 */
[----:B------:R-:W-:-:S03]  /*1460*/  FMUL.FTZ R57, R56, UR9 ;  /* 0x0000000938397c20 */ /* 0x000fc60008410000 */
[----:B------:R-:W-:Y:S02]  /*1470*/  FMUL.FTZ R59, R58, UR9 ;  /* 0x000000093a3b7c20 */ /* 0x000fe40008410000 */
[----:B------:R-:W-:Y:S02]  /*1480*/  SEL R0, R57, R0, P2 ;  /* 0x0000000039007207 */ /* 0x000fe40001000000 */
[----:B------:R-:W-:Y:S01]  /*1490*/  FSEL R57, R52, RZ, P1 ;  /* 0x000000ff34397208 */ /* 0x000fe20000800000 */
[----:B------:R-:W-:Y:S01]  /*14a0*/  FMUL.FTZ R52, R2, UR30 ;  /* 0x0000001e02347c20 */ /* 0x000fe20008410000 */
[----:B------:R-:W-:-:S03]  /*14b0*/  SEL R54, R59, R54, P2 ;  /* 0x000000363b367207 */ /* 0x000fc60001000000 */
[----:B------:R-:W-:Y:S01]  /*14c0*/  FMUL.FTZ R2, R57, UR9 ;  /* 0x0000000939027c20 */ /* 0x000fe20008410000 */
[----:B------:R-:W-:-:S04]  /*14d0*/  FSEL R52, R52, RZ, P1 ;  /* 0x000000ff34347208 */ /* 0x000fc80000800000 */
[----:B------:R-:W-:Y:S02]  /*14e0*/  SEL R2, R2, R53, P2 ;  /* 0x0000003502027207 */ /* 0x000fe40001000000 */
[----:B------:R-:W-:Y:S01]  /*14f0*/  MOV R59, R52 ;  /* 0x00000034003b7202 */ /* 0x000fe20000000f00 */
[----:B------:R-:W-:Y:S06]  /*1500*/  @!P3 BRA `(.L_x_6158) ;  /* 0x0000000000e4b947 */ /* 0x000fec0003800000 */
[----:B------:R-:W-:Y:S01]  /*1510*/  FMUL.FTZ R55, R52, UR9 ;  /* 0x0000000934377c20 */ /* 0x000fe20008410000 */
[----:B------:R-:W-:Y:S06]  /*1520*/  BRA `(.L_x_6158) ;  /* 0x0000000000dc7947 */ /* 0x000fec0003800000 */
.L_x_6156:
[----:B------:R-:W-:-:S04]  /*1530*/  UISETP.NE.U32.AND UP0, UPT, UR6, URZ, UPT ;  /* 0x000000ff0600728c */ /* 0x000fc8000bf05070 */
[----:B------:R-:W-:-:S09]  /*1540*/  UISETP.NE.AND.EX UP0, UPT, UR7, URZ, UPT, UP0 ;  /* 0x000000ff0700728c */ /* 0x000fd2000bf05300 */
[----:B------:R-:W-:Y:S05]  /*1550*/  BRA.U UP0, `(.L_x_6159) ;  /* 0x0000000100707547 */ /* 0x000fea000b800000 */
[----:B------:R-:W-:Y:S01]  /*1560*/  PLOP3.LUT P1, PT, PT, PT, UP2, 0x80, 0x8 ;  /* 0x000000000008781c */ /* 0x000fe20003f2f028 */
[----:B------:R-:W-:Y:S01]  /*1570*/  UMOV UR9, UR13 ;  /* 0x0000000d00097c82 */ /* 0x000fe20008000000 */
[----:B------:R-:W-:Y:S02]  /*1580*/  ISETP.GT.AND P2, PT, R2, RZ, PT ;  /* 0x000000ff0200720c */ /* 0x000fe40003f44270 */
[----:B------:R-:W-:-:S09]  /*1590*/  MOV R2, R40 ;  /* 0x0000002800027202 */ /* 0x000fd20000000f00 */
[--C-:B------:R-:W-:Y:S01]  /*15a0*/  @P1 FFMA.FTZ R71, R3, UR10, R69.reuse ;  /* 0x0000000a03471c23 */ /* 0x100fe20008010045 */
        /* <DEDUP_REMOVED lines=23> */
.L_x_6159:
[----:B------:R-:W-:Y:S01]  /*1720*/  PLOP3.LUT P1, PT, PT, PT, UP2, 0x80, 0x8 ;  /* 0x000000000008781c */ /* 0x000fe20003f2f028 */
[----:B------:R-:W-:Y:S01]  /*1730*/  UMOV UR9, UR13 ;  /* 0x0000000d00097c82 */ /* 0x000fe20008000000 */
[----:B------:R-:W-:Y:S02]  /*1740*/  ISETP.GT.AND P2, PT, R2, RZ, PT ;  /* 0x000000ff0200720c */ /* 0x000fe40003f44270 */
        /* <DEDUP_REMOVED lines=13> */
[----:B------:R-:W-:Y:S01]  /*1820*/  @P1 FFMA.FTZ R59, R52, UR30, R43 ;  /* 0x0000001e343b1c23 */ /* 0x000fe2000801002b */
[----:B------:R-:W-:Y:S01]  /*1830*/  @P2 FMUL.FTZ R0, R56, UR9 ;  /* 0x0000000938002c20 */ /* 0x000fe20008410000 */
[----:B------:R-:W-:Y:S01]  /*1840*/  @P1 FADD.FTZ R71, R66, -R71 ;  /* 0x8000004742471221 */ /* 0x000fe20000010000 */
[----:B------:R-:W-:Y:S01]  /*1850*/  @P2 FMUL.FTZ R53, R57, UR9 ;  /* 0x0000000939352c20 */ /* 0x000fe20008410000 */
[----:B------:R-:W-:-:S02]  /*1860*/  @P3 FMUL.FTZ R55, R59, UR9 ;  /* 0x000000093b373c20 */ /* 0x000fc40008410000 */
[----:B------:R-:W-:Y:S02]  /*1870*/  @P1 FFMA.FTZ R58, R71, UR30, R42 ;  /* 0x0000001e473a1c23 */ /* 0x000fe4000801002a */
[----:B------:R-:W-:Y:S02]  /*1880*/  MOV R2, R53 ;  /* 0x0000003500027202 */ /* 0x000fe40000000f00 */
[----:B------:R-:W-:-:S07]  /*1890*/  @P2 FMUL.FTZ R54, R58, UR9 ;  /* 0x000000093a362c20 */ /* 0x000fce0008410000 */
.L_x_6158:
[----:B------:R-:W-:Y:S01]  /*18a0*/  ISETP.NE.U32.AND P1, PT, RZ, UR6, PT ;  /* 0x00000006ff007c0c */ /* 0x000fe2000bf25070 */
[----:B------:R-:W0:Y:S03]  /*18b0*/  @P3 LDC.64 R72, c[0x0][0x468] ;  /* 0x00011a00ff483b82 */ /* 0x000e260000000a00 */
[----:B------:R-:W-:-:S13]  /*18c0*/  ISETP.NE.AND.EX P1, PT, RZ, UR7, PT, P1 ;  /* 0x00000007ff007c0c */ /* 0x000fda000bf25310 */
[----:B------:R-:W1:Y:S01]  /*18d0*/  @P1 LDC.64 R52, c[0x0][0x478] ;  /* 0x00011e00ff341b82 */ /* 0x000e620000000a00 */
[----:B0-----:R-:W-:-:S04]  /*18e0*/  @P3 IMAD.WIDE.U32 R72, R70, 0x10, R72 ;  /* 0x0000001046483825 */ /* 0x001fc800078e0048 */
[----:B-1----:R-:W-:Y:S01]  /*18f0*/  @P1 IMAD.WIDE.U32 R74, R68, 0x10, R52 ;  /* 0x00000010444a1825 */ /* 0x002fe200078e0034 */
[----:B------:R-:W-:Y:S02]  /*1900*/  MOV R52, R0 ;  /* 0x0000000000347202 */ /* 0x000fe40000000f00 */
[----:B------:R-:W-:Y:S02]  /*1910*/  MOV R53, R2 ;  /* 0x0000000200357202 */ /* 0x000fe40000000f00 */
        /* <DEDUP_REMOVED lines=20> */
[----:B------:R-:W-:-:S03]  /*1a60*/  FMUL.FTZ R71, R58, UR9 ;  /* 0x000000093a477c20 */ /* 0x000fc60008410000 */
[----:B------:R-:W-:Y:S02]  /*1a70*/  @P4 FFMA.FTZ R57, R0, UR30, R45 ;  /* 0x0000001e00394c23 */ /* 0x000fe4000801002d */
[----:B------:R-:W-:Y:S01]  /*1a80*/  SEL R54, R71, R54, P2 ;  /* 0x0000003647367207 */ /* 0x000fe20001000000 */
[----:B------:R-:W-:Y:S01]  /*1a90*/  FMUL.FTZ R71, R56, UR9 ;  /* 0x0000000938477c20 */ /* 0x000fe20008410000 */
[----:B------:R-:W-:-:S04]  /*1aa0*/  FMUL.FTZ R2, R57, UR9 ;  /* 0x0000000939027c20 */ /* 0x000fc80008410000 */
[----:B------:R-:W-:Y:S02]  /*1ab0*/  SEL R0, R71, R52, P2 ;  /* 0x0000003447007207 */ /* 0x000fe40001000000 */
[----:B------:R-:W-:Y:S01]  /*1ac0*/  SEL R2, R2, R53, P2 ;  /* 0x0000003502027207 */ /* 0x000fe20001000000 */
[----:B------:R-:W-:Y:S06]  /*1ad0*/  @!P3 BRA `(.L_x_6162) ;  /* 0x00000004003cb947 */ /* 0x000fec0003800000 */
[----:B------:R-:W-:Y:S01]  /*1ae0*/  FMUL.FTZ R55, R59, UR9 ;  /* 0x000000093b377c20 */ /* 0x000fe20008410000 */
[----:B------:R-:W-:Y:S06]  /*1af0*/  BRA `(.L_x_6162) ;  /* 0x0000000400347947 */ /* 0x000fec0003800000 */
.L_x_6161:
[----:B------:R-:W-:Y:S02]  /*1b00*/  PLOP3.LUT P4, PT, PT, PT, UP2, 0x80, 0x8 ;  /* 0x000000000008781c */ /* 0x000fe40003f8f028 */
[----:B------:R-:W-:-:S11]  /*1b10*/  MOV R0, R44 ;  /* 0x0000002c00007202 */ /* 0x000fd60000000f00 */
[--C-:B------:R-:W-:Y:S01]  /*1b20*/  @P4 FFMA.FTZ R71, R63, UR10, R69.reuse ;  /* 0x0000000a3f474c23 */ /* 0x100fe20008010045 */
[----:B------:R-:W-:-:S03]  /*1b30*/  @P4 FFMA.FTZ R2, R84, UR10, R69 ;  /* 0x0000000a54024c23 */ /* 0x000fc60008010045 */
[----:B------:R-:W-:Y:S01]  /*1b40*/  @P4 FADD.FTZ R71, R76, -R71 ;  /* 0x800000474c474221 */ /* 0x000fe20000010000 */
[----:B0-----:R-:W-:Y:S01]  /*1b50*/  @P4 FADD.FTZ R72, R85, -R2 ;  /* 0x8000000255484221 */ /* 0x001fe20000010000 */
[----:B------:R-:W-:Y:S02]  /*1b60*/  MOV R2, R45 ;  /* 0x0000002d00027202 */ /* 0x000fe40000000f00 */
[----:B------:R-:W-:Y:S01]  /*1b70*/  @P4 FFMA.FTZ R0, R71, UR30, R44 ;  /* 0x0000001e47004c23 */ /* 0x000fe2000801002c */
[----:B------:R-:W-:Y:S01]  /*1b80*/  @P4 FFMA.FTZ R71, R77, UR10, R69 ;  /* 0x0000000a4d474c23 */ /* 0x000fe20008010045 */
[----:B------:R-:W-:Y:S01]  /*1b90*/  @P4 FFMA.FTZ R2, R72, UR30, R45 ;  /* 0x0000001e48024c23 */ /* 0x000fe2000801002d */
[----:B------:R-:W-:Y:S02]  /*1ba0*/  MOV R72, R46 ;  /* 0x0000002e00487202 */ /* 0x000fe40000000f00 */
[----:B------:R-:W-:Y:S01]  /*1bb0*/  @P4 FADD.FTZ R71, R86, -R71 ;  /* 0x8000004756474221 */ /* 0x000fe20000010000 */
[----:B------:R-:W-:-:S03]  /*1bc0*/  FMUL.FTZ R2, R2, UR9 ;  /* 0x0000000902027c20 */ /* 0x000fc60008410000 */
[----:B------:R-:W-:Y:S01]  /*1bd0*/  @P4 FFMA.FTZ R72, R71, UR30, R46 ;  /* 0x0000001e47484c23 */ /* 0x000fe2000801002e */
[----:B------:R-:W-:Y:S01]  /*1be0*/  FMUL.FTZ R71, R0, UR9 ;  /* 0x0000000900477c20 */ /* 0x000fe20008410000 */
[----:B------:R-:W-:Y:S02]  /*1bf0*/  SEL R2, R2, R53, P2 ;  /* 0x0000003502027207 */ /* 0x000fe40001000000 */
[----:B------:R-:W-:Y:S02]  /*1c00*/  FMUL.FTZ R73, R72, UR9 ;  /* 0x0000000948497c20 */ /* 0x000fe40008410000 */
[----:B------:R-:W-:-:S03]  /*1c10*/  SEL R0, R71, R52, P2 ;  /* 0x0000003447007207 */ /* 0x000fc60001000000 */
        /* <DEDUP_REMOVED lines=8> */
.L_x_6160:
[----:B------:R-:W-:Y:S05]  /*1ca0*/  @!P1 BRA `(.L_x_6163) ;  /* 0x00000000006c9947 */ /* 0x000fea0003800000 */
[--C-:B0-----:R-:W-:Y:S01]  /*1cb0*/  FFMA.FTZ R57, R63, UR10, R69.reuse ;  /* 0x0000000a3f397c23 */ /* 0x101fe20008010045 */
[----:B------:R-:W-:Y:S01]  /*1cc0*/  ISETP.LT.AND P4, PT, RZ, UR31, PT ;  /* 0x0000001fff007c0c */ /* 0x000fe2000bf81270 */
[--C-:B------:R-:W-:Y:S01]  /*1cd0*/  FFMA.FTZ R0, R84, UR10, R69.reuse ;  /* 0x0000000a54007c23 */ /* 0x100fe20008010045 */
[----:B------:R-:W-:Y:S01]  /*1ce0*/  FFMA.FTZ R72, R78, UR10, R69 ;  /* 0x0000000a4e487c23 */ /* 0x000fe20008010045 */
[----:B------:R-:W-:Y:S01]  /*1cf0*/  FADD.FTZ R56, R76, -R57 ;  /* 0x800000394c387221 */ /* 0x000fe20000010000 */
[----:B------:R-:W-:Y:S01]  /*1d00*/  FFMA.FTZ R57, R77, UR10, R69 ;  /* 0x0000000a4d397c23 */ /* 0x000fe20008010045 */
[----:B------:R-:W-:Y:S02]  /*1d10*/  FADD.FTZ R0, R85, -R0 ;  /* 0x8000000055007221 */ /* 0x000fe40000010000 */
[----:B------:R-:W-:Y:S01]  /*1d20*/  FMUL.FTZ R56, R56, UR30 ;  /* 0x0000001e38387c20 */ /* 0x000fe20008410000 */
[----:B------:R-:W-:Y:S01]  /*1d30*/  FADD.FTZ R58, R86, -R57 ;  /* 0x80000039563a7221 */ /* 0x000fe20000010000 */
[----:B------:R-:W-:-:S03]  /*1d40*/  FMUL.FTZ R2, R0, UR30 ;  /* 0x0000001e00027c20 */ /* 0x000fc60008410000 */
[----:B------:R-:W-:Y:S01]  /*1d50*/  FSEL R56, R56, RZ, P4 ;  /* 0x000000ff38387208 */ /* 0x000fe20002000000 */
[----:B------:R-:W-:-:S04]  /*1d60*/  FMUL.FTZ R58, R58, UR30 ;  /* 0x0000001e3a3a7c20 */ /* 0x000fc80008410000 */
[----:B------:R-:W-:Y:S01]  /*1d70*/  FMUL.FTZ R57, R56, UR9 ;  /* 0x0000000938397c20 */ /* 0x000fe20008410000 */
[----:B------:R-:W-:-:S04]  /*1d80*/  FSEL R58, R58, RZ, P4 ;  /* 0x000000ff3a3a7208 */ /* 0x000fc80002000000 */
[----:B------:R-:W-:Y:S01]  /*1d90*/  SEL R0, R57, R52, P2 ;  /* 0x0000003439007207 */ /* 0x000fe20001000000 */
[----:B------:R-:W-:Y:S01]  /*1da0*/  FADD.FTZ R52, R87, -R72 ;  /* 0x8000004857347221 */ /* 0x000fe20000010000 */
[----:B------:R-:W-:Y:S01]  /*1db0*/  FSEL R57, R2, RZ, P4 ;  /* 0x000000ff02397208 */ /* 0x000fe20002000000 */
[----:B------:R-:W-:Y:S02]  /*1dc0*/  FMUL.FTZ R59, R58, UR9 ;  /* 0x000000093a3b7c20 */ /* 0x000fe40008410000 */
[----:B------:R-:W-:Y:S02]  /*1dd0*/  FMUL.FTZ R52, R52, UR30 ;  /* 0x0000001e34347c20 */ /* 0x000fe40008410000 */
[----:B------:R-:W-:Y:S01]  /*1de0*/  FMUL.FTZ R2, R57, UR9 ;  /* 0x0000000939027c20 */ /* 0x000fe20008410000 */
[----:B------:R-:W-:Y:S02]  /*1df0*/  SEL R54, R59, R54, P2 ;  /* 0x000000363b367207 */ /* 0x000fe40001000000 */
[----:B------:R-:W-:-:S02]  /*1e00*/  FSEL R52, R52, RZ, P4 ;  /* 0x000000ff34347208 */ /* 0x000fc40002000000 */
[----:B------:R-:W-:Y:S02]  /*1e10*/  SEL R2, R2, R53, P2 ;  /* 0x0000003502027207 */ /* 0x000fe40001000000 */
[----:B------:R-:W-:Y:S01]  /*1e20*/  MOV R59, R52 ;  /* 0x00000034003b7202 */ /* 0x000fe20000000f00 */
[----:B------:R-:W-:Y:S06]  /*1e30*/  @!P3 BRA `(.L_x_6162) ;  /* 0x000000000064b947 */ /* 0x000fec0003800000 */
[----:B------:R-:W-:Y:S01]  /*1e40*/  FMUL.FTZ R55, R52, UR9 ;  /* 0x0000000934377c20 */ /* 0x000fe20008410000 */
[----:B------:R-:W-:Y:S06]  /*1e50*/  BRA `(.L_x_6162) ;  /* 0x00000000005c7947 */ /* 0x000fec0003800000 */
.L_x_6163:
[--C-:B------:R-:W-:Y:S01]  /*1e60*/  FFMA.FTZ R71, R63, UR10, R69.reuse ;  /* 0x0000000a3f477c23 */ /* 0x100fe20008010045 */
[----:B------:R-:W-:Y:S01]  /*1e70*/  FFMA.FTZ R0, R84, UR10, R69 ;  /* 0x0000000a54007c23 */ /* 0x000fe20008010045 */
[----:B------:R-:W-:Y:S02]  /*1e80*/  ISETP.LT.AND P4, PT, RZ, UR31, PT ;  /* 0x0000001fff007c0c */ /* 0x000fe4000bf81270 */
[----:B------:R-:W-:Y:S01]  /*1e90*/  FADD.FTZ R71, R76, -R71 ;  /* 0x800000474c477221 */ /* 0x000fe20000010000 */
[----:B------:R-:W-:-:S03]  /*1ea0*/  FADD.FTZ R2, R85, -R0 ;  /* 0x8000000055027221 */ /* 0x000fc60000010000 */
[----:B------:R-:W-:Y:S01]  /*1eb0*/  FMUL.FTZ R0, R71, UR30 ;  /* 0x0000001e47007c20 */ /* 0x000fe20008410000 */
[----:B------:R-:W-:Y:S01]  /*1ec0*/  FMUL.FTZ R2, R2, UR30 ;  /* 0x0000001e02027c20 */ /* 0x000fe20008410000 */
[----:B------:R-:W-:-:S03]  /*1ed0*/  FFMA.FTZ R71, R77, UR10, R69 ;  /* 0x0000000a4d477c23 */ /* 0x000fc60008010045 */
[----:B------:R-:W-:Y:S01]  /*1ee0*/  FSEL R0, R0, RZ, P4 ;  /* 0x000000ff00007208 */ /* 0x000fe20002000000 */
[----:B------:R-:W-:Y:S01]  /*1ef0*/  FADD.FTZ R71, R86, -R71 ;  /* 0x8000004756477221 */ /* 0x000fe20000010000 */
[----:B------:R-:W-:-:S03]  /*1f00*/  FSEL R2, R2, RZ, P4 ;  /* 0x000000ff02027208 */ /* 0x000fc60002000000 */
[----:B0-----:R-:W-:Y:S01]  /*1f10*/  @P2 FMUL.FTZ R52, R0, UR9 ;  /* 0x0000000900342c20 */ /* 0x001fe20008410000 */
[----:B------:R-:W-:Y:S01]  /*1f20*/  @P3 FFMA.FTZ R0, R78, UR10, R69 ;  /* 0x0000000a4e003c23 */ /* 0x000fe20008010045 */
[----:B------:R-:W-:-:S03]  /*1f30*/  @P2 FMUL.FTZ R53, R2, UR9 ;  /* 0x0000000902352c20 */ /* 0x000fc60008410000 */
[----:B------:R-:W-:Y:S01]  /*1f40*/  @P3 FADD.FTZ R2, R87, -R0 ;  /* 0x8000000057023221 */ /* 0x000fe20000010000 */
[----:B------:R-:W-:-:S03]  /*1f50*/  FMUL.FTZ R0, R71, UR30 ;  /* 0x0000001e47007c20 */ /* 0x000fc60008410000 */
[----:B------:R-:W-:Y:S02]  /*1f60*/  @P3 FMUL.FTZ R2, R2, UR30 ;  /* 0x0000001e02023c20 */ /* 0x000fe40008410000 */
[----:B------:R-:W-:-:S03]  /*1f70*/  FSEL R0, R0, RZ, P4 ;  /* 0x000000ff00007208 */ /* 0x000fc60002000000 */
[----:B------:R-:W-:Y:S02]  /*1f80*/  @P3 FSEL R2, R2, RZ, P4 ;  /* 0x000000ff02023208 */ /* 0x000fe40002000000 */
[----:B------:R-:W-:Y:S01]  /*1f90*/  @P2 FMUL.FTZ R54, R0, UR9 ;  /* 0x0000000900362c20 */ /* 0x000fe20008410000 */
[----:B------:R-:W-:Y:S02]  /*1fa0*/  MOV R0, R52 ;  /* 0x0000003400007202 */ /* 0x000fe40000000f00 */
[----:B------:R-:W-:Y:S01]  /*1fb0*/  @P3 FMUL.FTZ R55, R2, UR9 ;  /* 0x0000000902373c20 */ /* 0x000fe20008410000 */
[----:B------:R-:W-:-:S07]  /*1fc0*/  MOV R2, R53 ;  /* 0x0000003500027202 */ /* 0x000fce0000000f00 */
.L_x_6162:
[----:B------:R-:W0:Y:S01]  /*1fd0*/  @P1 LDC.64 R52, c[0x0][0x478] ;  /* 0x00011e00ff341b82 */ /* 0x000e220000000a00 */
[----:B------:R-:W-:-:S07]  /*1fe0*/  @P1 IADD3 R75, PT, PT, R68, 0x80, RZ ;  /* 0x00000080444b1810 */ /* 0x000fce0007ffe0ff */
[----:B------:R-:W1:Y:S01]  /*1ff0*/  @P3 LDC.64 R72, c[0x0][0x468] ;  /* 0x00011a00ff483b82 */ /* 0x000e620000000a00 */
[----:B0-----:R-:W-:Y:S01]  /*2000*/  @P1 IMAD.WIDE.U32 R74, R75, 0x10, R52 ;  /* 0x000000104b4a1825 */ /* 0x001fe200078e0034 */
[----:B------:R-:W-:Y:S02]  /*2010*/  @P3 IADD3 R53, PT, PT, R70, 0x80, RZ ;  /* 0x0000008046353810 */ /* 0x000fe40007ffe0ff */
[----:B------:R-:W-:Y:S02]  /*2020*/  MOV R52, R0 ;  /* 0x0000000000347202 */ /* 0x000fe40000000f00 */
[----:B------:R0:W-:Y:S01]  /*2030*/  @P1 STG.E.128 desc[UR14][R74.64], R56 ;  /* 0x000000384a001986 */ /* 0x0001e2000c101d0e */
[----:B-1----:R-:W-:Y:S01]  /*2040*/  @P3 IMAD.WIDE.U32 R72, R53, 0x10, R72 ;  /* 0x0000001035483825 */ /* 0x002fe200078e0048 */
[----:B------:R-:W-:-:S05]  /*2050*/  MOV R53, R2 ;  /* 0x0000000200357202 */ /* 0x000fca0000000f00 */
[----:B------:R0:W-:Y:S01]  /*2060*/  @P3 STG.E.128 desc[UR14][R72.64], R52 ;  /* 0x0000003448003986 */ /* 0x0001e2000c101d0e */
[----:B------:R-:W-:Y:S05]  /*2070*/  @!P0 BRA `(.L_x_6164) ;  /* 0x0000000000d48947 */ /* 0x000fea0003800000 */
        /* <DEDUP_REMOVED lines=13> */
[----:B------:R-:W-:Y:S01]  /*2150*/  MOV R57, R49 ;  /* 0x0000003100397202 */ /* 0x000fe20000000f00 */
[----:B------:R-:W-:Y:S01]  /*2160*/  @P0 FFMA.FTZ R57, R0, UR30, R49 ;  /* 0x0000001e00390c23 */ /* 0x000fe20008010031 */
[----:B------:R-:W-:Y:S01]  /*2170*/  @P0 FADD.FTZ R0, R82, -R69 ;  /* 0x8000004552000221 */ /* 0x000fe20000010000 */
[----:B------:R-:W-:Y:S01]  /*2180*/  FMUL.FTZ R69, R58, UR9 ;  /* 0x000000093a457c20 */ /* 0x000fe20008410000 */
[----:B------:R-:W-:-:S02]  /*2190*/  MOV R59, R51 ;  /* 0x00000033003b7202 */ /* 0x000fc40000000f00 */
[----:B------:R-:W-:Y:S01]  /*21a0*/  @P0 FFMA.FTZ R59, R0, UR30, R51 ;  /* 0x0000001e003b0c23 */ /* 0x000fe20008010033 */
[----:B------:R-:W-:Y:S01]  /*21b0*/  FMUL.FTZ R0, R57, UR9 ;  /* 0x0000000939007c20 */ /* 0x000fe20008410000 */
[----:B------:R-:W-:Y:S01]  /*21c0*/  SEL R54, R69, R54, P2 ;  /* 0x0000003645367207 */ /* 0x000fe20001000000 */
[----:B------:R-:W-:-:S03]  /*21d0*/  FMUL.FTZ R69, R56, UR9 ;  /* 0x0000000938457c20 */ /* 0x000fc60008410000 */
[----:B------:R-:W-:Y:S02]  /*21e0*/  SEL R53, R0, R53, P2 ;  /* 0x0000003500357207 */ /* 0x000fe40001000000 */
[----:B------:R-:W-:Y:S01]  /*21f0*/  SEL R52, R69, R52, P2 ;  /* 0x0000003445347207 */ /* 0x000fe20001000000 */
[----:B------:R-:W-:Y:S06]  /*2200*/  @!P3 BRA `(.L_x_6166) ;  /* 0x000000040034b947 */ /* 0x000fec0003800000 */
[----:B------:R-:W-:Y:S01]  /*2210*/  FMUL.FTZ R55, R59, UR9 ;  /* 0x000000093b377c20 */ /* 0x000fe20008410000 */
[----:B------:R-:W-:Y:S06]  /*2220*/  BRA `(.L_x_6166) ;  /* 0x00000004002c7947 */ /* 0x000fec0003800000 */
.L_x_6165:
        /* <DEDUP_REMOVED lines=26> */
.L_x_6164:
[----:B------:R-:W-:Y:S05]  /*23d0*/  @!P1 BRA `(.L_x_6167) ;  /* 0x00000000006c9947 */ /* 0x000fea0003800000 */
[--C-:B0-----:R-:W-:Y:S01]  /*23e0*/  FFMA.FTZ R57, R79, UR10, R69.reuse ;  /* 0x0000000a4f397c23 */ /* 0x101fe20008010045 */
[----:B------:R-:W-:Y:S01]  /*23f0*/  FFMA.FTZ R0, R80, UR10, R69 ;  /* 0x0000000a50007c23 */ /* 0x000fe20008010045 */
[----:B------:R-:W-:Y:S02]  /*2400*/  ISETP.LT.AND P0, PT, RZ, UR31, PT ;  /* 0x0000001fff007c0c */ /* 0x000fe4000bf01270 */
        /* <DEDUP_REMOVED lines=19> */
[----:B------:R-:W-:Y:S02]  /*2540*/  SEL R54, R59, R54, P2 ;  /* 0x000000363b367207 */ /* 0x000fe40001000000 */
[----:B------:R-:W-:Y:S01]  /*2550*/  MOV R59, R2 ;  /* 0x00000002003b7202 */ /* 0x000fe20000000f00 */
[----:B------:R-:W-:Y:S06]  /*2560*/  @!P3 BRA `(.L_x_6166) ;  /* 0x00000000005cb947 */ /* 0x000fec0003800000 */
[----:B------:R-:W-:Y:S01]  /*2570*/  FMUL.FTZ R55, R2, UR9 ;  /* 0x0000000902377c20 */ /* 0x000fe20008410000 */
[----:B------:R-:W-:Y:S06]  /*2580*/  BRA `(.L_x_6166) ;  /* 0x0000000000547947 */ /* 0x000fec0003800000 */
.L_x_6167:
[--C-:B------:R-:W-:Y:S01]  /*2590*/  FFMA.FTZ R71, R79, UR10, R69.reuse ;  /* 0x0000000a4f477c23 */ /* 0x100fe20008010045 */
[----:B------:R-:W-:Y:S01]  /*25a0*/  ISETP.LT.AND P0, PT, RZ, UR31, PT ;  /* 0x0000001fff007c0c */ /* 0x000fe2000bf01270 */
[----:B------:R-:W-:Y:S02]  /*25b0*/  FFMA.FTZ R0, R80, UR10, R69 ;  /* 0x0000000a50007c23 */ /* 0x000fe40008010045 */
[----:B------:R-:W-:Y:S02]  /*25c0*/  FADD.FTZ R71, R88, -R71 ;  /* 0x8000004758477221 */ /* 0x000fe40000010000 */
[----:B------:R-:W-:Y:S02]  /*25d0*/  FADD.FTZ R0, R89, -R0 ;  /* 0x8000000059007221 */ /* 0x000fe40000010000 */
[----:B------:R-:W-:Y:S02]  /*25e0*/  FMUL.FTZ R71, R71, UR30 ;  /* 0x0000001e47477c20 */ /* 0x000fe40008410000 */
[----:B------:R-:W-:-:S03]  /*25f0*/  FMUL.FTZ R0, R0, UR30 ;  /* 0x0000001e00007c20 */ /* 0x000fc60008410000 */
[----:B------:R-:W-:Y:S02]  /*2600*/  FSEL R71, R71, RZ, P0 ;  /* 0x000000ff47477208 */ /* 0x000fe40000000000 */
[----:B------:R-:W-:-:S03]  /*2610*/  FSEL R0, R0, RZ, P0 ;  /* 0x000000ff00007208 */ /* 0x000fc60000000000 */
[----:B0-----:R-:W-:Y:S01]  /*2620*/  @P2 FMUL.FTZ R52, R71, UR9 ;  /* 0x0000000947342c20 */ /* 0x001fe20008410000 */
[--C-:B------:R-:W-:Y:S01]  /*2630*/  FFMA.FTZ R71, R81, UR10, R69.reuse ;  /* 0x0000000a51477c23 */ /* 0x100fe20008010045 */
[----:B------:R-:W-:Y:S01]  /*2640*/  FFMA.FTZ R69, R90, UR10, R69 ;  /* 0x0000000a5a457c23 */ /* 0x000fe20008010045 */
[----:B------:R-:W-:Y:S02]  /*2650*/  @P2 FMUL.FTZ R53, R0, UR9 ;  /* 0x0000000900352c20 */ /* 0x000fe40008410000 */
[----:B------:R-:W-:Y:S01]  /*2660*/  FADD.FTZ R71, R92, -R71 ;  /* 0x800000475c477221 */ /* 0x000fe20000010000 */
[----:B------:R-:W-:-:S03]  /*2670*/  FADD.FTZ R69, R82, -R69 ;  /* 0x8000004552457221 */ /* 0x000fc60000010000 */
[----:B------:R-:W-:Y:S01]  /*2680*/  FMUL.FTZ R71, R71, UR30 ;  /* 0x0000001e47477c20 */ /* 0x000fe20008410000 */
[----:B------:R-:W-:-:S04]  /*2690*/  FMUL.FTZ R69, R69, UR30 ;  /* 0x0000001e45457c20 */ /* 0x000fc80008410000 */
[----:B------:R-:W-:Y:S02]  /*26a0*/  FSEL R71, R71, RZ, P0 ;  /* 0x000000ff47477208 */ /* 0x000fe40000000000 */
[----:B------:R-:W-:-:S03]  /*26b0*/  FSEL R69, R69, RZ, P0 ;  /* 0x000000ff45457208 */ /* 0x000fc60000000000 */
[----:B------:R-:W-:Y:S02]  /*26c0*/  @P2 FMUL.FTZ R54, R71, UR9 ;  /* 0x0000000947362c20 */ /* 0x000fe40008410000 */
[----:B------:R-:W-:-:S07]  /*26d0*/  @P3 FMUL.FTZ R55, R69, UR9 ;  /* 0x0000000945373c20 */ /* 0x000fce0008410000 */
.L_x_6166:
[----:B------:R-:W0:Y:S01]  /*26e0*/  @P1 LDC.64 R74, c[0x0][0x478] ;  /* 0x00011e00ff4a1b82 */ /* 0x000e220000000a00 */
[----:B------:R-:W-:Y:S01]  /*26f0*/  @P1 IADD3 R69, PT, PT, R68, 0x100, RZ ;  /* 0x0000010044451810 */ /* 0x000fe20007ffe0ff */
[----:B------:R-:W-:Y:S02]  /*2700*/  UIADD3 UR8, UPT, UPT, UR8, UR24, URZ ;  /* 0x0000001808087290 */ /* 0x000fe4000fffe0ff */
[----:B------:R-:W-:Y:S02]  /*2710*/  UPLOP3.LUT UP1, UPT, UPT, UPT, UP1, 0x40, 0x4 ;  /* 0x000000000004789c */ /* 0x000fe40003f2e810 */
[----:B------:R-:W-:Y:S02]  /*2720*/  UISETP.GE.AND UP0, UPT, UR8, UR25, UPT ;  /* 0x000000190800728c */ /* 0x000fe4000bf06270 */
[----:B------:R-:W1:Y:S01]  /*2730*/  @P3 LDC.64 R72, c[0x0][0x468] ;  /* 0x00011a00ff483b82 */ /* 0x000e620000000a00 */
[----:B0-----:R-:W-:Y:S01]  /*2740*/  @P1 IMAD.WIDE.U32 R74, R69, 0x10, R74 ;  /* 0x00000010454a1825 */ /* 0x001fe200078e004a */
[----:B------:R-:W-:-:S04]  /*2750*/  @P3 IADD3 R69, PT, PT, R70, 0x100, RZ ;  /* 0x0000010046453810 */ /* 0x000fc80007ffe0ff */
[----:B------:R3:W-:Y:S01]  /*2760*/  @P1 STG.E.128 desc[UR14][R74.64], R56 ;  /* 0x000000384a001986 */ /* 0x0007e2000c101d0e */
[----:B-1----:R-:W-:-:S05]  /*2770*/  @P3 IMAD.WIDE.U32 R72, R69, 0x10, R72 ;  /* 0x0000001045483825 */ /* 0x002fca00078e0048 */
[----:B------:R3:W-:Y:S01]  /*2780*/  @P3 STG.E.128 desc[UR14][R72.64], R52 ;  /* 0x0000003448003986 */ /* 0x0007e2000c101d0e */
[----:B------:R-:W-:Y:S05]  /*2790*/  BRA.U !UP0, `(.L_x_6168) ;  /* 0xffffffd908a87547 */ /* 0x000fea000b83ffff */
.L_x_6151:
[----:B------:R-:W0:Y:S08]  /*27a0*/  S2UR UR9, SR_CTAID.X ;  /* 0x00000000000979c3 */ /* 0x000e300000002500 */
[----:B------:R-:W0:Y:S08]  /*27b0*/  LDC R0, c[0x0][0x388] ;  /* 0x0000e200ff007b82 */ /* 0x000e300000000800 */
[----:B------:R-:W1:Y:S08]  /*27c0*/  LDC.64 R2, c[0x0][0x440] ;  /* 0x00011000ff027b82 */ /* 0x000e700000000a00 */
[----:B------:R-:W4:Y:S01]  /*27d0*/  LDC.64 R4, c[0x0][0x448] ;  /* 0x00011200ff047b82 */ /* 0x000f220000000a00 */
[----:B0-----:R-:W-:-:S05]  /*27e0*/  IMAD R0, R0, UR9, RZ ;  /* 0x0000000900007c24 */ /* 0x001fca000f8e02ff */
[----:B------:R-:W-:-:S05]  /*27f0*/  LEA.HI R83, R0, R83, RZ, 0x1e ;  /* 0x0000005300537211 */ /* 0x000fca00078ff0ff */
[----:B-1----:R-:W-:-:S05]  /*2800*/  IMAD.WIDE.U32 R2, R83, 0x10, R2 ;  /* 0x0000001053027825 */ /* 0x002fca00078e0002 */
        /* <DEDUP_REMOVED lines=8> */
.L_x_6169:
        /* <DEDUP_REMOVED lines=15> */
.L_x_6835:


//--------------------- .text._ZN10layer_norm13ln_bwd_kernelINS_13Kernel_traitsIfffffjLj1536ELj1ELj1ELj4ELj16ENS_18Kernel_traits_baseILj1536EfffffjLj128EEEEELb0ELb1ELb0ELb0EEEvNS_9BwdParamsE --------------------------
	.section	.text._ZN10layer_norm13ln_bwd_kernelINS_13Kernel_traitsIfffffjLj1536ELj1ELj1ELj4ELj16ENS_18Kernel_traits_baseILj1536EfffffjLj128EEEEELb0ELb1ELb0ELb0EEEvNS_9BwdParamsE,"ax",@progbits
	.align	128
        .global         _ZN10layer_norm13ln_bwd_kernelINS_13Kernel_traitsIfffffjLj1536ELj1ELj1ELj4ELj16ENS_18Kernel_traits_baseILj1536EfffffjLj128EEEEELb0ELb1ELb0ELb0EEEvNS_9BwdParamsE
        .type           _ZN10layer_norm13ln_bwd_kernelINS_13Kernel_traitsIfffffjLj1536ELj1ELj1ELj4ELj16ENS_18Kernel_traits_baseILj1536EfffffjLj128EEEEELb0ELb1ELb0ELb0EEEvNS_9BwdParamsE,@function
        .size           _ZN10layer_norm13ln_bwd_kernelINS_13Kernel_traitsIfffffjLj1536ELj1ELj1ELj4ELj16ENS_18Kernel_traits_baseILj1536EfffffjLj128EEEEELb0ELb1ELb0ELb0EEEvNS_9BwdParamsE,(.L_x_6836 - _ZN10layer_norm13ln_bwd_kernelINS_13Kernel_traitsIfffffjLj1536ELj1ELj1ELj4ELj16ENS_18Kernel_traits_baseILj1536EfffffjLj128EEEEELb0ELb1ELb0ELb0EEEvNS_9BwdParamsE)
        .other          _ZN10layer_norm13ln_bwd_kernelINS_13Kernel_traitsIfffffjLj1536ELj1ELj1ELj4ELj16ENS_18Kernel_traits_baseILj1536EfffffjLj128EEEEELb0ELb1ELb0ELb0EEEvNS_9BwdParamsE,@"STO_CUDA_ENTRY STV_DEFAULT"
_ZN10layer_norm13ln_bwd_kernelINS_13Kernel_traitsIfffffjLj1536ELj1ELj1ELj4ELj16ENS_18Kernel_traits_baseILj1536EfffffjLj128EEEEELb0ELb1ELb0ELb0EEEvNS_9BwdParamsE:
.text._ZN10layer_norm13ln_bwd_kernelINS_13Kernel_traitsIfffffjLj1536ELj1ELj1ELj4ELj16ENS_18Kernel_traits_baseILj1536EfffffjLj128EEEEELb0ELb1ELb0ELb0EEEvNS_9BwdParamsE:
        /* <DEDUP_REMOVED lines=21> */
[----:B--2---:R-:W5:Y:S01]  /*0150*/  @P3 LDG.E.128 R12, desc[UR16][R6.64] ;  /* 0x00000010060c3981 */ /* 0x004f62000c1e1d00 */
[C---:B---3--:R-:W-:Y:S01]  /*0160*/  @P3 IMAD.WIDE.U32 R8, R11.reuse, 0x10, R8 ;  /* 0x000000100b083825 */ /* 0x048fe200078e0008 */
[----:B------:R-:W1:Y:S01]  /*0170*/  @P2 LDC.64 R42, c[0x0][0x3d0] ;  /* 0x0000f400ff2a2b82 */ /* 0x000e620000000a00 */
[----:B------:R-:W-:-:S03]  /*0180*/  @P3 IADD3 R11, PT, PT, R11, 0x80, RZ ;  /* 0x000000800b0b3810 */ /* 0x000fc60007ffe0ff */
[----:B------:R-:W5:Y:S01]  /*0190*/  @P3 LDG.E.128 R16, desc[UR16][R8.64] ;  /* 0x0000001008103981 */ /* 0x000f62000c1e1d00 */
[----:B----4-:R-:W-:-:S03]  /*01a0*/  @P1 IMAD.WIDE.U32 R2, R107, 0x10, R2 ;  /* 0x000000106b021825 */ /* 0x010fc600078e0002 */
[----:B------:R-:W2:Y:S02]  /*01b0*/  @P2 LDC.64 R44, c[0x0][0x3e8] ;  /* 0x0000fa00ff2c2b82 */ /* 0x000ea40000000a00 */
[----:B------:R-:W5:Y:S01]  /*01c0*/  @P1 LDG.E.128 R28, desc[UR16][R2.64] ;  /* 0x00000010021c1981 */ /* 0x000f62000c1e1d00 */
[----:B0-----:R-:W-:-:S05]  /*01d0*/  @P1 IMAD.WIDE.U32 R4, R107, 0x10, R4 ;  /* 0x000000106b041825 */ /* 0x001fca00078e0004 */
[----:B------:R-:W5:Y:S01]  /*01e0*/  @P1 LDG.E.128 R32, desc[UR16][R4.64] ;  /* 0x0000001004201981 */ /* 0x000f62000c1e1d00 */
[----:B------:R-:W-:Y:S01]  /*01f0*/  UISETP.GE.AND UP0, UPT, UR7, UR4, UPT ;  /* 0x000000040700728c */ /* 0x000fe2000bf06270 */
[C---:B-1----:R-:W-:Y:S01]  /*0200*/  @P2 IMAD.WIDE.U32 R42, R11.reuse, 0x10, R42 ;  /* 0x000000100b2a2825 */ /* 0x042fe200078e002a */
[----:B------:R-:W-:Y:S02]  /*0210*/  CS2R R36, SRZ ;  /* 0x0000000000247805 */ /* 0x000fe4000001ff00 */
[----:B------:R-:W-:Y:S02]  /*0220*/  CS2R R38, SRZ ;  /* 0x0000000000267805 */ /* 0x000fe4000001ff00 */
[----:B------:R-:W-:Y:S02]  /*0230*/  CS2R R40, SRZ ;  /* 0x0000000000287805 */ /* 0x000fe4000001ff00 */
[----:B------:R-:W-:Y:S01]  /*0240*/  CS2R R46, SRZ ;  /* 0x00000000002e7805 */ /* 0x000fe2000001ff00 */
[----:B------:R0:W5:Y:S01]  /*0250*/  @P2 LDG.E.128 R20, desc[UR16][R42.64] ;  /* 0x000000102a142981 */ /* 0x000162000c1e1d00 */
[----:B--2---:R-:W-:Y:S01]  /*0260*/  @P2 IMAD.WIDE.U32 R44, R11, 0x10, R44 ;  /* 0x000000100b2c2825 */ /* 0x004fe200078e002c */
[----:B------:R-:W-:-:S02]  /*0270*/  CS2R R48, SRZ ;  /* 0x0000000000307805 */ /* 0x000fc4000001ff00 */
[----:B------:R-:W-:Y:S02]  /*0280*/  CS2R R50, SRZ ;  /* 0x0000000000327805 */ /* 0x000fe4000001ff00 */
[----:B------:R-:W-:Y:S02]  /*0290*/  CS2R R52, SRZ ;  /* 0x0000000000347805 */ /* 0x000fe4000001ff00 */
[----:B------:R-:W-:Y:S01]  /*02a0*/  CS2R R54, SRZ ;  /* 0x0000000000367805 */ /* 0x000fe2000001ff00 */
[----:B------:R1:W5:Y:S01]  /*02b0*/  @P2 LDG.E.128 R24, desc[UR16][R44.64] ;  /* 0x000000102c182981 */ /* 0x000362000c1e1d00 */
        /* <DEDUP_REMOVED lines=40> */
.L_x_6202:
[----:B------:R-:W1:Y:S01]  /*0540*/  @UP0 LDCU.64 UR4, c[0x0][0x3e0] ;  /* 0x00007c00ff0407ac */ /* 0x000e620008000a00 */
[----:B------:R-:W-:Y:S01]  /*0550*/  PLOP3.LUT P4, PT, PT, PT, UP0, 0x80, 0x8 ;  /* 0x000000000008781c */ /* 0x000fe20003f8f008 */
[----:B0-----:R-:W-:Y:S02]  /*0560*/  UIMAD.WIDE UR14, UR7, 0x4, UR10 ;  /* 0x00000004070e78a5 */ /* 0x001fe4000f8e020a */
[----:B------:R-:W-:-:S04]  /*0570*/  UIMAD.WIDE UR12, UR7, 0x4, UR8 ;  /* 0x00000004070c78a5 */ /* 0x000fc8000f8e0208 */
[----:B--234-:R-:W-:Y:S02]  /*0580*/  MOV R88, UR14 ;  /* 0x0000000e00587c02 */ /* 0x01cfe40008000f00 */
[----:B------:R-:W-:Y:S02]  /*0590*/  MOV R89, UR15 ;  /* 0x0000000f00597c02 */ /* 0x000fe40008000f00 */
[----:B------:R-:W-:Y:S02]  /*05a0*/  MOV R90, UR12 ;  /* 0x0000000c005a7c02 */ /* 0x000fe40008000f00 */
[----:B------:R-:W-:Y:S01]  /*05b0*/  MOV R91, UR13 ;  /* 0x0000000d005b7c02 */ /* 0x000fe20008000f00 */
[----:B------:R-:W2:Y:S01]  /*05c0*/  LDG.E R88, desc[UR16][R88.64] ;  /* 0x0000001058587981 */ /* 0x000ea2000c1e1900 */
[----:B-1----:R-:W-:-:S03]  /*05d0*/  @UP0 UIMAD.WIDE UR4, UR7, 0x4, UR4 ;  /* 0x00000004070408a5 */ /* 0x002fc6000f8e0204 */
[----:B------:R-:W3:Y:S03]  /*05e0*/  LDG.E R90, desc[UR16][R90.64] ;  /* 0x000000105a5a7981 */ /* 0x000ee6000c1e1900 */
[----:B------:R-:W-:Y:S02]  /*05f0*/  MOV R92, UR4 ;  /* 0x00000004005c7c02 */ /* 0x000fe40008000f00 */
[----:B------:R-:W-:-:S05]  /*0600*/  MOV R93, UR5 ;  /* 0x00000005005d7c02 */ /* 0x000fca0008000f00 */
[----:B-----5:R0:W5:Y:S01]  /*0610*/  @P4 LDG.E R109, desc[UR16][R92.64] ;  /* 0x000000105c6d4981 */ /* 0x020162000c1e1900 */
[----:B------:R-:W-:Y:S01]  /*0620*/  UIMAD UR4, UR7, UR6, URZ ;  /* 0x00000006070472a4 */ /* 0x000fe2000f8e02ff */
[----:B------:R-:W-:-:S03]  /*0630*/  ISETP.GE.U32.AND P1, PT, R10, 0x80, PT ;  /* 0x000000800a00780c */ /* 0x000fc60003f26070 */
[----:B------:R-:W-:-:S04]  /*0640*/  USHF.R.S32.HI UR5, URZ, 0x1f, UR4 ;  /* 0x0000001fff057899 */ /* 0x000fc80008011404 */
[----:B------:R-:W-:Y:S01]  /*0650*/  ULEA.HI UR5, UR5, UR4, URZ, 0x2 ;  /* 0x0000000405057291 */ /* 0x000fe2000f8f10ff */
[----:B------:R-:W-:-:S05]  /*0660*/  ISETP.NE.AND P5, PT, RZ, UR18, PT ;  /* 0x00000012ff007c0c */ /* 0x000fca000bfa5270 */
        /* <DEDUP_REMOVED lines=9> */
[----:B---3--:R-:W-:Y:S01]  /*0700*/  FSEL R107, R90, RZ, !P5 ;  /* 0x000000ff5a6b7208 */ /* 0x008fe20006800000 */
[----:B0-----:R-:W-:-:S12]  /*0710*/  @!P1 BRA `(.L_x_6172) ;  /* 0x0000000000a09947 */ /* 0x001fd80003800000 */
        /* <DEDUP_REMOVED lines=40> */
.L_x_6172:
[----:B----4-:R-:W-:Y:S05]  /*09a0*/  BSYNC.RECONVERGENT B0 ;  /* 0x0000000000007941 */ /* 0x010fea0003800200 */
.L_x_6171:
        /* <DEDUP_REMOVED lines=8> */
[C---:B-1----:R-:W-:Y:S02]  /*0a30*/  IMAD.WIDE.U32 R88, R111.reuse, 0x10, R8 ;  /* 0x000000106f587825 */ /* 0x042fe400078e0008 */
[----:B------:R-:W0:Y:S04]  /*0a40*/  @P0 LDC.64 R8, c[0x0][0x438] ;  /* 0x00010e00ff080b82 */ /* 0x000e280000000a00 */
[----:B------:R-:W3:Y:S01]  /*0a50*/  LDG.E.128 R88, desc[UR16][R88.64] ;  /* 0x0000001058587981 */ /* 0x000ee2000c1e1d00 */
[----:B0-----:R-:W-:-:S05]  /*0a60*/  @P0 IMAD.WIDE.U32 R118, R111, 0x10, R8 ;  /* 0x000000106f760825 */ /* 0x001fca00078e0008 */
[----:B------:R0:W5:Y:S01]  /*0a70*/  @P0 LDG.E.128 R76, desc[UR16][R118.64] ;  /* 0x00000010764c0981 */ /* 0x000162000c1e1d00 */
[----:B------:R-:W-:Y:S01]  /*0a80*/  IADD3 R111, PT, PT, R111, 0x80, RZ ;  /* 0x000000806f6f7810 */ /* 0x000fe20007ffe0ff */
[C---:B--2---:R-:W-:Y:S01]  /*0a90*/  FADD.FTZ R9, -R107.reuse, R92 ;  /* 0x0000005c6b097221 */ /* 0x044fe20000010100 */
[C---:B------:R-:W-:Y:S01]  /*0aa0*/  FADD.FTZ R8, -R107.reuse, R93 ;  /* 0x0000005d6b087221 */ /* 0x040fe20000010100 */
[C---:B------:R-:W-:Y:S01]  /*0ab0*/  FADD.FTZ R11, -R107.reuse, R94 ;  /* 0x0000005e6b0b7221 */ /* 0x040fe20000010100 */
[----:B------:R-:W-:Y:S01]  /*0ac0*/  FADD.FTZ R95, -R107, R95 ;  /* 0x0000005f6b5f7221 */ /* 0x000fe20000010100 */
[----:B------:R-:W-:Y:S01]  /*0ad0*/  FMUL.FTZ R9, R9, UR13 ;  /* 0x0000000d09097c20 */ /* 0x000fe20008410000 */
        /* <DEDUP_REMOVED lines=22> */
[----:B0-----:R-:W-:-:S07]  /*0c40*/  FFMA.FTZ R116, R108, R103, R89 ;  /* 0x000000676c747223 */ /* 0x001fce0000010059 */
.L_x_6174:
[----:B------:R-:W-:Y:S05]  /*0c50*/  BSYNC.RECONVERGENT B0 ;  /* 0x0000000000007941 */ /* 0x000fea0003800200 */
.L_x_6173:
        /* <DEDUP_REMOVED lines=41> */
.L_x_6176:
[----:B------:R-:W-:Y:S05]  /*0ef0*/  BSYNC.RECONVERGENT B0 ;  /* 0x0000000000007941 */ /* 0x000fea0003800200 */
.L_x_6175:
        /* <DEDUP_REMOVED lines=32> */
.L_x_6178:
[----:B------:R-:W-:Y:S05]  /*1100*/  BSYNC.RECONVERGENT B0 ;  /* 0x0000000000007941 */ /* 0x000fea0003800200 */
.L_x_6177:
        /* <DEDUP_REMOVED lines=52> */
[----:B-----5:R-:W-:Y:S01]  /*1450*/  FFMA.FTZ R93, R88, R95, R60 ;  /* 0x0000005f585d7223 */ /* 0x020fe2000001003c */
[----:B------:R-:W-:Y:S01]  /*1460*/  FFMA.FTZ R109, R89, R94, R61 ;  /* 0x0000005e596d7223 */ /* 0x000fe2000001003d */
[----:B------:R-:W-:Y:S01]  /*1470*/  FFMA.FTZ R113, R90, R111, R62 ;  /* 0x0000006f5a717223 */ /* 0x000fe2000001003e */
[----:B------:R-:W-:Y:S01]  /*1480*/  FFMA.FTZ R115, R91, R116, R63 ;  /* 0x000000745b737223 */ /* 0x000fe2000001003f */
[----:B------:R-:W-:Y:S06]  /*1490*/  BRA `(.L_x_6184) ;  /* 0x0000000000507947 */ /* 0x000fec0003800000 */
.L_x_6183:
        /* <DEDUP_REMOVED lines=19> */
[----:B------:R-:W-:-:S07]  /*15d0*/  FFMA.FTZ R115, R91, R116, R63 ;  /* 0x000000745b737223 */ /* 0x000fce000001003f */
.L_x_6184:
[----:B------:R-:W0:Y:S01]  /*15e0*/  @P0 LDC.64 R62, c[0x0][0x478] ;  /* 0x00011e00ff3e0b82 */ /* 0x000e220000000a00 */
[----:B------:R-:W-:Y:S01]  /*15f0*/  FMUL.FTZ R88, R32, R95 ;  /* 0x0000005f20587220 */ /* 0x000fe20000410000 */
[----:B------:R-:W-:Y:S01]  /*1600*/  FMUL.FTZ R89, R33, R94 ;  /* 0x0000005e21597220 */ /* 0x000fe20000410000 */
[----:B------:R-:W-:Y:S01]  /*1610*/  FMUL.FTZ R91, R35, R116 ;  /* 0x00000074235b7220 */ /* 0x000fe20000410000 */
[----:B------:R-:W-:-:S04]  /*1620*/  FMUL.FTZ R90, R34, R111 ;  /* 0x0000006f225a7220 */ /* 0x000fc80000410000 */
[----:B------:R-:W1:Y:S01]  /*1630*/  LDC.64 R60, c[0x0][0x468] ;  /* 0x00011a00ff3c7b82 */ /* 0x000e620000000a00 */
[C---:B0-----:R-:W-:Y:S01]  /*1640*/  @P0 IMAD.WIDE.U32 R94, R100.reuse, 0x10, R62 ;  /* 0x00000010645e0825 */ /* 0x041fe200078e003e */
[----:B------:R-:W-:Y:S02]  /*1650*/  MOV R62, R113 ;  /* 0x00000071003e7202 */ /* 0x000fe40000000f00 */
[----:B------:R-:W-:Y:S02]  /*1660*/  MOV R63, R115 ;  /* 0x00000073003f7202 */ /* 0x000fe40000000f00 */
[----:B------:R0:W-:Y:S01]  /*1670*/  @P0 STG.E.128 desc[UR16][R94.64], R84 ;  /* 0x000000545e000986 */ /* 0x0001e2000c101d10 */
[----:B-1----:R-:W-:Y:S01]  /*1680*/  IMAD.WIDE.U32 R116, R100, 0x10, R60 ;  /* 0x0000001064747825 */ /* 0x002fe200078e003c */
[----:B------:R-:W-:Y:S02]  /*1690*/  MOV R60, R93 ;  /* 0x0000005d003c7202 */ /* 0x000fe40000000f00 */
[----:B------:R-:W-:-:S02]  /*16a0*/  MOV R61, R109 ;  /* 0x0000006d003d7202 */ /* 0x000fc40000000f00 */
[----:B------:R0:W-:Y:S01]  /*16b0*/  STG.E.128 desc[UR16][R116.64], R88 ;  /* 0x0000005874007986 */ /* 0x0001e2000c101d10 */
[----:B------:R-:W-:-:S07]  /*16c0*/  IADD3 R100, PT, PT, R100, 0x80, RZ ;  /* 0x0000008064647810 */ /* 0x000fce0007ffe0ff */
.L_x_6182:
[----:B------:R-:W-:Y:S05]  /*16d0*/  BSYNC.RECONVERGENT B1 ;  /* 0x0000000000017941 */ /* 0x000fea0003800200 */
.L_x_6181:
        /* <DEDUP_REMOVED lines=29> */
.L_x_6187:
        /* <DEDUP_REMOVED lines=20> */
.L_x_6188:
[----:B------:R-:W0:Y:S01]  /*19f0*/  @P0 LDC.64 R116, c[0x0][0x478] ;  /* 0x00011e00ff740b82 */ /* 0x000e220000000a00 */
[----:B------:R-:W-:Y:S01]  /*1a00*/  FMUL.FTZ R88, R16, R93 ;  /* 0x0000005d10587220 */ /* 0x000fe20000410000 */
[----:B------:R-:W-:Y:S01]  /*1a10*/  FMUL.FTZ R89, R17, R118 ;  /* 0x0000007611597220 */ /* 0x000fe20000410000 */
[----:B------:R-:W-:Y:S01]  /*1a20*/  FMUL.FTZ R90, R18, R109 ;  /* 0x0000006d125a7220 */ /* 0x000fe20000410000 */
[----:B------:R-:W-:-:S04]  /*1a30*/  FMUL.FTZ R91, R19, R120 ;  /* 0x00000078135b7220 */ /* 0x000fc80000410000 */
[----:B------:R-:W1:Y:S01]  /*1a40*/  LDC.64 R94, c[0x0][0x468] ;  /* 0x00011a00ff5e7b82 */ /* 0x000e620000000a00 */
[----:B0-----:R-:W-:-:S05]  /*1a50*/  @P0 IMAD.WIDE.U32 R116, R100, 0x10, R116 ;  /* 0x0000001064740825 */ /* 0x001fca00078e0074 */
[----:B------:R2:W-:Y:S01]  /*1a60*/  @P0 STG.E.128 desc[UR16][R116.64], R84 ;  /* 0x0000005474000986 */ /* 0x0005e2000c101d10 */
[C---:B-1----:R-:W-:Y:S01]  /*1a70*/  IMAD.WIDE.U32 R94, R100.reuse, 0x10, R94 ;  /* 0x00000010645e7825 */ /* 0x042fe200078e005e */
[----:B------:R-:W-:-:S04]  /*1a80*/  IADD3 R100, PT, PT, R100, 0x80, RZ ;  /* 0x0000008064647810 */ /* 0x000fc80007ffe0ff */
[----:B------:R2:W-:Y:S03]  /*1a90*/  STG.E.128 desc[UR16][R94.64], R88 ;  /* 0x000000585e007986 */ /* 0x0005e6000c101d10 */
.L_x_6186:
[----:B------:R-:W-:Y:S05]  /*1aa0*/  BSYNC.RECONVERGENT B1 ;  /* 0x0000000000017941 */ /* 0x000fea0003800200 */
.L_x_6185:
        /* <DEDUP_REMOVED lines=28> */
.L_x_6190:
        /* <DEDUP_REMOVED lines=20> */
.L_x_6191:
        /* <DEDUP_REMOVED lines=8> */
[----:B-1----:R-:W-:Y:S01]  /*1e30*/  IMAD.WIDE.U32 R94, R100, 0x10, R68 ;  /* 0x00000010645e7825 */ /* 0x002fe200078e0044 */
[----:B------:R-:W-:Y:S02]  /*1e40*/  MOV R68, R111 ;  /* 0x0000006f00447202 */ /* 0x000fe40000000f00 */
[----:B------:R-:W-:Y:S02]  /*1e50*/  MOV R69, R113 ;  /* 0x0000007100457202 */ /* 0x000fe40000000f00 */
[----:B------:R4:W-:Y:S01]  /*1e60*/  STG.E.128 desc[UR16][R94.64], R88 ;  /* 0x000000585e007986 */ /* 0x0009e2000c101d10 */
[----:B------:R-:W-:Y:S05]  /*1e70*/  BRA `(.L_x_6189) ;  /* 0x0000000800e07947 */ /* 0x000fea0003800000 */
.L_x_6180:
        /* <DEDUP_REMOVED lines=29> */
.L_x_6194:
        /* <DEDUP_REMOVED lines=20> */
.L_x_6195:
[----:B------:R-:W-:Y:S01]  /*2190*/  ISETP.NE.U32.AND P0, PT, RZ, UR22, PT ;  /* 0x00000016ff007c0c */ /* 0x000fe2000bf05070 */
[----:B------:R-:W0:Y:S01]  /*21a0*/  LDC.64 R94, c[0x0][0x468] ;  /* 0x00011a00ff5e7b82 */ /* 0x000e220000000a00 */
[----:B------:R-:W-:Y:S01]  /*21b0*/  FMUL.FTZ R88, R32, R93 ;  /* 0x0000005d20587220 */ /* 0x000fe20000410000 */
[----:B------:R-:W-:Y:S01]  /*21c0*/  FMUL.FTZ R89, R33, R118 ;  /* 0x0000007621597220 */ /* 0x000fe20000410000 */
[----:B------:R-:W-:Y:S01]  /*21d0*/  ISETP.NE.AND.EX P0, PT, RZ, UR23, PT, P0 ;  /* 0x00000017ff007c0c */ /* 0x000fe2000bf05300 */
[----:B------:R-:W-:Y:S01]  /*21e0*/  FMUL.FTZ R90, R34, R111 ;  /* 0x0000006f225a7220 */ /* 0x000fe20000410000 */
[----:B------:R-:W-:-:S11]  /*21f0*/  FMUL.FTZ R91, R35, R120 ;  /* 0x00000078235b7220 */ /* 0x000fd60000410000 */
[----:B------:R-:W1:Y:S01]  /*2200*/  @P0 LDC.64 R116, c[0x0][0x478] ;  /* 0x00011e00ff740b82 */ /* 0x000e620000000a00 */
[----:B0-----:R-:W-:-:S04]  /*2210*/  IMAD.WIDE.U32 R94, R100, 0x10, R94 ;  /* 0x00000010645e7825 */ /* 0x001fc800078e005e */
[C---:B-1----:R-:W-:Y:S01]  /*2220*/  @P0 IMAD.WIDE.U32 R116, R100.reuse, 0x10, R116 ;  /* 0x0000001064740825 */ /* 0x042fe200078e0074 */
[----:B------:R-:W-:-:S04]  /*2230*/  IADD3 R100, PT, PT, R100, 0x80, RZ ;  /* 0x0000008064647810 */ /* 0x000fc80007ffe0ff */
[----:B------:R0:W-:Y:S04]  /*2240*/  @P0 STG.E.128 desc[UR16][R116.64], R84 ;  /* 0x0000005474000986 */ /* 0x0001e8000c101d10 */
[----:B------:R0:W-:Y:S02]  /*2250*/  STG.E.128 desc[UR16][R94.64], R88 ;  /* 0x000000585e007986 */ /* 0x0001e4000c101d10 */
.L_x_6193:
[----:B------:R-:W-:Y:S05]  /*2260*/  BSYNC.RECONVERGENT B1 ;  /* 0x0000000000017941 */ /* 0x000fea0003800200 */
.L_x_6192:
        /* <DEDUP_REMOVED lines=29> */
.L_x_6198:
        /* <DEDUP_REMOVED lines=20> */
.L_x_6199:
        /* <DEDUP_REMOVED lines=11> */
.L_x_6197:
[----:B------:R-:W-:Y:S05]  /*2630*/  BSYNC.RECONVERGENT B1 ;  /* 0x0000000000017941 */ /* 0x000fea0003800200 */
.L_x_6196:
        /* <DEDUP_REMOVED lines=28> */
.L_x_6200:
        /* <DEDUP_REMOVED lines=20> */
.L_x_6201:
        /* <DEDUP_REMOVED lines=11> */
[----:B------:R3:W-:Y:S05]  /*29f0*/  STG.E.128 desc[UR16][R94.64], R88 ;  /* 0x000000585e007986 */ /* 0x0007ea000c101d10 */
.L_x_6189:
[----:B------:R-:W-:Y:S05]  /*2a00*/  BSYNC.RECONVERGENT B0 ;  /* 0x0000000000007941 */ /* 0x000fea0003800200 */
.L_x_6179:
[----:B------:R-:W-:Y:S02]  /*2a10*/  UIADD3 UR7, UPT, UPT, UR7, UR24, URZ ;  /* 0x0000001807077290 */ /* 0x000fe4000fffe0ff */
[----:B------:R-:W-:Y:S02]  /*2a20*/  UPLOP3.LUT UP2, UPT, UPT, UPT, UP2, 0x40, 0x4 ;  /* 0x000000000004789c */ /* 0x000fe40003f4e820 */
[----:B------:R-:W-:-:S09]  /*2a30*/  UISETP.GE.AND UP1, UPT, UR7, UR25, UPT ;  /* 0x000000190700728c */ /* 0x000fd2000bf26270 */
[----:B------:R-:W-:Y:S05]  /*2a40*/  BRA.U !UP1, `(.L_x_6202) ;  /* 0xffffffd909bc7547 */ /* 0x000fea000b83ffff */
.L_x_6170:
        /* <DEDUP_REMOVED lines=16> */
.L_x_6204:
[----:B------:R-:W-:Y:S05]  /*2b50*/  BSYNC.RECONVERGENT B0 ;  /* 0x0000000000007941 */ /* 0x000fea0003800200 */
.L_x_6203:
        /* <DEDUP_REMOVED lines=12> */
.L_x_6206:
[----:B------:R-:W-:Y:S05]  /*2c20*/  BSYNC.RECONVERGENT B0 ;  /* 0x0000000000007941 */ /* 0x000fea0003800200 */
.L_x_6205:
        /* <DEDUP_REMOVED lines=11> */
.L_x_6207:
        /* <DEDUP_REMOVED lines=10> */
.L_x_6836:


//--------------------- .text._ZN10layer_norm13ln_bwd_kernelINS_13Kernel_traitsIfffffjLj1536ELj1ELj1ELj4ELj16ENS_18Kernel_traits_baseILj1536EfffffjLj128EEEEELb0ELb1ELb0ELb1EEEvNS_9BwdParamsE --------------------------
	.section	.text._ZN10layer_norm13ln_bwd_kernelINS_13Kernel_traitsIfffffjLj1536ELj1ELj1ELj4ELj16ENS_18Kernel_traits_baseILj1536EfffffjLj128EEEEELb0ELb1ELb0ELb1EEEvNS_9BwdParamsE,"ax",@progbits
	.align	128
        .global         _ZN10layer_norm13ln_bwd_kernelINS_13Kernel_traitsIfffffjLj1536ELj1ELj1ELj4ELj16ENS_18Kernel_traits_baseILj1536EfffffjLj128EEEEELb0ELb1ELb0ELb1EEEvNS_9BwdParamsE
        .type           _ZN10layer_norm13ln_bwd_kernelINS_13Kernel_traitsIfffffjLj1536ELj1ELj1ELj4ELj16ENS_18Kernel_traits_baseILj1536EfffffjLj128EEEEELb0ELb1ELb0ELb1EEEvNS_9BwdParamsE,@function
        .size           _ZN10layer_norm13ln_bwd_kernelINS_13Kernel_traitsIfffffjLj1536ELj1ELj1ELj4ELj16ENS_18Kernel_traits_baseILj1536EfffffjLj128EEEEELb0ELb1ELb0ELb1EEEvNS_9BwdParamsE,(.L_x_6837 - _ZN10layer_norm13ln_bwd_kernelINS_13Kernel_traitsIfffffjLj1536ELj1ELj1ELj4ELj16ENS_18Kernel_traits_baseILj1536EfffffjLj128EEEEELb0ELb1ELb0ELb1EEEvNS_9BwdParamsE)
        .other          _ZN10layer_norm13ln_bwd_kernelINS_13Kernel_traitsIfffffjLj1536ELj1ELj1ELj4ELj16ENS_18Kernel_traits_baseILj1536EfffffjLj128EEEEELb0ELb1ELb0ELb1EEEvNS_9BwdParamsE,@"STO_CUDA_ENTRY STV_DEFAULT"
_ZN10layer_norm13ln_bwd_kernelINS_13Kernel_traitsIfffffjLj1536ELj1ELj1ELj4ELj16ENS_18Kernel_traits_baseILj1536EfffffjLj128EEEEELb0ELb1ELb0ELb1EEEvNS_9BwdParamsE:
.text._ZN10layer_norm13ln_bwd_kernelINS_13Kernel_traitsIfffffjLj1536ELj1ELj1ELj4ELj16ENS_18Kernel_traits_baseILj1536EfffffjLj128EEEEELb0ELb1ELb0ELb1EEEvNS_9BwdParamsE:
        /* <DEDUP_REMOVED lines=29> */
[----:B------:R-:W-:Y:S01]  /*01d0*/  MOV R100, RZ ;  /* 0x000000ff00647202 */ /* 0x000fe20000000f00 */
[----:B------:R-:W-:Y:S01]  /*01e0*/  HFMA2 R83, -RZ, RZ, 0, 0 ;  /* 0x00000000ff537431 */ /* 0x000fe200000001ff */
[----:B------:R-:W-:-:S02]  /*01f0*/  CS2R R98, SRZ ;  /* 0x0000000000627805 */ /* 0x000fc4000001ff00 */
[----:B------:R-:W-:Y:S02]  /*0200*/  CS2R R96, SRZ ;  /* 0x0000000000607805 */ /* 0x000fe4000001ff00 */
[----:B------:R-:W-:Y:S02]  /*0210*/  CS2R R94, SRZ ;  /* 0x00000000005e7805 */ /* 0x000fe4000001ff00 */
[----:B------:R-:W-:Y:S02]  /*0220*/  CS2R R92, SRZ ;  /* 0x00000000005c7805 */ /* 0x000fe4000001ff00 */
[----:B------:R-:W-:Y:S02]  /*0230*/  CS2R R90, SRZ ;  /* 0x00000000005a7805 */ /* 0x000fe4000001ff00 */
[----:B------:R-:W-:Y:S02]  /*0240*/  CS2R R88, SRZ ;  /* 0x0000000000587805 */ /* 0x000fe4000001ff00 */
[----:B------:R-:W-:Y:S01]  /*0250*/  CS2R R86, SRZ ;  /* 0x0000000000567805 */ /* 0x000fe2000001ff00 */
[----:B-1----:R-:W-:Y:S01]  /*0260*/  UISETP.NE.U32.AND UP0, UPT, UR4, URZ, UPT ;  /* 0x000000ff0400728c */ /* 0x002fe2000bf05070 */
[----:B------:R-:W-:-:S02]  /*0270*/  CS2R R84, SRZ ;  /* 0x0000000000547805 */ /* 0x000fc4000001ff00 */
[----:B------:R-:W-:Y:S02]  /*0280*/  CS2R R80, SRZ ;  /* 0x0000000000507805 */ /* 0x000fe4000001ff00 */
[----:B------:R-:W-:Y:S02]  /*0290*/  CS2R R14, SRZ ;  /* 0x00000000000e7805 */ /* 0x000fe4000001ff00 */
[----:B------:R-:W-:Y:S01]  /*02a0*/  CS2R R12, SRZ ;  /* 0x00000000000c7805 */ /* 0x000fe2000001ff00 */
[----:B0-----:R-:W-:Y:S01]  /*02b0*/  IMAD.WIDE.U32 R2, R82, 0x10, R2 ;  /* 0x0000001052027825 */ /* 0x001fe200078e0002 */
[----:B------:R-:W-:Y:S02]  /*02c0*/  CS2R R10, SRZ ;  /* 0x00000000000a7805 */ /* 0x000fe4000001ff00 */
[----:B------:R-:W-:Y:S02]  /*02d0*/  CS2R R8, SRZ ;  /* 0x0000000000087805 */ /* 0x000fe4000001ff00 */
[----:B------:R-:W-:-:S02]  /*02e0*/  CS2R R6, SRZ ;  /* 0x0000000000067805 */ /* 0x000fc4000001ff00 */
[----:B------:R-:W-:Y:S01]  /*02f0*/  MOV R0, RZ ;  /* 0x000000ff00007202 */ /* 0x000fe20000000f00 */
[----:B--2---:R-:W5:Y:S01]  /*0300*/  LDG.E.128 R36, desc[UR16][R2.64] ;  /* 0x0000001002247981 */ /* 0x004f62000c1e1d00 */
[----:B------:R-:W-:Y:S01]  /*0310*/  UPLOP3.LUT UP2, UPT, UPT, UPT, UPT, 0x40, 0x4 ;  /* 0x000000000004789c */ /* 0x000fe20003f4e870 */
[----:B---3--:R-:W-:Y:S02]  /*0320*/  IMAD.WIDE.U32 R4, R82, 0x10, R4 ;  /* 0x0000001052047825 */ /* 0x008fe400078e0004 */
[----:B------:R-:W5:Y:S01]  /*0330*/  LDG.E.128 R32, desc[UR16][R2.64+0x800] ;  /* 0x0008001002207981 */ /* 0x000f62000c1e1d00 */
[----:B------:R-:W0:Y:S03]  /*0340*/  LDCU UR19, c[0x0][0x388] ;  /* 0x00007100ff1377ac */ /* 0x000e260008000800 */
[----:B------:R1:W5:Y:S01]  /*0350*/  LDG.E.128 R28, desc[UR16][R2.64+0x1000] ;  /* 0x00100010021c7981 */ /* 0x000362000c1e1d00 */
[----:B------:R-:W2:Y:S03]  /*0360*/  LDCU.U8 UR18, c[0x0][0x410] ;  /* 0x00008200ff1277ac */ /* 0x000ea60008000000 */
[----:B------:R-:W5:Y:S01]  /*0370*/  LDG.E.128 R24, desc[UR16][R4.64+0x1000] ;  /* 0x0010001004187981 */ /* 0x000f62000c1e1d00 */
[----:B------:R-:W3:Y:S03]  /*0380*/  LDCU UR22, c[0x0][0x400] ;  /* 0x00008000ff1677ac */ /* 0x000ee60008000800 */
[----:B------:R-:W5:Y:S01]  /*0390*/  LDG.E.128 R20, desc[UR16][R4.64+0x800] ;  /* 0x0008001004147981 */ /* 0x000f62000c1e1d00 */
[----:B------:R-:W4:Y:S01]  /*03a0*/  LDCU.64 UR24, c[0x0][0x478] ;  /* 0x00008f00ff1877ac */ /* 0x000f220008000a00 */
[----:B-1----:R-:W-:-:S02]  /*03b0*/  CS2R R2, SRZ ;  /* 0x0000000000027805 */ /* 0x002fc4000001ff00 */
[----:B------:R1:W5:Y:S01]  /*03c0*/  LDG.E.128 R16, desc[UR16][R4.64] ;  /* 0x0000001004107981 */ /* 0x000362000c1e1d00 */
[----:B------:R-:W-:Y:S01]  /*03d0*/  UISETP.NE.AND.EX UP0, UPT, UR5, URZ, UPT, UP0 ;  /* 0x000000ff0500728c */ /* 0x000fe2000bf05300 */
[----:B------:R-:W0:Y:S01]  /*03e0*/  LDCU.128 UR8, c[0x0][0x3c0] ;  /* 0x00007800ff0877ac */ /* 0x000e220008000c00 */
[----:B------:R-:W0:Y:S01]  /*03f0*/  LDCU.64 UR20, c[0x0][0x438] ;  /* 0x00008700ff1477ac */ /* 0x000e220008000a00 */
[----:B-1----:R-:W-:Y:S01]  /*0400*/  CS2R R4, SRZ ;  /* 0x0000000000047805 */ /* 0x002fe2000001ff00 */
[----:B------:R-:W1:Y:S01]  /*0410*/  LDCU.64 UR26, c[0x0][0x380] ;  /* 0x00007000ff1a77ac */ /* 0x000e620008000a00 */
[----:B--23--:R-:W-:-:S06]  /*0420*/  UMOV UR6, UR7 ;  /* 0x0000000700067c82 */ /* 0x00cfcc0008000000 */
.L_x_6225:
[----:B------:R-:W2:Y:S01]  /*0430*/  LDC.64 R76, c[0x0][0x3a8] ;  /* 0x0000ea00ff4c7b82 */ /* 0x000ea20000000a00 */
[----:B0-----:R-:W-:Y:S02]  /*0440*/  UIMAD UR4, UR6, UR19, URZ ;  /* 0x00000013060472a4 */ /* 0x001fe4000f8e02ff */
[----:B------:R-:W-:Y:S02]  /*0450*/  UIMAD.WIDE UR14, UR6, 0x4, UR10 ;  /* 0x00000004060e78a5 */ /* 0x000fe4000f8e020a */
[----:B------:R-:W-:Y:S02]  /*0460*/  USHF.R.S32.HI UR5, URZ, 0x1f, UR4 ;  /* 0x0000001fff057899 */ /* 0x000fe40008011404 */
[----:B------:R-:W-:Y:S01]  /*0470*/  UIMAD.WIDE UR12, UR6, 0x4, UR8 ;  /* 0x00000004060c78a5 */ /* 0x000fe2000f8e0208 */
[----:B------:R-:W0:Y:S01]  /*0480*/  LDC.64 R48, c[0x0][0x428] ;  /* 0x00010a00ff307b82 */ /* 0x000e220000000a00 */
[----:B------:R-:W-:Y:S01]  /*0490*/  ULEA.HI UR5, UR5, UR4, URZ, 0x2 ;  /* 0x0000000405057291 */ /* 0x000fe2000f8f10ff */
[----:B------:R-:W-:-:S02]  /*04a0*/  MOV R112, UR14 ;  /* 0x0000000e00707c02 */ /* 0x000fc40008000f00 */
[----:B------:R-:W-:Y:S02]  /*04b0*/  MOV R113, UR15 ;  /* 0x0000000f00717c02 */ /* 0x000fe40008000f00 */
[----:B-1----:R-:W-:Y:S02]  /*04c0*/  MOV R44, UR12 ;  /* 0x0000000c002c7c02 */ /* 0x002fe40008000f00 */
[----:B------:R-:W-:Y:S01]  /*04d0*/  MOV R41, UR5 ;  /* 0x0000000500297c02 */ /* 0x000fe20008000f00 */
[----:B------:R-:W3:Y:S01]  /*04e0*/  LDG.E R112, desc[UR16][R112.64] ;  /* 0x0000001070707981 */ /* 0x000ee2000c1e1900 */
[----:B------:R-:W-:Y:S02]  /*04f0*/  MOV R45, UR13 ;  /* 0x0000000d002d7c02 */ /* 0x000fe40008000f00 */
[----:B------:R-:W-:Y:S01]  /*0500*/  LEA.HI.SX32 R108, R41, R82, 0x1e ;  /* 0x00000052296c7211 */ /* 0x000fe200078ff2ff */
[----:B------:R-:W4:Y:S02]  /*0510*/  @UP0 LDCU.64 UR4, c[0x0][0x3e0] ;  /* 0x00007c00ff0407ac */ /* 0x000f240008000a00 */
[----:B------:R1:W3:Y:S01]  /*0520*/  LDG.E R109, desc[UR16][R44.64] ;  /* 0x000000102c6d7981 */ /* 0x0002e2000c1e1900 */
[C---:B------:R-:W-:Y:S01]  /*0530*/  IADD3 R103, PT, PT, R108.reuse, 0x80, RZ ;  /* 0x000000806c677810 */ /* 0x040fe20007ffe0ff */
[C---:B--2---:R-:W-:Y:S01]  /*0540*/  IMAD.WIDE.U32 R68, R108.reuse, 0x10, R76 ;  /* 0x000000106c447825 */ /* 0x044fe200078e004c */
[----:B------:R-:W-:-:S03]  /*0550*/  IADD3 R101, PT, PT, R108, 0x100, RZ ;  /* 0x000001006c657810 */ /* 0x000fc60007ffe0ff */
[----:B------:R-:W-:Y:S02]  /*0560*/  IMAD.WIDE.U32 R72, R103, 0x10, R76 ;  /* 0x0000001067487825 */ /* 0x000fe400078e004c */
[----:B------:R-:W2:Y:S02]  /*0570*/  LDG.E.128 R68, desc[UR16][R68.64] ;  /* 0x0000001044447981 */ /* 0x000ea4000c1e1d00 */
[----:B0-----:R-:W-:Y:S02]  /*0580*/  IMAD.WIDE.U32 R40, R108, 0x10, R48 ;  /* 0x000000106c287825 */ /* 0x001fe400078e0030 */
[----:B------:R-:W2:Y:S02]  /*0590*/  LDG.E.128 R72, desc[UR16][R72.64] ;  /* 0x0000001048487981 */ /* 0x000ea4000c1e1d00 */
[----:B------:R-:W-:Y:S02]  /*05a0*/  IMAD.WIDE.U32 R76, R101, 0x10, R76 ;  /* 0x00000010654c7825 */ /* 0x000fe400078e004c */
[----:B------:R-:W2:Y:S04]  /*05b0*/  LDG.E.128 R40, desc[UR16][R40.64] ;  /* 0x0000001028287981 */ /* 0x000ea8000c1e1d00 */
[----:B------:R-:W2:Y:S01]  /*05c0*/  LDG.E.128 R76, desc[UR16][R76.64] ;  /* 0x000000104c4c7981 */ /* 0x000ea2000c1e1d00 */
[----:B-1----:R-:W-:-:S06]  /*05d0*/  IMAD.WIDE.U32 R44, R103, 0x10, R48 ;  /* 0x00000010672c7825 */ /* 0x002fcc00078e0030 */
[----:B------:R-:W2:Y:S01]  /*05e0*/  LDG.E.128 R44, desc[UR16][R44.64] ;  /* 0x000000102c2c7981 */ /* 0x000ea2000c1e1d00 */
[----:B------:R-:W-:-:S06]  /*05f0*/  IMAD.WIDE.U32 R48, R101, 0x10, R48 ;  /* 0x0000001065307825 */ /* 0x000fcc00078e0030 */
[----:B------:R-:W2:Y:S01]  /*0600*/  LDG.E.128 R48, desc[UR16][R48.64] ;  /* 0x0000001030307981 */ /* 0x000ea2000c1e1d00 */
[----:B------:R-:W-:-:S04]  /*0610*/  ISETP.NE.U32.AND P0, PT, RZ, UR20, PT ;  /* 0x00000014ff007c0c */ /* 0x000fc8000bf05070 */
[----:B------:R-:W-:-:S13]  /*0620*/  ISETP.NE.AND.EX P0, PT, RZ, UR21, PT, P0 ;  /* 0x00000015ff007c0c */ /* 0x000fda000bf05300 */
[----:B------:R-:W0:Y:S01]  /*0630*/  @P0 LDC.64 R104, c[0x0][0x438] ;  /* 0x00010e00ff680b82 */ /* 0x000e220000000a00 */
[----:B------:R-:W-:Y:S01]  /*0640*/  PLOP3.LUT P1, PT, PT, PT, UP0, 0x80, 0x8 ;  /* 0x000000000008781c */ /* 0x000fe20003f2f008 */
[----:B----4-:R-:W-:Y:S01]  /*0650*/  @UP0 UIMAD.WIDE UR4, UR6, 0x4, UR4 ;  /* 0x00000004060408a5 */ /* 0x010fe2000f8e0204 */
[----:B------:R-:W-:-:S05]  /*0660*/  ISETP.NE.AND P2, PT, RZ, UR18, PT ;  /* 0x00000012ff007c0c */ /* 0x000fca000bf45270 */
[----:B------:R-:W-:Y:S01]  /*0670*/  MOV R124, UR4 ;  /* 0x00000004007c7c02 */ /* 0x000fe20008000f00 */
[----:B------:R-:W1:Y:S01]  /*0680*/  @P0 LDC.64 R110, c[0x0][0x438] ;  /* 0x00010e00ff6e0b82 */ /* 0x000e620000000a00 */
[----:B------:R-:W-:-:S05]  /*0690*/  MOV R125, UR5 ;  /* 0x00000005007d7c02 */ /* 0x000fca0008000f00 */
[----:B-----5:R4:W5:Y:S02]  /*06a0*/  @P1 LDG.E R124, desc[UR16][R124.64] ;  /* 0x000000107c7c1981 */ /* 0x020964000c1e1900 */
[----:B------:R-:W4:Y:S01]  /*06b0*/  @P0 LDC.64 R106, c[0x0][0x438] ;  /* 0x00010e00ff6a0b82 */ /* 0x000f220000000a00 */
[----:B0-----:R-:W-:-:S05]  /*06c0*/  @P0 IMAD.WIDE.U32 R104, R101, 0x10, R104 ;  /* 0x0000001065680825 */ /* 0x001fca00078e0068 */
[----:B------:R0:W5:Y:S01]  /*06d0*/  @P0 LDG.E.128 R60, desc[UR16][R104.64] ;  /* 0x00000010683c0981 */ /* 0x000162000c1e1d00 */
[----:B-1----:R-:W-:-:S05]  /*06e0*/  @P0 IMAD.WIDE.U32 R110, R108, 0x10, R110 ;  /* 0x000000106c6e0825 */ /* 0x002fca00078e006e */
[----:B------:R1:W5:Y:S01]  /*06f0*/  @P0 LDG.E.128 R52, desc[UR16][R110.64] ;  /* 0x000000106e340981 */ /* 0x000362000c1e1d00 */
[----:B----4-:R-:W-:-:S05]  /*0700*/  @P0 IMAD.WIDE.U32 R106, R103, 0x10, R106 ;  /* 0x00000010676a0825 */ /* 0x010fca00078e006a */
[----:B------:R4:W5:Y:S01]  /*0710*/  @P0 LDG.E.128 R56, desc[UR16][R106.64] ;  /* 0x000000106a380981 */ /* 0x000962000c1e1d00 */
[----:B------:R-:W-:Y:S02]  /*0720*/  LOP3.LUT P0, RZ, R82, 0x1f, RZ, 0xc0, !PT ;  /* 0x0000001f52ff7812 */ /* 0x000fe4000780c0ff */
[----:B---3--:R-:W-:Y:S02]  /*0730*/  R2UR UR14, R112 ;  /* 0x00000000700e72ca */ /* 0x008fe400000e0000 */
[----:B------:R-:W-:-:S05]  /*0740*/  FSEL R109, R109, RZ, !P2 ;  /* 0x000000ff6d6d7208 */ /* 0x000fca0005000000 */
[C---:B--2---:R-:W-:Y:S01]  /*0750*/  FADD.FTZ R68, -R109.reuse, R68 ;  /* 0x000000446d447221 */ /* 0x044fe20000010100 */
[----:B------:R-:W-:-:S05]  /*0760*/  FADD.FTZ R69, -R109, R69 ;  /* 0x000000456d457221 */ /* 0x000fca0000010100 */
[----:B------:R-:W-:Y:S01]  /*0770*/  FMUL.FTZ R125, R68, UR14 ;  /* 0x0000000e447d7c20 */ /* 0x000fe20008410000 */
[----:B------:R-:W-:Y:S01]  /*0780*/  FMUL.FTZ R117, R36, R40 ;  /* 0x0000002824757220 */ /* 0x000fe20000410000 */
[----:B------:R-:W-:Y:S01]  /*0790*/  FADD.FTZ R70, -R109, R70 ;  /* 0x000000466d467221 */ /* 0x000fe20000010100 */
        /* <DEDUP_REMOVED lines=29> */
[----:B-1----:R-:W-:Y:S01]  /*0970*/  FMUL.FTZ R111, R34, R46 ;  /* 0x0000002e226f7220 */ /* 0x002fe20000410000 */
[----:B------:R-:W-:Y:S01]  /*0980*/  FFMA.FTZ R69, R114, R113, R69 ;  /* 0x0000007172457223 */ /* 0x000fe20000010045 */
[C---:B------:R-:W-:Y:S01]  /*0990*/  FADD.FTZ R76, -R109.reuse, R76 ;  /* 0x0000004c6d4c7221 */ /* 0x040fe20000010100 */
[----:B------:R-:W-:Y:S01]  /*09a0*/  FADD.FTZ R78, -R109, R78 ;  /* 0x0000004e6d4e7221 */ /* 0x000fe20000010100 */
[----:B------:R-:W-:Y:S01]  /*09b0*/  FMUL.FTZ R110, R75, UR14 ;  /* 0x0000000e4b6e7c20 */ /* 0x000fe20008410000 */
[----:B------:R-:W-:Y:S01]  /*09c0*/  FADD.FTZ R70, R111, R70 ;  /* 0x000000466f467221 */ /* 0x000fe20000010000 */
[----:B------:R-:W-:Y:S01]  /*09d0*/  FFMA.FTZ R69, R112, R111, R69 ;  /* 0x0000006f70457223 */ /* 0x000fe20000010045 */
[----:B------:R-:W-:Y:S01]  /*09e0*/  FMUL.FTZ R109, R35, R47 ;  /* 0x0000002f236d7220 */ /* 0x000fe20000410000 */
[----:B----4-:R-:W-:Y:S01]  /*09f0*/  FMUL.FTZ R107, R76, UR14 ;  /* 0x0000000e4c6b7c20 */ /* 0x010fe20008410000 */
[----:B------:R-:W-:-:S02]  /*0a00*/  FMUL.FTZ R106, R28, R48 ;  /* 0x000000301c6a7220 */ /* 0x000fc40000410000 */
        /* <DEDUP_REMOVED lines=47> */
.L_x_6210:
[----:B------:R-:W-:Y:S05]  /*0d00*/  BSYNC.RECONVERGENT B0 ;  /* 0x0000000000007941 */ /* 0x000fea0003800200 */
.L_x_6209:
        /* <DEDUP_REMOVED lines=82> */
.L_x_6212:
        /* <DEDUP_REMOVED lines=24> */
.L_x_6213:
        /* <DEDUP_REMOVED lines=34> */
.L_x_6214:
        /* <DEDUP_REMOVED lines=12> */
[----:B0-----:R-:W-:Y:S01]  /*1690*/  FMUL.FTZ R41, R116, UR5 ;  /* 0x0000000574297c20 */ /* 0x001fe20008410000 */
        /* <DEDUP_REMOVED lines=11> */
.L_x_6215:
        /* <DEDUP_REMOVED lines=33> */
.L_x_6216:
        /* <DEDUP_REMOVED lines=16> */
[-C--:B-----5:R-:W-:Y:S01]  /*1a60*/  FMUL.FTZ R50, R45, R42.reuse ;  /* 0x0000002a2d327220 */ /* 0x0a0fe20000410000 */
[----:B------:R-:W-:Y:S01]  /*1a70*/  FMUL.FTZ R41, R25, R42 ;  /* 0x0000002a19297220 */ /* 0x000fe20000410000 */
[----:B------:R-:W-:Y:S01]  /*1a80*/  FMUL.FTZ R71, R44, R107 ;  /* 0x0000006b2c477220 */ /* 0x000fe20000410000 */
[----:B------:R-:W-:Y:S01]  /*1a90*/  FMUL.FTZ R75, R46, R79 ;  /* 0x0000004f2e4b7220 */ /* 0x000fe20000410000 */
[-C--:B------:R-:W-:Y:S01]  /*1aa0*/  FMUL.FTZ R47, R47, R70.reuse ;  /* 0x000000462f2f7220 */ /* 0x080fe20000410000 */
[----:B------:R-:W-:Y:S01]  /*1ab0*/  FMUL.FTZ R40, R24, R107 ;  /* 0x0000006b18287220 */ /* 0x000fe20000410000 */
[----:B------:R-:W-:Y:S01]  /*1ac0*/  FMUL.FTZ R42, R26, R79 ;  /* 0x0000004f1a2a7220 */ /* 0x000fe20000410000 */
[----:B------:R-:W-:-:S07]  /*1ad0*/  FMUL.FTZ R43, R27, R70 ;  /* 0x000000461b2b7220 */ /* 0x000fce0000410000 */
.L_x_6217:
[----:B------:R-:W0:Y:S01]  /*1ae0*/  @P0 LDC.64 R44, c[0x0][0x478] ;  /* 0x00011e00ff2c0b82 */ /* 0x000e220000000a00 */
[----:B------:R-:W-:-:S04]  /*1af0*/  IMAD.WIDE.U32 R118, R101, 0x10, R118 ;  /* 0x0000001065767825 */ /* 0x000fc800078e0076 */
[----:B0-----:R-:W-:-:S05]  /*1b00*/  @P0 IMAD.WIDE.U32 R44, R101, 0x10, R44 ;  /* 0x00000010652c0825 */ /* 0x001fca00078e002c */
[----:B------:R1:W-:Y:S04]  /*1b10*/  @P0 STG.E.128 desc[UR16][R44.64], R64 ;  /* 0x000000402c000986 */ /* 0x0003e8000c101d10 */
[----:B------:R1:W-:Y:S01]  /*1b20*/  STG.E.128 desc[UR16][R118.64], R40 ;  /* 0x0000002876007986 */ /* 0x0003e2000c101d10 */
[----:B------:R-:W-:Y:S05]  /*1b30*/  BRA `(.L_x_6218) ;  /* 0x0000000800c47947 */ /* 0x000fea0003800000 */
.L_x_6211:
        /* <DEDUP_REMOVED lines=31> */
.L_x_6219:
        /* <DEDUP_REMOVED lines=24> */
.L_x_6220:
        /* <DEDUP_REMOVED lines=19> */
[----:B0-----:R-:W-:Y:S01]  /*1fe0*/  FFMA.FTZ R64, R115, UR14, R56 ;  /* 0x0000000e73407c23 */ /* 0x001fe20008010038 */
[----:B------:R-:W-:Y:S01]  /*1ff0*/  FFMA.FTZ R65, R114, UR14, R57 ;  /* 0x0000000e72417c23 */ /* 0x000fe20008010039 */
[----:B------:R-:W-:Y:S01]  /*2000*/  FFMA.FTZ R66, R111, UR14, R58 ;  /* 0x0000000e6f427c23 */ /* 0x000fe2000801003a */
[----:B------:R-:W-:Y:S01]  /*2010*/  FFMA.FTZ R67, R110, UR14, R59 ;  /* 0x0000000e6e437c23 */ /* 0x000fe2000801003b */
        /* <DEDUP_REMOVED lines=13> */
.L_x_6221:
        /* <DEDUP_REMOVED lines=17> */
[----:B0-----:R-:W-:Y:S01]  /*2200*/  FMUL.FTZ R72, R45, R114 ;  /* 0x000000722d487220 */ /* 0x001fe20000410000 */
[----:B------:R-:W-:Y:S01]  /*2210*/  FMUL.FTZ R73, R46, R111 ;  /* 0x0000006f2e497220 */ /* 0x000fe20000410000 */
[----:B------:R-:W-:Y:S01]  /*2220*/  FMUL.FTZ R74, R47, R110 ;  /* 0x0000006e2f4a7220 */ /* 0x000fe20000410000 */
[----:B------:R-:W-:Y:S01]  /*2230*/  FMUL.FTZ R40, R20, R115 ;  /* 0x0000007314287220 */ /* 0x000fe20000410000 */
[----:B------:R-:W-:Y:S01]  /*2240*/  FMUL.FTZ R41, R21, R114 ;  /* 0x0000007215297220 */ /* 0x000fe20000410000 */
[----:B------:R-:W-:Y:S01]  /*2250*/  FMUL.FTZ R42, R22, R111 ;  /* 0x0000006f162a7220 */ /* 0x000fe20000410000 */
[----:B------:R-:W-:-:S07]  /*2260*/  FMUL.FTZ R43, R23, R110 ;  /* 0x0000006e172b7220 */ /* 0x000fce0000410000 */
.L_x_6222:
        /* <DEDUP_REMOVED lines=33> */
.L_x_6223:
        /* <DEDUP_REMOVED lines=20> */
[----:B0-----:R-:W-:Y:S01]  /*25c0*/  FMUL.FTZ R40, R24, R107 ;  /* 0x0000006b18287220 */ /* 0x001fe20000410000 */
[----:B------:R-:W-:Y:S01]  /*25d0*/  FMUL.FTZ R41, R25, R104 ;  /* 0x0000006819297220 */ /* 0x000fe20000410000 */
[----:B------:R-:W-:Y:S01]  /*25e0*/  FMUL.FTZ R42, R26, R79 ;  /* 0x0000004f1a2a7220 */ /* 0x000fe20000410000 */
[----:B------:R-:W-:-:S07]  /*25f0*/  FMUL.FTZ R43, R27, R76 ;  /* 0x0000004c1b2b7220 */ /* 0x000fce0000410000 */
.L_x_6224:
[----:B------:R-:W0:Y:S01]  /*2600*/  @P0 LDC.64 R44, c[0x0][0x478] ;  /* 0x00011e00ff2c0b82 */ /* 0x000e220000000a00 */
[----:B------:R-:W-:-:S04]  /*2610*/  IMAD.WIDE.U32 R118, R101, 0x10, R118 ;  /* 0x0000001065767825 */ /* 0x000fc800078e0076 */
[----:B0-----:R-:W-:-:S05]  /*2620*/  @P0 IMAD.WIDE.U32 R44, R101, 0x10, R44 ;  /* 0x00000010652c0825 */ /* 0x001fca00078e002c */
[----:B------:R0:W-:Y:S04]  /*2630*/  @P0 STG.E.128 desc[UR16][R44.64], R64 ;  /* 0x000000402c000986 */ /* 0x0001e8000c101d10 */
[----:B------:R0:W-:Y:S02]  /*2640*/  STG.E.128 desc[UR16][R118.64], R40 ;  /* 0x0000002876007986 */ /* 0x0001e4000c101d10 */
.L_x_6218:
        /* <DEDUP_REMOVED lines=52> */
.L_x_6208:
        /* <DEDUP_REMOVED lines=19> */
.L_x_6226:
        /* <DEDUP_REMOVED lines=12> */
.L_x_6837:


//--------------------- .text._ZN10layer_norm13ln_bwd_kernelINS_13Kernel_traitsIfffffjLj1536ELj1ELj1ELj4ELj16ENS_18Kernel_traits_baseILj1536EfffffjLj128EEEEELb0ELb1ELb1ELb0EEEvNS_9BwdParamsE --------------------------
	.section	.text._ZN10layer_norm13ln_bwd_kernelINS_13Kernel_traitsIfffffjLj1536ELj1ELj1ELj4ELj16ENS_18Kernel_traits_baseILj1536EfffffjLj128EEEEELb0ELb1ELb1ELb0EEEvNS_9BwdParamsE,"ax",@progbits
	.align	128
        .global         _ZN10layer_norm13ln_bwd_kernelINS_13Kernel_traitsIfffffjLj1536ELj1ELj1ELj4ELj16ENS_18Kernel_traits_baseILj1536EfffffjLj128EEEEELb0ELb1ELb1ELb0EEEvNS_9BwdParamsE
        .type           _ZN10layer_norm13ln_bwd_kernelINS_13Kernel_traitsIfffffjLj1536ELj1ELj1ELj4ELj16ENS_18Kernel_traits_baseILj1536EfffffjLj128EEEEELb0ELb1ELb1ELb0EEEvNS_9BwdParamsE,@function
        .size           _ZN10layer_norm13ln_bwd_kernelINS_13Kernel_traitsIfffffjLj1536ELj1ELj1ELj4ELj16ENS_18Kernel_traits_baseILj1536EfffffjLj128EEEEELb0ELb1ELb1ELb0EEEvNS_9BwdParamsE,(.L_x_6838 - _ZN10layer_norm13ln_bwd_kernelINS_13Kernel_traitsIfffffjLj1536ELj1ELj1ELj4ELj16ENS_18Kernel_traits_baseILj1536EfffffjLj128EEEEELb0ELb1ELb1ELb0EEEvNS_9BwdParamsE)
        .other          _ZN10layer_norm13ln_bwd_kernelINS_13Kernel_traitsIfffffjLj1536ELj1ELj1ELj4ELj16ENS_18Kernel_traits_baseILj1536EfffffjLj128EEEEELb0ELb1ELb1ELb0EEEvNS_9BwdParamsE,@"STO_CUDA_ENTRY STV_DEFAULT"
_ZN10layer_norm13ln_bwd_kernelINS_13Kernel_traitsIfffffjLj1536ELj1ELj1ELj4ELj16ENS_18Kernel_traits_baseILj1536EfffffjLj128EEEEELb0ELb1ELb1ELb0EEEvNS_9BwdParamsE:
.text._ZN10layer_norm13ln_bwd_kernelINS_13Kernel_traitsIfffffjLj1536ELj1ELj1ELj4ELj16ENS_18Kernel_traits_baseILj1536EfffffjLj128EEEEELb0ELb1ELb1ELb0EEEvNS_9BwdParamsE:
        /* <DEDUP_REMOVED lines=21> */
[----:B--2---:R-:W5:Y:S01]  /*0150*/  @P1 LDG.E.128 R24, desc[UR16][R4.64] ;  /* 0x0000001004181981 */ /* 0x004f62000c1e1d00 */
[----:B---3--:R-:W-:-:S06]  /*0160*/  @P1 IMAD.WIDE.U32 R6, R103, 0x10, R6 ;  /* 0x0000001067061825 */ /* 0x008fcc00078e0006 */
[----:B------:R-:W2:Y:S01]  /*0170*/  @P4 LDC.64 R38, c[0x0][0x3d0] ;  /* 0x0000f400ff264b82 */ /* 0x000ea20000000a00 */
[----:B------:R-:W5:Y:S01]  /*0180*/  @P1 LDG.E.128 R28, desc[UR16][R6.64] ;  /* 0x00000010061c1981 */ /* 0x000f62000c1e1d00 */
[----:B0-----:R-:W-:Y:S01]  /*0190*/  UISETP.GE.AND UP0, UPT, UR26, UR4, UPT ;  /* 0x000000041a00728c */ /* 0x001fe2000bf06270 */
[----:B----4-:R-:W-:-:S05]  /*01a0*/  @P3 IMAD.WIDE.U32 R34, R3, 0x10, R34 ;  /* 0x0000001003223825 */ /* 0x010fca00078e0022 */
[----:B------:R-:W0:Y:S01]  /*01b0*/  @P4 LDC.64 R40, c[0x0][0x3e8] ;  /* 0x0000fa00ff284b82 */ /* 0x000e220000000a00 */
[----:B------:R-:W-:Y:S02]  /*01c0*/  CS2R R32, SRZ ;  /* 0x0000000000207805 */ /* 0x000fe4000001ff00 */
[----:B------:R-:W-:Y:S02]  /*01d0*/  CS2R R42, SRZ ;  /* 0x00000000002a7805 */ /* 0x000fe4000001ff00 */
[----:B------:R-:W-:Y:S01]  /*01e0*/  CS2R R44, SRZ ;  /* 0x00000000002c7805 */ /* 0x000fe2000001ff00 */
[----:B------:R3:W5:Y:S01]  /*01f0*/  @P3 LDG.E.128 R8, desc[UR16][R34.64] ;  /* 0x0000001022083981 */ /* 0x000762000c1e1d00 */
[C---:B-1----:R-:W-:Y:S01]  /*0200*/  @P3 IMAD.WIDE.U32 R36, R3.reuse, 0x10, R36 ;  /* 0x0000001003243825 */ /* 0x042fe200078e0024 */
[----:B------:R-:W-:Y:S02]  /*0210*/  @P3 IADD3 R3, PT, PT, R3, 0x80, RZ ;  /* 0x0000008003033810 */ /* 0x000fe40007ffe0ff */
[----:B------:R-:W-:-:S02]  /*0220*/  CS2R R46, SRZ ;  /* 0x00000000002e7805 */ /* 0x000fc4000001ff00 */
[----:B------:R-:W-:Y:S02]  /*0230*/  CS2R R48, SRZ ;  /* 0x0000000000307805 */ /* 0x000fe4000001ff00 */
[----:B------:R-:W-:Y:S01]  /*0240*/  CS2R R50, SRZ ;  /* 0x0000000000327805 */ /* 0x000fe2000001ff00 */
[----:B------:R1:W5:Y:S01]  /*0250*/  @P3 LDG.E.128 R12, desc[UR16][R36.64] ;  /* 0x00000010240c3981 */ /* 0x000362000c1e1d00 */
[C---:B--2---:R-:W-:Y:S01]  /*0260*/  @P4 IMAD.WIDE.U32 R38, R3.reuse, 0x10, R38 ;  /* 0x0000001003264825 */ /* 0x044fe200078e0026 */
[----:B---3--:R-:W-:Y:S02]  /*0270*/  CS2R R34, SRZ ;  /* 0x0000000000227805 */ /* 0x008fe4000001ff00 */
[----:B------:R-:W-:Y:S02]  /*0280*/  CS2R R52, SRZ ;  /* 0x0000000000347805 */ /* 0x000fe4000001ff00 */
[----:B------:R-:W-:Y:S02]  /*0290*/  CS2R R54, SRZ ;  /* 0x0000000000367805 */ /* 0x000fe4000001ff00 */
[----:B------:R-:W-:Y:S01]  /*02a0*/  CS2R R56, SRZ ;  /* 0x0000000000387805 */ /* 0x000fe2000001ff00 */
[----:B------:R2:W5:Y:S01]  /*02b0*/  @P4 LDG.E.128 R16, desc[UR16][R38.64] ;  /* 0x0000001026104981 */ /* 0x000562000c1e1d00 */
[----:B0-----:R-:W-:Y:S01]  /*02c0*/  @P4 IMAD.WIDE.U32 R40, R3, 0x10, R40 ;  /* 0x0000001003284825 */ /* 0x001fe200078e0028 */
[----:B-1----:R-:W-:-:S02]  /*02d0*/  CS2R R36, SRZ ;  /* 0x0000000000247805 */ /* 0x002fc4000001ff00 */
[----:B------:R-:W-:Y:S02]  /*02e0*/  CS2R R58, SRZ ;  /* 0x00000000003a7805 */ /* 0x000fe4000001ff00 */
[----:B------:R-:W-:Y:S02]  /*02f0*/  CS2R R60, SRZ ;  /* 0x00000000003c7805 */ /* 0x000fe4000001ff00 */
[----:B------:R-:W-:Y:S01]  /*0300*/  CS2R R62, SRZ ;  /* 0x00000000003e7805 */ /* 0x000fe2000001ff00 */
[----:B------:R0:W5:Y:S01]  /*0310*/  @P4 LDG.E.128 R20, desc[UR16][R40.64] ;  /* 0x0000001028144981 */ /* 0x000162000c1e1d00 */
[----:B------:R-:W-:Y:S02]  /*0320*/  CS2R R64, SRZ ;  /* 0x0000000000407805 */ /* 0x000fe4000001ff00 */
[----:B--2---:R-:W-:Y:S02]  /*0330*/  CS2R R38, SRZ ;  /* 0x0000000000267805 */ /* 0x004fe4000001ff00 */
[----:B------:R-:W-:-:S02]  /*0340*/  CS2R R66, SRZ ;  /* 0x0000000000427805 */ /* 0x000fc4000001ff00 */
[----:B0-----:R-:W-:Y:S01]  /*0350*/  CS2R R40, SRZ ;  /* 0x0000000000287805 */ /* 0x001fe2000001ff00 */
[----:B------:R-:W-:Y:S06]  /*0360*/  BRA.U UP0, `(.L_x_6227) ;  /* 0x0000003500187547 */ /* 0x000fec000b800000 */
        /* <DEDUP_REMOVED lines=29> */
.L_x_6276:
[----:B0-----:R-:W-:Y:S02]  /*0540*/  UIMAD.WIDE UR8, UR26, 0x4, UR14 ;  /* 0x000000041a0878a5 */ /* 0x001fe4000f8e020e */
[----:B------:R-:W-:-:S04]  /*0550*/  UIMAD.WIDE UR10, UR26, 0x4, UR12 ;  /* 0x000000041a0a78a5 */ /* 0x000fc8000f8e020c */
[----:B--2---:R-:W-:Y:S02]  /*0560*/  MOV R96, UR8 ;  /* 0x0000000800607c02 */ /* 0x004fe40008000f00 */
[----:B------:R-:W-:Y:S01]  /*0570*/  MOV R97, UR9 ;  /* 0x0000000900617c02 */ /* 0x000fe20008000f00 */
[----:B---3--:R-:W-:-:S04]  /*0580*/  UIMAD.WIDE UR8, UR26, 0x4, UR18 ;  /* 0x000000041a0878a5 */ /* 0x008fc8000f8e0212 */
[----:B------:R-:W3:Y:S01]  /*0590*/  LDG.E R96, desc[UR16][R96.64] ;  /* 0x0000001060607981 */ /* 0x000ee2000c1e1900 */
[----:B-1----:R-:W-:Y:S02]  /*05a0*/  MOV R92, UR10 ;  /* 0x0000000a005c7c02 */ /* 0x002fe40008000f00 */
        /* <DEDUP_REMOVED lines=47> */
[----:B--2---:R-:W-:Y:S01]  /*08a0*/  @P0 IMAD.WIDE.U32 R122, R121, 0x10, R122 ;  /* 0x00000010797a0825 */ /* 0x004fe200078e007a */
[----:B------:R-:W-:Y:S02]  /*08b0*/  IADD3 R103, PT, PT, R103, 0x80, RZ ;  /* 0x0000008067677810 */ /* 0x000fe40007ffe0ff */
[----:B------:R-:W-:Y:S02]  /*08c0*/  IADD3 R121, PT, PT, R121, 0x80, RZ ;  /* 0x0000008079797810 */ /* 0x000fe40007ffe0ff */
        /* <DEDUP_REMOVED lines=9> */
[----:B----45:R-:W-:Y:S01]  /*0960*/  FMUL.FTZ R108, R24, R96 ;  /* 0x00000060186c7220 */ /* 0x030fe20000410000 */
        /* <DEDUP_REMOVED lines=19> */
.L_x_6231:
[----:B------:R-:W-:Y:S05]  /*0aa0*/  BSYNC.RECONVERGENT B1 ;  /* 0x0000000000017941 */ /* 0x000fea0003800200 */
.L_x_6230:
        /* <DEDUP_REMOVED lines=23> */
[----:B----45:R-:W-:Y:S01]  /*0c20*/  FMUL.FTZ R106, R8, R92 ;  /* 0x0000005c086a7220 */ /* 0x030fe20000410000 */
        /* <DEDUP_REMOVED lines=19> */
.L_x_6233:
[----:B------:R-:W-:Y:S05]  /*0d60*/  BSYNC.RECONVERGENT B1 ;  /* 0x0000000000017941 */ /* 0x000fea0003800200 */
.L_x_6232:
        /* <DEDUP_REMOVED lines=20> */
[----:B---3--:R-:W-:Y:S01]  /*0eb0*/  FADD.FTZ R52, R52, R100 ;  /* 0x0000006434347221 */ /* 0x008fe20000010000 */
[----:B------:R-:W-:Y:S01]  /*0ec0*/  FFMA.FTZ R40, R100, R7, R40 ;  /* 0x0000000764287223 */ /* 0x000fe20000010028 */
[----:B-----5:R-:W-:Y:S01]  /*0ed0*/  FMUL.FTZ R100, R16, R100 ;  /* 0x0000006410647220 */ /* 0x020fe20000410000 */
        /* <DEDUP_REMOVED lines=16> */
[----:B------:R-:W-:Y:S01]  /*0fe0*/  FFMA.FTZ R122, R112, R102, R93 ;  /* 0x00000066707a7223 */ /* 0x000fe2000001005d */
[----:B-1----:R-:W-:Y:S06]  /*0ff0*/  BRA `(.L_x_6234) ;  /* 0x00000000005c7947 */ /* 0x002fec0003800000 */
.L_x_6229:
        /* <DEDUP_REMOVED lines=23> */
.L_x_6234:
[----:B------:R-:W-:Y:S05]  /*1170*/  BSYNC.RECONVERGENT B0 ;  /* 0x0000000000007941 */ /* 0x000fea0003800200 */
.L_x_6228:
        /* <DEDUP_REMOVED lines=32> */
.L_x_6236:
[----:B------:R-:W-:Y:S05]  /*1380*/  BSYNC.RECONVERGENT B0 ;  /* 0x0000000000007941 */ /* 0x000fea0003800200 */
.L_x_6235:
        /* <DEDUP_REMOVED lines=25> */
[----:B------:R-:W-:Y:S02]  /*1520*/  HFMA2 R96, -RZ, RZ, 0, 0 ;  /* 0x00000000ff607431 */ /* 0x000fe400000001ff */
        /* <DEDUP_REMOVED lines=14> */
[----:B------:R-:W5:Y:S02]  /*1610*/  LDG.E.128 R80, desc[UR16][R80.64] ;  /* 0x0000001050507981 */ /* 0x000f64000c1e1d00 */
.L_x_6239:
        /* <DEDUP_REMOVED lines=10> */
[----:B------:R-:W-:-:S04]  /*16c0*/  FMUL.FTZ R93, R93, UR27 ;  /* 0x0000001b5d5d7c20 */ /* 0x000fc80008410000 */
[-C--:B-----5:R-:W-:Y:S01]  /*16d0*/  FFMA.FTZ R56, R80, R93.reuse, R56 ;  /* 0x0000005d50387223 */ /* 0x0a0fe20000010038 */
[----:B------:R-:W-:-:S07]  /*16e0*/  FMUL.FTZ R84, R28, R93 ;  /* 0x0000005d1c547220 */ /* 0x000fce0000410000 */
.L_x_6242:
        /* <DEDUP_REMOVED lines=9> */
.L_x_6243:
        /* <DEDUP_REMOVED lines=9> */
.L_x_6244:
        /* <DEDUP_REMOVED lines=8> */
[----:B------:R-:W-:Y:S01]  /*1890*/  FMUL.FTZ R87, R31, R92 ;  /* 0x0000005c1f577220 */ /* 0x000fe20000410000 */
[----:B------:R-:W-:Y:S06]  /*18a0*/  BRA `(.L_x_6245) ;  /* 0x0000000400e07947 */ /* 0x000fec0003800000 */
.L_x_6241:
        /* <DEDUP_REMOVED lines=25> */
.L_x_6246:
        /* <DEDUP_REMOVED lines=9> */
.L_x_6247:
        /* <DEDUP_REMOVED lines=9> */
.L_x_6248:
[----:B------:R-:W-:Y:S01]  /*1b60*/  FSEL R88, R88, RZ, P3 ;  /* 0x000000ff58587208 */ /* 0x000fe20001800000 */
[----:B------:R-:W-:Y:S06]  /*1b70*/  BRA.U !UP3, `(.L_x_6245) ;  /* 0x000000050b2c7547 */ /* 0x000fec000b800000 */
[----:B------:R-:W-:-:S04]  /*1b80*/  FMUL.FTZ R92, R91, UR27 ;  /* 0x0000001b5b5c7c20 */ /* 0x000fc80008410000 */
[-C--:B-----5:R-:W-:Y:S01]  /*1b90*/  FFMA.FTZ R59, R83, R92.reuse, R59 ;  /* 0x0000005c533b7223 */ /* 0x0a0fe2000001003b */
[----:B------:R-:W-:Y:S01]  /*1ba0*/  FMUL.FTZ R87, R31, R92 ;  /* 0x0000005c1f577220 */ /* 0x000fe20000410000 */
[----:B------:R-:W-:Y:S06]  /*1bb0*/  BRA `(.L_x_6245) ;  /* 0x00000004001c7947 */ /* 0x000fec0003800000 */
.L_x_6240:
        /* <DEDUP_REMOVED lines=17> */
[----:B------:R-:W-:Y:S01]  /*1cd0*/  @P0 FADD.FTZ R97, R120, -R93 ;  /* 0x8000005d78610221 */ /* 0x000fe20000010000 */
[----:B0-----:R-:W-:Y:S01]  /*1ce0*/  @P2 FMUL.FTZ R93, R92, UR8 ;  /* 0x000000085c5d2c20 */ /* 0x001fe20008410000 */
[----:B-1----:R-:W-:Y:S02]  /*1cf0*/  @P2 FMUL.FTZ R92, R94, UR9 ;  /* 0x000000095e5c2c20 */ /* 0x002fe40008410000 */
[----:B------:R-:W-:Y:S01]  /*1d00*/  @P0 FFMA.FTZ R95, R97, UR31, R70 ;  /* 0x0000001f615f0c23 */ /* 0x000fe20008010046 */
[-C--:B------:R-:W-:Y:S01]  /*1d10*/  @P2 FFMA.FTZ R56, R80, R93.reuse, R56 ;  /* 0x0000005d50382223 */ /* 0x080fe20000010038 */
[----:B------:R-:W-:Y:S01]  /*1d20*/  @P2 FMUL.FTZ R84, R28, R93 ;  /* 0x0000005d1c542220 */ /* 0x000fe20000410000 */
[-C--:B------:R-:W-:Y:S01]  /*1d30*/  @P2 FFMA.FTZ R57, R81, R92.reuse, R57 ;  /* 0x0000005c51392223 */ /* 0x080fe20000010039 */
[----:B--2---:R-:W-:Y:S01]  /*1d40*/  @P2 FMUL.FTZ R93, R95, UR10 ;  /* 0x0000000a5f5d2c20 */ /* 0x004fe20008410000 */
[----:B------:R-:W-:-:S03]  /*1d50*/  @P2 FMUL.FTZ R85, R29, R92 ;  /* 0x0000005c1d552220 */ /* 0x000fc60000410000 */
[-C--:B------:R-:W-:Y:S01]  /*1d60*/  @P2 FFMA.FTZ R58, R82, R93.reuse, R58 ;  /* 0x0000005d523a2223 */ /* 0x080fe2000001003a */
[----:B------:R-:W-:Y:S01]  /*1d70*/  @P2 FMUL.FTZ R86, R30, R93 ;  /* 0x0000005d1e562220 */ /* 0x000fe20000410000 */
[----:B------:R-:W-:Y:S06]  /*1d80*/  BRA.U !UP3, `(.L_x_6245) ;  /* 0x000000010ba87547 */ /* 0x000fec000b800000 */
[----:B------:R-:W-:Y:S01]  /*1d90*/  @P0 FFMA.FTZ R92, R118, UR7, R98 ;  /* 0x00000007765c0c23 */ /* 0x000fe20008010062 */
[----:B------:R-:W-:-:S03]  /*1da0*/  MOV R87, R71 ;  /* 0x0000004700577202 */ /* 0x000fc60000000f00 */
[----:B------:R-:W-:-:S04]  /*1db0*/  @P0 FADD.FTZ R92, R117, -R92 ;  /* 0x8000005c755c0221 */ /* 0x000fc80000010000 */
[----:B------:R-:W-:-:S04]  /*1dc0*/  @P0 FFMA.FTZ R87, R92, UR31, R71 ;  /* 0x0000001f5c570c23 */ /* 0x000fc80008010047 */
[----:B------:R-:W-:-:S04]  /*1dd0*/  FMUL.FTZ R92, R87, UR27 ;  /* 0x0000001b575c7c20 */ /* 0x000fc80008410000 */
[-C--:B------:R-:W-:Y:S01]  /*1de0*/  FFMA.FTZ R59, R83, R92.reuse, R59 ;  /* 0x0000005c533b7223 */ /* 0x080fe2000001003b */
[----:B------:R-:W-:Y:S01]  /*1df0*/  FMUL.FTZ R87, R31, R92 ;  /* 0x0000005c1f577220 */ /* 0x000fe20000410000 */
[----:B------:R-:W-:Y:S06]  /*1e00*/  BRA `(.L_x_6245) ;  /* 0x0000000000887947 */ /* 0x000fec0003800000 */
.L_x_6249:
[----:B------:R-:W-:Y:S01]  /*1e10*/  PLOP3.LUT P0, PT, PT, PT, UP2, 0x80, 0x8 ;  /* 0x000000000008781c */ /* 0x000fe20003f0f028 */
[----:B------:R-:W0:Y:S01]  /*1e20*/  @UP3 LDCU UR8, c[0x0][0x40c] ;  /* 0x00008180ff0837ac */ /* 0x000e220008000800 */
[----:B-----5:R-:W-:Y:S02]  /*1e30*/  MOV R93, R71 ;  /* 0x00000047005d7202 */ /* 0x020fe40000000f00 */
[----:B------:R-:W-:Y:S01]  /*1e40*/  MOV R88, R68 ;  /* 0x0000004400587202 */ /* 0x000fe20000000f00 */
[----:B------:R-:W1:Y:S01]  /*1e50*/  @UP3 LDCU UR9, c[0x0][0x40c] ;  /* 0x00008180ff0937ac */ /* 0x000e620008000800 */
[----:B------:R-:W2:Y:S07]  /*1e60*/  @UP3 LDCU UR10, c[0x0][0x40c] ;  /* 0x00008180ff0a37ac */ /* 0x000eae0008000800 */
[--C-:B------:R-:W-:Y:S01]  /*1e70*/  @P0 FFMA.FTZ R90, R118, UR7, R98.reuse ;  /* 0x00000007765a0c23 */ /* 0x100fe20008010062 */
[----:B------:R-:W-:Y:S01]  /*1e80*/  @P0 FFMA.FTZ R89, R3, UR7, R98 ;  /* 0x0000000703590c23 */ /* 0x000fe20008010062 */
[----:B------:R-:W3:Y:S02]  /*1e90*/  @UP3 LDCU UR11, c[0x0][0x40c] ;  /* 0x00008180ff0b37ac */ /* 0x000ee40008000800 */
[----:B------:R-:W-:Y:S01]  /*1ea0*/  @P0 FADD.FTZ R90, R117, -R90 ;  /* 0x8000005a755a0221 */ /* 0x000fe20000010000 */
[----:B------:R-:W-:-:S03]  /*1eb0*/  @P0 FADD.FTZ R89, R108, -R89 ;  /* 0x800000596c590221 */ /* 0x000fc60000010000 */
[----:B------:R-:W-:Y:S01]  /*1ec0*/  @P0 FFMA.FTZ R93, R90, UR31, R71 ;  /* 0x0000001f5a5d0c23 */ /* 0x000fe20008010047 */
[----:B------:R-:W-:Y:S01]  /*1ed0*/  @P0 FFMA.FTZ R90, R104, UR7, R98 ;  /* 0x00000007685a0c23 */ /* 0x000fe20008010062 */
[----:B------:R-:W-:Y:S01]  /*1ee0*/  @P0 FFMA.FTZ R88, R89, UR31, R68 ;  /* 0x0000001f59580c23 */ /* 0x000fe20008010044 */
[----:B------:R-:W-:Y:S02]  /*1ef0*/  @P0 FFMA.FTZ R89, R107, UR7, R98 ;  /* 0x000000076b590c23 */ /* 0x000fe40008010062 */
[----:B------:R-:W-:Y:S01]  /*1f00*/  @P0 FADD.FTZ R92, R113, -R90 ;  /* 0x8000005a715c0221 */ /* 0x000fe20000010000 */
[----:B------:R-:W-:Y:S01]  /*1f10*/  MOV R90, R70 ;  /* 0x00000046005a7202 */ /* 0x000fe20000000f00 */
[----:B------:R-:W-:Y:S01]  /*1f20*/  @P0 FADD.FTZ R91, R120, -R89 ;  /* 0x80000059785b0221 */ /* 0x000fe20000010000 */
[----:B------:R-:W-:Y:S01]  /*1f30*/  MOV R89, R69 ;  /* 0x0000004500597202 */ /* 0x000fe20000000f00 */
[----:B------:R-:W-:Y:S02]  /*1f40*/  @P0 FFMA.FTZ R89, R92, UR31, R69 ;  /* 0x0000001f5c590c23 */ /* 0x000fe40008010045 */
[----:B------:R-:W-:Y:S01]  /*1f50*/  @P0 FFMA.FTZ R90, R91, UR31, R70 ;  /* 0x0000001f5b5a0c23 */ /* 0x000fe20008010046 */
[----:B0-----:R-:W-:Y:S01]  /*1f60*/  @P2 FMUL.FTZ R91, R88, UR8 ;  /* 0x00000008585b2c20 */ /* 0x001fe20008410000 */
[----:B-1----:R-:W-:-:S03]  /*1f70*/  @P2 FMUL.FTZ R92, R89, UR9 ;  /* 0x00000009595c2c20 */ /* 0x002fc60008410000 */
[-C--:B------:R-:W-:Y:S01]  /*1f80*/  @P2 FFMA.FTZ R56, R80, R91.reuse, R56 ;  /* 0x0000005b50382223 */ /* 0x080fe20000010038 */
[----:B------:R-:W-:Y:S01]  /*1f90*/  @P2 FMUL.FTZ R84, R28, R91 ;  /* 0x0000005b1c542220 */ /* 0x000fe20000410000 */
[-C--:B------:R-:W-:Y:S01]  /*1fa0*/  @P2 FFMA.FTZ R57, R81, R92.reuse, R57 ;  /* 0x0000005c51392223 */ /* 0x080fe20000010039 */
[----:B------:R-:W-:Y:S01]  /*1fb0*/  @P2 FMUL.FTZ R85, R29, R92 ;  /* 0x0000005c1d552220 */ /* 0x000fe20000410000 */
[----:B--2---:R-:W-:Y:S01]  /*1fc0*/  @P2 FMUL.FTZ R91, R90, UR10 ;  /* 0x0000000a5a5b2c20 */ /* 0x004fe20008410000 */
[----:B---3--:R-:W-:-:S03]  /*1fd0*/  @P2 FMUL.FTZ R92, R93, UR11 ;  /* 0x0000000b5d5c2c20 */ /* 0x008fc60008410000 */
[-C--:B------:R-:W-:Y:S01]  /*1fe0*/  @P2 FFMA.FTZ R58, R82, R91.reuse, R58 ;  /* 0x0000005b523a2223 */ /* 0x080fe2000001003a */
[----:B------:R-:W-:Y:S01]  /*1ff0*/  @P2 FMUL.FTZ R86, R30, R91 ;  /* 0x0000005b1e562220 */ /* 0x000fe20000410000 */
[-C--:B------:R-:W-:Y:S01]  /*2000*/  @P2 FFMA.FTZ R59, R83, R92.reuse, R59 ;  /* 0x0000005c533b2223 */ /* 0x080fe2000001003b */
[----:B------:R-:W-:Y:S01]  /*2010*/  @P2 FMUL.FTZ R87, R31, R92 ;  /* 0x0000005c1f572220 */ /* 0x000fe20000410000 */
[----:B------:R-:W-:-:S07]  /*2020*/  MOV R91, R93 ;  /* 0x0000005d005b7202 */ /* 0x000fce0000000f00 */
.L_x_6245:
[----:B------:R-:W-:Y:S01]  /*2030*/  ISETP.NE.U32.AND P0, PT, RZ, UR4, PT ;  /* 0x00000004ff007c0c */ /* 0x000fe2000bf05070 */
[----:B------:R-:W0:Y:S03]  /*2040*/  @UP3 LDCU.64 UR8, c[0x0][0x468] ;  /* 0x00008d00ff0837ac */ /* 0x000e260008000a00 */
[----:B------:R-:W-:-:S13]  /*2050*/  ISETP.NE.AND.EX P0, PT, RZ, UR5, PT, P0 ;  /* 0x00000005ff007c0c */ /* 0x000fda000bf05300 */
[----:B------:R-:W1:Y:S02]  /*2060*/  @P0 LDC.64 R92, c[0x0][0x478] ;  /* 0x00011e00ff5c0b82 */ /* 0x000e640000000a00 */
[----:B-1----:R-:W-:-:S04]  /*2070*/  @P0 IMAD.WIDE.U32 R94, R0, 0x10, R92 ;  /* 0x00000010005e0825 */ /* 0x002fc800078e005c */
[----:B------:R-:W-:Y:S01]  /*2080*/  HFMA2 R93, -RZ, RZ, 0, 9.5367431640625e-07 ;  /* 0x00000010ff5d7431 */ /* 0x000fe200000001ff */
[----:B------:R-:W-:Y:S01]  /*2090*/  IADD3 R0, PT, PT, R0, 0x80, RZ ;  /* 0x0000008000007810 */ /* 0x000fe20007ffe0ff */
[----:B------:R1:W-:Y:S03]  /*20a0*/  @P0 STG.E.128 desc[UR16][R94.64], R88 ;  /* 0x000000585e000986 */ /* 0x0003e6000c101d10 */
[C---:B0-----:R-:W-:Y:S01]  /*20b0*/  @P2 IMAD.WIDE.U32 R92, R96.reuse, R93, UR8 ;  /* 0x00000008605c2e25 */ /* 0x041fe2000f8e005d */
[----:B------:R-:W-:-:S04]  /*20c0*/  IADD3 R96, PT, PT, R96, 0x80, RZ ;  /* 0x0000008060607810 */ /* 0x000fc80007ffe0ff */
[----:B------:R1:W-:Y:S03]  /*20d0*/  @P2 STG.E.128 desc[UR16][R92.64], R84 ;  /* 0x000000545c002986 */ /* 0x0003e6000c101d10 */
.L_x_6238:
[----:B------:R-:W-:Y:S05]  /*20e0*/  BSYNC.RECONVERGENT B0 ;  /* 0x0000000000007941 */ /* 0x000fea0003800200 */
.L_x_6237:
[----:B------:R-:W-:Y:S01]  /*20f0*/  ISETP.GE.U32.AND P3, PT, R2, 0x100, PT ;  /* 0x000001000200780c */ /* 0x000fe20003f66070 */
[----:B------:R-:W-:-:S12]  /*2100*/  BSSY.RECONVERGENT B0, `(.L_x_6250) ;  /* 0x00000b4000007945 */ /* 0x000fd80003800200 */
[----:B------:R-:W-:Y:S05]  /*2110*/  @!P3 BRA `(.L_x_6251) ;  /* 0x0000000800c8b947 */ /* 0x000fea0003800000 */
[----:B------:R-:W-:-:S04]  /*2120*/  UISETP.NE.U32.AND UP0, UPT, UR20, URZ, UPT ;  /* 0x000000ff1400728c */ /* 0x000fc8000bf05070 */
[----:B------:R-:W-:Y:S01]  /*2130*/  UISETP.NE.AND.EX UP0, UPT, UR21, URZ, UPT, UP0 ;  /* 0x000000ff1500728c */ /* 0x000fe2000bf05300 */
[----:B------:R-:W-:Y:S10]  /*2140*/  BRA.U !UP3, `(.L_x_6252) ;  /* 0x000000010b0c7547 */ /* 0x000ff4000b800000 */
[----:B-----5:R-:W0:Y:S02]  /*2150*/  LDC.64 R80, c[0x0][0x390] ;  /* 0x0000e400ff507b82 */ /* 0x020e240000000a00 */
[----:B0-----:R-:W-:-:S06]  /*2160*/  IMAD.WIDE.U32 R80, R96, 0x10, R80 ;  /* 0x0000001060507825 */ /* 0x001fcc00078e0050 */
[----:B------:R-:W5:Y:S02]  /*2170*/  LDG.E.128 R80, desc[UR16][R80.64] ;  /* 0x0000001050507981 */ /* 0x000f64000c1e1d00 */
.L_x_6252:
[----:B------:R-:W-:Y:S05]  /*2180*/  BRA.U !UP0, `(.L_x_6253) ;  /* 0x0000000508247547 */ /* 0x000fea000b800000 */
[----:B------:R-:W-:-:S04]  /*2190*/  UISETP.NE.U32.AND UP0, UPT, UR4, URZ, UPT ;  /* 0x000000ff0400728c */ /* 0x000fc8000bf05070 */
[----:B------:R-:W-:-:S06]  /*21a0*/  UISETP.NE.AND.EX UP0, UPT, UR5, URZ, UPT, UP0 ;  /* 0x000000ff0500728c */ /* 0x000fcc000bf05300 */
[----:B------:R-:W-:-:S13]  /*21b0*/  PLOP3.LUT P0, PT, PT, PT, UP0, 0x80, 0x8 ;  /* 0x000000000008781c */ /* 0x000fda0003f0f008 */
[----:B------:R-:W-:Y:S05]  /*21c0*/  @!P0 BRA `(.L_x_6254) ;  /* 0x00000000008c8947 */ /* 0x000fea0003800000 */
[----:B------:R-:W-:Y:S01]  /*21d0*/  PLOP3.LUT P4, PT, PT, PT, UP2, 0x80, 0x8 ;  /* 0x000000000008781c */ /* 0x000fe20003f8f028 */
[----:B------:R-:W0:Y:S01]  /*21e0*/  @UP3 LDCU UR8, c[0x0][0x40c] ;  /* 0x00008180ff0837ac */ /* 0x000e220008000800 */
[----:B-1---5:R-:W-:Y:S02]  /*21f0*/  MOV R88, R72 ;  /* 0x0000004800587202 */ /* 0x022fe40000000f00 */
[----:B------:R-:W-:Y:S01]  /*2200*/  MOV R93, R75 ;  /* 0x0000004b005d7202 */ /* 0x000fe20000000f00 */
[----:B------:R-:W1:Y:S01]  /*2210*/  @UP3 LDCU UR10, c[0x0][0x40c] ;  /* 0x00008180ff0a37ac */ /* 0x000e620008000800 */
[----:B------:R-:W2:Y:S07]  /*2220*/  @UP3 LDCU UR9, c[0x0][0x40c] ;  /* 0x00008180ff0937ac */ /* 0x000eae0008000800 */
        /* <DEDUP_REMOVED lines=13> */
[----:B0-----:R-:W-:Y:S01]  /*2300*/  @P2 FMUL.FTZ R91, R88, UR8 ;  /* 0x00000008585b2c20 */ /* 0x001fe20008410000 */
[----:B------:R-:W-:-:S03]  /*2310*/  @P4 FFMA.FTZ R89, R92, UR31, R73 ;  /* 0x0000001f5c594c23 */ /* 0x000fc60008010049 */
[-C--:B------:R-:W-:Y:S01]  /*2320*/  @P2 FFMA.FTZ R60, R80, R91.reuse, R60 ;  /* 0x0000005b503c2223 */ /* 0x080fe2000001003c */
[----:B------:R-:W-:Y:S01]  /*2330*/  @P2 FMUL.FTZ R84, R12, R91 ;  /* 0x0000005b0c542220 */ /* 0x000fe20000410000 */
[----:B-1----:R-:W-:Y:S01]  /*2340*/  @P2 FMUL.FTZ R91, R90, UR10 ;  /* 0x0000000a5a5b2c20 */ /* 0x002fe20008410000 */
[----:B--2---:R-:W-:-:S03]  /*2350*/  @P2 FMUL.FTZ R92, R89, UR9 ;  /* 0x00000009595c2c20 */ /* 0x004fc60008410000 */
[-C--:B------:R-:W-:Y:S01]  /*2360*/  @P2 FFMA.FTZ R62, R82, R91.reuse, R62 ;  /* 0x0000005b523e2223 */ /* 0x080fe2000001003e */
[----:B------:R-:W-:Y:S01]  /*2370*/  @P2 FMUL.FTZ R86, R14, R91 ;  /* 0x0000005b0e562220 */ /* 0x000fe20000410000 */
[-C--:B------:R-:W-:Y:S01]  /*2380*/  @P2 FFMA.FTZ R61, R81, R92.reuse, R61 ;  /* 0x0000005c513d2223 */ /* 0x080fe2000001003d */
[----:B------:R-:W-:Y:S01]  /*2390*/  @P2 FMUL.FTZ R85, R13, R92 ;  /* 0x0000005c0d552220 */ /* 0x000fe20000410000 */
[----:B------:R-:W-:Y:S01]  /*23a0*/  MOV R91, R93 ;  /* 0x0000005d005b7202 */ /* 0x000fe20000000f00 */
[----:B------:R-:W-:Y:S06]  /*23b0*/  BRA.U !UP3, `(.L_x_6255) ;  /* 0x000000050bfc7547 */ /* 0x000fec000b800000 */
[----:B------:R-:W-:-:S04]  /*23c0*/  FMUL.FTZ R92, R93, UR27 ;  /* 0x0000001b5d5c7c20 */ /* 0x000fc80008410000 */
[-C--:B------:R-:W-:Y:S01]  /*23d0*/  FFMA.FTZ R63, R83, R92.reuse, R63 ;  /* 0x0000005c533f7223 */ /* 0x080fe2000001003f */
[----:B------:R-:W-:Y:S01]  /*23e0*/  FMUL.FTZ R87, R15, R92 ;  /* 0x0000005c0f577220 */ /* 0x000fe20000410000 */
[----:B------:R-:W-:Y:S06]  /*23f0*/  BRA `(.L_x_6255) ;  /* 0x0000000400ec7947 */ /* 0x000fec0003800000 */
.L_x_6254:
        /* <DEDUP_REMOVED lines=34> */
.L_x_6253:
[----:B-1----:R-:W0:Y:S02]  /*2620*/  LDC.64 R92, c[0x0][0x478] ;  /* 0x00011e00ff5c7b82 */ /* 0x002e240000000a00 */
        /* <DEDUP_REMOVED lines=28> */
.L_x_6257:
        /* <DEDUP_REMOVED lines=9> */
.L_x_6258:
        /* <DEDUP_REMOVED lines=9> */
.L_x_6259:
[----:B------:R-:W-:Y:S01]  /*2910*/  FSEL R88, R88, RZ, P4 ;  /* 0x000000ff58587208 */ /* 0x000fe20002000000 */
[----:B------:R-:W-:Y:S06]  /*2920*/  BRA.U !UP3, `(.L_x_6255) ;  /* 0x000000010ba07547 */ /* 0x000fec000b800000 */
[----:B------:R-:W-:-:S04]  /*2930*/  FMUL.FTZ R92, R91, UR27 ;  /* 0x0000001b5b5c7c20 */ /* 0x000fc80008410000 */
[-C--:B-----5:R-:W-:Y:S01]  /*2940*/  FFMA.FTZ R63, R83, R92.reuse, R63 ;  /* 0x0000005c533f7223 */ /* 0x0a0fe2000001003f */
[----:B------:R-:W-:Y:S01]  /*2950*/  FMUL.FTZ R87, R15, R92 ;  /* 0x0000005c0f577220 */ /* 0x000fe20000410000 */
[----:B------:R-:W-:Y:S06]  /*2960*/  BRA `(.L_x_6255) ;  /* 0x0000000000907947 */ /* 0x000fec0003800000 */
.L_x_6256:
        /* <DEDUP_REMOVED lines=9> */
.L_x_6260:
        /* <DEDUP_REMOVED lines=9> */
.L_x_6261:
        /* <DEDUP_REMOVED lines=9> */
.L_x_6262:
        /* <DEDUP_REMOVED lines=9> */
.L_x_6255:
        /* <DEDUP_REMOVED lines=9> */
.L_x_6251:
[----:B------:R-:W-:Y:S05]  /*2c40*/  BSYNC.RECONVERGENT B0 ;  /* 0x0000000000007941 */ /* 0x000fea0003800200 */
.L_x_6250:
        /* <DEDUP_REMOVED lines=9> */
.L_x_6265:
[----:B------:R-:W-:Y:S05]  /*2ce0*/  BRA.U !UP0, `(.L_x_6266) ;  /* 0x0000000508247547 */ /* 0x000fea000b800000 */
[----:B------:R-:W-:-:S04]  /*2cf0*/  UISETP.NE.U32.AND UP0, UPT, UR4, URZ, UPT ;  /* 0x000000ff0400728c */ /* 0x000fc8000bf05070 */
[----:B------:R-:W-:-:S06]  /*2d00*/  UISETP.NE.AND.EX UP0, UPT, UR5, URZ, UPT, UP0 ;  /* 0x000000ff0500728c */ /* 0x000fcc000bf05300 */
[----:B------:R-:W-:-:S13]  /*2d10*/  PLOP3.LUT P0, PT, PT, PT, UP0, 0x80, 0x8 ;  /* 0x000000000008781c */ /* 0x000fda0003f0f008 */
[----:B------:R-:W-:Y:S05]  /*2d20*/  @!P0 BRA `(.L_x_6267) ;  /* 0x00000000008c8947 */ /* 0x000fea0003800000 */
[----:B------:R-:W-:Y:S01]  /*2d30*/  PLOP3.LUT P5, PT, PT, PT, UP2, 0x80, 0x8 ;  /* 0x000000000008781c */ /* 0x000fe20003faf028 */
[----:B------:R-:W2:Y:S01]  /*2d40*/  @UP3 LDCU UR8, c[0x0][0x40c] ;  /* 0x00008180ff0837ac */ /* 0x000ea20008000800 */
[----:B01---5:R-:W-:Y:S02]  /*2d50*/  MOV R94, R79 ;  /* 0x0000004f005e7202 */ /* 0x023fe40000000f00 */
[----:B------:R-:W-:Y:S01]  /*2d60*/  MOV R88, R76 ;  /* 0x0000004c00587202 */ /* 0x000fe20000000f00 */
[----:B------:R-:W0:Y:S01]  /*2d70*/  @UP3 LDCU UR10, c[0x0][0x40c] ;  /* 0x00008180ff0a37ac */ /* 0x000e220008000800 */
[----:B------:R-:W1:Y:S07]  /*2d80*/  @UP3 LDCU UR9, c[0x0][0x40c] ;  /* 0x00008180ff0937ac */ /* 0x000e6e0008000800 */
        /* <DEDUP_REMOVED lines=11> */
[----:B--2---:R-:W-:-:S03]  /*2e40*/  @P2 FMUL.FTZ R91, R88, UR8 ;  /* 0x00000008585b2c20 */ /* 0x004fc60008410000 */
[----:B------:R-:W-:Y:S01]  /*2e50*/  @P5 FFMA.FTZ R89, R90, UR31, R77 ;  /* 0x0000001f5a595c23 */ /* 0x000fe2000801004d */
[----:B------:R-:W-:Y:S01]  /*2e60*/  MOV R90, R78 ;  /* 0x0000004e005a7202 */ /* 0x000fe20000000f00 */
[----:B------:R-:W-:Y:S01]  /*2e70*/  @P5 FFMA.FTZ R90, R93, UR31, R78 ;  /* 0x0000001f5d5a5c23 */ /* 0x000fe2000801004e */
[-C--:B------:R-:W-:Y:S01]  /*2e80*/  @P2 FFMA.FTZ R64, R80, R91.reuse, R64 ;  /* 0x0000005b50402223 */ /* 0x080fe20000010040 */
[----:B------:R-:W-:Y:S01]  /*2e90*/  @P2 FMUL.FTZ R84, R20, R91 ;  /* 0x0000005b14542220 */ /* 0x000fe20000410000 */
[----:B-1----:R-:W-:Y:S01]  /*2ea0*/  @P2 FMUL.FTZ R92, R89, UR9 ;  /* 0x00000009595c2c20 */ /* 0x002fe20008410000 */
[----:B0-----:R-:W-:-:S03]  /*2eb0*/  @P2 FMUL.FTZ R91, R90, UR10 ;  /* 0x0000000a5a5b2c20 */ /* 0x001fc60008410000 */
[-C--:B------:R-:W-:Y:S01]  /*2ec0*/  @P2 FFMA.FTZ R65, R81, R92.reuse, R65 ;  /* 0x0000005c51412223 */ /* 0x080fe20000010041 */
[-C--:B------:R-:W-:Y:S01]  /*2ed0*/  @P2 FFMA.FTZ R66, R82, R91.reuse, R66 ;  /* 0x0000005b52422223 */ /* 0x080fe20000010042 */
[----:B------:R-:W-:Y:S01]  /*2ee0*/  @P2 FMUL.FTZ R86, R22, R91 ;  /* 0x0000005b16562220 */ /* 0x000fe20000410000 */
[----:B------:R-:W-:Y:S01]  /*2ef0*/  @P2 FMUL.FTZ R85, R21, R92 ;  /* 0x0000005c15552220 */ /* 0x000fe20000410000 */
[----:B------:R-:W-:Y:S01]  /*2f00*/  MOV R91, R94 ;  /* 0x0000005e005b7202 */ /* 0x000fe20000000f00 */
[----:B------:R-:W-:Y:S06]  /*2f10*/  BRA.U !UP3, `(.L_x_6268) ;  /* 0x000000050bfc7547 */ /* 0x000fec000b800000 */
[----:B------:R-:W-:-:S04]  /*2f20*/  FMUL.FTZ R92, R94, UR27 ;  /* 0x0000001b5e5c7c20 */ /* 0x000fc80008410000 */
[-C--:B------:R-:W-:Y:S01]  /*2f30*/  FFMA.FTZ R67, R83, R92.reuse, R67 ;  /* 0x0000005c53437223 */ /* 0x080fe20000010043 */
[----:B------:R-:W-:Y:S01]  /*2f40*/  FMUL.FTZ R87, R23, R92 ;  /* 0x0000005c17577220 */ /* 0x000fe20000410000 */
[----:B------:R-:W-:Y:S06]  /*2f50*/  BRA `(.L_x_6268) ;  /* 0x0000000400ec7947 */ /* 0x000fec0003800000 */
.L_x_6267:
        /* <DEDUP_REMOVED lines=15> */
[----:B--2---:R-:W-:Y:S01]  /*3050*/  @P2 FMUL.FTZ R93, R92, UR8 ;  /* 0x000000085c5d2c20 */ /* 0x004fe20008410000 */
[----:B0-----:R-:W-:Y:S02]  /*3060*/  @P2 FMUL.FTZ R92, R94, UR9 ;  /* 0x000000095e5c2c20 */ /* 0x001fe40008410000 */
[----:B------:R-:W-:Y:S01]  /*3070*/  @P5 FFMA.FTZ R95, R97, UR31, R78 ;  /* 0x0000001f615f5c23 */ /* 0x000fe2000801004e */
[-C--:B------:R-:W-:Y:S01]  /*3080*/  @P2 FFMA.FTZ R64, R80, R93.reuse, R64 ;  /* 0x0000005d50402223 */ /* 0x080fe20000010040 */
[----:B------:R-:W-:Y:S01]  /*3090*/  @P2 FMUL.FTZ R84, R20, R93 ;  /* 0x0000005d14542220 */ /* 0x000fe20000410000 */
[-C--:B------:R-:W-:Y:S01]  /*30a0*/  @P2 FFMA.FTZ R65, R81, R92.reuse, R65 ;  /* 0x0000005c51412223 */ /* 0x080fe20000010041 */
[----:B-1----:R-:W-:Y:S01]  /*30b0*/  @P2 FMUL.FTZ R93, R95, UR10 ;  /* 0x0000000a5f5d2c20 */ /* 0x002fe20008410000 */
        /* <DEDUP_REMOVED lines=12> */
.L_x_6266:
        /* <DEDUP_REMOVED lines=26> */
.L_x_6270:
        /* <DEDUP_REMOVED lines=9> */
.L_x_6271:
        /* <DEDUP_REMOVED lines=9> */
.L_x_6272:
[----:B------:R-:W-:Y:S02]  /*3440*/  FSEL R91, R91, RZ, P5 ;  /* 0x000000ff5b5b7208 */ /* 0x000fe40002800000 */
[----:B------:R-:W-:Y:S02]  /*3450*/  FSEL R90, R90, RZ, P5 ;  /* 0x000000ff5a5a7208 */ /* 0x000fe40002800000 */
[----:B------:R-:W-:Y:S02]  /*3460*/  FSEL R89, R89, RZ, P5 ;  /* 0x000000ff59597208 */ /* 0x000fe40002800000 */
[----:B------:R-:W-:Y:S01]  /*3470*/  FSEL R88, R88, RZ, P5 ;  /* 0x000000ff58587208 */ /* 0x000fe20002800000 */
[----:B------:R-:W-:Y:S06]  /*3480*/  BRA.U !UP3, `(.L_x_6268) ;  /* 0x000000010ba07547 */ /* 0x000fec000b800000 */
[----:B------:R-:W-:-:S04]  /*3490*/  FMUL.FTZ R92, R91, UR27 ;  /* 0x0000001b5b5c7c20 */ /* 0x000fc80008410000 */
[-C--:B-----5:R-:W-:Y:S01]  /*34a0*/  FFMA.FTZ R67, R83, R92.reuse, R67 ;  /* 0x0000005c53437223 */ /* 0x0a0fe20000010043 */
[----:B------:R-:W-:Y:S01]  /*34b0*/  FMUL.FTZ R87, R23, R92 ;  /* 0x0000005c17577220 */ /* 0x000fe20000410000 */
[----:B------:R-:W-:Y:S06]  /*34c0*/  BRA `(.L_x_6268) ;  /* 0x0000000000907947 */ /* 0x000fec0003800000 */
.L_x_6269:
[----:B------:R-:W0:Y:S01]  /*34d0*/  @UP3 LDCU UR8, c[0x0][0x40c] ;  /* 0x00008180ff0837ac */ /* 0x000e220008000800 */
[----:B------:R-:W-:Y:S01]  /*34e0*/  FFMA.FTZ R93, R112, UR7, R98 ;  /* 0x00000007705d7c23 */ /* 0x000fe20008010062 */
[----:B------:R-:W-:-:S03]  /*34f0*/  ISETP.LT.AND P5, PT, RZ, UR30, PT ;  /* 0x0000001eff007c0c */ /* 0x000fc6000bfa1270 */
[----:B------:R-:W-:-:S04]  /*3500*/  FADD.FTZ R93, R102, -R93 ;  /* 0x8000005d665d7221 */ /* 0x000fc80000010000 */
[----:B------:R-:W-:-:S05]  /*3510*/  FMUL.FTZ R93, R93, UR31 ;  /* 0x0000001f5d5d7c20 */ /* 0x000fca0008410000 */
[----:B------:R-:W-:-:S05]  /*3520*/  FSEL R92, R93, RZ, P5 ;  /* 0x000000ff5d5c7208 */ /* 0x000fca0002800000 */
[----:B0-----:R-:W-:Y:S01]  /*3530*/  @P2 FMUL.FTZ R92, R92, UR8 ;  /* 0x000000085c5c2c20 */ /* 0x001fe20008410000 */
        /* <DEDUP_REMOVED lines=9> */
.L_x_6273:
        /* <DEDUP_REMOVED lines=9> */
.L_x_6274:
        /* <DEDUP_REMOVED lines=9> */
.L_x_6275:
[-C--:B-----5:R-:W-:Y:S01]  /*36f0*/  @P2 FFMA.FTZ R67, R83, R92.reuse, R67 ;  /* 0x0000005c53432223 */ /* 0x0a0fe20000010043 */
[----:B------:R-:W-:-:S07]  /*3700*/  @P2 FMUL.FTZ R87, R23, R92 ;  /* 0x0000005c17572220 */ /* 0x000fce0000410000 */
.L_x_6268:
[----:B------:R-:W0:Y:S01]  /*3710*/  @P0 LDC.64 R92, c[0x0][0x478] ;  /* 0x00011e00ff5c0b82 */ /* 0x000e220000000a00 */
[----:B------:R-:W1:Y:S01]  /*3720*/  @UP3 LDCU.64 UR8, c[0x0][0x468] ;  /* 0x00008d00ff0837ac */ /* 0x000e620008000a00 */
[----:B------:R-:W-:-:S05]  /*3730*/  HFMA2 R97, -RZ, RZ, 0, 9.5367431640625e-07 ;  /* 0x00000010ff617431 */ /* 0x000fca00000001ff */
[----:B-1----:R-:W-:-:S04]  /*3740*/  @P2 IMAD.WIDE.U32 R96, R96, R97, UR8 ;  /* 0x0000000860602e25 */ /* 0x002fc8000f8e0061 */
[----:B0-----:R-:W-:-:S05]  /*3750*/  @P0 IMAD.WIDE.U32 R92, R0, 0x10, R92 ;  /* 0x00000010005c0825 */ /* 0x001fca00078e005c */
[----:B------:R2:W-:Y:S04]  /*3760*/  @P0 STG.E.128 desc[UR16][R92.64], R88 ;  /* 0x000000585c000986 */ /* 0x0005e8000c101d10 */
[----:B------:R2:W-:Y:S02]  /*3770*/  @P2 STG.E.128 desc[UR16][R96.64], R84 ;  /* 0x0000005460002986 */ /* 0x0005e4000c101d10 */
.L_x_6264:
[----:B------:R-:W-:Y:S05]  /*3780*/  BSYNC.RECONVERGENT B0 ;  /* 0x0000000000007941 */ /* 0x000fea0003800200 */
.L_x_6263:
[----:B------:R-:W-:Y:S02]  /*3790*/  UIADD3 UR26, UPT, UPT, UR26, UR24, URZ ;  /* 0x000000181a1a7290 */ /* 0x000fe4000fffe0ff */
[----:B------:R-:W-:Y:S02]  /*37a0*/  UPLOP3.LUT UP1, UPT, UPT, UPT, UP1, 0x40, 0x4 ;  /* 0x000000000004789c */ /* 0x000fe40003f2e810 */
[----:B------:R-:W-:-:S09]  /*37b0*/  UISETP.GE.AND UP0, UPT, UR26, UR25, UPT ;  /* 0x000000191a00728c */ /* 0x000fd2000bf06270 */
[----:B------:R-:W-:Y:S05]  /*37c0*/  BRA.U !UP0, `(.L_x_6276) ;  /* 0xffffffcd085c7547 */ /* 0x000fea000b83ffff */
.L_x_6227:
[----:B------:R-:W3:Y:S01]  /*37d0*/  S2UR UR4, SR_CTAID.X ;  /* 0x00000000000479c3 */ /* 0x000ee20000002500 */
[----:B------:R-:W-:Y:S01]  /*37e0*/  BSSY.RECONVERGENT B0, `(.L_x_6277) ;  /* 0x000000f000007945 */ /* 0x000fe20003800200 */
[----:B---3--:R-:W-:-:S06]  /*37f0*/  UIMAD UR6, UR4, UR6, URZ ;  /* 0x00000006040672a4 */ /* 0x008fcc000f8e02ff */
[----:B------:R-:W-:-:S04]  /*3800*/  MOV R0, UR6 ;  /* 0x0000000600007c02 */ /* 0x000fc80008000f00 */
[----:B------:R-:W-:Y:S01]  /*3810*/  LEA.HI R103, R0, R103, RZ, 0x1e ;  /* 0x0000006700677211 */ /* 0x000fe200078ff0ff */
[----:B------:R-:W-:Y:S06]  /*3820*/  @!P1 BRA `(.L_x_6278) ;  /* 0x0000000000289947 */ /* 0x000fec0003800000 */
[----:B------:R-:W3:Y:S08]  /*3830*/  LDC.64 R2, c[0x0][0x440] ;  /* 0x00011000ff027b82 */ /* 0x000ef00000000a00 */
[----:B------:R-:W4:Y:S08]  /*3840*/  LDC.64 R4, c[0x0][0x448] ;  /* 0x00011200ff047b82 */ /* 0x000f300000000a00 */
        /* <DEDUP_REMOVED lines=8> */
.L_x_6278:
[----:B------:R-:W-:Y:S05]  /*38d0*/  BSYNC.RECONVERGENT B0 ;  /* 0x0000000000007941 */ /* 0x000fea0003800200 */
.L_x_6277:
[----:B------:R-:W-:Y:S04]  /*38e0*/  BSSY.RECONVERGENT B0, `(.L_x_6279) ;  /* 0x000000c000007945 */ /* 0x000fe80003800200 */
[----:B------:R-:W-:Y:S05]  /*38f0*/  @!P3 BRA `(.L_x_6280) ;  /* 0x000000000028b947 */ /* 0x000fea0003800000 */
[----:B---3--:R-:W3:Y:S08]  /*3900*/  LDC.64 R2, c[0x0][0x440] ;  /* 0x00011000ff027b82 */ /* 0x008ef00000000a00 */
        /* <DEDUP_REMOVED lines=9> */
.L_x_6280:
[----:B------:R-:W-:Y:S05]  /*39a0*/  BSYNC.RECONVERGENT B0 ;  /* 0x0000000000007941 */ /* 0x000fea0003800200 */
.L_x_6279:
[----:B------:R-:W-:Y:S05]  /*39b0*/  @!P4 EXIT ;  /* 0x000000000000c94d */ /* 0x000fea0003800000 */
[----:B---3--:R-:W3:Y:S08]  /*39c0*/  LDC.64 R2, c[0x0][0x440] ;  /* 0x00011000ff027b82 */ /* 0x008ef00000000a00 */
[----:B------:R-:W4:Y:S08]  /*39d0*/  LDC.64 R4, c[0x0][0x448] ;  /* 0x00011200ff047b82 */ /* 0x000f300000000a00 */
        /* <DEDUP_REMOVED lines=8> */
.L_x_6281:
        /* <DEDUP_REMOVED lines=10> */
.L_x_6838:


//--------------------- .text._ZN10layer_norm13ln_bwd_kernelINS_13Kernel_traitsIfffffjLj1536ELj1ELj1ELj4ELj16ENS_18Kernel_traits_baseILj1536EfffffjLj128EEEEELb0ELb1ELb1ELb1EEEvNS_9BwdParamsE --------------------------
	.section	.text._ZN10layer_norm13ln_bwd_kernelINS_13Kernel_traitsIfffffjLj1536ELj1ELj1ELj4ELj16ENS_18Kernel_traits_baseILj1536EfffffjLj128EEEEELb0ELb1ELb1ELb1EEEvNS_9BwdParamsE,"ax",@progbits
	.align	128
        .global         _ZN10layer_norm13ln_bwd_kernelINS_13Kernel_traitsIfffffjLj1536ELj1ELj1ELj4ELj16ENS_18Kernel_traits_baseILj1536EfffffjLj128EEEEELb0ELb1ELb1ELb1EEEvNS_9BwdParamsE
        .type           _ZN10layer_norm13ln_bwd_kernelINS_13Kernel_traitsIfffffjLj1536ELj1ELj1ELj4ELj16ENS_18Kernel_traits_baseILj1536EfffffjLj128EEEEELb0ELb1ELb1ELb1EEEvNS_9BwdParamsE,@function
        .size           _ZN10layer_norm13ln_bwd_kernelINS_13Kernel_traitsIfffffjLj1536ELj1ELj1ELj4ELj16ENS_18Kernel_traits_baseILj1536EfffffjLj128EEEEELb0ELb1ELb1ELb1EEEvNS_9BwdParamsE,(.L_x_6839 - _ZN10layer_norm13ln_bwd_kernelINS_13Kernel_traitsIfffffjLj1536ELj1ELj1ELj4ELj16ENS_18Kernel_traits_baseILj1536EfffffjLj128EEEEELb0ELb1ELb1ELb1EEEvNS_9BwdParamsE)
        .other          _ZN10layer_norm13ln_bwd_kernelINS_13Kernel_traitsIfffffjLj1536ELj1ELj1ELj4ELj16ENS_18Kernel_traits_baseILj1536EfffffjLj128EEEEELb0ELb1ELb1ELb1EEEvNS_9BwdParamsE,@"STO_CUDA_ENTRY STV_DEFAULT"
_ZN10layer_norm13ln_bwd_kernelINS_13Kernel_traitsIfffffjLj1536ELj1ELj1ELj4ELj16ENS_18Kernel_traits_baseILj1536EfffffjLj128EEEEELb0ELb1ELb1ELb1EEEvNS_9BwdParamsE:
.text._ZN10layer_norm13ln_bwd_kernelINS_13Kernel_traitsIfffffjLj1536ELj1ELj1ELj4ELj16ENS_18Kernel_traits_baseILj1536EfffffjLj128EEEEELb0ELb1ELb1ELb1EEEvNS_9BwdParamsE:
        /* <DEDUP_REMOVED lines=34> */
[----:B--2---:R0:W5:Y:S01]  /*0220*/  LDG.E.128 R24, desc[UR10][R2.64] ;  /* 0x0000000a02187981 */ /* 0x004162000c1e1d00 */
[----:B----4-:R-:W-:-:S03]  /*0230*/  IMAD.WIDE.U32 R64, R111, 0x10, R64 ;  /* 0x000000106f407825 */ /* 0x010fc600078e0040 */
[----:B------:R0:W5:Y:S04]  /*0240*/  LDG.E.128 R20, desc[UR10][R2.64+0x800] ;  /* 0x0008000a02147981 */ /* 0x000168000c1e1d00 */
[----:B------:R0:W5:Y:S04]  /*0250*/  LDG.E.128 R16, desc[UR10][R2.64+0x1000] ;  /* 0x0010000a02107981 */ /* 0x000168000c1e1d00 */
[----:B------:R0:W5:Y:S04]  /*0260*/  LDG.E.128 R12, desc[UR10][R64.64+0x1000] ;  /* 0x0010000a400c7981 */ /* 0x000168000c1e1d00 */
[----:B------:R0:W5:Y:S04]  /*0270*/  LDG.E.128 R8, desc[UR10][R64.64+0x800] ;  /* 0x0008000a40087981 */ /* 0x000168000c1e1d00 */
[----:B------:R0:W5:Y:S01]  /*0280*/  LDG.E.128 R4, desc[UR10][R64.64] ;  /* 0x0000000a40047981 */ /* 0x000162000c1e1d00 */
[----:B------:R-:W-:Y:S01]  /*0290*/  HFMA2 R60, -RZ, RZ, 0, 0 ;  /* 0x00000000ff3c7431 */ /* 0x000fe200000001ff */
[----:B------:R-:W-:Y:S01]  /*02a0*/  MOV R113, UR4 ;  /* 0x0000000400717c02 */ /* 0x000fe20008000f00 */
[----:B-1-3--:R-:W-:-:S11]  /*02b0*/  UPLOP3.LUT UP1, UPT, UPT, UPT, UPT, 0x40, 0x4 ;  /* 0x000000000004789c */ /* 0x00afd60003f2e870 */
.L_x_6310:
[----:B------:R-:W1:Y:S08]  /*02c0*/  LDC.64 R96, c[0x0][0x3f8] ;  /* 0x0000fe00ff607b82 */ /* 0x000e700000000a00 */
[----:B------:R-:W2:Y:S08]  /*02d0*/  LDC.64 R94, c[0x0][0x3c8] ;  /* 0x0000f200ff5e7b82 */ /* 0x000eb00000000a00 */
[----:B------:R-:W3:Y:S01]  /*02e0*/  LDC.64 R92, c[0x0][0x3f0] ;  /* 0x0000fc00ff5c7b82 */ /* 0x000ee20000000a00 */
[----:B-1----:R-:W-:-:S05]  /*02f0*/  IMAD.WIDE R96, R113, 0x4, R96 ;  /* 0x0000000471607825 */ /* 0x002fca00078e0260 */
[----:B------:R-:W4:Y:S01]  /*0300*/  LDG.E R112, desc[UR10][R96.64] ;  /* 0x0000000a60707981 */ /* 0x000f22000c1e1900 */
[----:B--2---:R-:W-:-:S05]  /*0310*/  IMAD.WIDE R94, R113, 0x4, R94 ;  /* 0x00000004715e7825 */ /* 0x004fca00078e025e */
[----:B0----5:R0:W5:Y:S01]  /*0320*/  LDG.E R2, desc[UR10][R94.64] ;  /* 0x0000000a5e027981 */ /* 0x021162000c1e1900 */
[----:B---3--:R-:W-:-:S05]  /*0330*/  IMAD.WIDE R92, R113, 0x4, R92 ;  /* 0x00000004715c7825 */ /* 0x008fca00078e025c */
[----:B------:R0:W5:Y:S01]  /*0340*/  LDG.E R0, desc[UR10][R92.64] ;  /* 0x0000000a5c007981 */ /* 0x000162000c1e1900 */
[----:B------:R-:W-:Y:S02]  /*0350*/  CS2R R98, SRZ ;  /* 0x0000000000627805 */ /* 0x000fe4000001ff00 */
[----:B----4-:R-:W-:-:S13]  /*0360*/  ISETP.GE.AND P2, PT, R112, 0x1, PT ;  /* 0x000000017000780c */ /* 0x010fda0003f46270 */
        /* <DEDUP_REMOVED lines=8> */
[----:B------:R-:W-:-:S04]  /*03f0*/  LEA.HI R88, R88, R3, RZ, 0x2 ;  /* 0x0000000358587211 */ /* 0x000fc800078f10ff */
[----:B------:R-:W-:Y:S01]  /*0400*/  LEA.HI.SX32 R117, R88, R111, 0x1e ;  /* 0x0000006f58757211 */ /* 0x000fe200078ff2ff */
[----:B------:R-:W2:Y:S01]  /*0410*/  LDC.64 R108, c[0x0][0x428] ;  /* 0x00010a00ff6c7b82 */ /* 0x000ea20000000a00 */
[----:B0-----:R-:W-:-:S04]  /*0420*/  LEA R98, P0, R113, R98, 0x2 ;  /* 0x0000006271627211 */ /* 0x001fc800078010ff */
[----:B------:R-:W-:Y:S02]  /*0430*/  LEA.HI.X R99, R113, R99, R90, 0x2, P0 ;  /* 0x0000006371637211 */ /* 0x000fe400000f145a */
[----:B------:R-:W-:-:S03]  /*0440*/  SHF.R.S32.HI R90, RZ, 0x1f, R89 ;  /* 0x0000001fff5a7819 */ /* 0x000fc60000011459 */
[----:B------:R0:W3:Y:S01]  /*0450*/  LDG.E R3, desc[UR10][R98.64] ;  /* 0x0000000a62037981 */ /* 0x0000e2000c1e1900 */
[----:B------:R-:W-:Y:S01]  /*0460*/  LEA.HI R90, R90, R89, RZ, 0x2 ;  /* 0x000000595a5a7211 */ /* 0x000fe200078f10ff */
[----:B-1----:R-:W-:-:S03]  /*0470*/  IMAD.WIDE.U32 R88, R117, 0x10, R96 ;  /* 0x0000001075587825 */ /* 0x002fc600078e0060 */
[----:B------:R-:W-:Y:S02]  /*0480*/  LEA.HI.SX32 R111, R90, R111, 0x1e ;  /* 0x0000006f5a6f7211 */ /* 0x000fe400078ff2ff */
[----:B------:R-:W-:Y:S01]  /*0490*/  IADD3 R123, PT, PT, R117, 0x80, RZ ;  /* 0x00000080757b7810 */ /* 0x000fe20007ffe0ff */
[----:B------:R-:W4:Y:S02]  /*04a0*/  LDG.E.128 R88, desc[UR10][R88.64] ;  /* 0x0000000a58587981 */ /* 0x000f24000c1e1d00 */
[----:B--2---:R-:W-:Y:S01]  /*04b0*/  IMAD.WIDE.U32 R92, R111, 0x10, R108 ;  /* 0x000000106f5c7825 */ /* 0x004fe200078e006c */
[----:B------:R-:W-:-:S03]  /*04c0*/  IADD3 R121, PT, PT, R117, 0x100, RZ ;  /* 0x0000010075797810 */ /* 0x000fc60007ffe0ff */
[--C-:B0-----:R-:W-:Y:S02]  /*04d0*/  IMAD.WIDE.U32 R98, R123, 0x10, R96.reuse ;  /* 0x000000107b627825 */ /* 0x101fe400078e0060 */
[----:B------:R-:W2:Y:S02]  /*04e0*/  LDG.E.128 R92, desc[UR10][R92.64] ;  /* 0x0000000a5c5c7981 */ /* 0x000ea4000c1e1d00 */
[----:B------:R-:W-:Y:S01]  /*04f0*/  IMAD.WIDE.U32 R100, R121, 0x10, R96 ;  /* 0x0000001079647825 */ /* 0x000fe200078e0060 */
[----:B------:R-:W-:Y:S01]  /*0500*/  IADD3 R105, PT, PT, R111, 0x80, RZ ;  /* 0x000000806f697810 */ /* 0x000fe20007ffe0ff */
[----:B------:R-:W2:Y:S04]  /*0510*/  LDG.E.128 R96, desc[UR10][R98.64] ;  /* 0x0000000a62607981 */ /* 0x000ea8000c1e1d00 */
[----:B------:R-:W2:Y:S01]  /*0520*/  LDG.E.128 R100, desc[UR10][R100.64] ;  /* 0x0000000a64647981 */ /* 0x000ea2000c1e1d00 */
[----:B------:R-:W-:Y:S01]  /*0530*/  IMAD.WIDE.U32 R104, R105, 0x10, R108 ;  /* 0x0000001069687825 */ /* 0x000fe200078e006c */
[----:B------:R-:W-:-:S05]  /*0540*/  IADD3 R111, PT, PT, R111, 0x100, RZ ;  /* 0x000001006f6f7810 */ /* 0x000fca0007ffe0ff */
[----:B------:R-:W2:Y:S01]  /*0550*/  LDG.E.128 R104, desc[UR10][R104.64] ;  /* 0x0000000a68687981 */ /* 0x000ea2000c1e1d00 */
[----:B------:R-:W-:-:S06]  /*0560*/  IMAD.WIDE.U32 R108, R111, 0x10, R108 ;  /* 0x000000106f6c7825 */ /* 0x000fcc00078e006c */
[----:B------:R-:W2:Y:S01]  /*0570*/  LDG.E.128 R108, desc[UR10][R108.64] ;  /* 0x0000000a6c6c7981 */ /* 0x000ea2000c1e1d00 */
[----:B------:R-:W-:-:S04]  /*0580*/  UISETP.NE.U32.AND UP0, UPT, UR6, URZ, UPT ;  /* 0x000000ff0600728c */ /* 0x000fc8000bf05070 */
[----:B------:R-:W-:-:S06]  /*0590*/  UISETP.NE.AND.EX UP0, UPT, UR7, URZ, UPT, UP0 ;  /* 0x000000ff0700728c */ /* 0x000fcc000bf05300 */
[----:B------:R-:W-:-:S13]  /*05a0*/  PLOP3.LUT P0, PT, PT, PT, UP0, 0x80, 0x8 ;  /* 0x000000000008781c */ /* 0x000fda0003f0f008 */
[----:B------:R-:W0:Y:S08]  /*05b0*/  @P0 LDC.64 R114, c[0x0][0x438] ;  /* 0x00010e00ff720b82 */ /* 0x000e300000000a00 */
[----:B------:R-:W1:Y:S01]  /*05c0*/  @P0 LDC.64 R118, c[0x0][0x438] ;  /* 0x00010e00ff760b82 */ /* 0x000e620000000a00 */
[----:B0-----:R-:W-:-:S07]  /*05d0*/  @P0 IMAD.WIDE.U32 R114, R117, 0x10, R114 ;  /* 0x0000001075720825 */ /* 0x001fce00078e0072 */
[----:B------:R-:W0:Y:S01]  /*05e0*/  @P0 LDC.64 R116, c[0x0][0x438] ;  /* 0x00010e00ff740b82 */ /* 0x000e220000000a00 */
[----:B------:R-:W-:Y:S01]  /*05f0*/  ISETP.NE.AND P1, PT, RZ, UR12, PT ;  /* 0x0000000cff007c0c */ /* 0x000fe2000bf25270 */
[----:B------:R2:W5:Y:S01]  /*0600*/  @P0 LDG.E.128 R64, desc[UR10][R114.64] ;  /* 0x0000000a72400981 */ /* 0x000562000c1e1d00 */
[----:B-1----:R-:W-:-:S05]  /*0610*/  @P0 IMAD.WIDE.U32 R118, R123, 0x10, R118 ;  /* 0x000000107b760825 */ /* 0x002fca00078e0076 */
[----:B------:R-:W5:Y:S01]  /*0620*/  @P0 LDG.E.128 R68, desc[UR10][R118.64] ;  /* 0x0000000a76440981 */ /* 0x000f62000c1e1d00 */
[----:B0-----:R-:W-:-:S05]  /*0630*/  @P0 IMAD.WIDE.U32 R120, R121, 0x10, R116 ;  /* 0x0000001079780825 */ /* 0x001fca00078e0074 */
[----:B------:R0:W5:Y:S01]  /*0640*/  @P0 LDG.E.128 R72, desc[UR10][R120.64] ;  /* 0x0000000a78480981 */ /* 0x000162000c1e1d00 */
[----:B---3--:R-:W-:-:S05]  /*0650*/  FSEL R117, R3, RZ, !P1 ;  /* 0x000000ff03757208 */ /* 0x008fca0004800000 */
[C---:B----4-:R-:W-:Y:S01]  /*0660*/  FADD.FTZ R89, -R117.reuse, R89 ;  /* 0x0000005975597221 */ /* 0x050fe20000010100 */
[C---:B------:R-:W-:Y:S01]  /*0670*/  FADD.FTZ R3, -R117.reuse, R88 ;  /* 0x0000005875037221 */ /* 0x040fe20000010100 */
[C---:B------:R-:W-:Y:S01]  /*0680*/  FADD.FTZ R123, -R117.reuse, R90 ;  /* 0x0000005a757b7221 */ /* 0x040fe20000010100 */
[----:B------:R-:W-:Y:S01]  /*0690*/  FADD.FTZ R125, -R117, R91 ;  /* 0x0000005b757d7221 */ /* 0x000fe20000010100 */
[C---:B-----5:R-:W-:Y:S01]  /*06a0*/  FMUL.FTZ R88, R2.reuse, R89 ;  /* 0x0000005902587220 */ /* 0x060fe20000410000 */
[C---:B------:R-:W-:Y:S01]  /*06b0*/  FMUL.FTZ R3, R2.reuse, R3 ;  /* 0x0000000302037220 */ /* 0x040fe20000410000 */
[----:B------:R-:W-:Y:S01]  /*06c0*/  FMUL.FTZ R89, R2, R123 ;  /* 0x0000007b02597220 */ /* 0x000fe20000410000 */
[----:B--2---:R-:W-:Y:S01]  /*06d0*/  FMUL.FTZ R90, R24, R92 ;  /* 0x0000005c185a7220 */ /* 0x004fe20000410000 */
[----:B------:R-:W-:Y:S01]  /*06e0*/  FMUL.FTZ R114, R2, R125 ;  /* 0x0000007d02727220 */ /* 0x000fe20000410000 */
[----:B------:R-:W-:Y:S01]  /*06f0*/  FMUL.FTZ R91, R25, R93 ;  /* 0x0000005d195b7220 */ /* 0x000fe20000410000 */
[----:B------:R-:W-:Y:S01]  /*0700*/  FADD.FTZ R42, R42, R94 ;  /* 0x0000005e2a2a7221 */ /* 0x000fe20000010000 */
[C---:B------:R-:W-:Y:S01]  /*0710*/  FADD.FTZ R125, -R117.reuse, R99 ;  /* 0x00000063757d7221 */ /* 0x040fe20000010100 */
[----:B------:R-:W-:Y:S01]  /*0720*/  FFMA.FTZ R30, R94, R89, R30 ;  /* 0x000000595e1e7223 */ /* 0x000fe2000001001e */
[----:B------:R-:W-:Y:S01]  /*0730*/  FMUL.FTZ R116, R26, R94 ;  /* 0x0000005e1a747220 */ /* 0x000fe20000410000 */
[----:B0-----:R-:W-:Y:S01]  /*0740*/  FADD.FTZ R121, -R117, R97 ;  /* 0x0000006175797221 */ /* 0x001fe20000010100 */
[----:B------:R-:W-:Y:S01]  /*0750*/  FFMA.FTZ R99, R3, R90, RZ ;  /* 0x0000005a03637223 */ /* 0x000fe200000100ff */
[----:B------:R-:W-:Y:S01]  /*0760*/  FADD.FTZ R94, RZ, R90 ;  /* 0x0000005aff5e7221 */ /* 0x000fe20000010000 */
[----:B------:R-:W-:Y:S01]  /*0770*/  FADD.FTZ R43, R43, R95 ;  /* 0x0000005f2b2b7221 */ /* 0x000fe20000010000 */
[----:B------:R-:W-:Y:S01]  /*0780*/  FFMA.FTZ R31, R95, R114, R31 ;  /* 0x000000725f1f7223 */ /* 0x000fe2000001001f */
[----:B------:R-:W-:Y:S01]  /*0790*/  FMUL.FTZ R115, R27, R95 ;  /* 0x0000005f1b737220 */ /* 0x000fe20000410000 */
[----:B------:R-:W-:Y:S01]  /*07a0*/  FADD.FTZ R40, R40, R92 ;  /* 0x0000005c28287221 */ /* 0x000fe20000010000 */
[----:B------:R-:W-:Y:S01]  /*07b0*/  FFMA.FTZ R28, R92, R3, R28 ;  /* 0x000000035c1c7223 */ /* 0x000fe2000001001c */
[C---:B------:R-:W-:Y:S01]  /*07c0*/  FADD.FTZ R95, -R117.reuse, R96 ;  /* 0x00000060755f7221 */ /* 0x040fe20000010100 */
[----:B------:R-:W-:Y:S01]  /*07d0*/  FADD.FTZ R97, -R117, R100 ;  /* 0x0000006475617221 */ /* 0x000fe20000010100 */
[----:B------:R-:W-:Y:S01]  /*07e0*/  FMUL.FTZ R100, R2, R121 ;  /* 0x0000007902647220 */ /* 0x000fe20000410000 */
[----:B------:R-:W-:Y:S01]  /*07f0*/  FFMA.FTZ R92, R88, R91, R99 ;  /* 0x0000005b585c7223 */ /* 0x000fe20000010063 */
[----:B------:R-:W-:Y:S01]  /*0800*/  FADD.FTZ R41, R41, R93 ;  /* 0x0000005d29297221 */ /* 0x000fe20000010000 */
[----:B------:R-:W-:Y:S01]  /*0810*/  FFMA.FTZ R29, R93, R88, R29 ;  /* 0x000000585d1d7223 */ /* 0x000fe2000001001d */
[----:B------:R-:W-:Y:S01]  /*0820*/  FADD.FTZ R121, R91, R94 ;  /* 0x0000005e5b797221 */ /* 0x000fe20000010000 */
[----:B------:R-:W-:Y:S01]  /*0830*/  FADD.FTZ R93, -R117, R101 ;  /* 0x00000065755d7221 */ /* 0x000fe20000010100 */
[----:B------:R-:W-:Y:S01]  /*0840*/  FMUL.FTZ R101, R2, R95 ;  /* 0x0000005f02657220 */ /* 0x000fe20000410000 */
[----:B------:R-:W-:Y:S01]  /*0850*/  FFMA.FTZ R99, R89, R116, R92 ;  /* 0x0000007459637223 */ /* 0x000fe2000001005c */
[C---:B------:R-:W-:Y:S01]  /*0860*/  FADD.FTZ R119, -R117.reuse, R102 ;  /* 0x0000006675777221 */ /* 0x040fe20000010100 */
[----:B------:R-:W-:Y:S01]  /*0870*/  FADD.FTZ R94, R116, R121 ;  /* 0x00000079745e7221 */ /* 0x000fe20000010000 */
[----:B------:R-:W-:Y:S01]  /*0880*/  FMUL.FTZ R102, R2, R125 ;  /* 0x0000007d02667220 */ /* 0x000fe20000410000 */
[C---:B------:R-:W-:Y:S01]  /*0890*/  FADD.FTZ R123, -R117.reuse, R98 ;  /* 0x00000062757b7221 */ /* 0x040fe20000010100 */
[----:B------:R-:W-:Y:S01]  /*08a0*/  FADD.FTZ R44, R44, R104 ;  /* 0x000000682c2c7221 */ /* 0x000fe20000010000 */
[----:B------:R-:W-:Y:S01]  /*08b0*/  FFMA.FTZ R32, R104, R101, R32 ;  /* 0x0000006568207223 */ /* 0x000fe20000010020 */
[----:B------:R-:W-:Y:S01]  /*08c0*/  FMUL.FTZ R104, R20, R104 ;  /* 0x0000006814687220 */ /* 0x000fe20000410000 */
[----:B------:R-:W-:Y:S01]  /*08d0*/  FFMA.FTZ R92, R114, R115, R99 ;  /* 0x00000073725c7223 */ /* 0x000fe20000010063 */
[----:B------:R-:W-:Y:S01]  /*08e0*/  FADD.FTZ R95, -R117, R103 ;  /* 0x00000067755f7221 */ /* 0x000fe20000010100 */
[----:B------:R-:W-:Y:S01]  /*08f0*/  FADD.FTZ R99, R115, R94 ;  /* 0x0000005e73637221 */ /* 0x000fe20000010000 */
[----:B------:R-:W-:Y:S01]  /*0900*/  FADD.FTZ R47, R47, R107 ;  /* 0x0000006b2f2f7221 */ /* 0x000fe20000010000 */
[----:B------:R-:W-:Y:S01]  /*0910*/  FFMA.FTZ R35, R107, R102, R35 ;  /* 0x000000666b237223 */ /* 0x000fe20000010023 */
[----:B------:R-:W-:Y:S01]  /*0920*/  FMUL.FTZ R117, R23, R107 ;  /* 0x0000006b17757220 */ /* 0x000fe20000410000 */
[C---:B------:R-:W-:Y:S01]  /*0930*/  FMUL.FTZ R103, R2.reuse, R123 ;  /* 0x0000007b02677220 */ /* 0x040fe20000410000 */
        /* <DEDUP_REMOVED lines=8> */
[----:B------:R-:W-:Y:S01]  /*09c0*/  FMUL.FTZ R106, R22, R106 ;  /* 0x0000006a166a7220 */ /* 0x000fe20000410000 */
[----:B------:R-:W-:Y:S01]  /*09d0*/  FFMA.FTZ R92, R100, R105, R97 ;  /* 0x00000069645c7223 */ /* 0x000fe20000010061 */
[----:B------:R-:W-:Y:S01]  /*09e0*/  FADD.FTZ R97, R105, R94 ;  /* 0x0000005e69617221 */ /* 0x000fe20000010000 */
[----:B------:R-:W-:Y:S01]  /*09f0*/  FADD.FTZ R48, R48, R108 ;  /* 0x0000006c30307221 */ /* 0x000fe20000010000 */
[----:B------:R-:W-:Y:S01]  /*0a00*/  FFMA.FTZ R36, R108, R107, R36 ;  /* 0x0000006b6c247223 */ /* 0x000fe20000010024 */
[----:B------:R-:W-:Y:S01]  /*0a10*/  FMUL.FTZ R118, R16, R108 ;  /* 0x0000006c10767220 */ /* 0x000fe20000410000 */
        /* <DEDUP_REMOVED lines=8> */
[----:B------:R-:W-:Y:S01]  /*0aa0*/  FFMA.FTZ R97, R107, R118, R94 ;  /* 0x000000766b617223 */ /* 0x000fe2000001005e */
        /* <DEDUP_REMOVED lines=16> */
.L_x_6283:
        /* <DEDUP_REMOVED lines=11> */
[----:B------:R-:W-:-:S04]  /*0c60*/  IMAD.WIDE.U32 R68, R69, 0x10, R72 ;  /* 0x0000001045447825 */ /* 0x000fc800078e0048 */
[----:B------:R-:W-:Y:S02]  /*0c70*/  IMAD.WIDE.U32 R72, R67, 0x10, R72 ;  /* 0x0000001043487825 */ /* 0x000fe400078e0048 */
[----:B------:R-:W5:Y:S04]  /*0c80*/  LDG.E.128 R64, desc[UR10][R64.64] ;  /* 0x0000000a40407981 */ /* 0x000f68000c1e1d00 */
[----:B------:R-:W5:Y:S04]  /*0c90*/  LDG.E.128 R68, desc[UR10][R68.64] ;  /* 0x0000000a44447981 */ /* 0x000f68000c1e1d00 */
[----:B------:R-:W5:Y:S02]  /*0ca0*/  LDG.E.128 R72, desc[UR10][R72.64] ;  /* 0x0000000a48487981 */ /* 0x000f64000c1e1d00 */
.L_x_6284:
        /* <DEDUP_REMOVED lines=32> */
.L_x_6286:
[----:B------:R-:W-:Y:S05]  /*0eb0*/  BSYNC.RECONVERGENT B0 ;  /* 0x0000000000007941 */ /* 0x000fea0003800200 */
.L_x_6285:
[----:B------:R-:W1:Y:S08]  /*0ec0*/  S2UR UR5, SR_CgaCtaId ;  /* 0x00000000000579c3 */ /* 0x000e700000008800 */
[----:B------:R-:W-:Y:S01]  /*0ed0*/  BAR.SYNC.DEFER_BLOCKING 0x0 ;  /* 0x0000000000007b1d */ /* 0x000fe20000010000 */
[----:B-----5:R-:W-:-:S05]  /*0ee0*/  ISETP.GE.AND P3, PT, R0, 0x1, PT ;  /* 0x000000010000780c */ /* 0x020fca0003f66270 */
[----:B------:R-:W-:-:S08]  /*0ef0*/  UMOV UR4, 0x400 ;  /* 0x0000040000047882 */ /* 0x000fd00000000000 */
[----:B------:R-:W-:Y:S01]  /*0f00*/  @P3 IADD3 R123, PT, PT, R0, -0x1, RZ ;  /* 0xffffffff007b3810 */ /* 0x000fe20007ffe0ff */
        /* <DEDUP_REMOVED lines=10> */
[----:B------:R-:W-:Y:S01]  /*0fb0*/  UISETP.NE.U32.AND UP0, UPT, UR6, URZ, UPT ;  /* 0x000000ff0600728c */ /* 0x000fe2000bf05070 */
[----:B------:R-:W0:Y:S01]  /*0fc0*/  LDC R94, c[0x0][0x388] ;  /* 0x0000e200ff5e7b82 */ /* 0x000e220000000800 */
[----:B------:R-:W-:Y:S01]  /*0fd0*/  FADD.FTZ R0, R95, R0 ;  /* 0x000000005f007221 */ /* 0x000fe20000010000 */
[----:B-1----:R-:W-:Y:S01]  /*0fe0*/  FADD.FTZ R125, R125, R96 ;  /* 0x000000607d7d7221 */ /* 0x002fe20000010000 */
[----:B0-----:R-:W-:-:S05]  /*0ff0*/  @P3 IMAD R123, R123, R94, RZ ;  /* 0x0000005e7b7b3224 */ /* 0x001fca00078e02ff */
[----:B------:R-:W-:-:S04]  /*1000*/  @P3 SHF.R.S32.HI R92, RZ, 0x1f, R123 ;  /* 0x0000001fff5c3819 */ /* 0x000fc8000001147b */
[----:B------:R-:W-:Y:S02]  /*1010*/  @P3 LEA.HI R92, R92, R123, RZ, 0x2 ;  /* 0x0000007b5c5c3211 */ /* 0x000fe400078f10ff */
[----:B------:R-:W-:Y:S02]  /*1020*/  MOV R123, RZ ;  /* 0x000000ff007b7202 */ /* 0x000fe40000000f00 */
[----:B------:R-:W-:Y:S02]  /*1030*/  @P3 LEA.HI.SX32 R123, R92, R111, 0x1e ;  /* 0x0000006f5c7b3211 */ /* 0x000fe400078ff2ff */
[----:B------:R-:W0:Y:S03]  /*1040*/  @P3 LDC.64 R92, c[0x0][0x390] ;  /* 0x0000e400ff5c3b82 */ /* 0x000e260000000a00 */
[----:B0-----:R-:W-:-:S05]  /*1050*/  @P3 IMAD.WIDE.U32 R92, R123, 0x10, R92 ;  /* 0x000000107b5c3825 */ /* 0x001fca00078e005c */
[----:B------:R0:W5:Y:S01]  /*1060*/  @P3 LDG.E.128 R76, desc[UR10][R92.64] ;  /* 0x0000000a5c4c3981 */ /* 0x000162000c1e1d00 */
[----:B------:R-:W-:Y:S01]  /*1070*/  IMAD R94, R113, R94, RZ ;  /* 0x0000005e715e7224 */ /* 0x000fe200078e02ff */
[----:B------:R-:W-:Y:S01]  /*1080*/  UISETP.NE.AND.EX UP0, UPT, UR7, URZ, UPT, UP0 ;  /* 0x000000ff0700728c */ /* 0x000fe2000bf05300 */
[----:B------:R-:W-:Y:S01]  /*1090*/  FADD.FTZ R0, R0, R97 ;  /* 0x0000006100007221 */ /* 0x000fe20000010000 */
[----:B------:R-:W-:Y:S01]  /*10a0*/  FADD.FTZ R98, R98, R125 ;  /* 0x0000007d62627221 */ /* 0x000fe20000010000 */
[----:B------:R-:W-:Y:S02]  /*10b0*/  ISETP.NE.AND P1, PT, RZ, UR12, PT ;  /* 0x0000000cff007c0c */ /* 0x000fe4000bf25270 */
[----:B------:R-:W-:Y:S01]  /*10c0*/  SHF.R.S32.HI R95, RZ, 0x1f, R94 ;  /* 0x0000001fff5f7819 */ /* 0x000fe2000001145e */
[----:B------:R-:W-:Y:S01]  /*10d0*/  FADD.FTZ R0, R99, R0 ;  /* 0x0000000063007221 */ /* 0x000fe20000010000 */
[----:B------:R-:W-:Y:S02]  /*10e0*/  FMUL.FTZ R99, R98, UR14 ;  /* 0x0000000e62637c20 */ /* 0x000fe40008410000 */
[----:B------:R-:W-:Y:S01]  /*10f0*/  LEA.HI R94, R95, R94, RZ, 0x2 ;  /* 0x0000005e5f5e7211 */ /* 0x000fe200078f10ff */
[----:B------:R-:W-:-:S02]  /*1100*/  FMUL.FTZ R0, R0, UR14 ;  /* 0x0000000e00007c20 */ /* 0x000fc40008410000 */
[----:B------:R-:W-:Y:S02]  /*1110*/  FSEL R99, R99, RZ, !P1 ;  /* 0x000000ff63637208 */ /* 0x000fe40004800000 */
[----:B------:R-:W-:Y:S01]  /*1120*/  LEA.HI.SX32 R97, R94, R111, 0x1e ;  /* 0x0000006f5e617211 */ /* 0x000fe200078ff2ff */
[----:B0-----:R-:W-:Y:S06]  /*1130*/  BRA.U UP0, `(.L_x_6287) ;  /* 0x0000000500347547 */ /* 0x001fec000b800000 */
[----:B------:R-:W-:Y:S01]  /*1140*/  UMOV UR4, UR8 ;  /* 0x0000000800047c82 */ /* 0x000fe20008000000 */
[----:B------:R-:W-:Y:S01]  /*1150*/  UMOV UR5, UR9 ;  /* 0x0000000900057c82 */ /* 0x000fe20008000000 */
[----:B------:R-:W-:-:S04]  /*1160*/  UISETP.NE.U32.AND UP0, UPT, UR4, URZ, UPT ;  /* 0x000000ff0400728c */ /* 0x000fc8000bf05070 */
[----:B------:R-:W-:-:S09]  /*1170*/  UISETP.NE.AND.EX UP0, UPT, UR5, URZ, UPT, UP0 ;  /* 0x000000ff0500728c */ /* 0x000fd2000bf05300 */
[----:B------:R-:W-:Y:S05]  /*1180*/  BRA.U UP0, `(.L_x_6288) ;  /* 0x0000000100947547 */ /* 0x000fea000b800000 */
[----:B------:R-:W-:Y:S05]  /*1190*/  @!P3 BRA `(.L_x_6289) ;  /* 0x000000000020b947 */ /* 0x000fea0003800000 */
[----:B------:R-:W-:Y:S01]  /*11a0*/  FFMA.FTZ R93, R3, R0, R99 ;  /* 0x00000000035d7223 */ /* 0x000fe20000010063 */
[----:B------:R-:W-:-:S03]  /*11b0*/  ISETP.GT.AND P1, PT, R112, RZ, PT ;  /* 0x000000ff7000720c */ /* 0x000fc60003f24270 */
[----:B------:R-:W-:-:S04]  /*11c0*/  FADD.FTZ R93, R90, -R93 ;  /* 0x8000005d5a5d7221 */ /* 0x000fc80000010000 */
[----:B------:R-:W-:-:S05]  /*11d0*/  FMUL.FTZ R93, R2, R93 ;  /* 0x0000005d025d7220 */ /* 0x000fca0000410000 */
[----:B------:R-:W-:-:S05]  /*11e0*/  FSEL R93, R93, RZ, P1 ;  /* 0x000000ff5d5d7208 */ /* 0x000fca0000800000 */
[----:B------:R-:W-:-:S04]  /*11f0*/  FMUL.FTZ R93, R93, UR15 ;  /* 0x0000000f5d5d7c20 */ /* 0x000fc80008410000 */
[-C--:B-----5:R-:W-:Y:S01]  /*1200*/  FFMA.FTZ R60, R76, R93.reuse, R60 ;  /* 0x0000005d4c3c7223 */ /* 0x0a0fe2000001003c */
[----:B------:R-:W-:-:S07]  /*1210*/  FMUL.FTZ R80, R4, R93 ;  /* 0x0000005d04507220 */ /* 0x000fce0000410000 */
.L_x_6289:
        /* <DEDUP_REMOVED lines=9> */
.L_x_6290:
        /* <DEDUP_REMOVED lines=9> */
.L_x_6291:
        /* <DEDUP_REMOVED lines=8> */
[----:B------:R-:W-:Y:S01]  /*13c0*/  FMUL.FTZ R83, R7, R92 ;  /* 0x0000005c07537220 */ /* 0x000fe20000410000 */
[----:B------:R-:W-:Y:S06]  /*13d0*/  BRA `(.L_x_6292) ;  /* 0x0000000400a47947 */ /* 0x000fec0003800000 */
.L_x_6288:
[----:B------:R-:W0:Y:S01]  /*13e0*/  @P3 LDC R87, c[0x0][0x40c] ;  /* 0x00010300ff573b82 */ /* 0x000e220000000800 */
[-CC-:B------:R-:W-:Y:S01]  /*13f0*/  FFMA.FTZ R85, R3, R0.reuse, R99.reuse ;  /* 0x0000000003557223 */ /* 0x180fe20000010063 */
[----:B------:R-:W-:Y:S01]  /*1400*/  ISETP.GT.AND P1, PT, R112, RZ, PT ;  /* 0x000000ff7000720c */ /* 0x000fe20003f24270 */
[----:B------:R-:W-:Y:S02]  /*1410*/  FFMA.FTZ R86, R88, R0, R99 ;  /* 0x0000000058567223 */ /* 0x000fe40000010063 */
[----:B------:R-:W-:Y:S02]  /*1420*/  FADD.FTZ R85, R90, -R85 ;  /* 0x800000555a557221 */ /* 0x000fe40000010000 */
[----:B------:R-:W-:Y:S01]  /*1430*/  FADD.FTZ R93, R91, -R86 ;  /* 0x800000565b5d7221 */ /* 0x000fe20000010000 */
[----:B------:R-:W1:Y:S01]  /*1440*/  @P3 LDC R92, c[0x0][0x40c] ;  /* 0x00010300ff5c3b82 */ /* 0x000e620000000800 */
[C---:B------:R-:W-:Y:S02]  /*1450*/  FMUL.FTZ R85, R2.reuse, R85 ;  /* 0x0000005502557220 */ /* 0x040fe40000410000 */
[----:B------:R-:W-:-:S03]  /*1460*/  FMUL.FTZ R93, R2, R93 ;  /* 0x0000005d025d7220 */ /* 0x000fc60000410000 */
[----:B------:R-:W-:-:S05]  /*1470*/  FSEL R84, R85, RZ, P1 ;  /* 0x000000ff55547208 */ /* 0x000fca0000800000 */
[----:B0-----:R-:W-:Y:S01]  /*1480*/  @P3 FMUL.FTZ R85, R84, R87 ;  /* 0x0000005754553220 */ /* 0x001fe20000410000 */
[----:B------:R-:W-:-:S03]  /*1490*/  FFMA.FTZ R87, R89, R0, R99 ;  /* 0x0000000059577223 */ /* 0x000fc60000010063 */
[-C--:B-----5:R-:W-:Y:S01]  /*14a0*/  @P3 FFMA.FTZ R60, R76, R85.reuse, R60 ;  /* 0x000000554c3c3223 */ /* 0x0a0fe2000001003c */
[----:B------:R-:W-:Y:S01]  /*14b0*/  @P3 FMUL.FTZ R80, R4, R85 ;  /* 0x0000005504503220 */ /* 0x000fe20000410000 */
[----:B------:R-:W-:Y:S01]  /*14c0*/  FSEL R85, R93, RZ, P1 ;  /* 0x000000ff5d557208 */ /* 0x000fe20000800000 */
[----:B------:R-:W-:Y:S01]  /*14d0*/  FADD.FTZ R87, R116, -R87 ;  /* 0x8000005774577221 */ /* 0x000fe20000010000 */
[----:B------:R-:W0:Y:S03]  /*14e0*/  @P3 LDC R93, c[0x0][0x40c] ;  /* 0x00010300ff5d3b82 */ /* 0x000e260000000800 */
[----:B-1----:R-:W-:Y:S01]  /*14f0*/  @P3 FMUL.FTZ R86, R85, R92 ;  /* 0x0000005c55563220 */ /* 0x002fe20000410000 */
[----:B------:R-:W-:-:S03]  /*1500*/  FMUL.FTZ R87, R2, R87 ;  /* 0x0000005702577220 */ /* 0x000fc60000410000 */
[-C--:B------:R-:W-:Y:S01]  /*1510*/  @P3 FFMA.FTZ R61, R77, R86.reuse, R61 ;  /* 0x000000564d3d3223 */ /* 0x080fe2000001003d */
[----:B------:R-:W-:Y:S01]  /*1520*/  @P3 FMUL.FTZ R81, R5, R86 ;  /* 0x0000005605513220 */ /* 0x000fe20000410000 */
[----:B------:R-:W-:-:S04]  /*1530*/  FFMA.FTZ R86, R114, R0, R99 ;  /* 0x0000000072567223 */ /* 0x000fc80000010063 */
[----:B------:R-:W-:Y:S01]  /*1540*/  FADD.FTZ R95, R115, -R86 ;  /* 0x80000056735f7221 */ /* 0x000fe20000010000 */
[----:B------:R-:W-:-:S03]  /*1550*/  FSEL R86, R87, RZ, P1 ;  /* 0x000000ff57567208 */ /* 0x000fc60000800000 */
[----:B------:R-:W-:-:S05]  /*1560*/  FMUL.FTZ R92, R2, R95 ;  /* 0x0000005f025c7220 */ /* 0x000fca0000410000 */
[----:B------:R-:W-:Y:S01]  /*1570*/  FSEL R92, R92, RZ, P1 ;  /* 0x000000ff5c5c7208 */ /* 0x000fe20000800000 */
[----:B0-----:R-:W-:-:S04]  /*1580*/  @P3 FMUL.FTZ R87, R86, R93 ;  /* 0x0000005d56573220 */ /* 0x001fc80000410000 */
[-C--:B------:R-:W-:Y:S01]  /*1590*/  @P3 FFMA.FTZ R62, R78, R87.reuse, R62 ;  /* 0x000000574e3e3223 */ /* 0x080fe2000001003e */
[----:B------:R-:W-:Y:S01]  /*15a0*/  @P3 FMUL.FTZ R82, R6, R87 ;  /* 0x0000005706523220 */ /* 0x000fe20000410000 */
[----:B------:R-:W-:Y:S01]  /*15b0*/  MOV R87, R92 ;  /* 0x0000005c00577202 */ /* 0x000fe20000000f00 */
[----:B------:R-:W-:Y:S06]  /*15c0*/  @!P3 BRA `(.L_x_6292) ;  /* 0x000000040028b947 */ /* 0x000fec0003800000 */
[----:B------:R-:W-:-:S04]  /*15d0*/  FMUL.FTZ R92, R92, UR15 ;  /* 0x0000000f5c5c7c20 */ /* 0x000fc80008410000 */
[-C--:B------:R-:W-:Y:S01]  /*15e0*/  FFMA.FTZ R63, R79, R92.reuse, R63 ;  /* 0x0000005c4f3f7223 */ /* 0x080fe2000001003f */
[----:B------:R-:W-:Y:S01]  /*15f0*/  FMUL.FTZ R83, R7, R92 ;  /* 0x0000005c07537220 */ /* 0x000fe20000410000 */
[----:B------:R-:W-:Y:S06]  /*1600*/  BRA `(.L_x_6292) ;  /* 0x0000000400187947 */ /* 0x000fec0003800000 */
.L_x_6287:
[----:B------:R-:W-:Y:S01]  /*1610*/  UMOV UR4, UR8 ;  /* 0x0000000800047c82 */ /* 0x000fe20008000000 */
[----:B------:R-:W-:Y:S01]  /*1620*/  UMOV UR5, UR9 ;  /* 0x0000000900057c82 */ /* 0x000fe20008000000 */
[----:B------:R-:W-:-:S04]  /*1630*/  UISETP.NE.U32.AND UP0, UPT, UR4, URZ, UPT ;  /* 0x000000ff0400728c */ /* 0x000fc8000bf05070 */
[----:B------:R-:W-:-:S09]  /*1640*/  UISETP.NE.AND.EX UP0, UPT, UR5, URZ, UPT, UP0 ;  /* 0x000000ff0500728c */ /* 0x000fd2000bf05300 */
[----:B------:R-:W-:Y:S05]  /*1650*/  BRA.U UP0, `(.L_x_6293) ;  /* 0x0000000100847547 */ /* 0x000fea000b800000 */
[-CC-:B------:R-:W-:Y:S01]  /*1660*/  @P2 FFMA.FTZ R93, R3, R0.reuse, R99.reuse ;  /* 0x00000000035d2223 */ /* 0x180fe20000010063 */
[----:B------:R-:W-:Y:S01]  /*1670*/  @P2 FFMA.FTZ R92, R88, R0, R99 ;  /* 0x00000000585c2223 */ /* 0x000fe20000010063 */
[----:B------:R-:W0:Y:S02]  /*1680*/  @P3 LDC R96, c[0x0][0x40c] ;  /* 0x00010300ff603b82 */ /* 0x000e240000000800 */
[----:B------:R-:W-:Y:S01]  /*1690*/  @P2 FADD.FTZ R95, R90, -R93 ;  /* 0x8000005d5a5f2221 */ /* 0x000fe20000010000 */
[----:B------:R-:W-:Y:S01]  /*16a0*/  MOV R93, R64 ;  /* 0x00000040005d7202 */ /* 0x000fe20000000f00 */
[----:B------:R-:W-:Y:S01]  /*16b0*/  @P2 FADD.FTZ R94, R91, -R92 ;  /* 0x8000005c5b5e2221 */ /* 0x000fe20000010000 */
[----:B------:R-:W-:Y:S01]  /*16c0*/  MOV R92, R65 ;  /* 0x00000041005c7202 */ /* 0x000fe20000000f00 */
[C---:B------:R-:W-:Y:S01]  /*16d0*/  @P2 FFMA.FTZ R93, R2.reuse, R95, R64 ;  /* 0x0000005f025d2223 */ /* 0x040fe20000010040 */
[----:B------:R-:W-:Y:S01]  /*16e0*/  @P2 FFMA.FTZ R95, R89, R0, R99 ;  /* 0x00000000595f2223 */ /* 0x000fe20000010063 */
[----:B------:R-:W-:Y:S01]  /*16f0*/  @P2 FFMA.FTZ R92, R2, R94, R65 ;  /* 0x0000005e025c2223 */ /* 0x000fe20000010041 */
[----:B------:R-:W-:Y:S01]  /*1700*/  MOV R94, R66 ;  /* 0x00000042005e7202 */ /* 0x000fe20000000f00 */
[----:B------:R-:W1:Y:S01]  /*1710*/  @P3 LDC R125, c[0x0][0x40c] ;  /* 0x00010300ff7d3b82 */ /* 0x000e620000000800 */
[----:B------:R-:W-:-:S04]  /*1720*/  @P2 FADD.FTZ R95, R116, -R95 ;  /* 0x8000005f745f2221 */ /* 0x000fc80000010000 */
[----:B------:R-:W-:-:S03]  /*1730*/  @P2 FFMA.FTZ R94, R2, R95, R66 ;  /* 0x0000005f025e2223 */ /* 0x000fc60000010042 */
[----:B------:R-:W2:Y:S01]  /*1740*/  @P3 LDC R95, c[0x0][0x40c] ;  /* 0x00010300ff5f3b82 */ /* 0x000ea20000000800 */
[----:B0-----:R-:W-:-:S04]  /*1750*/  @P3 FMUL.FTZ R93, R93, R96 ;  /* 0x000000605d5d3220 */ /* 0x001fc80000410000 */
[-C--:B-----5:R-:W-:Y:S01]  /*1760*/  @P3 FFMA.FTZ R60, R76, R93.reuse, R60 ;  /* 0x0000005d4c3c3223 */ /* 0x0a0fe2000001003c */
[----:B------:R-:W-:Y:S01]  /*1770*/  @P3 FMUL.FTZ R80, R4, R93 ;  /* 0x0000005d04503220 */ /* 0x000fe20000410000 */
[----:B--2---:R-:W-:Y:S01]  /*1780*/  @P3 FMUL.FTZ R92, R92, R95 ;  /* 0x0000005f5c5c3220 */ /* 0x004fe20000410000 */
[----:B-1----:R-:W-:-:S03]  /*1790*/  @P3 FMUL.FTZ R95, R94, R125 ;  /* 0x0000007d5e5f3220 */ /* 0x002fc60000410000 */
[-C--:B------:R-:W-:Y:S01]  /*17a0*/  @P3 FFMA.FTZ R61, R77, R92.reuse, R61 ;  /* 0x0000005c4d3d3223 */ /* 0x080fe2000001003d */
[----:B------:R-:W-:Y:S01]  /*17b0*/  @P3 FMUL.FTZ R81, R5, R92 ;  /* 0x0000005c05513220 */ /* 0x000fe20000410000 */
[-C--:B------:R-:W-:Y:S01]  /*17c0*/  @P3 FFMA.FTZ R62, R78, R95.reuse, R62 ;  /* 0x0000005f4e3e3223 */ /* 0x080fe2000001003e */
[----:B------:R-:W-:Y:S01]  /*17d0*/  @P3 FMUL.FTZ R82, R6, R95 ;  /* 0x0000005f06523220 */ /* 0x000fe20000410000 */
[----:B------:R-:W-:Y:S06]  /*17e0*/  @!P3 BRA `(.L_x_6292) ;  /* 0x0000000000a0b947 */ /* 0x000fec0003800000 */
[----:B------:R-:W-:Y:S01]  /*17f0*/  @P2 FFMA.FTZ R92, R114, R0, R99 ;  /* 0x00000000725c2223 */ /* 0x000fe20000010063 */
[----:B------:R-:W-:-:S03]  /*1800*/  MOV R83, R67 ;  /* 0x0000004300537202 */ /* 0x000fc60000000f00 */
[----:B------:R-:W-:-:S04]  /*1810*/  @P2 FADD.FTZ R92, R115, -R92 ;  /* 0x8000005c735c2221 */ /* 0x000fc80000010000 */
[----:B------:R-:W-:-:S04]  /*1820*/  @P2 FFMA.FTZ R83, R2, R92, R67 ;  /* 0x0000005c02532223 */ /* 0x000fc80000010043 */
[----:B------:R-:W-:-:S04]  /*1830*/  FMUL.FTZ R92, R83, UR15 ;  /* 0x0000000f535c7c20 */ /* 0x000fc80008410000 */
[-C--:B------:R-:W-:Y:S01]  /*1840*/  FFMA.FTZ R63, R79, R92.reuse, R63 ;  /* 0x0000005c4f3f7223 */ /* 0x080fe2000001003f */
[----:B------:R-:W-:Y:S01]  /*1850*/  FMUL.FTZ R83, R7, R92 ;  /* 0x0000005c07537220 */ /* 0x000fe20000410000 */
[----:B------:R-:W-:Y:S06]  /*1860*/  BRA `(.L_x_6292) ;  /* 0x0000000000807947 */ /* 0x000fec0003800000 */
.L_x_6293:
[----:B------:R-:W0:Y:S01]  /*1870*/  @P3 LDC R92, c[0x0][0x40c] ;  /* 0x00010300ff5c3b82 */ /* 0x000e220000000800 */
[-CC-:B------:R-:W-:Y:S01]  /*1880*/  @P2 FFMA.FTZ R84, R114, R0.reuse, R99.reuse ;  /* 0x0000000072542223 */ /* 0x180fe20000010063 */
[-CC-:B------:R-:W-:Y:S01]  /*1890*/  @P2 FFMA.FTZ R85, R3, R0.reuse, R99.reuse ;  /* 0x0000000003552223 */ /* 0x180fe20000010063 */
[-C--:B------:R-:W-:Y:S01]  /*18a0*/  @P2 FFMA.FTZ R86, R88, R0.reuse, R99 ;  /* 0x0000000058562223 */ /* 0x080fe20000010063 */
[----:B------:R-:W-:Y:S01]  /*18b0*/  MOV R87, R67 ;  /* 0x0000004300577202 */ /* 0x000fe20000000f00 */
[----:B------:R-:W-:Y:S01]  /*18c0*/  @P2 FADD.FTZ R84, R115, -R84 ;  /* 0x8000005473542221 */ /* 0x000fe20000010000 */
[----:B------:R-:W-:Y:S01]  /*18d0*/  @P2 FADD.FTZ R85, R90, -R85 ;  /* 0x800000555a552221 */ /* 0x000fe20000010000 */
[----:B------:R-:W-:Y:S01]  /*18e0*/  @P2 FFMA.FTZ R95, R89, R0, R99 ;  /* 0x00000000595f2223 */ /* 0x000fe20000010063 */
[----:B------:R-:W1:Y:S01]  /*18f0*/  @P3 LDC R93, c[0x0][0x40c] ;  /* 0x00010300ff5d3b82 */ /* 0x000e620000000800 */
[C---:B------:R-:W-:Y:S01]  /*1900*/  @P2 FFMA.FTZ R87, R2.reuse, R84, R67 ;  /* 0x0000005402572223 */ /* 0x040fe20000010043 */
[----:B------:R-:W-:Y:S01]  /*1910*/  MOV R84, R64 ;  /* 0x0000004000547202 */ /* 0x000fe20000000f00 */
[----:B------:R-:W-:Y:S01]  /*1920*/  @P2 FADD.FTZ R86, R91, -R86 ;  /* 0x800000565b562221 */ /* 0x000fe20000010000 */
[----:B------:R-:W-:Y:S01]  /*1930*/  @P2 FFMA.FTZ R84, R2, R85, R64 ;  /* 0x0000005502542223 */ /* 0x000fe20000010040 */
[----:B------:R-:W-:Y:S01]  /*1940*/  @P2 FADD.FTZ R95, R116, -R95 ;  /* 0x8000005f745f2221 */ /* 0x000fe20000010000 */
[----:B------:R-:W-:Y:S01]  /*1950*/  MOV R85, R65 ;  /* 0x0000004100557202 */ /* 0x000fe20000000f00 */
[C---:B------:R-:W-:Y:S01]  /*1960*/  @P2 FFMA.FTZ R85, R2.reuse, R86, R65 ;  /* 0x0000005602552223 */ /* 0x040fe20000010041 */
[----:B------:R-:W2:Y:S01]  /*1970*/  @P3 LDC R94, c[0x0][0x40c] ;  /* 0x00010300ff5e3b82 */ /* 0x000ea20000000800 */
[----:B------:R-:W-:Y:S01]  /*1980*/  MOV R86, R66 ;  /* 0x0000004200567202 */ /* 0x000fe20000000f00 */
[----:B------:R-:W-:-:S06]  /*1990*/  @P2 FFMA.FTZ R86, R2, R95, R66 ;  /* 0x0000005f02562223 */ /* 0x000fcc0000010042 */
[----:B------:R-:W3:Y:S01]  /*19a0*/  @P3 LDC R125, c[0x0][0x40c] ;  /* 0x00010300ff7d3b82 */ /* 0x000ee20000000800 */
[----:B0-----:R-:W-:-:S04]  /*19b0*/  @P3 FMUL.FTZ R92, R87, R92 ;  /* 0x0000005c575c3220 */ /* 0x001fc80000410000 */
[-C--:B-----5:R-:W-:Y:S01]  /*19c0*/  @P3 FFMA.FTZ R63, R79, R92.reuse, R63 ;  /* 0x0000005c4f3f3223 */ /* 0x0a0fe2000001003f */
[----:B------:R-:W-:Y:S01]  /*19d0*/  @P3 FMUL.FTZ R83, R7, R92 ;  /* 0x0000005c07533220 */ /* 0x000fe20000410000 */
[----:B-1----:R-:W-:-:S04]  /*19e0*/  @P3 FMUL.FTZ R93, R84, R93 ;  /* 0x0000005d545d3220 */ /* 0x002fc80000410000 */
[-C--:B------:R-:W-:Y:S01]  /*19f0*/  @P3 FFMA.FTZ R60, R76, R93.reuse, R60 ;  /* 0x0000005d4c3c3223 */ /* 0x080fe2000001003c */
[----:B------:R-:W-:Y:S01]  /*1a00*/  @P3 FMUL.FTZ R80, R4, R93 ;  /* 0x0000005d04503220 */ /* 0x000fe20000410000 */
[----:B--2---:R-:W-:-:S04]  /*1a10*/  @P3 FMUL.FTZ R92, R85, R94 ;  /* 0x0000005e555c3220 */ /* 0x004fc80000410000 */
[-C--:B------:R-:W-:Y:S01]  /*1a20*/  @P3 FFMA.FTZ R61, R77, R92.reuse, R61 ;  /* 0x0000005c4d3d3223 */ /* 0x080fe2000001003d */
[----:B------:R-:W-:Y:S01]  /*1a30*/  @P3 FMUL.FTZ R81, R5, R92 ;  /* 0x0000005c05513220 */ /* 0x000fe20000410000 */
[----:B---3--:R-:W-:-:S04]  /*1a40*/  @P3 FMUL.FTZ R93, R86, R125 ;  /* 0x0000007d565d3220 */ /* 0x008fc80000410000 */
[-C--:B------:R-:W-:Y:S01]  /*1a50*/  @P3 FFMA.FTZ R62, R78, R93.reuse, R62 ;  /* 0x0000005d4e3e3223 */ /* 0x080fe2000001003e */
[----:B------:R-:W-:-:S07]  /*1a60*/  @P3 FMUL.FTZ R82, R6, R93 ;  /* 0x0000005d06523220 */ /* 0x000fce0000410000 */
.L_x_6292:
        /* <DEDUP_REMOVED lines=13> */
.L_x_6294:
[----:B------:R-:W-:Y:S05]  /*1b40*/  @!P0 BRA `(.L_x_6295) ;  /* 0x00000004000c8947 */ /* 0x000fea0003800000 */
[----:B------:R-:W-:Y:S05]  /*1b50*/  @!P1 BRA `(.L_x_6296) ;  /* 0x0000000000849947 */ /* 0x000fea0003800000 */
[----:B------:R-:W1:Y:S01]  /*1b60*/  @P3 LDC R125, c[0x0][0x40c] ;  /* 0x00010300ff7d3b82 */ /* 0x000e620000000800 */
[-CC-:B0-----:R-:W-:Y:S01]  /*1b70*/  @P2 FFMA.FTZ R84, R102, R0.reuse, R99.reuse ;  /* 0x0000000066542223 */ /* 0x181fe20000010063 */
[-CC-:B------:R-:W-:Y:S01]  /*1b80*/  @P2 FFMA.FTZ R85, R101, R0.reuse, R99.reuse ;  /* 0x0000000065552223 */ /* 0x180fe20000010063 */
[-C--:B------:R-:W-:Y:S01]  /*1b90*/  @P2 FFMA.FTZ R86, R100, R0.reuse, R99 ;  /* 0x0000000064562223 */ /* 0x080fe20000010063 */
[----:B------:R-:W-:Y:S01]  /*1ba0*/  MOV R87, R71 ;  /* 0x0000004700577202 */ /* 0x000fe20000000f00 */
[----:B------:R-:W-:Y:S01]  /*1bb0*/  @P2 FADD.FTZ R84, R117, -R84 ;  /* 0x8000005475542221 */ /* 0x000fe20000010000 */
[----:B------:R-:W-:Y:S01]  /*1bc0*/  @P2 FADD.FTZ R85, R104, -R85 ;  /* 0x8000005568552221 */ /* 0x000fe20000010000 */
[----:B------:R-:W-:Y:S01]  /*1bd0*/  @P2 FFMA.FTZ R93, R103, R0, R99 ;  /* 0x00000000675d2223 */ /* 0x000fe20000010063 */
[----:B------:R-:W0:Y:S01]  /*1be0*/  @P3 LDC R92, c[0x0][0x40c] ;  /* 0x00010300ff5c3b82 */ /* 0x000e220000000800 */
        /* <DEDUP_REMOVED lines=9> */
[----:B------:R-:W-:Y:S01]  /*1c80*/  @P2 FFMA.FTZ R86, R2, R95, R70 ;  /* 0x0000005f02562223 */ /* 0x000fe20000010046 */
[----:B-1----:R-:W-:-:S04]  /*1c90*/  @P3 FMUL.FTZ R93, R84, R125 ;  /* 0x0000007d545d3220 */ /* 0x002fc80000410000 */
[-C--:B-----5:R-:W-:Y:S01]  /*1ca0*/  @P3 FFMA.FTZ R56, R76, R93.reuse, R56 ;  /* 0x0000005d4c383223 */ /* 0x0a0fe20000010038 */
[----:B------:R-:W-:Y:S01]  /*1cb0*/  @P3 FMUL.FTZ R80, R8, R93 ;  /* 0x0000005d08503220 */ /* 0x000fe20000410000 */
[----:B0-----:R-:W-:-:S04]  /*1cc0*/  @P3 FMUL.FTZ R92, R85, R92 ;  /* 0x0000005c555c3220 */ /* 0x001fc80000410000 */
[-C--:B------:R-:W-:Y:S01]  /*1cd0*/  @P3 FFMA.FTZ R57, R77, R92.reuse, R57 ;  /* 0x0000005c4d393223 */ /* 0x080fe20000010039 */
[----:B------:R-:W-:Y:S01]  /*1ce0*/  @P3 FMUL.FTZ R81, R9, R92 ;  /* 0x0000005c09513220 */ /* 0x000fe20000410000 */
[----:B--2---:R-:W-:-:S04]  /*1cf0*/  @P3 FMUL.FTZ R93, R86, R94 ;  /* 0x0000005e565d3220 */ /* 0x004fc80000410000 */
[-C--:B------:R-:W-:Y:S01]  /*1d00*/  @P3 FFMA.FTZ R58, R78, R93.reuse, R58 ;  /* 0x0000005d4e3a3223 */ /* 0x080fe2000001003a */
[----:B------:R-:W-:Y:S01]  /*1d10*/  @P3 FMUL.FTZ R82, R10, R93 ;  /* 0x0000005d0a523220 */ /* 0x000fe20000410000 */
[----:B------:R-:W-:Y:S06]  /*1d20*/  @!P3 BRA `(.L_x_6297) ;  /* 0x0000000400b4b947 */ /* 0x000fec0003800000 */
[----:B------:R-:W-:-:S04]  /*1d30*/  FMUL.FTZ R92, R87, UR15 ;  /* 0x0000000f575c7c20 */ /* 0x000fc80008410000 */
[-C--:B------:R-:W-:Y:S01]  /*1d40*/  FFMA.FTZ R59, R79, R92.reuse, R59 ;  /* 0x0000005c4f3b7223 */ /* 0x080fe2000001003b */
[----:B------:R-:W-:Y:S01]  /*1d50*/  FMUL.FTZ R83, R11, R92 ;  /* 0x0000005c0b537220 */ /* 0x000fe20000410000 */
[----:B------:R-:W-:Y:S06]  /*1d60*/  BRA `(.L_x_6297) ;  /* 0x0000000400a47947 */ /* 0x000fec0003800000 */
.L_x_6296:
[-CC-:B0-----:R-:W-:Y:S01]  /*1d70*/  @P2 FFMA.FTZ R93, R101, R0.reuse, R99.reuse ;  /* 0x00000000655d2223 */ /* 0x181fe20000010063 */
        /* <DEDUP_REMOVED lines=32> */
.L_x_6295:
[----:B------:R-:W-:Y:S05]  /*1f80*/  @!P1 BRA `(.L_x_6298) ;  /* 0x00000000008c9947 */ /* 0x000fea0003800000 */
[----:B0-----:R-:W0:Y:S01]  /*1f90*/  @P3 LDC R87, c[0x0][0x40c] ;  /* 0x00010300ff573b82 */ /* 0x001e220000000800 */
        /* <DEDUP_REMOVED lines=8> */
[----:B------:R-:W-:Y:S02]  /*2020*/  FSEL R84, R84, RZ, P4 ;  /* 0x000000ff54547208 */ /* 0x000fe40002000000 */
[----:B------:R-:W2:Y:S03]  /*2030*/  @P3 LDC R93, c[0x0][0x40c] ;  /* 0x00010300ff5d3b82 */ /* 0x000ea60000000800 */
[----:B0-----:R-:W-:Y:S01]  /*2040*/  @P3 FMUL.FTZ R85, R84, R87 ;  /* 0x0000005754553220 */ /* 0x001fe20000410000 */
[----:B------:R-:W-:-:S03]  /*2050*/  FFMA.FTZ R87, R103, R0, R99 ;  /* 0x0000000067577223 */ /* 0x000fc60000010063 */
[-C--:B-----5:R-:W-:Y:S01]  /*2060*/  @P3 FFMA.FTZ R56, R76, R85.reuse, R56 ;  /* 0x000000554c383223 */ /* 0x0a0fe20000010038 */
[----:B------:R-:W-:Y:S01]  /*2070*/  @P3 FMUL.FTZ R80, R8, R85 ;  /* 0x0000005508503220 */ /* 0x000fe20000410000 */
[----:B------:R-:W-:Y:S01]  /*2080*/  FSEL R85, R86, RZ, P4 ;  /* 0x000000ff56557208 */ /* 0x000fe20002000000 */
[----:B------:R-:W-:-:S04]  /*2090*/  FADD.FTZ R87, R106, -R87 ;  /* 0x800000576a577221 */ /* 0x000fc80000010000 */
[----:B-1----:R-:W-:Y:S01]  /*20a0*/  @P3 FMUL.FTZ R86, R85, R92 ;  /* 0x0000005c55563220 */ /* 0x002fe20000410000 */
[----:B------:R-:W-:-:S03]  /*20b0*/  FFMA.FTZ R92, R102, R0, R99 ;  /* 0x00000000665c7223 */ /* 0x000fc60000010063 */
[-C--:B------:R-:W-:Y:S01]  /*20c0*/  @P3 FFMA.FTZ R57, R77, R86.reuse, R57 ;  /* 0x000000564d393223 */ /* 0x080fe20000010039 */
[----:B------:R-:W-:Y:S01]  /*20d0*/  @P3 FMUL.FTZ R81, R9, R86 ;  /* 0x0000005609513220 */ /* 0x000fe20000410000 */
[----:B------:R-:W-:Y:S01]  /*20e0*/  FMUL.FTZ R86, R2, R87 ;  /* 0x0000005702567220 */ /* 0x000fe20000410000 */
[----:B------:R-:W-:-:S04]  /*20f0*/  FADD.FTZ R87, R117, -R92 ;  /* 0x8000005c75577221 */ /* 0x000fc80000010000 */
[----:B------:R-:W-:Y:S01]  /*2100*/  FSEL R86, R86, RZ, P4 ;  /* 0x000000ff56567208 */ /* 0x000fe20002000000 */
[----:B------:R-:W-:-:S04]  /*2110*/  FMUL.FTZ R92, R2, R87 ;  /* 0x00000057025c7220 */ /* 0x000fc80000410000 */
[----:B--2---:R-:W-:Y:S01]  /*2120*/  @P3 FMUL.FTZ R87, R86, R93 ;  /* 0x0000005d56573220 */ /* 0x004fe20000410000 */
[----:B------:R-:W-:-:S03]  /*2130*/  FSEL R92, R92, RZ, P4 ;  /* 0x000000ff5c5c7208 */ /* 0x000fc60002000000 */
        /* <DEDUP_REMOVED lines=8> */
.L_x_6298:
[----:B------:R-:W-:Y:S05]  /*21c0*/  @!P3 BRA `(.L_x_6299) ;  /* 0x000000000020b947 */ /* 0x000fea0003800000 */
[----:B0-----:R-:W-:Y:S01]  /*21d0*/  FFMA.FTZ R93, R101, R0, R99 ;  /* 0x00000000655d7223 */ /* 0x001fe20000010063 */
[----:B------:R-:W-:-:S03]  /*21e0*/  ISETP.GT.AND P4, PT, R112, RZ, PT ;  /* 0x000000ff7000720c */ /* 0x000fc60003f84270 */
[----:B------:R-:W-:-:S04]  /*21f0*/  FADD.FTZ R93, R104, -R93 ;  /* 0x8000005d685d7221 */ /* 0x000fc80000010000 */
[----:B------:R-:W-:-:S05]  /*2200*/  FMUL.FTZ R80, R2, R93 ;  /* 0x0000005d02507220 */ /* 0x000fca0000410000 */
[----:B------:R-:W-:-:S05]  /*2210*/  FSEL R80, R80, RZ, P4 ;  /* 0x000000ff50507208 */ /* 0x000fca0002000000 */
[----:B------:R-:W-:-:S04]  /*2220*/  FMUL.FTZ R93, R80, UR15 ;  /* 0x0000000f505d7c20 */ /* 0x000fc80008410000 */
[-C--:B-----5:R-:W-:Y:S01]  /*2230*/  FFMA.FTZ R56, R76, R93.reuse, R56 ;  /* 0x0000005d4c387223 */ /* 0x0a0fe20000010038 */
[----:B------:R-:W-:-:S07]  /*2240*/  FMUL.FTZ R80, R8, R93 ;  /* 0x0000005d08507220 */ /* 0x000fce0000410000 */
.L_x_6299:
        /* <DEDUP_REMOVED lines=9> */
.L_x_6300:
        /* <DEDUP_REMOVED lines=9> */
.L_x_6301:
        /* <DEDUP_REMOVED lines=9> */
.L_x_6297:
[----:B0-----:R-:W0:Y:S01]  /*2400*/  @P1 LDC.64 R94, c[0x0][0x478] ;  /* 0x00011e00ff5e1b82 */ /* 0x001e220000000a00 */
[----:B------:R-:W-:-:S07]  /*2410*/  @P1 IADD3 R125, PT, PT, R97, 0x80, RZ ;  /* 0x00000080617d1810 */ /* 0x000fce0007ffe0ff */
[----:B------:R-:W1:Y:S01]  /*2420*/  @P3 LDC.64 R92, c[0x0][0x468] ;  /* 0x00011a00ff5c3b82 */ /* 0x000e620000000a00 */
[----:B0-----:R-:W-:Y:S01]  /*2430*/  @P1 IMAD.WIDE.U32 R94, R125, 0x10, R94 ;  /* 0x000000107d5e1825 */ /* 0x001fe200078e005e */
[C---:B------:R-:W-:Y:S02]  /*2440*/  @P3 IADD3 R125, PT, PT, R123.reuse, 0x80, RZ ;  /* 0x000000807b7d3810 */ /* 0x040fe40007ffe0ff */
[----:B------:R-:W-:Y:S02]  /*2450*/  IADD3 R123, PT, PT, R123, 0x100, RZ ;  /* 0x000001007b7b7810 */ /* 0x000fe40007ffe0ff */
[----:B------:R0:W-:Y:S01]  /*2460*/  @P1 STG.E.128 desc[UR10][R94.64], R84 ;  /* 0x000000545e001986 */ /* 0x0001e2000c101d0a */
[----:B-1----:R-:W-:-:S05]  /*2470*/  @P3 IMAD.WIDE.U32 R92, R125, 0x10, R92 ;  /* 0x000000107d5c3825 */ /* 0x002fca00078e005c */
[----:B------:R0:W-:Y:S01]  /*2480*/  @P3 STG.E.128 desc[UR10][R92.64], R80 ;  /* 0x000000505c003986 */ /* 0x0001e2000c101d0a */
[----:B------:R-:W-:Y:S05]  /*2490*/  @!P3 BRA `(.L_x_6302) ;  /* 0x00000000000cb947 */ /* 0x000fea0003800000 */
[----:B-----5:R-:W1:Y:S02]  /*24a0*/  LDC.64 R76, c[0x0][0x390] ;  /* 0x0000e400ff4c7b82 */ /* 0x020e640000000a00 */
[----:B-1----:R-:W-:-:S06]  /*24b0*/  IMAD.WIDE.U32 R76, R123, 0x10, R76 ;  /* 0x000000107b4c7825 */ /* 0x002fcc00078e004c */
[----:B------:R-:W5:Y:S02]  /*24c0*/  LDG.E.128 R76, desc[UR10][R76.64] ;  /* 0x0000000a4c4c7981 */ /* 0x000f64000c1e1d00 */
.L_x_6302:
[----:B------:R-:W-:Y:S05]  /*24d0*/  @!P0 BRA `(.L_x_6303) ;  /* 0x00000004000c8947 */ /* 0x000fea0003800000 */
[----:B------:R-:W-:Y:S05]  /*24e0*/  @!P1 BRA `(.L_x_6304) ;  /* 0x0000000000849947 */ /* 0x000fea0003800000 */
[----:B0-----:R-:W0:Y:S01]  /*24f0*/  @P3 LDC R93, c[0x0][0x40c] ;  /* 0x00010300ff5d3b82 */ /* 0x001e220000000800 */
        /* <DEDUP_REMOVED lines=32> */
.L_x_6304:
[-CC-:B0-----:R-:W-:Y:S01]  /*2700*/  @P2 FFMA.FTZ R93, R107, R0.reuse, R99.reuse ;  /* 0x000000006b5d2223 */ /* 0x181fe20000010063 */
[----:B------:R-:W-:Y:S01]  /*2710*/  @P2 FFMA.FTZ R94, R108, R0, R99 ;  /* 0x000000006c5e2223 */ /* 0x000fe20000010063 */
[----:B------:R-:W-:Y:S01]  /*2720*/  MOV R92, R72 ;  /* 0x00000048005c7202 */ /* 0x000fe20000000f00 */
[----:B------:R-:W0:Y:S01]  /*2730*/  @P3 LDC R125, c[0x0][0x40c] ;  /* 0x00010300ff7d3b82 */ /* 0x000e220000000800 */
[----:B------:R-:W-:Y:S01]  /*2740*/  @P2 FADD.FTZ R93, R118, -R93 ;  /* 0x8000005d765d2221 */ /* 0x000fe20000010000 */
[----:B------:R-:W-:-:S03]  /*2750*/  MOV R95, R74 ;  /* 0x0000004a005f7202 */ /* 0x000fc60000000f00 */
[C---:B------:R-:W-:Y:S01]  /*2760*/  @P2 FFMA.FTZ R92, R2.reuse, R93, R72 ;  /* 0x0000005d025c2223 */ /* 0x040fe20000010048 */
[----:B------:R-:W-:Y:S01]  /*2770*/  @P2 FADD.FTZ R93, R109, -R94 ;  /* 0x8000005e6d5d2221 */ /* 0x000fe20000010000 */
[----:B------:R-:W-:Y:S01]  /*2780*/  MOV R94, R73 ;  /* 0x00000049005e7202 */ /* 0x000fe20000000f00 */
[----:B------:R-:W1:Y:S02]  /*2790*/  @P3 LDC R96, c[0x0][0x40c] ;  /* 0x00010300ff603b82 */ /* 0x000e640000000800 */
[----:B------:R-:W-:Y:S01]  /*27a0*/  @P2 FFMA.FTZ R94, R2, R93, R73 ;  /* 0x0000005d025e2223 */ /* 0x000fe20000010049 */
[----:B------:R-:W-:-:S04]  /*27b0*/  @P2 FFMA.FTZ R93, R119, R0, R99 ;  /* 0x00000000775d2223 */ /* 0x000fc80000010063 */
[----:B------:R-:W-:-:S04]  /*27c0*/  @P2 FADD.FTZ R93, R120, -R93 ;  /* 0x8000005d785d2221 */ /* 0x000fc80000010000 */
[----:B------:R-:W-:Y:S02]  /*27d0*/  @P2 FFMA.FTZ R95, R2, R93, R74 ;  /* 0x0000005d025f2223 */ /* 0x000fe4000001004a */
[----:B------:R-:W2:Y:S02]  /*27e0*/  @P3 LDC R93, c[0x0][0x40c] ;  /* 0x00010300ff5d3b82 */ /* 0x000ea40000000800 */
[----:B-1----:R-:W-:-:S04]  /*27f0*/  @P3 FMUL.FTZ R95, R95, R96 ;  /* 0x000000605f5f3220 */ /* 0x002fc80000410000 */
[-C--:B-----5:R-:W-:Y:S01]  /*2800*/  @P3 FFMA.FTZ R54, R78, R95.reuse, R54 ;  /* 0x0000005f4e363223 */ /* 0x0a0fe20000010036 */
[----:B------:R-:W-:Y:S01]  /*2810*/  @P3 FMUL.FTZ R82, R14, R95 ;  /* 0x0000005f0e523220 */ /* 0x000fe20000410000 */
[----:B--2---:R-:W-:Y:S01]  /*2820*/  @P3 FMUL.FTZ R93, R92, R93 ;  /* 0x0000005d5c5d3220 */ /* 0x004fe20000410000 */
[----:B0-----:R-:W-:-:S03]  /*2830*/  @P3 FMUL.FTZ R92, R94, R125 ;  /* 0x0000007d5e5c3220 */ /* 0x001fc60000410000 */
        /* <DEDUP_REMOVED lines=13> */
.L_x_6303:
[----:B------:R-:W-:Y:S05]  /*2910*/  @!P1 BRA `(.L_x_6306) ;  /* 0x00000000008c9947 */ /* 0x000fea0003800000 */
[----:B0-----:R-:W0:Y:S01]  /*2920*/  @P3 LDC R85, c[0x0][0x40c] ;  /* 0x00010300ff553b82 */ /* 0x001e220000000800 */
[-CC-:B------:R-:W-:Y:S01]  /*2930*/  FFMA.FTZ R87, R107, R0.reuse, R99.reuse ;  /* 0x000000006b577223 */ /* 0x180fe20000010063 */
[-CC-:B------:R-:W-:Y:S01]  /*2940*/  FFMA.FTZ R86, R108, R0.reuse, R99.reuse ;  /* 0x000000006c567223 */ /* 0x180fe20000010063 */
[-CC-:B------:R-:W-:Y:S01]  /*2950*/  FFMA.FTZ R95, R119, R0.reuse, R99.reuse ;  /* 0x00000000775f7223 */ /* 0x180fe20000010063 */
[----:B------:R-:W-:Y:S01]  /*2960*/  FFMA.FTZ R92, R110, R0, R99 ;  /* 0x000000006e5c7223 */ /* 0x000fe20000010063 */
[----:B------:R-:W-:Y:S01]  /*2970*/  FADD.FTZ R93, R118, -R87 ;  /* 0x80000057765d7221 */ /* 0x000fe20000010000 */
[----:B------:R-:W-:Y:S01]  /*2980*/  ISETP.GT.AND P0, PT, R112, RZ, PT ;  /* 0x000000ff7000720c */ /* 0x000fe20003f04270 */
[----:B------:R-:W-:Y:S01]  /*2990*/  FADD.FTZ R95, R120, -R95 ;  /* 0x8000005f785f7221 */ /* 0x000fe20000010000 */
[----:B------:R-:W1:Y:S01]  /*29a0*/  @P3 LDC R87, c[0x0][0x40c] ;  /* 0x00010300ff573b82 */ /* 0x000e620000000800 */
[C---:B------:R-:W-:Y:S01]  /*29b0*/  FMUL.FTZ R84, R2.reuse, R93 ;  /* 0x0000005d02547220 */ /* 0x040fe20000410000 */
[----:B------:R-:W-:Y:S01]  /*29c0*/  FADD.FTZ R93, R109, -R86 ;  /* 0x800000566d5d7221 */ /* 0x000fe20000010000 */
[----:B------:R-:W-:Y:S01]  /*29d0*/  FADD.FTZ R99, R121, -R92 ;  /* 0x8000005c79637221 */ /* 0x000fe20000010000 */
[----:B------:R-:W-:-:S02]  /*29e0*/  FMUL.FTZ R92, R2, R95 ;  /* 0x0000005f025c7220 */ /* 0x000fc40000410000 */
[----:B------:R-:W-:Y:S01]  /*29f0*/  FSEL R84, R84, RZ, P0 ;  /* 0x000000ff54547208 */ /* 0x000fe20000000000 */
[C---:B------:R-:W-:Y:S01]  /*2a00*/  FMUL.FTZ R86, R2.reuse, R93 ;  /* 0x0000005d02567220 */ /* 0x040fe20000410000 */
[----:B------:R-:W2:Y:S01]  /*2a10*/  @P3 LDC R0, c[0x0][0x40c] ;  /* 0x00010300ff003b82 */ /* 0x000ea20000000800 */
[----:B------:R-:W-:-:S05]  /*2a20*/  FMUL.FTZ R2, R2, R99 ;  /* 0x0000006302027220 */ /* 0x000fca0000410000 */
[----:B------:R-:W-:Y:S01]  /*2a30*/  FSEL R2, R2, RZ, P0 ;  /* 0x000000ff02027208 */ /* 0x000fe20000000000 */
[----:B0-----:R-:W-:Y:S01]  /*2a40*/  @P3 FMUL.FTZ R93, R84, R85 ;  /* 0x00000055545d3220 */ /* 0x001fe20000410000 */
[----:B------:R-:W-:Y:S02]  /*2a50*/  FSEL R85, R86, RZ, P0 ;  /* 0x000000ff56557208 */ /* 0x000fe40000000000 */
[----:B------:R-:W-:Y:S01]  /*2a60*/  FSEL R86, R92, RZ, P0 ;  /* 0x000000ff5c567208 */ /* 0x000fe20000000000 */
[-C--:B-----5:R-:W-:Y:S01]  /*2a70*/  @P3 FFMA.FTZ R52, R76, R93.reuse, R52 ;  /* 0x0000005d4c343223 */ /* 0x0a0fe20000010034 */
[----:B------:R-:W-:-:S03]  /*2a80*/  @P3 FMUL.FTZ R80, R12, R93 ;  /* 0x0000005d0c503220 */ /* 0x000fc60000410000 */
[----:B-1----:R-:W-:-:S04]  /*2a90*/  @P3 FMUL.FTZ R87, R86, R87 ;  /* 0x0000005756573220 */ /* 0x002fc80000410000 */
[-C--:B------:R-:W-:Y:S01]  /*2aa0*/  @P3 FFMA.FTZ R54, R78, R87.reuse, R54 ;  /* 0x000000574e363223 */ /* 0x080fe20000010036 */
[----:B------:R-:W-:Y:S01]  /*2ab0*/  @P3 FMUL.FTZ R82, R14, R87 ;  /* 0x000000570e523220 */ /* 0x000fe20000410000 */
[----:B------:R-:W-:Y:S01]  /*2ac0*/  MOV R87, R2 ;  /* 0x0000000200577202 */ /* 0x000fe20000000f00 */
        /* <DEDUP_REMOVED lines=8> */
.L_x_6306:
[----:B0-----:R-:W0:Y:S01]  /*2b50*/  @P3 LDC R92, c[0x0][0x40c] ;  /* 0x00010300ff5c3b82 */ /* 0x001e220000000800 */
        /* <DEDUP_REMOVED lines=9> */
.L_x_6307:
        /* <DEDUP_REMOVED lines=9> */
.L_x_6308:
[----:B------:R-:W-:Y:S01]  /*2c80*/  FFMA.FTZ R94, R110, R0, R99 ;  /* 0x000000006e5e7223 */ /* 0x000fe20000010063 */
[----:B------:R-:W-:Y:S06]  /*2c90*/  @!P3 BRA `(.L_x_6309) ;  /* 0x000000000020b947 */ /* 0x000fec0003800000 */
        /* <DEDUP_REMOVED lines=8> */
.L_x_6309:
[----:B------:R-:W-:Y:S01]  /*2d20*/  FADD.FTZ R93, R121, -R94 ;  /* 0x8000005e795d7221 */ /* 0x000fe20000010000 */
[----:B------:R-:W-:-:S03]  /*2d30*/  ISETP.GT.AND P0, PT, R112, RZ, PT ;  /* 0x000000ff7000720c */ /* 0x000fc60003f04270 */
[----:B------:R-:W-:-:S05]  /*2d40*/  FMUL.FTZ R93, R2, R93 ;  /* 0x0000005d025d7220 */ /* 0x000fca0000410000 */
[----:B------:R-:W-:-:S05]  /*2d50*/  FSEL R93, R93, RZ, P0 ;  /* 0x000000ff5d5d7208 */ /* 0x000fca0000000000 */
[----:B0-----:R-:W-:-:S04]  /*2d60*/  @P3 FMUL.FTZ R92, R93, R92 ;  /* 0x0000005c5d5c3220 */ /* 0x001fc80000410000 */
[-C--:B-----5:R-:W-:Y:S01]  /*2d70*/  @P3 FFMA.FTZ R55, R79, R92.reuse, R55 ;  /* 0x0000005c4f373223 */ /* 0x0a0fe20000010037 */
[----:B------:R-:W-:-:S07]  /*2d80*/  @P3 FMUL.FTZ R83, R15, R92 ;  /* 0x0000005c0f533220 */ /* 0x000fce0000410000 */
.L_x_6305:
        /* <DEDUP_REMOVED lines=11> */
[----:B---3--:R-:W-:Y:S05]  /*2e40*/  @!P0 BRA `(.L_x_6310) ;  /* 0xffffffd4001c8947 */ /* 0x008fea000383ffff */
.L_x_6282:
        /* <DEDUP_REMOVED lines=20> */
.L_x_6311:
        /* <DEDUP_REMOVED lines=15> */
.L_x_6839:


//--------------------- .text._ZN10layer_norm13ln_bwd_kernelINS_13Kernel_traitsIfffffjLj1536ELj1ELj1ELj4ELj16ENS_18Kernel_traits_baseILj1536EfffffjLj128EEEEELb1ELb0ELb0ELb0EEEvNS_9BwdParamsE --------------------------
	.section	.text._ZN10layer_norm13ln_bwd_kernelINS_13Kernel_traitsIfffffjLj1536ELj1ELj1ELj4ELj16ENS_18Kernel_traits_baseILj1536EfffffjLj128EEEEELb1ELb0ELb0ELb0EEEvNS_9BwdParamsE,"ax",@progbits
	.align	128
        .global         _ZN10layer_norm13ln_bwd_kernelINS_13Kernel_traitsIfffffjLj1536ELj1ELj1ELj4ELj16ENS_18Kernel_traits_baseILj1536EfffffjLj128EEEEELb1ELb0ELb0ELb0EEEvNS_9BwdParamsE
        .type           _ZN10layer_norm13ln_bwd_kernelINS_13Kernel_traitsIfffffjLj1536ELj1ELj1ELj4ELj16ENS_18Kernel_traits_baseILj1536EfffffjLj128EEEEELb1ELb0ELb0ELb0EEEvNS_9BwdParamsE,@function
        .size           _ZN10layer_norm13ln_bwd_kernelINS_13Kernel_traitsIfffffjLj1536ELj1ELj1ELj4ELj16ENS_18Kernel_traits_baseILj1536EfffffjLj128EEEEELb1ELb0ELb0ELb0EEEvNS_9BwdParamsE,(.L_x_6840 - _ZN10layer_norm13ln_bwd_kernelINS_13Kernel_traitsIfffffjLj1536ELj1ELj1ELj4ELj16ENS_18Kernel_traits_baseILj1536EfffffjLj128EEEEELb1ELb0ELb0ELb0EEEvNS_9BwdParamsE)
        .other          _ZN10layer_norm13ln_bwd_kernelINS_13Kernel_traitsIfffffjLj1536ELj1ELj1ELj4ELj16ENS_18Kernel_traits_baseILj1536EfffffjLj128EEEEELb1ELb0ELb0ELb0EEEvNS_9BwdParamsE,@"STO_CUDA_ENTRY STV_DEFAULT"
_ZN10layer_norm13ln_bwd_kernelINS_13Kernel_traitsIfffffjLj1536ELj1ELj1ELj4ELj16ENS_18Kernel_traits_baseILj1536EfffffjLj128EEEEELb1ELb0ELb0ELb0EEEvNS_9BwdParamsE:
.text._ZN10layer_norm13ln_bwd_kernelINS_13Kernel_traitsIfffffjLj1536ELj1ELj1ELj4ELj16ENS_18Kernel_traits_baseILj1536EfffffjLj128EEEEELb1ELb0ELb0ELb0EEEvNS_9BwdParamsE:
[----:B------:R-:W0:Y:S02]  /*0000*/  LDC R1, c[0x0][0x37c] ;  /* 0x0000df00ff017b82 */ /* 0x000e240000000800 */
[----:B0-----:R-:W-:Y:S01]  /*0010*/  IADD3 R1, PT, PT, R1, -0x20, RZ ;  /* 0xffffffe001017810 */ /* 0x001fe20007ffe0ff */
[----:B------:R-:W0:Y:S01]  /*0020*/  S2R R87, SR_TID.X ;  /* 0x0000000000577919 */ /* 0x000e220000002100 */
[----:B------:R-:W1:Y:S03]  /*0030*/  LDCU UR8, c[0x0][0x388] ;  /* 0x00007100ff0877ac */ /* 0x000e660008000800 */
[----:B------:R2:W3:Y:S04]  /*0040*/  LDL.64 R12, [R1+0x10] ;  /* 0x00001000010c7983 */ /* 0x0004e80000100a00 */
[----:B------:R2:W3:Y:S04]  /*0050*/  LDL.64 R14, [R1+0x18] ;  /* 0x00001800010e7983 */ /* 0x0004e80000100a00 */
[----:B------:R2:W4:Y:S04]  /*0060*/  LDL.64 R16, [R1] ;  /* 0x0000000001107983 */ /* 0x0005280000100a00 */
[----:B------:R2:W4:Y:S01]  /*0070*/  LDL.64 R18, [R1+0x8] ;  /* 0x0000080001127983 */ /* 0x0005220000100a00 */
[----:B-1----:R-:W-:-:S04]  /*0080*/  USHF.R.S32.HI UR4, URZ, 0x1f, UR8 ;  /* 0x0000001fff047899 */ /* 0x002fc80008011408 */
[----:B------:R-:W-:-:S06]  /*0090*/  ULEA.HI UR4, UR4, UR8, URZ, 0x2 ;  /* 0x0000000804047291 */ /* 0x000fcc000f8f10ff */
[----:B------:R-:W-:Y:S02]  /*00a0*/  MOV R0, UR4 ;  /* 0x0000000400007c02 */ /* 0x000fe40008000f00 */
[----:B0-----:R-:W-:Y:S01]  /*00b0*/  LOP3.LUT R85, R87, 0x7f, RZ, 0x3c, !PT ;  /* 0x0000007f57557812 */ /* 0x001fe200078e3cff */
[----:B------:R-:W0:Y:S03]  /*00c0*/  LDCU.64 UR16, c[0x0][0x358] ;  /* 0x00006b00ff1077ac */ /* 0x000e260008000a00 */
[----:B------:R-:W-:Y:S01]  /*00d0*/  LEA.HI.SX32 R85, R0, R85, 0x1e ;  /* 0x0000005500557211 */ /* 0x000fe200078ff2ff */
[----:B------:R-:W1:Y:S01]  /*00e0*/  S2UR UR7, SR_CTAID.X ;  /* 0x00000000000779c3 */ /* 0x000e620000002500 */
[----:B------:R-:W-:Y:S01]  /*00f0*/  MOV R9, R87 ;  /* 0x0000005700097202 */ /* 0x000fe20000000f00 */
[----:B------:R-:W1:Y:S01]  /*0100*/  LDCU UR4, c[0x0][0x384] ;  /* 0x00007080ff0477ac */ /* 0x000e620008000800 */
[----:B------:R-:W-:-:S02]  /*0110*/  ISETP.GE.U32.AND P2, PT, R85, 0x80, PT ;  /* 0x000000805500780c */ /* 0x000fc40003f46070 */
[----:B------:R-:W-:-:S11]  /*0120*/  ISETP.GE.U32.AND P1, PT, R85, 0x100, PT ;  /* 0x000001005500780c */ /* 0x000fd60003f26070 */
[----:B------:R-:W2:Y:S08]  /*0130*/  @P2 LDC.64 R2, c[0x0][0x3d0] ;  /* 0x0000f400ff022b82 */ /* 0x000eb00000000a00 */
[----:B------:R-:W0:Y:S01]  /*0140*/  @P1 LDC.64 R4, c[0x0][0x3d0] ;  /* 0x0000f400ff041b82 */ /* 0x000e220000000a00 */
[----:B------:R-:W-:Y:S02]  /*0150*/  ISETP.GE.U32.AND P3, PT, R85, 0x180, PT ;  /* 0x000001805500780c */ /* 0x000fe40003f66070 */
[----:B------:R-:W-:-:S11]  /*0160*/  @P2 LOP3.LUT R9, R87, 0x80, RZ, 0xfc, !PT ;  /* 0x0000008057092812 */ /* 0x000fd600078efcff */
[----:B------:R-:W1:Y:S01]  /*0170*/  @P3 LDC.64 R6, c[0x0][0x3d0] ;  /* 0x0000f400ff063b82 */ /* 0x000e620000000a00 */
[----:B--2---:R-:W-:-:S04]  /*0180*/  @P2 IMAD.WIDE.U32 R2, R87, 0x10, R2 ;  /* 0x0000001057022825 */ /* 0x004fc800078e0002 */
[C---:B0-----:R-:W-:Y:S01]  /*0190*/  @P1 IMAD.WIDE.U32 R4, R9.reuse, 0x10, R4 ;  /* 0x0000001009041825 */ /* 0x041fe200078e0004 */
[----:B------:R-:W-:-:S05]  /*01a0*/  @P1 IADD3 R9, PT, PT, R9, 0x80, RZ ;  /* 0x0000008009091810 */ /* 0x000fca0007ffe0ff */
[----:B-1----:R-:W-:-:S05]  /*01b0*/  @P3 IMAD.WIDE.U32 R6, R9, 0x10, R6 ;  /* 0x0000001009063825 */ /* 0x002fca00078e0006 */
[----:B------:R0:W5:Y:S04]  /*01c0*/  @P3 LDG.E.128 R88, desc[UR16][R6.64] ;  /* 0x0000001006583981 */ /* 0x000168000c1e1d00 */
[----:B---3--:R-:W2:Y:S04]  /*01d0*/  @P2 LDG.E.128 R12, desc[UR16][R2.64] ;  /* 0x00000010020c2981 */ /* 0x008ea8000c1e1d00 */
[----:B----4-:R-:W3:Y:S01]  /*01e0*/  @P1 LDG.E.128 R16, desc[UR16][R4.64] ;  /* 0x0000001004101981 */ /* 0x010ee2000c1e1d00 */
[----:B------:R-:W-:Y:S01]  /*01f0*/  UISETP.GE.AND UP0, UPT, UR7, UR4, UPT ;  /* 0x000000040700728c */ /* 0x000fe2000bf06270 */
        /* <DEDUP_REMOVED lines=12> */
[----:B--2---:R0:W-:Y:S04]  /*02c0*/  @P2 STL.64 [R1+0x10], R12 ;  /* 0x0000100c01002387 */ /* 0x0041e80000100a00 */
[----:B------:R0:W-:Y:S04]  /*02d0*/  @P2 STL.64 [R1+0x18], R14 ;  /* 0x0000180e01002387 */ /* 0x0001e80000100a00 */
[----:B---3--:R0:W-:Y:S04]  /*02e0*/  @P1 STL.64 [R1], R16 ;  /* 0x0000001001001387 */ /* 0x0081e80000100a00 */
[----:B------:R0:W-:Y:S01]  /*02f0*/  @P1 STL.64 [R1+0x8], R18 ;  /* 0x0000081201001387 */ /* 0x0001e20000100a00 */
[----:B------:R-:W-:Y:S05]  /*0300*/  BRA.U UP0, `(.L_x_6312) ;  /* 0x0000002900c47547 */ /* 0x000fea000b800000 */
[----:B------:R-:W1:Y:S01]  /*0310*/  LDCU.64 UR4, c[0x0][0x3e0] ;  /* 0x00007c00ff0477ac */ /* 0x000e620008000a00 */
        /* <DEDUP_REMOVED lines=12> */
[----:B------:R-:W2:Y:S01]  /*03e0*/  LDCU.U8 UR9, c[0x0][0x410] ;  /* 0x00008200ff0977ac */ /* 0x000ea20008000000 */
[----:B------:R-:W-:-:S02]  /*03f0*/  UPLOP3.LUT UP2, UPT, UPT, UPT, UPT, 0x40, 0x4 ;  /* 0x000000000004789c */ /* 0x000fc40003f4e870 */
[----:B-1----:R-:W-:Y:S01]  /*0400*/  UISETP.NE.U32.AND UP0, UPT, UR4, URZ, UPT ;  /* 0x000000ff0400728c */ /* 0x002fe2000bf05070 */
[----:B------:R-:W1:Y:S03]  /*0410*/  LDCU UR21, c[0x0][0x408] ;  /* 0x00008100ff1577ac */ /* 0x000e660008000800 */
[----:B------:R-:W-:Y:S01]  /*0420*/  UISETP.NE.AND.EX UP0, UPT, UR5, URZ, UPT, UP0 ;  /* 0x000000ff0500728c */ /* 0x000fe2000bf05300 */
[----:B------:R-:W3:Y:S01]  /*0430*/  LDCU UR8, c[0x0][0x388] ;  /* 0x00007100ff0877ac */ /* 0x000ee20008000800 */
[----:B------:R-:W4:Y:S01]  /*0440*/  LDCU UR20, c[0x0][0x400] ;  /* 0x00008000ff1477ac */ /* 0x000f220008000800 */
[----:B------:R-:W0:Y:S01]  /*0450*/  LDCU.64 UR18, c[0x0][0x438] ;  /* 0x00008700ff1277ac */ /* 0x000e220008000a00 */
[----:B------:R-:W0:Y:S01]  /*0460*/  LDCU.64 UR22, c[0x0][0x478] ;  /* 0x00008f00ff1677ac */ /* 0x000e220008000a00 */
[----:B------:R-:W0:Y:S01]  /*0470*/  LDCU.128 UR12, c[0x0][0x3c0] ;  /* 0x00007800ff0c77ac */ /* 0x000e220008000c00 */
[----:B------:R-:W0:Y:S01]  /*0480*/  LDCU.64 UR24, c[0x0][0x380] ;  /* 0x00007000ff1877ac */ /* 0x000e220008000a00 */
[----:B------:R-:W-:-:S05]  /*0490*/  UMOV UR6, UR7 ;  /* 0x0000000700067c82 */ /* 0x000fca0008000000 */
.L_x_6343:
[----:B--2---:R-:W2:Y:S01]  /*04a0*/  @UP0 LDCU.64 UR4, c[0x0][0x3e0] ;  /* 0x00007c00ff0407ac */ /* 0x004ea20008000a00 */
[----:B0-----:R-:W-:Y:S01]  /*04b0*/  UIMAD.WIDE UR10, UR6, 0x4, UR14 ;  /* 0x00000004060a78a5 */ /* 0x001fe2000f8e020e */
[----:B------:R-:W-:-:S05]  /*04c0*/  PLOP3.LUT P4, PT, PT, PT, UP0, 0x80, 0x8 ;  /* 0x000000000008781c */ /* 0x000fca0003f8f008 */
[----:B-1-34-:R-:W-:Y:S02]  /*04d0*/  MOV R52, UR10 ;  /* 0x0000000a00347c02 */ /* 0x01afe40008000f00 */
[----:B------:R-:W-:Y:S01]  /*04e0*/  MOV R53, UR11 ;  /* 0x0000000b00357c02 */ /* 0x000fe20008000f00 */
[----:B------:R-:W-:-:S04]  /*04f0*/  UIMAD.WIDE UR10, UR6, 0x4, UR12 ;  /* 0x00000004060a78a5 */ /* 0x000fc8000f8e020c */
[----:B------:R0:W4:Y:S01]  /*0500*/  LDG.E R6, desc[UR16][R52.64] ;  /* 0x0000001034067981 */ /* 0x000122000c1e1900 */
[----:B--2---:R-:W-:Y:S01]  /*0510*/  @UP0 UIMAD.WIDE UR4, UR6, 0x4, UR4 ;  /* 0x00000004060408a5 */ /* 0x004fe2000f8e0204 */
[----:B0-----:R-:W-:Y:S02]  /*0520*/  MOV R52, UR10 ;  /* 0x0000000a00347c02 */ /* 0x001fe40008000f00 */
[----:B------:R-:W-:-:S05]  /*0530*/  MOV R53, UR11 ;  /* 0x0000000b00357c02 */ /* 0x000fca0008000f00 */
[----:B------:R0:W2:Y:S02]  /*0540*/  LDG.E R77, desc[UR16][R52.64] ;  /* 0x00000010344d7981 */ /* 0x0000a4000c1e1900 */
[----:B0-----:R-:W-:Y:S02]  /*0550*/  MOV R52, UR4 ;  /* 0x0000000400347c02 */ /* 0x001fe40008000f00 */
[----:B------:R-:W-:-:S05]  /*0560*/  MOV R53, UR5 ;  /* 0x0000000500357c02 */ /* 0x000fca0008000f00 */
[----:B-----5:R0:W5:Y:S01]  /*0570*/  @P4 LDG.E R86, desc[UR16][R52.64] ;  /* 0x0000001034564981 */ /* 0x020162000c1e1900 */
[----:B---3--:R-:W-:Y:S01]  /*0580*/  UIMAD UR4, UR6, UR8, URZ ;  /* 0x00000008060472a4 */ /* 0x008fe2000f8e02ff */
[C---:B------:R-:W-:Y:S01]  /*0590*/  ISETP.GE.U32.AND P2, PT, R85.reuse, 0x80, PT ;  /* 0x000000805500780c */ /* 0x040fe20003f46070 */
[----:B------:R-:W-:Y:S01]  /*05a0*/  BSSY.RECONVERGENT B0, `(.L_x_6313) ;  /* 0x000003c000007945 */ /* 0x000fe20003800200 */
[----:B------:R-:W-:Y:S01]  /*05b0*/  ISETP.NE.AND P5, PT, RZ, UR9, PT ;  /* 0x00000009ff007c0c */ /* 0x000fe2000bfa5270 */
[----:B------:R-:W-:Y:S01]  /*05c0*/  USHF.R.S32.HI UR5, URZ, 0x1f, UR4 ;  /* 0x0000001fff057899 */ /* 0x000fe20008011404 */
[C---:B------:R-:W-:Y:S02]  /*05d0*/  ISETP.GE.U32.AND P1, PT, R85.reuse, 0x100, PT ;  /* 0x000001005500780c */ /* 0x040fe40003f26070 */
[----:B------:R-:W-:Y:S02]  /*05e0*/  CS2R R78, SRZ ;  /* 0x00000000004e7805 */ /* 0x000fe4000001ff00 */
[----:B------:R-:W-:Y:S01]  /*05f0*/  ISETP.GE.U32.AND P3, PT, R85, 0x180, PT ;  /* 0x000001805500780c */ /* 0x000fe20003f66070 */
[----:B------:R-:W-:Y:S01]  /*0600*/  ULEA.HI UR5, UR5, UR4, URZ, 0x2 ;  /* 0x0000000405057291 */ /* 0x000fe2000f8f10ff */
[----:B----4-:R-:W-:-:S05]  /*0610*/  R2UR UR10, R6 ;  /* 0x00000000060a72ca */ /* 0x010fca00000e0000 */
[----:B------:R-:W-:-:S04]  /*0620*/  MOV R6, UR5 ;  /* 0x0000000500067c02 */ /* 0x000fc80008000f00 */
[----:B------:R-:W-:-:S04]  /*0630*/  LEA.HI.SX32 R6, R6, R87, 0x1e ;  /* 0x0000005706067211 */ /* 0x000fc800078ff2ff */
[----:B------:R-:W-:Y:S02]  /*0640*/  MOV R84, R6 ;  /* 0x0000000600547202 */ /* 0x000fe40000000f00 */
[----:B--2---:R-:W-:Y:S01]  /*0650*/  FSEL R77, R77, RZ, !P5 ;  /* 0x000000ff4d4d7208 */ /* 0x004fe20006800000 */
[----:B0-----:R-:W-:Y:S06]  /*0660*/  @!P2 BRA `(.L_x_6314) ;  /* 0x0000000000bca947 */ /* 0x001fec0003800000 */
[----:B------:R-:W0:Y:S01]  /*0670*/  LDC.64 R52, c[0x0][0x3a8] ;  /* 0x0000ea00ff347b82 */ /* 0x000e220000000a00 */
[----:B------:R-:W2:Y:S04]  /*0680*/  LDL R93, [R1+0x10] ;  /* 0x00001000015d7983 */ /* 0x000ea80000100800 */
[----:B------:R-:W3:Y:S03]  /*0690*/  LDL R92, [R1+0x14] ;  /* 0x00001400015c7983 */ /* 0x000ee60000100800 */
[----:B------:R-:W4:Y:S01]  /*06a0*/  LDC.64 R54, c[0x0][0x428] ;  /* 0x00010a00ff367b82 */ /* 0x000f220000000a00 */
[----:B------:R-:W3:Y:S04]  /*06b0*/  LDL R83, [R1+0x18] ;  /* 0x0000180001537983 */ /* 0x000ee80000100800 */
[----:B------:R-:W3:Y:S01]  /*06c0*/  LDL R82, [R1+0x1c] ;  /* 0x00001c0001527983 */ /* 0x000ee20000100800 */
[----:B------:R-:W-:-:S02]  /*06d0*/  ISETP.NE.U32.AND P0, PT, RZ, UR18, PT ;  /* 0x00000012ff007c0c */ /* 0x000fc4000bf05070 */
[----:B------:R-:W1:Y:S02]  /*06e0*/  LDC.64 R80, c[0x0][0x3b0] ;  /* 0x0000ec00ff507b82 */ /* 0x000e640000000a00 */
[----:B------:R-:W-:Y:S01]  /*06f0*/  ISETP.NE.AND.EX P0, PT, RZ, UR19, PT, P0 ;  /* 0x00000013ff007c0c */ /* 0x000fe2000bf05300 */
[----:B0-----:R-:W-:-:S05]  /*0700*/  IMAD.WIDE.U32 R52, R6, 0x10, R52 ;  /* 0x0000001006347825 */ /* 0x001fca00078e0034 */
[----:B------:R4:W2:Y:S07]  /*0710*/  LDG.E.128 R56, desc[UR16][R52.64] ;  /* 0x0000001034387981 */ /* 0x0008ae000c1e1d00 */
[----:B------:R-:W0:Y:S01]  /*0720*/  @P0 LDC.64 R78, c[0x0][0x438] ;  /* 0x00010e00ff4e0b82 */ /* 0x000e220000000a00 */
[----:B----4-:R-:W-:-:S06]  /*0730*/  IMAD.WIDE.U32 R52, R6, 0x10, R54 ;  /* 0x0000001006347825 */ /* 0x010fcc00078e0036 */
[----:B------:R-:W4:Y:S01]  /*0740*/  LDG.E.128 R52, desc[UR16][R52.64] ;  /* 0x0000001034347981 */ /* 0x000f22000c1e1d00 */
[----:B0-----:R-:W-:-:S05]  /*0750*/  @P0 IMAD.WIDE.U32 R78, R6, 0x10, R78 ;  /* 0x00000010064e0825 */ /* 0x001fca00078e004e */
[----:B------:R1:W5:Y:S01]  /*0760*/  @P0 LDG.E.128 R24, desc[UR16][R78.64] ;  /* 0x000000104e180981 */ /* 0x000362000c1e1d00 */
[C---:B------:R-:W-:Y:S01]  /*0770*/  IADD3 R84, PT, PT, R6.reuse, 0x80, RZ ;  /* 0x0000008006547810 */ /* 0x040fe20007ffe0ff */
[----:B-1----:R-:W-:-:S05]  /*0780*/  IMAD.WIDE.U32 R78, R6, 0x4, R80 ;  /* 0x00000004064e7825 */ /* 0x002fca00078e0050 */
[----:B------:R0:W5:Y:S01]  /*0790*/  LDG.E R2, desc[UR16][R78.64] ;  /* 0x000000104e027981 */ /* 0x000162000c1e1900 */
        /* <DEDUP_REMOVED lines=9> */
[----:B------:R-:W-:Y:S01]  /*0830*/  FADD.FTZ R37, R37, R53 ;  /* 0x0000003525257221 */ /* 0x000fe20000010000 */
[----:B------:R-:W-:Y:S01]  /*0840*/  FFMA.FTZ R49, R53, R60, R49 ;  /* 0x0000003c35317223 */ /* 0x000fe20000010031 */
[----:B---3--:R-:W-:Y:S01]  /*0850*/  FMUL.FTZ R72, R92, R53 ;  /* 0x000000355c487220 */ /* 0x008fe20000410000 */
[----:B------:R-:W-:Y:S01]  /*0860*/  FADD.FTZ R53, RZ, R64 ;  /* 0x00000040ff357221 */ /* 0x000fe20000010000 */
[----:B------:R-:W-:Y:S01]  /*0870*/  FFMA.FTZ R57, R0, R64, RZ ;  /* 0x0000004000397223 */ /* 0x000fe200000100ff */
        /* <DEDUP_REMOVED lines=12> */
[----:B0-----:R-:W-:Y:S01]  /*0940*/  FADD.FTZ R79, R53, R62 ;  /* 0x0000003e354f7221 */ /* 0x001fe20000010000 */
[----:B------:R-:W-:-:S07]  /*0950*/  FFMA.FTZ R78, R9, R62, R52 ;  /* 0x0000003e094e7223 */ /* 0x000fce0000010034 */
.L_x_6314:
[----:B-1----:R-:W-:Y:S05]  /*0960*/  BSYNC.RECONVERGENT B0 ;  /* 0x0000000000007941 */ /* 0x002fea0003800200 */
.L_x_6313:
[----:B------:R-:W-:Y:S04]  /*0970*/  BSSY.RECONVERGENT B0, `(.L_x_6315) ;  /* 0x0000031000007945 */ /* 0x000fe80003800200 */
[----:B------:R-:W-:Y:S05]  /*0980*/  @!P1 BRA `(.L_x_6316) ;  /* 0x0000000000bc9947 */ /* 0x000fea0003800000 */
[----:B------:R-:W-:Y:S01]  /*0990*/  ISETP.NE.U32.AND P0, PT, RZ, UR18, PT ;  /* 0x00000012ff007c0c */ /* 0x000fe2000bf05070 */
[----:B------:R-:W0:Y:S01]  /*09a0*/  LDC.64 R54, c[0x0][0x3a8] ;  /* 0x0000ea00ff367b82 */ /* 0x000e220000000a00 */
[----:B------:R-:W2:Y:S02]  /*09b0*/  LDL R93, [R1] ;  /* 0x00000000015d7983 */ /* 0x000ea40000100800 */
[----:B------:R-:W-:Y:S02]  /*09c0*/  ISETP.NE.AND.EX P0, PT, RZ, UR19, PT, P0 ;  /* 0x00000013ff007c0c */ /* 0x000fe4000bf05300 */
[----:B------:R-:W3:Y:S03]  /*09d0*/  LDL R92, [R1+0x4] ;  /* 0x00000400015c7983 */ /* 0x000ee60000100800 */
[----:B------:R-:W1:Y:S01]  /*09e0*/  LDC.64 R80, c[0x0][0x428] ;  /* 0x00010a00ff507b82 */ /* 0x000e620000000a00 */
[----:B------:R-:W4:Y:S04]  /*09f0*/  LDL R83, [R1+0x8] ;  /* 0x0000080001537983 */ /* 0x000f280000100800 */
[----:B------:R-:W4:Y:S03]  /*0a00*/  LDL R82, [R1+0xc] ;  /* 0x00000c0001527983 */ /* 0x000f260000100800 */
[----:B------:R-:W1:Y:S01]  /*0a10*/  @P0 LDC.64 R52, c[0x0][0x438] ;  /* 0x00010e00ff340b82 */ /* 0x000e620000000a00 */
[----:B0-----:R-:W-:-:S05]  /*0a20*/  IMAD.WIDE.U32 R54, R84, 0x10, R54 ;  /* 0x0000001054367825 */ /* 0x001fca00078e0036 */
[----:B------:R-:W2:Y:S01]  /*0a30*/  LDG.E.128 R56, desc[UR16][R54.64] ;  /* 0x0000001036387981 */ /* 0x000ea2000c1e1d00 */
[----:B-1----:R-:W-:-:S05]  /*0a40*/  @P0 IMAD.WIDE.U32 R52, R84, 0x10, R52 ;  /* 0x0000001054340825 */ /* 0x002fca00078e0034 */
[----:B------:R0:W5:Y:S02]  /*0a50*/  @P0 LDG.E.128 R20, desc[UR16][R52.64] ;  /* 0x0000001034140981 */ /* 0x000164000c1e1d00 */
[C---:B0-----:R-:W-:Y:S02]  /*0a60*/  IMAD.WIDE.U32 R52, R84.reuse, 0x10, R80 ;  /* 0x0000001054347825 */ /* 0x041fe400078e0050 */
[----:B------:R-:W0:Y:S04]  /*0a70*/  LDC.64 R80, c[0x0][0x3b0] ;  /* 0x0000ec00ff507b82 */ /* 0x000e280000000a00 */
[----:B------:R-:W3:Y:S01]  /*0a80*/  LDG.E.128 R52, desc[UR16][R52.64] ;  /* 0x0000001034347981 */ /* 0x000ee2000c1e1d00 */
[----:B0-----:R-:W-:-:S05]  /*0a90*/  IMAD.WIDE.U32 R80, R84, 0x4, R80 ;  /* 0x0000000454507825 */ /* 0x001fca00078e0050 */
[----:B------:R0:W5:Y:S01]  /*0aa0*/  LDG.E R3, desc[UR16][R80.64] ;  /* 0x0000001050037981 */ /* 0x000162000c1e1900 */
[----:B------:R-:W-:Y:S01]  /*0ab0*/  IADD3 R84, PT, PT, R84, 0x80, RZ ;  /* 0x0000008054547810 */ /* 0x000fe20007ffe0ff */
[C---:B--2---:R-:W-:Y:S01]  /*0ac0*/  FADD.FTZ R56, -R77.reuse, R56 ;  /* 0x000000384d387221 */ /* 0x044fe20000010100 */
[----:B------:R-:W-:-:S03]  /*0ad0*/  FADD.FTZ R4, -R77, R57 ;  /* 0x000000394d047221 */ /* 0x000fc60000010100 */
[----:B------:R-:W-:Y:S01]  /*0ae0*/  FMUL.FTZ R63, R56, UR10 ;  /* 0x0000000a383f7c20 */ /* 0x000fe20008410000 */
[----:B------:R-:W-:Y:S01]  /*0af0*/  FMUL.FTZ R4, R4, UR10 ;  /* 0x0000000a04047c20 */ /* 0x000fe20008410000 */
[C---:B------:R-:W-:Y:S01]  /*0b00*/  FADD.FTZ R8, -R77.reuse, R58 ;  /* 0x0000003a4d087221 */ /* 0x040fe20000010100 */
[----:B------:R-:W-:-:S03]  /*0b10*/  FADD.FTZ R10, -R77, R59 ;  /* 0x0000003b4d0a7221 */ /* 0x000fc60000010100 */
        /* <DEDUP_REMOVED lines=10> */
[----:B----4-:R-:W-:-:S02]  /*0bc0*/  FMUL.FTZ R67, R83, R54 ;  /* 0x0000003653437220 */ /* 0x010fc40000410000 */
        /* <DEDUP_REMOVED lines=11> */
.L_x_6316:
[----:B------:R-:W-:Y:S05]  /*0c80*/  BSYNC.RECONVERGENT B0 ;  /* 0x0000000000007941 */ /* 0x000fea0003800200 */
.L_x_6315:
        /* <DEDUP_REMOVED lines=16> */
[C---:B---3--:R-:W-:Y:S01]  /*0d90*/  FADD.FTZ R69, -R77.reuse, R52 ;  /* 0x000000344d457221 */ /* 0x048fe20000010100 */
[----:B------:R-:W-:-:S03]  /*0da0*/  FADD.FTZ R76, -R77, R53 ;  /* 0x000000354d4c7221 */ /* 0x000fc60000010100 */
[----:B------:R-:W-:Y:S01]  /*0db0*/  FMUL.FTZ R69, R69, UR10 ;  /* 0x0000000a45457c20 */ /* 0x000fe20008410000 */
[----:B----4-:R-:W-:Y:S01]  /*0dc0*/  FMUL.FTZ R74, R88, R56 ;  /* 0x00000038584a7220 */ /* 0x010fe20000410000 */
[----:B------:R-:W-:Y:S01]  /*0dd0*/  FADD.FTZ R54, -R77, R54 ;  /* 0x000000364d367221 */ /* 0x000fe20000010100 */
[----:B------:R-:W-:Y:S01]  /*0de0*/  FMUL.FTZ R76, R76, UR10 ;  /* 0x0000000a4c4c7c20 */ /* 0x000fe20008410000 */
[----:B------:R-:W-:Y:S01]  /*0df0*/  FMUL.FTZ R70, R89, R57 ;  /* 0x0000003959467220 */ /* 0x000fe20000410000 */
[----:B------:R-:W-:Y:S01]  /*0e00*/  FADD.FTZ R79, R79, R74 ;  /* 0x0000004a4f4f7221 */ /* 0x000fe20000010000 */
[----:B------:R-:W-:Y:S01]  /*0e10*/  FFMA.FTZ R11, R69, R74, R78 ;  /* 0x0000004a450b7223 */ /* 0x000fe2000001004e */
[----:B------:R-:W-:Y:S01]  /*0e20*/  FADD.FTZ R55, -R77, R55 ;  /* 0x000000374d377221 */ /* 0x000fe20000010100 */
        /* <DEDUP_REMOVED lines=18> */
.L_x_6318:
[----:B------:R-:W-:Y:S05]  /*0f50*/  BSYNC.RECONVERGENT B0 ;  /* 0x0000000000007941 */ /* 0x000fea0003800200 */
.L_x_6317:
        /* <DEDUP_REMOVED lines=32> */
.L_x_6320:
[----:B------:R-:W-:Y:S05]  /*1160*/  BSYNC.RECONVERGENT B0 ;  /* 0x0000000000007941 */ /* 0x000fea0003800200 */
.L_x_6319:
        /* <DEDUP_REMOVED lines=8> */
[----:B------:R-:W-:-:S09]  /*11f0*/  @!UP2 UIADD3 UR5, UPT, UPT, UR4, 0x1800, URZ ;  /* 0x000018000405a890 */ /* 0x000fd2000fffe0ff */
[----:B0-----:R-:W0:Y:S01]  /*1200*/  LDS.128 R52, [UR5] ;  /* 0x00000005ff347984 */ /* 0x001e220008000c00 */
[----:B------:R-:W-:Y:S02]  /*1210*/  UIADD3 UR5, UPT, UPT, UR4, 0x1830, URZ ;  /* 0x0000183004057890 */ /* 0x000fe4000fffe0ff */
[----:B------:R-:W-:-:S03]  /*1220*/  @!UP2 UIADD3 UR5, UPT, UPT, UR4, 0x1810, URZ ;  /* 0x000018100405a890 */ /* 0x000fc6000fffe0ff */
[----:B------:R-:W-:Y:S01]  /*1230*/  UMOV UR4, 0x3f800000 ;  /* 0x3f80000000047882 */ /* 0x000fe20000000000 */
[----:B-----5:R-:W-:Y:S01]  /*1240*/  @P4 R2UR UR4, R86 ;  /* 0x00000000560442ca */ /* 0x020fe200000e0000 */
[----:B0-----:R-:W-:Y:S01]  /*1250*/  FADD.FTZ R57, RZ, R52 ;  /* 0x00000034ff397221 */ /* 0x001fe20000010000 */
[----:B------:R-:W-:-:S03]  /*1260*/  FADD.FTZ R52, RZ, R53 ;  /* 0x00000035ff347221 */ /* 0x000fc60000010000 */
[----:B------:R-:W-:Y:S01]  /*1270*/  FADD.FTZ R57, R54, R57 ;  /* 0x0000003936397221 */ /* 0x000fe20000010000 */
[----:B------:R-:W-:Y:S02]  /*1280*/  FADD.FTZ R56, R55, R52 ;  /* 0x0000003437387221 */ /* 0x000fe40000010000 */
        /* <DEDUP_REMOVED lines=33> */
[----:B------:R-:W-:Y:S01]  /*14a0*/  FMUL.FTZ R55, R55, UR21 ;  /* 0x0000001537377c20 */ /* 0x000fe20008410000 */
[C---:B------:R-:W-:Y:S01]  /*14b0*/  LOP3.LUT P5, RZ, R2.reuse, 0xff00, RZ, 0xc0, !PT ;  /* 0x0000ff0002ff7812 */ /* 0x040fe200078ac0ff */
[----:B------:R-:W-:Y:S01]  /*14c0*/  FMUL.FTZ R57, R57, UR21 ;  /* 0x0000001539397c20 */ /* 0x000fe20008410000 */
[----:B------:R-:W-:Y:S01]  /*14d0*/  SEL R52, R53, RZ, P6 ;  /* 0x000000ff35347207 */ /* 0x000fe20003000000 */
[----:B------:R-:W-:Y:S01]  /*14e0*/  FMUL.FTZ R59, R59, UR21 ;  /* 0x000000153b3b7c20 */ /* 0x000fe20008410000 */
[----:B------:R-:W-:-:S02]  /*14f0*/  LOP3.LUT P4, RZ, R2, 0xff0000, RZ, 0xc0, !PT ;  /* 0x00ff000002ff7812 */ /* 0x000fc4000788c0ff */
[----:B------:R-:W-:Y:S02]  /*1500*/  ISETP.GE.U32.AND P6, PT, R2, 0x1000000, PT ;  /* 0x010000000200780c */ /* 0x000fe40003fc6070 */
[----:B------:R-:W-:Y:S02]  /*1510*/  SEL R53, R55, RZ, P5 ;  /* 0x000000ff37357207 */ /* 0x000fe40002800000 */
[----:B------:R-:W-:Y:S02]  /*1520*/  SEL R54, R57, RZ, P4 ;  /* 0x000000ff39367207 */ /* 0x000fe40002000000 */
[----:B------:R-:W-:Y:S01]  /*1530*/  SEL R55, R59, RZ, P6 ;  /* 0x000000ff3b377207 */ /* 0x000fe20003000000 */
[----:B------:R-:W-:Y:S06]  /*1540*/  BRA `(.L_x_6326) ;  /* 0x0000000000707947 */ /* 0x000fec0003800000 */
.L_x_6325:
        /* <DEDUP_REMOVED lines=9> */
[C---:B------:R-:W-:Y:S01]  /*15e0*/  LOP3.LUT P6, RZ, R2.reuse, 0xff, RZ, 0xc0, !PT ;  /* 0x000000ff02ff7812 */ /* 0x040fe200078cc0ff */
[----:B------:R-:W-:Y:S01]  /*15f0*/  FMUL.FTZ R14, R53, UR10 ;  /* 0x0000000a350e7c20 */ /* 0x000fe20008410000 */
[----:B------:R-:W-:Y:S01]  /*1600*/  LOP3.LUT P5, RZ, R2, 0xff00, RZ, 0xc0, !PT ;  /* 0x0000ff0002ff7812 */ /* 0x000fe200078ac0ff */
[----:B------:R-:W-:Y:S01]  /*1610*/  FMUL.FTZ R13, R12, UR4 ;  /* 0x000000040c0d7c20 */ /* 0x000fe20008410000 */
[----:B------:R-:W-:Y:S01]  /*1620*/  LOP3.LUT P4, RZ, R2, 0xff0000, RZ, 0xc0, !PT ;  /* 0x00ff000002ff7812 */ /* 0x000fe2000788c0ff */
[----:B------:R-:W-:-:S02]  /*1630*/  FMUL.FTZ R54, R14, UR4 ;  /* 0x000000040e367c20 */ /* 0x000fc40008410000 */
[----:B------:R-:W-:Y:S01]  /*1640*/  FMUL.FTZ R52, R13, UR21 ;  /* 0x000000150d347c20 */ /* 0x000fe20008410000 */
[----:B------:R-:W-:Y:S01]  /*1650*/  FMUL.FTZ R13, R15, UR10 ;  /* 0x0000000a0f0d7c20 */ /* 0x000fe20008410000 */
[----:B------:R-:W-:Y:S01]  /*1660*/  FMUL.FTZ R15, R55, UR10 ;  /* 0x0000000a370f7c20 */ /* 0x000fe20008410000 */
[----:B------:R-:W-:Y:S02]  /*1670*/  FMUL.FTZ R54, R54, UR21 ;  /* 0x0000001536367c20 */ /* 0x000fe40008410000 */
[----:B------:R-:W-:Y:S01]  /*1680*/  FMUL.FTZ R53, R13, UR4 ;  /* 0x000000040d357c20 */ /* 0x000fe20008410000 */
[----:B------:R-:W-:Y:S01]  /*1690*/  FMUL.FTZ R55, R15, UR4 ;  /* 0x000000040f377c20 */ /* 0x000fe20008410000 */
[----:B------:R-:W-:Y:S02]  /*16a0*/  SEL R52, R52, RZ, P6 ;  /* 0x000000ff34347207 */ /* 0x000fe40003000000 */
[----:B------:R-:W-:Y:S01]  /*16b0*/  FMUL.FTZ R53, R53, UR21 ;  /* 0x0000001535357c20 */ /* 0x000fe20008410000 */
[----:B------:R-:W-:Y:S01]  /*16c0*/  FMUL.FTZ R55, R55, UR21 ;  /* 0x0000001537377c20 */ /* 0x000fe20008410000 */
[----:B------:R-:W-:-:S02]  /*16d0*/  ISETP.GE.U32.AND P6, PT, R2, 0x1000000, PT ;  /* 0x010000000200780c */ /* 0x000fc40003fc6070 */
[----:B------:R-:W-:Y:S02]  /*16e0*/  SEL R54, R54, RZ, P4 ;  /* 0x000000ff36367207 */ /* 0x000fe40002000000 */
[----:B------:R-:W-:Y:S02]  /*16f0*/  SEL R53, R53, RZ, P5 ;  /* 0x000000ff35357207 */ /* 0x000fe40002800000 */
[----:B------:R-:W-:-:S07]  /*1700*/  SEL R55, R55, RZ, P6 ;  /* 0x000000ff37377207 */ /* 0x000fce0003000000 */
.L_x_6326:
[----:B------:R-:W0:Y:S02]  /*1710*/  @P0 LDC.64 R58, c[0x0][0x478] ;  /* 0x00011e00ff3a0b82 */ /* 0x000e240000000a00 */
[----:B0-----:R-:W-:-:S05]  /*1720*/  @P0 IMAD.WIDE.U32 R58, R6, 0x10, R58 ;  /* 0x00000010063a0825 */ /* 0x001fca00078e003a */
[----:B------:R0:W-:Y:S02]  /*1730*/  @P0 STG.E.128 desc[UR16][R58.64], R12 ;  /* 0x0000000c3a000986 */ /* 0x0001e4000c101d10 */
[----:B0-----:R-:W0:Y:S02]  /*1740*/  LDC.64 R58, c[0x0][0x468] ;  /* 0x00011a00ff3a7b82 */ /* 0x001e240000000a00 */
[C---:B0-----:R-:W-:Y:S01]  /*1750*/  IMAD.WIDE.U32 R58, R6.reuse, 0x10, R58 ;  /* 0x00000010063a7825 */ /* 0x041fe200078e003a */
[----:B------:R-:W-:-:S04]  /*1760*/  IADD3 R6, PT, PT, R6, 0x80, RZ ;  /* 0x0000008006067810 */ /* 0x000fc80007ffe0ff */
[----:B------:R0:W-:Y:S03]  /*1770*/  STG.E.128 desc[UR16][R58.64], R52 ;  /* 0x000000343a007986 */ /* 0x0001e6000c101d10 */
.L_x_6324:
[----:B------:R-:W-:Y:S05]  /*1780*/  BSYNC.RECONVERGENT B1 ;  /* 0x0000000000017941 */ /* 0x000fea0003800200 */
.L_x_6323:
[----:B------:R-:W-:Y:S04]  /*1790*/  BSSY.RECONVERGENT B1, `(.L_x_6327) ;  /* 0x0000045000017945 */ /* 0x000fe80003800200 */
[----:B------:R-:W-:Y:S05]  /*17a0*/  @!P1 BRA `(.L_x_6328) ;  /* 0x00000004000c9947 */ /* 0x000fea0003800000 */
[----:B------:R-:W-:-:S04]  /*17b0*/  ISETP.NE.U32.AND P0, PT, RZ, UR22, PT ;  /* 0x00000016ff007c0c */ /* 0x000fc8000bf05070 */
[----:B------:R-:W-:-:S13]  /*17c0*/  ISETP.NE.AND.EX P0, PT, RZ, UR23, PT, P0 ;  /* 0x00000017ff007c0c */ /* 0x000fda000bf05300 */
[----:B------:R-:W-:Y:S05]  /*17d0*/  @!P0 BRA `(.L_x_6329) ;  /* 0x0000000000748947 */ /* 0x000fea0003800000 */
[--C-:B------:R-:W-:Y:S01]  /*17e0*/  FFMA.FTZ R12, R63, UR5, R56.reuse ;  /* 0x000000053f0c7c23 */ /* 0x100fe20008010038 */
[--C-:B------:R-:W-:Y:S01]  /*17f0*/  FFMA.FTZ R14, R4, UR5, R56.reuse ;  /* 0x00000005040e7c23 */ /* 0x100fe20008010038 */
[--C-:B0-----:R-:W-:Y:S01]  /*1800*/  FFMA.FTZ R52, R8, UR5, R56.reuse ;  /* 0x0000000508347c23 */ /* 0x101fe20008010038 */
[----:B------:R-:W-:Y:S01]  /*1810*/  FFMA.FTZ R54, R10, UR5, R56 ;  /* 0x000000050a367c23 */ /* 0x000fe20008010038 */
[----:B------:R-:W-:Y:S01]  /*1820*/  FADD.FTZ R12, R75, -R12 ;  /* 0x8000000c4b0c7221 */ /* 0x000fe20000010000 */
[----:B------:R-:W-:Y:S01]  /*1830*/  FADD.FTZ R14, R71, -R14 ;  /* 0x8000000e470e7221 */ /* 0x000fe20000010000 */
[----:B------:R-:W-:Y:S01]  /*1840*/  FADD.FTZ R15, R67, -R52 ;  /* 0x80000034430f7221 */ /* 0x000fe20000010000 */
[----:B------:R-:W-:Y:S01]  /*1850*/  FADD.FTZ R54, R61, -R54 ;  /* 0x800000363d367221 */ /* 0x000fe20000010000 */
[----:B------:R-:W-:Y:S01]  /*1860*/  FMUL.FTZ R12, R12, UR10 ;  /* 0x0000000a0c0c7c20 */ /* 0x000fe20008410000 */
[C---:B------:R-:W-:Y:S02]  /*1870*/  LOP3.LUT P6, RZ, R3.reuse, 0xff, RZ, 0xc0, !PT ;  /* 0x000000ff03ff7812 */ /* 0x040fe400078cc0ff */
[C---:B------:R-:W-:Y:S01]  /*1880*/  LOP3.LUT P5, RZ, R3.reuse, 0xff00, RZ, 0xc0, !PT ;  /* 0x0000ff0003ff7812 */ /* 0x040fe200078ac0ff */
[----:B------:R-:W-:Y:S01]  /*1890*/  FMUL.FTZ R13, R12, UR4 ;  /* 0x000000040c0d7c20 */ /* 0x000fe20008410000 */
[----:B------:R-:W-:-:S03]  /*18a0*/  LOP3.LUT P4, RZ, R3, 0xff0000, RZ, 0xc0, !PT ;  /* 0x00ff000003ff7812 */ /* 0x000fc6000788c0ff */
[----:B------:R-:W-:Y:S01]  /*18b0*/  FMUL.FTZ R52, R13, UR21 ;  /* 0x000000150d347c20 */ /* 0x000fe20008410000 */
[----:B------:R-:W-:Y:S01]  /*18c0*/  FMUL.FTZ R13, R14, UR10 ;  /* 0x0000000a0e0d7c20 */ /* 0x000fe20008410000 */
[----:B------:R-:W-:Y:S01]  /*18d0*/  FMUL.FTZ R14, R15, UR10 ;  /* 0x0000000a0f0e7c20 */ /* 0x000fe20008410000 */
[----:B------:R-:W-:Y:S02]  /*18e0*/  FMUL.FTZ R15, R54, UR10 ;  /* 0x0000000a360f7c20 */ /* 0x000fe40008410000 */
[----:B------:R-:W-:Y:S01]  /*18f0*/  FMUL.FTZ R53, R13, UR4 ;  /* 0x000000040d357c20 */ /* 0x000fe20008410000 */
[----:B------:R-:W-:Y:S01]  /*1900*/  FMUL.FTZ R54, R14, UR4 ;  /* 0x000000040e367c20 */ /* 0x000fe20008410000 */
[----:B------:R-:W-:Y:S01]  /*1910*/  FMUL.FTZ R55, R15, UR4 ;  /* 0x000000040f377c20 */ /* 0x000fe20008410000 */
[----:B------:R-:W-:Y:S01]  /*1920*/  SEL R52, R52, RZ, P6 ;  /* 0x000000ff34347207 */ /* 0x000fe20003000000 */
[----:B------:R-:W-:Y:S01]  /*1930*/  FMUL.FTZ R53, R53, UR21 ;  /* 0x0000001535357c20 */ /* 0x000fe20008410000 */
[----:B------:R-:W-:Y:S01]  /*1940*/  FMUL.FTZ R54, R54, UR21 ;  /* 0x0000001536367c20 */ /* 0x000fe20008410000 */
[----:B------:R-:W-:Y:S01]  /*1950*/  FMUL.FTZ R55, R55, UR21 ;  /* 0x0000001537377c20 */ /* 0x000fe20008410000 */
[----:B------:R-:W-:-:S02]  /*1960*/  ISETP.GE.U32.AND P6, PT, R3, 0x1000000, PT ;  /* 0x010000000300780c */ /* 0x000fc40003fc6070 */
[----:B------:R-:W-:Y:S02]  /*1970*/  SEL R53, R53, RZ, P5 ;  /* 0x000000ff35357207 */ /* 0x000fe40002800000 */
[----:B------:R-:W-:Y:S02]  /*1980*/  SEL R54, R54, RZ, P4 ;  /* 0x000000ff36367207 */ /* 0x000fe40002000000 */
[----:B------:R-:W-:Y:S01]  /*1990*/  SEL R55, R55, RZ, P6 ;  /* 0x000000ff37377207 */ /* 0x000fe20003000000 */
[----:B------:R-:W-:Y:S06]  /*19a0*/  BRA `(.L_x_6330) ;  /* 0x0000000000707947 */ /* 0x000fec0003800000 */
.L_x_6329:
        /* <DEDUP_REMOVED lines=28> */
.L_x_6330:
[----:B------:R-:W0:Y:S02]  /*1b70*/  @P0 LDC.64 R58, c[0x0][0x478] ;  /* 0x00011e00ff3a0b82 */ /* 0x000e240000000a00 */
[----:B0-----:R-:W-:-:S05]  /*1b80*/  @P0 IMAD.WIDE.U32 R58, R6, 0x10, R58 ;  /* 0x00000010063a0825 */ /* 0x001fca00078e003a */
[----:B------:R0:W-:Y:S02]  /*1b90*/  @P0 STG.E.128 desc[UR16][R58.64], R12 ;  /* 0x0000000c3a000986 */ /* 0x0001e4000c101d10 */
[----:B0-----:R-:W0:Y:S02]  /*1ba0*/  LDC.64 R58, c[0x0][0x468] ;  /* 0x00011a00ff3a7b82 */ /* 0x001e240000000a00 */
[C---:B0-----:R-:W-:Y:S01]  /*1bb0*/  IMAD.WIDE.U32 R58, R6.reuse, 0x10, R58 ;  /* 0x00000010063a7825 */ /* 0x041fe200078e003a */
[----:B------:R-:W-:-:S04]  /*1bc0*/  IADD3 R6, PT, PT, R6, 0x80, RZ ;  /* 0x0000008006067810 */ /* 0x000fc80007ffe0ff */
[----:B------:R1:W-:Y:S03]  /*1bd0*/  STG.E.128 desc[UR16][R58.64], R52 ;  /* 0x000000343a007986 */ /* 0x0003e6000c101d10 */
.L_x_6328:
[----:B------:R-:W-:Y:S05]  /*1be0*/  BSYNC.RECONVERGENT B1 ;  /* 0x0000000000017941 */ /* 0x000fea0003800200 */
.L_x_6327:
[----:B------:R-:W-:Y:S05]  /*1bf0*/  @!P3 BRA `(.L_x_6331) ;  /* 0x000000100074b947 */ /* 0x000fea0003800000 */
[----:B------:R-:W-:-:S04]  /*1c00*/  ISETP.NE.U32.AND P0, PT, RZ, UR22, PT ;  /* 0x00000016ff007c0c */ /* 0x000fc8000bf05070 */
[----:B------:R-:W-:-:S13]  /*1c10*/  ISETP.NE.AND.EX P0, PT, RZ, UR23, PT, P0 ;  /* 0x00000017ff007c0c */ /* 0x000fda000bf05300 */
[----:B------:R-:W-:Y:S05]  /*1c20*/  @!P0 BRA `(.L_x_6332) ;  /* 0x0000000000748947 */ /* 0x000fea0003800000 */
[--C-:B------:R-:W-:Y:S01]  /*1c30*/  FFMA.FTZ R13, R69, UR5, R56.reuse ;  /* 0x00000005450d7c23 */ /* 0x100fe20008010038 */
[--C-:B------:R-:W-:Y:S01]  /*1c40*/  FFMA.FTZ R15, R76, UR5, R56.reuse ;  /* 0x000000054c0f7c23 */ /* 0x100fe20008010038 */
[--C-:B01----:R-:W-:Y:S01]  /*1c50*/  FFMA.FTZ R53, R73, UR5, R56.reuse ;  /* 0x0000000549357c23 */ /* 0x103fe20008010038 */
[----:B------:R-:W-:Y:S01]  /*1c60*/  FFMA.FTZ R56, R65, UR5, R56 ;  /* 0x0000000541387c23 */ /* 0x000fe20008010038 */
[----:B------:R-:W-:Y:S01]  /*1c70*/  FADD.FTZ R13, R74, -R13 ;  /* 0x8000000d4a0d7221 */ /* 0x000fe20000010000 */
[----:B------:R-:W-:Y:S01]  /*1c80*/  FADD.FTZ R15, R70, -R15 ;  /* 0x8000000f460f7221 */ /* 0x000fe20000010000 */
[----:B------:R-:W-:Y:S01]  /*1c90*/  FADD.FTZ R53, R66, -R53 ;  /* 0x8000003542357221 */ /* 0x000fe20000010000 */
[----:B------:R-:W-:Y:S01]  /*1ca0*/  FADD.FTZ R56, R11, -R56 ;  /* 0x800000380b387221 */ /* 0x000fe20000010000 */
[----:B------:R-:W-:Y:S01]  /*1cb0*/  FMUL.FTZ R12, R13, UR10 ;  /* 0x0000000a0d0c7c20 */ /* 0x000fe20008410000 */
[----:B------:R-:W-:Y:S01]  /*1cc0*/  LOP3.LUT P6, RZ, R5, 0xff, RZ, 0xc0, !PT ;  /* 0x000000ff05ff7812 */ /* 0x000fe200078cc0ff */
[----:B------:R-:W-:Y:S01]  /*1cd0*/  FMUL.FTZ R14, R53, UR10 ;  /* 0x0000000a350e7c20 */ /* 0x000fe20008410000 */
[C---:B------:R-:W-:Y:S01]  /*1ce0*/  LOP3.LUT P5, RZ, R5.reuse, 0xff00, RZ, 0xc0, !PT ;  /* 0x0000ff0005ff7812 */ /* 0x040fe200078ac0ff */
        /* <DEDUP_REMOVED lines=15> */
[----:B------:R-:W-:Y:S01]  /*1de0*/  SEL R55, R55, RZ, P6 ;  /* 0x000000ff37377207 */ /* 0x000fe20003000000 */
[----:B------:R-:W-:Y:S06]  /*1df0*/  BRA `(.L_x_6333) ;  /* 0x0000000000707947 */ /* 0x000fec0003800000 */
.L_x_6332:
        /* <DEDUP_REMOVED lines=28> */
.L_x_6333:
[----:B------:R-:W0:Y:S02]  /*1fc0*/  @P0 LDC.64 R56, c[0x0][0x478] ;  /* 0x00011e00ff380b82 */ /* 0x000e240000000a00 */
[----:B0-----:R-:W-:-:S05]  /*1fd0*/  @P0 IMAD.WIDE.U32 R56, R6, 0x10, R56 ;  /* 0x0000001006380825 */ /* 0x001fca00078e0038 */
[----:B------:R0:W-:Y:S02]  /*1fe0*/  @P0 STG.E.128 desc[UR16][R56.64], R12 ;  /* 0x0000000c38000986 */ /* 0x0001e4000c101d10 */
[----:B0-----:R-:W0:Y:S02]  /*1ff0*/  LDC.64 R56, c[0x0][0x468] ;  /* 0x00011a00ff387b82 */ /* 0x001e240000000a00 */
[----:B0-----:R-:W-:-:S05]  /*2000*/  IMAD.WIDE.U32 R56, R6, 0x10, R56 ;  /* 0x0000001006387825 */ /* 0x001fca00078e0038 */
[----:B------:R4:W-:Y:S01]  /*2010*/  STG.E.128 desc[UR16][R56.64], R52 ;  /* 0x0000003438007986 */ /* 0x0009e2000c101d10 */
[----:B------:R-:W-:Y:S05]  /*2020*/  BRA `(.L_x_6331) ;  /* 0x0000000c00687947 */ /* 0x000fea0003800000 */
.L_x_6322:
        /* <DEDUP_REMOVED lines=38> */
.L_x_6336:
[----:B------:R-:W-:Y:S05]  /*2290*/  BSYNC.RECONVERGENT B1 ;  /* 0x0000000000017941 */ /* 0x000fea0003800200 */
.L_x_6335:
        /* <DEDUP_REMOVED lines=13> */
[----:B------:R-:W-:-:S02]  /*2370*/  LOP3.LUT P4, RZ, R3, 0xff00, RZ, 0xc0, !PT ;  /* 0x0000ff0003ff7812 */ /* 0x000fc4000788c0ff */
        /* <DEDUP_REMOVED lines=11> */
[C---:B------:R-:W-:Y:S01]  /*2430*/  LOP3.LUT P5, RZ, R3.reuse, 0xff0000, RZ, 0xc0, !PT ;  /* 0x00ff000003ff7812 */ /* 0x040fe200078ac0ff */
[----:B0-----:R-:W-:Y:S01]  /*2440*/  IMAD.WIDE.U32 R58, R6, 0x10, R58 ;  /* 0x00000010063a7825 */ /* 0x001fe200078e003a */
[----:B------:R-:W-:-:S02]  /*2450*/  ISETP.GE.U32.AND P6, PT, R3, 0x1000000, PT ;  /* 0x010000000300780c */ /* 0x000fc40003fc6070 */
[----:B------:R-:W-:Y:S02]  /*2460*/  SEL R52, R52, RZ, P0 ;  /* 0x000000ff34347207 */ /* 0x000fe40000000000 */
[----:B------:R-:W-:Y:S02]  /*2470*/  SEL R53, R53, RZ, P4 ;  /* 0x000000ff35357207 */ /* 0x000fe40002000000 */
[----:B------:R-:W-:Y:S02]  /*2480*/  SEL R54, R54, RZ, P5 ;  /* 0x000000ff36367207 */ /* 0x000fe40002800000 */
[----:B------:R-:W-:Y:S02]  /*2490*/  SEL R55, R55, RZ, P6 ;  /* 0x000000ff37377207 */ /* 0x000fe40003000000 */
[----:B------:R-:W-:-:S03]  /*24a0*/  IADD3 R6, PT, PT, R6, 0x80, RZ ;  /* 0x0000008006067810 */ /* 0x000fc60007ffe0ff */
[----:B------:R1:W-:Y:S04]  /*24b0*/  STG.E.128 desc[UR16][R58.64], R52 ;  /* 0x000000343a007986 */ /* 0x0003e8000c101d10 */
.L_x_6338:
[----:B------:R-:W-:Y:S05]  /*24c0*/  BSYNC.RECONVERGENT B1 ;  /* 0x0000000000017941 */ /* 0x000fea0003800200 */
.L_x_6337:
        /* <DEDUP_REMOVED lines=12> */
[C---:B------:R-:W-:Y:S01]  /*2590*/  LOP3.LUT P4, RZ, R5.reuse, 0xff00, RZ, 0xc0, !PT ;  /* 0x0000ff0005ff7812 */ /* 0x040fe2000788c0ff */
[----:B------:R-:W-:Y:S01]  /*25a0*/  FFMA.FTZ R55, R56, UR10, R19 ;  /* 0x0000000a38377c23 */ /* 0x000fe20008010013 */
[C---:B------:R-:W-:Y:S01]  /*25b0*/  LOP3.LUT P5, RZ, R5.reuse, 0xff0000, RZ, 0xc0, !PT ;  /* 0x00ff000005ff7812 */ /* 0x040fe200078ac0ff */
[----:B------:R-:W-:Y:S01]  /*25c0*/  FMUL.FTZ R52, R52, UR4 ;  /* 0x0000000434347c20 */ /* 0x000fe20008410000 */
[----:B------:R-:W-:Y:S01]  /*25d0*/  ISETP.GE.U32.AND P6, PT, R5, 0x1000000, PT ;  /* 0x010000000500780c */ /* 0x000fe20003fc6070 */
[----:B------:R-:W-:-:S04]  /*25e0*/  FMUL.FTZ R55, R55, UR4 ;  /* 0x0000000437377c20 */ /* 0x000fc80008410000 */
[----:B------:R-:W-:Y:S01]  /*25f0*/  FMUL.FTZ R55, R55, UR21 ;  /* 0x0000001537377c20 */ /* 0x000fe20008410000 */
[----:B0-----:R-:W-:-:S04]  /*2600*/  IMAD.WIDE.U32 R58, R6, 0x10, R58 ;  /* 0x00000010063a7825 */ /* 0x001fc800078e003a */
[----:B------:R-:W-:Y:S01]  /*2610*/  FFMA.FTZ R6, R53, UR10, R16 ;  /* 0x0000000a35067c23 */ /* 0x000fe20008010010 */
[----:B------:R-:W-:Y:S01]  /*2620*/  FFMA.FTZ R53, R57, UR10, R18 ;  /* 0x0000000a39357c23 */ /* 0x000fe20008010012 */
[----:B------:R-:W-:Y:S02]  /*2630*/  SEL R55, R55, RZ, P6 ;  /* 0x000000ff37377207 */ /* 0x000fe40003000000 */
[----:B------:R-:W-:Y:S01]  /*2640*/  FMUL.FTZ R6, R6, UR4 ;  /* 0x0000000406067c20 */ /* 0x000fe20008410000 */
[----:B------:R-:W-:Y:S01]  /*2650*/  FMUL.FTZ R54, R53, UR4 ;  /* 0x0000000435367c20 */ /* 0x000fe20008410000 */
[----:B------:R-:W-:Y:S02]  /*2660*/  FMUL.FTZ R53, R52, UR21 ;  /* 0x0000001534357c20 */ /* 0x000fe40008410000 */
[----:B------:R-:W-:Y:S01]  /*2670*/  FMUL.FTZ R6, R6, UR21 ;  /* 0x0000001506067c20 */ /* 0x000fe20008410000 */
[----:B------:R-:W-:Y:S02]  /*2680*/  FMUL.FTZ R54, R54, UR21 ;  /* 0x0000001536367c20 */ /* 0x000fe40008410000 */
[----:B------:R-:W-:-:S02]  /*2690*/  SEL R53, R53, RZ, P4 ;  /* 0x000000ff35357207 */ /* 0x000fc40002000000 */
[----:B------:R-:W-:Y:S02]  /*26a0*/  SEL R52, R6, RZ, P0 ;  /* 0x000000ff06347207 */ /* 0x000fe40000000000 */
[----:B------:R-:W-:-:S05]  /*26b0*/  SEL R54, R54, RZ, P5 ;  /* 0x000000ff36367207 */ /* 0x000fca0002800000 */
[----:B------:R3:W-:Y:S01]  /*26c0*/  STG.E.128 desc[UR16][R58.64], R52 ;  /* 0x000000343a007986 */ /* 0x0007e2000c101d10 */
[----:B------:R-:W-:Y:S05]  /*26d0*/  BRA `(.L_x_6331) ;  /* 0x0000000400bc7947 */ /* 0x000fea0003800000 */
.L_x_6334:
        /* <DEDUP_REMOVED lines=37> */
.L_x_6340:
[----:B------:R-:W-:Y:S05]  /*2930*/  BSYNC.RECONVERGENT B1 ;  /* 0x0000000000017941 */ /* 0x000fea0003800200 */
.L_x_6339:
[----:B------:R-:W-:Y:S04]  /*2940*/  BSSY.RECONVERGENT B1, `(.L_x_6341) ;  /* 0x0000025000017945 */ /* 0x000fe80003800200 */
[----:B------:R-:W-:Y:S05]  /*2950*/  @!P1 BRA `(.L_x_6342) ;  /* 0x00000000008c9947 */ /* 0x000fea0003800000 */
[----:B0-----:R-:W0:Y:S01]  /*2960*/  LDC.64 R52, c[0x0][0x478] ;  /* 0x00011e00ff347b82 */ /* 0x001e220000000a00 */
[--C-:B------:R-:W-:Y:S01]  /*2970*/  FFMA.FTZ R12, R63, UR5, R56.reuse ;  /* 0x000000053f0c7c23 */ /* 0x100fe20008010038 */
[--C-:B------:R-:W-:Y:S01]  /*2980*/  FFMA.FTZ R14, R4, UR5, R56.reuse ;  /* 0x00000005040e7c23 */ /* 0x100fe20008010038 */
[----:B------:R-:W-:Y:S01]  /*2990*/  FFMA.FTZ R54, R10, UR5, R56 ;  /* 0x000000050a367c23 */ /* 0x000fe20008010038 */
[----:B------:R-:W-:Y:S01]  /*29a0*/  LOP3.LUT P0, RZ, R3, 0xff, RZ, 0xc0, !PT ;  /* 0x000000ff03ff7812 */ /* 0x000fe2000780c0ff */
[----:B------:R-:W-:Y:S01]  /*29b0*/  FADD.FTZ R13, R75, -R12 ;  /* 0x8000000c4b0d7221 */ /* 0x000fe20000010000 */
[----:B------:R-:W-:Y:S01]  /*29c0*/  FFMA.FTZ R12, R8, UR5, R56 ;  /* 0x00000005080c7c23 */ /* 0x000fe20008010038 */
[----:B------:R-:W-:Y:S01]  /*29d0*/  FADD.FTZ R14, R71, -R14 ;  /* 0x8000000e470e7221 */ /* 0x000fe20000010000 */
[----:B------:R-:W1:Y:S01]  /*29e0*/  LDC.64 R58, c[0x0][0x468] ;  /* 0x00011a00ff3a7b82 */ /* 0x000e620000000a00 */
[----:B------:R-:W-:Y:S01]  /*29f0*/  FADD.FTZ R54, R61, -R54 ;  /* 0x800000363d367221 */ /* 0x000fe20000010000 */
[----:B------:R-:W-:Y:S01]  /*2a00*/  FADD.FTZ R15, R67, -R12 ;  /* 0x8000000c430f7221 */ /* 0x000fe20000010000 */
[----:B------:R-:W-:Y:S01]  /*2a10*/  FFMA.FTZ R12, R13, UR10, R20 ;  /* 0x0000000a0d0c7c23 */ /* 0x000fe20008010014 */
[----:B------:R-:W-:Y:S01]  /*2a20*/  FFMA.FTZ R13, R14, UR10, R21 ;  /* 0x0000000a0e0d7c23 */ /* 0x000fe20008010015 */
[----:B------:R-:W-:Y:S01]  /*2a30*/  LOP3.LUT P4, RZ, R3, 0xff00, RZ, 0xc0, !PT ;  /* 0x0000ff0003ff7812 */ /* 0x000fe2000788c0ff */
        /* <DEDUP_REMOVED lines=21> */
.L_x_6342:
[----:B------:R-:W-:Y:S05]  /*2b90*/  BSYNC.RECONVERGENT B1 ;  /* 0x0000000000017941 */ /* 0x000fea0003800200 */
.L_x_6341:
        /* <DEDUP_REMOVED lines=15> */
[----:B------:R-:W-:-:S02]  /*2c90*/  LOP3.LUT P4, RZ, R5, 0xff00, RZ, 0xc0, !PT ;  /* 0x0000ff0005ff7812 */ /* 0x000fc4000788c0ff */
[----:B------:R-:W-:Y:S01]  /*2ca0*/  LOP3.LUT P5, RZ, R5, 0xff0000, RZ, 0xc0, !PT ;  /* 0x00ff000005ff7812 */ /* 0x000fe200078ac0ff */
[----:B------:R-:W-:Y:S01]  /*2cb0*/  FMUL.FTZ R58, R15, UR4 ;  /* 0x000000040f3a7c20 */ /* 0x000fe20008410000 */
[C---:B------:R-:W-:Y:S02]  /*2cc0*/  LOP3.LUT P0, RZ, R5.reuse, 0xff, RZ, 0xc0, !PT ;  /* 0x000000ff05ff7812 */ /* 0x040fe4000780c0ff */
[----:B------:R-:W-:Y:S01]  /*2cd0*/  ISETP.GE.U32.AND P6, PT, R5, 0x1000000, PT ;  /* 0x010000000500780c */ /* 0x000fe20003fc6070 */
[----:B------:R-:W-:Y:S01]  /*2ce0*/  FMUL.FTZ R58, R58, UR21 ;  /* 0x000000153a3a7c20 */ /* 0x000fe20008410000 */
[----:B0-----:R-:W-:-:S04]  /*2cf0*/  IMAD.WIDE.U32 R56, R6, 0x10, R54 ;  /* 0x0000001006387825 */ /* 0x001fc800078e0036 */
[----:B------:R-:W-:Y:S01]  /*2d00*/  FMUL.FTZ R54, R13, UR4 ;  /* 0x000000040d367c20 */ /* 0x000fe20008410000 */
[----:B------:R-:W-:-:S03]  /*2d10*/  FMUL.FTZ R55, R14, UR4 ;  /* 0x000000040e377c20 */ /* 0x000fc60008410000 */
[----:B------:R-:W-:Y:S01]  /*2d20*/  FMUL.FTZ R54, R54, UR21 ;  /* 0x0000001536367c20 */ /* 0x000fe20008410000 */
[----:B------:R-:W-:Y:S01]  /*2d30*/  FMUL.FTZ R55, R55, UR21 ;  /* 0x0000001537377c20 */ /* 0x000fe20008410000 */
[----:B-1----:R-:W-:-:S04]  /*2d40*/  IMAD.WIDE.U32 R52, R6, 0x10, R52 ;  /* 0x0000001006347825 */ /* 0x002fc800078e0034 */
[----:B------:R-:W-:-:S04]  /*2d50*/  FMUL.FTZ R6, R12, UR4 ;  /* 0x000000040c067c20 */ /* 0x000fc80008410000 */
[----:B------:R-:W-:Y:S01]  /*2d60*/  FMUL.FTZ R6, R6, UR21 ;  /* 0x0000001506067c20 */ /* 0x000fe20008410000 */
[----:B------:R0:W-:Y:S02]  /*2d70*/  STG.E.128 desc[UR16][R52.64], R12 ;  /* 0x0000000c34007986 */ /* 0x0001e4000c101d10 */
[----:B0-----:R-:W-:Y:S02]  /*2d80*/  SEL R53, R54, RZ, P4 ;  /* 0x000000ff36357207 */ /* 0x001fe40002000000 */
[----:B------:R-:W-:Y:S02]  /*2d90*/  SEL R54, R55, RZ, P5 ;  /* 0x000000ff37367207 */ /* 0x000fe40002800000 */
[----:B------:R-:W-:Y:S02]  /*2da0*/  SEL R52, R6, RZ, P0 ;  /* 0x000000ff06347207 */ /* 0x000fe40000000000 */
[----:B------:R-:W-:-:S05]  /*2db0*/  SEL R55, R58, RZ, P6 ;  /* 0x000000ff3a377207 */ /* 0x000fca0003000000 */
[----:B------:R2:W-:Y:S02]  /*2dc0*/  STG.E.128 desc[UR16][R56.64], R52 ;  /* 0x0000003438007986 */ /* 0x0005e4000c101d10 */
.L_x_6331:
[----:B------:R-:W-:Y:S05]  /*2dd0*/  BSYNC.RECONVERGENT B0 ;  /* 0x0000000000007941 */ /* 0x000fea0003800200 */
.L_x_6321:
[----:B------:R-:W-:Y:S02]  /*2de0*/  UIADD3 UR6, UPT, UPT, UR6, UR24, URZ ;  /* 0x0000001806067290 */ /* 0x000fe4000fffe0ff */
[----:B------:R-:W-:Y:S02]  /*2df0*/  UPLOP3.LUT UP2, UPT, UPT, UPT, UP2, 0x40, 0x4 ;  /* 0x000000000004789c */ /* 0x000fe40003f4e820 */
[----:B------:R-:W-:-:S09]  /*2e00*/  UISETP.GE.AND UP1, UPT, UR6, UR25, UPT ;  /* 0x000000190600728c */ /* 0x000fd2000bf26270 */
[----:B------:R-:W-:Y:S05]  /*2e10*/  BRA.U !UP1, `(.L_x_6343) ;  /* 0xffffffd509a07547 */ /* 0x000fea000b83ffff */
.L_x_6312:
[----:B------:R-:W1:Y:S01]  /*2e20*/  LDC.64 R2, c[0x0][0x440] ;  /* 0x00011000ff027b82 */ /* 0x000e620000000a00 */
[----:B------:R-:W-:-:S06]  /*2e30*/  UIMAD UR4, UR7, UR8, URZ ;  /* 0x00000008070472a4 */ /* 0x000fcc000f8e02ff */
[----:B------:R-:W-:Y:S01]  /*2e40*/  MOV R0, UR4 ;  /* 0x0000000400007c02 */ /* 0x000fe20008000f00 */
[----:B------:R-:W2:Y:S03]  /*2e50*/  LDC.64 R4, c[0x0][0x448] ;  /* 0x00011200ff047b82 */ /* 0x000ea60000000a00 */
[----:B------:R-:W-:-:S05]  /*2e60*/  LEA.HI R87, R0, R87, RZ, 0x1e ;  /* 0x0000005700577211 */ /* 0x000fca00078ff0ff */
[----:B0-----:R-:W0:Y:S08]  /*2e70*/  LDC.64 R6, c[0x0][0x440] ;  /* 0x00011000ff067b82 */ /* 0x001e300000000a00 */
[----:B------:R-:W3:Y:S01]  /*2e80*/  LDC.64 R8, c[0x0][0x448] ;  /* 0x00011200ff087b82 */ /* 0x000ee20000000a00 */
[----:B-1----:R-:W-:-:S05]  /*2e90*/  @P2 IMAD.WIDE.U32 R2, R87, 0x10, R2 ;  /* 0x0000001057022825 */ /* 0x002fca00078e0002 */
[----:B------:R1:W-:Y:S01]  /*2ea0*/  @P2 STG.E.128 desc[UR16][R2.64], R36 ;  /* 0x0000002402002986 */ /* 0x0003e2000c101d10 */
[C---:B--2---:R-:W-:Y:S01]  /*2eb0*/  @P2 IMAD.WIDE.U32 R4, R87.reuse, 0x10, R4 ;  /* 0x0000001057042825 */ /* 0x044fe200078e0004 */
[----:B------:R-:W-:-:S04]  /*2ec0*/  @P2 IADD3 R87, PT, PT, R87, 0x80, RZ ;  /* 0x0000008057572810 */ /* 0x000fc80007ffe0ff */
[----:B------:R1:W-:Y:S01]  /*2ed0*/  @P2 STG.E.128 desc[UR16][R4.64], R48 ;  /* 0x0000003004002986 */ /* 0x0003e2000c101d10 */
[----:B0-----:R-:W-:-:S05]  /*2ee0*/  @P1 IMAD.WIDE.U32 R6, R87, 0x10, R6 ;  /* 0x0000001057061825 */ /* 0x001fca00078e0006 */
[----:B------:R1:W-:Y:S01]  /*2ef0*/  @P1 STG.E.128 desc[UR16][R6.64], R32 ;  /* 0x0000002006001986 */ /* 0x0003e2000c101d10 */
[----:B---3--:R-:W-:-:S05]  /*2f00*/  @P1 IMAD.WIDE.U32 R8, R87, 0x10, R8 ;  /* 0x0000001057081825 */ /* 0x008fca00078e0008 */
        /* <DEDUP_REMOVED lines=10> */
.L_x_6344:
        /* <DEDUP_REMOVED lines=13> */
.L_x_6840:


//--------------------- .text._ZN10layer_norm13ln_bwd_kernelINS_13Kernel_traitsIfffffjLj1536ELj1ELj1ELj4ELj16ENS_18Kernel_traits_baseILj1536EfffffjLj128EEEEELb1ELb0ELb0ELb1EEEvNS_9BwdParamsE --------------------------
	.section	.text._ZN10layer_norm13ln_bwd_kernelINS_13Kernel_traitsIfffffjLj1536ELj1ELj1ELj4ELj16ENS_18Kernel_traits_baseILj1536EfffffjLj128EEEEELb1ELb0ELb0ELb1EEEvNS_9BwdParamsE,"ax",@progbits
	.align	128
        .global         _ZN10layer_norm13ln_bwd_kernelINS_13Kernel_traitsIfffffjLj1536ELj1ELj1ELj4ELj16ENS_18Kernel_traits_baseILj1536EfffffjLj128EEEEELb1ELb0ELb0ELb1EEEvNS_9BwdParamsE
        .type           _ZN10layer_norm13ln_bwd_kernelINS_13Kernel_traitsIfffffjLj1536ELj1ELj1ELj4ELj16ENS_18Kernel_traits_baseILj1536EfffffjLj128EEEEELb1ELb0ELb0ELb1EEEvNS_9BwdParamsE,@function
        .size           _ZN10layer_norm13ln_bwd_kernelINS_13Kernel_traitsIfffffjLj1536ELj1ELj1ELj4ELj16ENS_18Kernel_traits_baseILj1536EfffffjLj128EEEEELb1ELb0ELb0ELb1EEEvNS_9BwdParamsE,(.L_x_6841 - _ZN10layer_norm13ln_bwd_kernelINS_13Kernel_traitsIfffffjLj1536ELj1ELj1ELj4ELj16ENS_18Kernel_traits_baseILj1536EfffffjLj128EEEEELb1ELb0ELb0ELb1EEEvNS_9BwdParamsE)
        .other          _ZN10layer_norm13ln_bwd_kernelINS_13Kernel_traitsIfffffjLj1536ELj1ELj1ELj4ELj16ENS_18Kernel_traits_baseILj1536EfffffjLj128EEEEELb1ELb0ELb0ELb1EEEvNS_9BwdParamsE,@"STO_CUDA_ENTRY STV_DEFAULT"
_ZN10layer_norm13ln_bwd_kernelINS_13Kernel_traitsIfffffjLj1536ELj1ELj1ELj4ELj16ENS_18Kernel_traits_baseILj1536EfffffjLj128EEEEELb1ELb0ELb0ELb1EEEvNS_9BwdParamsE:
.text._ZN10layer_norm13ln_bwd_kernelINS_13Kernel_traitsIfffffjLj1536ELj1ELj1ELj4ELj16ENS_18Kernel_traits_baseILj1536EfffffjLj128EEEEELb1ELb0ELb0ELb1EEEvNS_9BwdParamsE:
        /* <DEDUP_REMOVED lines=34> */
[----:B-1----:R-:W-:Y:S01]  /*0220*/  UISETP.NE.U32.AND UP0, UPT, UR4, URZ, UPT ;  /* 0x000000ff0400728c */ /* 0x002fe2000bf05070 */
[----:B------:R-:W1:Y:S01]  /*0230*/  LDCU UR24, c[0x0][0x388] ;  /* 0x00007100ff1877ac */ /* 0x000e620008000800 */
[----:B0-----:R-:W-:-:S02]  /*0240*/  IMAD.WIDE.U32 R2, R0, 0x10, R2 ;  /* 0x0000001000027825 */ /* 0x001fc400078e0002 */
[----:B------:R-:W-:Y:S01]  /*0250*/  UISETP.NE.AND.EX UP0, UPT, UR5, URZ, UPT, UP0 ;  /* 0x000000ff0500728c */ /* 0x000fe2000bf05300 */
[----:B------:R-:W0:Y:S02]  /*0260*/  LDCU.U8 UR11, c[0x0][0x410] ;  /* 0x00008200ff0b77ac */ /* 0x000e240008000000 */
[----:B--2---:R-:W5:Y:S01]  /*0270*/  LDG.E.128 R20, desc[UR20][R2.64] ;  /* 0x0000001402147981 */ /* 0x004f62000c1e1d00 */
[----:B------:R-:W2:Y:S03]  /*0280*/  LDCU UR25, c[0x0][0x400] ;  /* 0x00008000ff1977ac */ /* 0x000ea60008000800 */
[----:B------:R-:W5:Y:S01]  /*0290*/  LDG.E.128 R16, desc[UR20][R2.64+0x800] ;  /* 0x0008001402107981 */ /* 0x000f62000c1e1d00 */
[----:B------:R-:W4:Y:S03]  /*02a0*/  LDCU.64 UR26, c[0x0][0x478] ;  /* 0x00008f00ff1a77ac */ /* 0x000f260008000a00 */
[----:B------:R3:W5:Y:S01]  /*02b0*/  LDG.E.128 R12, desc[UR20][R2.64+0x1000] ;  /* 0x00100014020c7981 */ /* 0x000762000c1e1d00 */
[----:B------:R-:W0:Y:S01]  /*02c0*/  LDCU.128 UR12, c[0x0][0x3c0] ;  /* 0x00007800ff0c77ac */ /* 0x000e220008000c00 */
[----:B------:R-:W0:Y:S01]  /*02d0*/  LDCU.64 UR22, c[0x0][0x438] ;  /* 0x00008700ff1677ac */ /* 0x000e220008000a00 */
[----:B---3--:R-:W-:Y:S01]  /*02e0*/  CS2R R2, SRZ ;  /* 0x0000000000027805 */ /* 0x008fe2000001ff00 */
[----:B------:R-:W3:Y:S01]  /*02f0*/  LDCU.64 UR28, c[0x0][0x380] ;  /* 0x00007000ff1c77ac */ /* 0x000ee20008000a00 */
[----:B-12---:R-:W-:-:S05]  /*0300*/  UMOV UR6, UR9 ;  /* 0x0000000900067c82 */ /* 0x006fca0008000000 */
.L_x_6355:
[----:B-1----:R-:W1:Y:S01]  /*0310*/  S2R R0, SR_TID.X ;  /* 0x0000000000007919 */ /* 0x002e620000002100 */
[----:B0-2---:R-:W2:Y:S01]  /*0320*/  LDC.64 R52, c[0x0][0x3a8] ;  /* 0x0000ea00ff347b82 */ /* 0x005ea20000000a00 */
[----:B------:R-:W-:Y:S01]  /*0330*/  UIMAD UR7, UR6, UR24, URZ ;  /* 0x00000018060772a4 */ /* 0x000fe2000f8e02ff */
[----:B------:R-:W-:Y:S01]  /*0340*/  PLOP3.LUT P0, PT, PT, PT, UP0, 0x80, 0x8 ;  /* 0x000000000008781c */ /* 0x000fe20003f0f008 */
[----:B------:R-:W4:Y:S02]  /*0350*/  @UP0 LDCU.64 UR4, c[0x0][0x3e0] ;  /* 0x00007c00ff0407ac */ /* 0x000f240008000a00 */
[----:B------:R-:W-:-:S03]  /*0360*/  USHF.R.S32.HI UR8, URZ, 0x1f, UR7 ;  /* 0x0000001fff087899 */ /* 0x000fc60008011407 */
[----:B------:R-:W3:Y:S01]  /*0370*/  LDC.64 R60, c[0x0][0x428] ;  /* 0x00010a00ff3c7b82 */ /* 0x000ee20000000a00 */
[----:B0-----:R-:W-:Y:S02]  /*0380*/  UIMAD.WIDE UR18, UR6, 0x4, UR14 ;  /* 0x00000004061278a5 */ /* 0x001fe4000f8e020e */
[----:B------:R-:W-:Y:S02]  /*0390*/  ULEA.HI UR8, UR8, UR7, URZ, 0x2 ;  /* 0x0000000708087291 */ /* 0x000fe4000f8f10ff */
[----:B------:R-:W-:Y:S02]  /*03a0*/  UIMAD.WIDE UR16, UR6, 0x4, UR12 ;  /* 0x00000004061078a5 */ /* 0x000fe4000f8e020c */
[----:B------:R-:W-:Y:S02]  /*03b0*/  MOV R48, UR18 ;  /* 0x0000001200307c02 */ /* 0x000fe40008000f00 */
[----:B------:R-:W-:Y:S02]  /*03c0*/  MOV R41, UR8 ;  /* 0x0000000800297c02 */ /* 0x000fe40008000f00 */
[----:B------:R-:W-:-:S02]  /*03d0*/  MOV R49, UR19 ;  /* 0x0000001300317c02 */ /* 0x000fc40008000f00 */
[----:B------:R-:W-:Y:S01]  /*03e0*/  MOV R50, UR16 ;  /* 0x0000001000327c02 */ /* 0x000fe20008000f00 */
[----:B----4-:R-:W-:Y:S01]  /*03f0*/  @UP0 UIMAD.WIDE UR4, UR6, 0x4, UR4 ;  /* 0x00000004060408a5 */ /* 0x010fe2000f8e0204 */
[----:B------:R-:W-:Y:S01]  /*0400*/  MOV R51, UR17 ;  /* 0x0000001100337c02 */ /* 0x000fe20008000f00 */
[----:B------:R0:W4:Y:S04]  /*0410*/  LDG.E R81, desc[UR20][R48.64] ;  /* 0x0000001430517981 */ /* 0x000128000c1e1900 */
[----:B------:R-:W4:Y:S01]  /*0420*/  LDG.E R82, desc[UR20][R50.64] ;  /* 0x0000001432527981 */ /* 0x000f22000c1e1900 */
[----:B-1----:R-:W-:-:S05]  /*0430*/  LEA.HI.SX32 R80, R41, R0, 0x1e ;  /* 0x0000000029507211 */ /* 0x002fca00078ff2ff */
[----:B--2---:R-:W-:Y:S01]  /*0440*/  IMAD.WIDE.U32 R40, R80, 0x10, R52 ;  /* 0x0000001050287825 */ /* 0x004fe200078e0034 */
[----:B------:R-:W-:-:S03]  /*0450*/  MOV R58, UR4 ;  /* 0x00000004003a7c02 */ /* 0x000fc60008000f00 */
[C---:B---3--:R-:W-:Y:S01]  /*0460*/  IMAD.WIDE.U32 R44, R80.reuse, 0x10, R60 ;  /* 0x00000010502c7825 */ /* 0x048fe200078e003c */
[----:B------:R-:W-:Y:S01]  /*0470*/  MOV R59, UR5 ;  /* 0x00000005003b7c02 */ /* 0x000fe20008000f00 */
[----:B------:R-:W2:Y:S01]  /*0480*/  LDG.E.128 R40, desc[UR20][R40.64] ;  /* 0x0000001428287981 */ /* 0x000ea2000c1e1d00 */
[----:B------:R-:W-:-:S03]  /*0490*/  IADD3 R79, PT, PT, R80, 0x80, RZ ;  /* 0x00000080504f7810 */ /* 0x000fc60007ffe0ff */
[----:B------:R-:W3:Y:S01]  /*04a0*/  LDG.E.128 R44, desc[UR20][R44.64] ;  /* 0x000000142c2c7981 */ /* 0x000ee2000c1e1d00 */
[----:B------:R-:W-:-:S03]  /*04b0*/  IADD3 R78, PT, PT, R80, 0x100, RZ ;  /* 0x00000100504e7810 */ /* 0x000fc60007ffe0ff */
[----:B------:R-:W3:Y:S01]  /*04c0*/  @P0 LDG.E R83, desc[UR20][R58.64] ;  /* 0x000000143a530981 */ /* 0x000ee2000c1e1900 */
[----:B0-----:R-:W-:-:S04]  /*04d0*/  IMAD.WIDE.U32 R48, R79, 0x10, R52 ;  /* 0x000000104f307825 */ /* 0x001fc800078e0034 */
[C---:B------:R-:W-:Y:S02]  /*04e0*/  IMAD.WIDE.U32 R52, R78.reuse, 0x10, R52 ;  /* 0x000000104e347825 */ /* 0x040fe400078e0034 */
[----:B------:R-:W3:Y:S02]  /*04f0*/  LDG.E.128 R48, desc[UR20][R48.64] ;  /* 0x0000001430307981 */ /* 0x000ee4000c1e1d00 */
[--C-:B------:R-:W-:Y:S02]  /*0500*/  IMAD.WIDE.U32 R56, R79, 0x10, R60.reuse ;  /* 0x000000104f387825 */ /* 0x100fe400078e003c */
[----:B------:R-:W3:Y:S04]  /*0510*/  LDG.E.128 R52, desc[UR20][R52.64] ;  /* 0x0000001434347981 */ /* 0x000ee8000c1e1d00 */
[----:B------:R-:W3:Y:S01]  /*0520*/  LDG.E.128 R56, desc[UR20][R56.64] ;  /* 0x0000001438387981 */ /* 0x000ee2000c1e1d00 */
[----:B------:R-:W-:-:S06]  /*0530*/  IMAD.WIDE.U32 R60, R78, 0x10, R60 ;  /* 0x000000104e3c7825 */ /* 0x000fcc00078e003c */
[----:B------:R-:W3:Y:S01]  /*0540*/  LDG.E.128 R60, desc[UR20][R60.64] ;  /* 0x000000143c3c7981 */ /* 0x000ee2000c1e1d00 */
        /* <DEDUP_REMOVED lines=10> */
[C---:B--2---:R-:W-:Y:S01]  /*05f0*/  FADD.FTZ R40, -R88.reuse, R40 ;  /* 0x0000002858287221 */ /* 0x044fe20000010100 */
[----:B------:R-:W-:Y:S01]  /*0600*/  FADD.FTZ R43, -R88, R43 ;  /* 0x0000002b582b7221 */ /* 0x000fe20000010100 */
[----:B---3-5:R-:W-:Y:S01]  /*0610*/  FMUL.FTZ R86, R20, R44 ;  /* 0x0000002c14567220 */ /* 0x028fe20000410000 */
        /* <DEDUP_REMOVED lines=13> */
[C---:B------:R-:W-:Y:S01]  /*06f0*/  FADD.FTZ R41, -R88.reuse, R48 ;  /* 0x0000003058297221 */ /* 0x040fe20000010100 */
[C---:B------:R-:W-:Y:S01]  /*0700*/  FADD.FTZ R49, -R88.reuse, R49 ;  /* 0x0000003158317221 */ /* 0x040fe20000010100 */
        /* <DEDUP_REMOVED lines=228> */
.L_x_6347:
        /* <DEDUP_REMOVED lines=99> */
.L_x_6346:
        /* <DEDUP_REMOVED lines=32> */
.L_x_6349:
        /* <DEDUP_REMOVED lines=28> */
.L_x_6350:
        /* <DEDUP_REMOVED lines=36> */
.L_x_6351:
        /* <DEDUP_REMOVED lines=28> */
.L_x_6352:
        /* <DEDUP_REMOVED lines=35> */
.L_x_6353:
        /* <DEDUP_REMOVED lines=28> */
.L_x_6354:
[----:B------:R-:W0:Y:S01]  /*2730*/  @P0 LDC.64 R44, c[0x0][0x478] ;  /* 0x00011e00ff2c0b82 */ /* 0x000e220000000a00 */
[----:B------:R-:W-:-:S04]  /*2740*/  IMAD.WIDE.U32 R62, R78, 0x10, R62 ;  /* 0x000000104e3e7825 */ /* 0x000fc800078e003e */
[----:B0-----:R-:W-:-:S05]  /*2750*/  @P0 IMAD.WIDE.U32 R44, R78, 0x10, R44 ;  /* 0x000000104e2c0825 */ /* 0x001fca00078e002c */
[----:B------:R2:W-:Y:S04]  /*2760*/  @P0 STG.E.128 desc[UR20][R44.64], R36 ;  /* 0x000000242c000986 */ /* 0x0005e8000c101d14 */
[----:B------:R2:W-:Y:S02]  /*2770*/  STG.E.128 desc[UR20][R62.64], R40 ;  /* 0x000000283e007986 */ /* 0x0005e4000c101d14 */
.L_x_6348:
        /* <DEDUP_REMOVED lines=28> */
.L_x_6345:
        /* <DEDUP_REMOVED lines=14> */
.L_x_6356:
        /* <DEDUP_REMOVED lines=14> */
.L_x_6841:


//--------------------- .text._ZN10layer_norm22ln_bwd_finalize_kernelINS_22Kernel_traits_finalizeILj1536EfffffjLb0ELj1024ELj4ENS_18Kernel_traits_baseILj1536EfffffjLj1024EEEEELb0ELb0EEEvNS_9BwdParamsE --------------------------
	.section	.text._ZN10layer_norm22ln_bwd_finalize_kernelINS_22Kernel_traits_finalizeILj1536EfffffjLb0ELj1024ELj4ENS_18Kernel_traits_baseILj1536EfffffjLj1024EEEEELb0ELb0EEEvNS_9BwdParamsE,"ax",@progbits
	.align	128
        .global         _ZN10layer_norm22ln_bwd_finalize_kernelINS_22Kernel_traits_finalizeILj1536EfffffjLb0ELj1024ELj4ENS_18Kernel_traits_baseILj1536EfffffjLj1024EEEEELb0ELb0EEEvNS_9BwdParamsE
        .type           _ZN10layer_norm22ln_bwd_finalize_kernelINS_22Kernel_traits_finalizeILj1536EfffffjLb0ELj1024ELj4ENS_18Kernel_traits_baseILj1536EfffffjLj1024EEEEELb0ELb0EEEvNS_9BwdParamsE,@function
        .size           _ZN10layer_norm22ln_bwd_finalize_kernelINS_22Kernel_traits_finalizeILj1536EfffffjLb0ELj1024ELj4ENS_18Kernel_traits_baseILj1536EfffffjLj1024EEEEELb0ELb0EEEvNS_9BwdParamsE,(.L_x_6842 - _ZN10layer_norm22ln_bwd_finalize_kernelINS_22Kernel_traits_finalizeILj1536EfffffjLb0ELj1024ELj4ENS_18Kernel_traits_baseILj1536EfffffjLj1024EEEEELb0ELb0EEEvNS_9BwdParamsE)
        .other          _ZN10layer_norm22ln_bwd_finalize_kernelINS_22Kernel_traits_finalizeILj1536EfffffjLb0ELj1024ELj4ENS_18Kernel_traits_baseILj1536EfffffjLj1024EEEEELb0ELb0EEEvNS_9BwdParamsE,@"STO_CUDA_ENTRY STV_DEFAULT"
_ZN10layer_norm22ln_bwd_finalize_kernelINS_22Kernel_traits_finalizeILj1536EfffffjLb0ELj1024ELj4ENS_18Kernel_traits_baseILj1536EfffffjLj1024EEEEELb0ELb0EEEvNS_9BwdParamsE:
.text._ZN10layer_norm22ln_bwd_finalize_kernelINS_22Kernel_traits_finalizeILj1536EfffffjLb0ELj1024ELj4ENS_18Kernel_traits_baseILj1536EfffffjLj1024EEEEELb0ELb0EEEvNS_9BwdParamsE:
        /* <DEDUP_REMOVED lines=82> */
.L_x_6361:
        /* <DEDUP_REMOVED lines=118> */
.L_x_6360:
[----:B------:R-:W-:Y:S05]  /*0c80*/  BSYNC.RECONVERGENT B1 ;  /* 0x0000000000017941 */ /* 0x000fea0003800200 */
.L_x_6359:
        /* <DEDUP_REMOVED lines=75> */
.L_x_6363:
[----:B------:R-:W-:Y:S05]  /*1140*/  BSYNC.RECONVERGENT B1 ;  /* 0x0000000000017941 */ /* 0x000fea0003800200 */
.L_x_6362:
        /* <DEDUP_REMOVED lines=37> */
.L_x_6365:
[----:B------:R-:W-:Y:S05]  /*13a0*/  BSYNC.RECONVERGENT B1 ;  /* 0x0000000000017941 */ /* 0x000fea0003800200 */
.L_x_6364:
[----:B------:R-:W-:Y:S05]  /*13b0*/  @!P1 BRA `(.L_x_6358) ;  /* 0x0000000000409947 */ /* 0x000fea0003800000 */
[----:B------:R-:W0:Y:S01]  /*13c0*/  LDC.64 R6, c[0x0][0x440] ;  /* 0x00011000ff067b82 */ /* 0x000e220000000a00 */
[----:B------:R-:W-:Y:S01]  /*13d0*/  IMAD R59, R2, R56, R59 ;  /* 0x00000038023b7224 */ /* 0x000fe200078e023b */
[----:B------:R-:W-:Y:S02]  /*13e0*/  LOP3.LUT R8, R8, 0x1f, RZ, 0xc0, !PT ;  /* 0x0000001f08087812 */ /* 0x000fe400078ec0ff */
[----:B------:R-:W-:Y:S02]  /*13f0*/  IADD3 R9, PT, PT, -R9, RZ, RZ ;  /* 0x000000ff09097210 */ /* 0x000fe40007ffe1ff */
[----:B------:R-:W-:Y:S02]  /*1400*/  IADD3 R59, PT, PT, R8, R59, RZ ;  /* 0x0000003b083b7210 */ /* 0x000fe40007ffe0ff */
[----:B------:R-:W1:Y:S05]  /*1410*/  LDC.64 R10, c[0x0][0x448] ;  /* 0x00011200ff0a7b82 */ /* 0x000e6a0000000a00 */
.L_x_6366:
        /* <DEDUP_REMOVED lines=10> */
.L_x_6358:
[----:B------:R-:W-:Y:S05]  /*14c0*/  BSYNC.RECONVERGENT B0 ;  /* 0x0000000000007941 */ /* 0x000fea0003800200 */
.L_x_6357:
        /* <DEDUP_REMOVED lines=57> */
.L_x_6367:
        /* <DEDUP_REMOVED lines=10> */
.L_x_6842:


//--------------------- .text._ZN10layer_norm13ln_bwd_kernelINS_13Kernel_traitsIfffffjLj1536ELj1ELj1ELj4ELj16ENS_18Kernel_traits_baseILj1536EfffffjLj128EEEEELb1ELb0ELb1ELb0EEEvNS_9BwdParamsE --------------------------
	.section	.text._ZN10layer_norm13ln_bwd_kernelINS_13Kernel_traitsIfffffjLj1536ELj1ELj1ELj4ELj16ENS_18Kernel_traits_baseILj1536EfffffjLj128EEEEELb1ELb0ELb1ELb0EEEvNS_9BwdParamsE,"ax",@progbits
	.align	128
        .global         _ZN10layer_norm13ln_bwd_kernelINS_13Kernel_traitsIfffffjLj1536ELj1ELj1ELj4ELj16ENS_18Kernel_traits_baseILj1536EfffffjLj128EEEEELb1ELb0ELb1ELb0EEEvNS_9BwdParamsE
        .type           _ZN10layer_norm13ln_bwd_kernelINS_13Kernel_traitsIfffffjLj1536ELj1ELj1ELj4ELj16ENS_18Kernel_traits_baseILj1536EfffffjLj128EEEEELb1ELb0ELb1ELb0EEEvNS_9BwdParamsE,@function
        .size           _ZN10layer_norm13ln_bwd_kernelINS_13Kernel_traitsIfffffjLj1536ELj1ELj1ELj4ELj16ENS_18Kernel_traits_baseILj1536EfffffjLj128EEEEELb1ELb0ELb1ELb0EEEvNS_9BwdParamsE,(.L_x_6843 - _ZN10layer_norm13ln_bwd_kernelINS_13Kernel_traitsIfffffjLj1536ELj1ELj1ELj4ELj16ENS_18Kernel_traits_baseILj1536EfffffjLj128EEEEELb1ELb0ELb1ELb0EEEvNS_9BwdParamsE)
        .other          _ZN10layer_norm13ln_bwd_kernelINS_13Kernel_traitsIfffffjLj1536ELj1ELj1ELj4ELj16ENS_18Kernel_traits_baseILj1536EfffffjLj128EEEEELb1ELb0ELb1ELb0EEEvNS_9BwdParamsE,@"STO_CUDA_ENTRY STV_DEFAULT"
_ZN10layer_norm13ln_bwd_kernelINS_13Kernel_traitsIfffffjLj1536ELj1ELj1ELj4ELj16ENS_18Kernel_traits_baseILj1536EfffffjLj128EEEEELb1ELb0ELb1ELb0EEEvNS_9BwdParamsE:
.text._ZN10layer_norm13ln_bwd_kernelINS_13Kernel_traitsIfffffjLj1536ELj1ELj1ELj4ELj16ENS_18Kernel_traits_baseILj1536EfffffjLj128EEEEELb1ELb0ELb1ELb0EEEvNS_9BwdParamsE:
        /* <DEDUP_REMOVED lines=63> */
.L_x_6406:
[----:B0-----:R-:W-:-:S06]  /*03f0*/  UIMAD.WIDE UR28, UR6, 0x4, UR18 ;  /* 0x00000004061c78a5 */ /* 0x001fcc000f8e0212 */
[----:B------:R-:W-:Y:S02]  /*0400*/  MOV R74, UR28 ;  /* 0x0000001c004a7c02 */ /* 0x000fe40008000f00 */
[----:B------:R-:W-:Y:S01]  /*0410*/  MOV R75, UR29 ;  /* 0x0000001d004b7c02 */ /* 0x000fe20008000f00 */
[----:B------:R-:W-:-:S04]  /*0420*/  UIMAD.WIDE UR28, UR6, 0x4, UR14 ;  /* 0x00000004061c78a5 */ /* 0x000fc8000f8e020e */
[----:B--2---:R-:W2:Y:S02]  /*0430*/  LDG.E R74, desc[UR20][R74.64] ;  /* 0x000000144a4a7981 */ /* 0x004ea4000c1e1900 */
[----:B------:R-:W-:Y:S02]  /*0440*/  MOV R72, UR28 ;  /* 0x0000001c00487c02 */ /* 0x000fe40008000f00 */
[----:B------:R-:W-:Y:S01]  /*0450*/  MOV R73, UR29 ;  /* 0x0000001d00497c02 */ /* 0x000fe20008000f00 */
[----:B------:R-:W-:-:S04]  /*0460*/  UIMAD.WIDE UR28, UR6, 0x4, UR16 ;  /* 0x00000004061c78a5 */ /* 0x000fc8000f8e0210 */
[----:B---3--:R-:W3:Y:S02]  /*0470*/  LDG.E R72, desc[UR20][R72.64] ;  /* 0x0000001448487981 */ /* 0x008ee4000c1e1900 */
        /* <DEDUP_REMOVED lines=15> */
[----:B------:R-:W-:Y:S01]  /*0570*/  BSSY.RECONVERGENT B1, `(.L_x_6371) ;  /* 0x0000046000017945 */ /* 0x000fe20003800200 */
[----:B------:R-:W-:Y:S01]  /*0580*/  ISETP.NE.AND P0, PT, RZ, UR30, PT ;  /* 0x0000001eff007c0c */ /* 0x000fe2000bf05270 */
[----:B------:R-:W-:Y:S01]  /*0590*/  HFMA2 R102, -RZ, RZ, 0, 0 ;  /* 0x00000000ff667431 */ /* 0x000fe200000001ff */
[C---:B------:R-:W-:Y:S01]  /*05a0*/  ISETP.GE.U32.AND P1, PT, R2.reuse, 0x100, PT ;  /* 0x000001000200780c */ /* 0x040fe20003f26070 */
[----:B------:R-:W-:Y:S01]  /*05b0*/  HFMA2 R97, -RZ, RZ, 0, 0 ;  /* 0x00000000ff617431 */ /* 0x000fe200000001ff */
[----:B------:R-:W-:Y:S01]  /*05c0*/  MOV R75, UR7 ;  /* 0x00000007004b7c02 */ /* 0x000fe20008000f00 */
[----:B-1----:R-:W-:Y:S01]  /*05d0*/  UIMAD UR7, UR6, UR10, URZ ;  /* 0x0000000a060772a4 */ /* 0x002fe2000f8e02ff */
[----:B------:R-:W-:-:S02]  /*05e0*/  ISETP.GE.U32.AND P3, PT, R2, 0x180, PT ;  /* 0x000001800200780c */ /* 0x000fc40003f66070 */
[----:B------:R-:W-:Y:S01]  /*05f0*/  MOV R101, RZ ;  /* 0x000000ff00657202 */ /* 0x000fe20000000f00 */
        /* <DEDUP_REMOVED lines=9> */
[----:B------:R-:W-:Y:S02]  /*0690*/  MOV R5, UR8 ;  /* 0x0000000800057c02 */ /* 0x000fe40008000f00 */
[----:B------:R-:W-:-:S02]  /*06a0*/  @P4 LEA.HI.SX32 R97, R75, R0, 0x1e ;  /* 0x000000004b614211 */ /* 0x000fc400078ff2ff */
[-C--:B------:R-:W-:Y:S02]  /*06b0*/  LEA.HI.SX32 R5, R5, R0.reuse, 0x1e ;  /* 0x0000000005057211 */ /* 0x080fe400078ff2ff */
[----:B------:R-:W-:Y:S02]  /*06c0*/  LEA.HI.SX32 R98, R73, R0, 0x1e ;  /* 0x0000000049627211 */ /* 0x000fe400078ff2ff */
        /* <DEDUP_REMOVED lines=13> */
[----:B--2---:R-:W-:-:S04]  /*07a0*/  IMAD.WIDE.U32 R102, R97, 0x4, R102 ;  /* 0x0000000461667825 */ /* 0x004fc800078e0066 */
[----:B0-----:R-:W-:Y:S01]  /*07b0*/  @P0 IMAD.WIDE.U32 R92, R96, 0x10, R92 ;  /* 0x00000010605c0825 */ /* 0x001fe200078e005c */
[----:B------:R-:W5:Y:S04]  /*07c0*/  LDG.E R6, desc[UR20][R102.64] ;  /* 0x0000001466067981 */ /* 0x000f68000c1e1900 */
[----:B------:R0:W5:Y:S01]  /*07d0*/  @P0 LDG.E.128 R52, desc[UR20][R92.64] ;  /* 0x000000145c340981 */ /* 0x000162000c1e1d00 */
[----:B------:R-:W-:Y:S02]  /*07e0*/  IADD3 R97, PT, PT, R97, 0x80, RZ ;  /* 0x0000008061617810 */ /* 0x000fe40007ffe0ff */
        /* <DEDUP_REMOVED lines=12> */
[----:B0-----:R-:W-:Y:S01]  /*08b0*/  FMUL.FTZ R92, R22, R78 ;  /* 0x0000004e165c7220 */ /* 0x001fe20000410000 */
        /* <DEDUP_REMOVED lines=17> */
.L_x_6372:
[----:B----4-:R-:W-:Y:S05]  /*09d0*/  BSYNC.RECONVERGENT B1 ;  /* 0x0000000000017941 */ /* 0x010fea0003800200 */
.L_x_6371:
[----:B------:R-:W-:Y:S04]  /*09e0*/  BSSY.RECONVERGENT B1, `(.L_x_6373) ;  /* 0x000002f000017945 */ /* 0x000fe80003800200 */
[----:B------:R-:W-:Y:S05]  /*09f0*/  @!P1 BRA `(.L_x_6374) ;  /* 0x0000000000b49947 */ /* 0x000fea0003800000 */
[----:B------:R-:W0:Y:S01]  /*0a00*/  LDC.64 R72, c[0x0][0x3a8] ;  /* 0x0000ea00ff487b82 */ /* 0x000e220000000a00 */
[----:B------:R-:W-:-:S04]  /*0a10*/  ISETP.NE.U32.AND P0, PT, RZ, UR24, PT ;  /* 0x00000018ff007c0c */ /* 0x000fc8000bf05070 */
[----:B------:R-:W-:-:S03]  /*0a20*/  ISETP.NE.AND.EX P0, PT, RZ, UR25, PT, P0 ;  /* 0x00000019ff007c0c */ /* 0x000fc6000bf05300 */
[----:B------:R-:W1:Y:S08]  /*0a30*/  LDC.64 R76, c[0x0][0x428] ;  /* 0x00010a00ff4c7b82 */ /* 0x000e700000000a00 */
[----:B------:R-:W2:Y:S01]  /*0a40*/  LDC.64 R78, c[0x0][0x3b0] ;  /* 0x0000ec00ff4e7b82 */ /* 0x000ea20000000a00 */
[----:B0-----:R-:W-:-:S06]  /*0a50*/  IMAD.WIDE.U32 R72, R96, 0x10, R72 ;  /* 0x0000001060487825 */ /* 0x001fcc00078e0048 */
[----:B------:R-:W3:Y:S01]  /*0a60*/  LDG.E.128 R72, desc[UR20][R72.64] ;  /* 0x0000001448487981 */ /* 0x000ee2000c1e1d00 */
[----:B-1----:R-:W-:Y:S02]  /*0a70*/  IMAD.WIDE.U32 R80, R98, 0x10, R76 ;  /* 0x0000001062507825 */ /* 0x002fe400078e004c */
[----:B------:R-:W0:Y:S04]  /*0a80*/  @P0 LDC.64 R76, c[0x0][0x438] ;  /* 0x00010e00ff4c0b82 */ /* 0x000e280000000a00 */
[----:B------:R-:W4:Y:S01]  /*0a90*/  LDG.E.128 R80, desc[UR20][R80.64] ;  /* 0x0000001450507981 */ /* 0x000f22000c1e1d00 */
[----:B--2---:R-:W-:-:S05]  /*0aa0*/  IMAD.WIDE.U32 R78, R97, 0x4, R78 ;  /* 0x00000004614e7825 */ /* 0x004fca00078e004e */
[----:B------:R1:W5:Y:S01]  /*0ab0*/  LDG.E R7, desc[UR20][R78.64] ;  /* 0x000000144e077981 */ /* 0x000362000c1e1900 */
[----:B0-----:R-:W-:-:S05]  /*0ac0*/  @P0 IMAD.WIDE.U32 R76, R96, 0x10, R76 ;  /* 0x00000010604c0825 */ /* 0x001fca00078e004c */
[----:B------:R1:W5:Y:S01]  /*0ad0*/  @P0 LDG.E.128 R56, desc[UR20][R76.64] ;  /* 0x000000144c380981 */ /* 0x000362000c1e1d00 */
[----:B------:R-:W-:Y:S02]  /*0ae0*/  IADD3 R97, PT, PT, R97, 0x80, RZ ;  /* 0x0000008061617810 */ /* 0x000fe40007ffe0ff */
[----:B------:R-:W-:Y:S02]  /*0af0*/  IADD3 R98, PT, PT, R98, 0x80, RZ ;  /* 0x0000008062627810 */ /* 0x000fe40007ffe0ff */
[----:B------:R-:W-:Y:S01]  /*0b00*/  IADD3 R96, PT, PT, R96, 0x80, RZ ;  /* 0x0000008060607810 */ /* 0x000fe20007ffe0ff */
[C---:B---3--:R-:W-:Y:S01]  /*0b10*/  FADD.FTZ R9, -R95.reuse, R72 ;  /* 0x000000485f097221 */ /* 0x048fe20000010100 */
[----:B------:R-:W-:-:S03]  /*0b20*/  FADD.FTZ R10, -R95, R73 ;  /* 0x000000495f0a7221 */ /* 0x000fc60000010100 */
[----:B------:R-:W-:Y:S01]  /*0b30*/  FMUL.FTZ R9, R9, UR32 ;  /* 0x0000002009097c20 */ /* 0x000fe20008410000 */
[----:B------:R-:W-:Y:S01]  /*0b40*/  FADD.FTZ R13, -R95, R74 ;  /* 0x0000004a5f0d7221 */ /* 0x000fe20000010100 */
[----:B------:R-:W-:Y:S01]  /*0b50*/  FMUL.FTZ R10, R10, UR32 ;  /* 0x000000200a0a7c20 */ /* 0x000fe20008410000 */
[----:B----4-:R-:W-:Y:S01]  /*0b60*/  FADD.FTZ R44, R44, R80 ;  /* 0x000000502c2c7221 */ /* 0x010fe20000010000 */
[----:B------:R-:W-:Y:S01]  /*0b70*/  FFMA.FTZ R32, R80, R9, R32 ;  /* 0x0000000950207223 */ /* 0x000fe20000010020 */
[----:B------:R-:W-:Y:S01]  /*0b80*/  FMUL.FTZ R80, R16, R80 ;  /* 0x0000005010507220 */ /* 0x000fe20000410000 */
[----:B------:R-:W-:Y:S01]  /*0b90*/  FMUL.FTZ R13, R13, UR32 ;  /* 0x000000200d0d7c20 */ /* 0x000fe20008410000 */
[----:B------:R-:W-:Y:S01]  /*0ba0*/  FADD.FTZ R75, -R95, R75 ;  /* 0x0000004b5f4b7221 */ /* 0x000fe20000010100 */
        /* <DEDUP_REMOVED lines=17> */
[----:B-1----:R-:W-:-:S07]  /*0cc0*/  FFMA.FTZ R102, R82, R83, R73 ;  /* 0x0000005352667223 */ /* 0x002fce0000010049 */
.L_x_6374:
[----:B------:R-:W-:Y:S05]  /*0cd0*/  BSYNC.RECONVERGENT B1 ;  /* 0x0000000000017941 */ /* 0x000fea0003800200 */
.L_x_6373:
        /* <DEDUP_REMOVED lines=25> */
[----:B------:R-:W-:Y:S01]  /*0e70*/  FMUL.FTZ R87, R25, R73 ;  /* 0x0000004919577220 */ /* 0x000fe20000410000 */
        /* <DEDUP_REMOVED lines=17> */
[----:B--2---:R-:W-:Y:S06]  /*0f90*/  BRA `(.L_x_6375) ;  /* 0x0000000000f47947 */ /* 0x004fec0003800000 */
.L_x_6370:
        /* <DEDUP_REMOVED lines=34> */
.L_x_6376:
        /* <DEDUP_REMOVED lines=27> */
.L_x_6375:
[----:B------:R-:W-:Y:S05]  /*1370*/  BSYNC.RECONVERGENT B0 ;  /* 0x0000000000007941 */ /* 0x000fea0003800200 */
.L_x_6369:
        /* <DEDUP_REMOVED lines=32> */
.L_x_6378:
[----:B------:R-:W-:Y:S05]  /*1580*/  BSYNC.RECONVERGENT B0 ;  /* 0x0000000000007941 */ /* 0x000fea0003800200 */
.L_x_6377:
        /* <DEDUP_REMOVED lines=17> */
[----:B------:R-:W-:Y:S01]  /*16a0*/  FADD.FTZ R73, R74, R73 ;  /* 0x000000494a497221 */ /* 0x000fe20000010000 */
[----:B------:R-:W-:Y:S02]  /*16b0*/  @P4 SHF.R.S32.HI R75, RZ, 0x1f, R4 ;  /* 0x0000001fff4b4819 */ /* 0x000fe40000011404 */
[----:B-1----:R-:W-:Y:S01]  /*16c0*/  FADD.FTZ R96, R96, R77 ;  /* 0x0000004d60607221 */ /* 0x002fe20000010000 */
[----:B------:R-:W-:Y:S01]  /*16d0*/  FADD.FTZ R73, R73, R76 ;  /* 0x0000004c49497221 */ /* 0x000fe20000010000 */
[----:B------:R-:W-:Y:S02]  /*16e0*/  @P4 LEA.HI R75, R75, R4, RZ, 0x2 ;  /* 0x000000044b4b4211 */ /* 0x000fe400078f10ff */
        /* <DEDUP_REMOVED lines=26> */
.L_x_6383:
        /* <DEDUP_REMOVED lines=10> */
.L_x_6384:
        /* <DEDUP_REMOVED lines=10> */
.L_x_6385:
        /* <DEDUP_REMOVED lines=11> */
.L_x_6382:
        /* <DEDUP_REMOVED lines=12> */
[----:B------:R-:W-:Y:S01]  /*1b40*/  FFMA.FTZ R76, R90, UR7, R95 ;  /* 0x000000075a4c7c23 */ /* 0x000fe2000801005f */
[----:B-----5:R-:W-:-:S02]  /*1b50*/  @P4 LOP3.LUT P5, RZ, R6, 0xff, RZ, 0xc0, !PT ;  /* 0x000000ff06ff4812 */ /* 0x020fc400078ac0ff */
[----:B------:R-:W-:Y:S01]  /*1b60*/  FSEL R68, R68, RZ, P0 ;  /* 0x000000ff44447208 */ /* 0x000fe20000000000 */
[----:B------:R-:W2:Y:S01]  /*1b70*/  @P4 LDC.64 R74, c[0x0][0x408] ;  /* 0x00010200ff4a4b82 */ /* 0x000ea20000000a00 */
[----:B------:R-:W-:Y:S02]  /*1b80*/  FSEL R69, R69, RZ, P0 ;  /* 0x000000ff45457208 */ /* 0x000fe40000000000 */
[----:B------:R-:W-:Y:S02]  /*1b90*/  FSEL R70, R70, RZ, P0 ;  /* 0x000000ff46467208 */ /* 0x000fe40000000000 */
[----:B------:R-:W-:Y:S01]  /*1ba0*/  @P4 LOP3.LUT P6, RZ, R6, 0xff0000, RZ, 0xc0, !PT ;  /* 0x00ff000006ff4812 */ /* 0x000fe200078cc0ff */
[----:B0-----:R-:W-:-:S04]  /*1bb0*/  @P4 FMUL.FTZ R5, R68, R5 ;  /* 0x0000000544054220 */ /* 0x001fc80000410000 */
[----:B------:R-:W-:Y:S01]  /*1bc0*/  @P4 FMUL.FTZ R4, R5, R4 ;  /* 0x0000000405044220 */ /* 0x000fe20000410000 */
[----:B------:R-:W-:Y:S01]  /*1bd0*/  FADD.FTZ R5, R93, -R76 ;  /* 0x8000004c5d057221 */ /* 0x000fe20000010000 */
[----:B-1----:R-:W-:-:S03]  /*1be0*/  @P4 FMUL.FTZ R73, R69, R73 ;  /* 0x0000004945494220 */ /* 0x002fc60000410000 */
[----:B------:R-:W-:Y:S01]  /*1bf0*/  FMUL.FTZ R5, R5, UR32 ;  /* 0x0000002005057c20 */ /* 0x000fe20008410000 */
[----:B------:R-:W-:Y:S01]  /*1c00*/  @P4 SEL R64, R4, RZ, P5 ;  /* 0x000000ff04404207 */ /* 0x000fe20002800000 */
[----:B------:R-:W-:Y:S01]  /*1c10*/  @P4 FMUL.FTZ R72, R73, R72 ;  /* 0x0000004849484220 */ /* 0x000fe20000410000 */
[----:B------:R-:W-:Y:S02]  /*1c20*/  @P4 LOP3.LUT P5, RZ, R6, 0xff00, RZ, 0xc0, !PT ;  /* 0x0000ff0006ff4812 */ /* 0x000fe400078ac0ff */
[----:B------:R-:W-:Y:S01]  /*1c30*/  FSEL R71, R5, RZ, P0 ;  /* 0x000000ff05477208 */ /* 0x000fe20000000000 */
[----:B--2---:R-:W-:Y:S01]  /*1c40*/  @P4 FMUL.FTZ R75, R70, R75 ;  /* 0x0000004b464b4220 */ /* 0x004fe20000410000 */
[----:B------:R-:W-:-:S03]  /*1c50*/  @P4 SEL R65, R72, RZ, P5 ;  /* 0x000000ff48414207 */ /* 0x000fc60002800000 */
        /* <DEDUP_REMOVED lines=8> */
.L_x_6381:
        /* <DEDUP_REMOVED lines=35> */
[----:B------:R-:W-:Y:S01]  /*1f10*/  @P4 SEL R65, R4, RZ, P5 ;  /* 0x000000ff04414207 */ /* 0x000fe20002800000 */
[----:B------:R-:W-:-:S02]  /*1f20*/  @P4 FMUL.FTZ R74, R75, R74 ;  /* 0x0000004a4b4a4220 */ /* 0x000fc40000410000 */
[----:B------:R-:W-:-:S03]  /*1f30*/  @P4 SEL R66, R72, RZ, P6 ;  /* 0x000000ff48424207 */ /* 0x000fc60003000000 */
        /* <DEDUP_REMOVED lines=14> */
.L_x_6387:
        /* <DEDUP_REMOVED lines=16> */
[----:B------:R-:W-:-:S03]  /*2120*/  PLOP3.LUT P0, PT, PT, PT, UP2, 0x80, 0x8 ;  /* 0x000000000008781c */ /* 0x000fc60003f0f028 */
[----:B------:R-:W-:Y:S01]  /*2130*/  @P6 FADD.FTZ R5, R92, -R5 ;  /* 0x800000055c056221 */ /* 0x000fe20000010000 */
[----:B------:R-:W-:-:S03]  /*2140*/  PLOP3.LUT P6, PT, PT, PT, UP2, 0x80, 0x8 ;  /* 0x000000000008781c */ /* 0x000fc60003fcf028 */
[----:B------:R-:W-:Y:S01]  /*2150*/  @P5 FFMA.FTZ R70, R5, UR32, R54 ;  /* 0x0000002005465c23 */ /* 0x000fe20008010036 */
[----:B------:R-:W-:Y:S01]  /*2160*/  PLOP3.LUT P5, PT, PT, PT, UP2, 0x80, 0x8 ;  /* 0x000000000008781c */ /* 0x000fe20003faf028 */
[----:B------:R-:W3:Y:S02]  /*2170*/  @P4 LDC.64 R4, c[0x0][0x408] ;  /* 0x00010200ff044b82 */ /* 0x000ee40000000a00 */
[----:B0-----:R-:W-:Y:S02]  /*2180*/  @P4 FMUL.FTZ R73, R70, R73 ;  /* 0x0000004946494220 */ /* 0x001fe40000410000 */
[----:B------:R-:W-:Y:S01]  /*2190*/  @P0 FFMA.FTZ R68, R90, UR7, R95 ;  /* 0x000000075a440c23 */ /* 0x000fe2000801005f */
[----:B------:R-:W-:Y:S01]  /*21a0*/  PLOP3.LUT P0, PT, PT, PT, UP2, 0x80, 0x8 ;  /* 0x000000000008781c */ /* 0x000fe20003f0f028 */
[----:B------:R-:W-:Y:S02]  /*21b0*/  @P4 FMUL.FTZ R72, R73, R72 ;  /* 0x0000004849484220 */ /* 0x000fe40000410000 */
[----:B------:R-:W-:Y:S01]  /*21c0*/  @P6 FADD.FTZ R96, R93, -R68 ;  /* 0x800000445d606221 */ /* 0x000fe20000010000 */
[----:B------:R-:W-:-:S02]  /*21d0*/  PLOP3.LUT P6, PT, PT, PT, UP2, 0x80, 0x8 ;  /* 0x000000000008781c */ /* 0x000fc40003fcf028 */
[----:B------:R-:W-:Y:S01]  /*21e0*/  MOV R68, R52 ;  /* 0x0000003400447202 */ /* 0x000fe20000000f00 */
[----:B------:R-:W-:Y:S01]  /*21f0*/  @P5 FFMA.FTZ R97, R3, UR7, R95 ;  /* 0x0000000703615c23 */ /* 0x000fe2000801005f */
[----:B------:R-:W-:-:S05]  /*2200*/  PLOP3.LUT P5, PT, PT, PT, UP2, 0x80, 0x8 ;  /* 0x000000000008781c */ /* 0x000fca0003faf028 */
[----:B------:R-:W-:Y:S01]  /*2210*/  @P0 FADD.FTZ R97, R86, -R97 ;  /* 0x8000006156610221 */ /* 0x000fe20000010000 */
[----:B------:R-:W-:-:S03]  /*2220*/  @P4 LOP3.LUT P0, RZ, R6, 0xff00, RZ, 0xc0, !PT ;  /* 0x0000ff0006ff4812 */ /* 0x000fc6000780c0ff */
[----:B------:R-:W-:Y:S01]  /*2230*/  @P6 FFMA.FTZ R71, R96, UR32, R55 ;  /* 0x0000002060476c23 */ /* 0x000fe20008010037 */
[C---:B------:R-:W-:Y:S01]  /*2240*/  @P4 ISETP.GE.U32.AND P6, PT, R6.reuse, 0x1000000, PT ;  /* 0x010000000600480c */ /* 0x040fe20003fc6070 */
[----:B---3--:R-:W-:Y:S02]  /*2250*/  @P4 FMUL.FTZ R5, R69, R5 ;  /* 0x0000000545054220 */ /* 0x008fe40000410000 */
[----:B------:R-:W-:Y:S01]  /*2260*/  @P5 FFMA.FTZ R68, R97, UR32, R52 ;  /* 0x0000002061445c23 */ /* 0x000fe20008010034 */
[----:B-1----:R-:W-:Y:S01]  /*2270*/  @P4 FMUL.FTZ R75, R71, R75 ;  /* 0x0000004b474b4220 */ /* 0x002fe20000410000 */
[----:B------:R-:W-:Y:S01]  /*2280*/  @P4 FMUL.FTZ R4, R5, R4 ;  /* 0x0000000405044220 */ /* 0x000fe20000410000 */
[----:B------:R-:W-:Y:S01]  /*2290*/  @P4 LOP3.LUT P5, RZ, R6, 0xff0000, RZ, 0xc0, !PT ;  /* 0x00ff000006ff4812 */ /* 0x000fe200078ac0ff */
[----:B--2---:R-:W-:Y:S01]  /*22a0*/  @P4 FMUL.FTZ R77, R68, R77 ;  /* 0x0000004d444d4220 */ /* 0x004fe20000410000 */
[----:B------:R-:W-:Y:S02]  /*22b0*/  @P4 FMUL.FTZ R74, R75, R74 ;  /* 0x0000004a4b4a4220 */ /* 0x000fe40000410000 */
[----:B------:R-:W-:Y:S01]  /*22c0*/  @P4 SEL R65, R4, RZ, P0 ;  /* 0x000000ff04414207 */ /* 0x000fe20000000000 */
[----:B------:R-:W-:Y:S01]  /*22d0*/  @P4 FMUL.FTZ R76, R77, R76 ;  /* 0x0000004c4d4c4220 */ /* 0x000fe20000410000 */
[----:B------:R-:W-:-:S02]  /*22e0*/  @P4 LOP3.LUT P0, RZ, R6, 0xff, RZ, 0xc0, !PT ;  /* 0x000000ff06ff4812 */ /* 0x000fc4000780c0ff */
[----:B------:R-:W-:Y:S02]  /*22f0*/  @P4 SEL R66, R72, RZ, P5 ;  /* 0x000000ff48424207 */ /* 0x000fe40002800000 */
[----:B------:R-:W-:Y:S02]  /*2300*/  @P4 SEL R67, R74, RZ, P6 ;  /* 0x000000ff4a434207 */ /* 0x000fe40003000000 */
[----:B------:R-:W-:-:S07]  /*2310*/  @P4 SEL R64, R76, RZ, P0 ;  /* 0x000000ff4c404207 */ /* 0x000fce0000000000 */
.L_x_6386:
        /* <DEDUP_REMOVED lines=10> */
.L_x_6380:
[----:B------:R-:W-:Y:S05]  /*23c0*/  BSYNC.RECONVERGENT B0 ;  /* 0x0000000000007941 */ /* 0x000fea0003800200 */
.L_x_6379:
        /* <DEDUP_REMOVED lines=17> */
[----:B------:R-:W-:Y:S01]  /*24e0*/  PLOP3.LUT P6, PT, PT, PT, UP2, 0x80, 0x8 ;  /* 0x000000000008781c */ /* 0x000fe20003fcf028 */
[----:B------:R-:W1:Y:S08]  /*24f0*/  @P4 LDC.64 R4, c[0x0][0x408] ;  /* 0x00010200ff044b82 */ /* 0x000e700000000a00 */
[----:B------:R-:W-:Y:S01]  /*2500*/  @P5 FFMA.FTZ R69, R68, UR32, R57 ;  /* 0x0000002044455c23 */ /* 0x000fe20008010039 */
[----:B------:R-:W-:-:S02]  /*2510*/  PLOP3.LUT P5, PT, PT, PT, UP2, 0x80, 0x8 ;  /* 0x000000000008781c */ /* 0x000fc40003faf028 */
[----:B------:R-:W-:Y:S01]  /*2520*/  MOV R68, R56 ;  /* 0x0000003800447202 */ /* 0x000fe20000000f00 */
[----:B------:R-:W-:Y:S01]  /*2530*/  @P6 FFMA.FTZ R71, R13, UR7, R95 ;  /* 0x000000070d476c23 */ /* 0x000fe2000801005f */
[----:B------:R-:W-:-:S09]  /*2540*/  PLOP3.LUT P6, PT, PT, PT, UP2, 0x80, 0x8 ;  /* 0x000000000008781c */ /* 0x000fd20003fcf028 */
[----:B------:R-:W-:Y:S01]  /*2550*/  @P5 FADD.FTZ R71, R88, -R71 ;  /* 0x8000004758475221 */ /* 0x000fe20000010000 */
[----:B------:R-:W-:Y:S01]  /*2560*/  @P4 LOP3.LUT P5, RZ, R7, 0xff00, RZ, 0xc0, !PT ;  /* 0x0000ff0007ff4812 */ /* 0x000fe200078ac0ff */
[----:B-1----:R-:W-:Y:S02]  /*2570*/  @P4 FMUL.FTZ R5, R69, R5 ;  /* 0x0000000545054220 */ /* 0x002fe40000410000 */
[----:B------:R-:W-:Y:S01]  /*2580*/  @P6 FFMA.FTZ R70, R71, UR32, R58 ;  /* 0x0000002047466c23 */ /* 0x000fe2000801003a */
[----:B------:R-:W-:Y:S01]  /*2590*/  @P4 LOP3.LUT P6, RZ, R7, 0xff0000, RZ, 0xc0, !PT ;  /* 0x00ff000007ff4812 */ /* 0x000fe200078cc0ff */
[----:B------:R-:W-:Y:S02]  /*25a0*/  @P4 FMUL.FTZ R4, R5, R4 ;  /* 0x0000000405044220 */ /* 0x000fe40000410000 */
[----:B0-----:R-:W-:-:S03]  /*25b0*/  @P4 FMUL.FTZ R73, R70, R73 ;  /* 0x0000004946494220 */ /* 0x001fc60000410000 */
[----:B------:R-:W-:Y:S01]  /*25c0*/  @P4 SEL R65, R4, RZ, P5 ;  /* 0x000000ff04414207 */ /* 0x000fe20002800000 */
[----:B------:R-:W-:Y:S01]  /*25d0*/  @P4 FMUL.FTZ R72, R73, R72 ;  /* 0x0000004849484220 */ /* 0x000fe20000410000 */
[----:B------:R-:W-:Y:S01]  /*25e0*/  PLOP3.LUT P5, PT, PT, PT, UP2, 0x80, 0x8 ;  /* 0x000000000008781c */ /* 0x000fe20003faf028 */
[----:B------:R-:W0:Y:S03]  /*25f0*/  @P4 LDC.64 R4, c[0x0][0x408] ;  /* 0x00010200ff044b82 */ /* 0x000e260000000a00 */
[----:B------:R-:W-:Y:S02]  /*2600*/  @P4 SEL R66, R72, RZ, P6 ;  /* 0x000000ff48424207 */ /* 0x000fe40003000000 */
[----:B------:R-:W-:-:S07]  /*2610*/  PLOP3.LUT P6, PT, PT, PT, UP2, 0x80, 0x8 ;  /* 0x000000000008781c */ /* 0x000fce0003fcf028 */
[----:B------:R-:W-:Y:S01]  /*2620*/  @P5 FFMA.FTZ R72, R82, UR7, R95 ;  /* 0x0000000752485c23 */ /* 0x000fe2000801005f */
[----:B------:R-:W-:-:S05]  /*2630*/  PLOP3.LUT P5, PT, PT, PT, UP2, 0x80, 0x8 ;  /* 0x000000000008781c */ /* 0x000fca0003faf028 */
[----:B------:R-:W-:Y:S01]  /*2640*/  @P6 FFMA.FTZ R71, R9, UR7, R95 ;  /* 0x0000000709476c23 */ /* 0x000fe2000801005f */
[----:B------:R-:W-:-:S07]  /*2650*/  PLOP3.LUT P6, PT, PT, PT, UP2, 0x80, 0x8 ;  /* 0x000000000008781c */ /* 0x000fce0003fcf028 */
[----:B------:R-:W-:Y:S01]  /*2660*/  @P5 FADD.FTZ R71, R80, -R71 ;  /* 0x8000004750475221 */ /* 0x000fe20000010000 */
[----:B------:R-:W-:-:S05]  /*2670*/  PLOP3.LUT P5, PT, PT, PT, UP2, 0x80, 0x8 ;  /* 0x000000000008781c */ /* 0x000fca0003faf028 */
[----:B------:R-:W-:Y:S01]  /*2680*/  @P6 FFMA.FTZ R68, R71, UR32, R56 ;  /* 0x0000002047446c23 */ /* 0x000fe20008010038 */
[----:B------:R-:W-:Y:S02]  /*2690*/  PLOP3.LUT P6, PT, PT, PT, UP2, 0x80, 0x8 ;  /* 0x000000000008781c */ /* 0x000fe40003fcf028 */
[----:B------:R-:W-:Y:S01]  /*26a0*/  MOV R71, R59 ;  /* 0x0000003b00477202 */ /* 0x000fe20000000f00 */
[----:B0-----:R-:W-:-:S04]  /*26b0*/  @P4 FMUL.FTZ R5, R68, R5 ;  /* 0x0000000544054220 */ /* 0x001fc80000410000 */
[----:B------:R-:W-:Y:S01]  /*26c0*/  @P5 FADD.FTZ R72, R83, -R72 ;  /* 0x8000004853485221 */ /* 0x000fe20000010000 */
[----:B------:R-:W-:Y:S01]  /*26d0*/  @P4 FMUL.FTZ R4, R5, R4 ;  /* 0x0000000405044220 */ /* 0x000fe20000410000 */
[----:B------:R-:W-:-:S04]  /*26e0*/  @P4 LOP3.LUT P5, RZ, R7, 0xff, RZ, 0xc0, !PT ;  /* 0x000000ff07ff4812 */ /* 0x000fc800078ac0ff */
[----:B------:R-:W-:Y:S01]  /*26f0*/  @P6 FFMA.FTZ R71, R72, UR32, R59 ;  /* 0x0000002048476c23 */ /* 0x000fe2000801003b */
[----:B------:R-:W-:Y:S01]  /*2700*/  @P4 SEL R64, R4, RZ, P5 ;  /* 0x000000ff04404207 */ /* 0x000fe20002800000 */
[----:B------:R-:W-:Y:S07]  /*2710*/  @!P4 BRA `(.L_x_6392) ;  /* 0x000000080020c947 */ /* 0x000fee0003800000 */
[----:B------:R-:W-:Y:S01]  /*2720*/  FMUL.FTZ R4, R71, UR23 ;  /* 0x0000001747047c20 */ /* 0x000fe20008410000 */
[----:B------:R-:W-:-:S03]  /*2730*/  ISETP.GE.U32.AND P5, PT, R7, 0x1000000, PT ;  /* 0x010000000700780c */ /* 0x000fc60003fa6070 */
[----:B------:R-:W-:-:S05]  /*2740*/  FMUL.FTZ R4, R4, UR22 ;  /* 0x0000001604047c20 */ /* 0x000fca0008410000 */
[----:B------:R-:W-:Y:S01]  /*2750*/  SEL R67, R4, RZ, P5 ;  /* 0x000000ff04437207 */ /* 0x000fe20002800000 */
[----:B------:R-:W-:Y:S06]  /*2760*/  BRA `(.L_x_6392) ;  /* 0x00000008000c7947 */ /* 0x000fec0003800000 */
.L_x_6391:
[----:B------:R-:W-:Y:S01]  /*2770*/  PLOP3.LUT P5, PT, PT, PT, UP2, 0x80, 0x8 ;  /* 0x000000000008781c */ /* 0x000fe20003faf028 */
[----:B0-----:R-:W0:Y:S01]  /*2780*/  @P4 LDC.64 R72, c[0x0][0x408] ;  /* 0x00010200ff484b82 */ /* 0x001e220000000a00 */
[----:B------:R-:W-:Y:S02]  /*2790*/  PLOP3.LUT P6, PT, PT, PT, UP2, 0x80, 0x8 ;  /* 0x000000000008781c */ /* 0x000fe40003fcf028 */
[----:B-----5:R-:W-:Y:S02]  /*27a0*/  MOV R96, R57 ;  /* 0x0000003900607202 */ /* 0x020fe40000000f00 */
[----:B------:R-:W-:Y:S02]  /*27b0*/  MOV R98, R58 ;  /* 0x0000003a00627202 */ /* 0x000fe40000000f00 */
[----:B------:R-:W-:-:S05]  /*27c0*/  MOV R76, R56 ;  /* 0x00000038004c7202 */ /* 0x000fca0000000f00 */
[----:B------:R-:W-:Y:S01]  /*27d0*/  @P5 FFMA.FTZ R4, R10, UR7, R95 ;  /* 0x000000070a045c23 */ /* 0x000fe2000801005f */
        /* <DEDUP_REMOVED lines=9> */
[----:B------:R-:W1:Y:S02]  /*2870*/  @P4 LDC.64 R4, c[0x0][0x408] ;  /* 0x00010200ff044b82 */ /* 0x000e640000000a00 */
[----:B------:R-:W-:Y:S01]  /*2880*/  @P6 FFMA.FTZ R98, R75, UR32, R58 ;  /* 0x000000204b626c23 */ /* 0x000fe2000801003a */
[----:B------:R-:W-:-:S03]  /*2890*/  PLOP3.LUT P6, PT, PT, PT, UP2, 0x80, 0x8 ;  /* 0x000000000008781c */ /* 0x000fc60003fcf028 */
[----:B0-----:R-:W-:Y:S02]  /*28a0*/  @P4 FMUL.FTZ R73, R98, R73 ;  /* 0x0000004962494220 */ /* 0x001fe40000410000 */
[----:B------:R-:W0:Y:S02]  /*28b0*/  @P4 LDC.64 R74, c[0x0][0x408] ;  /* 0x00010200ff4a4b82 */ /* 0x000e240000000a00 */
[----:B------:R-:W-:Y:S02]  /*28c0*/  @P4 FMUL.FTZ R72, R73, R72 ;  /* 0x0000004849484220 */ /* 0x000fe40000410000 */
[----:B------:R-:W-:Y:S01]  /*28d0*/  @P5 FFMA.FTZ R77, R9, UR7, R95 ;  /* 0x00000007094d5c23 */ /* 0x000fe2000801005f */
[----:B------:R-:W-:-:S03]  /*28e0*/  PLOP3.LUT P5, PT, PT, PT, UP2, 0x80, 0x8 ;  /* 0x000000000008781c */ /* 0x000fc60003faf028 */
[----:B------:R-:W-:Y:S01]  /*28f0*/  @P6 FADD.FTZ R77, R80, -R77 ;  /* 0x8000004d504d6221 */ /* 0x000fe20000010000 */
[----:B------:R-:W-:-:S04]  /*2900*/  @P4 LOP3.LUT P6, RZ, R7, 0xff0000, RZ, 0xc0, !PT ;  /* 0x00ff000007ff4812 */ /* 0x000fc800078cc0ff */
[----:B------:R-:W-:Y:S01]  /*2910*/  @P4 SEL R66, R72, RZ, P6 ;  /* 0x000000ff48424207 */ /* 0x000fe20003000000 */
[----:B-1----:R-:W-:-:S04]  /*2920*/  @P4 FMUL.FTZ R5, R96, R5 ;  /* 0x0000000560054220 */ /* 0x002fc80000410000 */
[----:B------:R-:W-:Y:S01]  /*2930*/  @P5 FFMA.FTZ R76, R77, UR32, R56 ;  /* 0x000000204d4c5c23 */ /* 0x000fe20008010038 */
[----:B------:R-:W-:Y:S01]  /*2940*/  @P4 LOP3.LUT P5, RZ, R7, 0xff00, RZ, 0xc0, !PT ;  /* 0x0000ff0007ff4812 */ /* 0x000fe200078ac0ff */
[----:B------:R-:W-:Y:S02]  /*2950*/  @P4 FMUL.FTZ R4, R5, R4 ;  /* 0x0000000405044220 */ /* 0x000fe40000410000 */
[----:B0-----:R-:W-:-:S03]  /*2960*/  @P4 FMUL.FTZ R75, R76, R75 ;  /* 0x0000004b4c4b4220 */ /* 0x001fc60000410000 */
[----:B------:R-:W-:Y:S02]  /*2970*/  @P4 SEL R65, R4, RZ, P5 ;  /* 0x000000ff04414207 */ /* 0x000fe40002800000 */
[----:B------:R-:W-:Y:S01]  /*2980*/  @P4 LOP3.LUT P5, RZ, R7, 0xff, RZ, 0xc0, !PT ;  /* 0x000000ff07ff4812 */ /* 0x000fe200078ac0ff */
        /* <DEDUP_REMOVED lines=15> */
.L_x_6390:
        /* <DEDUP_REMOVED lines=20> */
[----:B------:R-:W-:Y:S02]  /*2bc0*/  FSEL R69, R69, RZ, P5 ;  /* 0x000000ff45457208 */ /* 0x000fe40002800000 */
[----:B0-----:R-:W-:-:S04]  /*2bd0*/  @P4 FMUL.FTZ R71, R68, R71 ;  /* 0x0000004744474220 */ /* 0x001fc80000410000 */
[----:B------:R-:W-:Y:S01]  /*2be0*/  @P4 FMUL.FTZ R71, R71, R70 ;  /* 0x0000004647474220 */ /* 0x000fe20000410000 */
[----:B------:R-:W-:Y:S01]  /*2bf0*/  FSEL R70, R74, RZ, P5 ;  /* 0x000000ff4a467208 */ /* 0x000fe20002800000 */
[----:B-1----:R-:W-:-:S03]  /*2c00*/  @P4 FMUL.FTZ R5, R69, R5 ;  /* 0x0000000545054220 */ /* 0x002fc60000410000 */
[----:B------:R-:W-:Y:S02]  /*2c10*/  @P4 SEL R64, R71, RZ, P6 ;  /* 0x000000ff47404207 */ /* 0x000fe40003000000 */
[----:B------:R-:W-:Y:S01]  /*2c20*/  @P4 LOP3.LUT P6, RZ, R7, 0xff00, RZ, 0xc0, !PT ;  /* 0x0000ff0007ff4812 */ /* 0x000fe200078cc0ff */
[----:B------:R-:W-:Y:S01]  /*2c30*/  @P4 FMUL.FTZ R4, R5, R4 ;  /* 0x0000000405044220 */ /* 0x000fe20000410000 */
[----:B------:R-:W-:Y:S01]  /*2c40*/  FADD.FTZ R5, R83, -R76 ;  /* 0x8000004c53057221 */ /* 0x000fe20000010000 */
[----:B--2---:R-:W-:-:S03]  /*2c50*/  @P4 FMUL.FTZ R73, R70, R73 ;  /* 0x0000004946494220 */ /* 0x004fc60000410000 */
[----:B------:R-:W-:Y:S01]  /*2c60*/  FMUL.FTZ R5, R5, UR32 ;  /* 0x0000002005057c20 */ /* 0x000fe20008410000 */
[----:B------:R-:W-:Y:S01]  /*2c70*/  @P4 SEL R65, R4, RZ, P6 ;  /* 0x000000ff04414207 */ /* 0x000fe20003000000 */
[----:B------:R-:W-:Y:S01]  /*2c80*/  @P4 FMUL.FTZ R72, R73, R72 ;  /* 0x0000004849484220 */ /* 0x000fe20000410000 */
        /* <DEDUP_REMOVED lines=9> */
.L_x_6393:
        /* <DEDUP_REMOVED lines=10> */
.L_x_6394:
        /* <DEDUP_REMOVED lines=10> */
.L_x_6395:
        /* <DEDUP_REMOVED lines=10> */
.L_x_6396:
        /* <DEDUP_REMOVED lines=10> */
.L_x_6392:
        /* <DEDUP_REMOVED lines=8> */
.L_x_6389:
[----:B------:R-:W-:Y:S05]  /*3020*/  BSYNC.RECONVERGENT B0 ;  /* 0x0000000000007941 */ /* 0x000fea0003800200 */
.L_x_6388:
        /* <DEDUP_REMOVED lines=25> */
[C---:B------:R-:W-:Y:S01]  /*31c0*/  @P4 LOP3.LUT P5, RZ, R8.reuse, 0xff00, RZ, 0xc0, !PT ;  /* 0x0000ff0008ff4812 */ /* 0x040fe200078ac0ff */
        /* <DEDUP_REMOVED lines=32> */
.L_x_6400:
[----:B------:R-:W-:Y:S01]  /*33d0*/  PLOP3.LUT P5, PT, PT, PT, UP2, 0x80, 0x8 ;  /* 0x000000000008781c */ /* 0x000fe20003faf028 */
[----:B0-2---:R-:W0:Y:S01]  /*33e0*/  @P4 LDC.64 R72, c[0x0][0x408] ;  /* 0x00010200ff484b82 */ /* 0x005e220000000a00 */
        /* <DEDUP_REMOVED lines=47> */
.L_x_6399:
        /* <DEDUP_REMOVED lines=42> */
.L_x_6402:
[----:B------:R-:W0:Y:S01]  /*3980*/  @P4 LDC.64 R4, c[0x0][0x408] ;  /* 0x00010200ff044b82 */ /* 0x000e220000000a00 */
[----:B------:R-:W-:Y:S01]  /*3990*/  FFMA.FTZ R72, R100, UR7, R95 ;  /* 0x0000000764487c23 */ /* 0x000fe2000801005f */
[----:B------:R-:W-:-:S03]  /*39a0*/  ISETP.LT.AND P5, PT, RZ, UR33, PT ;  /* 0x00000021ff007c0c */ /* 0x000fc6000bfa1270 */
[----:B------:R-:W-:-:S04]  /*39b0*/  FADD.FTZ R72, R91, -R72 ;  /* 0x800000485b487221 */ /* 0x000fc80000010000 */
[----:B------:R-:W-:-:S05]  /*39c0*/  FMUL.FTZ R72, R72, UR32 ;  /* 0x0000002048487c20 */ /* 0x000fca0008410000 */
[----:B------:R-:W-:-:S05]  /*39d0*/  FSEL R72, R72, RZ, P5 ;  /* 0x000000ff48487208 */ /* 0x000fca0002800000 */
[----:B0-----:R-:W-:Y:S01]  /*39e0*/  @P4 FMUL.FTZ R73, R72, R5 ;  /* 0x0000000548494220 */ /* 0x001fe20000410000 */
        /* <DEDUP_REMOVED lines=10> */
.L_x_6403:
        /* <DEDUP_REMOVED lines=10> */
.L_x_6404:
        /* <DEDUP_REMOVED lines=10> */
.L_x_6405:
[----:B------:R-:W-:Y:S01]  /*3bd0*/  @P4 FMUL.FTZ R4, R73, R4 ;  /* 0x0000000449044220 */ /* 0x000fe20000410000 */
[----:B-----5:R-:W-:-:S04]  /*3be0*/  @P4 ISETP.GE.U32.AND P5, PT, R8, 0x1000000, PT ;  /* 0x010000000800480c */ /* 0x020fc80003fa6070 */
[----:B------:R-:W-:-:S09]  /*3bf0*/  @P4 SEL R67, R4, RZ, P5 ;  /* 0x000000ff04434207 */ /* 0x000fd20002800000 */
.L_x_6401:
[----:B------:R-:W0:Y:S08]  /*3c00*/  @P0 LDC.64 R4, c[0x0][0x478] ;  /* 0x00011e00ff040b82 */ /* 0x000e300000000a00 */
[----:B------:R-:W1:Y:S01]  /*3c10*/  @P4 LDC.64 R72, c[0x0][0x468] ;  /* 0x00011a00ff484b82 */ /* 0x000e620000000a00 */
[----:B0-----:R-:W-:-:S05]  /*3c20*/  @P0 IMAD.WIDE.U32 R4, R79, 0x10, R4 ;  /* 0x000000104f040825 */ /* 0x001fca00078e0004 */
[----:B------:R3:W-:Y:S01]  /*3c30*/  @P0 STG.E.128 desc[UR20][R4.64], R68 ;  /* 0x0000004404000986 */ /* 0x0007e2000c101d14 */
[----:B-1----:R-:W-:-:S05]  /*3c40*/  @P4 IMAD.WIDE.U32 R78, R78, 0x10, R72 ;  /* 0x000000104e4e4825 */ /* 0x002fca00078e0048 */
[----:B------:R3:W-:Y:S02]  /*3c50*/  @P4 STG.E.128 desc[UR20][R78.64], R64 ;  /* 0x000000404e004986 */ /* 0x0007e4000c101d14 */
.L_x_6398:
[----:B------:R-:W-:Y:S05]  /*3c60*/  BSYNC.RECONVERGENT B0 ;  /* 0x0000000000007941 */ /* 0x000fea0003800200 */
.L_x_6397:
[----:B------:R-:W-:Y:S02]  /*3c70*/  UIADD3 UR6, UPT, UPT, UR6, UR26, URZ ;  /* 0x0000001a06067290 */ /* 0x000fe4000fffe0ff */
[----:B------:R-:W-:Y:S02]  /*3c80*/  UPLOP3.LUT UP1, UPT, UPT, UPT, UP1, 0x40, 0x4 ;  /* 0x000000000004789c */ /* 0x000fe40003f2e810 */
[----:B------:R-:W-:-:S09]  /*3c90*/  UISETP.GE.AND UP0, UPT, UR6, UR27, UPT ;  /* 0x0000001b0600728c */ /* 0x000fd2000bf06270 */
[----:B------:R-:W-:Y:S05]  /*3ca0*/  BRA.U !UP0, `(.L_x_6406) ;  /* 0xffffffc508d07547 */ /* 0x000fea000b83ffff */
.L_x_6368:
[----:B------:R-:W1:Y:S01]  /*3cb0*/  LDC.64 R2, c[0x0][0x440] ;  /* 0x00011000ff027b82 */ /* 0x000e620000000a00 */
[----:B------:R-:W-:-:S06]  /*3cc0*/  UIMAD UR7, UR9, UR10, URZ ;  /* 0x0000000a090772a4 */ /* 0x000fcc000f8e02ff */
[----:B------:R-:W-:Y:S01]  /*3cd0*/  MOV R11, UR7 ;  /* 0x00000007000b7c02 */ /* 0x000fe20008000f00 */
[----:B0-23--:R-:W0:Y:S03]  /*3ce0*/  LDC.64 R4, c[0x0][0x448] ;  /* 0x00011200ff047b82 */ /* 0x00de260000000a00 */
[----:B------:R-:W-:-:S05]  /*3cf0*/  LEA.HI R11, R11, R0, RZ, 0x1e ;  /* 0x000000000b0b7211 */ /* 0x000fca00078ff0ff */
[----:B-----5:R-:W2:Y:S08]  /*3d00*/  LDC.64 R6, c[0x0][0x440] ;  /* 0x00011000ff067b82 */ /* 0x020eb00000000a00 */
[----:B------:R-:W3:Y:S01]  /*3d10*/  LDC.64 R8, c[0x0][0x448] ;  /* 0x00011200ff087b82 */ /* 0x000ee20000000a00 */
[----:B-1----:R-:W-:-:S05]  /*3d20*/  @P2 IMAD.WIDE.U32 R2, R11, 0x10, R2 ;  /* 0x000000100b022825 */ /* 0x002fca00078e0002 */
[----:B------:R1:W-:Y:S01]  /*3d30*/  @P2 STG.E.128 desc[UR20][R2.64], R40 ;  /* 0x0000002802002986 */ /* 0x0003e2000c101d14 */
[C---:B0-----:R-:W-:Y:S01]  /*3d40*/  @P2 IMAD.WIDE.U32 R4, R11.reuse, 0x10, R4 ;  /* 0x000000100b042825 */ /* 0x041fe200078e0004 */
[----:B------:R-:W-:-:S04]  /*3d50*/  @P2 IADD3 R11, PT, PT, R11, 0x80, RZ ;  /* 0x000000800b0b2810 */ /* 0x000fc80007ffe0ff */
[----:B------:R1:W-:Y:S01]  /*3d60*/  @P2 STG.E.128 desc[UR20][R4.64], R28 ;  /* 0x0000001c04002986 */ /* 0x0003e2000c101d14 */
[----:B--2---:R-:W-:-:S05]  /*3d70*/  @P1 IMAD.WIDE.U32 R6, R11, 0x10, R6 ;  /* 0x000000100b061825 */ /* 0x004fca00078e0006 */
        /* <DEDUP_REMOVED lines=12> */
.L_x_6407:
        /* <DEDUP_REMOVED lines=12> */
.L_x_6843:


//--------------------- .text._ZN10layer_norm22ln_bwd_finalize_kernelINS_22Kernel_traits_finalizeILj1536EfffffjLb0ELj1024ELj4ENS_18Kernel_traits_baseILj1536EfffffjLj1024EEEEELb0ELb1EEEvNS_9BwdParamsE --------------------------
	.section	.text._ZN10layer_norm22ln_bwd_finalize_kernelINS_22Kernel_traits_finalizeILj1536EfffffjLb0ELj1024ELj4ENS_18Kernel_traits_baseILj1536EfffffjLj1024EEEEELb0ELb1EEEvNS_9BwdParamsE,"ax",@progbits
	.align	128
        .global         _ZN10layer_norm22ln_bwd_finalize_kernelINS_22Kernel_traits_finalizeILj1536EfffffjLb0ELj1024ELj4ENS_18Kernel_traits_baseILj1536EfffffjLj1024EEEEELb0ELb1EEEvNS_9BwdParamsE
        .type           _ZN10layer_norm22ln_bwd_finalize_kernelINS_22Kernel_traits_finalizeILj1536EfffffjLb0ELj1024ELj4ENS_18Kernel_traits_baseILj1536EfffffjLj1024EEEEELb0ELb1EEEvNS_9BwdParamsE,@function
        .size           _ZN10layer_norm22ln_bwd_finalize_kernelINS_22Kernel_traits_finalizeILj1536EfffffjLb0ELj1024ELj4ENS_18Kernel_traits_baseILj1536EfffffjLj1024EEEEELb0ELb1EEEvNS_9BwdParamsE,(.L_x_6844 - _ZN10layer_norm22ln_bwd_finalize_kernelINS_22Kernel_traits_finalizeILj1536EfffffjLb0ELj1024ELj4ENS_18Kernel_traits_baseILj1536EfffffjLj1024EEEEELb0ELb1EEEvNS_9BwdParamsE)
        .other          _ZN10layer_norm22ln_bwd_finalize_kernelINS_22Kernel_traits_finalizeILj1536EfffffjLb0ELj1024ELj4ENS_18Kernel_traits_baseILj1536EfffffjLj1024EEEEELb0ELb1EEEvNS_9BwdParamsE,@"STO_CUDA_ENTRY STV_DEFAULT"
_ZN10layer_norm22ln_bwd_finalize_kernelINS_22Kernel_traits_finalizeILj1536EfffffjLb0ELj1024ELj4ENS_18Kernel_traits_baseILj1536EfffffjLj1024EEEEELb0ELb1EEEvNS_9BwdParamsE:
.text._ZN10layer_norm22ln_bwd_finalize_kernelINS_22Kernel_traits_finalizeILj1536EfffffjLb0ELj1024ELj4ENS_18Kernel_traits_baseILj1536EfffffjLj1024EEEEELb0ELb1EEEvNS_9BwdParamsE:
        /* <DEDUP_REMOVED lines=81> */
.L_x_6412:
        /* <DEDUP_REMOVED lines=118> */
.L_x_6411:
[----:B------:R-:W-:Y:S05]  /*0c70*/  BSYNC.RECONVERGENT B1 ;  /* 0x0000000000017941 */ /* 0x000fea0003800200 */
.L_x_6410:
        /* <DEDUP_REMOVED lines=77> */
.L_x_6414:
[----:B------:R-:W-:Y:S05]  /*1150*/  BSYNC.RECONVERGENT B1 ;  /* 0x0000000000017941 */ /* 0x000fea0003800200 */
.L_x_6413:
        /* <DEDUP_REMOVED lines=38> */
.L_x_6416:
[----:B------:R-:W-:Y:S05]  /*13c0*/  BSYNC.RECONVERGENT B1 ;  /* 0x0000000000017941 */ /* 0x000fea0003800200 */
.L_x_6415:
        /* <DEDUP_REMOVED lines=8> */
.L_x_6417:
        /* <DEDUP_REMOVED lines=10> */
.L_x_6409:
[----:B------:R-:W-:Y:S05]  /*14f0*/  BSYNC.RECONVERGENT B0 ;  /* 0x0000000000007941 */ /* 0x000fea0003800200 */
.L_x_6408:
        /* <DEDUP_REMOVED lines=55> */
.L_x_6418:
        /* <DEDUP_REMOVED lines=9> */
.L_x_6844:


//--------------------- .text._ZN10layer_norm13ln_bwd_kernelINS_13Kernel_traitsIfffffjLj1536ELj1ELj1ELj4ELj16ENS_18Kernel_traits_baseILj1536EfffffjLj128EEEEELb1ELb0ELb1ELb1EEEvNS_9BwdParamsE --------------------------
	.section	.text._ZN10layer_norm13ln_bwd_kernelINS_13Kernel_traitsIfffffjLj1536ELj1ELj1ELj4ELj16ENS_18Kernel_traits_baseILj1536EfffffjLj128EEEEELb1ELb0ELb1ELb1EEEvNS_9BwdParamsE,"ax",@progbits
	.align	128
        .global         _ZN10layer_norm13ln_bwd_kernelINS_13Kernel_traitsIfffffjLj1536ELj1ELj1ELj4ELj16ENS_18Kernel_traits_baseILj1536EfffffjLj128EEEEELb1ELb0ELb1ELb1EEEvNS_9BwdParamsE
        .type           _ZN10layer_norm13ln_bwd_kernelINS_13Kernel_traitsIfffffjLj1536ELj1ELj1ELj4ELj16ENS_18Kernel_traits_baseILj1536EfffffjLj128EEEEELb1ELb0ELb1ELb1EEEvNS_9BwdParamsE,@function
        .size           _ZN10layer_norm13ln_bwd_kernelINS_13Kernel_traitsIfffffjLj1536ELj1ELj1ELj4ELj16ENS_18Kernel_traits_baseILj1536EfffffjLj128EEEEELb1ELb0ELb1ELb1EEEvNS_9BwdParamsE,(.L_x_6845 - _ZN10layer_norm13ln_bwd_kernelINS_13Kernel_traitsIfffffjLj1536ELj1ELj1ELj4ELj16ENS_18Kernel_traits_baseILj1536EfffffjLj128EEEEELb1ELb0ELb1ELb1EEEvNS_9BwdParamsE)
        .other          _ZN10layer_norm13ln_bwd_kernelINS_13Kernel_traitsIfffffjLj1536ELj1ELj1ELj4ELj16ENS_18Kernel_traits_baseILj1536EfffffjLj128EEEEELb1ELb0ELb1ELb1EEEvNS_9BwdParamsE,@"STO_CUDA_ENTRY STV_DEFAULT"
_ZN10layer_norm13ln_bwd_kernelINS_13Kernel_traitsIfffffjLj1536ELj1ELj1ELj4ELj16ENS_18Kernel_traits_baseILj1536EfffffjLj128EEEEELb1ELb0ELb1ELb1EEEvNS_9BwdParamsE:
.text._ZN10layer_norm13ln_bwd_kernelINS_13Kernel_traitsIfffffjLj1536ELj1ELj1ELj4ELj16ENS_18Kernel_traits_baseILj1536EfffffjLj128EEEEELb1ELb0ELb1ELb1EEEvNS_9BwdParamsE:
        /* <DEDUP_REMOVED lines=34> */
[----:B------:R-:W-:Y:S01]  /*0220*/  PLOP3.LUT P1, PT, PT, PT, PT, 0x8, 0x80 ;  /* 0x000000000080781c */ /* 0x000fe20003f2e170 */
[----:B------:R-:W-:Y:S01]  /*0230*/  UMOV UR4, UR5 ;  /* 0x0000000500047c82 */ /* 0x000fe20008000000 */
[----:B-1-34-:R-:W-:-:S11]  /*0240*/  SHF.R.U32.HI R82, RZ, 0x5, R83 ;  /* 0x00000005ff527819 */ /* 0x01afd60000011653 */
.L_x_6443:
[----:B0-----:R-:W-:-:S06]  /*0250*/  UIMAD.WIDE UR8, UR4, 0x4, UR18 ;  /* 0x00000004040878a5 */ /* 0x001fcc000f8e0212 */
[----:B---3--:R-:W-:Y:S02]  /*0260*/  MOV R62, UR8 ;  /* 0x00000008003e7c02 */ /* 0x008fe40008000f00 */
[----:B------:R-:W-:Y:S01]  /*0270*/  MOV R63, UR9 ;  /* 0x00000009003f7c02 */ /* 0x000fe20008000f00 */
[----:B------:R-:W-:-:S04]  /*0280*/  UIMAD.WIDE UR8, UR4, 0x4, UR14 ;  /* 0x00000004040878a5 */ /* 0x000fc8000f8e020e */
[----:B------:R-:W3:Y:S02]  /*0290*/  LDG.E R62, desc[UR22][R62.64] ;  /* 0x000000163e3e7981 */ /* 0x000ee4000c1e1900 */
[----:B------:R-:W-:Y:S02]  /*02a0*/  MOV R60, UR8 ;  /* 0x00000008003c7c02 */ /* 0x000fe40008000f00 */
[----:B------:R-:W-:Y:S01]  /*02b0*/  MOV R61, UR9 ;  /* 0x00000009003d7c02 */ /* 0x000fe20008000f00 */
[----:B------:R-:W-:-:S04]  /*02c0*/  UIMAD.WIDE UR8, UR4, 0x4, UR16 ;  /* 0x00000004040878a5 */ /* 0x000fc8000f8e0210 */
[----:B------:R-:W4:Y:S02]  /*02d0*/  LDG.E R60, desc[UR22][R60.64] ;  /* 0x000000163c3c7981 */ /* 0x000f24000c1e1900 */
[----:B------:R-:W-:Y:S02]  /*02e0*/  MOV R94, UR8 ;  /* 0x00000008005e7c02 */ /* 0x000fe40008000f00 */
[----:B------:R-:W-:-:S05]  /*02f0*/  MOV R95, UR9 ;  /* 0x00000009005f7c02 */ /* 0x000fca0008000f00 */
[----:B-----5:R0:W5:Y:S01]  /*0300*/  LDG.E R94, desc[UR22][R94.64] ;  /* 0x000000165e5e7981 */ /* 0x020162000c1e1900 */
[----:B---3--:R-:W-:Y:S02]  /*0310*/  R2UR UR30, R62 ;  /* 0x000000003e1e72ca */ /* 0x008fe400000e0000 */
[----:B----4-:R-:W-:-:S11]  /*0320*/  R2UR UR25, R60 ;  /* 0x000000003c1972ca */ /* 0x010fd600000e0000 */
[----:B------:R-:W-:-:S09]  /*0330*/  UISETP.GE.AND UP1, UPT, UR30, 0x1, UPT ;  /* 0x000000011e00788c */ /* 0x000fd2000bf26270 */
[----:B0-----:R-:W-:Y:S05]  /*0340*/  BRA.U !UP1, `(.L_x_6420) ;  /* 0x0000000909487547 */ /* 0x001fea000b800000 */
[----:B------:R-:W0:Y:S01]  /*0350*/  LDC R81, c[0x0][0x388] ;  /* 0x0000e200ff517b82 */ /* 0x000e220000000800 */
[----:B------:R-:W-:Y:S02]  /*0360*/  UIADD3 UR20, UPT, UPT, UR30, -0x1, URZ ;  /* 0xffffffff1e147890 */ /* 0x000fe4000fffe0ff */
[----:B------:R-:W-:-:S05]  /*0370*/  UIMAD.WIDE UR8, UR4, 0x4, UR12 ;  /* 0x00000004040878a5 */ /* 0x000fca000f8e020c */
[----:B------:R-:W1:Y:S01]  /*0380*/  LDC.64 R72, c[0x0][0x3a8] ;  /* 0x0000ea00ff487b82 */ /* 0x000e620000000a00 */
[----:B------:R-:W-:Y:S02]  /*0390*/  MOV R70, UR8 ;  /* 0x0000000800467c02 */ /* 0x000fe40008000f00 */
[----:B------:R-:W-:-:S05]  /*03a0*/  MOV R71, UR9 ;  /* 0x0000000900477c02 */ /* 0x000fca0008000f00 */
[----:B------:R-:W3:Y:S01]  /*03b0*/  LDC.64 R76, c[0x0][0x428] ;  /* 0x00010a00ff4c7b82 */ /* 0x000ee20000000a00 */
[C---:B0-----:R-:W-:Y:S01]  /*03c0*/  IMAD R0, R81.reuse, UR4, RZ ;  /* 0x0000000451007c24 */ /* 0x041fe2000f8e02ff */
[----:B-----5:R-:W-:Y:S01]  /*03d0*/  ISETP.GE.AND P2, PT, R94, 0x1, PT ;  /* 0x000000015e00780c */ /* 0x020fe20003f46270 */
[----:B------:R-:W-:Y:S01]  /*03e0*/  IMAD R60, R81, UR20, RZ ;  /* 0x00000014513c7c24 */ /* 0x000fe2000f8e02ff */
[----:B------:R-:W-:-:S04]  /*03f0*/  ISETP.NE.U32.AND P0, PT, RZ, UR6, PT ;  /* 0x00000006ff007c0c */ /* 0x000fc8000bf05070 */
[----:B------:R-:W0:Y:S01]  /*0400*/  LDC.64 R88, c[0x0][0x3b0] ;  /* 0x0000ec00ff587b82 */ /* 0x000e220000000a00 */
[----:B--2---:R-:W-:-:S04]  /*0410*/  SHF.R.S32.HI R3, RZ, 0x1f, R0 ;  /* 0x0000001fff037819 */ /* 0x004fc80000011400 */
[----:B------:R-:W-:Y:S02]  /*0420*/  LEA.HI R2, R3, R0, RZ, 0x2 ;  /* 0x0000000003027211 */ /* 0x000fe400078f10ff */
[----:B------:R-:W-:Y:S01]  /*0430*/  SHF.R.S32.HI R3, RZ, 0x1f, R60 ;  /* 0x0000001fff037819 */ /* 0x000fe2000001143c */
[----:B------:R-:W2:Y:S01]  /*0440*/  LDG.E R0, desc[UR22][R70.64] ;  /* 0x0000001646007981 */ /* 0x000ea2000c1e1900 */
[----:B------:R-:W-:Y:S02]  /*0450*/  LEA.HI.SX32 R2, R2, R83, 0x1e ;  /* 0x0000005302027211 */ /* 0x000fe400078ff2ff */
[----:B------:R-:W-:-:S03]  /*0460*/  LEA.HI R60, R3, R60, RZ, 0x2 ;  /* 0x0000003c033c7211 */ /* 0x000fc600078f10ff */
[----:B-1----:R-:W-:Y:S01]  /*0470*/  IMAD.WIDE.U32 R84, R2, 0x10, R72 ;  /* 0x0000001002547825 */ /* 0x002fe200078e0048 */
[----:B------:R-:W-:Y:S02]  /*0480*/  LEA.HI.SX32 R79, R60, R83, 0x1e ;  /* 0x000000533c4f7211 */ /* 0x000fe400078ff2ff */
[----:B------:R-:W-:-:S03]  /*0490*/  IADD3 R3, PT, PT, R2, 0x80, RZ ;  /* 0x0000008002037810 */ /* 0x000fc60007ffe0ff */
[----:B---3--:R-:W-:Y:S01]  /*04a0*/  IMAD.WIDE.U32 R60, R79, 0x10, R76 ;  /* 0x000000104f3c7825 */ /* 0x008fe200078e004c */
[----:B------:R-:W3:Y:S03]  /*04b0*/  LDG.E.128 R84, desc[UR22][R84.64] ;  /* 0x0000001654547981 */ /* 0x000ee6000c1e1d00 */
[----:B------:R-:W-:Y:S02]  /*04c0*/  IMAD.WIDE.U32 R64, R3, 0x10, R72 ;  /* 0x0000001003407825 */ /* 0x000fe400078e0048 */
[----:B------:R-:W4:Y:S01]  /*04d0*/  LDG.E.128 R60, desc[UR22][R60.64] ;  /* 0x000000163c3c7981 */ /* 0x000f22000c1e1d00 */
[----:B------:R-:W-:-:S03]  /*04e0*/  IADD3 R69, PT, PT, R79, 0x80, RZ ;  /* 0x000000804f457810 */ /* 0x000fc60007ffe0ff */
[----:B------:R-:W4:Y:S02]  /*04f0*/  LDG.E.128 R64, desc[UR22][R64.64] ;  /* 0x0000001640407981 */ /* 0x000f24000c1e1d00 */
[----:B------:R-:W-:Y:S01]  /*0500*/  IMAD.WIDE.U32 R68, R69, 0x10, R76 ;  /* 0x0000001045447825 */ /* 0x000fe200078e004c */
[----:B------:R-:W-:Y:S02]  /*0510*/  IADD3 R95, PT, PT, R2, 0x100, RZ ;  /* 0x00000100025f7810 */ /* 0x000fe40007ffe0ff */
[----:B------:R-:W-:-:S03]  /*0520*/  ISETP.NE.AND.EX P0, PT, RZ, UR7, PT, P0 ;  /* 0x00000007ff007c0c */ /* 0x000fc6000bf05300 */
[----:B------:R-:W4:Y:S01]  /*0530*/  LDG.E.128 R68, desc[UR22][R68.64] ;  /* 0x0000001644447981 */ /* 0x000f22000c1e1d00 */
[----:B------:R-:W-:Y:S01]  /*0540*/  IMAD.WIDE.U32 R72, R95, 0x10, R72 ;  /* 0x000000105f487825 */ /* 0x000fe200078e0048 */
[----:B------:R-:W-:Y:S02]  /*0550*/  IADD3 R79, PT, PT, R79, 0x100, RZ ;  /* 0x000001004f4f7810 */ /* 0x000fe40007ffe0ff */
[----:B------:R-:W-:-:S03]  /*0560*/  @P2 IADD3 R80, PT, PT, R94, -0x1, RZ ;  /* 0xffffffff5e502810 */ /* 0x000fc60007ffe0ff */
[----:B------:R-:W4:Y:S01]  /*0570*/  LDG.E.128 R72, desc[UR22][R72.64] ;  /* 0x0000001648487981 */ /* 0x000f22000c1e1d00 */
[----:B------:R-:W-:Y:S02]  /*0580*/  IMAD.WIDE.U32 R76, R79, 0x10, R76 ;  /* 0x000000104f4c7825 */ /* 0x000fe400078e004c */
[----:B------:R-:W1:Y:S02]  /*0590*/  @P0 LDC.64 R96, c[0x0][0x438] ;  /* 0x00010e00ff600b82 */ /* 0x000e640000000a00 */
[----:B------:R-:W-:Y:S02]  /*05a0*/  @P2 IMAD R80, R80, R81, RZ ;  /* 0x0000005150502224 */ /* 0x000fe400078e02ff */
[----:B------:R-:W4:Y:S03]  /*05b0*/  LDG.E.128 R76, desc[UR22][R76.64] ;  /* 0x000000164c4c7981 */ /* 0x000f26000c1e1d00 */
[----:B------:R-:W-:Y:S01]  /*05c0*/  @P2 SHF.R.S32.HI R81, RZ, 0x1f, R80 ;  /* 0x0000001fff512819 */ /* 0x000fe20000011450 */
[----:B------:R-:W1:Y:S03]  /*05d0*/  @P0 LDC.64 R102, c[0x0][0x438] ;  /* 0x00010e00ff660b82 */ /* 0x000e660000000a00 */
[----:B------:R-:W-:Y:S01]  /*05e0*/  @P2 LEA.HI R80, R81, R80, RZ, 0x2 ;  /* 0x0000005051502211 */ /* 0x000fe200078f10ff */
[----:B------:R-:W-:-:S03]  /*05f0*/  HFMA2 R81, -RZ, RZ, 0, 0 ;  /* 0x00000000ff517431 */ /* 0x000fc600000001ff */
[----:B------:R-:W-:Y:S01]  /*0600*/  @P2 LEA.HI.SX32 R81, R80, R83, 0x1e ;  /* 0x0000005350512211 */ /* 0x000fe200078ff2ff */
[----:B------:R-:W1:Y:S03]  /*0610*/  @P0 LDC.64 R90, c[0x0][0x438] ;  /* 0x00010e00ff5a0b82 */ /* 0x000e660000000a00 */
[C---:B------:R-:W-:Y:S02]  /*0620*/  IADD3 R99, PT, PT, R81.reuse, 0x80, RZ ;  /* 0x0000008051637810 */ /* 0x040fe40007ffe0ff */
[----:B------:R-:W-:-:S03]  /*0630*/  IADD3 R101, PT, PT, R81, 0x100, RZ ;  /* 0x0000010051657810 */ /* 0x000fc60007ffe0ff */
[----:B0-----:R-:W-:-:S04]  /*0640*/  IMAD.WIDE.U32 R98, R99, 0x4, R88 ;  /* 0x0000000463627825 */ /* 0x001fc800078e0058 */
[--C-:B------:R-:W-:Y:S01]  /*0650*/  IMAD.WIDE.U32 R100, R101, 0x4, R88.reuse ;  /* 0x0000000465647825 */ /* 0x100fe200078e0058 */
[----:B------:R-:W5:Y:S03]  /*0660*/  LDG.E R80, desc[UR22][R98.64] ;  /* 0x0000001662507981 */ /* 0x000f66000c1e1900 */
[----:B------:R-:W-:-:S04]  /*0670*/  IMAD.WIDE.U32 R92, R81, 0x4, R88 ;  /* 0x00000004515c7825 */ /* 0x000fc800078e0058 */
[----:B-1----:R-:W-:Y:S01]  /*0680*/  @P0 IMAD.WIDE.U32 R88, R2, 0x10, R96 ;  /* 0x0000001002580825 */ /* 0x002fe200078e0060 */
[----:B------:R-:W5:Y:S04]  /*0690*/  LDG.E R81, desc[UR22][R92.64] ;  /* 0x000000165c517981 */ /* 0x000f68000c1e1900 */
[----:B------:R-:W5:Y:S01]  /*06a0*/  LDG.E R2, desc[UR22][R100.64] ;  /* 0x0000001664027981 */ /* 0x000f62000c1e1900 */
[----:B------:R-:W-:-:S03]  /*06b0*/  @P0 IMAD.WIDE.U32 R96, R3, 0x10, R102 ;  /* 0x0000001003600825 */ /* 0x000fc600078e0066 */
[----:B------:R0:W5:Y:S01]  /*06c0*/  @P0 LDG.E.128 R12, desc[UR22][R88.64] ;  /* 0x00000016580c0981 */ /* 0x000162000c1e1d00 */
[----:B------:R-:W-:-:S03]  /*06d0*/  @P0 IMAD.WIDE.U32 R90, R95, 0x10, R90 ;  /* 0x000000105f5a0825 */ /* 0x000fc600078e005a */
[----:B------:R-:W5:Y:S04]  /*06e0*/  @P0 LDG.E.128 R8, desc[UR22][R96.64] ;  /* 0x0000001660080981 */ /* 0x000f68000c1e1d00 */
[----:B------:R1:W5:Y:S01]  /*06f0*/  @P0 LDG.E.128 R4, desc[UR22][R90.64] ;  /* 0x000000165a040981 */ /* 0x000362000c1e1d00 */
[----:B------:R-:W-:-:S04]  /*0700*/  ISETP.NE.AND P0, PT, RZ, UR21, PT ;  /* 0x00000015ff007c0c */ /* 0x000fc8000bf05270 */
[----:B--2---:R-:W-:-:S05]  /*0710*/  FSEL R95, R0, RZ, !P0 ;  /* 0x000000ff005f7208 */ /* 0x004fca0004000000 */
[C---:B---3--:R-:W-:Y:S01]  /*0720*/  FADD.FTZ R3, -R95.reuse, R84 ;  /* 0x000000545f037221 */ /* 0x048fe20000010100 */
[C---:B------:R-:W-:Y:S01]  /*0730*/  FADD.FTZ R0, -R95.reuse, R85 ;  /* 0x000000555f007221 */ /* 0x040fe20000010100 */
[C---:B------:R-:W-:Y:S01]  /*0740*/  FADD.FTZ R85, -R95.reuse, R86 ;  /* 0x000000565f557221 */ /* 0x040fe20000010100 */
[----:B------:R-:W-:Y:S01]  /*0750*/  FADD.FTZ R86, -R95, R87 ;  /* 0x000000575f567221 */ /* 0x000fe20000010100 */
[----:B------:R-:W-:Y:S01]  /*0760*/  FMUL.FTZ R3, R3, UR25 ;  /* 0x0000001903037c20 */ /* 0x000fe20008410000 */
[----:B------:R-:W-:Y:S01]  /*0770*/  FMUL.FTZ R0, R0, UR25 ;  /* 0x0000001900007c20 */ /* 0x000fe20008410000 */
[----:B----4-:R-:W-:Y:S01]  /*0780*/  FMUL.FTZ R84, R24, R60 ;  /* 0x0000003c18547220 */ /* 0x010fe20000410000 */
[----:B------:R-:W-:Y:S01]  /*0790*/  FADD.FTZ R48, R48, R60 ;  /* 0x0000003c30307221 */ /* 0x000fe20000010000 */
[----:B------:R-:W-:Y:S01]  /*07a0*/  FFMA.FTZ R28, R60, R3, R28 ;  /* 0x000000033c1c7223 */ /* 0x000fe2000001001c */
[----:B------:R-:W-:Y:S01]  /*07b0*/  FMUL.FTZ R86, R86, UR25 ;  /* 0x0000001956567c20 */ /* 0x000fe20008410000 */
[----:B------:R-:W-:Y:S01]  /*07c0*/  FADD.FTZ R49, R49, R61 ;  /* 0x0000003d31317221 */ /* 0x000fe20000010000 */
[----:B------:R-:W-:Y:S01]  /*07d0*/  FFMA.FTZ R29, R61, R0, R29 ;  /* 0x000000003d1d7223 */ /* 0x000fe2000001001d */
[----:B------:R-:W-:Y:S01]  /*07e0*/  FMUL.FTZ R87, R25, R61 ;  /* 0x0000003d19577220 */ /* 0x000fe20000410000 */
[----:B------:R-:W-:Y:S01]  /*07f0*/  FADD.FTZ R60, RZ, R84 ;  /* 0x00000054ff3c7221 */ /* 0x000fe20000010000 */
[----:B------:R-:W-:Y:S01]  /*0800*/  FFMA.FTZ R61, R3, R84, RZ ;  /* 0x00000054033d7223 */ /* 0x000fe200000100ff */
[----:B------:R-:W-:Y:S01]  /*0810*/  FMUL.FTZ R85, R85, UR25 ;  /* 0x0000001955557c20 */ /* 0x000fe20008410000 */
[----:B------:R-:W-:Y:S01]  /*0820*/  FADD.FTZ R51, R51, R63 ;  /* 0x0000003f33337221 */ /* 0x000fe20000010000 */
[----:B------:R-:W-:Y:S01]  /*0830*/  FADD.FTZ R64, -R95, R64 ;  /* 0x000000405f407221 */ /* 0x000fe20000010100 */
[----:B------:R-:W-:Y:S01]  /*0840*/  FFMA.FTZ R31, R63, R86, R31 ;  /* 0x000000563f1f7223 */ /* 0x000fe2000001001f */
[----:B0-----:R-:W-:Y:S01]  /*0850*/  FMUL.FTZ R89, R27, R63 ;  /* 0x0000003f1b597220 */ /* 0x001fe20000410000 */
[----:B------:R-:W-:Y:S01]  /*0860*/  FMUL.FTZ R88, R26, R62 ;  /* 0x0000003e1a587220 */ /* 0x000fe20000410000 */
[----:B------:R-:W-:Y:S01]  /*0870*/  FADD.FTZ R63, R60, R87 ;  /* 0x000000573c3f7221 */ /* 0x000fe20000010000 */
[----:B------:R-:W-:Y:S01]  /*0880*/  FFMA.FTZ R60, R0, R87, R61 ;  /* 0x00000057003c7223 */ /* 0x000fe2000001003d */
[----:B------:R-:W-:Y:S01]  /*0890*/  FADD.FTZ R50, R50, R62 ;  /* 0x0000003e32327221 */ /* 0x000fe20000010000 */
[----:B------:R-:W-:Y:S01]  /*08a0*/  FFMA.FTZ R30, R62, R85, R30 ;  /* 0x000000553e1e7223 */ /* 0x000fe2000001001e */
[----:B------:R-:W-:Y:S01]  /*08b0*/  FADD.FTZ R65, -R95, R65 ;  /* 0x000000415f417221 */ /* 0x000fe20000010100 */
[----:B-1----:R-:W-:Y:S01]  /*08c0*/  FMUL.FTZ R91, R64, UR25 ;  /* 0x00000019405b7c20 */ /* 0x002fe20008410000 */
[----:B------:R-:W-:Y:S01]  /*08d0*/  FADD.FTZ R62, R63, R88 ;  /* 0x000000583f3e7221 */ /* 0x000fe20000010000 */
[----:B------:R-:W-:Y:S01]  /*08e0*/  FFMA.FTZ R61, R85, R88, R60 ;  /* 0x00000058553d7223 */ /* 0x000fe2000001003c */
[----:B------:R-:W-:Y:S01]  /*08f0*/  FADD.FTZ R66, -R95, R66 ;  /* 0x000000425f427221 */ /* 0x000fe20000010100 */
[----:B------:R-:W-:Y:S01]  /*0900*/  FADD.FTZ R44, R44, R68 ;  /* 0x000000442c2c7221 */ /* 0x000fe20000010000 */
[----:B------:R-:W-:Y:S01]  /*0910*/  FMUL.FTZ R90, R65, UR25 ;  /* 0x00000019415a7c20 */ /* 0x000fe20008410000 */
[----:B------:R-:W-:Y:S01]  /*0920*/  FFMA.FTZ R32, R68, R91, R32 ;  /* 0x0000005b44207223 */ /* 0x000fe20000010020 */
        /* <DEDUP_REMOVED lines=14> */
[C---:B------:R-:W-:Y:S01]  /*0a10*/  FADD.FTZ R72, -R95.reuse, R72 ;  /* 0x000000485f487221 */ /* 0x040fe20000010100 */
[----:B------:R-:W-:Y:S01]  /*0a20*/  FADD.FTZ R63, R60, R69 ;  /* 0x000000453c3f7221 */ /* 0x000fe20000010000 */
[----:B------:R-:W-:Y:S01]  /*0a30*/  FFMA.FTZ R60, R90, R69, R61 ;  /* 0x000000455a3c7223 */ /* 0x000fe2000001003d */
[----:B------:R-:W-:Y:S01]  /*0a40*/  FADD.FTZ R64, -R95, R73 ;  /* 0x000000495f407221 */ /* 0x000fe20000010100 */
        /* <DEDUP_REMOVED lines=9> */
[C---:B------:R-:W-:Y:S01]  /*0ae0*/  FADD.FTZ R74, -R95.reuse, R74 ;  /* 0x0000004a5f4a7221 */ /* 0x040fe20000010100 */
        /* <DEDUP_REMOVED lines=24> */
.L_x_6420:
[----:B-----5:R-:W-:Y:S02]  /*0c70*/  ISETP.GE.AND P2, PT, R94, 0x1, PT ;  /* 0x000000015e00780c */ /* 0x020fe40003f46270 */
[----:B------:R-:W-:Y:S02]  /*0c80*/  ISETP.NE.U32.AND P0, PT, RZ, UR6, PT ;  /* 0x00000006ff007c0c */ /* 0x000fe4000bf05070 */
[----:B------:R-:W-:Y:S02]  /*0c90*/  MOV R79, RZ ;  /* 0x000000ff004f7202 */ /* 0x000fe40000000f00 */
[----:B------:R-:W-:-:S07]  /*0ca0*/  ISETP.NE.AND.EX P0, PT, RZ, UR7, PT, P0 ;  /* 0x00000007ff007c0c */ /* 0x000fce000bf05300 */
[----:B------:R-:W0:Y:S01]  /*0cb0*/  @P2 LDC R63, c[0x0][0x388] ;  /* 0x0000e200ff3f2b82 */ /* 0x000e220000000800 */
[----:B--2---:R-:W-:-:S07]  /*0cc0*/  @P2 IADD3 R2, PT, PT, R94, -0x1, RZ ;  /* 0xffffffff5e022810 */ /* 0x004fce0007ffe0ff */
        /* <DEDUP_REMOVED lines=11> */
[----:B------:R0:W5:Y:S01]  /*0d80*/  @!P0 LDG.E R80, desc[UR22][R64.64] ;  /* 0x0000001640508981 */ /* 0x000162000c1e1900 */
[----:B------:R-:W-:-:S03]  /*0d90*/  CS2R R66, SRZ ;  /* 0x0000000000427805 */ /* 0x000fc6000001ff00 */
[----:B------:R0:W5:Y:S01]  /*0da0*/  @!P0 LDG.E R2, desc[UR22][R60.64] ;  /* 0x000000163c028981 */ /* 0x000162000c1e1900 */
[----:B------:R-:W-:Y:S05]  /*0db0*/  @!P0 BRA `(.L_x_6421) ;  /* 0x00000000005c8947 */ /* 0x000fea0003800000 */
        /* <DEDUP_REMOVED lines=23> */
.L_x_6421:
[----:B01----:R-:W0:Y:S01]  /*0f30*/  SHFL.DOWN PT, R61, R66, 0x10, 0x1f ;  /* 0x0a001f00423d7f89 */ /* 0x003e2200000e0000 */
[----:B------:R-:W-:Y:S01]  /*0f40*/  LOP3.LUT P3, RZ, R83, 0x1f, RZ, 0xc0, !PT ;  /* 0x0000001f53ff7812 */ /* 0x000fe2000786c0ff */
[----:B------:R-:W-:Y:S01]  /*0f50*/  UISETP.NE.U32.AND UP0, UPT, UR6, URZ, UPT ;  /* 0x000000ff0600728c */ /* 0x000fe2000bf05070 */
[----:B------:R-:W-:Y:S01]  /*0f60*/  PLOP3.LUT P0, PT, PT, PT, PT, 0x80, 0x8 ;  /* 0x000000000008781c */ /* 0x000fe20003f0f070 */
[----:B------:R-:W1:Y:S01]  /*0f70*/  SHFL.DOWN PT, R60, R67, 0x10, 0x1f ;  /* 0x0a001f00433c7f89 */ /* 0x000e6200000e0000 */
[----:B------:R-:W-:Y:S01]  /*0f80*/  @P2 IADD3 R94, PT, PT, R94, -0x1, RZ ;  /* 0xffffffff5e5e2810 */ /* 0x000fe20007ffe0ff */
        /* <DEDUP_REMOVED lines=20> */
[----:B------:R-:W-:Y:S02]  /*10d0*/  @!P1 IADD3 R63, PT, PT, R79, 0x1800, RZ ;  /* 0x000018004f3f9810 */ /* 0x000fe40007ffe0ff */
[----:B------:R-:W-:Y:S02]  /*10e0*/  @!P3 LEA R95, R82, R62, 0x3 ;  /* 0x0000003e525fb211 */ /* 0x000fe400078e18ff */
[----:B------:R-:W-:Y:S01]  /*10f0*/  ISETP.NE.AND P0, PT, RZ, UR21, PT ;  /* 0x00000015ff007c0c */ /* 0x000fe2000bf05270 */
[----:B0-----:R-:W-:Y:S01]  /*1100*/  FADD.FTZ R66, R65, R66 ;  /* 0x0000004241427221 */ /* 0x001fe20000010000 */
[----:B-1----:R-:W-:-:S04]  /*1110*/  FADD.FTZ R67, R64, R67 ;  /* 0x0000004340437221 */ /* 0x002fc80000010000 */
[----:B------:R-:W0:Y:S01]  /*1120*/  SHFL.DOWN PT, R61, R66, 0x1, 0x1f ;  /* 0x08201f00423d7f89 */ /* 0x000e2200000e0000 */
[C---:B------:R-:W-:Y:S02]  /*1130*/  IADD3 R64, PT, PT, R79.reuse, 0x1830, RZ ;  /* 0x000018304f407810 */ /* 0x040fe40007ffe0ff */
[----:B------:R-:W-:Y:S01]  /*1140*/  @!P1 IADD3 R64, PT, PT, R79, 0x1810, RZ ;  /* 0x000018104f409810 */ /* 0x000fe20007ffe0ff */
[----:B------:R-:W1:Y:S01]  /*1150*/  SHFL.DOWN PT, R60, R67, 0x1, 0x1f ;  /* 0x08201f00433c7f89 */ /* 0x000e6200000e0000 */
[----:B------:R-:W2:Y:S01]  /*1160*/  LDC R79, c[0x0][0x388] ;  /* 0x0000e200ff4f7b82 */ /* 0x000ea20000000800 */
[----:B0-----:R-:W-:Y:S01]  /*1170*/  FADD.FTZ R98, R66, R61 ;  /* 0x0000003d42627221 */ /* 0x001fe20000010000 */
[----:B-1----:R-:W-:-:S05]  /*1180*/  FADD.FTZ R99, R67, R60 ;  /* 0x0000003c43637221 */ /* 0x002fca0000010000 */
[----:B------:R-:W-:Y:S01]  /*1190*/  @!P3 STS.64 [R95], R98 ;  /* 0x000000625f00b388 */ /* 0x000fe20000000a00 */
[----:B------:R-:W-:Y:S06]  /*11a0*/  BAR.SYNC.DEFER_BLOCKING 0x0 ;  /* 0x0000000000007b1d */ /* 0x000fec0000010000 */
[----:B------:R-:W0:Y:S04]  /*11b0*/  LDS.128 R60, [R63] ;  /* 0x000000003f3c7984 */ /* 0x000e280000000c00 */
[----:B------:R-:W1:Y:S01]  /*11c0*/  LDS.128 R64, [R64] ;  /* 0x0000000040407984 */ /* 0x000e620000000c00 */
[----:B0-----:R-:W-:Y:S01]  /*11d0*/  FADD.FTZ R100, RZ, R61 ;  /* 0x0000003dff647221 */ /* 0x001fe20000010000 */
[----:B------:R-:W-:Y:S01]  /*11e0*/  FADD.FTZ R61, RZ, R60 ;  /* 0x0000003cff3d7221 */ /* 0x000fe20000010000 */
[----:B--2---:R-:W-:-:S02]  /*11f0*/  IMAD R60, R79, UR4, RZ ;  /* 0x000000044f3c7c24 */ /* 0x004fc4000f8e02ff */
[----:B------:R-:W-:Y:S01]  /*1200*/  FADD.FTZ R100, R63, R100 ;  /* 0x000000643f647221 */ /* 0x000fe20000010000 */
[----:B------:R-:W-:Y:S01]  /*1210*/  FADD.FTZ R61, R62, R61 ;  /* 0x0000003d3e3d7221 */ /* 0x000fe20000010000 */
[----:B------:R-:W-:Y:S01]  /*1220*/  @P2 IMAD R79, R94, R79, RZ ;  /* 0x0000004f5e4f2224 */ /* 0x000fe200078e02ff */
[----:B------:R-:W-:Y:S01]  /*1230*/  SHF.R.S32.HI R63, RZ, 0x1f, R60 ;  /* 0x0000001fff3f7819 */ /* 0x000fe2000001143c */
[----:B-1----:R-:W-:Y:S01]  /*1240*/  FADD.FTZ R100, R100, R65 ;  /* 0x0000004164647221 */ /* 0x002fe20000010000 */
[----:B------:R-:W-:Y:S02]  /*1250*/  FADD.FTZ R61, R61, R64 ;  /* 0x000000403d3d7221 */ /* 0x000fe40000010000 */
[----:B------:R-:W-:Y:S01]  /*1260*/  @P2 SHF.R.S32.HI R62, RZ, 0x1f, R79 ;  /* 0x0000001fff3e2819 */ /* 0x000fe2000001144f */
[----:B------:R-:W-:Y:S01]  /*1270*/  FADD.FTZ R67, R67, R100 ;  /* 0x0000006443437221 */ /* 0x000fe20000010000 */
[----:B------:R-:W-:Y:S01]  /*1280*/  FADD.FTZ R61, R66, R61 ;  /* 0x0000003d423d7221 */ /* 0x000fe20000010000 */
[----:B------:R-:W-:-:S02]  /*1290*/  LEA.HI R94, R63, R60, RZ, 0x2 ;  /* 0x0000003c3f5e7211 */ /* 0x000fc400078f10ff */
[----:B------:R-:W-:Y:S01]  /*12a0*/  FMUL.FTZ R67, R67, UR24 ;  /* 0x0000001843437c20 */ /* 0x000fe20008410000 */
[----:B------:R-:W-:Y:S01]  /*12b0*/  FMUL.FTZ R95, R61, UR24 ;  /* 0x000000183d5f7c20 */ /* 0x000fe20008410000 */
[----:B------:R-:W-:Y:S02]  /*12c0*/  @P2 LEA.HI R62, R62, R79, RZ, 0x2 ;  /* 0x0000004f3e3e2211 */ /* 0x000fe400078f10ff */
[----:B------:R-:W-:Y:S02]  /*12d0*/  MOV R79, RZ ;  /* 0x000000ff004f7202 */ /* 0x000fe40000000f00 */
[----:B------:R-:W-:Y:S02]  /*12e0*/  R2UR UR20, R67 ;  /* 0x00000000431472ca */ /* 0x000fe400000e0000 */
[-C--:B------:R-:W-:Y:S02]  /*12f0*/  @P2 LEA.HI.SX32 R79, R62, R83.reuse, 0x1e ;  /* 0x000000533e4f2211 */ /* 0x080fe400078ff2ff */
[----:B------:R-:W-:-:S02]  /*1300*/  LEA.HI.SX32 R94, R94, R83, 0x1e ;  /* 0x000000535e5e7211 */ /* 0x000fc400078ff2ff */
[----:B------:R-:W-:Y:S01]  /*1310*/  FSEL R95, R95, RZ, !P0 ;  /* 0x000000ff5f5f7208 */ /* 0x000fe20004000000 */
[----:B------:R-:W-:Y:S08]  /*1320*/  BRA.U UP0, `(.L_x_6422) ;  /* 0x0000000500507547 */ /* 0x000ff0000b800000 */
        /* <DEDUP_REMOVED lines=15> */
.L_x_6424:
        /* <DEDUP_REMOVED lines=10> */
.L_x_6425:
        /* <DEDUP_REMOVED lines=10> */
.L_x_6426:
        /* <DEDUP_REMOVED lines=11> */
.L_x_6423:
        /* <DEDUP_REMOVED lines=16> */
[----:B------:R-:W-:Y:S01]  /*1710*/  FSEL R57, R58, RZ, P0 ;  /* 0x000000ff3a397208 */ /* 0x000fe20000000000 */
[----:B------:R-:W-:Y:S01]  /*1720*/  FADD.FTZ R66, R89, -R66 ;  /* 0x8000004259427221 */ /* 0x000fe20000010000 */
[----:B------:R-:W-:Y:S02]  /*1730*/  FSEL R58, R59, RZ, P0 ;  /* 0x000000ff3b3a7208 */ /* 0x000fe40000000000 */
[C---:B------:R-:W-:Y:S01]  /*1740*/  @P2 LOP3.LUT P4, RZ, R81.reuse, 0xff00, RZ, 0xc0, !PT ;  /* 0x0000ff0051ff2812 */ /* 0x040fe2000788c0ff */
[----:B------:R-:W-:Y:S01]  /*1750*/  FMUL.FTZ R59, R66, UR25 ;  /* 0x00000019423b7c20 */ /* 0x000fe20008410000 */
[----:B------:R-:W-:Y:S01]  /*1760*/  @P2 LOP3.LUT P5, RZ, R81, 0xff0000, RZ, 0xc0, !PT ;  /* 0x00ff000051ff2812 */ /* 0x000fe200078ac0ff */
[----:B0-----:R-:W-:-:S03]  /*1770*/  @P2 FMUL.FTZ R61, R56, R61 ;  /* 0x0000003d383d2220 */ /* 0x001fc60000410000 */
[----:B------:R-:W-:Y:S01]  /*1780*/  FSEL R59, R59, RZ, P0 ;  /* 0x000000ff3b3b7208 */ /* 0x000fe20000000000 */
[----:B------:R-:W-:Y:S01]  /*1790*/  @P2 FMUL.FTZ R60, R61, R60 ;  /* 0x0000003c3d3c2220 */ /* 0x000fe20000410000 */
[----:B-1----:R-:W-:-:S04]  /*17a0*/  @P2 FMUL.FTZ R63, R57, R63 ;  /* 0x0000003f393f2220 */ /* 0x002fc80000410000 */
[----:B------:R-:W-:Y:S01]  /*17b0*/  @P2 SEL R52, R60, RZ, P3 ;  /* 0x000000ff3c342207 */ /* 0x000fe20001800000 */
        /* <DEDUP_REMOVED lines=11> */
.L_x_6422:
        /* <DEDUP_REMOVED lines=10> */
[C---:B------:R-:W-:Y:S01]  /*1910*/  @P2 LOP3.LUT P3, RZ, R81.reuse, 0xff00, RZ, 0xc0, !PT ;  /* 0x0000ff0051ff2812 */ /* 0x040fe2000786c0ff */
[----:B------:R-:W1:Y:S01]  /*1920*/  @P2 LDC.64 R62, c[0x0][0x408] ;  /* 0x00010200ff3e2b82 */ /* 0x000e620000000a00 */
[----:B------:R-:W-:-:S03]  /*1930*/  @P2 LOP3.LUT P4, RZ, R81, 0xff0000, RZ, 0xc0, !PT ;  /* 0x00ff000051ff2812 */ /* 0x000fc6000788c0ff */
[--C-:B------:R-:W-:Y:S01]  /*1940*/  @P5 FFMA.FTZ R67, R3, UR20, R95.reuse ;  /* 0x0000001403435c23 */ /* 0x100fe2000801005f */
[--C-:B------:R-:W-:Y:S01]  /*1950*/  @P5 FFMA.FTZ R100, R0, UR20, R95.reuse ;  /* 0x0000001400645c23 */ /* 0x100fe2000801005f */
[----:B------:R-:W-:Y:S02]  /*1960*/  @P5 FFMA.FTZ R97, R85, UR20, R95 ;  /* 0x0000001455615c23 */ /* 0x000fe4000801005f */
[----:B------:R-:W2:Y:S01]  /*1970*/  @P2 LDC.64 R64, c[0x0][0x408] ;  /* 0x00010200ff402b82 */ /* 0x000ea20000000a00 */
[----:B------:R-:W-:Y:S01]  /*1980*/  @P5 FADD.FTZ R67, R84, -R67 ;  /* 0x8000004354435221 */ /* 0x000fe20000010000 */
[----:B------:R-:W-:Y:S01]  /*1990*/  @P5 FADD.FTZ R102, R87, -R100 ;  /* 0x8000006457665221 */ /* 0x000fe20000010000 */
[----:B------:R-:W-:Y:S01]  /*19a0*/  @P5 FADD.FTZ R97, R88, -R97 ;  /* 0x8000006158615221 */ /* 0x000fe20000010000 */
[----:B------:R-:W-:Y:S01]  /*19b0*/  MOV R100, R14 ;  /* 0x0000000e00647202 */ /* 0x000fe20000000f00 */
[----:B------:R-:W-:Y:S01]  /*19c0*/  @P5 FFMA.FTZ R66, R67, UR25, R12 ;  /* 0x0000001943425c23 */ /* 0x000fe2000801000c */
[----:B------:R-:W-:Y:S01]  /*19d0*/  @P5 FFMA.FTZ R98, R102, UR25, R13 ;  /* 0x0000001966625c23 */ /* 0x000fe2000801000d */
[----:B------:R-:W-:-:S02]  /*19e0*/  @P5 FFMA.FTZ R100, R97, UR25, R14 ;  /* 0x0000001961645c23 */ /* 0x000fc4000801000e */
[----:B0-----:R-:W-:-:S04]  /*19f0*/  @P2 FMUL.FTZ R61, R66, R61 ;  /* 0x0000003d423d2220 */ /* 0x001fc80000410000 */
        /* <DEDUP_REMOVED lines=18> */
.L_x_6428:
[----:B------:R-:W-:Y:S01]  /*1b20*/  PLOP3.LUT P0, PT, PT, PT, UP1, 0x80, 0x8 ;  /* 0x000000000008781c */ /* 0x000fe20003f0f018 */
[----:B------:R-:W0:Y:S01]  /*1b30*/  @P2 LDC.64 R60, c[0x0][0x408] ;  /* 0x00010200ff3c2b82 */ /* 0x000e220000000a00 */
[----:B-----5:R-:W-:Y:S02]  /*1b40*/  MOV R59, R15 ;  /* 0x0000000f003b7202 */ /* 0x020fe40000000f00 */
[----:B------:R-:W-:Y:S02]  /*1b50*/  MOV R56, R12 ;  /* 0x0000000c00387202 */ /* 0x000fe40000000f00 */
[----:B------:R-:W-:Y:S02]  /*1b60*/  MOV R57, R13 ;  /* 0x0000000d00397202 */ /* 0x000fe40000000f00 */
[----:B------:R-:W-:Y:S01]  /*1b70*/  MOV R58, R14 ;  /* 0x0000000e003a7202 */ /* 0x000fe20000000f00 */
[----:B------:R-:W1:Y:S01]  /*1b80*/  @P2 LDC.64 R62, c[0x0][0x408] ;  /* 0x00010200ff3e2b82 */ /* 0x000e620000000a00 */
[----:B------:R-:W-:-:S02]  /*1b90*/  @P2 LOP3.LUT P3, RZ, R81, 0xff00, RZ, 0xc0, !PT ;  /* 0x0000ff0051ff2812 */ /* 0x000fc4000786c0ff */
[----:B------:R-:W-:Y:S01]  /*1ba0*/  @P2 LOP3.LUT P4, RZ, R81, 0xff0000, RZ, 0xc0, !PT ;  /* 0x00ff000051ff2812 */ /* 0x000fe2000788c0ff */
[--C-:B------:R-:W-:Y:S01]  /*1bb0*/  @P0 FFMA.FTZ R100, R86, UR20, R95.reuse ;  /* 0x0000001456640c23 */ /* 0x100fe2000801005f */
[--C-:B------:R-:W-:Y:S01]  /*1bc0*/  @P0 FFMA.FTZ R97, R3, UR20, R95.reuse ;  /* 0x0000001403610c23 */ /* 0x100fe2000801005f */
[--C-:B------:R-:W-:Y:S01]  /*1bd0*/  @P0 FFMA.FTZ R98, R0, UR20, R95.reuse ;  /* 0x0000001400620c23 */ /* 0x100fe2000801005f */
[----:B------:R-:W-:Y:S01]  /*1be0*/  @P0 FFMA.FTZ R99, R85, UR20, R95 ;  /* 0x0000001455630c23 */ /* 0x000fe2000801005f */
[----:B------:R-:W2:Y:S01]  /*1bf0*/  @P2 LDC.64 R64, c[0x0][0x408] ;  /* 0x00010200ff402b82 */ /* 0x000ea20000000a00 */
[----:B------:R-:W-:Y:S01]  /*1c00*/  @P0 FADD.FTZ R100, R89, -R100 ;  /* 0x8000006459640221 */ /* 0x000fe20000010000 */
[----:B------:R-:W-:Y:S01]  /*1c10*/  @P0 FADD.FTZ R97, R84, -R97 ;  /* 0x8000006154610221 */ /* 0x000fe20000010000 */
[----:B------:R-:W-:Y:S01]  /*1c20*/  @P0 FADD.FTZ R98, R87, -R98 ;  /* 0x8000006257620221 */ /* 0x000fe20000010000 */
[----:B------:R-:W-:Y:S01]  /*1c30*/  @P0 FADD.FTZ R99, R88, -R99 ;  /* 0x8000006358630221 */ /* 0x000fe20000010000 */
[----:B------:R-:W-:Y:S01]  /*1c40*/  @P0 FFMA.FTZ R59, R100, UR25, R15 ;  /* 0x00000019643b0c23 */ /* 0x000fe2000801000f */
[----:B------:R-:W-:Y:S01]  /*1c50*/  @P0 FFMA.FTZ R56, R97, UR25, R12 ;  /* 0x0000001961380c23 */ /* 0x000fe2000801000c */
[----:B------:R-:W-:Y:S01]  /*1c60*/  @P0 FFMA.FTZ R57, R98, UR25, R13 ;  /* 0x0000001962390c23 */ /* 0x000fe2000801000d */
[----:B------:R-:W3:Y:S01]  /*1c70*/  @P2 LDC.64 R66, c[0x0][0x408] ;  /* 0x00010200ff422b82 */ /* 0x000ee20000000a00 */
[----:B------:R-:W-:Y:S01]  /*1c80*/  @P0 FFMA.FTZ R58, R99, UR25, R14 ;  /* 0x00000019633a0c23 */ /* 0x000fe2000801000e */
[----:B0-----:R-:W-:Y:S01]  /*1c90*/  @P2 FMUL.FTZ R61, R59, R61 ;  /* 0x0000003d3b3d2220 */ /* 0x001fe20000410000 */
[----:B------:R-:W-:-:S02]  /*1ca0*/  @P2 LOP3.LUT P0, RZ, R81, 0xff, RZ, 0xc0, !PT ;  /* 0x000000ff51ff2812 */ /* 0x000fc4000780c0ff */
[----:B------:R-:W-:Y:S01]  /*1cb0*/  @P2 ISETP.GE.U32.AND P5, PT, R81, 0x1000000, PT ;  /* 0x010000005100280c */ /* 0x000fe20003fa6070 */
[----:B------:R-:W-:Y:S01]  /*1cc0*/  @P2 FMUL.FTZ R60, R61, R60 ;  /* 0x0000003c3d3c2220 */ /* 0x000fe20000410000 */
[----:B-1----:R-:W-:-:S04]  /*1cd0*/  @P2 FMUL.FTZ R63, R56, R63 ;  /* 0x0000003f383f2220 */ /* 0x002fc80000410000 */
[----:B------:R-:W-:Y:S01]  /*1ce0*/  @P2 SEL R55, R60, RZ, P5 ;  /* 0x000000ff3c372207 */ /* 0x000fe20002800000 */
[----:B------:R-:W-:Y:S01]  /*1cf0*/  @P2 FMUL.FTZ R62, R63, R62 ;  /* 0x0000003e3f3e2220 */ /* 0x000fe20000410000 */
[----:B--2---:R-:W-:-:S04]  /*1d00*/  @P2 FMUL.FTZ R65, R57, R65 ;  /* 0x0000004139412220 */ /* 0x004fc80000410000 */
[----:B------:R-:W-:Y:S01]  /*1d10*/  @P2 SEL R52, R62, RZ, P0 ;  /* 0x000000ff3e342207 */ /* 0x000fe20000000000 */
[----:B------:R-:W-:Y:S01]  /*1d20*/  @P2 FMUL.FTZ R64, R65, R64 ;  /* 0x0000004041402220 */ /* 0x000fe20000410000 */
[----:B---3--:R-:W-:-:S04]  /*1d30*/  @P2 FMUL.FTZ R67, R58, R67 ;  /* 0x000000433a432220 */ /* 0x008fc80000410000 */
[----:B------:R-:W-:Y:S01]  /*1d40*/  @P2 SEL R53, R64, RZ, P3 ;  /* 0x000000ff40352207 */ /* 0x000fe20001800000 */
[----:B------:R-:W-:-:S05]  /*1d50*/  @P2 FMUL.FTZ R66, R67, R66 ;  /* 0x0000004243422220 */ /* 0x000fca0000410000 */
[----:B------:R-:W-:-:S07]  /*1d60*/  @P2 SEL R54, R66, RZ, P4 ;  /* 0x000000ff42362207 */ /* 0x000fce0002000000 */
.L_x_6427:
        /* <DEDUP_REMOVED lines=15> */
[----:B------:R-:W-:Y:S02]  /*1e60*/  MOV R57, R9 ;  /* 0x0000000900397202 */ /* 0x000fe40000000f00 */
[----:B------:R-:W-:Y:S02]  /*1e70*/  MOV R58, R10 ;  /* 0x0000000a003a7202 */ /* 0x000fe40000000f00 */
[C---:B------:R-:W-:Y:S01]  /*1e80*/  @P2 LOP3.LUT P3, RZ, R80.reuse, 0xff, RZ, 0xc0, !PT ;  /* 0x000000ff50ff2812 */ /* 0x040fe2000786c0ff */
[----:B------:R-:W1:Y:S01]  /*1e90*/  @P2 LDC.64 R64, c[0x0][0x408] ;  /* 0x00010200ff402b82 */ /* 0x000e620000000a00 */
[----:B------:R-:W-:-:S02]  /*1ea0*/  @P2 LOP3.LUT P4, RZ, R80, 0xff00, RZ, 0xc0, !PT ;  /* 0x0000ff0050ff2812 */ /* 0x000fc4000788c0ff */
[----:B------:R-:W-:Y:S01]  /*1eb0*/  @P2 LOP3.LUT P5, RZ, R80, 0xff0000, RZ, 0xc0, !PT ;  /* 0x00ff000050ff2812 */ /* 0x000fe200078ac0ff */
[--C-:B------:R-:W-:Y:S01]  /*1ec0*/  @P6 FFMA.FTZ R59, R91, UR20, R95.reuse ;  /* 0x000000145b3b6c23 */ /* 0x100fe2000801005f */
[--C-:B------:R-:W-:Y:S01]  /*1ed0*/  @P6 FFMA.FTZ R66, R90, UR20, R95.reuse ;  /* 0x000000145a426c23 */ /* 0x100fe2000801005f */
[----:B------:R-:W-:Y:S02]  /*1ee0*/  @P6 FFMA.FTZ R67, R93, UR20, R95 ;  /* 0x000000145d436c23 */ /* 0x000fe4000801005f */
[----:B------:R-:W2:Y:S01]  /*1ef0*/  @P2 LDC.64 R60, c[0x0][0x408] ;  /* 0x00010200ff3c2b82 */ /* 0x000ea20000000a00 */
[----:B------:R-:W-:Y:S01]  /*1f00*/  @P6 FADD.FTZ R59, R68, -R59 ;  /* 0x8000003b443b6221 */ /* 0x000fe20000010000 */
[----:B------:R-:W-:Y:S01]  /*1f10*/  @P6 FADD.FTZ R66, R69, -R66 ;  /* 0x8000004245426221 */ /* 0x000fe20000010000 */
[----:B------:R-:W-:Y:S02]  /*1f20*/  @P6 FADD.FTZ R67, R92, -R67 ;  /* 0x800000435c436221 */ /* 0x000fe40000010000 */
[----:B------:R-:W-:Y:S01]  /*1f30*/  @P6 FFMA.FTZ R56, R59, UR25, R8 ;  /* 0x000000193b386c23 */ /* 0x000fe20008010008 */
[----:B------:R-:W-:Y:S01]  /*1f40*/  @P6 FFMA.FTZ R57, R66, UR25, R9 ;  /* 0x0000001942396c23 */ /* 0x000fe20008010009 */
[----:B------:R-:W-:Y:S01]  /*1f50*/  @P6 FFMA.FTZ R58, R67, UR25, R10 ;  /* 0x00000019433a6c23 */ /* 0x000fe2000801000a */
[----:B------:R-:W-:Y:S01]  /*1f60*/  @P6 FFMA.FTZ R66, R70, UR20, R95 ;  /* 0x0000001446426c23 */ /* 0x000fe2000801005f */
[----:B0-----:R-:W-:Y:S01]  /*1f70*/  @P2 FMUL.FTZ R63, R56, R63 ;  /* 0x0000003f383f2220 */ /* 0x001fe20000410000 */
[----:B------:R-:W-:-:S02]  /*1f80*/  MOV R59, R11 ;  /* 0x0000000b003b7202 */ /* 0x000fc40000000f00 */
[----:B------:R-:W-:Y:S01]  /*1f90*/  @P6 FADD.FTZ R66, R71, -R66 ;  /* 0x8000004247426221 */ /* 0x000fe20000010000 */
[----:B------:R-:W-:Y:S01]  /*1fa0*/  @P2 FMUL.FTZ R62, R63, R62 ;  /* 0x0000003e3f3e2220 */ /* 0x000fe20000410000 */
[----:B-1----:R-:W-:Y:S02]  /*1fb0*/  @P2 FMUL.FTZ R65, R57, R65 ;  /* 0x0000004139412220 */ /* 0x002fe40000410000 */
[----:B------:R-:W-:Y:S02]  /*1fc0*/  @P6 FFMA.FTZ R59, R66, UR25, R11 ;  /* 0x00000019423b6c23 */ /* 0x000fe4000801000b */
        /* <DEDUP_REMOVED lines=12> */
.L_x_6430:
[----:B------:R-:W-:Y:S01]  /*2090*/  PLOP3.LUT P6, PT, PT, PT, UP1, 0x80, 0x8 ;  /* 0x000000000008781c */ /* 0x000fe20003fcf018 */
[----:B------:R-:W1:Y:S01]  /*20a0*/  @P2 LDC.64 R64, c[0x0][0x408] ;  /* 0x00010200ff402b82 */ /* 0x000e620000000a00 */
[----:B-----5:R-:W-:Y:S02]  /*20b0*/  MOV R66, R8 ;  /* 0x0000000800427202 */ /* 0x020fe40000000f00 */
[----:B------:R-:W-:Y:S02]  /*20c0*/  MOV R98, R9 ;  /* 0x0000000900627202 */ /* 0x000fe40000000f00 */
[C---:B------:R-:W-:Y:S02]  /*20d0*/  @P2 LOP3.LUT P3, RZ, R80.reuse, 0xff, RZ, 0xc0, !PT ;  /* 0x000000ff50ff2812 */ /* 0x040fe4000786c0ff */
[C---:B------:R-:W-:Y:S01]  /*20e0*/  @P2 LOP3.LUT P4, RZ, R80.reuse, 0xff00, RZ, 0xc0, !PT ;  /* 0x0000ff0050ff2812 */ /* 0x040fe2000788c0ff */
[----:B0-----:R-:W0:Y:S01]  /*20f0*/  @P2 LDC.64 R62, c[0x0][0x408] ;  /* 0x00010200ff3e2b82 */ /* 0x001e220000000a00 */
        /* <DEDUP_REMOVED lines=12> */
[----:B-1----:R-:W-:-:S04]  /*21c0*/  @P2 FMUL.FTZ R65, R66, R65 ;  /* 0x0000004142412220 */ /* 0x002fc80000410000 */
[----:B------:R-:W-:Y:S01]  /*21d0*/  @P2 FMUL.FTZ R64, R65, R64 ;  /* 0x0000004041402220 */ /* 0x000fe20000410000 */
[----:B0-----:R-:W-:-:S04]  /*21e0*/  @P2 FMUL.FTZ R63, R98, R63 ;  /* 0x0000003f623f2220 */ /* 0x001fc80000410000 */
        /* <DEDUP_REMOVED lines=16> */
.L_x_6429:
[----:B------:R-:W-:Y:S05]  /*22f0*/  @!P0 BRA `(.L_x_6432) ;  /* 0x0000000000988947 */ /* 0x000fea0003800000 */
[----:B0-----:R-:W0:Y:S01]  /*2300*/  @P2 LDC.64 R62, c[0x0][0x408] ;  /* 0x00010200ff3e2b82 */ /* 0x001e220000000a00 */
        /* <DEDUP_REMOVED lines=37> */
.L_x_6432:
        /* <DEDUP_REMOVED lines=10> */
.L_x_6433:
        /* <DEDUP_REMOVED lines=10> */
.L_x_6434:
        /* <DEDUP_REMOVED lines=10> */
.L_x_6435:
        /* <DEDUP_REMOVED lines=10> */
.L_x_6431:
        /* <DEDUP_REMOVED lines=11> */
[----:B------:R-:W1:Y:S01]  /*2890*/  @P2 LDC.64 R64, c[0x0][0x408] ;  /* 0x00010200ff402b82 */ /* 0x000e620000000a00 */
[----:B0----5:R-:W-:Y:S02]  /*28a0*/  MOV R56, R4 ;  /* 0x0000000400387202 */ /* 0x021fe40000000f00 */
[----:B------:R-:W-:Y:S02]  /*28b0*/  MOV R57, R5 ;  /* 0x0000000500397202 */ /* 0x000fe40000000f00 */
[----:B------:R-:W-:Y:S02]  /*28c0*/  MOV R58, R6 ;  /* 0x00000006003a7202 */ /* 0x000fe40000000f00 */
[C---:B------:R-:W-:Y:S01]  /*28d0*/  @P2 LOP3.LUT P3, RZ, R2.reuse, 0xff, RZ, 0xc0, !PT ;  /* 0x000000ff02ff2812 */ /* 0x040fe2000786c0ff */
[----:B------:R-:W0:Y:S01]  /*28e0*/  @P2 LDC.64 R62, c[0x0][0x408] ;  /* 0x00010200ff3e2b82 */ /* 0x000e220000000a00 */
        /* <DEDUP_REMOVED lines=9> */
[----:B------:R-:W-:Y:S02]  /*2980*/  @P6 FADD.FTZ R67, R78, -R67 ;  /* 0x800000434e436221 */ /* 0x000fe40000010000 */
[----:B------:R-:W-:Y:S01]  /*2990*/  @P6 FFMA.FTZ R56, R59, UR25, R4 ;  /* 0x000000193b386c23 */ /* 0x000fe20008010004 */
[----:B------:R-:W-:Y:S01]  /*29a0*/  @P6 FFMA.FTZ R57, R66, UR25, R5 ;  /* 0x0000001942396c23 */ /* 0x000fe20008010005 */
[----:B------:R-:W-:Y:S01]  /*29b0*/  @P6 FFMA.FTZ R58, R67, UR25, R6 ;  /* 0x00000019433a6c23 */ /* 0x000fe20008010006 */
[----:B------:R-:W-:Y:S01]  /*29c0*/  @P6 FADD.FTZ R66, R74, -R95 ;  /* 0x8000005f4a426221 */ /* 0x000fe20000010000 */
[----:B-1----:R-:W-:Y:S01]  /*29d0*/  @P2 FMUL.FTZ R65, R56, R65 ;  /* 0x0000004138412220 */ /* 0x002fe20000410000 */
[----:B------:R-:W-:-:S02]  /*29e0*/  MOV R59, R7 ;  /* 0x00000007003b7202 */ /* 0x000fc40000000f00 */
[----:B------:R-:W-:Y:S01]  /*29f0*/  @P6 FFMA.FTZ R59, R66, UR25, R7 ;  /* 0x00000019423b6c23 */ /* 0x000fe20008010007 */
        /* <DEDUP_REMOVED lines=14> */
.L_x_6437:
[----:B------:R-:W-:Y:S01]  /*2ae0*/  PLOP3.LUT P6, PT, PT, PT, UP1, 0x80, 0x8 ;  /* 0x000000000008781c */ /* 0x000fe20003fcf018 */
[----:B0-----:R-:W0:Y:S01]  /*2af0*/  @P2 LDC.64 R60, c[0x0][0x408] ;  /* 0x00010200ff3c2b82 */ /* 0x001e220000000a00 */
        /* <DEDUP_REMOVED lines=36> */
.L_x_6436:
        /* <DEDUP_REMOVED lines=39> */
.L_x_6439:
[----:B0-----:R-:W0:Y:S01]  /*2fb0*/  @P2 LDC.64 R60, c[0x0][0x408] ;  /* 0x00010200ff3c2b82 */ /* 0x001e220000000a00 */
[----:B------:R-:W-:Y:S01]  /*2fc0*/  FFMA.FTZ R63, R96, UR20, R95 ;  /* 0x00000014603f7c23 */ /* 0x000fe2000801005f */
[----:B------:R-:W-:-:S03]  /*2fd0*/  ISETP.LT.AND P3, PT, RZ, UR30, PT ;  /* 0x0000001eff007c0c */ /* 0x000fc6000bf61270 */
[----:B------:R-:W-:-:S04]  /*2fe0*/  FADD.FTZ R63, R74, -R63 ;  /* 0x8000003f4a3f7221 */ /* 0x000fc80000010000 */
[----:B------:R-:W-:-:S05]  /*2ff0*/  FMUL.FTZ R62, R63, UR25 ;  /* 0x000000193f3e7c20 */ /* 0x000fca0008410000 */
[----:B------:R-:W-:Y:S02]  /*3000*/  FSEL R62, R62, RZ, P3 ;  /* 0x000000ff3e3e7208 */ /* 0x000fe40001800000 */
[----:B-----5:R-:W-:-:S03]  /*3010*/  @P2 ISETP.GE.U32.AND P3, PT, R2, 0x1000000, PT ;  /* 0x010000000200280c */ /* 0x020fc60003f66070 */
        /* <DEDUP_REMOVED lines=12> */
.L_x_6440:
        /* <DEDUP_REMOVED lines=10> */
.L_x_6441:
        /* <DEDUP_REMOVED lines=10> */
.L_x_6442:
[----:B------:R-:W-:-:S07]  /*3220*/  @P2 SEL R55, R60, RZ, P3 ;  /* 0x000000ff3c372207 */ /* 0x000fce0001800000 */
.L_x_6438:
        /* <DEDUP_REMOVED lines=12> */
.L_x_6419:
        /* <DEDUP_REMOVED lines=14> */
.L_x_6444:
        /* <DEDUP_REMOVED lines=11> */
.L_x_6845:


//--------------------- .text._ZN10layer_norm13ln_bwd_kernelINS_13Kernel_traitsIfffffjLj1536ELj1ELj1ELj4ELj16ENS_18Kernel_traits_baseILj1536EfffffjLj128EEEEELb1ELb1ELb0ELb0EEEvNS_9BwdParamsE --------------------------
	.section	.text._ZN10layer_norm13ln_bwd_kernelINS_13Kernel_traitsIfffffjLj1536ELj1ELj1ELj4ELj16ENS_18Kernel_traits_baseILj1536EfffffjLj128EEEEELb1ELb1ELb0ELb0EEEvNS_9BwdParamsE,"ax",@progbits
	.align	128
        .global         _ZN10layer_norm13ln_bwd_kernelINS_13Kernel_traitsIfffffjLj1536ELj1ELj1ELj4ELj16ENS_18Kernel_traits_baseILj1536EfffffjLj128EEEEELb1ELb1ELb0ELb0EEEvNS_9BwdParamsE
        .type           _ZN10layer_norm13ln_bwd_kernelINS_13Kernel_traitsIfffffjLj1536ELj1ELj1ELj4ELj16ENS_18Kernel_traits_baseILj1536EfffffjLj128EEEEELb1ELb1ELb0ELb0EEEvNS_9BwdParamsE,@function
        .size           _ZN10layer_norm13ln_bwd_kernelINS_13Kernel_traitsIfffffjLj1536ELj1ELj1ELj4ELj16ENS_18Kernel_traits_baseILj1536EfffffjLj128EEEEELb1ELb1ELb0ELb0EEEvNS_9BwdParamsE,(.L_x_6846 - _ZN10layer_norm13ln_bwd_kernelINS_13Kernel_traitsIfffffjLj1536ELj1ELj1ELj4ELj16ENS_18Kernel_traits_baseILj1536EfffffjLj128EEEEELb1ELb1ELb0ELb0EEEvNS_9BwdParamsE)
        .other          _ZN10layer_norm13ln_bwd_kernelINS_13Kernel_traitsIfffffjLj1536ELj1ELj1ELj4ELj16ENS_18Kernel_traits_baseILj1536EfffffjLj128EEEEELb1ELb1ELb0ELb0EEEvNS_9BwdParamsE,@"STO_CUDA_ENTRY STV_DEFAULT"
_ZN10layer_norm13ln_bwd_kernelINS_13Kernel_traitsIfffffjLj1536ELj1ELj1ELj4ELj16ENS_18Kernel_traits_baseILj1536EfffffjLj128EEEEELb1ELb1ELb0ELb0EEEvNS_9BwdParamsE:
.text._ZN10layer_norm13ln_bwd_kernelINS_13Kernel_traitsIfffffjLj1536ELj1ELj1ELj4ELj16ENS_18Kernel_traits_baseILj1536EfffffjLj128EEEEELb1ELb1ELb0ELb0EEEvNS_9BwdParamsE:
        /* <DEDUP_REMOVED lines=85> */
.L_x_6477:
        /* <DEDUP_REMOVED lines=8> */
[----:B------:R-:W3:Y:S01]  /*05d0*/  LDG.E R88, desc[UR16][R88.64] ;  /* 0x0000001058587981 */ /* 0x000ee2000c1e1900 */
[----:B-1----:R-:W-:-:S03]  /*05e0*/  @UP0 UIMAD.WIDE UR4, UR7, 0x4, UR4 ;  /* 0x00000004070408a5 */ /* 0x002fc6000f8e0204 */
[----:B------:R-:W4:Y:S03]  /*05f0*/  LDG.E R90, desc[UR16][R90.64] ;  /* 0x000000105a5a7981 */ /* 0x000f26000c1e1900 */
[----:B------:R-:W-:Y:S02]  /*0600*/  MOV R92, UR4 ;  /* 0x00000004005c7c02 */ /* 0x000fe40008000f00 */
[----:B------:R-:W-:-:S05]  /*0610*/  MOV R93, UR5 ;  /* 0x00000005005d7c02 */ /* 0x000fca0008000f00 */
[----:B-----5:R0:W5:Y:S01]  /*0620*/  @P4 LDG.E R113, desc[UR16][R92.64] ;  /* 0x000000105c714981 */ /* 0x020162000c1e1900 */
[----:B------:R-:W-:Y:S01]  /*0630*/  UIMAD UR4, UR7, UR6, URZ ;  /* 0x00000006070472a4 */ /* 0x000fe2000f8e02ff */
[----:B------:R-:W-:-:S03]  /*0640*/  ISETP.GE.U32.AND P1, PT, R10, 0x80, PT ;  /* 0x000000800a00780c */ /* 0x000fc60003f26070 */
[----:B------:R-:W-:-:S04]  /*0650*/  USHF.R.S32.HI UR5, URZ, 0x1f, UR4 ;  /* 0x0000001fff057899 */ /* 0x000fc80008011404 */
[----:B------:R-:W-:Y:S01]  /*0660*/  ULEA.HI UR5, UR5, UR4, URZ, 0x2 ;  /* 0x0000000405057291 */ /* 0x000fe2000f8f10ff */
[----:B--2---:R-:W-:-:S05]  /*0670*/  ISETP.NE.AND P5, PT, RZ, UR18, PT ;  /* 0x00000012ff007c0c */ /* 0x004fca000bfa5270 */
        /* <DEDUP_REMOVED lines=23> */
[----:B0-----:R-:W-:-:S05]  /*07f0*/  @P0 IMAD.WIDE.U32 R114, R9, 0x10, R114 ;  /* 0x0000001009720825 */ /* 0x001fca00078e0072 */
[----:B------:R0:W5:Y:S02]  /*0800*/  @P0 LDG.E.128 R72, desc[UR16][R114.64] ;  /* 0x0000001072480981 */ /* 0x000164000c1e1d00 */
[----:B0-----:R-:W-:Y:S01]  /*0810*/  IADD3 R115, PT, PT, R9, 0x80, RZ ;  /* 0x0000008009737810 */ /* 0x001fe20007ffe0ff */
[C---:B---3--:R-:W-:Y:S01]  /*0820*/  FADD.FTZ R3, -R111.reuse, R88 ;  /* 0x000000586f037221 */ /* 0x048fe20000010100 */
[----:B------:R-:W-:-:S03]  /*0830*/  FADD.FTZ R96, -R111, R89 ;  /* 0x000000596f607221 */ /* 0x000fc60000010100 */
[----:B------:R-:W-:Y:S01]  /*0840*/  FMUL.FTZ R3, R3, UR13 ;  /* 0x0000000d03037c20 */ /* 0x000fe20008410000 */
[----:B----4-:R-:W-:Y:S01]  /*0850*/  FMUL.FTZ R102, R28, R92 ;  /* 0x0000005c1c667220 */ /* 0x010fe20000410000 */
[----:B------:R-:W-:Y:S01]  /*0860*/  FMUL.FTZ R105, R29, R93 ;  /* 0x0000005d1d697220 */ /* 0x000fe20000410000 */
[----:B------:R-:W-:Y:S01]  /*0870*/  FADD.FTZ R90, -R111, R90 ;  /* 0x0000005a6f5a7221 */ /* 0x000fe20000010100 */
[----:B------:R-:W-:Y:S01]  /*0880*/  FMUL.FTZ R96, R96, UR13 ;  /* 0x0000000d60607c20 */ /* 0x000fe20008410000 */
[----:B------:R-:W-:Y:S01]  /*0890*/  FADD.FTZ R88, RZ, R102 ;  /* 0x00000066ff587221 */ /* 0x000fe20000010000 */
[----:B------:R-:W-:Y:S01]  /*08a0*/  FFMA.FTZ R89, R3, R102, RZ ;  /* 0x0000006603597223 */ /* 0x000fe200000100ff */
[----:B------:R-:W-:Y:S01]  /*08b0*/  FADD.FTZ R118, -R111, R91 ;  /* 0x0000005b6f767221 */ /* 0x000fe20000010100 */
[----:B------:R-:W-:Y:S01]  /*08c0*/  FMUL.FTZ R103, R90, UR13 ;  /* 0x0000000d5a677c20 */ /* 0x000fe20008410000 */
        /* <DEDUP_REMOVED lines=17> */
.L_x_6447:
[----:B------:R-:W-:Y:S05]  /*09e0*/  BSYNC.RECONVERGENT B0 ;  /* 0x0000000000007941 */ /* 0x000fea0003800200 */
.L_x_6446:
        /* <DEDUP_REMOVED lines=44> */
[----:B-1----:R-:W-:-:S07]  /*0cb0*/  FFMA.FTZ R118, R110, R107, R89 ;  /* 0x0000006b6e767223 */ /* 0x002fce0000010059 */
.L_x_6449:
[----:B------:R-:W-:Y:S05]  /*0cc0*/  BSYNC.RECONVERGENT B0 ;  /* 0x0000000000007941 */ /* 0x000fea0003800200 */
.L_x_6448:
        /* <DEDUP_REMOVED lines=23> */
[----:B------:R-:W-:Y:S01]  /*0e40*/  FADD.FTZ R57, R57, R89 ;  /* 0x0000005939397221 */ /* 0x000fe20000010000 */
[----:B------:R-:W-:Y:S01]  /*0e50*/  FFMA.FTZ R45, R89, R0, R45 ;  /* 0x00000000592d7223 */ /* 0x000fe2000001002d */
[----:B------:R-:W-:Y:S01]  /*0e60*/  FMUL.FTZ R97, R21, R89 ;  /* 0x0000005915617220 */ /* 0x000fe20000410000 */
[----:B------:R-:W-:Y:S01]  /*0e70*/  FADD.FTZ R88, R117, R98 ;  /* 0x0000006275587221 */ /* 0x000fe20000010000 */
[----:B------:R-:W-:Y:S01]  /*0e80*/  FADD.FTZ R11, -R111, R94 ;  /* 0x0000005e6f0b7221 */ /* 0x000fe20000010100 */
[----:B------:R-:W-:Y:S01]  /*0e90*/  FFMA.FTZ R89, R5, R98, R118 ;  /* 0x0000006205597223 */ /* 0x000fe20000010076 */
[----:B------:R-:W-:Y:S01]  /*0ea0*/  FADD.FTZ R95, -R111, R95 ;  /* 0x0000005f6f5f7221 */ /* 0x000fe20000010100 */
        /* <DEDUP_REMOVED lines=14> */
.L_x_6451:
[----:B------:R-:W-:Y:S05]  /*0f90*/  BSYNC.RECONVERGENT B0 ;  /* 0x0000000000007941 */ /* 0x000fea0003800200 */
.L_x_6450:
        /* <DEDUP_REMOVED lines=32> */
.L_x_6453:
[----:B------:R-:W-:Y:S05]  /*11a0*/  BSYNC.RECONVERGENT B0 ;  /* 0x0000000000007941 */ /* 0x000fea0003800200 */
.L_x_6452:
        /* <DEDUP_REMOVED lines=37> */
[C---:B------:R-:W-:Y:S01]  /*1400*/  LOP3.LUT P6, RZ, R8.reuse, 0xff, RZ, 0xc0, !PT ;  /* 0x000000ff08ff7812 */ /* 0x040fe200078cc0ff */
[----:B------:R-:W-:Y:S01]  /*1410*/  FFMA.FTZ R113, R103, UR5, R92 ;  /* 0x0000000567717c23 */ /* 0x000fe2000801005c */
[----:B------:R-:W-:Y:S01]  /*1420*/  LOP3.LUT P5, RZ, R8, 0xff00, RZ, 0xc0, !PT ;  /* 0x0000ff0008ff7812 */ /* 0x000fe200078ac0ff */
[----:B------:R-:W-:Y:S01]  /*1430*/  FADD.FTZ R93, R102, -R93 ;  /* 0x8000005d665d7221 */ /* 0x000fe20000010000 */
[----:B------:R-:W-:Y:S01]  /*1440*/  LOP3.LUT P4, RZ, R8, 0xff0000, RZ, 0xc0, !PT ;  /* 0x00ff000008ff7812 */ /* 0x000fe2000788c0ff */
[----:B------:R-:W-:Y:S02]  /*1450*/  FADD.FTZ R113, R116, -R113 ;  /* 0x8000007174717221 */ /* 0x000fe40000010000 */
[----:B------:R-:W-:Y:S02]  /*1460*/  FMUL.FTZ R93, R93, UR13 ;  /* 0x0000000d5d5d7c20 */ /* 0x000fe40008410000 */
[----:B------:R-:W-:-:S02]  /*1470*/  FMUL.FTZ R113, R113, UR13 ;  /* 0x0000000d71717c20 */ /* 0x000fc40008410000 */
[----:B------:R-:W-:Y:S02]  /*1480*/  FMUL.FTZ R93, R93, UR4 ;  /* 0x000000045d5d7c20 */ /* 0x000fe40008410000 */
[----:B------:R-:W-:Y:S02]  /*1490*/  FMUL.FTZ R113, R113, UR4 ;  /* 0x0000000471717c20 */ /* 0x000fe40008410000 */
[----:B------:R-:W-:Y:S02]  /*14a0*/  FMUL.FTZ R95, R93, UR24 ;  /* 0x000000185d5f7c20 */ /* 0x000fe40008410000 */
[----:B------:R-:W-:Y:S02]  /*14b0*/  FMUL.FTZ R115, R113, UR24 ;  /* 0x0000001871737c20 */ /* 0x000fe40008410000 */
[----:B-----5:R-:W-:-:S05]  /*14c0*/  FMUL.FTZ R88, R88, R95 ;  /* 0x0000005f58587220 */ /* 0x020fca0000410000 */
[----:B------:R-:W-:Y:S01]  /*14d0*/  FSEL R93, R88, RZ, P6 ;  /* 0x000000ff585d7208 */ /* 0x000fe20003000000 */
[----:B------:R-:W-:-:S04]  /*14e0*/  FFMA.FTZ R88, R96, UR5, R92 ;  /* 0x0000000560587c23 */ /* 0x000fc8000801005c */
[----:B------:R-:W-:Y:S01]  /*14f0*/  FADD.FTZ R93, R60, R93 ;  /* 0x0000005d3c5d7221 */ /* 0x000fe20000010000 */
[----:B------:R-:W-:Y:S01]  /*1500*/  FFMA.FTZ R60, R114, UR5, R92 ;  /* 0x00000005723c7c23 */ /* 0x000fe2000801005c */
[----:B------:R-:W-:-:S03]  /*1510*/  FADD.FTZ R88, R105, -R88 ;  /* 0x8000005869587221 */ /* 0x000fc60000010000 */
[----:B------:R-:W-:Y:S01]  /*1520*/  FADD.FTZ R60, R109, -R60 ;  /* 0x8000003c6d3c7221 */ /* 0x000fe20000010000 */
[----:B------:R-:W-:-:S03]  /*1530*/  FMUL.FTZ R88, R88, UR13 ;  /* 0x0000000d58587c20 */ /* 0x000fc60008410000 */
[----:B------:R-:W-:Y:S01]  /*1540*/  FMUL.FTZ R60, R60, UR13 ;  /* 0x0000000d3c3c7c20 */ /* 0x000fe20008410000 */
[----:B------:R-:W-:-:S03]  /*1550*/  FMUL.FTZ R88, R88, UR4 ;  /* 0x0000000458587c20 */ /* 0x000fc60008410000 */
[----:B------:R-:W-:Y:S01]  /*1560*/  FMUL.FTZ R94, R60, UR4 ;  /* 0x000000043c5e7c20 */ /* 0x000fe20008410000 */
[----:B------:R-:W-:Y:S01]  /*1570*/  FMUL.FTZ R60, R88, UR24 ;  /* 0x00000018583c7c20 */ /* 0x000fe20008410000 */
[----:B------:R-:W-:Y:S02]  /*1580*/  FMUL.FTZ R88, R32, R95 ;  /* 0x0000005f20587220 */ /* 0x000fe40000410000 */
[----:B------:R-:W-:Y:S01]  /*1590*/  FMUL.FTZ R118, R94, UR24 ;  /* 0x000000185e767c20 */ /* 0x000fe20008410000 */
[----:B------:R-:W-:Y:S01]  /*15a0*/  FMUL.FTZ R89, R89, R60 ;  /* 0x0000003c59597220 */ /* 0x000fe20000410000 */
[----:B------:R-:W-:Y:S01]  /*15b0*/  FMUL.FTZ R94, R90, R115 ;  /* 0x000000735a5e7220 */ /* 0x000fe20000410000 */
[----:B------:R-:W-:Y:S01]  /*15c0*/  SEL R88, R88, RZ, P6 ;  /* 0x000000ff58587207 */ /* 0x000fe20003000000 */
[----:B------:R-:W-:Y:S01]  /*15d0*/  FMUL.FTZ R91, R91, R118 ;  /* 0x000000765b5b7220 */ /* 0x000fe20000410000 */
[----:B------:R-:W-:Y:S01]  /*15e0*/  ISETP.GE.U32.AND P6, PT, R8, 0x1000000, PT ;  /* 0x010000000800780c */ /* 0x000fe20003fc6070 */
[----:B------:R-:W-:Y:S01]  /*15f0*/  FMUL.FTZ R60, R33, R60 ;  /* 0x0000003c213c7220 */ /* 0x000fe20000410000 */
[----:B------:R-:W-:-:S04]  /*1600*/  FSEL R90, R89, RZ, P5 ;  /* 0x000000ff595a7208 */ /* 0x000fc80002800000 */
[----:B------:R-:W-:Y:S01]  /*1610*/  SEL R89, R60, RZ, P5 ;  /* 0x000000ff3c597207 */ /* 0x000fe20002800000 */
[----:B------:R-:W-:Y:S01]  /*1620*/  FADD.FTZ R113, R61, R90 ;  /* 0x0000005a3d717221 */ /* 0x000fe20000010000 */
[----:B------:R-:W-:Y:S01]  /*1630*/  FSEL R61, R94, RZ, P4 ;  /* 0x000000ff5e3d7208 */ /* 0x000fe20002000000 */
[----:B------:R-:W-:Y:S01]  /*1640*/  FMUL.FTZ R90, R34, R115 ;  /* 0x00000073225a7220 */ /* 0x000fe20000410000 */
[----:B------:R-:W-:Y:S01]  /*1650*/  FSEL R94, R91, RZ, P6 ;  /* 0x000000ff5b5e7208 */ /* 0x000fe20003000000 */
[----:B------:R-:W-:Y:S02]  /*1660*/  FMUL.FTZ R91, R35, R118 ;  /* 0x00000076235b7220 */ /* 0x000fe40000410000 */
[----:B------:R-:W-:Y:S01]  /*1670*/  FADD.FTZ R115, R62, R61 ;  /* 0x0000003d3e737221 */ /* 0x000fe20000010000 */
[----:B------:R-:W-:Y:S01]  /*1680*/  SEL R90, R90, RZ, P4 ;  /* 0x000000ff5a5a7207 */ /* 0x000fe20002000000 */
[----:B------:R-:W-:Y:S01]  /*1690*/  FADD.FTZ R117, R63, R94 ;  /* 0x0000005e3f757221 */ /* 0x000fe20000010000 */
[----:B------:R-:W-:Y:S01]  /*16a0*/  SEL R91, R91, RZ, P6 ;  /* 0x000000ff5b5b7207 */ /* 0x000fe20003000000 */
[----:B------:R-:W-:Y:S06]  /*16b0*/  BRA `(.L_x_6459) ;  /* 0x0000000000b07947 */ /* 0x000fec0003800000 */
.L_x_6458:
[--C-:B------:R-:W-:Y:S01]  /*16c0*/  FFMA.FTZ R85, R3, UR5, R92.reuse ;  /* 0x0000000503557c23 */ /* 0x100fe2000801005c */
[--C-:B------:R-:W-:Y:S01]  /*16d0*/  FFMA.FTZ R86, R96, UR5, R92.reuse ;  /* 0x0000000560567c23 */ /* 0x100fe2000801005c */
[----:B------:R-:W-:Y:S01]  /*16e0*/  LOP3.LUT P6, RZ, R8, 0xff, RZ, 0xc0, !PT ;  /* 0x000000ff08ff7812 */ /* 0x000fe200078cc0ff */
[----:B------:R-:W-:Y:S01]  /*16f0*/  FFMA.FTZ R94, R114, UR5, R92 ;  /* 0x00000005725e7c23 */ /* 0x000fe2000801005c */
[----:B------:R-:W-:Y:S01]  /*1700*/  FADD.FTZ R85, R102, -R85 ;  /* 0x8000005566557221 */ /* 0x000fe20000010000 */
[----:B------:R-:W-:Y:S01]  /*1710*/  FADD.FTZ R86, R105, -R86 ;  /* 0x8000005669567221 */ /* 0x000fe20000010000 */
[C---:B------:R-:W-:Y:S01]  /*1720*/  LOP3.LUT P5, RZ, R8.reuse, 0xff00, RZ, 0xc0, !PT ;  /* 0x0000ff0008ff7812 */ /* 0x040fe200078ac0ff */
[----:B------:R-:W-:Y:S01]  /*1730*/  FADD.FTZ R94, R109, -R94 ;  /* 0x8000005e6d5e7221 */ /* 0x000fe20000010000 */
[----:B------:R-:W-:Y:S01]  /*1740*/  FMUL.FTZ R84, R85, UR13 ;  /* 0x0000000d55547c20 */ /* 0x000fe20008410000 */
[----:B------:R-:W-:Y:S01]  /*1750*/  FFMA.FTZ R85, R103, UR5, R92 ;  /* 0x0000000567557c23 */ /* 0x000fe2000801005c */
[----:B------:R-:W-:-:S02]  /*1760*/  LOP3.LUT P4, RZ, R8, 0xff0000, RZ, 0xc0, !PT ;  /* 0x00ff000008ff7812 */ /* 0x000fc4000788c0ff */
[----:B------:R-:W-:Y:S01]  /*1770*/  FMUL.FTZ R95, R84, UR4 ;  /* 0x00000004545f7c20 */ /* 0x000fe20008410000 */
[----:B------:R-:W-:Y:S01]  /*1780*/  FADD.FTZ R87, R116, -R85 ;  /* 0x8000005574577221 */ /* 0x000fe20000010000 */
[----:B------:R-:W-:Y:S02]  /*1790*/  FMUL.FTZ R85, R86, UR13 ;  /* 0x0000000d56557c20 */ /* 0x000fe40008410000 */
[----:B------:R-:W-:Y:S01]  /*17a0*/  FMUL.FTZ R95, R95, UR24 ;  /* 0x000000185f5f7c20 */ /* 0x000fe20008410000 */
[----:B------:R-:W-:Y:S01]  /*17b0*/  FMUL.FTZ R86, R87, UR13 ;  /* 0x0000000d57567c20 */ /* 0x000fe20008410000 */
[----:B------:R-:W-:Y:S02]  /*17c0*/  FMUL.FTZ R87, R94, UR13 ;  /* 0x0000000d5e577c20 */ /* 0x000fe40008410000 */
[----:B-----5:R-:W-:Y:S01]  /*17d0*/  FMUL.FTZ R88, R88, R95 ;  /* 0x0000005f58587220 */ /* 0x020fe20000410000 */
[----:B------:R-:W-:Y:S01]  /*17e0*/  FMUL.FTZ R94, R86, UR4 ;  /* 0x00000004565e7c20 */ /* 0x000fe20008410000 */
[----:B------:R-:W-:-:S03]  /*17f0*/  FMUL.FTZ R113, R87, UR4 ;  /* 0x0000000457717c20 */ /* 0x000fc60008410000 */
[----:B------:R-:W-:Y:S01]  /*1800*/  FSEL R93, R88, RZ, P6 ;  /* 0x000000ff585d7208 */ /* 0x000fe20003000000 */
[----:B------:R-:W-:Y:S01]  /*1810*/  FMUL.FTZ R88, R85, UR4 ;  /* 0x0000000455587c20 */ /* 0x000fe20008410000 */
[----:B------:R-:W-:Y:S01]  /*1820*/  FMUL.FTZ R115, R94, UR24 ;  /* 0x000000185e737c20 */ /* 0x000fe20008410000 */
[----:B------:R-:W-:Y:S02]  /*1830*/  FMUL.FTZ R118, R113, UR24 ;  /* 0x0000001871767c20 */ /* 0x000fe40008410000 */
[----:B------:R-:W-:Y:S01]  /*1840*/  FADD.FTZ R93, R60, R93 ;  /* 0x0000005d3c5d7221 */ /* 0x000fe20000010000 */
[----:B------:R-:W-:Y:S01]  /*1850*/  FMUL.FTZ R60, R88, UR24 ;  /* 0x00000018583c7c20 */ /* 0x000fe20008410000 */
[----:B------:R-:W-:Y:S01]  /*1860*/  FMUL.FTZ R88, R32, R95 ;  /* 0x0000005f20587220 */ /* 0x000fe20000410000 */
[----:B------:R-:W-:Y:S01]  /*1870*/  FMUL.FTZ R94, R90, R115 ;  /* 0x000000735a5e7220 */ /* 0x000fe20000410000 */
[----:B------:R-:W-:Y:S01]  /*1880*/  FMUL.FTZ R91, R91, R118 ;  /* 0x000000765b5b7220 */ /* 0x000fe20000410000 */
[-C--:B------:R-:W-:Y:S01]  /*1890*/  FMUL.FTZ R89, R89, R60.reuse ;  /* 0x0000003c59597220 */ /* 0x080fe20000410000 */
[----:B------:R-:W-:Y:S01]  /*18a0*/  FMUL.FTZ R60, R33, R60 ;  /* 0x0000003c213c7220 */ /* 0x000fe20000410000 */
[----:B------:R-:W-:-:S02]  /*18b0*/  SEL R88, R88, RZ, P6 ;  /* 0x000000ff58587207 */ /* 0x000fc40003000000 */
[----:B------:R-:W-:Y:S02]  /*18c0*/  ISETP.GE.U32.AND P6, PT, R8, 0x1000000, PT ;  /* 0x010000000800780c */ /* 0x000fe40003fc6070 */
[----:B------:R-:W-:Y:S02]  /*18d0*/  FSEL R90, R89, RZ, P5 ;  /* 0x000000ff595a7208 */ /* 0x000fe40002800000 */
[----:B------:R-:W-:-:S03]  /*18e0*/  SEL R89, R60, RZ, P5 ;  /* 0x000000ff3c597207 */ /* 0x000fc60002800000 */
        /* <DEDUP_REMOVED lines=8> */
[----:B------:R-:W-:-:S07]  /*1970*/  SEL R91, R91, RZ, P6 ;  /* 0x000000ff5b5b7207 */ /* 0x000fce0003000000 */
.L_x_6459:
[----:B------:R-:W0:Y:S08]  /*1980*/  @P0 LDC.64 R62, c[0x0][0x478] ;  /* 0x00011e00ff3e0b82 */ /* 0x000e300000000a00 */
[----:B------:R-:W1:Y:S01]  /*1990*/  LDC.64 R60, c[0x0][0x468] ;  /* 0x00011a00ff3c7b82 */ /* 0x000e620000000a00 */
[----:B0-----:R-:W-:Y:S01]  /*19a0*/  @P0 IMAD.WIDE.U32 R94, R9, 0x10, R62 ;  /* 0x00000010095e0825 */ /* 0x001fe200078e003e */
[----:B------:R-:W-:-:S02]  /*19b0*/  MOV R62, R115 ;  /* 0x00000073003e7202 */ /* 0x000fc40000000f00 */
[----:B------:R-:W-:Y:S02]  /*19c0*/  MOV R63, R117 ;  /* 0x00000075003f7202 */ /* 0x000fe40000000f00 */
[----:B------:R0:W-:Y:S01]  /*19d0*/  @P0 STG.E.128 desc[UR16][R94.64], R84 ;  /* 0x000000545e000986 */ /* 0x0001e2000c101d10 */
[C---:B-1----:R-:W-:Y:S01]  /*19e0*/  IMAD.WIDE.U32 R118, R9.reuse, 0x10, R60 ;  /* 0x0000001009767825 */ /* 0x042fe200078e003c */
[----:B------:R-:W-:Y:S02]  /*19f0*/  MOV R60, R93 ;  /* 0x0000005d003c7202 */ /* 0x000fe40000000f00 */
[----:B------:R-:W-:Y:S02]  /*1a00*/  MOV R61, R113 ;  /* 0x00000071003d7202 */ /* 0x000fe40000000f00 */
[----:B------:R0:W-:Y:S01]  /*1a10*/  STG.E.128 desc[UR16][R118.64], R88 ;  /* 0x0000005876007986 */ /* 0x0001e2000c101d10 */
[----:B------:R-:W-:-:S07]  /*1a20*/  IADD3 R9, PT, PT, R9, 0x80, RZ ;  /* 0x0000008009097810 */ /* 0x000fce0007ffe0ff */
.L_x_6457:
[----:B------:R-:W-:Y:S05]  /*1a30*/  BSYNC.RECONVERGENT B1 ;  /* 0x0000000000017941 */ /* 0x000fea0003800200 */
.L_x_6456:
        /* <DEDUP_REMOVED lines=15> */
[C---:B------:R-:W-:Y:S01]  /*1b30*/  LOP3.LUT P5, RZ, R6.reuse, 0xff00, RZ, 0xc0, !PT ;  /* 0x0000ff0006ff7812 */ /* 0x040fe200078ac0ff */
        /* <DEDUP_REMOVED lines=9> */
[----:B-----5:R-:W-:Y:S02]  /*1bd0*/  FMUL.FTZ R88, R88, R93 ;  /* 0x0000005d58587220 */ /* 0x020fe40000410000 */
[----:B------:R-:W-:-:S03]  /*1be0*/  FMUL.FTZ R113, R87, UR4 ;  /* 0x0000000457717c20 */ /* 0x000fc60008410000 */
[----:B------:R-:W-:Y:S01]  /*1bf0*/  FSEL R95, R88, RZ, P6 ;  /* 0x000000ff585f7208 */ /* 0x000fe20003000000 */
[----:B------:R-:W-:Y:S01]  /*1c00*/  FMUL.FTZ R88, R85, UR4 ;  /* 0x0000000455587c20 */ /* 0x000fe20008410000 */
[----:B------:R-:W-:-:S03]  /*1c10*/  FMUL.FTZ R118, R113, UR24 ;  /* 0x0000001871767c20 */ /* 0x000fc60008410000 */
[----:B------:R-:W-:Y:S01]  /*1c20*/  FADD.FTZ R64, R64, R95 ;  /* 0x0000005f40407221 */ /* 0x000fe20000010000 */
[----:B------:R-:W-:Y:S01]  /*1c30*/  FMUL.FTZ R95, R86, UR4 ;  /* 0x00000004565f7c20 */ /* 0x000fe20008410000 */
[----:B------:R-:W-:Y:S01]  /*1c40*/  FMUL.FTZ R94, R88, UR24 ;  /* 0x00000018585e7c20 */ /* 0x000fe20008410000 */
[----:B------:R-:W-:Y:S01]  /*1c50*/  FMUL.FTZ R88, R16, R93 ;  /* 0x0000005d10587220 */ /* 0x000fe20000410000 */
[----:B------:R-:W-:Y:S01]  /*1c60*/  FMUL.FTZ R91, R91, R118 ;  /* 0x000000765b5b7220 */ /* 0x000fe20000410000 */
[----:B------:R-:W-:Y:S01]  /*1c70*/  FMUL.FTZ R95, R95, UR24 ;  /* 0x000000185f5f7c20 */ /* 0x000fe20008410000 */
[----:B------:R-:W-:Y:S02]  /*1c80*/  FMUL.FTZ R89, R89, R94 ;  /* 0x0000005e59597220 */ /* 0x000fe40000410000 */
[----:B------:R-:W-:Y:S01]  /*1c90*/  SEL R88, R88, RZ, P6 ;  /* 0x000000ff58587207 */ /* 0x000fe20003000000 */
[----:B------:R-:W-:Y:S01]  /*1ca0*/  FMUL.FTZ R93, R90, R95 ;  /* 0x0000005f5a5d7220 */ /* 0x000fe20000410000 */
[----:B------:R-:W-:-:S02]  /*1cb0*/  ISETP.GE.U32.AND P6, PT, R6, 0x1000000, PT ;  /* 0x010000000600780c */ /* 0x000fc40003fc6070 */
[----:B------:R-:W-:Y:S01]  /*1cc0*/  FSEL R90, R89, RZ, P5 ;  /* 0x000000ff595a7208 */ /* 0x000fe20002800000 */
[----:B------:R-:W-:Y:S01]  /*1cd0*/  FMUL.FTZ R89, R17, R94 ;  /* 0x0000005e11597220 */ /* 0x000fe20000410000 */
[----:B------:R-:W-:Y:S01]  /*1ce0*/  FSEL R120, R91, RZ, P6 ;  /* 0x000000ff5b787208 */ /* 0x000fe20003000000 */
[----:B------:R-:W-:Y:S01]  /*1cf0*/  FMUL.FTZ R91, R19, R118 ;  /* 0x00000076135b7220 */ /* 0x000fe20000410000 */
[----:B------:R-:W-:Y:S01]  /*1d00*/  FSEL R93, R93, RZ, P4 ;  /* 0x000000ff5d5d7208 */ /* 0x000fe20002000000 */
[----:B------:R-:W-:Y:S01]  /*1d10*/  FADD.FTZ R65, R65, R90 ;  /* 0x0000005a41417221 */ /* 0x000fe20000010000 */
[----:B------:R-:W-:Y:S01]  /*1d20*/  FMUL.FTZ R90, R18, R95 ;  /* 0x0000005f125a7220 */ /* 0x000fe20000410000 */
[----:B------:R-:W-:Y:S01]  /*1d30*/  FADD.FTZ R67, R67, R120 ;  /* 0x0000007843437221 */ /* 0x000fe20000010000 */
[----:B------:R-:W-:Y:S01]  /*1d40*/  SEL R89, R89, RZ, P5 ;  /* 0x000000ff59597207 */ /* 0x000fe20002800000 */
[----:B------:R-:W-:Y:S01]  /*1d50*/  FADD.FTZ R66, R66, R93 ;  /* 0x0000005d42427221 */ /* 0x000fe20000010000 */
[----:B------:R-:W-:-:S02]  /*1d60*/  SEL R91, R91, RZ, P6 ;  /* 0x000000ff5b5b7207 */ /* 0x000fc40003000000 */
[----:B------:R-:W-:Y:S01]  /*1d70*/  SEL R90, R90, RZ, P4 ;  /* 0x000000ff5a5a7207 */ /* 0x000fe20002000000 */
[----:B------:R-:W-:Y:S06]  /*1d80*/  BRA `(.L_x_6463) ;  /* 0x0000000000b07947 */ /* 0x000fec0003800000 */
.L_x_6462:
[--C-:B------:R-:W-:Y:S01]  /*1d90*/  FFMA.FTZ R93, R7, UR5, R92.reuse ;  /* 0x00000005075d7c23 */ /* 0x100fe2000801005c */
[----:B------:R-:W-:Y:S01]  /*1da0*/  LOP3.LUT P6, RZ, R6, 0xff, RZ, 0xc0, !PT ;  /* 0x000000ff06ff7812 */ /* 0x000fe200078cc0ff */
        /* <DEDUP_REMOVED lines=11> */
[----:B-----5:R-:W-:Y:S02]  /*1e60*/  FMUL.FTZ R88, R88, R93 ;  /* 0x0000005d58587220 */ /* 0x020fe40000410000 */
[----:B------:R-:W-:-:S03]  /*1e70*/  FMUL.FTZ R91, R91, R118 ;  /* 0x000000765b5b7220 */ /* 0x000fc60000410000 */
        /* <DEDUP_REMOVED lines=13> */
[-C--:B------:R-:W-:Y:S02]  /*1f50*/  FMUL.FTZ R89, R89, R94.reuse ;  /* 0x0000005e59597220 */ /* 0x080fe40000410000 */
[----:B------:R-:W-:Y:S01]  /*1f60*/  SEL R88, R88, RZ, P6 ;  /* 0x000000ff58587207 */ /* 0x000fe20003000000 */
[-C--:B------:R-:W-:Y:S01]  /*1f70*/  FMUL.FTZ R93, R90, R95.reuse ;  /* 0x0000005f5a5d7220 */ /* 0x080fe20000410000 */
[----:B------:R-:W-:Y:S02]  /*1f80*/  ISETP.GE.U32.AND P6, PT, R6, 0x1000000, PT ;  /* 0x010000000600780c */ /* 0x000fe40003fc6070 */
        /* <DEDUP_REMOVED lines=11> */
[----:B------:R-:W-:-:S07]  /*2040*/  SEL R90, R90, RZ, P4 ;  /* 0x000000ff5a5a7207 */ /* 0x000fce0002000000 */
.L_x_6463:
[----:B------:R-:W0:Y:S08]  /*2050*/  @P0 LDC.64 R118, c[0x0][0x478] ;  /* 0x00011e00ff760b82 */ /* 0x000e300000000a00 */
[----:B------:R-:W1:Y:S01]  /*2060*/  LDC.64 R94, c[0x0][0x468] ;  /* 0x00011a00ff5e7b82 */ /* 0x000e620000000a00 */
[----:B0-----:R-:W-:-:S05]  /*2070*/  @P0 IMAD.WIDE.U32 R118, R9, 0x10, R118 ;  /* 0x0000001009760825 */ /* 0x001fca00078e0076 */
[----:B------:R2:W-:Y:S01]  /*2080*/  @P0 STG.E.128 desc[UR16][R118.64], R84 ;  /* 0x0000005476000986 */ /* 0x0005e2000c101d10 */
[C---:B-1----:R-:W-:Y:S01]  /*2090*/  IMAD.WIDE.U32 R94, R9.reuse, 0x10, R94 ;  /* 0x00000010095e7825 */ /* 0x042fe200078e005e */
[----:B------:R-:W-:-:S04]  /*20a0*/  IADD3 R9, PT, PT, R9, 0x80, RZ ;  /* 0x0000008009097810 */ /* 0x000fc80007ffe0ff */
[----:B------:R2:W-:Y:S03]  /*20b0*/  STG.E.128 desc[UR16][R94.64], R88 ;  /* 0x000000585e007986 */ /* 0x0005e6000c101d10 */
.L_x_6461:
[----:B------:R-:W-:Y:S05]  /*20c0*/  BSYNC.RECONVERGENT B1 ;  /* 0x0000000000017941 */ /* 0x000fea0003800200 */
.L_x_6460:
        /* <DEDUP_REMOVED lines=52> */
.L_x_6465:
        /* <DEDUP_REMOVED lines=10> */
[----:B------:R-:W-:Y:S01]  /*24b0*/  FMUL.FTZ R95, R95, UR13 ;  /* 0x0000000d5f5f7c20 */ /* 0x000fe20008410000 */
[----:B------:R-:W-:Y:S01]  /*24c0*/  FMUL.FTZ R115, R115, UR13 ;  /* 0x0000000d73737c20 */ /* 0x000fe20008410000 */
[----:B------:R-:W-:-:S02]  /*24d0*/  FMUL.FTZ R93, R93, UR4 ;  /* 0x000000045d5d7c20 */ /* 0x000fc40008410000 */
[----:B------:R-:W-:Y:S01]  /*24e0*/  FMUL.FTZ R95, R95, UR4 ;  /* 0x000000045f5f7c20 */ /* 0x000fe20008410000 */
[----:B------:R-:W-:Y:S01]  /*24f0*/  FMUL.FTZ R115, R115, UR4 ;  /* 0x0000000473737c20 */ /* 0x000fe20008410000 */
[----:B------:R-:W-:Y:S02]  /*2500*/  FMUL.FTZ R93, R93, UR24 ;  /* 0x000000185d5d7c20 */ /* 0x000fe40008410000 */
[----:B------:R-:W-:Y:S01]  /*2510*/  FMUL.FTZ R95, R95, UR24 ;  /* 0x000000185f5f7c20 */ /* 0x000fe20008410000 */
[----:B------:R-:W-:Y:S01]  /*2520*/  FMUL.FTZ R94, R115, UR24 ;  /* 0x00000018735e7c20 */ /* 0x000fe20008410000 */
[----:B-----5:R-:W-:-:S03]  /*2530*/  FMUL.FTZ R88, R88, R93 ;  /* 0x0000005d58587220 */ /* 0x020fc60000410000 */
[----:B------:R-:W-:Y:S02]  /*2540*/  FMUL.FTZ R91, R91, R94 ;  /* 0x0000005e5b5b7220 */ /* 0x000fe40000410000 */
[----:B------:R-:W-:Y:S01]  /*2550*/  FSEL R113, R88, RZ, P6 ;  /* 0x000000ff58717208 */ /* 0x000fe20003000000 */
[----:B------:R-:W-:Y:S01]  /*2560*/  FFMA.FTZ R88, R0, UR5, R92 ;  /* 0x0000000500587c23 */ /* 0x000fe2000801005c */
[----:B------:R-:W-:-:S03]  /*2570*/  FMUL.FTZ R92, R90, R95 ;  /* 0x0000005f5a5c7220 */ /* 0x000fc60000410000 */
[----:B------:R-:W-:Y:S01]  /*2580*/  FADD.FTZ R88, R97, -R88 ;  /* 0x8000005861587221 */ /* 0x000fe20000010000 */
[----:B------:R-:W-:Y:S01]  /*2590*/  FADD.FTZ R113, R68, R113 ;  /* 0x0000007144717221 */ /* 0x000fe20000010000 */
[----:B------:R-:W-:Y:S02]  /*25a0*/  FSEL R117, R92, RZ, P4 ;  /* 0x000000ff5c757208 */ /* 0x000fe40002000000 */
[----:B------:R-:W-:-:S03]  /*25b0*/  FMUL.FTZ R88, R88, UR13 ;  /* 0x0000000d58587c20 */ /* 0x000fc60008410000 */
[----:B------:R-:W-:Y:S01]  /*25c0*/  FADD.FTZ R117, R70, R117 ;  /* 0x0000007546757221 */ /* 0x000fe20000010000 */
[----:B------:R-:W-:-:S04]  /*25d0*/  FMUL.FTZ R88, R88, UR4 ;  /* 0x0000000458587c20 */ /* 0x000fc80008410000 */
[----:B------:R-:W-:Y:S01]  /*25e0*/  FMUL.FTZ R68, R88, UR24 ;  /* 0x0000001858447c20 */ /* 0x000fe20008410000 */
[----:B------:R-:W-:-:S03]  /*25f0*/  FMUL.FTZ R88, R24, R93 ;  /* 0x0000005d18587220 */ /* 0x000fc60000410000 */
[-C--:B------:R-:W-:Y:S01]  /*2600*/  FMUL.FTZ R89, R89, R68.reuse ;  /* 0x0000004459597220 */ /* 0x080fe20000410000 */
[----:B------:R-:W-:Y:S01]  /*2610*/  FMUL.FTZ R68, R25, R68 ;  /* 0x0000004419447220 */ /* 0x000fe20000410000 */
[----:B------:R-:W-:Y:S02]  /*2620*/  SEL R88, R88, RZ, P6 ;  /* 0x000000ff58587207 */ /* 0x000fe40003000000 */
[----:B------:R-:W-:Y:S02]  /*2630*/  ISETP.GE.U32.AND P6, PT, R2, 0x1000000, PT ;  /* 0x010000000200780c */ /* 0x000fe40003fc6070 */
[----:B------:R-:W-:Y:S02]  /*2640*/  FSEL R90, R89, RZ, P5 ;  /* 0x000000ff595a7208 */ /* 0x000fe40002800000 */
[----:B------:R-:W-:Y:S01]  /*2650*/  FSEL R118, R91, RZ, P6 ;  /* 0x000000ff5b767208 */ /* 0x000fe20003000000 */
[----:B------:R-:W-:Y:S01]  /*2660*/  FMUL.FTZ R91, R27, R94 ;  /* 0x0000005e1b5b7220 */ /* 0x000fe20000410000 */
[----:B------:R-:W-:Y:S01]  /*2670*/  SEL R89, R68, RZ, P5 ;  /* 0x000000ff44597207 */ /* 0x000fe20002800000 */
[----:B------:R-:W-:Y:S01]  /*2680*/  FADD.FTZ R115, R69, R90 ;  /* 0x0000005a45737221 */ /* 0x000fe20000010000 */
[----:B------:R-:W-:Y:S01]  /*2690*/  FMUL.FTZ R90, R26, R95 ;  /* 0x0000005f1a5a7220 */ /* 0x000fe20000410000 */
[----:B------:R-:W-:Y:S01]  /*26a0*/  FADD.FTZ R118, R71, R118 ;  /* 0x0000007647767221 */ /* 0x000fe20000010000 */
[----:B------:R-:W-:-:S03]  /*26b0*/  SEL R91, R91, RZ, P6 ;  /* 0x000000ff5b5b7207 */ /* 0x000fc60003000000 */
[----:B------:R-:W-:-:S07]  /*26c0*/  SEL R90, R90, RZ, P4 ;  /* 0x000000ff5a5a7207 */ /* 0x000fce0002000000 */
.L_x_6466:
        /* <DEDUP_REMOVED lines=11> */
.L_x_6455:
        /* <DEDUP_REMOVED lines=16> */
[----:B------:R-:W-:Y:S01]  /*2880*/  FFMA.FTZ R93, R93, UR13, R72 ;  /* 0x0000000d5d5d7c23 */ /* 0x000fe20008010048 */
[----:B------:R-:W-:Y:S01]  /*2890*/  LOP3.LUT P5, RZ, R8, 0xff0000, RZ, 0xc0, !PT ;  /* 0x00ff000008ff7812 */ /* 0x000fe200078ac0ff */
[----:B------:R-:W-:Y:S01]  /*28a0*/  FFMA.FTZ R94, R113, UR13, R74 ;  /* 0x0000000d715e7c23 */ /* 0x000fe2000801004a */
[----:B------:R-:W-:Y:S01]  /*28b0*/  FFMA.FTZ R113, R118, UR13, R75 ;  /* 0x0000000d76717c23 */ /* 0x000fe2000801004b */
[----:B------:R-:W-:Y:S01]  /*28c0*/  FMUL.FTZ R93, R93, UR4 ;  /* 0x000000045d5d7c20 */ /* 0x000fe20008410000 */
[----:B------:R-:W-:Y:S01]  /*28d0*/  ISETP.GE.U32.AND P6, PT, R8, 0x1000000, PT ;  /* 0x010000000800780c */ /* 0x000fe20003fc6070 */
[----:B------:R-:W-:Y:S01]  /*28e0*/  FMUL.FTZ R94, R94, UR4 ;  /* 0x000000045e5e7c20 */ /* 0x000fe20008410000 */
[----:B------:R-:W-:Y:S01]  /*28f0*/  FMUL.FTZ R113, R113, UR4 ;  /* 0x0000000471717c20 */ /* 0x000fe20008410000 */
[----:B------:R-:W-:-:S03]  /*2900*/  FMUL.FTZ R93, R93, UR24 ;  /* 0x000000185d5d7c20 */ /* 0x000fc60008410000 */
[----:B------:R-:W-:Y:S01]  /*2910*/  FMUL.FTZ R118, R113, UR24 ;  /* 0x0000001871767c20 */ /* 0x000fe20008410000 */
[-C--:B-----5:R-:W-:Y:S01]  /*2920*/  FMUL.FTZ R88, R88, R93.reuse ;  /* 0x0000005d58587220 */ /* 0x0a0fe20000410000 */
[----:B------:R-:W-:Y:S02]  /*2930*/  FMUL.FTZ R93, R32, R93 ;  /* 0x0000005d205d7220 */ /* 0x000fe40000410000 */
[----:B------:R-:W-:Y:S02]  /*2940*/  FMUL.FTZ R91, R91, R118 ;  /* 0x000000765b5b7220 */ /* 0x000fe40000410000 */
[----:B------:R-:W-:Y:S01]  /*2950*/  FSEL R95, R88, RZ, P0 ;  /* 0x000000ff585f7208 */ /* 0x000fe20000000000 */
[----:B------:R-:W-:-:S04]  /*2960*/  FFMA.FTZ R88, R96, UR5, R92 ;  /* 0x0000000560587c23 */ /* 0x000fc8000801005c */
[----:B------:R-:W-:Y:S01]  /*2970*/  FADD.FTZ R88, R105, -R88 ;  /* 0x8000005869587221 */ /* 0x000fe20000010000 */
[----:B------:R-:W-:Y:S01]  /*2980*/  FADD.FTZ R60, R60, R95 ;  /* 0x0000005f3c3c7221 */ /* 0x000fe20000010000 */
[----:B------:R-:W-:Y:S02]  /*2990*/  FMUL.FTZ R95, R94, UR24 ;  /* 0x000000185e5f7c20 */ /* 0x000fe40008410000 */
[----:B------:R-:W-:Y:S02]  /*29a0*/  FFMA.FTZ R88, R88, UR13, R73 ;  /* 0x0000000d58587c23 */ /* 0x000fe40008010049 */
[----:B------:R-:W-:Y:S02]  /*29b0*/  FMUL.FTZ R94, R90, R95 ;  /* 0x0000005f5a5e7220 */ /* 0x000fe40000410000 */
[----:B------:R-:W-:-:S04]  /*29c0*/  FMUL.FTZ R88, R88, UR4 ;  /* 0x0000000458587c20 */ /* 0x000fc80008410000 */
[----:B------:R-:W-:-:S04]  /*29d0*/  FMUL.FTZ R88, R88, UR24 ;  /* 0x0000001858587c20 */ /* 0x000fc80008410000 */
[----:B------:R-:W-:-:S05]  /*29e0*/  FMUL.FTZ R89, R89, R88 ;  /* 0x0000005859597220 */ /* 0x000fca0000410000 */
[----:B------:R-:W-:Y:S02]  /*29f0*/  FSEL R90, R89, RZ, P4 ;  /* 0x000000ff595a7208 */ /* 0x000fe40002000000 */
[----:B------:R-:W-:Y:S02]  /*2a00*/  FSEL R89, R94, RZ, P5 ;  /* 0x000000ff5e597208 */ /* 0x000fe40002800000 */
[----:B------:R-:W-:Y:S01]  /*2a10*/  FSEL R94, R91, RZ, P6 ;  /* 0x000000ff5b5e7208 */ /* 0x000fe20003000000 */
[----:B------:R-:W-:Y:S01]  /*2a20*/  FADD.FTZ R61, R61, R90 ;  /* 0x0000005a3d3d7221 */ /* 0x000fe20000010000 */
[----:B------:R-:W-:Y:S01]  /*2a30*/  FMUL.FTZ R90, R34, R95 ;  /* 0x0000005f225a7220 */ /* 0x000fe20000410000 */
[----:B------:R-:W-:Y:S01]  /*2a40*/  FADD.FTZ R62, R62, R89 ;  /* 0x000000593e3e7221 */ /* 0x000fe20000010000 */
[----:B------:R-:W-:Y:S01]  /*2a50*/  FMUL.FTZ R89, R33, R88 ;  /* 0x0000005821597220 */ /* 0x000fe20000410000 */
[----:B------:R-:W-:Y:S01]  /*2a60*/  FMUL.FTZ R91, R35, R118 ;  /* 0x00000076235b7220 */ /* 0x000fe20000410000 */
[----:B------:R-:W-:Y:S01]  /*2a70*/  FADD.FTZ R63, R63, R94 ;  /* 0x0000005e3f3f7221 */ /* 0x000fe20000010000 */
[----:B------:R-:W-:-:S02]  /*2a80*/  SEL R88, R93, RZ, P0 ;  /* 0x000000ff5d587207 */ /* 0x000fc40000000000 */
[----:B------:R-:W-:Y:S02]  /*2a90*/  SEL R89, R89, RZ, P4 ;  /* 0x000000ff59597207 */ /* 0x000fe40002000000 */
[----:B------:R-:W-:Y:S02]  /*2aa0*/  SEL R90, R90, RZ, P5 ;  /* 0x000000ff5a5a7207 */ /* 0x000fe40002800000 */
[----:B------:R-:W-:Y:S01]  /*2ab0*/  SEL R91, R91, RZ, P6 ;  /* 0x000000ff5b5b7207 */ /* 0x000fe20003000000 */
[----:B------:R-:W-:Y:S06]  /*2ac0*/  BRA `(.L_x_6470) ;  /* 0x0000000000b07947 */ /* 0x000fec0003800000 */
.L_x_6469:
[--C-:B------:R-:W-:Y:S01]  /*2ad0*/  FFMA.FTZ R85, R3, UR5, R92.reuse ;  /* 0x0000000503557c23 */ /* 0x100fe2000801005c */
[----:B------:R-:W-:Y:S01]  /*2ae0*/  FFMA.FTZ R86, R96, UR5, R92 ;  /* 0x0000000560567c23 */ /* 0x000fe2000801005c */
[----:B------:R-:W-:Y:S02]  /*2af0*/  LOP3.LUT P0, RZ, R8, 0xff, RZ, 0xc0, !PT ;  /* 0x000000ff08ff7812 */ /* 0x000fe4000780c0ff */
[----:B------:R-:W-:Y:S01]  /*2b00*/  FADD.FTZ R85, R102, -R85 ;  /* 0x8000005566557221 */ /* 0x000fe20000010000 */
[----:B------:R-:W-:Y:S01]  /*2b10*/  FADD.FTZ R86, R105, -R86 ;  /* 0x8000005669567221 */ /* 0x000fe20000010000 */
[C---:B------:R-:W-:Y:S02]  /*2b20*/  LOP3.LUT P4, RZ, R8.reuse, 0xff00, RZ, 0xc0, !PT ;  /* 0x0000ff0008ff7812 */ /* 0x040fe4000788c0ff */
[----:B------:R-:W-:Y:S01]  /*2b30*/  FFMA.FTZ R84, R85, UR13, R72 ;  /* 0x0000000d55547c23 */ /* 0x000fe20008010048 */
[----:B------:R-:W-:Y:S01]  /*2b40*/  FFMA.FTZ R85, R103, UR5, R92 ;  /* 0x0000000567557c23 */ /* 0x000fe2000801005c */
[----:B------:R-:W-:-:S02]  /*2b50*/  LOP3.LUT P5, RZ, R8, 0xff0000, RZ, 0xc0, !PT ;  /* 0x00ff000008ff7812 */ /* 0x000fc400078ac0ff */
[----:B------:R-:W-:Y:S01]  /*2b60*/  FMUL.FTZ R93, R84, UR4 ;  /* 0x00000004545d7c20 */ /* 0x000fe20008410000 */
[----:B------:R-:W-:Y:S01]  /*2b70*/  FADD.FTZ R95, R116, -R85 ;  /* 0x80000055745f7221 */ /* 0x000fe20000010000 */
[----:B------:R-:W-:Y:S01]  /*2b80*/  FFMA.FTZ R85, R86, UR13, R73 ;  /* 0x0000000d56557c23 */ /* 0x000fe20008010049 */
[----:B------:R-:W-:Y:S01]  /*2b90*/  ISETP.GE.U32.AND P6, PT, R8, 0x1000000, PT ;  /* 0x010000000800780c */ /* 0x000fe20003fc6070 */
[----:B------:R-:W-:Y:S01]  /*2ba0*/  FMUL.FTZ R93, R93, UR24 ;  /* 0x000000185d5d7c20 */ /* 0x000fe20008410000 */
[----:B------:R-:W-:-:S03]  /*2bb0*/  FFMA.FTZ R86, R95, UR13, R74 ;  /* 0x0000000d5f567c23 */ /* 0x000fc6000801004a */
[----:B-----5:R-:W-:Y:S01]  /*2bc0*/  FMUL.FTZ R88, R88, R93 ;  /* 0x0000005d58587220 */ /* 0x020fe20000410000 */
[----:B------:R-:W-:-:S04]  /*2bd0*/  FMUL.FTZ R95, R86, UR4 ;  /* 0x00000004565f7c20 */ /* 0x000fc80008410000 */
[----:B------:R-:W-:Y:S01]  /*2be0*/  FSEL R87, R88, RZ, P0 ;  /* 0x000000ff58577208 */ /* 0x000fe20000000000 */
[----:B------:R-:W-:Y:S01]  /*2bf0*/  FFMA.FTZ R88, R114, UR5, R92 ;  /* 0x0000000572587c23 */ /* 0x000fe2000801005c */
[----:B------:R-:W-:-:S03]  /*2c00*/  FMUL.FTZ R95, R95, UR24 ;  /* 0x000000185f5f7c20 */ /* 0x000fc60008410000 */
[----:B------:R-:W-:Y:S01]  /*2c10*/  FADD.FTZ R94, R109, -R88 ;  /* 0x800000586d5e7221 */ /* 0x000fe20000010000 */
[----:B------:R-:W-:Y:S01]  /*2c20*/  FMUL.FTZ R88, R85, UR4 ;  /* 0x0000000455587c20 */ /* 0x000fe20008410000 */
[----:B------:R-:W-:Y:S01]  /*2c30*/  FADD.FTZ R60, R60, R87 ;  /* 0x000000573c3c7221 */ /* 0x000fe20000010000 */
[----:B------:R-:W-:Y:S01]  /*2c40*/  FMUL.FTZ R90, R90, R95 ;  /* 0x0000005f5a5a7220 */ /* 0x000fe20000410000 */
[----:B------:R-:W-:Y:S01]  /*2c50*/  FFMA.FTZ R87, R94, UR13, R75 ;  /* 0x0000000d5e577c23 */ /* 0x000fe2000801004b */
[----:B------:R-:W-:-:S03]  /*2c60*/  FMUL.FTZ R94, R88, UR24 ;  /* 0x00000018585e7c20 */ /* 0x000fc60008410000 */
[----:B------:R-:W-:Y:S01]  /*2c70*/  FMUL.FTZ R88, R87, UR4 ;  /* 0x0000000457587c20 */ /* 0x000fe20008410000 */
[----:B------:R-:W-:-:S03]  /*2c80*/  FMUL.FTZ R89, R89, R94 ;  /* 0x0000005e59597220 */ /* 0x000fc60000410000 */
[----:B------:R-:W-:Y:S02]  /*2c90*/  FMUL.FTZ R118, R88, UR24 ;  /* 0x0000001858767c20 */ /* 0x000fe40008410000 */
[----:B------:R-:W-:Y:S02]  /*2ca0*/  FSEL R88, R89, RZ, P4 ;  /* 0x000000ff59587208 */ /* 0x000fe40002000000 */
[----:B------:R-:W-:Y:S01]  /*2cb0*/  FSEL R89, R90, RZ, P5 ;  /* 0x000000ff5a597208 */ /* 0x000fe20002800000 */
[----:B------:R-:W-:Y:S01]  /*2cc0*/  FMUL.FTZ R91, R91, R118 ;  /* 0x000000765b5b7220 */ /* 0x000fe20000410000 */
[----:B------:R-:W-:Y:S01]  /*2cd0*/  FMUL.FTZ R90, R34, R95 ;  /* 0x0000005f225a7220 */ /* 0x000fe20000410000 */
[----:B------:R-:W-:Y:S01]  /*2ce0*/  FADD.FTZ R61, R61, R88 ;  /* 0x000000583d3d7221 */ /* 0x000fe20000010000 */
[----:B------:R-:W-:Y:S01]  /*2cf0*/  FMUL.FTZ R88, R32, R93 ;  /* 0x0000005d20587220 */ /* 0x000fe20000410000 */
[----:B------:R-:W-:Y:S01]  /*2d00*/  FADD.FTZ R62, R62, R89 ;  /* 0x000000593e3e7221 */ /* 0x000fe20000010000 */
[----:B------:R-:W-:Y:S01]  /*2d10*/  FSEL R120, R91, RZ, P6 ;  /* 0x000000ff5b787208 */ /* 0x000fe20003000000 */
[----:B------:R-:W-:Y:S01]  /*2d20*/  FMUL.FTZ R89, R33, R94 ;  /* 0x0000005e21597220 */ /* 0x000fe20000410000 */
[----:B------:R-:W-:Y:S01]  /*2d30*/  FMUL.FTZ R91, R35, R118 ;  /* 0x00000076235b7220 */ /* 0x000fe20000410000 */
[----:B------:R-:W-:-:S02]  /*2d40*/  SEL R88, R88, RZ, P0 ;  /* 0x000000ff58587207 */ /* 0x000fc40000000000 */
[----:B------:R-:W-:Y:S01]  /*2d50*/  FADD.FTZ R63, R63, R120 ;  /* 0x000000783f3f7221 */ /* 0x000fe20000010000 */
[----:B------:R-:W-:Y:S02]  /*2d60*/  SEL R89, R89, RZ, P4 ;  /* 0x000000ff59597207 */ /* 0x000fe40002000000 */
[----:B------:R-:W-:Y:S02]  /*2d70*/  SEL R90, R90, RZ, P5 ;  /* 0x000000ff5a5a7207 */ /* 0x000fe40002800000 */
[----:B------:R-:W-:-:S07]  /*2d80*/  SEL R91, R91, RZ, P6 ;  /* 0x000000ff5b5b7207 */ /* 0x000fce0003000000 */
.L_x_6470:
[----:B------:R-:W-:Y:S01]  /*2d90*/  ISETP.NE.U32.AND P0, PT, RZ, UR22, PT ;  /* 0x00000016ff007c0c */ /* 0x000fe2000bf05070 */
[----:B------:R-:W0:Y:S03]  /*2da0*/  LDC.64 R94, c[0x0][0x468] ;  /* 0x00011a00ff5e7b82 */ /* 0x000e260000000a00 */
[----:B------:R-:W-:-:S13]  /*2db0*/  ISETP.NE.AND.EX P0, PT, RZ, UR23, PT, P0 ;  /* 0x00000017ff007c0c */ /* 0x000fda000bf05300 */
[----:B------:R-:W1:Y:S01]  /*2dc0*/  @P0 LDC.64 R118, c[0x0][0x478] ;  /* 0x00011e00ff760b82 */ /* 0x000e620000000a00 */
[----:B0-----:R-:W-:-:S04]  /*2dd0*/  IMAD.WIDE.U32 R94, R9, 0x10, R94 ;  /* 0x00000010095e7825 */ /* 0x001fc800078e005e */
[C---:B-1----:R-:W-:Y:S01]  /*2de0*/  @P0 IMAD.WIDE.U32 R118, R9.reuse, 0x10, R118 ;  /* 0x0000001009760825 */ /* 0x042fe200078e0076 */
[----:B------:R-:W-:-:S04]  /*2df0*/  IADD3 R9, PT, PT, R9, 0x80, RZ ;  /* 0x0000008009097810 */ /* 0x000fc80007ffe0ff */
[----:B------:R0:W-:Y:S04]  /*2e00*/  @P0 STG.E.128 desc[UR16][R118.64], R84 ;  /* 0x0000005476000986 */ /* 0x0001e8000c101d10 */
[----:B------:R0:W-:Y:S02]  /*2e10*/  STG.E.128 desc[UR16][R94.64], R88 ;  /* 0x000000585e007986 */ /* 0x0001e4000c101d10 */
.L_x_6468:
[----:B------:R-:W-:Y:S05]  /*2e20*/  BSYNC.RECONVERGENT B1 ;  /* 0x0000000000017941 */ /* 0x000fea0003800200 */
.L_x_6467:
        /* <DEDUP_REMOVED lines=16> */
[----:B------:R-:W-:Y:S01]  /*2f30*/  FFMA.FTZ R84, R85, UR13, R76 ;  /* 0x0000000d55547c23 */ /* 0x000fe2000801004c */
[----:B------:R-:W-:Y:S01]  /*2f40*/  FFMA.FTZ R85, R99, UR5, R92 ;  /* 0x0000000563557c23 */ /* 0x000fe2000801005c */
[----:B------:R-:W-:-:S02]  /*2f50*/  LOP3.LUT P4, RZ, R6, 0xff0000, RZ, 0xc0, !PT ;  /* 0x00ff000006ff7812 */ /* 0x000fc4000788c0ff */
[----:B------:R-:W-:Y:S01]  /*2f60*/  FMUL.FTZ R93, R84, UR4 ;  /* 0x00000004545d7c20 */ /* 0x000fe20008410000 */
[----:B------:R-:W-:Y:S01]  /*2f70*/  FADD.FTZ R87, R112, -R85 ;  /* 0x8000005570577221 */ /* 0x000fe20000010000 */
[----:B------:R-:W-:Y:S02]  /*2f80*/  FFMA.FTZ R85, R86, UR13, R77 ;  /* 0x0000000d56557c23 */ /* 0x000fe4000801004d */
[----:B------:R-:W-:Y:S01]  /*2f90*/  FMUL.FTZ R93, R93, UR24 ;  /* 0x000000185d5d7c20 */ /* 0x000fe20008410000 */
[----:B------:R-:W-:Y:S01]  /*2fa0*/  FFMA.FTZ R86, R87, UR13, R78 ;  /* 0x0000000d57567c23 */ /* 0x000fe2000801004e */
[----:B------:R-:W-:Y:S02]  /*2fb0*/  FFMA.FTZ R87, R94, UR13, R79 ;  /* 0x0000000d5e577c23 */ /* 0x000fe4000801004f */
        /* <DEDUP_REMOVED lines=28> */
.L_x_6473:
[--C-:B------:R-:W-:Y:S01]  /*3180*/  FFMA.FTZ R93, R7, UR5, R92.reuse ;  /* 0x00000005075d7c23 */ /* 0x100fe2000801005c */
[----:B------:R-:W-:Y:S01]  /*3190*/  LOP3.LUT P6, RZ, R6, 0xff, RZ, 0xc0, !PT ;  /* 0x000000ff06ff7812 */ /* 0x000fe200078cc0ff */
[----:B------:R-:W-:Y:S01]  /*31a0*/  FFMA.FTZ R94, R110, UR5, R92 ;  /* 0x000000056e5e7c23 */ /* 0x000fe2000801005c */
[----:B------:R-:W-:Y:S01]  /*31b0*/  LOP3.LUT P5, RZ, R6, 0xff00, RZ, 0xc0, !PT ;  /* 0x0000ff0006ff7812 */ /* 0x000fe200078ac0ff */
[----:B------:R-:W-:Y:S01]  /*31c0*/  FADD.FTZ R93, R100, -R93 ;  /* 0x8000005d645d7221 */ /* 0x000fe20000010000 */
[----:B------:R-:W-:Y:S01]  /*31d0*/  LOP3.LUT P4, RZ, R6, 0xff0000, RZ, 0xc0, !PT ;  /* 0x00ff000006ff7812 */ /* 0x000fe2000788c0ff */
[----:B------:R-:W-:Y:S02]  /*31e0*/  FADD.FTZ R94, R107, -R94 ;  /* 0x8000005e6b5e7221 */ /* 0x000fe40000010000 */
[----:B------:R-:W-:Y:S02]  /*31f0*/  FFMA.FTZ R93, R93, UR13, R76 ;  /* 0x0000000d5d5d7c23 */ /* 0x000fe4000801004c */
[----:B------:R-:W-:-:S02]  /*3200*/  FFMA.FTZ R94, R94, UR13, R79 ;  /* 0x0000000d5e5e7c23 */ /* 0x000fc4000801004f */
        /* <DEDUP_REMOVED lines=12> */
[----:B------:R-:W-:-:S03]  /*32d0*/  FFMA.FTZ R88, R88, UR13, R77 ;  /* 0x0000000d58587c23 */ /* 0x000fc6000801004d */
[----:B------:R-:W-:Y:S01]  /*32e0*/  FFMA.FTZ R95, R95, UR13, R78 ;  /* 0x0000000d5f5f7c23 */ /* 0x000fe2000801004e */
        /* <DEDUP_REMOVED lines=21> */
.L_x_6474:
[----:B------:R-:W0:Y:S08]  /*3440*/  @P0 LDC.64 R118, c[0x0][0x478] ;  /* 0x00011e00ff760b82 */ /* 0x000e300000000a00 */
[----:B------:R-:W1:Y:S01]  /*3450*/  LDC.64 R94, c[0x0][0x468] ;  /* 0x00011a00ff5e7b82 */ /* 0x000e620000000a00 */
[----:B0-----:R-:W-:-:S05]  /*3460*/  @P0 IMAD.WIDE.U32 R118, R9, 0x10, R118 ;  /* 0x0000001009760825 */ /* 0x001fca00078e0076 */
[----:B------:R2:W-:Y:S01]  /*3470*/  @P0 STG.E.128 desc[UR16][R118.64], R84 ;  /* 0x0000005476000986 */ /* 0x0005e2000c101d10 */
[C---:B-1----:R-:W-:Y:S01]  /*3480*/  IMAD.WIDE.U32 R94, R9.reuse, 0x10, R94 ;  /* 0x00000010095e7825 */ /* 0x042fe200078e005e */
[----:B------:R-:W-:-:S04]  /*3490*/  IADD3 R9, PT, PT, R9, 0x80, RZ ;  /* 0x0000008009097810 */ /* 0x000fc80007ffe0ff */
[----:B------:R2:W-:Y:S03]  /*34a0*/  STG.E.128 desc[UR16][R94.64], R88 ;  /* 0x000000585e007986 */ /* 0x0005e6000c101d10 */
.L_x_6472:
[----:B------:R-:W-:Y:S05]  /*34b0*/  BSYNC.RECONVERGENT B1 ;  /* 0x0000000000017941 */ /* 0x000fea0003800200 */
.L_x_6471:
        /* <DEDUP_REMOVED lines=13> */
[----:B------:R-:W-:Y:S02]  /*3590*/  LOP3.LUT P5, RZ, R2, 0xff00, RZ, 0xc0, !PT ;  /* 0x0000ff0002ff7812 */ /* 0x000fe400078ac0ff */
[----:B------:R-:W-:Y:S01]  /*35a0*/  FFMA.FTZ R84, R85, UR13, R80 ;  /* 0x0000000d55547c23 */ /* 0x000fe20008010050 */
[----:B------:R-:W-:Y:S01]  /*35b0*/  FFMA.FTZ R85, R11, UR5, R92 ;  /* 0x000000050b557c23 */ /* 0x000fe2000801005c */
[----:B------:R-:W-:Y:S01]  /*35c0*/  FADD.FTZ R92, R104, -R95 ;  /* 0x8000005f685c7221 */ /* 0x000fe20000010000 */
[----:B------:R-:W-:Y:S01]  /*35d0*/  LOP3.LUT P4, RZ, R2, 0xff0000, RZ, 0xc0, !PT ;  /* 0x00ff000002ff7812 */ /* 0x000fe2000788c0ff */
[----:B------:R-:W-:Y:S01]  /*35e0*/  FMUL.FTZ R93, R84, UR4 ;  /* 0x00000004545d7c20 */ /* 0x000fe20008410000 */
[----:B------:R-:W-:Y:S01]  /*35f0*/  FADD.FTZ R87, R108, -R85 ;  /* 0x800000556c577221 */ /* 0x000fe20000010000 */
[----:B------:R-:W-:-:S02]  /*3600*/  FFMA.FTZ R85, R86, UR13, R81 ;  /* 0x0000000d56557c23 */ /* 0x000fc40008010051 */
[----:B------:R-:W-:Y:S01]  /*3610*/  FMUL.FTZ R93, R93, UR24 ;  /* 0x000000185d5d7c20 */ /* 0x000fe20008410000 */
[----:B------:R-:W-:Y:S01]  /*3620*/  FFMA.FTZ R86, R87, UR13, R82 ;  /* 0x0000000d57567c23 */ /* 0x000fe20008010052 */
[----:B------:R-:W-:Y:S02]  /*3630*/  FFMA.FTZ R87, R92, UR13, R83 ;  /* 0x0000000d5c577c23 */ /* 0x000fe40008010053 */
        /* <DEDUP_REMOVED lines=28> */
.L_x_6475:
[--C-:B------:R-:W-:Y:S01]  /*3800*/  FFMA.FTZ R93, R5, UR5, R92.reuse ;  /* 0x00000005055d7c23 */ /* 0x100fe2000801005c */
[----:B------:R-:W-:Y:S01]  /*3810*/  LOP3.LUT P6, RZ, R2, 0xff, RZ, 0xc0, !PT ;  /* 0x000000ff02ff7812 */ /* 0x000fe200078cc0ff */
[--C-:B------:R-:W-:Y:S01]  /*3820*/  FFMA.FTZ R115, R106, UR5, R92.reuse ;  /* 0x000000056a737c23 */ /* 0x100fe2000801005c */
[----:B------:R-:W-:Y:S01]  /*3830*/  FFMA.FTZ R95, R11, UR5, R92 ;  /* 0x000000050b5f7c23 */ /* 0x000fe2000801005c */
[----:B------:R-:W-:Y:S01]  /*3840*/  FADD.FTZ R93, R98, -R93 ;  /* 0x8000005d625d7221 */ /* 0x000fe20000010000 */
[----:B------:R-:W-:Y:S02]  /*3850*/  LOP3.LUT P5, RZ, R2, 0xff00, RZ, 0xc0, !PT ;  /* 0x0000ff0002ff7812 */ /* 0x000fe400078ac0ff */
[----:B------:R-:W-:Y:S01]  /*3860*/  FADD.FTZ R95, R108, -R95 ;  /* 0x8000005f6c5f7221 */ /* 0x000fe20000010000 */
[----:B------:R-:W-:Y:S01]  /*3870*/  FFMA.FTZ R93, R93, UR13, R80 ;  /* 0x0000000d5d5d7c23 */ /* 0x000fe20008010050 */
[----:B------:R-:W-:Y:S02]  /*3880*/  LOP3.LUT P4, RZ, R2, 0xff0000, RZ, 0xc0, !PT ;  /* 0x00ff000002ff7812 */ /* 0x000fe4000788c0ff */
[----:B------:R-:W-:Y:S01]  /*3890*/  FFMA.FTZ R95, R95, UR13, R82 ;  /* 0x0000000d5f5f7c23 */ /* 0x000fe20008010052 */
[----:B------:R-:W-:-:S03]  /*38a0*/  FMUL.FTZ R93, R93, UR4 ;  /* 0x000000045d5d7c20 */ /* 0x000fc60008410000 */
[----:B------:R-:W-:Y:S01]  /*38b0*/  FMUL.FTZ R95, R95, UR4 ;  /* 0x000000045f5f7c20 */ /* 0x000fe20008410000 */
[----:B------:R-:W-:-:S03]  /*38c0*/  FMUL.FTZ R93, R93, UR24 ;  /* 0x000000185d5d7c20 */ /* 0x000fc60008410000 */
[----:B------:R-:W-:Y:S01]  /*38d0*/  FMUL.FTZ R95, R95, UR24 ;  /* 0x000000185f5f7c20 */ /* 0x000fe20008410000 */
[----:B-----5:R-:W-:-:S05]  /*38e0*/  FMUL.FTZ R88, R88, R93 ;  /* 0x0000005d58587220 */ /* 0x020fca0000410000 */
[----:B------:R-:W-:Y:S01]  /*38f0*/  FSEL R113, R88, RZ, P6 ;  /* 0x000000ff58717208 */ /* 0x000fe20003000000 */
[----:B------:R-:W-:-:S04]  /*3900*/  FFMA.FTZ R88, R0, UR5, R92 ;  /* 0x0000000500587c23 */ /* 0x000fc8000801005c */
[----:B------:R-:W-:Y:S01]  /*3910*/  FADD.FTZ R88, R97, -R88 ;  /* 0x8000005861587221 */ /* 0x000fe20000010000 */
[----:B------:R-:W-:Y:S01]  /*3920*/  FADD.FTZ R113, R68, R113 ;  /* 0x0000007144717221 */ /* 0x000fe20000010000 */
[----:B------:R-:W-:Y:S02]  /*3930*/  FADD.FTZ R68, R104, -R115 ;  /* 0x8000007368447221 */ /* 0x000fe40000010000 */
[----:B------:R-:W-:Y:S02]  /*3940*/  FFMA.FTZ R88, R88, UR13, R81 ;  /* 0x0000000d58587c23 */ /* 0x000fe40008010051 */
[----:B------:R-:W-:Y:S02]  /*3950*/  FFMA.FTZ R68, R68, UR13, R83 ;  /* 0x0000000d44447c23 */ /* 0x000fe40008010053 */
[----:B------:R-:W-:Y:S02]  /*3960*/  FMUL.FTZ R88, R88, UR4 ;  /* 0x0000000458587c20 */ /* 0x000fe40008410000 */
[----:B------:R-:W-:-:S02]  /*3970*/  FMUL.FTZ R92, R68, UR4 ;  /* 0x00000004445c7c20 */ /* 0x000fc40008410000 */
[----:B------:R-:W-:Y:S01]  /*3980*/  FMUL.FTZ R68, R88, UR24 ;  /* 0x0000001858447c20 */ /* 0x000fe20008410000 */
[----:B------:R-:W-:Y:S01]  /*3990*/  FMUL.FTZ R88, R24, R93 ;  /* 0x0000005d18587220 */ /* 0x000fe20000410000 */
[----:B------:R-:W-:Y:S01]  /*39a0*/  FMUL.FTZ R94, R92, UR24 ;  /* 0x000000185c5e7c20 */ /* 0x000fe20008410000 */
[----:B------:R-:W-:Y:S01]  /*39b0*/  FMUL.FTZ R92, R90, R95 ;  /* 0x0000005f5a5c7220 */ /* 0x000fe20000410000 */
[-C--:B------:R-:W-:Y:S01]  /*39c0*/  FMUL.FTZ R89, R89, R68.reuse ;  /* 0x0000004459597220 */ /* 0x080fe20000410000 */
[----:B------:R-:W-:Y:S01]  /*39d0*/  FMUL.FTZ R68, R25, R68 ;  /* 0x0000004419447220 */ /* 0x000fe20000410000 */
[----:B------:R-:W-:Y:S01]  /*39e0*/  FMUL.FTZ R91, R91, R94 ;  /* 0x0000005e5b5b7220 */ /* 0x000fe20000410000 */
[----:B------:R-:W-:Y:S02]  /*39f0*/  SEL R88, R88, RZ, P6 ;  /* 0x000000ff58587207 */ /* 0x000fe40003000000 */
[----:B------:R-:W-:Y:S02]  /*3a00*/  FSEL R90, R89, RZ, P5 ;  /* 0x000000ff595a7208 */ /* 0x000fe40002800000 */
[----:B------:R-:W-:-:S02]  /*3a10*/  ISETP.GE.U32.AND P6, PT, R2, 0x1000000, PT ;  /* 0x010000000200780c */ /* 0x000fc40003fc6070 */
[----:B------:R-:W-:Y:S01]  /*3a20*/  FSEL R117, R92, RZ, P4 ;  /* 0x000000ff5c757208 */ /* 0x000fe20002000000 */
[----:B------:R-:W-:Y:S01]  /*3a30*/  FADD.FTZ R115, R69, R90 ;  /* 0x0000005a45737221 */ /* 0x000fe20000010000 */
[----:B------:R-:W-:Y:S01]  /*3a40*/  FSEL R118, R91, RZ, P6 ;  /* 0x000000ff5b767208 */ /* 0x000fe20003000000 */
[----:B------:R-:W-:Y:S01]  /*3a50*/  FMUL.FTZ R90, R26, R95 ;  /* 0x0000005f1a5a7220 */ /* 0x000fe20000410000 */
[----:B------:R-:W-:Y:S01]  /*3a60*/  FMUL.FTZ R91, R27, R94 ;  /* 0x0000005e1b5b7220 */ /* 0x000fe20000410000 */
[----:B------:R-:W-:Y:S01]  /*3a70*/  FADD.FTZ R117, R70, R117 ;  /* 0x0000007546757221 */ /* 0x000fe20000010000 */
[----:B------:R-:W-:Y:S01]  /*3a80*/  SEL R89, R68, RZ, P5 ;  /* 0x000000ff44597207 */ /* 0x000fe20002800000 */
[----:B------:R-:W-:Y:S01]  /*3a90*/  FADD.FTZ R118, R71, R118 ;  /* 0x0000007647767221 */ /* 0x000fe20000010000 */
[----:B------:R-:W-:Y:S02]  /*3aa0*/  SEL R90, R90, RZ, P4 ;  /* 0x000000ff5a5a7207 */ /* 0x000fe40002000000 */
[----:B------:R-:W-:-:S07]  /*3ab0*/  SEL R91, R91, RZ, P6 ;  /* 0x000000ff5b5b7207 */ /* 0x000fce0003000000 */
.L_x_6476:
        /* <DEDUP_REMOVED lines=10> */
.L_x_6464:
[----:B------:R-:W-:Y:S05]  /*3b60*/  BSYNC.RECONVERGENT B0 ;  /* 0x0000000000007941 */ /* 0x000fea0003800200 */
.L_x_6454:
[----:B------:R-:W-:Y:S02]  /*3b70*/  UIADD3 UR7, UPT, UPT, UR7, UR26, URZ ;  /* 0x0000001a07077290 */ /* 0x000fe4000fffe0ff */
[----:B------:R-:W-:Y:S02]  /*3b80*/  UPLOP3.LUT UP2, UPT, UPT, UPT, UP2, 0x40, 0x4 ;  /* 0x000000000004789c */ /* 0x000fe40003f4e820 */
[----:B------:R-:W-:-:S09]  /*3b90*/  UISETP.GE.AND UP1, UPT, UR7, UR27, UPT ;  /* 0x0000001b0700728c */ /* 0x000fd2000bf26270 */
[----:B------:R-:W-:Y:S05]  /*3ba0*/  BRA.U !UP1, `(.L_x_6477) ;  /* 0xffffffc909687547 */ /* 0x000fea000b83ffff */
.L_x_6445:
        /* <DEDUP_REMOVED lines=16> */
.L_x_6479:
[----:B------:R-:W-:Y:S05]  /*3cb0*/  BSYNC.RECONVERGENT B0 ;  /* 0x0000000000007941 */ /* 0x000fea0003800200 */
.L_x_6478:
        /* <DEDUP_REMOVED lines=12> */
.L_x_6481:
[----:B------:R-:W-:Y:S05]  /*3d80*/  BSYNC.RECONVERGENT B0 ;  /* 0x0000000000007941 */ /* 0x000fea0003800200 */
.L_x_6480:
        /* <DEDUP_REMOVED lines=11> */
.L_x_6482:
        /* <DEDUP_REMOVED lines=12> */
.L_x_6846:


//--------------------- .text._ZN10layer_norm13ln_bwd_kernelINS_13Kernel_traitsIfffffjLj1536ELj1ELj1ELj4ELj16ENS_18Kernel_traits_baseILj1536EfffffjLj128EEEEELb1ELb1ELb0ELb1EEEvNS_9BwdParamsE --------------------------
	.section	.text._ZN10layer_norm13ln_bwd_kernelINS_13Kernel_traitsIfffffjLj1536ELj1ELj1ELj4ELj16ENS_18Kernel_traits_baseILj1536EfffffjLj128EEEEELb1ELb1ELb0ELb1EEEvNS_9BwdParamsE,"ax",@progbits
	.align	128
        .global         _ZN10layer_norm13ln_bwd_kernelINS_13Kernel_traitsIfffffjLj1536ELj1ELj1ELj4ELj16ENS_18Kernel_traits_baseILj1536EfffffjLj128EEEEELb1ELb1ELb0ELb1EEEvNS_9BwdParamsE
        .type           _ZN10layer_norm13ln_bwd_kernelINS_13Kernel_traitsIfffffjLj1536ELj1ELj1ELj4ELj16ENS_18Kernel_traits_baseILj1536EfffffjLj128EEEEELb1ELb1ELb0ELb1EEEvNS_9BwdParamsE,@function
        .size           _ZN10layer_norm13ln_bwd_kernelINS_13Kernel_traitsIfffffjLj1536ELj1ELj1ELj4ELj16ENS_18Kernel_traits_baseILj1536EfffffjLj128EEEEELb1ELb1ELb0ELb1EEEvNS_9BwdParamsE,(.L_x_6847 - _ZN10layer_norm13ln_bwd_kernelINS_13Kernel_traitsIfffffjLj1536ELj1ELj1ELj4ELj16ENS_18Kernel_traits_baseILj1536EfffffjLj128EEEEELb1ELb1ELb0ELb1EEEvNS_9BwdParamsE)
        .other          _ZN10layer_norm13ln_bwd_kernelINS_13Kernel_traitsIfffffjLj1536ELj1ELj1ELj4ELj16ENS_18Kernel_traits_baseILj1536EfffffjLj128EEEEELb1ELb1ELb0ELb1EEEvNS_9BwdParamsE,@"STO_CUDA_ENTRY STV_DEFAULT"
_ZN10layer_norm13ln_bwd_kernelINS_13Kernel_traitsIfffffjLj1536ELj1ELj1ELj4ELj16ENS_18Kernel_traits_baseILj1536EfffffjLj128EEEEELb1ELb1ELb0ELb1EEEvNS_9BwdParamsE:
.text._ZN10layer_norm13ln_bwd_kernelINS_13Kernel_traitsIfffffjLj1536ELj1ELj1ELj4ELj16ENS_18Kernel_traits_baseILj1536EfffffjLj128EEEEELb1ELb1ELb0ELb1EEEvNS_9BwdParamsE:
        /* <DEDUP_REMOVED lines=29> */
[----:B------:R-:W-:Y:S01]  /*01d0*/  LOP3.LUT R123, R124, 0x1f, RZ, 0xc0, !PT ;  /* 0x0000001f7c7b7812 */ /* 0x000fe200078ec0ff */
        /* <DEDUP_REMOVED lines=9> */
[----:B------:R-:W-:Y:S02]  /*0270*/  MOV R104, RZ ;  /* 0x000000ff00687202 */ /* 0x000fe40000000f00 */
[----:B------:R-:W-:Y:S02]  /*0280*/  CS2R R102, SRZ ;  /* 0x0000000000667805 */ /* 0x000fe4000001ff00 */
[----:B------:R-:W-:Y:S02]  /*0290*/  CS2R R100, SRZ ;  /* 0x0000000000647805 */ /* 0x000fe4000001ff00 */
[----:B------:R-:W-:Y:S01]  /*02a0*/  CS2R R98, SRZ ;  /* 0x0000000000627805 */ /* 0x000fe2000001ff00 */
[C---:B0-----:R-:W-:Y:S01]  /*02b0*/  IMAD.WIDE.U32 R2, R124.reuse, 0x10, R2 ;  /* 0x000000107c027825 */ /* 0x041fe200078e0002 */
[----:B------:R-:W-:Y:S01]  /*02c0*/  UPLOP3.LUT UP2, UPT, UPT, UPT, UPT, 0x40, 0x4 ;  /* 0x000000000004789c */ /* 0x000fe20003f4e870 */
[----:B------:R-:W0:Y:S03]  /*02d0*/  LDCU UR10, c[0x0][0x408] ;  /* 0x00008100ff0a77ac */ /* 0x000e260008000800 */
[----:B--2---:R-:W5:Y:S01]  /*02e0*/  LDG.E.128 R24, desc[UR18][R2.64] ;  /* 0x0000001202187981 */ /* 0x004f62000c1e1d00 */
[----:B------:R-:W2:Y:S01]  /*02f0*/  LDCU UR22, c[0x0][0x388] ;  /* 0x00007100ff1677ac */ /* 0x000ea20008000800 */
[----:B---3--:R-:W-:-:S02]  /*0300*/  IMAD.WIDE.U32 R4, R124, 0x10, R4 ;  /* 0x000000107c047825 */ /* 0x008fc400078e0004 */
[----:B------:R-:W5:Y:S01]  /*0310*/  LDG.E.128 R28, desc[UR18][R2.64+0x800] ;  /* 0x00080012021c7981 */ /* 0x000f62000c1e1d00 */
[----:B------:R-:W3:Y:S03]  /*0320*/  LDCU.U8 UR11, c[0x0][0x410] ;  /* 0x00008200ff0b77ac */ /* 0x000ee60008000000 */
[----:B------:R-:W5:Y:S01]  /*0330*/  LDG.E.128 R32, desc[UR18][R2.64+0x1000] ;  /* 0x0010001202207981 */ /* 0x000f62000c1e1d00 */
[----:B------:R-:W-:Y:S01]  /*0340*/  CS2R R94, SRZ ;  /* 0x00000000005e7805 */ /* 0x000fe2000001ff00 */
[----:B-1----:R-:W-:Y:S01]  /*0350*/  UISETP.NE.U32.AND UP0, UPT, UR4, URZ, UPT ;  /* 0x000000ff0400728c */ /* 0x002fe2000bf05070 */
[----:B------:R-:W-:Y:S01]  /*0360*/  MOV R12, RZ ;  /* 0x000000ff000c7202 */ /* 0x000fe20000000f00 */
[----:B------:R-:W5:Y:S01]  /*0370*/  LDG.E.128 R36, desc[UR18][R4.64+0x1000] ;  /* 0x0010001204247981 */ /* 0x000f62000c1e1d00 */
[----:B------:R-:W-:Y:S02]  /*0380*/  CS2R R10, SRZ ;  /* 0x00000000000a7805 */ /* 0x000fe4000001ff00 */
[----:B------:R-:W-:-:S02]  /*0390*/  CS2R R8, SRZ ;  /* 0x0000000000087805 */ /* 0x000fc4000001ff00 */
[----:B------:R-:W-:Y:S01]  /*03a0*/  CS2R R6, SRZ ;  /* 0x0000000000067805 */ /* 0x000fe2000001ff00 */
[----:B------:R-:W5:Y:S01]  /*03b0*/  LDG.E.128 R40, desc[UR18][R4.64+0x800] ;  /* 0x0008001204287981 */ /* 0x000f62000c1e1d00 */
[----:B------:R-:W1:Y:S03]  /*03c0*/  LDCU UR23, c[0x0][0x400] ;  /* 0x00008000ff1777ac */ /* 0x000e660008000800 */
[----:B------:R4:W5:Y:S01]  /*03d0*/  LDG.E.128 R44, desc[UR18][R4.64] ;  /* 0x00000012042c7981 */ /* 0x000962000c1e1d00 */
[----:B------:R-:W-:Y:S01]  /*03e0*/  UISETP.NE.AND.EX UP0, UPT, UR5, URZ, UPT, UP0 ;  /* 0x000000ff0500728c */ /* 0x000fe2000bf05300 */
[----:B------:R-:W0:Y:S01]  /*03f0*/  LDCU.64 UR24, c[0x0][0x478] ;  /* 0x00008f00ff1877ac */ /* 0x000e220008000a00 */
[----:B------:R-:W0:Y:S01]  /*0400*/  LDCU.128 UR12, c[0x0][0x3c0] ;  /* 0x00007800ff0c77ac */ /* 0x000e220008000c00 */
[----:B----4-:R-:W-:Y:S01]  /*0410*/  CS2R R4, SRZ ;  /* 0x0000000000047805 */ /* 0x010fe2000001ff00 */
[----:B------:R-:W4:Y:S01]  /*0420*/  LDCU.64 UR20, c[0x0][0x438] ;  /* 0x00008700ff1477ac */ /* 0x000f220008000a00 */
[----:B------:R-:W0:Y:S01]  /*0430*/  LDCU.64 UR26, c[0x0][0x380] ;  /* 0x00007000ff1a77ac */ /* 0x000e220008000a00 */
[----:B--23--:R-:W-:-:S05]  /*0440*/  UMOV UR6, UR9 ;  /* 0x0000000900067c82 */ /* 0x00cfca0008000000 */
.L_x_6498:
[----:B--2---:R-:W2:Y:S01]  /*0450*/  S2R R124, SR_TID.X ;  /* 0x00000000007c7919 */ /* 0x004ea20000002100 */
[----:B------:R-:W3:Y:S01]  /*0460*/  LDC.64 R68, c[0x0][0x428] ;  /* 0x00010a00ff447b82 */ /* 0x000ee20000000a00 */
[----:B------:R-:W-:Y:S01]  /*0470*/  UIMAD UR7, UR6, UR22, URZ ;  /* 0x00000016060772a4 */ /* 0x000fe2000f8e02ff */
[----:B------:R-:W-:Y:S01]  /*0480*/  PLOP3.LUT P0, PT, PT, PT, UP0, 0x80, 0x8 ;  /* 0x000000000008781c */ /* 0x000fe20003f0f008 */
[----:B-1----:R-:W1:Y:S02]  /*0490*/  @UP0 LDCU.64 UR4, c[0x0][0x3e0] ;  /* 0x00007c00ff0407ac */ /* 0x002e640008000a00 */
[----:B------:R-:W-:-:S03]  /*04a0*/  USHF.R.S32.HI UR8, URZ, 0x1f, UR7 ;  /* 0x0000001fff087899 */ /* 0x000fc60008011407 */
[----:B------:R-:W4:Y:S01]  /*04b0*/  LDC.64 R16, c[0x0][0x3a8] ;  /* 0x0000ea00ff107b82 */ /* 0x000f220000000a00 */
[----:B0-----:R-:W-:Y:S02]  /*04c0*/  UIMAD.WIDE UR16, UR6, 0x4, UR12 ;  /* 0x00000004061078a5 */ /* 0x001fe4000f8e020c */
[----:B------:R-:W-:-:S04]  /*04d0*/  ULEA.HI UR8, UR8, UR7, URZ, 0x2 ;  /* 0x0000000708087291 */ /* 0x000fc8000f8f10ff */
[----:B------:R-:W-:Y:S02]  /*04e0*/  MOV R20, UR16 ;  /* 0x0000001000147c02 */ /* 0x000fe40008000f00 */
[----:B------:R-:W-:Y:S02]  /*04f0*/  MOV R3, UR8 ;  /* 0x0000000800037c02 */ /* 0x000fe40008000f00 */
[----:B------:R-:W-:Y:S01]  /*0500*/  MOV R21, UR17 ;  /* 0x0000001100157c02 */ /* 0x000fe20008000f00 */
[----:B------:R-:W-:Y:S02]  /*0510*/  UIMAD.WIDE UR16, UR6, 0x4, UR14 ;  /* 0x00000004061078a5 */ /* 0x000fe4000f8e020e */
[----:B-1----:R-:W-:Y:S01]  /*0520*/  @UP0 UIMAD.WIDE UR4, UR6, 0x4, UR4 ;  /* 0x00000004060408a5 */ /* 0x002fe2000f8e0204 */
[----:B--2---:R-:W-:-:S04]  /*0530*/  LOP3.LUT R0, R124, 0x60, RZ, 0xc0, !PT ;  /* 0x000000607c007812 */ /* 0x004fc800078ec0ff */
[----:B------:R-:W-:-:S04]  /*0540*/  LOP3.LUT R0, R0, R123, RZ, 0xfc, !PT ;  /* 0x0000007b00007212 */ /* 0x000fc800078efcff */
[----:B------:R-:W-:Y:S02]  /*0550*/  LEA.HI.SX32 R86, R3, R0, 0x1e ;  /* 0x0000000003567211 */ /* 0x000fe400078ff2ff */
[----:B------:R-:W-:Y:S01]  /*0560*/  MOV R18, UR16 ;  /* 0x0000001000127c02 */ /* 0x000fe20008000f00 */
[----:B------:R0:W2:Y:S01]  /*0570*/  LDG.E R0, desc[UR18][R20.64] ;  /* 0x0000001214007981 */ /* 0x0000a2000c1e1900 */
[----:B------:R-:W-:Y:S01]  /*0580*/  MOV R19, UR17 ;  /* 0x0000001100137c02 */ /* 0x000fe20008000f00 */
[C---:B---3--:R-:W-:Y:S01]  /*0590*/  IMAD.WIDE.U32 R72, R86.reuse, 0x10, R68 ;  /* 0x0000001056487825 */ /* 0x048fe200078e0044 */
[----:B------:R-:W-:Y:S02]  /*05a0*/  MOV R14, UR4 ;  /* 0x00000004000e7c02 */ /* 0x000fe40008000f00 */
[----:B------:R-:W-:Y:S01]  /*05b0*/  MOV R15, UR5 ;  /* 0x00000005000f7c02 */ /* 0x000fe20008000f00 */
[----:B------:R-:W3:Y:S01]  /*05c0*/  LDG.E R13, desc[UR18][R18.64] ;  /* 0x00000012120d7981 */ /* 0x000ee2000c1e1900 */
[C---:B------:R-:W-:Y:S01]  /*05d0*/  IADD3 R3, PT, PT, R86.reuse, 0x80, RZ ;  /* 0x0000008056037810 */ /* 0x040fe20007ffe0ff */
[----:B----4-:R-:W-:-:S02]  /*05e0*/  IMAD.WIDE.U32 R64, R86, 0x10, R16 ;  /* 0x0000001056407825 */ /* 0x010fc400078e0010 */
[----:B------:R-:W4:Y:S02]  /*05f0*/  LDG.E.128 R72, desc[UR18][R72.64] ;  /* 0x0000001248487981 */ /* 0x000f24000c1e1d00 */
[C---:B------:R-:W-:Y:S02]  /*0600*/  IMAD.WIDE.U32 R76, R3.reuse, 0x10, R16 ;  /* 0x00000010034c7825 */ /* 0x040fe400078e0010 */
[----:B------:R-:W2:Y:S02]  /*0610*/  @P0 LDG.E R14, desc[UR18][R14.64] ;  /* 0x000000120e0e0981 */ /* 0x000ea4000c1e1900 */
[----:B0-----:R-:W-:Y:S01]  /*0620*/  IMAD.WIDE.U32 R20, R3, 0x10, R68 ;  /* 0x0000001003147825 */ /* 0x001fe200078e0044 */
[----:B------:R-:W-:Y:S01]  /*0630*/  IADD3 R2, PT, PT, R86, 0x100, RZ ;  /* 0x0000010056027810 */ /* 0x000fe20007ffe0ff */
[----:B------:R-:W2:Y:S04]  /*0640*/  LDG.E.128 R76, desc[UR18][R76.64] ;  /* 0x000000124c4c7981 */ /* 0x000ea8000c1e1d00 */
[----:B------:R-:W2:Y:S01]  /*0650*/  LDG.E.128 R20, desc[UR18][R20.64] ;  /* 0x0000001214147981 */ /* 0x000ea2000c1e1d00 */
[----:B------:R-:W-:-:S03]  /*0660*/  IMAD.WIDE.U32 R16, R2, 0x10, R16 ;  /* 0x0000001002107825 */ /* 0x000fc600078e0010 */
[----:B------:R-:W2:Y:S01]  /*0670*/  LDG.E.128 R64, desc[UR18][R64.64] ;  /* 0x0000001240407981 */ /* 0x000ea2000c1e1d00 */
[----:B------:R-:W-:-:S03]  /*0680*/  IMAD.WIDE.U32 R68, R2, 0x10, R68 ;  /* 0x0000001002447825 */ /* 0x000fc600078e0044 */
[----:B------:R-:W2:Y:S04]  /*0690*/  LDG.E.128 R16, desc[UR18][R16.64] ;  /* 0x0000001210107981 */ /* 0x000ea8000c1e1d00 */
[----:B------:R-:W2:Y:S01]  /*06a0*/  LDG.E.128 R68, desc[UR18][R68.64] ;  /* 0x0000001244447981 */ /* 0x000ea2000c1e1d00 */
[----:B------:R-:W-:Y:S01]  /*06b0*/  ISETP.NE.AND P1, PT, RZ, UR11, PT ;  /* 0x0000000bff007c0c */ /* 0x000fe2000bf25270 */
[----:B------:R-:W-:Y:S01]  /*06c0*/  UMOV UR7, 0x3f800000 ;  /* 0x3f80000000077882 */ /* 0x000fe20000000000 */
[----:B------:R-:W0:Y:S01]  /*06d0*/  S2UR UR5, SR_CgaCtaId ;  /* 0x00000000000579c3 */ /* 0x000e220000008800 */
[----:B------:R-:W-:Y:S02]  /*06e0*/  ISETP.NE.AND P2, PT, R123, RZ, PT ;  /* 0x000000ff7b00720c */ /* 0x000fe40003f45270 */
[----:B------:R-:W-:Y:S01]  /*06f0*/  PLOP3.LUT P3, PT, PT, PT, UP2, 0x80, 0x8 ;  /* 0x000000000008781c */ /* 0x000fe20003f6f028 */
[----:B------:R-:W-:-:S02]  /*0700*/  UMOV UR4, 0x400 ;  /* 0x0000040000047882 */ /* 0x000fc40000000000 */
[----:B0-----:R-:W-:-:S04]  /*0710*/  ULEA UR4, UR5, UR4, 0x18 ;  /* 0x0000000405047291 */ /* 0x001fc8000f8ec0ff */
[----:B------:R-:W-:Y:S01]  /*0720*/  UIADD3 UR5, UPT, UPT, UR4, 0x1820, URZ ;  /* 0x0000182004057890 */ /* 0x000fe2000fffe0ff */
[----:B---3--:R-:W-:Y:S01]  /*0730*/  R2UR UR8, R13 ;  /* 0x000000000d0872ca */ /* 0x008fe200000e0000 */
[----:B----45:R-:W-:Y:S01]  /*0740*/  FMUL.FTZ R87, R24, R72 ;  /* 0x0000004818577220 */ /* 0x030fe20000410000 */
[----:B------:R-:W-:-:S03]  /*0750*/  FMUL.FTZ R88, R25, R73 ;  /* 0x0000004919587220 */ /* 0x000fc60000410000 */
[----:B------:R-:W-:Y:S01]  /*0760*/  FADD.FTZ R13, RZ, R87 ;  /* 0x00000057ff0d7221 */ /* 0x000fe20000010000 */
[----:B--2---:R-:W-:Y:S01]  /*0770*/  @P0 R2UR UR7, R14 ;  /* 0x000000000e0702ca */ /* 0x004fe200000e0000 */
[----:B------:R-:W-:Y:S02]  /*0780*/  FMUL.FTZ R89, R26, R74 ;  /* 0x0000004a1a597220 */ /* 0x000fe40000410000 */
[----:B------:R-:W-:Y:S01]  /*0790*/  FADD.FTZ R14, R88, R13 ;  /* 0x0000000d580e7221 */ /* 0x000fe20000010000 */
[----:B------:R-:W-:Y:S01]  /*07a0*/  FSEL R15, R0, RZ, !P1 ;  /* 0x000000ff000f7208 */ /* 0x000fe20004800000 */
[----:B------:R-:W-:Y:S02]  /*07b0*/  FMUL.FTZ R90, R27, R75 ;  /* 0x0000004b1b5a7220 */ /* 0x000fe40000410000 */
[----:B------:R-:W-:Y:S02]  /*07c0*/  FADD.FTZ R13, R89, R14 ;  /* 0x0000000e590d7221 */ /* 0x000fe40000010000 */
[C---:B------:R-:W-:Y:S01]  /*07d0*/  FADD.FTZ R84, -R15.reuse, R78 ;  /* 0x0000004e0f547221 */ /* 0x040fe20000010100 */
[----:B------:R-:W-:Y:S01]  /*07e0*/  FMUL.FTZ R78, R28, R20 ;  /* 0x000000141c4e7220 */ /* 0x000fe20000410000 */
[----:B------:R-:W-:Y:S01]  /*07f0*/  FADD.FTZ R13, R90, R13 ;  /* 0x0000000d5a0d7221 */ /* 0x000fe20000010000 */
[C---:B------:R-:W-:Y:S01]  /*0800*/  FADD.FTZ R0, -R15.reuse, R64 ;  /* 0x000000400f007221 */ /* 0x040fe20000010100 */
[----:B------:R-:W-:Y:S01]  /*0810*/  FADD.FTZ R85, -R15, R79 ;  /* 0x0000004f0f557221 */ /* 0x000fe20000010100 */
[----:B------:R-:W-:Y:S01]  /*0820*/  FMUL.FTZ R79, R29, R21 ;  /* 0x000000151d4f7220 */ /* 0x000fe20000410000 */
[----:B------:R-:W-:Y:S01]  /*0830*/  FADD.FTZ R14, R78, R13 ;  /* 0x0000000d4e0e7221 */ /* 0x000fe20000010000 */
[C---:B------:R-:W-:Y:S01]  /*0840*/  FADD.FTZ R91, -R15.reuse, R65 ;  /* 0x000000410f5b7221 */ /* 0x040fe20000010100 */
[----:B------:R-:W-:Y:S01]  /*0850*/  FMUL.FTZ R0, R0, UR8 ;  /* 0x0000000800007c20 */ /* 0x000fe20008410000 */
[----:B------:R-:W-:Y:S01]  /*0860*/  FADD.FTZ R64, -R15, R16 ;  /* 0x000000100f407221 */ /* 0x000fe20000010100 */
[----:B------:R-:W-:Y:S01]  /*0870*/  FADD.FTZ R13, R79, R14 ;  /* 0x0000000e4f0d7221 */ /* 0x000fe20000010000 */
[----:B------:R-:W-:Y:S01]  /*0880*/  FMUL.FTZ R80, R30, R22 ;  /* 0x000000161e507220 */ /* 0x000fe20000410000 */
[----:B------:R-:W-:Y:S01]  /*0890*/  FADD.FTZ R92, -R15, R66 ;  /* 0x000000420f5c7221 */ /* 0x000fe20000010100 */
[----:B------:R-:W-:Y:S01]  /*08a0*/  FMUL.FTZ R91, R91, UR8 ;  /* 0x000000085b5b7c20 */ /* 0x000fe20008410000 */
[----:B------:R-:W-:Y:S01]  /*08b0*/  FFMA.FTZ R16, R0, R87, RZ ;  /* 0x0000005700107223 */ /* 0x000fe200000100ff */
[C---:B------:R-:W-:Y:S01]  /*08c0*/  FADD.FTZ R82, -R15.reuse, R76 ;  /* 0x0000004c0f527221 */ /* 0x040fe20000010100 */
[C---:B------:R-:W-:Y:S01]  /*08d0*/  FADD.FTZ R67, -R15.reuse, R67 ;  /* 0x000000430f437221 */ /* 0x040fe20000010100 */
[C---:B------:R-:W-:Y:S01]  /*08e0*/  FADD.FTZ R77, -R15.reuse, R77 ;  /* 0x0000004d0f4d7221 */ /* 0x040fe20000010100 */
[C---:B------:R-:W-:Y:S01]  /*08f0*/  FADD.FTZ R65, -R15.reuse, R17 ;  /* 0x000000110f417221 */ /* 0x040fe20000010100 */
[C---:B------:R-:W-:Y:S01]  /*0900*/  FADD.FTZ R66, -R15.reuse, R18 ;  /* 0x000000120f427221 */ /* 0x040fe20000010100 */
[----:B------:R-:W-:Y:S01]  /*0910*/  FADD.FTZ R76, -R15, R19 ;  /* 0x000000130f4c7221 */ /* 0x000fe20000010100 */
        /* <DEDUP_REMOVED lines=9> */
[----:B------:R-:W-:Y:S01]  /*09b0*/  FADD.FTZ R15, R13, R14 ;  /* 0x0000000e0d0f7221 */ /* 0x000fe20000010000 */
[----:B------:R-:W-:Y:S01]  /*09c0*/  FMUL.FTZ R14, R33, R69 ;  /* 0x00000045210e7220 */ /* 0x000fe20000410000 */
[----:B------:R-:W-:Y:S01]  /*09d0*/  FFMA.FTZ R17, R93, R90, R16 ;  /* 0x0000005a5d117223 */ /* 0x000fe20000010010 */
[----:B------:R-:W-:Y:S01]  /*09e0*/  PLOP3.LUT P0, PT, PT, PT, PT, 0x80, 0x8 ;  /* 0x000000000008781c */ /* 0x000fe20003f0f070 */
[----:B------:R-:W-:Y:S01]  /*09f0*/  FMUL.FTZ R83, R77, UR8 ;  /* 0x000000084d537c20 */ /* 0x000fe20008410000 */
[----:B------:R-:W-:Y:S01]  /*0a00*/  @!P2 PLOP3.LUT P0, PT, P3, PT, PT, 0x80, 0x8 ;  /* 0x000000000008a81c */ /* 0x000fe20001f0f070 */
[----:B------:R-:W-:Y:S01]  /*0a10*/  FFMA.FTZ R16, R82, R78, R17 ;  /* 0x0000004e52107223 */ /* 0x000fe20000010011 */
[----:B------:R-:W-:Y:S01]  /*0a20*/  FADD.FTZ R18, R15, R14 ;  /* 0x0000000e0f127221 */ /* 0x000fe20000010000 */
[----:B------:R-:W-:-:S02]  /*0a30*/  FMUL.FTZ R15, R34, R70 ;  /* 0x00000046220f7220 */ /* 0x000fc40000410000 */
[----:B------:R-:W-:Y:S01]  /*0a40*/  FFMA.FTZ R17, R83, R79, R16 ;  /* 0x0000004f53117223 */ /* 0x000fe20000010010 */
[----:B------:R-:W-:Y:S01]  /*0a50*/  FMUL.FTZ R16, R35, R71 ;  /* 0x0000004723107220 */ /* 0x000fe20000410000 */
[----:B------:R-:W-:Y:S01]  /*0a60*/  FADD.FTZ R77, R18, R15 ;  /* 0x0000000f124d7221 */ /* 0x000fe20000010000 */
[----:B------:R-:W-:Y:S01]  /*0a70*/  MOV R18, UR4 ;  /* 0x0000000400127c02 */ /* 0x000fe20008000f00 */
[----:B------:R-:W-:Y:S02]  /*0a80*/  FMUL.FTZ R84, R84, UR8 ;  /* 0x0000000854547c20 */ /* 0x000fe40008410000 */
[----:B------:R-:W-:Y:S01]  /*0a90*/  FADD.FTZ R77, R77, R16 ;  /* 0x000000104d4d7221 */ /* 0x000fe20000010000 */
[----:B------:R-:W-:Y:S01]  /*0aa0*/  @!P2 MOV R67, UR5 ;  /* 0x000000050043ac02 */ /* 0x000fe20008000f00 */
[----:B------:R-:W-:Y:S01]  /*0ab0*/  FMUL.FTZ R85, R85, UR8 ;  /* 0x0000000855557c20 */ /* 0x000fe20008410000 */
[----:B------:R-:W-:Y:S01]  /*0ac0*/  @!P0 IADD3 R67, PT, PT, R18, 0x1800, RZ ;  /* 0x0000180012438810 */ /* 0x000fe20007ffe0ff */
[----:B------:R-:W-:Y:S01]  /*0ad0*/  FFMA.FTZ R18, R84, R80, R17 ;  /* 0x0000005054127223 */ /* 0x000fe20000010011 */
[----:B------:R-:W0:Y:S01]  /*0ae0*/  SHFL.DOWN PT, R96, R77, 0x10, 0x1f ;  /* 0x0a001f004d607f89 */ /* 0x000e2200000e0000 */
[----:B------:R-:W-:-:S02]  /*0af0*/  FMUL.FTZ R17, R64, UR8 ;  /* 0x0000000840117c20 */ /* 0x000fc40008410000 */
        /* <DEDUP_REMOVED lines=25> */
[----:B------:R-:W-:Y:S02]  /*0c90*/  ISETP.NE.U32.AND P0, PT, RZ, UR20, PT ;  /* 0x00000014ff007c0c */ /* 0x000fe4000bf05070 */
[----:B------:R-:W-:Y:S02]  /*0ca0*/  @!P2 SHF.R.U32.HI R65, RZ, 0x2, R124 ;  /* 0x00000002ff41a819 */ /* 0x000fe4000001167c */
[----:B------:R-:W-:Y:S02]  /*0cb0*/  ISETP.NE.AND.EX P0, PT, RZ, UR21, PT, P0 ;  /* 0x00000015ff007c0c */ /* 0x000fe4000bf05300 */
[----:B------:R-:W-:Y:S01]  /*0cc0*/  @!P2 LOP3.LUT R65, R65, 0x18, RZ, 0xc0, !PT ;  /* 0x000000184141a812 */ /* 0x000fe200078ec0ff */
[----:B-1----:R-:W-:-:S03]  /*0cd0*/  FADD.FTZ R64, R125, R96 ;  /* 0x000000607d407221 */ /* 0x002fc60000010000 */
[----:B------:R-:W-:Y:S01]  /*0ce0*/  @!P2 IADD3 R96, PT, PT, R65, R67, RZ ;  /* 0x000000434160a210 */ /* 0x000fe20007ffe0ff */
[----:B0-----:R-:W-:-:S06]  /*0cf0*/  FADD.FTZ R65, R77, R66 ;  /* 0x000000424d417221 */ /* 0x001fcc0000010000 */
[----:B------:R-:W0:Y:S01]  /*0d00*/  @P0 LDC.64 R66, c[0x0][0x438] ;  /* 0x00010e00ff420b82 */ /* 0x000e220000000a00 */
[----:B------:R1:W-:Y:S07]  /*0d10*/  @!P2 STS.64 [R96], R64 ;  /* 0x000000406000a388 */ /* 0x0003ee0000000a00 */
[----:B-1----:R-:W1:Y:S01]  /*0d20*/  @P0 LDC.64 R64, c[0x0][0x438] ;  /* 0x00010e00ff400b82 */ /* 0x002e620000000a00 */
[----:B0-----:R-:W-:-:S05]  /*0d30*/  @P0 IMAD.WIDE.U32 R66, R86, 0x10, R66 ;  /* 0x0000001056420825 */ /* 0x001fca00078e0042 */
[----:B------:R0:W5:Y:S01]  /*0d40*/  @P0 LDG.E.128 R48, desc[UR18][R66.64] ;  /* 0x0000001242300981 */ /* 0x000162000c1e1d00 */
[----:B-1----:R-:W-:Y:S01]  /*0d50*/  @P0 IMAD.WIDE.U32 R64, R3, 0x10, R64 ;  /* 0x0000001003400825 */ /* 0x002fe200078e0040 */
[----:B0-----:R-:W0:Y:S04]  /*0d60*/  LDC.64 R66, c[0x0][0x3b0] ;  /* 0x0000ec00ff427b82 */ /* 0x001e280000000a00 */
[----:B------:R1:W5:Y:S04]  /*0d70*/  @P0 LDG.E.128 R52, desc[UR18][R64.64] ;  /* 0x0000001240340981 */ /* 0x000368000c1e1d00 */
[----:B-1----:R-:W1:Y:S02]  /*0d80*/  @P0 LDC.64 R64, c[0x0][0x438] ;  /* 0x00010e00ff400b82 */ /* 0x002e640000000a00 */
[----:B-1----:R-:W-:-:S05]  /*0d90*/  @P0 IMAD.WIDE.U32 R64, R2, 0x10, R64 ;  /* 0x0000001002400825 */ /* 0x002fca00078e0040 */
[----:B------:R0:W5:Y:S02]  /*0da0*/  @P0 LDG.E.128 R56, desc[UR18][R64.64] ;  /* 0x0000001240380981 */ /* 0x000164000c1e1d00 */
[----:B0-----:R-:W-:-:S05]  /*0db0*/  IMAD.WIDE.U32 R64, R86, 0x4, R66 ;  /* 0x0000000456407825 */ /* 0x001fca00078e0042 */
[----:B------:R0:W5:Y:S02]  /*0dc0*/  LDG.E R105, desc[UR18][R64.64] ;  /* 0x0000001240697981 */ /* 0x000164000c1e1900 */
[----:B0-----:R-:W-:-:S04]  /*0dd0*/  IMAD.WIDE.U32 R64, R3, 0x4, R66 ;  /* 0x0000000403407825 */ /* 0x001fc800078e0042 */
[----:B------:R-:W-:Y:S01]  /*0de0*/  IMAD.WIDE.U32 R66, R2, 0x4, R66 ;  /* 0x0000000402427825 */ /* 0x000fe200078e0042 */
[----:B------:R-:W5:Y:S04]  /*0df0*/  LDG.E R96, desc[UR18][R64.64] ;  /* 0x0000001240607981 */ /* 0x000f68000c1e1900 */
[----:B------:R0:W5:Y:S01]  /*0e00*/  LDG.E R77, desc[UR18][R66.64] ;  /* 0x00000012424d7981 */ /* 0x000162000c1e1900 */
[----:B------:R-:W-:Y:S01]  /*0e10*/  @!UP2 UIADD3 UR5, UPT, UPT, UR4, 0x1800, URZ ;  /* 0x000018000405a890 */ /* 0x000fe2000fffe0ff */
[----:B------:R-:W-:Y:S01]  /*0e20*/  BAR.SYNC.DEFER_BLOCKING 0x0 ;  /* 0x0000000000007b1d */ /* 0x000fe20000010000 */
        /* <DEDUP_REMOVED lines=8> */
[----:B0-----:R-:W0:Y:S01]  /*0eb0*/  LDS.128 R64, [UR5] ;  /* 0x00000005ff407984 */ /* 0x001e220008000c00 */
[----:B------:R-:W-:-:S02]  /*0ec0*/  UIADD3 UR5, UPT, UPT, UR4, 0x1830, URZ ;  /* 0x0000183004057890 */ /* 0x000fc4000fffe0ff */
[----:B------:R-:W-:-:S09]  /*0ed0*/  @!UP2 UIADD3 UR5, UPT, UPT, UR4, 0x1810, URZ ;  /* 0x000018100405a890 */ /* 0x000fd2000fffe0ff */
[----:B------:R-:W1:Y:S01]  /*0ee0*/  LDS.128 R72, [UR5] ;  /* 0x00000005ff487984 */ /* 0x000e620008000c00 */
[C---:B------:R-:W-:Y:S01]  /*0ef0*/  FADD.FTZ R102, R20.reuse, R102 ;  /* 0x0000006614667221 */ /* 0x040fe20000010000 */
[----:B------:R-:W-:Y:S01]  /*0f00*/  FFMA.FTZ R8, R20, R82, R8 ;  /* 0x0000005214087223 */ /* 0x000fe20000010008 */
[C---:B------:R-:W-:Y:S01]  /*0f10*/  FADD.FTZ R103, R21.reuse, R103 ;  /* 0x0000006715677221 */ /* 0x040fe20000010000 */
[----:B------:R-:W-:Y:S01]  /*0f20*/  FFMA.FTZ R9, R21, R83, R9 ;  /* 0x0000005315097223 */ /* 0x000fe20000010009 */
        /* <DEDUP_REMOVED lines=25> */
[----:B------:R-:W-:Y:S01]  /*10c0*/  FSEL R64, R21, RZ, !P1 ;  /* 0x000000ff15407208 */ /* 0x000fe20004800000 */
[----:B------:R-:W-:Y:S06]  /*10d0*/  BRA.U UP1, `(.L_x_6484) ;  /* 0x0000001101487547 */ /* 0x000fec000b800000 */
[----:B------:R-:W0:Y:S01]  /*10e0*/  LDC.64 R72, c[0x0][0x390] ;  /* 0x0000e400ff487b82 */ /* 0x000e220000000a00 */
[----:B------:R-:W-:-:S04]  /*10f0*/  ISETP.NE.U32.AND P0, PT, RZ, UR24, PT ;  /* 0x00000018ff007c0c */ /* 0x000fc8000bf05070 */
[----:B------:R-:W-:Y:S01]  /*1100*/  ISETP.NE.AND.EX P0, PT, RZ, UR25, PT, P0 ;  /* 0x00000019ff007c0c */ /* 0x000fe2000bf05300 */
[----:B0-----:R-:W-:-:S06]  /*1110*/  IMAD.WIDE.U32 R20, R86, 0x10, R72 ;  /* 0x0000001056147825 */ /* 0x001fcc00078e0048 */
[----:B------:R-:W5:Y:S06]  /*1120*/  LDG.E.128 R20, desc[UR18][R20.64] ;  /* 0x0000001214147981 */ /* 0x000f6c000c1e1d00 */
        /* <DEDUP_REMOVED lines=16> */
[----:B------:R-:W-:Y:S01]  /*1230*/  UMOV UR4, UR10 ;  /* 0x0000000a00047c82 */ /* 0x000fe20008000000 */
[----:B------:R-:W-:Y:S01]  /*1240*/  FMUL.FTZ R0, R0, UR7 ;  /* 0x0000000700007c20 */ /* 0x000fe20008410000 */
[----:B------:R-:W-:Y:S01]  /*1250*/  FMUL.FTZ R66, R91, UR4 ;  /* 0x000000045b427c20 */ /* 0x000fe20008410000 */
[----:B------:R-:W-:Y:S01]  /*1260*/  FMUL.FTZ R67, R92, UR4 ;  /* 0x000000045c437c20 */ /* 0x000fe20008410000 */
[----:B------:R-:W-:Y:S01]  /*1270*/  FMUL.FTZ R70, R93, UR4 ;  /* 0x000000045d467c20 */ /* 0x000fe20008410000 */
[----:B------:R-:W-:Y:S01]  /*1280*/  FMUL.FTZ R65, R0, UR4 ;  /* 0x0000000400417c20 */ /* 0x000fe20008410000 */
[----:B-----5:R-:W-:Y:S01]  /*1290*/  FMUL.FTZ R21, R21, R66 ;  /* 0x0000004215157220 */ /* 0x020fe20000410000 */
[----:B------:R-:W-:Y:S01]  /*12a0*/  FMUL.FTZ R68, R22, R67 ;  /* 0x0000004316447220 */ /* 0x000fe20000410000 */
[----:B------:R-:W-:Y:S01]  /*12b0*/  LOP3.LUT P2, RZ, R105, 0xff00, RZ, 0xc0, !PT ;  /* 0x0000ff0069ff7812 */ /* 0x000fe2000784c0ff */
[----:B------:R-:W-:Y:S01]  /*12c0*/  FMUL.FTZ R69, R23, R70 ;  /* 0x0000004617457220 */ /* 0x000fe20000410000 */
[----:B------:R-:W-:Y:S01]  /*12d0*/  FMUL.FTZ R22, R45, R66 ;  /* 0x000000422d167220 */ /* 0x000fe20000410000 */
[----:B------:R-:W-:Y:S01]  /*12e0*/  FMUL.FTZ R0, R20, R65 ;  /* 0x0000004114007220 */ /* 0x000fe20000410000 */
[----:B------:R-:W-:Y:S01]  /*12f0*/  FMUL.FTZ R23, R46, R67 ;  /* 0x000000432e177220 */ /* 0x000fe20000410000 */
[----:B------:R-:W-:Y:S01]  /*1300*/  LOP3.LUT P3, RZ, R105, 0xff0000, RZ, 0xc0, !PT ;  /* 0x00ff000069ff7812 */ /* 0x000fe2000786c0ff */
[----:B------:R-:W-:Y:S01]  /*1310*/  FMUL.FTZ R20, R44, R65 ;  /* 0x000000412c147220 */ /* 0x000fe20000410000 */
[----:B------:R-:W-:Y:S01]  /*1320*/  FMUL.FTZ R70, R47, R70 ;  /* 0x000000462f467220 */ /* 0x000fe20000410000 */
[----:B------:R-:W-:-:S02]  /*1330*/  LOP3.LUT P1, RZ, R105, 0xff, RZ, 0xc0, !PT ;  /* 0x000000ff69ff7812 */ /* 0x000fc4000782c0ff */
[----:B------:R-:W-:Y:S02]  /*1340*/  ISETP.GE.U32.AND P4, PT, R105, 0x1000000, PT ;  /* 0x010000006900780c */ /* 0x000fe40003f86070 */
[----:B------:R-:W-:Y:S02]  /*1350*/  FSEL R65, R21, RZ, P2 ;  /* 0x000000ff15417208 */ /* 0x000fe40001000000 */
[----:B------:R-:W-:Y:S02]  /*1360*/  SEL R21, R22, RZ, P2 ;  /* 0x000000ff16157207 */ /* 0x000fe40001000000 */
[----:B------:R-:W-:Y:S02]  /*1370*/  SEL R22, R23, RZ, P3 ;  /* 0x000000ff17167207 */ /* 0x000fe40001800000 */
[----:B------:R-:W-:Y:S02]  /*1380*/  FSEL R0, R0, RZ, P1 ;  /* 0x000000ff00007208 */ /* 0x000fe40000800000 */
[----:B------:R-:W-:-:S02]  /*1390*/  FSEL R66, R68, RZ, P3 ;  /* 0x000000ff44427208 */ /* 0x000fc40001800000 */
[----:B------:R-:W-:Y:S02]  /*13a0*/  FSEL R67, R69, RZ, P4 ;  /* 0x000000ff45437208 */ /* 0x000fe40002000000 */
[----:B------:R-:W-:Y:S02]  /*13b0*/  SEL R20, R20, RZ, P1 ;  /* 0x000000ff14147207 */ /* 0x000fe40000800000 */
[----:B------:R-:W-:Y:S01]  /*13c0*/  SEL R23, R70, RZ, P4 ;  /* 0x000000ff46177207 */ /* 0x000fe20002000000 */
[----:B------:R-:W-:Y:S06]  /*13d0*/  BRA `(.L_x_6486) ;  /* 0x0000000000a47947 */ /* 0x000fec0003800000 */
.L_x_6485:
        /* <DEDUP_REMOVED lines=40> */
[----:B------:R-:W-:-:S07]  /*1660*/  SEL R23, R70, RZ, P4 ;  /* 0x000000ff46177207 */ /* 0x000fce0002000000 */
.L_x_6486:
[----:B------:R-:W0:Y:S08]  /*1670*/  @P0 LDC.64 R68, c[0x0][0x478] ;  /* 0x00011e00ff440b82 */ /* 0x000e300000000a00 */
[----:B------:R-:W1:Y:S01]  /*1680*/  LDC.64 R88, c[0x0][0x468] ;  /* 0x00011a00ff587b82 */ /* 0x000e620000000a00 */
[----:B0-----:R-:W-:-:S05]  /*1690*/  @P0 IMAD.WIDE.U32 R68, R86, 0x10, R68 ;  /* 0x0000001056440825 */ /* 0x001fca00078e0044 */
[----:B------:R0:W-:Y:S01]  /*16a0*/  @P0 STG.E.128 desc[UR18][R68.64], R60 ;  /* 0x0000003c44000986 */ /* 0x0001e2000c101d12 */
[----:B-1----:R-:W-:-:S05]  /*16b0*/  IMAD.WIDE.U32 R86, R86, 0x10, R88 ;  /* 0x0000001056567825 */ /* 0x002fca00078e0058 */
[----:B------:R1:W-:Y:S01]  /*16c0*/  STG.E.128 desc[UR18][R86.64], R20 ;  /* 0x0000001456007986 */ /* 0x0003e2000c101d12 */
[----:B0-----:R-:W-:-:S05]  /*16d0*/  IMAD.WIDE.U32 R68, R3, 0x10, R72 ;  /* 0x0000001003447825 */ /* 0x001fca00078e0048 */
[----:B-1----:R0:W5:Y:S01]  /*16e0*/  LDG.E.128 R20, desc[UR18][R68.64] ;  /* 0x0000001244147981 */ /* 0x002162000c1e1d00 */
        /* <DEDUP_REMOVED lines=25> */
[----:B------:R-:W-:Y:S01]  /*1880*/  LOP3.LUT P1, RZ, R96, 0xff, RZ, 0xc0, !PT ;  /* 0x000000ff60ff7812 */ /* 0x000fe2000782c0ff */
[----:B------:R-:W-:Y:S01]  /*1890*/  FMUL.FTZ R69, R40, R69 ;  /* 0x0000004528457220 */ /* 0x000fe20000410000 */
[C---:B------:R-:W-:Y:S01]  /*18a0*/  LOP3.LUT P2, RZ, R96.reuse, 0xff00, RZ, 0xc0, !PT ;  /* 0x0000ff0060ff7812 */ /* 0x040fe2000784c0ff */
[----:B------:R-:W-:Y:S01]  /*18b0*/  FMUL.FTZ R70, R41, R70 ;  /* 0x0000004629467220 */ /* 0x000fe20000410000 */
[----:B------:R-:W-:Y:S01]  /*18c0*/  LOP3.LUT P3, RZ, R96, 0xff0000, RZ, 0xc0, !PT ;  /* 0x00ff000060ff7812 */ /* 0x000fe2000786c0ff */
[----:B------:R-:W-:Y:S01]  /*18d0*/  FMUL.FTZ R71, R42, R71 ;  /* 0x000000472a477220 */ /* 0x000fe20000410000 */
[----:B------:R-:W-:Y:S01]  /*18e0*/  ISETP.GE.U32.AND P4, PT, R96, 0x1000000, PT ;  /* 0x010000006000780c */ /* 0x000fe20003f86070 */
[----:B------:R-:W-:Y:S01]  /*18f0*/  FMUL.FTZ R68, R43, R74 ;  /* 0x0000004a2b447220 */ /* 0x000fe20000410000 */
[----:B------:R-:W-:-:S02]  /*1900*/  FSEL R74, R20, RZ, P1 ;  /* 0x000000ff144a7208 */ /* 0x000fc40000800000 */
[----:B------:R-:W-:Y:S02]  /*1910*/  FSEL R75, R21, RZ, P2 ;  /* 0x000000ff154b7208 */ /* 0x000fe40001000000 */
[----:B------:R-:W-:Y:S02]  /*1920*/  FSEL R78, R22, RZ, P3 ;  /* 0x000000ff164e7208 */ /* 0x000fe40001800000 */
[----:B------:R-:W-:Y:S02]  /*1930*/  FSEL R79, R23, RZ, P4 ;  /* 0x000000ff174f7208 */ /* 0x000fe40002000000 */
[----:B------:R-:W-:Y:S02]  /*1940*/  SEL R20, R69, RZ, P1 ;  /* 0x000000ff45147207 */ /* 0x000fe40000800000 */
[----:B------:R-:W-:Y:S02]  /*1950*/  SEL R21, R70, RZ, P2 ;  /* 0x000000ff46157207 */ /* 0x000fe40001000000 */
[----:B------:R-:W-:-:S02]  /*1960*/  SEL R22, R71, RZ, P3 ;  /* 0x000000ff47167207 */ /* 0x000fc40001800000 */
[----:B------:R-:W-:Y:S01]  /*1970*/  SEL R23, R68, RZ, P4 ;  /* 0x000000ff44177207 */ /* 0x000fe20002000000 */
[----:B------:R-:W-:Y:S06]  /*1980*/  BRA `(.L_x_6488) ;  /* 0x0000000000a07947 */ /* 0x000fec0003800000 */
.L_x_6487:
        /* <DEDUP_REMOVED lines=39> */
[----:B------:R-:W-:-:S07]  /*1c00*/  SEL R23, R70, RZ, P4 ;  /* 0x000000ff46177207 */ /* 0x000fce0002000000 */
.L_x_6488:
[----:B------:R-:W0:Y:S01]  /*1c10*/  @P0 LDC.64 R68, c[0x0][0x478] ;  /* 0x00011e00ff440b82 */ /* 0x000e220000000a00 */
[----:B------:R-:W-:-:S04]  /*1c20*/  IMAD.WIDE.U32 R70, R3, 0x10, R88 ;  /* 0x0000001003467825 */ /* 0x000fc800078e0058 */
[----:B------:R-:W-:-:S04]  /*1c30*/  IMAD.WIDE.U32 R72, R2, 0x10, R72 ;  /* 0x0000001002487825 */ /* 0x000fc800078e0048 */
[----:B0-----:R-:W-:-:S05]  /*1c40*/  @P0 IMAD.WIDE.U32 R68, R3, 0x10, R68 ;  /* 0x0000001003440825 */ /* 0x001fca00078e0044 */
[----:B------:R-:W-:Y:S04]  /*1c50*/  @P0 STG.E.128 desc[UR18][R68.64], R60 ;  /* 0x0000003c44000986 */ /* 0x000fe8000c101d12 */
[----:B------:R0:W-:Y:S04]  /*1c60*/  STG.E.128 desc[UR18][R70.64], R20 ;  /* 0x0000001446007986 */ /* 0x0001e8000c101d12 */
[----:B0-----:R0:W5:Y:S01]  /*1c70*/  LDG.E.128 R20, desc[UR18][R72.64] ;  /* 0x0000001248147981 */ /* 0x001162000c1e1d00 */
        /* <DEDUP_REMOVED lines=29> */
[----:B------:R-:W-:-:S02]  /*1e50*/  LOP3.LUT P1, RZ, R77, 0xff, RZ, 0xc0, !PT ;  /* 0x000000ff4dff7812 */ /* 0x000fc4000782c0ff */
[C---:B------:R-:W-:Y:S02]  /*1e60*/  LOP3.LUT P2, RZ, R77.reuse, 0xff00, RZ, 0xc0, !PT ;  /* 0x0000ff004dff7812 */ /* 0x040fe4000784c0ff */
[C---:B------:R-:W-:Y:S02]  /*1e70*/  LOP3.LUT P3, RZ, R77.reuse, 0xff0000, RZ, 0xc0, !PT ;  /* 0x00ff00004dff7812 */ /* 0x040fe4000786c0ff */
[----:B------:R-:W-:Y:S02]  /*1e80*/  ISETP.GE.U32.AND P4, PT, R77, 0x1000000, PT ;  /* 0x010000004d00780c */ /* 0x000fe40003f86070 */
[----:B------:R-:W-:Y:S02]  /*1e90*/  FSEL R20, R20, RZ, P1 ;  /* 0x000000ff14147208 */ /* 0x000fe40000800000 */
[----:B------:R-:W-:Y:S02]  /*1ea0*/  FSEL R13, R13, RZ, P2 ;  /* 0x000000ff0d0d7208 */ /* 0x000fe40001000000 */
[----:B------:R-:W-:-:S02]  /*1eb0*/  FSEL R22, R22, RZ, P3 ;  /* 0x000000ff16167208 */ /* 0x000fc40001800000 */
[----:B------:R-:W-:Y:S02]  /*1ec0*/  FSEL R21, R21, RZ, P4 ;  /* 0x000000ff15157208 */ /* 0x000fe40002000000 */
[----:B------:R-:W-:Y:S02]  /*1ed0*/  SEL R16, R3, RZ, P1 ;  /* 0x000000ff03107207 */ /* 0x000fe40000800000 */
[----:B------:R-:W-:Y:S02]  /*1ee0*/  SEL R17, R14, RZ, P2 ;  /* 0x000000ff0e117207 */ /* 0x000fe40001000000 */
[----:B------:R-:W-:Y:S02]  /*1ef0*/  SEL R18, R15, RZ, P3 ;  /* 0x000000ff0f127207 */ /* 0x000fe40001800000 */
[----:B------:R-:W-:Y:S01]  /*1f00*/  SEL R19, R19, RZ, P4 ;  /* 0x000000ff13137207 */ /* 0x000fe20002000000 */
[----:B------:R-:W-:Y:S06]  /*1f10*/  BRA `(.L_x_6490) ;  /* 0x0000000000a07947 */ /* 0x000fec0003800000 */
.L_x_6489:
        /* <DEDUP_REMOVED lines=39> */
[----:B------:R-:W-:-:S07]  /*2190*/  SEL R19, R19, RZ, P4 ;  /* 0x000000ff13137207 */ /* 0x000fce0002000000 */
.L_x_6490:
[----:B------:R-:W1:Y:S02]  /*21a0*/  @P0 LDC.64 R14, c[0x0][0x478] ;  /* 0x00011e00ff0e0b82 */ /* 0x000e640000000a00 */
[----:B-1----:R-:W-:-:S04]  /*21b0*/  @P0 IMAD.WIDE.U32 R14, R2, 0x10, R14 ;  /* 0x00000010020e0825 */ /* 0x002fc800078e000e */
[----:B------:R-:W-:Y:S01]  /*21c0*/  IMAD.WIDE.U32 R2, R2, 0x10, R88 ;  /* 0x0000001002027825 */ /* 0x000fe200078e0058 */
[----:B------:R1:W-:Y:S04]  /*21d0*/  @P0 STG.E.128 desc[UR18][R14.64], R60 ;  /* 0x0000003c0e000986 */ /* 0x0003e8000c101d12 */
[----:B------:R1:W-:Y:S01]  /*21e0*/  STG.E.128 desc[UR18][R2.64], R16 ;  /* 0x0000001002007986 */ /* 0x0003e2000c101d12 */
[----:B------:R-:W-:Y:S05]  /*21f0*/  BRA `(.L_x_6491) ;  /* 0x00000010004c7947 */ /* 0x000fea0003800000 */
.L_x_6484:
        /* <DEDUP_REMOVED lines=27> */
[----:B------:R-:W-:Y:S01]  /*23b0*/  FMUL.FTZ R21, R21, R66 ;  /* 0x0000004215157220 */ /* 0x000fe20000410000 */
        /* <DEDUP_REMOVED lines=20> */
.L_x_6492:
        /* <DEDUP_REMOVED lines=41> */
.L_x_6493:
[----:B------:R-:W-:Y:S01]  /*2790*/  ISETP.NE.U32.AND P0, PT, RZ, UR24, PT ;  /* 0x00000018ff007c0c */ /* 0x000fe2000bf05070 */
[----:B------:R-:W0:Y:S03]  /*27a0*/  LDC.64 R88, c[0x0][0x468] ;  /* 0x00011a00ff587b82 */ /* 0x000e260000000a00 */
[----:B------:R-:W-:-:S13]  /*27b0*/  ISETP.NE.AND.EX P0, PT, RZ, UR25, PT, P0 ;  /* 0x00000019ff007c0c */ /* 0x000fda000bf05300 */
[----:B------:R-:W1:Y:S02]  /*27c0*/  @P0 LDC.64 R68, c[0x0][0x478] ;  /* 0x00011e00ff440b82 */ /* 0x000e640000000a00 */
[----:B-1----:R-:W-:-:S04]  /*27d0*/  @P0 IMAD.WIDE.U32 R68, R86, 0x10, R68 ;  /* 0x0000001056440825 */ /* 0x002fc800078e0044 */
[----:B0-----:R-:W-:Y:S01]  /*27e0*/  IMAD.WIDE.U32 R86, R86, 0x10, R88 ;  /* 0x0000001056567825 */ /* 0x001fe200078e0058 */
[----:B------:R0:W-:Y:S04]  /*27f0*/  @P0 STG.E.128 desc[UR18][R68.64], R60 ;  /* 0x0000003c44000986 */ /* 0x0001e8000c101d12 */
[----:B------:R1:W-:Y:S01]  /*2800*/  STG.E.128 desc[UR18][R86.64], R20 ;  /* 0x0000001456007986 */ /* 0x0003e2000c101d12 */
[----:B0-----:R-:W-:-:S05]  /*2810*/  IMAD.WIDE.U32 R68, R3, 0x10, R72 ;  /* 0x0000001003447825 */ /* 0x001fca00078e0048 */
[----:B-1----:R0:W5:Y:S01]  /*2820*/  LDG.E.128 R20, desc[UR18][R68.64] ;  /* 0x0000001244147981 */ /* 0x002162000c1e1d00 */
[----:B------:R-:W-:Y:S05]  /*2830*/  @!P0 BRA `(.L_x_6494) ;  /* 0x0000000000a48947 */ /* 0x000fea0003800000 */
[--C-:B------:R-:W-:Y:S01]  /*2840*/  FFMA.FTZ R61, R82, UR5, R64.reuse ;  /* 0x00000005523d7c23 */ /* 0x100fe20008010040 */
[--C-:B------:R-:W-:Y:S01]  /*2850*/  FFMA.FTZ R60, R83, UR5, R64.reuse ;  /* 0x00000005533c7c23 */ /* 0x100fe20008010040 */
[--C-:B------:R-:W-:Y:S01]  /*2860*/  FFMA.FTZ R63, R84, UR5, R64.reuse ;  /* 0x00000005543f7c23 */ /* 0x100fe20008010040 */
[----:B0-----:R-:W-:Y:S01]  /*2870*/  FFMA.FTZ R68, R85, UR5, R64 ;  /* 0x0000000555447c23 */ /* 0x001fe20008010040 */
        /* <DEDUP_REMOVED lines=37> */
.L_x_6494:
        /* <DEDUP_REMOVED lines=40> */
.L_x_6495:
        /* <DEDUP_REMOVED lines=49> */
.L_x_6496:
        /* <DEDUP_REMOVED lines=21> */
[----:B------:R-:W-:Y:S01]  /*31b0*/  LOP3.LUT P2, RZ, R77, 0xff00, RZ, 0xc0, !PT ;  /* 0x0000ff004dff7812 */ /* 0x000fe2000784c0ff */
[----:B------:R-:W-:Y:S01]  /*31c0*/  FMUL.FTZ R22, R22, R15 ;  /* 0x0000000f16167220 */ /* 0x000fe20000410000 */
[-C--:B------:R-:W-:Y:S01]  /*31d0*/  FMUL.FTZ R20, R20, R13.reuse ;  /* 0x0000000d14147220 */ /* 0x080fe20000410000 */
[----:B------:R-:W-:Y:S01]  /*31e0*/  FMUL.FTZ R23, R23, R18 ;  /* 0x0000001217177220 */ /* 0x000fe20000410000 */
[----:B------:R-:W-:Y:S01]  /*31f0*/  FMUL.FTZ R16, R36, R13 ;  /* 0x0000000d24107220 */ /* 0x000fe20000410000 */
[----:B------:R-:W-:Y:S01]  /*3200*/  FMUL.FTZ R14, R37, R14 ;  /* 0x0000000e250e7220 */ /* 0x000fe20000410000 */
[----:B------:R-:W-:Y:S01]  /*3210*/  FMUL.FTZ R15, R38, R15 ;  /* 0x0000000f260f7220 */ /* 0x000fe20000410000 */
[----:B------:R-:W-:Y:S01]  /*3220*/  FMUL.FTZ R19, R39, R18 ;  /* 0x0000001227137220 */ /* 0x000fe20000410000 */
[----:B------:R-:W-:-:S02]  /*3230*/  LOP3.LUT P1, RZ, R77, 0xff, RZ, 0xc0, !PT ;  /* 0x000000ff4dff7812 */ /* 0x000fc4000782c0ff */
[C---:B------:R-:W-:Y:S02]  /*3240*/  LOP3.LUT P3, RZ, R77.reuse, 0xff0000, RZ, 0xc0, !PT ;  /* 0x00ff00004dff7812 */ /* 0x040fe4000786c0ff */
[----:B------:R-:W-:Y:S02]  /*3250*/  ISETP.GE.U32.AND P4, PT, R77, 0x1000000, PT ;  /* 0x010000004d00780c */ /* 0x000fe40003f86070 */
[----:B------:R-:W-:Y:S02]  /*3260*/  FSEL R13, R21, RZ, P2 ;  /* 0x000000ff150d7208 */ /* 0x000fe40001000000 */
[----:B------:R-:W-:Y:S02]  /*3270*/  FSEL R20, R20, RZ, P1 ;  /* 0x000000ff14147208 */ /* 0x000fe40000800000 */
[----:B------:R-:W-:Y:S02]  /*3280*/  FSEL R22, R22, RZ, P3 ;  /* 0x000000ff16167208 */ /* 0x000fe40001800000 */
[----:B------:R-:W-:-:S02]  /*3290*/  FSEL R21, R23, RZ, P4 ;  /* 0x000000ff17157208 */ /* 0x000fc40002000000 */
[----:B------:R-:W-:Y:S02]  /*32a0*/  SEL R16, R16, RZ, P1 ;  /* 0x000000ff10107207 */ /* 0x000fe40000800000 */
[----:B------:R-:W-:Y:S02]  /*32b0*/  SEL R17, R14, RZ, P2 ;  /* 0x000000ff0e117207 */ /* 0x000fe40001000000 */
[----:B------:R-:W-:Y:S02]  /*32c0*/  SEL R18, R15, RZ, P3 ;  /* 0x000000ff0f127207 */ /* 0x000fe40001800000 */
[----:B------:R-:W-:-:S07]  /*32d0*/  SEL R19, R19, RZ, P4 ;  /* 0x000000ff13137207 */ /* 0x000fce0002000000 */
.L_x_6497:
[----:B------:R-:W1:Y:S02]  /*32e0*/  @P0 LDC.64 R14, c[0x0][0x478] ;  /* 0x00011e00ff0e0b82 */ /* 0x000e640000000a00 */
[----:B-1----:R-:W-:-:S04]  /*32f0*/  @P0 IMAD.WIDE.U32 R14, R2, 0x10, R14 ;  /* 0x00000010020e0825 */ /* 0x002fc800078e000e */
[----:B------:R-:W-:Y:S01]  /*3300*/  IMAD.WIDE.U32 R2, R2, 0x10, R88 ;  /* 0x0000001002027825 */ /* 0x000fe200078e0058 */
[----:B------:R2:W-:Y:S04]  /*3310*/  @P0 STG.E.128 desc[UR18][R14.64], R60 ;  /* 0x0000003c0e000986 */ /* 0x0005e8000c101d12 */
[----:B------:R2:W-:Y:S02]  /*3320*/  STG.E.128 desc[UR18][R2.64], R16 ;  /* 0x0000001002007986 */ /* 0x0005e4000c101d12 */
.L_x_6491:
        /* <DEDUP_REMOVED lines=41> */
.L_x_6483:
[----:B------:R-:W1:Y:S08]  /*35c0*/  LDC R41, c[0x0][0x388] ;  /* 0x0000e200ff297b82 */ /* 0x000e700000000800 */
[----:B------:R-:W3:Y:S08]  /*35d0*/  LDC.64 R2, c[0x0][0x440] ;  /* 0x00011000ff027b82 */ /* 0x000ef00000000a00 */
[----:B------:R-:W4:Y:S08]  /*35e0*/  LDC.64 R12, c[0x0][0x448] ;  /* 0x00011200ff0c7b82 */ /* 0x000f300000000a00 */
[----:B------:R-:W5:Y:S01]  /*35f0*/  LDC.64 R14, c[0x0][0x460] ;  /* 0x00011800ff0e7b82 */ /* 0x000f620000000a00 */
[----:B-1----:R-:W-:-:S05]  /*3600*/  IMAD R41, R41, UR9, RZ ;  /* 0x0000000929297c24 */ /* 0x002fca000f8e02ff */
[----:B------:R-:W-:-:S05]  /*3610*/  LEA.HI R41, R41, R124, RZ, 0x1e ;  /* 0x0000007c29297211 */ /* 0x000fca00078ff0ff */
[----:B---3--:R-:W-:-:S04]  /*3620*/  IMAD.WIDE.U32 R2, R41, 0x10, R2 ;  /* 0x0000001029027825 */ /* 0x008fc800078e0002 */
[C---:B----4-:R-:W-:Y:S01]  /*3630*/  IMAD.WIDE.U32 R12, R41.reuse, 0x10, R12 ;  /* 0x00000010290c7825 */ /* 0x050fe200078e000c */
[----:B--2---:R-:W-:Y:S04]  /*3640*/  STG.E.128 desc[UR18][R2.64], R24 ;  /* 0x0000001802007986 */ /* 0x004fe8000c101d12 */
        /* <DEDUP_REMOVED lines=10> */
.L_x_6499:
        /* <DEDUP_REMOVED lines=9> */
.L_x_6847:


//--------------------- .text._ZN10layer_norm22ln_bwd_finalize_kernelINS_22Kernel_traits_finalizeILj1536EfffffjLb1ELj1024ELj4ENS_18Kernel_traits_baseILj1536EfffffjLj1024EEEEELb1ELb0EEEvNS_9BwdParamsE --------------------------
	.section	.text._ZN10layer_norm22ln_bwd_finalize_kernelINS_22Kernel_traits_finalizeILj1536EfffffjLb1ELj1024ELj4ENS_18Kernel_traits_baseILj1536EfffffjLj1024EEEEELb1ELb0EEEvNS_9BwdParamsE,"ax",@progbits
	.align	128
        .global         _ZN10layer_norm22ln_bwd_finalize_kernelINS_22Kernel_traits_finalizeILj1536EfffffjLb1ELj1024ELj4ENS_18Kernel_traits_baseILj1536EfffffjLj1024EEEEELb1ELb0EEEvNS_9BwdParamsE
        .type           _ZN10layer_norm22ln_bwd_finalize_kernelINS_22Kernel_traits_finalizeILj1536EfffffjLb1ELj1024ELj4ENS_18Kernel_traits_baseILj1536EfffffjLj1024EEEEELb1ELb0EEEvNS_9BwdParamsE,@function
        .size           _ZN10layer_norm22ln_bwd_finalize_kernelINS_22Kernel_traits_finalizeILj1536EfffffjLb1ELj1024ELj4ENS_18Kernel_traits_baseILj1536EfffffjLj1024EEEEELb1ELb0EEEvNS_9BwdParamsE,(.L_x_6848 - _ZN10layer_norm22ln_bwd_finalize_kernelINS_22Kernel_traits_finalizeILj1536EfffffjLb1ELj1024ELj4ENS_18Kernel_traits_baseILj1536EfffffjLj1024EEEEELb1ELb0EEEvNS_9BwdParamsE)
        .other          _ZN10layer_norm22ln_bwd_finalize_kernelINS_22Kernel_traits_finalizeILj1536EfffffjLb1ELj1024ELj4ENS_18Kernel_traits_baseILj1536EfffffjLj1024EEEEELb1ELb0EEEvNS_9BwdParamsE,@"STO_CUDA_ENTRY STV_DEFAULT"
_ZN10layer_norm22ln_bwd_finalize_kernelINS_22Kernel_traits_finalizeILj1536EfffffjLb1ELj1024ELj4ENS_18Kernel_traits_baseILj1536EfffffjLj1024EEEEELb1ELb0EEEvNS_9BwdParamsE:
.text._ZN10layer_norm22ln_bwd_finalize_kernelINS_22Kernel_traits_finalizeILj1536EfffffjLb1ELj1024ELj4ENS_18Kernel_traits_baseILj1536EfffffjLj1024EEEEELb1ELb0EEEvNS_9BwdParamsE:
        /* <DEDUP_REMOVED lines=60> */
.L_x_6504:
        /* <DEDUP_REMOVED lines=87> */
.L_x_6503:
[----:B------:R-:W-:Y:S05]  /*0930*/  BSYNC.RECONVERGENT B1 ;  /* 0x0000000000017941 */ /* 0x000fea0003800200 */
.L_x_6502:
        /* <DEDUP_REMOVED lines=49> */
.L_x_6506:
[----:B------:R-:W-:Y:S05]  /*0c50*/  BSYNC.RECONVERGENT B1 ;  /* 0x0000000000017941 */ /* 0x000fea0003800200 */
.L_x_6505:
        /* <DEDUP_REMOVED lines=29> */
.L_x_6508:
[----:B------:R-:W-:Y:S05]  /*0e30*/  BSYNC.RECONVERGENT B1 ;  /* 0x0000000000017941 */ /* 0x000fea0003800200 */
.L_x_6507:
        /* <DEDUP_REMOVED lines=14> */
.L_x_6501:
[----:B------:R-:W-:Y:S05]  /*0f20*/  BSYNC.RECONVERGENT B0 ;  /* 0x0000000000007941 */ /* 0x000fea0003800200 */
.L_x_6500:
        /* <DEDUP_REMOVED lines=72> */
.L_x_6509:
        /* <DEDUP_REMOVED lines=13> */
.L_x_6848:


//--------------------- .text._ZN10layer_norm13ln_bwd_kernelINS_13Kernel_traitsIfffffjLj1536ELj1ELj1ELj4ELj16ENS_18Kernel_traits_baseILj1536EfffffjLj128EEEEELb1ELb1ELb1ELb0EEEvNS_9BwdParamsE --------------------------
	.section	.text._ZN10layer_norm13ln_bwd_kernelINS_13Kernel_traitsIfffffjLj1536ELj1ELj1ELj4ELj16ENS_18Kernel_traits_baseILj1536EfffffjLj128EEEEELb1ELb1ELb1ELb0EEEvNS_9BwdParamsE,"ax",@progbits
	.align	128
        .global         _ZN10layer_norm13ln_bwd_kernelINS_13Kernel_traitsIfffffjLj1536ELj1ELj1ELj4ELj16ENS_18Kernel_traits_baseILj1536EfffffjLj128EEEEELb1ELb1ELb1ELb0EEEvNS_9BwdParamsE
        .type           _ZN10layer_norm13ln_bwd_kernelINS_13Kernel_traitsIfffffjLj1536ELj1ELj1ELj4ELj16ENS_18Kernel_traits_baseILj1536EfffffjLj128EEEEELb1ELb1ELb1ELb0EEEvNS_9BwdParamsE,@function
        .size           _ZN10layer_norm13ln_bwd_kernelINS_13Kernel_traitsIfffffjLj1536ELj1ELj1ELj4ELj16ENS_18Kernel_traits_baseILj1536EfffffjLj128EEEEELb1ELb1ELb1ELb0EEEvNS_9BwdParamsE,(.L_x_6849 - _ZN10layer_norm13ln_bwd_kernelINS_13Kernel_traitsIfffffjLj1536ELj1ELj1ELj4ELj16ENS_18Kernel_traits_baseILj1536EfffffjLj128EEEEELb1ELb1ELb1ELb0EEEvNS_9BwdParamsE)
        .other          _ZN10layer_norm13ln_bwd_kernelINS_13Kernel_traitsIfffffjLj1536ELj1ELj1ELj4ELj16ENS_18Kernel_traits_baseILj1536EfffffjLj128EEEEELb1ELb1ELb1ELb0EEEvNS_9BwdParamsE,@"STO_CUDA_ENTRY STV_DEFAULT"
_ZN10layer_norm13ln_bwd_kernelINS_13Kernel_traitsIfffffjLj1536ELj1ELj1ELj4ELj16ENS_18Kernel_traits_baseILj1536EfffffjLj128EEEEELb1ELb1ELb1ELb0EEEvNS_9BwdParamsE:
.text._ZN10layer_norm13ln_bwd_kernelINS_13Kernel_traitsIfffffjLj1536ELj1ELj1ELj4ELj16ENS_18Kernel_traits_baseILj1536EfffffjLj128EEEEELb1ELb1ELb1ELb0EEEvNS_9BwdParamsE:
        /* <DEDUP_REMOVED lines=20> */
[----:B--2---:R-:W5:Y:S02]  /*0140*/  @P1 LDG.E.128 R8, desc[UR10][R2.64] ;  /* 0x0000000a02081981 */ /* 0x004f64000c1e1d00 */
[----:B------:R-:W1:Y:S01]  /*0150*/  @P3 LDC.64 R36, c[0x0][0x3d0] ;  /* 0x0000f400ff243b82 */ /* 0x000e620000000a00 */
[C---:B---3--:R-:W-:Y:S01]  /*0160*/  @P1 IMAD.WIDE.U32 R4, R45.reuse, 0x10, R4 ;  /* 0x000000102d041825 */ /* 0x048fe200078e0004 */
[----:B------:R-:W-:-:S04]  /*0170*/  @P1 LOP3.LUT R45, R45, 0x80, RZ, 0xfc, !PT ;  /* 0x000000802d2d1812 */ /* 0x000fc800078efcff */
[----:B------:R-:W5:Y:S02]  /*0180*/  @P1 LDG.E.128 R12, desc[UR10][R4.64] ;  /* 0x0000000a040c1981 */ /* 0x000f64000c1e1d00 */
[----:B------:R-:W2:Y:S01]  /*0190*/  @P3 LDC.64 R38, c[0x0][0x3e8] ;  /* 0x0000fa00ff263b82 */ /* 0x000ea20000000a00 */
[----:B----4-:R-:W-:-:S04]  /*01a0*/  @P2 IMAD.WIDE.U32 R40, R45, 0x10, R32 ;  /* 0x000000102d282825 */ /* 0x010fc800078e0020 */
[C---:B0-----:R-:W-:Y:S01]  /*01b0*/  @P2 IMAD.WIDE.U32 R42, R45.reuse, 0x10, R34 ;  /* 0x000000102d2a2825 */ /* 0x041fe200078e0022 */
[----:B------:R-:W-:Y:S01]  /*01c0*/  @P2 IADD3 R45, PT, PT, R45, 0x80, RZ ;  /* 0x000000802d2d2810 */ /* 0x000fe20007ffe0ff */
[----:B------:R-:W-:Y:S01]  /*01d0*/  UISETP.GE.AND UP0, UPT, UR9, UR4, UPT ;  /* 0x000000040900728c */ /* 0x000fe2000bf06270 */
[----:B------:R0:W5:Y:S01]  /*01e0*/  @P2 LDG.E.128 R16, desc[UR10][R40.64] ;  /* 0x0000000a28102981 */ /* 0x000162000c1e1d00 */
[----:B------:R-:W-:Y:S02]  /*01f0*/  CS2R R32, SRZ ;  /* 0x0000000000207805 */ /* 0x000fe4000001ff00 */
[----:B------:R-:W-:Y:S02]  /*0200*/  CS2R R34, SRZ ;  /* 0x0000000000227805 */ /* 0x000fe4000001ff00 */
[----:B------:R-:W-:Y:S01]  /*0210*/  CS2R R76, SRZ ;  /* 0x00000000004c7805 */ /* 0x000fe2000001ff00 */
[----:B------:R3:W5:Y:S01]  /*0220*/  @P2 LDG.E.128 R20, desc[UR10][R42.64] ;  /* 0x0000000a2a142981 */ /* 0x000762000c1e1d00 */
[----:B-1----:R-:W-:-:S05]  /*0230*/  @P3 IMAD.WIDE.U32 R36, R45, 0x10, R36 ;  /* 0x000000102d243825 */ /* 0x002fca00078e0024 */
[----:B------:R1:W5:Y:S01]  /*0240*/  @P3 LDG.E.128 R24, desc[UR10][R36.64] ;  /* 0x0000000a24183981 */ /* 0x000362000c1e1d00 */
[----:B--2---:R-:W-:-:S05]  /*0250*/  @P3 IMAD.WIDE.U32 R38, R45, 0x10, R38 ;  /* 0x000000102d263825 */ /* 0x004fca00078e0026 */
[----:B------:R1:W5:Y:S01]  /*0260*/  @P3 LDG.E.128 R28, desc[UR10][R38.64] ;  /* 0x0000000a261c3981 */ /* 0x000362000c1e1d00 */
[----:B------:R-:W-:Y:S02]  /*0270*/  CS2R R78, SRZ ;  /* 0x00000000004e7805 */ /* 0x000fe4000001ff00 */
[----:B0-----:R-:W-:Y:S02]  /*0280*/  CS2R R40, SRZ ;  /* 0x0000000000287805 */ /* 0x001fe4000001ff00 */
[----:B---3--:R-:W-:Y:S02]  /*0290*/  CS2R R42, SRZ ;  /* 0x00000000002a7805 */ /* 0x008fe4000001ff00 */
        /* <DEDUP_REMOVED lines=41> */
.L_x_6578:
        /* <DEDUP_REMOVED lines=24> */
[----:B------:R-:W3:Y:S01]  /*06b0*/  S2R R7, SR_TID.X ;  /* 0x0000000000077919 */ /* 0x000ee20000002100 */
[----:B-1----:R-:W-:Y:S01]  /*06c0*/  ISETP.NE.AND P0, PT, RZ, UR26, PT ;  /* 0x0000001aff007c0c */ /* 0x002fe2000bf05270 */
[----:B------:R-:W-:Y:S01]  /*06d0*/  BSSY.RECONVERGENT B1, `(.L_x_6513) ;  /* 0x0000044000017945 */ /* 0x000fe20003800200 */
[----:B------:R-:W-:Y:S02]  /*06e0*/  CS2R R126, SRZ ;  /* 0x00000000007e7805 */ /* 0x000fe4000001ff00 */
[----:B------:R-:W-:Y:S01]  /*06f0*/  MOV R4, UR6 ;  /* 0x0000000600047c02 */ /* 0x000fe20008000f00 */
[----:B------:R-:W-:Y:S01]  /*0700*/  UIMAD UR6, UR9, UR8, URZ ;  /* 0x00000008090672a4 */ /* 0x000fe2000f8e02ff */
[----:B------:R-:W-:Y:S01]  /*0710*/  HFMA2 R125, -RZ, RZ, 0, 0 ;  /* 0x00000000ff7d7431 */ /* 0x000fe200000001ff */
[----:B------:R-:W-:-:S02]  /*0720*/  ISETP.GE.U32.AND P2, PT, R6, 0x100, PT ;  /* 0x000001000600780c */ /* 0x000fc40003f46070 */
[----:B------:R-:W-:Y:S01]  /*0730*/  IMAD R4, R4, UR8, RZ ;  /* 0x0000000804047c24 */ /* 0x000fe2000f8e02ff */
[----:B------:R-:W-:Y:S01]  /*0740*/  @P4 IADD3 R94, PT, PT, R5, -0x1, RZ ;  /* 0xffffffff055e4810 */ /* 0x000fe20007ffe0ff */
[----:B------:R-:W-:Y:S01]  /*0750*/  USHF.R.S32.HI UR7, URZ, 0x1f, UR6 ;  /* 0x0000001fff077899 */ /* 0x000fe20008011406 */
[----:B------:R-:W-:Y:S02]  /*0760*/  ISETP.GE.U32.AND P3, PT, R6, 0x180, PT ;  /* 0x000001800600780c */ /* 0x000fe40003f66070 */
[----:B------:R-:W-:Y:S01]  /*0770*/  SHF.R.S32.HI R95, RZ, 0x1f, R4 ;  /* 0x0000001fff5f7819 */ /* 0x000fe20000011404 */
[----:B------:R-:W-:Y:S01]  /*0780*/  ULEA.HI UR7, UR7, UR6, URZ, 0x2 ;  /* 0x0000000607077291 */ /* 0x000fe2000f8f10ff */
[----:B------:R-:W-:Y:S02]  /*0790*/  @P4 IMAD R94, R94, UR8, RZ ;  /* 0x000000085e5e4c24 */ /* 0x000fe4000f8e02ff */
[----:B------:R-:W-:-:S03]  /*07a0*/  LEA.HI R128, R95, R4, RZ, 0x2 ;  /* 0x000000045f807211 */ /* 0x000fc600078f10ff */
[----:B0-----:R-:W-:Y:S02]  /*07b0*/  @P4 SHF.R.S32.HI R93, RZ, 0x1f, R94 ;  /* 0x0000001fff5d4819 */ /* 0x001fe4000001145e */
[----:B------:R-:W-:Y:S02]  /*07c0*/  MOV R4, UR7 ;  /* 0x0000000700047c02 */ /* 0x000fe40008000f00 */
[----:B------:R-:W-:Y:S02]  /*07d0*/  @P4 LEA.HI R94, R93, R94, RZ, 0x2 ;  /* 0x0000005e5d5e4211 */ /* 0x000fe400078f10ff */
[-C--:B---3--:R-:W-:Y:S02]  /*07e0*/  LEA.HI.SX32 R4, R4, R7.reuse, 0x1e ;  /* 0x0000000704047211 */ /* 0x088fe400078ff2ff */
[-C--:B------:R-:W-:Y:S02]  /*07f0*/  @P4 LEA.HI.SX32 R127, R94, R7.reuse, 0x1e ;  /* 0x000000075e7f4211 */ /* 0x080fe400078ff2ff */
[----:B------:R-:W-:-:S02]  /*0800*/  LEA.HI.SX32 R128, R128, R7, 0x1e ;  /* 0x0000000780807211 */ /* 0x000fc400078ff2ff */
[----:B------:R-:W-:Y:S02]  /*0810*/  MOV R129, R4 ;  /* 0x0000000400817202 */ /* 0x000fe40000000f00 */
[----:B--2---:R-:W-:Y:S01]  /*0820*/  FSEL R123, R92, RZ, !P0 ;  /* 0x000000ff5c7b7208 */ /* 0x004fe20004000000 */
[----:B------:R-:W-:Y:S06]  /*0830*/  @!P1 BRA `(.L_x_6514) ;  /* 0x0000000000b49947 */ /* 0x000fec0003800000 */
[----:B----4-:R-:W-:Y:S01]  /*0840*/  ISETP.NE.U32.AND P0, PT, RZ, UR22, PT ;  /* 0x00000016ff007c0c */ /* 0x010fe2000bf05070 */
[----:B------:R-:W0:Y:S03]  /*0850*/  LDC.64 R2, c[0x0][0x3a8] ;  /* 0x0000ea00ff027b82 */ /* 0x000e260000000a00 */
[----:B------:R-:W-:-:S05]  /*0860*/  ISETP.NE.AND.EX P0, PT, RZ, UR23, PT, P0 ;  /* 0x00000017ff007c0c */ /* 0x000fca000bf05300 */
[----:B------:R-:W1:Y:S08]  /*0870*/  LDC.64 R94, c[0x0][0x428] ;  /* 0x00010a00ff5e7b82 */ /* 0x000e700000000a00 */
[----:B------:R-:W2:Y:S01]  /*0880*/  @P0 LDC.64 R92, c[0x0][0x438] ;  /* 0x00010e00ff5c0b82 */ /* 0x000ea20000000a00 */
[----:B-1----:R-:W-:-:S06]  /*0890*/  IMAD.WIDE.U32 R96, R128, 0x10, R94 ;  /* 0x0000001080607825 */ /* 0x002fcc00078e005e */
[----:B------:R-:W3:Y:S01]  /*08a0*/  LDG.E.128 R96, desc[UR10][R96.64] ;  /* 0x0000000a60607981 */ /* 0x000ee2000c1e1d00 */
[----:B--2---:R-:W-:-:S04]  /*08b0*/  @P0 IMAD.WIDE.U32 R130, R129, 0x10, R92 ;  /* 0x0000001081820825 */ /* 0x004fc800078e005c */
[----:B0-----:R-:W-:Y:S01]  /*08c0*/  IMAD.WIDE.U32 R92, R129, 0x10, R2 ;  /* 0x00000010815c7825 */ /* 0x001fe200078e0002 */
[----:B------:R-:W5:Y:S01]  /*08d0*/  @P0 LDG.E.128 R68, desc[UR10][R130.64] ;  /* 0x0000000a82440981 */ /* 0x000f62000c1e1d00 */
[----:B------:R-:W0:Y:S04]  /*08e0*/  LDC.64 R2, c[0x0][0x3b0] ;  /* 0x0000ec00ff027b82 */ /* 0x000e280000000a00 */
[----:B------:R-:W2:Y:S01]  /*08f0*/  LDG.E.128 R92, desc[UR10][R92.64] ;  /* 0x0000000a5c5c7981 */ /* 0x000ea2000c1e1d00 */
[----:B0-----:R-:W-:-:S05]  /*0900*/  IMAD.WIDE.U32 R124, R127, 0x4, R2 ;  /* 0x000000047f7c7825 */ /* 0x001fca00078e0002 */
[----:B------:R0:W5:Y:S01]  /*0910*/  LDG.E R2, desc[UR10][R124.64] ;  /* 0x0000000a7c027981 */ /* 0x000162000c1e1900 */
[----:B------:R-:W-:Y:S02]  /*0920*/  IADD3 R127, PT, PT, R127, 0x80, RZ ;  /* 0x000000807f7f7810 */ /* 0x000fe40007ffe0ff */
[----:B------:R-:W-:Y:S02]  /*0930*/  IADD3 R128, PT, PT, R128, 0x80, RZ ;  /* 0x0000008080807810 */ /* 0x000fe40007ffe0ff */
[----:B------:R-:W-:Y:S01]  /*0940*/  IADD3 R129, PT, PT, R129, 0x80, RZ ;  /* 0x0000008081817810 */ /* 0x000fe20007ffe0ff */
[----:B---3--:R-:W-:Y:S01]  /*0950*/  FMUL.FTZ R112, R8, R96 ;  /* 0x0000006008707220 */ /* 0x008fe20000410000 */
[----:B------:R-:W-:Y:S01]  /*0960*/  FMUL.FTZ R115, R9, R97 ;  /* 0x0000006109737220 */ /* 0x000fe20000410000 */
[C---:B--2---:R-:W-:Y:S01]  /*0970*/  FADD.FTZ R3, -R123.reuse, R92 ;  /* 0x0000005c7b037221 */ /* 0x044fe20000010100 */
[C---:B------:R-:W-:Y:S01]  /*0980*/  FADD.FTZ R104, -R123.reuse, R93 ;  /* 0x0000005d7b687221 */ /* 0x040fe20000010100 */
[----:B------:R-:W-:-:S02]  /*0990*/  FADD.FTZ R95, -R123, R95 ;  /* 0x0000005f7b5f7221 */ /* 0x000fc40000010100 */
[----:B------:R-:W-:Y:S01]  /*09a0*/  FMUL.FTZ R3, R3, UR28 ;  /* 0x0000001c03037c20 */ /* 0x000fe20008410000 */
[----:B------:R-:W-:Y:S01]  /*09b0*/  FADD.FTZ R92, RZ, R112 ;  /* 0x00000070ff5c7221 */ /* 0x000fe20000010000 */
[----:B------:R-:W-:Y:S01]  /*09c0*/  FADD.FTZ R94, -R123, R94 ;  /* 0x0000005e7b5e7221 */ /* 0x000fe20000010100 */
[----:B------:R-:W-:Y:S01]  /*09d0*/  FMUL.FTZ R104, R104, UR28 ;  /* 0x0000001c68687c20 */ /* 0x000fe20008410000 */
[----:B------:R-:W-:Y:S01]  /*09e0*/  FFMA.FTZ R93, R3, R112, RZ ;  /* 0x00000070035d7223 */ /* 0x000fe200000100ff */
[----:B------:R-:W-:Y:S01]  /*09f0*/  FMUL.FTZ R122, R95, UR28 ;  /* 0x0000001c5f7a7c20 */ /* 0x000fe20008410000 */
[----:B------:R-:W-:Y:S01]  /*0a00*/  FADD.FTZ R95, R92, R115 ;  /* 0x000000735c5f7221 */ /* 0x000fe20000010000 */
[----:B------:R-:W-:Y:S01]  /*0a10*/  FMUL.FTZ R109, R94, UR28 ;  /* 0x0000001c5e6d7c20 */ /* 0x000fe20008410000 */
        /* <DEDUP_REMOVED lines=15> */
.L_x_6514:
[----:B----4-:R-:W-:Y:S05]  /*0b10*/  BSYNC.RECONVERGENT B1 ;  /* 0x0000000000017941 */ /* 0x010fea0003800200 */
.L_x_6513:
        /* <DEDUP_REMOVED lines=47> */
.L_x_6516:
[----:B------:R-:W-:Y:S05]  /*0e10*/  BSYNC.RECONVERGENT B1 ;  /* 0x0000000000017941 */ /* 0x000fea0003800200 */
.L_x_6515:
        /* <DEDUP_REMOVED lines=8> */
[----:B-1----:R-:W-:Y:S02]  /*0ea0*/  IMAD.WIDE.U32 R96, R128, 0x10, R92 ;  /* 0x0000001080607825 */ /* 0x002fe400078e005c */
[----:B------:R-:W3:Y:S04]  /*0eb0*/  LDG.E.128 R92, desc[UR10][R94.64] ;  /* 0x0000000a5e5c7981 */ /* 0x000ee8000c1e1d00 */
[----:B------:R-:W4:Y:S01]  /*0ec0*/  LDG.E.128 R96, desc[UR10][R96.64] ;  /* 0x0000000a60607981 */ /* 0x000f22000c1e1d00 */
[----:B--2---:R-:W-:-:S05]  /*0ed0*/  IMAD.WIDE.U32 R130, R127, 0x4, R130 ;  /* 0x000000047f827825 */ /* 0x004fca00078e0082 */
[----:B------:R-:W5:Y:S01]  /*0ee0*/  LDG.E R100, desc[UR10][R130.64] ;  /* 0x0000000a82647981 */ /* 0x000f62000c1e1900 */
        /* <DEDUP_REMOVED lines=16> */
[----:B0-----:R-:W-:Y:S01]  /*0ff0*/  FMUL.FTZ R116, R123, UR28 ;  /* 0x0000001c7b747c20 */ /* 0x001fe20008410000 */
        /* <DEDUP_REMOVED lines=14> */
.L_x_6512:
[----:B-----5:R-:W-:Y:S01]  /*10e0*/  ISETP.GE.AND P4, PT, R5, 0x1, PT ;  /* 0x000000010500780c */ /* 0x020fe20003f86270 */
[----:B------:R-:W0:Y:S01]  /*10f0*/  S2R R7, SR_TID.X ;  /* 0x0000000000077919 */ /* 0x000e220000002100 */
[----:B------:R-:W-:Y:S01]  /*1100*/  UIMAD UR6, UR9, UR8, URZ ;  /* 0x00000008090672a4 */ /* 0x000fe2000f8e02ff */
[----:B------:R-:W-:Y:S01]  /*1110*/  HFMA2 R99, -RZ, RZ, 0, 0 ;  /* 0x00000000ff637431 */ /* 0x000fe200000001ff */
[----:B----4-:R-:W-:Y:S02]  /*1120*/  UISETP.NE.U32.AND UP0, UPT, UR22, URZ, UPT ;  /* 0x000000ff1600728c */ /* 0x010fe4000bf05070 */
[----:B------:R-:W-:Y:S02]  /*1130*/  USHF.R.S32.HI UR7, URZ, 0x1f, UR6 ;  /* 0x0000001fff077899 */ /* 0x000fe40008011406 */
[----:B------:R-:W-:Y:S02]  /*1140*/  UISETP.NE.AND.EX UP0, UPT, UR23, URZ, UPT, UP0 ;  /* 0x000000ff1700728c */ /* 0x000fe4000bf05300 */
[----:B------:R-:W-:-:S03]  /*1150*/  ULEA.HI UR7, UR7, UR6, URZ, 0x2 ;  /* 0x0000000607077291 */ /* 0x000fc6000f8f10ff */
[----:B------:R-:W-:-:S05]  /*1160*/  @P4 IADD3 R4, PT, PT, R5, -0x1, RZ ;  /* 0xffffffff05044810 */ /* 0x000fca0007ffe0ff */
[----:B------:R-:W-:-:S05]  /*1170*/  @P4 IMAD R4, R4, UR8, RZ ;  /* 0x0000000804044c24 */ /* 0x000fca000f8e02ff */
[----:B------:R-:W-:-:S04]  /*1180*/  @P4 SHF.R.S32.HI R93, RZ, 0x1f, R4 ;  /* 0x0000001fff5d4819 */ /* 0x000fc80000011404 */
[----:B------:R-:W-:Y:S02]  /*1190*/  @P4 LEA.HI R92, R93, R4, RZ, 0x2 ;  /* 0x000000045d5c4211 */ /* 0x000fe400078f10ff */
[----:B------:R-:W-:-:S04]  /*11a0*/  MOV R4, UR7 ;  /* 0x0000000700047c02 */ /* 0x000fc80008000f00 */
        /* <DEDUP_REMOVED lines=17> */
[----:B0-----:R-:W-:Y:S05]  /*12c0*/  @!P3 BRA `(.L_x_6517) ;  /* 0x00000000007cb947 */ /* 0x001fea0003800000 */
[----:B------:R-:W0:Y:S02]  /*12d0*/  LDC.64 R92, c[0x0][0x3b0] ;  /* 0x0000ec00ff5c7b82 */ /* 0x000e240000000a00 */
[----:B0-----:R-:W-:-:S05]  /*12e0*/  IMAD.WIDE.U32 R92, R99, 0x4, R92 ;  /* 0x00000004635c7825 */ /* 0x001fca00078e005c */
[----:B------:R0:W5:Y:S01]  /*12f0*/  LDG.E R100, desc[UR10][R92.64] ;  /* 0x0000000a5c647981 */ /* 0x000162000c1e1900 */
[----:B------:R-:W-:Y:S05]  /*1300*/  BRA `(.L_x_6517) ;  /* 0x00000000006c7947 */ /* 0x000fea0003800000 */
.L_x_6518:
[C---:B------:R-:W-:Y:S02]  /*1310*/  ISETP.GE.U32.AND P1, PT, R6.reuse, 0x80, PT ;  /* 0x000000800600780c */ /* 0x040fe40003f26070 */
[----:B------:R-:W-:-:S11]  /*1320*/  ISETP.GE.U32.AND P2, PT, R6, 0x100, PT ;  /* 0x000001000600780c */ /* 0x000fd60003f46070 */
[----:B------:R-:W0:Y:S08]  /*1330*/  @P1 LDC.64 R92, c[0x0][0x438] ;  /* 0x00010e00ff5c1b82 */ /* 0x000e300000000a00 */
[----:B------:R-:W2:Y:S01]  /*1340*/  @P1 LDC.64 R94, c[0x0][0x3b0] ;  /* 0x0000ec00ff5e1b82 */ /* 0x000ea20000000a00 */
[----:B------:R-:W-:-:S07]  /*1350*/  ISETP.GE.U32.AND P3, PT, R6, 0x180, PT ;  /* 0x000001800600780c */ /* 0x000fce0003f66070 */
[----:B------:R-:W3:Y:S01]  /*1360*/  @P2 LDC.64 R96, c[0x0][0x3b0] ;  /* 0x0000ec00ff602b82 */ /* 0x000ee20000000a00 */
[----:B0-----:R-:W-:-:S07]  /*1370*/  @P1 IMAD.WIDE.U32 R126, R123, 0x10, R92 ;  /* 0x000000107b7e1825 */ /* 0x001fce00078e005c */
[----:B------:R-:W0:Y:S01]  /*1380*/  @P2 LDC.64 R92, c[0x0][0x438] ;  /* 0x00010e00ff5c2b82 */ /* 0x000e220000000a00 */
[----:B------:R-:W-:Y:S01]  /*1390*/  @P1 IADD3 R123, PT, PT, R123, 0x80, RZ ;  /* 0x000000807b7b1810 */ /* 0x000fe20007ffe0ff */
[----:B------:R-:W5:Y:S01]  /*13a0*/  @P1 LDG.E.128 R68, desc[UR10][R126.64] ;  /* 0x0000000a7e441981 */ /* 0x000f62000c1e1d00 */
[----:B--2---:R-:W-:-:S05]  /*13b0*/  @P1 IMAD.WIDE.U32 R94, R99, 0x4, R94 ;  /* 0x00000004635e1825 */ /* 0x004fca00078e005e */
[----:B------:R2:W5:Y:S02]  /*13c0*/  @P1 LDG.E R2, desc[UR10][R94.64] ;  /* 0x0000000a5e021981 */ /* 0x000564000c1e1900 */
[----:B--2---:R-:W2:Y:S01]  /*13d0*/  @P3 LDC.64 R94, c[0x0][0x438] ;  /* 0x00010e00ff5e3b82 */ /* 0x004ea20000000a00 */
[----:B0-----:R-:W-:-:S07]  /*13e0*/  @P2 IMAD.WIDE.U32 R128, R123, 0x10, R92 ;  /* 0x000000107b802825 */ /* 0x001fce00078e005c */
[----:B------:R-:W0:Y:S01]  /*13f0*/  @P3 LDC.64 R92, c[0x0][0x3b0] ;  /* 0x0000ec00ff5c3b82 */ /* 0x000e220000000a00 */
[----:B------:R-:W-:Y:S01]  /*1400*/  @P1 IADD3 R99, PT, PT, R99, 0x80, RZ ;  /* 0x0000008063631810 */ /* 0x000fe20007ffe0ff */
[----:B------:R4:W5:Y:S01]  /*1410*/  @P2 LDG.E.128 R72, desc[UR10][R128.64] ;  /* 0x0000000a80482981 */ /* 0x000962000c1e1d00 */
[----:B------:R-:W-:-:S03]  /*1420*/  @P2 IADD3 R123, PT, PT, R123, 0x80, RZ ;  /* 0x000000807b7b2810 */ /* 0x000fc60007ffe0ff */
[C---:B---3--:R-:W-:Y:S01]  /*1430*/  @P2 IMAD.WIDE.U32 R96, R99.reuse, 0x4, R96 ;  /* 0x0000000463602825 */ /* 0x048fe200078e0060 */
[----:B------:R-:W-:-:S04]  /*1440*/  @P2 IADD3 R99, PT, PT, R99, 0x80, RZ ;  /* 0x0000008063632810 */ /* 0x000fc80007ffe0ff */
[----:B------:R4:W5:Y:S01]  /*1450*/  @P2 LDG.E R0, desc[UR10][R96.64] ;  /* 0x0000000a60002981 */ /* 0x000962000c1e1900 */
[----:B--2---:R-:W-:-:S05]  /*1460*/  @P3 IMAD.WIDE.U32 R94, R123, 0x10, R94 ;  /* 0x000000107b5e3825 */ /* 0x004fca00078e005e */
[----:B------:R4:W5:Y:S01]  /*1470*/  @P3 LDG.E.128 R80, desc[UR10][R94.64] ;  /* 0x0000000a5e503981 */ /* 0x000962000c1e1d00 */
[----:B0-----:R-:W-:-:S05]  /*1480*/  @P3 IMAD.WIDE.U32 R92, R99, 0x4, R92 ;  /* 0x00000004635c3825 */ /* 0x001fca00078e005c */
[----:B------:R4:W5:Y:S01]  /*1490*/  @P3 LDG.E R100, desc[UR10][R92.64] ;  /* 0x0000000a5c643981 */ /* 0x000962000c1e1900 */
[----:B------:R-:W-:Y:S02]  /*14a0*/  MOV R126, RZ ;  /* 0x000000ff007e7202 */ /* 0x000fe40000000f00 */
[----:B------:R-:W-:-:S07]  /*14b0*/  MOV R125, RZ ;  /* 0x000000ff007d7202 */ /* 0x000fce0000000f00 */
.L_x_6517:
[----:B-1----:R-:W-:Y:S05]  /*14c0*/  BSYNC.RECONVERGENT B0 ;  /* 0x0000000000007941 */ /* 0x002fea0003800200 */
.L_x_6511:
[----:B0---4-:R-:W0:Y:S01]  /*14d0*/  SHFL.DOWN PT, R93, R126, 0x10, 0x1f ;  /* 0x0a001f007e5d7f89 */ /* 0x011e2200000e0000 */
        /* <DEDUP_REMOVED lines=30> */
.L_x_6520:
[----:B------:R-:W-:Y:S05]  /*16c0*/  BSYNC.RECONVERGENT B0 ;  /* 0x0000000000007941 */ /* 0x000fea0003800200 */
.L_x_6519:
        /* <DEDUP_REMOVED lines=26> */
[----:B------:R-:W-:-:S03]  /*1870*/  MOV R96, R4 ;  /* 0x0000000400607202 */ /* 0x000fc60000000f00 */
[----:B------:R-:W-:Y:S01]  /*1880*/  R2UR UR6, R95 ;  /* 0x000000005f0672ca */ /* 0x000fe200000e0000 */
[----:B------:R-:W-:Y:S01]  /*1890*/  HFMA2 R95, -RZ, RZ, 0, 0 ;  /* 0x00000000ff5f7431 */ /* 0x000fe200000001ff */
[----:B------:R-:W-:Y:S02]  /*18a0*/  @P4 LEA.HI.SX32 R95, R92, R7, 0x1e ;  /* 0x000000075c5f4211 */ /* 0x000fe400078ff2ff */
[----:B------:R-:W-:Y:S01]  /*18b0*/  FSEL R94, R94, RZ, !P0 ;  /* 0x000000ff5e5e7208 */ /* 0x000fe20004000000 */
[----:B------:R-:W-:Y:S10]  /*18c0*/  @!P1 BRA `(.L_x_6522) ;  /* 0x00000010000c9947 */ /* 0x000ff40003800000 */
[----:B------:R-:W-:-:S04]  /*18d0*/  UISETP.NE.U32.AND UP0, UPT, UR22, URZ, UPT ;  /* 0x000000ff1600728c */ /* 0x000fc8000bf05070 */
[----:B------:R-:W-:Y:S01]  /*18e0*/  UISETP.NE.AND.EX UP0, UPT, UR23, URZ, UPT, UP0 ;  /* 0x000000ff1700728c */ /* 0x000fe2000bf05300 */
[----:B------:R-:W-:Y:S10]  /*18f0*/  @!P4 BRA `(.L_x_6523) ;  /* 0x00000000000cc947 */ /* 0x000ff40003800000 */
[----:B------:R-:W0:Y:S02]  /*1900*/  LDC.64 R4, c[0x0][0x390] ;  /* 0x0000e400ff047b82 */ /* 0x000e240000000a00 */
[----:B0-----:R-:W-:-:S05]  /*1910*/  IMAD.WIDE.U32 R4, R95, 0x10, R4 ;  /* 0x000000105f047825 */ /* 0x001fca00078e0004 */
[----:B------:R0:W5:Y:S02]  /*1920*/  LDG.E.128 R84, desc[UR10][R4.64] ;  /* 0x0000000a04547981 */ /* 0x000164000c1e1d00 */
.L_x_6523:
[----:B------:R-:W-:Y:S05]  /*1930*/  BRA.U UP0, `(.L_x_6524) ;  /* 0x0000000900047547 */ /* 0x000fea000b800000 */
[----:B------:R-:W-:-:S04]  /*1940*/  UISETP.NE.U32.AND UP0, UPT, UR4, URZ, UPT ;  /* 0x000000ff0400728c */ /* 0x000fc8000bf05070 */
[----:B------:R-:W-:-:S09]  /*1950*/  UISETP.NE.AND.EX UP0, UPT, UR5, URZ, UPT, UP0 ;  /* 0x000000ff0500728c */ /* 0x000fd2000bf05300 */
[----:B------:R-:W-:Y:S05]  /*1960*/  BRA.U UP0, `(.L_x_6525) ;  /* 0x0000000100e47547 */ /* 0x000fea000b800000 */
        /* <DEDUP_REMOVED lines=8> */
[----:B------:R-:W-:-:S04]  /*19f0*/  FMUL.FTZ R5, R5, UR24 ;  /* 0x0000001805057c20 */ /* 0x000fc80008410000 */
[-C--:B------:R-:W-:Y:S01]  /*1a00*/  FMUL.FTZ R4, R84, R5.reuse ;  /* 0x0000000554047220 */ /* 0x080fe20000410000 */
[----:B------:R-:W-:-:S04]  /*1a10*/  FMUL.FTZ R5, R12, R5 ;  /* 0x000000050c057220 */ /* 0x000fc80000410000 */
[----:B------:R-:W-:Y:S02]  /*1a20*/  FSEL R93, R4, RZ, P0 ;  /* 0x000000ff045d7208 */ /* 0x000fe40000000000 */
[----:B------:R-:W-:-:S03]  /*1a30*/  SEL R88, R5, RZ, P0 ;  /* 0x000000ff05587207 */ /* 0x000fc60000000000 */
[----:B------:R-:W-:-:S07]  /*1a40*/  FADD.FTZ R56, R56, R93 ;  /* 0x0000005d38387221 */ /* 0x000fce0000010000 */
.L_x_6526:
        /* <DEDUP_REMOVED lines=14> */
.L_x_6527:
        /* <DEDUP_REMOVED lines=14> */
.L_x_6528:
        /* <DEDUP_REMOVED lines=8> */
[----:B------:R-:W-:-:S04]  /*1c90*/  FMUL.FTZ R4, R4, UR24 ;  /* 0x0000001804047c20 */ /* 0x000fc80008410000 */
[-C--:B------:R-:W-:Y:S01]  /*1ca0*/  FMUL.FTZ R5, R87, R4.reuse ;  /* 0x0000000457057220 */ /* 0x080fe20000410000 */
[----:B------:R-:W-:-:S04]  /*1cb0*/  FMUL.FTZ R4, R15, R4 ;  /* 0x000000040f047220 */ /* 0x000fc80000410000 */
[----:B------:R-:W-:Y:S02]  /*1cc0*/  FSEL R92, R5, RZ, P0 ;  /* 0x000000ff055c7208 */ /* 0x000fe40000000000 */
[----:B------:R-:W-:-:S03]  /*1cd0*/  SEL R91, R4, RZ, P0 ;  /* 0x000000ff045b7207 */ /* 0x000fc60000000000 */
[----:B------:R-:W-:Y:S01]  /*1ce0*/  FADD.FTZ R59, R59, R92 ;  /* 0x0000005c3b3b7221 */ /* 0x000fe20000010000 */
[----:B------:R-:W-:Y:S06]  /*1cf0*/  BRA `(.L_x_6529) ;  /* 0x0000000800d87947 */ /* 0x000fec0003800000 */
.L_x_6525:
        /* <DEDUP_REMOVED lines=31> */
.L_x_6530:
        /* <DEDUP_REMOVED lines=14> */
.L_x_6531:
        /* <DEDUP_REMOVED lines=14> */
.L_x_6532:
[----:B------:R-:W-:Y:S05]  /*20b0*/  @!P4 BRA `(.L_x_6529) ;  /* 0x0000000400e8c947 */ /* 0x000fea0003800000 */
[----:B------:R-:W-:Y:S01]  /*20c0*/  FMUL.FTZ R4, R39, UR25 ;  /* 0x0000001927047c20 */ /* 0x000fe20008410000 */
[----:B-----5:R-:W-:-:S03]  /*20d0*/  ISETP.GE.U32.AND P0, PT, R2, 0x1000000, PT ;  /* 0x010000000200780c */ /* 0x020fc60003f06070 */
[----:B------:R-:W-:-:S04]  /*20e0*/  FMUL.FTZ R4, R4, UR24 ;  /* 0x0000001804047c20 */ /* 0x000fc80008410000 */
[-C--:B------:R-:W-:Y:S01]  /*20f0*/  FMUL.FTZ R5, R87, R4.reuse ;  /* 0x0000000457057220 */ /* 0x080fe20000410000 */
[----:B------:R-:W-:-:S04]  /*2100*/  FMUL.FTZ R4, R15, R4 ;  /* 0x000000040f047220 */ /* 0x000fc80000410000 */
[----:B------:R-:W-:Y:S02]  /*2110*/  FSEL R92, R5, RZ, P0 ;  /* 0x000000ff055c7208 */ /* 0x000fe40000000000 */
[----:B------:R-:W-:-:S03]  /*2120*/  SEL R91, R4, RZ, P0 ;  /* 0x000000ff045b7207 */ /* 0x000fc60000000000 */
[----:B------:R-:W-:Y:S01]  /*2130*/  FADD.FTZ R59, R59, R92 ;  /* 0x0000005c3b3b7221 */ /* 0x000fe20000010000 */
[----:B------:R-:W-:Y:S06]  /*2140*/  BRA `(.L_x_6529) ;  /* 0x0000000400c47947 */ /* 0x000fec0003800000 */
.L_x_6524:
[----:B------:R-:W-:-:S04]  /*2150*/  UISETP.NE.U32.AND UP0, UPT, UR4, URZ, UPT ;  /* 0x000000ff0400728c */ /* 0x000fc8000bf05070 */
[----:B------:R-:W-:-:S09]  /*2160*/  UISETP.NE.AND.EX UP0, UPT, UR5, URZ, UPT, UP0 ;  /* 0x000000ff0500728c */ /* 0x000fd2000bf05300 */
[----:B------:R-:W-:Y:S05]  /*2170*/  BRA.U UP0, `(.L_x_6533) ;  /* 0x0000000100e47547 */ /* 0x000fea000b800000 */
[----:B------:R-:W-:Y:S05]  /*2180*/  @!P4 BRA `(.L_x_6534) ;  /* 0x000000000034c947 */ /* 0x000fea0003800000 */
[----:B------:R-:W-:Y:S02]  /*2190*/  PLOP3.LUT P0, PT, PT, PT, UP2, 0x80, 0x8 ;  /* 0x000000000008781c */ /* 0x000fe40003f0f028 */
[----:B0----5:R-:W-:-:S11]  /*21a0*/  MOV R4, R68 ;  /* 0x0000004400047202 */ /* 0x021fd60000000f00 */
[----:B------:R-:W-:-:S04]  /*21b0*/  @P0 FFMA.FTZ R5, R3, UR6, R94 ;  /* 0x0000000603050c23 */ /* 0x000fc8000801005e */
[----:B------:R-:W-:-:S04]  /*21c0*/  @P0 FADD.FTZ R5, R112, -R5 ;  /* 0x8000000570050221 */ /* 0x000fc80000010000 */
[----:B------:R-:W-:Y:S01]  /*21d0*/  @P0 FFMA.FTZ R4, R5, UR28, R68 ;  /* 0x0000001c05040c23 */ /* 0x000fe20008010044 */
[----:B------:R-:W-:-:S03]  /*21e0*/  LOP3.LUT P0, RZ, R2, 0xff, RZ, 0xc0, !PT ;  /* 0x000000ff02ff7812 */ /* 0x000fc6000780c0ff */
[----:B------:R-:W-:-:S04]  /*21f0*/  FMUL.FTZ R4, R4, UR25 ;  /* 0x0000001904047c20 */ /* 0x000fc80008410000 */
[----:B------:R-:W-:-:S04]  /*2200*/  FMUL.FTZ R5, R4, UR24 ;  /* 0x0000001804057c20 */ /* 0x000fc80008410000 */
[-C--:B------:R-:W-:Y:S01]  /*2210*/  FMUL.FTZ R4, R84, R5.reuse ;  /* 0x0000000554047220 */ /* 0x080fe20000410000 */
[----:B------:R-:W-:-:S04]  /*2220*/  FMUL.FTZ R5, R12, R5 ;  /* 0x000000050c057220 */ /* 0x000fc80000410000 */
[----:B------:R-:W-:Y:S02]  /*2230*/  FSEL R93, R4, RZ, P0 ;  /* 0x000000ff045d7208 */ /* 0x000fe40000000000 */
[----:B------:R-:W-:-:S03]  /*2240*/  SEL R88, R5, RZ, P0 ;  /* 0x000000ff05587207 */ /* 0x000fc60000000000 */
[----:B------:R-:W-:-:S07]  /*2250*/  FADD.FTZ R56, R56, R93 ;  /* 0x0000005d38387221 */ /* 0x000fce0000010000 */
.L_x_6534:
[----:B------:R-:W-:Y:S05]  /*2260*/  @!P4 BRA `(.L_x_6535) ;  /* 0x000000000034c947 */ /* 0x000fea0003800000 */
[----:B------:R-:W-:-:S13]  /*2270*/  PLOP3.LUT P0, PT, PT, PT, UP2, 0x80, 0x8 ;  /* 0x000000000008781c */ /* 0x000fda0003f0f028 */
[----:B0-----:R-:W-:-:S04]  /*2280*/  @P0 FFMA.FTZ R4, R104, UR6, R94 ;  /* 0x0000000668040c23 */ /* 0x001fc8000801005e */
[----:B------:R-:W-:Y:S01]  /*2290*/  @P0 FADD.FTZ R92, R115, -R4 ;  /* 0x80000004735c0221 */ /* 0x000fe20000010000 */
[----:B-----5:R-:W-:-:S03]  /*22a0*/  MOV R4, R69 ;  /* 0x0000004500047202 */ /* 0x020fc60000000f00 */
        /* <DEDUP_REMOVED lines=9> */
.L_x_6535:
        /* <DEDUP_REMOVED lines=14> */
.L_x_6536:
[----:B------:R-:W-:Y:S05]  /*2420*/  @!P4 BRA `(.L_x_6529) ;  /* 0x00000004000cc947 */ /* 0x000fea0003800000 */
[----:B------:R-:W-:-:S13]  /*2430*/  PLOP3.LUT P0, PT, PT, PT, UP2, 0x80, 0x8 ;  /* 0x000000000008781c */ /* 0x000fda0003f0f028 */
[----:B0-----:R-:W-:-:S04]  /*2440*/  @P0 FFMA.FTZ R4, R122, UR6, R94 ;  /* 0x000000067a040c23 */ /* 0x001fc8000801005e */
[----:B------:R-:W-:Y:S01]  /*2450*/  @P0 FADD.FTZ R92, R121, -R4 ;  /* 0x80000004795c0221 */ /* 0x000fe20000010000 */
[----:B-----5:R-:W-:-:S03]  /*2460*/  MOV R4, R71 ;  /* 0x0000004700047202 */ /* 0x020fc60000000f00 */
[----:B------:R-:W-:Y:S01]  /*2470*/  @P0 FFMA.FTZ R4, R92, UR28, R71 ;  /* 0x0000001c5c040c23 */ /* 0x000fe20008010047 */
[----:B------:R-:W-:-:S03]  /*2480*/  ISETP.GE.U32.AND P0, PT, R2, 0x1000000, PT ;  /* 0x010000000200780c */ /* 0x000fc60003f06070 */
        /* <DEDUP_REMOVED lines=8> */
.L_x_6533:
[----:B------:R-:W-:Y:S02]  /*2510*/  PLOP3.LUT P0, PT, PT, PT, UP2, 0x80, 0x8 ;  /* 0x000000000008781c */ /* 0x000fe40003f0f028 */
[----:B-----5:R-:W-:Y:S02]  /*2520*/  MOV R37, R69 ;  /* 0x0000004500257202 */ /* 0x020fe40000000f00 */
[----:B------:R-:W-:Y:S02]  /*2530*/  MOV R38, R70 ;  /* 0x0000004600267202 */ /* 0x000fe40000000f00 */
[----:B------:R-:W-:Y:S02]  /*2540*/  MOV R39, R71 ;  /* 0x0000004700277202 */ /* 0x000fe40000000f00 */
[----:B------:R-:W-:-:S05]  /*2550*/  MOV R36, R68 ;  /* 0x0000004400247202 */ /* 0x000fca0000000f00 */
[--C-:B0-----:R-:W-:Y:S01]  /*2560*/  @P0 FFMA.FTZ R4, R104, UR6, R94.reuse ;  /* 0x0000000668040c23 */ /* 0x101fe2000801005e */
[----:B------:R-:W-:-:S03]  /*2570*/  @P0 FFMA.FTZ R5, R109, UR6, R94 ;  /* 0x000000066d050c23 */ /* 0x000fc6000801005e */
[----:B------:R-:W-:Y:S01]  /*2580*/  @P0 FADD.FTZ R4, R115, -R4 ;  /* 0x8000000473040221 */ /* 0x000fe20000010000 */
[----:B------:R-:W-:-:S03]  /*2590*/  @P0 FADD.FTZ R5, R124, -R5 ;  /* 0x800000057c050221 */ /* 0x000fc60000010000 */
[----:B------:R-:W-:Y:S01]  /*25a0*/  @P0 FFMA.FTZ R37, R4, UR28, R69 ;  /* 0x0000001c04250c23 */ /* 0x000fe20008010045 */
[----:B------:R-:W-:Y:S01]  /*25b0*/  @P0 FFMA.FTZ R38, R5, UR28, R70 ;  /* 0x0000001c05260c23 */ /* 0x000fe20008010046 */
[--C-:B------:R-:W-:Y:S01]  /*25c0*/  @P0 FFMA.FTZ R4, R122, UR6, R94.reuse ;  /* 0x000000067a040c23 */ /* 0x100fe2000801005e */
[----:B------:R-:W-:-:S03]  /*25d0*/  @P0 FFMA.FTZ R5, R3, UR6, R94 ;  /* 0x0000000603050c23 */ /* 0x000fc6000801005e */
[----:B------:R-:W-:Y:S01]  /*25e0*/  @P0 FADD.FTZ R4, R121, -R4 ;  /* 0x8000000479040221 */ /* 0x000fe20000010000 */
[----:B------:R-:W-:-:S03]  /*25f0*/  @P0 FADD.FTZ R5, R112, -R5 ;  /* 0x8000000570050221 */ /* 0x000fc60000010000 */
[----:B------:R-:W-:Y:S01]  /*2600*/  @P0 FFMA.FTZ R39, R4, UR28, R71 ;  /* 0x0000001c04270c23 */ /* 0x000fe20008010047 */
[----:B------:R-:W-:Y:S01]  /*2610*/  @P0 FFMA.FTZ R36, R5, UR28, R68 ;  /* 0x0000001c05240c23 */ /* 0x000fe20008010044 */
[----:B------:R-:W-:Y:S06]  /*2620*/  @!P4 BRA `(.L_x_6537) ;  /* 0x000000000020c947 */ /* 0x000fec0003800000 */
[----:B------:R-:W-:Y:S01]  /*2630*/  FMUL.FTZ R4, R36, UR25 ;  /* 0x0000001924047c20 */ /* 0x000fe20008410000 */
[----:B------:R-:W-:-:S03]  /*2640*/  LOP3.LUT P0, RZ, R2, 0xff, RZ, 0xc0, !PT ;  /* 0x000000ff02ff7812 */ /* 0x000fc6000780c0ff */
[----:B------:R-:W-:-:S04]  /*2650*/  FMUL.FTZ R5, R4, UR24 ;  /* 0x0000001804057c20 */ /* 0x000fc80008410000 */
[-C--:B------:R-:W-:Y:S01]  /*2660*/  FMUL.FTZ R4, R84, R5.reuse ;  /* 0x0000000554047220 */ /* 0x080fe20000410000 */
[----:B------:R-:W-:-:S04]  /*2670*/  FMUL.FTZ R5, R12, R5 ;  /* 0x000000050c057220 */ /* 0x000fc80000410000 */
[----:B------:R-:W-:Y:S02]  /*2680*/  FSEL R93, R4, RZ, P0 ;  /* 0x000000ff045d7208 */ /* 0x000fe40000000000 */
[----:B------:R-:W-:-:S03]  /*2690*/  SEL R88, R5, RZ, P0 ;  /* 0x000000ff05587207 */ /* 0x000fc60000000000 */
[----:B------:R-:W-:-:S07]  /*26a0*/  FADD.FTZ R56, R56, R93 ;  /* 0x0000005d38387221 */ /* 0x000fce0000010000 */
.L_x_6537:
[----:B------:R-:W-:Y:S05]  /*26b0*/  @!P4 BRA `(.L_x_6538) ;  /* 0x000000000020c947 */ /* 0x000fea0003800000 */
        /* <DEDUP_REMOVED lines=8> */
.L_x_6538:
        /* <DEDUP_REMOVED lines=9> */
.L_x_6539:
[----:B------:R-:W-:Y:S05]  /*27d0*/  @!P4 BRA `(.L_x_6529) ;  /* 0x000000000020c947 */ /* 0x000fea0003800000 */
[----:B------:R-:W-:Y:S01]  /*27e0*/  FMUL.FTZ R4, R39, UR25 ;  /* 0x0000001927047c20 */ /* 0x000fe20008410000 */
[----:B------:R-:W-:-:S03]  /*27f0*/  ISETP.GE.U32.AND P0, PT, R2, 0x1000000, PT ;  /* 0x010000000200780c */ /* 0x000fc60003f06070 */
[----:B------:R-:W-:-:S04]  /*2800*/  FMUL.FTZ R4, R4, UR24 ;  /* 0x0000001804047c20 */ /* 0x000fc80008410000 */
[-C--:B------:R-:W-:Y:S01]  /*2810*/  FMUL.FTZ R5, R87, R4.reuse ;  /* 0x0000000457057220 */ /* 0x080fe20000410000 */
[----:B------:R-:W-:-:S04]  /*2820*/  FMUL.FTZ R4, R15, R4 ;  /* 0x000000040f047220 */ /* 0x000fc80000410000 */
[----:B------:R-:W-:Y:S02]  /*2830*/  FSEL R92, R5, RZ, P0 ;  /* 0x000000ff055c7208 */ /* 0x000fe40000000000 */
[----:B------:R-:W-:-:S03]  /*2840*/  SEL R91, R4, RZ, P0 ;  /* 0x000000ff045b7207 */ /* 0x000fc60000000000 */
[----:B------:R-:W-:-:S07]  /*2850*/  FADD.FTZ R59, R59, R92 ;  /* 0x0000005c3b3b7221 */ /* 0x000fce0000010000 */
.L_x_6529:
[----:B------:R-:W-:Y:S01]  /*2860*/  ISETP.NE.U32.AND P0, PT, RZ, UR4, PT ;  /* 0x00000004ff007c0c */ /* 0x000fe2000bf05070 */
[----:B0-----:R-:W0:Y:S03]  /*2870*/  @P4 LDC.64 R4, c[0x0][0x468] ;  /* 0x00011a00ff044b82 */ /* 0x001e260000000a00 */
        /* <DEDUP_REMOVED lines=8> */
.L_x_6522:
[----:B------:R-:W-:Y:S05]  /*2900*/  BSYNC.RECONVERGENT B0 ;  /* 0x0000000000007941 */ /* 0x000fea0003800200 */
.L_x_6521:
        /* <DEDUP_REMOVED lines=8> */
.L_x_6542:
[----:B------:R-:W-:Y:S05]  /*2990*/  BRA.U !UP0, `(.L_x_6543) ;  /* 0x0000000508cc7547 */ /* 0x000fea000b800000 */
[----:B------:R-:W-:-:S04]  /*29a0*/  UISETP.NE.U32.AND UP0, UPT, UR4, URZ, UPT ;  /* 0x000000ff0400728c */ /* 0x000fc8000bf05070 */
[----:B------:R-:W-:-:S06]  /*29b0*/  UISETP.NE.AND.EX UP0, UPT, UR5, URZ, UPT, UP0 ;  /* 0x000000ff0500728c */ /* 0x000fcc000bf05300 */
[----:B------:R-:W-:-:S13]  /*29c0*/  PLOP3.LUT P0, PT, PT, PT, UP0, 0x80, 0x8 ;  /* 0x000000000008781c */ /* 0x000fda0003f0f008 */
[----:B------:R-:W-:Y:S05]  /*29d0*/  @!P0 BRA `(.L_x_6544) ;  /* 0x0000000000d88947 */ /* 0x000fea0003800000 */
[----:B------:R-:W-:Y:S02]  /*29e0*/  PLOP3.LUT P5, PT, PT, PT, UP2, 0x80, 0x8 ;  /* 0x000000000008781c */ /* 0x000fe40003faf028 */
[----:B0----5:R-:W-:Y:S02]  /*29f0*/  MOV R37, R73 ;  /* 0x0000004900257202 */ /* 0x021fe40000000f00 */
[----:B------:R-:W-:Y:S02]  /*2a00*/  MOV R38, R74 ;  /* 0x0000004a00267202 */ /* 0x000fe40000000f00 */
[----:B------:R-:W-:Y:S02]  /*2a10*/  MOV R39, R75 ;  /* 0x0000004b00277202 */ /* 0x000fe40000000f00 */
[----:B------:R-:W-:-:S05]  /*2a20*/  MOV R36, R72 ;  /* 0x0000004800247202 */ /* 0x000fca0000000f00 */
[--C-:B------:R-:W-:Y:S01]  /*2a30*/  @P5 FFMA.FTZ R4, R102, UR6, R94.reuse ;  /* 0x0000000666045c23 */ /* 0x100fe2000801005e */
        /* <DEDUP_REMOVED lines=20> */
.L_x_6545:
        /* <DEDUP_REMOVED lines=9> */
.L_x_6546:
        /* <DEDUP_REMOVED lines=9> */
.L_x_6547:
        /* <DEDUP_REMOVED lines=8> */
[----:B------:R-:W-:Y:S01]  /*2d20*/  FADD.FTZ R63, R63, R92 ;  /* 0x0000005c3f3f7221 */ /* 0x000fe20000010000 */
[----:B------:R-:W-:Y:S06]  /*2d30*/  BRA `(.L_x_6548) ;  /* 0x0000000800e87947 */ /* 0x000fec0003800000 */
.L_x_6544:
        /* <DEDUP_REMOVED lines=14> */
.L_x_6549:
        /* <DEDUP_REMOVED lines=14> */
.L_x_6550:
        /* <DEDUP_REMOVED lines=14> */
.L_x_6551:
        /* <DEDUP_REMOVED lines=15> */
.L_x_6543:
        /* <DEDUP_REMOVED lines=35> */
.L_x_6553:
        /* <DEDUP_REMOVED lines=14> */
.L_x_6554:
        /* <DEDUP_REMOVED lines=14> */
.L_x_6555:
        /* <DEDUP_REMOVED lines=10> */
.L_x_6552:
        /* <DEDUP_REMOVED lines=14> */
.L_x_6556:
        /* <DEDUP_REMOVED lines=14> */
.L_x_6557:
        /* <DEDUP_REMOVED lines=14> */
.L_x_6558:
        /* <DEDUP_REMOVED lines=13> */
[----:B------:R-:W-:-:S07]  /*38d0*/  FADD.FTZ R63, R63, R92 ;  /* 0x0000005c3f3f7221 */ /* 0x000fce0000010000 */
.L_x_6548:
        /* <DEDUP_REMOVED lines=8> */
.L_x_6541:
[----:B------:R-:W-:Y:S05]  /*3960*/  BSYNC.RECONVERGENT B0 ;  /* 0x0000000000007941 */ /* 0x000fea0003800200 */
.L_x_6540:
[----:B------:R-:W-:Y:S04]  /*3970*/  BSSY.RECONVERGENT B0, `(.L_x_6559) ;  /* 0x0000103000007945 */ /* 0x000fe80003800200 */
[----:B------:R-:W-:Y:S05]  /*3980*/  @!P3 BRA `(.L_x_6560) ;  /* 0x000000100004b947 */ /* 0x000fea0003800000 */
[----:B------:R-:W-:-:S04]  /*3990*/  UISETP.NE.U32.AND UP0, UPT, UR22, URZ, UPT ;  /* 0x000000ff1600728c */ /* 0x000fc8000bf05070 */
[----:B------:R-:W-:Y:S01]  /*39a0*/  UISETP.NE.AND.EX UP0, UPT, UR23, URZ, UPT, UP0 ;  /* 0x000000ff1700728c */ /* 0x000fe2000bf05300 */
[----:B------:R-:W-:Y:S10]  /*39b0*/  @!P4 BRA `(.L_x_6561) ;  /* 0x00000000000cc947 */ /* 0x000ff40003800000 */
[----:B0-2---:R-:W0:Y:S02]  /*39c0*/  LDC.64 R4, c[0x0][0x390] ;  /* 0x0000e400ff047b82 */ /* 0x005e240000000a00 */
[----:B0-----:R-:W-:-:S05]  /*39d0*/  IMAD.WIDE.U32 R4, R95, 0x10, R4 ;  /* 0x000000105f047825 */ /* 0x001fca00078e0004 */
[----:B-----5:R1:W5:Y:S02]  /*39e0*/  LDG.E.128 R84, desc[UR10][R4.64] ;  /* 0x0000000a04547981 */ /* 0x020364000c1e1d00 */
.L_x_6561:
[----:B------:R-:W-:Y:S05]  /*39f0*/  BRA.U !UP0, `(.L_x_6562) ;  /* 0x0000000508cc7547 */ /* 0x000fea000b800000 */
[----:B------:R-:W-:-:S04]  /*3a00*/  UISETP.NE.U32.AND UP0, UPT, UR4, URZ, UPT ;  /* 0x000000ff0400728c */ /* 0x000fc8000bf05070 */
[----:B------:R-:W-:-:S06]  /*3a10*/  UISETP.NE.AND.EX UP0, UPT, UR5, URZ, UPT, UP0 ;  /* 0x000000ff0500728c */ /* 0x000fcc000bf05300 */
[----:B------:R-:W-:-:S13]  /*3a20*/  PLOP3.LUT P0, PT, PT, PT, UP0, 0x80, 0x8 ;  /* 0x000000000008781c */ /* 0x000fda0003f0f008 */
[----:B------:R-:W-:Y:S05]  /*3a30*/  @!P0 BRA `(.L_x_6563) ;  /* 0x0000000000d88947 */ /* 0x000fea0003800000 */
[----:B------:R-:W-:Y:S02]  /*3a40*/  PLOP3.LUT P5, PT, PT, PT, UP2, 0x80, 0x8 ;  /* 0x000000000008781c */ /* 0x000fe40003faf028 */
[----:B0-2--5:R-:W-:Y:S02]  /*3a50*/  MOV R37, R81 ;  /* 0x0000005100257202 */ /* 0x025fe40000000f00 */
[----:B------:R-:W-:Y:S02]  /*3a60*/  MOV R38, R82 ;  /* 0x0000005200267202 */ /* 0x000fe40000000f00 */
[----:B------:R-:W-:Y:S02]  /*3a70*/  MOV R39, R83 ;  /* 0x0000005300277202 */ /* 0x000fe40000000f00 */
[----:B------:R-:W-:-:S05]  /*3a80*/  MOV R36, R80 ;  /* 0x0000005000247202 */ /* 0x000fca0000000f00 */
[--C-:B-1----:R-:W-:Y:S01]  /*3a90*/  @P5 FFMA.FTZ R4, R106, UR6, R94.reuse ;  /* 0x000000066a045c23 */ /* 0x102fe2000801005e */
        /* <DEDUP_REMOVED lines=20> */
.L_x_6564:
        /* <DEDUP_REMOVED lines=9> */
.L_x_6565:
        /* <DEDUP_REMOVED lines=9> */
.L_x_6566:
        /* <DEDUP_REMOVED lines=10> */
.L_x_6563:
[----:B------:R-:W-:Y:S05]  /*3da0*/  @!P4 BRA `(.L_x_6568) ;  /* 0x000000000034c947 */ /* 0x000fea0003800000 */
[----:B------:R-:W-:Y:S02]  /*3db0*/  PLOP3.LUT P5, PT, PT, PT, UP2, 0x80, 0x8 ;  /* 0x000000000008781c */ /* 0x000fe40003faf028 */
[----:B012--5:R-:W-:-:S11]  /*3dc0*/  MOV R4, R80 ;  /* 0x0000005000047202 */ /* 0x027fd60000000f00 */
        /* <DEDUP_REMOVED lines=11> */
.L_x_6568:
[----:B------:R-:W-:Y:S05]  /*3e80*/  @!P4 BRA `(.L_x_6569) ;  /* 0x000000000034c947 */ /* 0x000fea0003800000 */
[----:B------:R-:W-:-:S13]  /*3e90*/  PLOP3.LUT P5, PT, PT, PT, UP2, 0x80, 0x8 ;  /* 0x000000000008781c */ /* 0x000fda0003faf028 */
[----:B012---:R-:W-:-:S04]  /*3ea0*/  @P5 FFMA.FTZ R4, R106, UR6, R94 ;  /* 0x000000066a045c23 */ /* 0x007fc8000801005e */
        /* <DEDUP_REMOVED lines=11> */
.L_x_6569:
        /* <DEDUP_REMOVED lines=14> */
.L_x_6570:
[----:B------:R-:W-:Y:S05]  /*4040*/  @!P4 BRA `(.L_x_6567) ;  /* 0x00000008003cc947 */ /* 0x000fea0003800000 */
[----:B------:R-:W-:Y:S02]  /*4050*/  PLOP3.LUT P5, PT, PT, PT, UP2, 0x80, 0x8 ;  /* 0x000000000008781c */ /* 0x000fe40003faf028 */
[----:B012--5:R-:W-:-:S11]  /*4060*/  MOV R4, R83 ;  /* 0x0000005300047202 */ /* 0x027fd60000000f00 */
[----:B------:R-:W-:-:S04]  /*4070*/  @P5 FFMA.FTZ R94, R116, UR6, R94 ;  /* 0x00000006745e5c23 */ /* 0x000fc8000801005e */
[----:B------:R-:W-:-:S04]  /*4080*/  @P5 FADD.FTZ R94, R117, -R94 ;  /* 0x8000005e755e5221 */ /* 0x000fc80000010000 */
        /* <DEDUP_REMOVED lines=10> */
.L_x_6562:
[----:B012---:R-:W0:Y:S02]  /*4130*/  LDC.64 R4, c[0x0][0x478] ;  /* 0x00011e00ff047b82 */ /* 0x007e240000000a00 */
[----:B0-----:R-:W-:-:S04]  /*4140*/  ISETP.NE.U32.AND P0, PT, R4, RZ, PT ;  /* 0x000000ff0400720c */ /* 0x001fc80003f05070 */
[----:B------:R-:W-:-:S13]  /*4150*/  ISETP.NE.AND.EX P0, PT, R5, RZ, PT, P0 ;  /* 0x000000ff0500720c */ /* 0x000fda0003f05300 */
[----:B------:R-:W-:Y:S05]  /*4160*/  @!P0 BRA `(.L_x_6571) ;  /* 0x0000000400148947 */ /* 0x000fea0003800000 */
        /* <DEDUP_REMOVED lines=14> */
.L_x_6572:
        /* <DEDUP_REMOVED lines=14> */
.L_x_6573:
        /* <DEDUP_REMOVED lines=14> */
.L_x_6574:
        /* <DEDUP_REMOVED lines=27> */
.L_x_6571:
        /* <DEDUP_REMOVED lines=14> */
.L_x_6575:
        /* <DEDUP_REMOVED lines=14> */
.L_x_6576:
        /* <DEDUP_REMOVED lines=14> */
.L_x_6577:
        /* <DEDUP_REMOVED lines=14> */
.L_x_6567:
[----:B0-2---:R-:W0:Y:S08]  /*4940*/  @P0 LDC.64 R92, c[0x0][0x478] ;  /* 0x00011e00ff5c0b82 */ /* 0x005e300000000a00 */
[----:B-1----:R-:W1:Y:S01]  /*4950*/  @P4 LDC.64 R4, c[0x0][0x468] ;  /* 0x00011a00ff044b82 */ /* 0x002e620000000a00 */
[----:B0-----:R-:W-:-:S05]  /*4960*/  @P0 IMAD.WIDE.U32 R92, R96, 0x10, R92 ;  /* 0x00000010605c0825 */ /* 0x001fca00078e005c */
[----:B------:R3:W-:Y:S01]  /*4970*/  @P0 STG.E.128 desc[UR10][R92.64], R36 ;  /* 0x000000245c000986 */ /* 0x0007e2000c101d0a */
[----:B-1----:R-:W-:-:S05]  /*4980*/  @P4 IMAD.WIDE.U32 R4, R95, 0x10, R4 ;  /* 0x000000105f044825 */ /* 0x002fca00078e0004 */
[----:B------:R3:W-:Y:S02]  /*4990*/  @P4 STG.E.128 desc[UR10][R4.64], R88 ;  /* 0x0000005804004986 */ /* 0x0007e4000c101d0a */
.L_x_6560:
[----:B------:R-:W-:Y:S05]  /*49a0*/  BSYNC.RECONVERGENT B0 ;  /* 0x0000000000007941 */ /* 0x000fea0003800200 */
.L_x_6559:
[----:B------:R-:W-:Y:S02]  /*49b0*/  UIADD3 UR9, UPT, UPT, UR9, UR20, URZ ;  /* 0x0000001409097290 */ /* 0x000fe4000fffe0ff */
[----:B------:R-:W-:Y:S02]  /*49c0*/  UPLOP3.LUT UP1, UPT, UPT, UPT, UP1, 0x40, 0x4 ;  /* 0x000000000004789c */ /* 0x000fe40003f2e810 */
[----:B------:R-:W-:-:S09]  /*49d0*/  UISETP.GE.AND UP0, UPT, UR9, UR21, UPT ;  /* 0x000000150900728c */ /* 0x000fd2000bf06270 */
[----:B------:R-:W-:Y:S05]  /*49e0*/  BRA.U !UP0, `(.L_x_6578) ;  /* 0xffffffb908d07547 */ /* 0x000fea000b83ffff */
.L_x_6510:
[----:B------:R-:W1:Y:S01]  /*49f0*/  S2UR UR4, SR_CTAID.X ;  /* 0x00000000000479c3 */ /* 0x000e620000002500 */
[----:B------:R-:W-:Y:S01]  /*4a00*/  BSSY.RECONVERGENT B0, `(.L_x_6579) ;  /* 0x000000f000007945 */ /* 0x000fe20003800200 */
[----:B-1----:R-:W-:-:S06]  /*4a10*/  UIMAD UR4, UR4, UR8, URZ ;  /* 0x00000008040472a4 */ /* 0x002fcc000f8e02ff */
[----:B-----5:R-:W-:-:S04]  /*4a20*/  MOV R0, UR4 ;  /* 0x0000000400007c02 */ /* 0x020fc80008000f00 */
[----:B------:R-:W-:Y:S01]  /*4a30*/  LEA.HI R9, R0, R7, RZ, 0x1e ;  /* 0x0000000700097211 */ /* 0x000fe200078ff0ff */
[----:B------:R-:W-:Y:S06]  /*4a40*/  @!P1 BRA `(.L_x_6580) ;  /* 0x0000000000289947 */ /* 0x000fec0003800000 */
[----:B------:R-:W1:Y:S08]  /*4a50*/  LDC.64 R2, c[0x0][0x440] ;  /* 0x00011000ff027b82 */ /* 0x000e700000000a00 */
[----:B0-23--:R-:W0:Y:S08]  /*4a60*/  LDC.64 R4, c[0x0][0x448] ;  /* 0x00011200ff047b82 */ /* 0x00de300000000a00 */
        /* <DEDUP_REMOVED lines=8> */
.L_x_6580:
[----:B------:R-:W-:Y:S05]  /*4af0*/  BSYNC.RECONVERGENT B0 ;  /* 0x0000000000007941 */ /* 0x000fea0003800200 */
.L_x_6579:
[----:B------:R-:W-:Y:S04]  /*4b00*/  BSSY.RECONVERGENT B0, `(.L_x_6581) ;  /* 0x000000c000007945 */ /* 0x000fe80003800200 */
[----:B------:R-:W-:Y:S05]  /*4b10*/  @!P2 BRA `(.L_x_6582) ;  /* 0x000000000028a947 */ /* 0x000fea0003800000 */
[----:B-1----:R-:W1:Y:S08]  /*4b20*/  LDC.64 R2, c[0x0][0x440] ;  /* 0x00011000ff027b82 */ /* 0x002e700000000a00 */
        /* <DEDUP_REMOVED lines=9> */
.L_x_6582:
[----:B------:R-:W-:Y:S05]  /*4bc0*/  BSYNC.RECONVERGENT B0 ;  /* 0x0000000000007941 */ /* 0x000fea0003800200 */
.L_x_6581:
[----:B------:R-:W-:Y:S05]  /*4bd0*/  @!P3 EXIT ;  /* 0x000000000000b94d */ /* 0x000fea0003800000 */
[----:B-1--4-:R-:W1:Y:S08]  /*4be0*/  LDC.64 R2, c[0x0][0x440] ;  /* 0x00011000ff027b82 */ /* 0x012e700000000a00 */
[----:B0-23--:R-:W0:Y:S08]  /*4bf0*/  LDC.64 R4, c[0x0][0x448] ;  /* 0x00011200ff047b82 */ /* 0x00de300000000a00 */
        /* <DEDUP_REMOVED lines=8> */
.L_x_6583:
        /* <DEDUP_REMOVED lines=16> */
.L_x_6849:


//--------------------- .text._ZN10layer_norm22ln_bwd_finalize_kernelINS_22Kernel_traits_finalizeILj1536EfffffjLb1ELj1024ELj4ENS_18Kernel_traits_baseILj1536EfffffjLj1024EEEEELb1ELb1EEEvNS_9BwdParamsE --------------------------
	.section	.text._ZN10layer_norm22ln_bwd_finalize_kernelINS_22Kernel_traits_finalizeILj1536EfffffjLb1ELj1024ELj4ENS_18Kernel_traits_baseILj1536EfffffjLj1024EEEEELb1ELb1EEEvNS_9BwdParamsE,"ax",@progbits
	.align	128
        .global         _ZN10layer_norm22ln_bwd_finalize_kernelINS_22Kernel_traits_finalizeILj1536EfffffjLb1ELj1024ELj4ENS_18Kernel_traits_baseILj1536EfffffjLj1024EEEEELb1ELb1EEEvNS_9BwdParamsE
        .type           _ZN10layer_norm22ln_bwd_finalize_kernelINS_22Kernel_traits_finalizeILj1536EfffffjLb1ELj1024ELj4ENS_18Kernel_traits_baseILj1536EfffffjLj1024EEEEELb1ELb1EEEvNS_9BwdParamsE,@function
        .size           _ZN10layer_norm22ln_bwd_finalize_kernelINS_22Kernel_traits_finalizeILj1536EfffffjLb1ELj1024ELj4ENS_18Kernel_traits_baseILj1536EfffffjLj1024EEEEELb1ELb1EEEvNS_9BwdParamsE,(.L_x_6850 - _ZN10layer_norm22ln_bwd_finalize_kernelINS_22Kernel_traits_finalizeILj1536EfffffjLb1ELj1024ELj4ENS_18Kernel_traits_baseILj1536EfffffjLj1024EEEEELb1ELb1EEEvNS_9BwdParamsE)
        .other          _ZN10layer_norm22ln_bwd_finalize_kernelINS_22Kernel_traits_finalizeILj1536EfffffjLb1ELj1024ELj4ENS_18Kernel_traits_baseILj1536EfffffjLj1024EEEEELb1ELb1EEEvNS_9BwdParamsE,@"STO_CUDA_ENTRY STV_DEFAULT"
_ZN10layer_norm22ln_bwd_finalize_kernelINS_22Kernel_traits_finalizeILj1536EfffffjLb1ELj1024ELj4ENS_18Kernel_traits_baseILj1536EfffffjLj1024EEEEELb1ELb1EEEvNS_9BwdParamsE:
.text._ZN10layer_norm22ln_bwd_finalize_kernelINS_22Kernel_traits_finalizeILj1536EfffffjLb1ELj1024ELj4ENS_18Kernel_traits_baseILj1536EfffffjLj1024EEEEELb1ELb1EEEvNS_9BwdParamsE:
        /* <DEDUP_REMOVED lines=60> */
.L_x_6588:
        /* <DEDUP_REMOVED lines=87> */
.L_x_6587:
[----:B------:R-:W-:Y:S05]  /*0930*/  BSYNC.RECONVERGENT B1 ;  /* 0x0000000000017941 */ /* 0x000fea0003800200 */
.L_x_6586:
        /* <DEDUP_REMOVED lines=50> */
.L_x_6590:
[----:B------:R-:W-:Y:S05]  /*0c60*/  BSYNC.RECONVERGENT B1 ;  /* 0x0000000000017941 */ /* 0x000fea0003800200 */
.L_x_6589:
        /* <DEDUP_REMOVED lines=30> */
.L_x_6592:
[----:B------:R-:W-:Y:S05]  /*0e50*/  BSYNC.RECONVERGENT B1 ;  /* 0x0000000000017941 */ /* 0x000fea0003800200 */
.L_x_6591:
        /* <DEDUP_REMOVED lines=15> */
.L_x_6585:
[----:B------:R-:W-:Y:S05]  /*0f50*/  BSYNC.RECONVERGENT B0 ;  /* 0x0000000000007941 */ /* 0x000fea0003800200 */
.L_x_6584:
        /* <DEDUP_REMOVED lines=70> */
.L_x_6593:
        /* <DEDUP_REMOVED lines=12> */
.L_x_6850:


//--------------------- .text._ZN10layer_norm13ln_bwd_kernelINS_13Kernel_traitsIfffffjLj1536ELj1ELj1ELj4ELj16ENS_18Kernel_traits_baseILj1536EfffffjLj128EEEEELb1ELb1ELb1ELb1EEEvNS_9BwdParamsE --------------------------
	.section	.text._ZN10layer_norm13ln_bwd_kernelINS_13Kernel_traitsIfffffjLj1536ELj1ELj1ELj4ELj16ENS_18Kernel_traits_baseILj1536EfffffjLj128EEEEELb1ELb1ELb1ELb1EEEvNS_9BwdParamsE,"ax",@progbits
	.align	128
        .global         _ZN10layer_norm13ln_bwd_kernelINS_13Kernel_traitsIfffffjLj1536ELj1ELj1ELj4ELj16ENS_18Kernel_traits_baseILj1536EfffffjLj128EEEEELb1ELb1ELb1ELb1EEEvNS_9BwdParamsE
        .type           _ZN10layer_norm13ln_bwd_kernelINS_13Kernel_traitsIfffffjLj1536ELj1ELj1ELj4ELj16ENS_18Kernel_traits_baseILj1536EfffffjLj128EEEEELb1ELb1ELb1ELb1EEEvNS_9BwdParamsE,@function
        .size           _ZN10layer_norm13ln_bwd_kernelINS_13Kernel_traitsIfffffjLj1536ELj1ELj1ELj4ELj16ENS_18Kernel_traits_baseILj1536EfffffjLj128EEEEELb1ELb1ELb1ELb1EEEvNS_9BwdParamsE,(.L_x_6851 - _ZN10layer_norm13ln_bwd_kernelINS_13Kernel_traitsIfffffjLj1536ELj1ELj1ELj4ELj16ENS_18Kernel_traits_baseILj1536EfffffjLj128EEEEELb1ELb1ELb1ELb1EEEvNS_9BwdParamsE)
        .other          _ZN10layer_norm13ln_bwd_kernelINS_13Kernel_traitsIfffffjLj1536ELj1ELj1ELj4ELj16ENS_18Kernel_traits_baseILj1536EfffffjLj128EEEEELb1ELb1ELb1ELb1EEEvNS_9BwdParamsE,@"STO_CUDA_ENTRY STV_DEFAULT"
_ZN10layer_norm13ln_bwd_kernelINS_13Kernel_traitsIfffffjLj1536ELj1ELj1ELj4ELj16ENS_18Kernel_traits_baseILj1536EfffffjLj128EEEEELb1ELb1ELb1ELb1EEEvNS_9BwdParamsE:
.text._ZN10layer_norm13ln_bwd_kernelINS_13Kernel_traitsIfffffjLj1536ELj1ELj1ELj4ELj16ENS_18Kernel_traits_baseILj1536EfffffjLj128EEEEELb1ELb1ELb1ELb1EEEvNS_9BwdParamsE:
        /* <DEDUP_REMOVED lines=46> */
.L_x_6650:
[----:B------:R-:W-:-:S06]  /*02e0*/  UIMAD.WIDE UR10, UR8, 0x4, UR18 ;  /* 0x00000004080a78a5 */ /* 0x000fcc000f8e0212 */
[----:B-1----:R-:W-:Y:S02]  /*02f0*/  MOV R94, UR10 ;  /* 0x0000000a005e7c02 */ /* 0x002fe40008000f00 */
[----:B------:R-:W-:Y:S01]  /*0300*/  MOV R95, UR11 ;  /* 0x0000000b005f7c02 */ /* 0x000fe20008000f00 */
[----:B------:R-:W-:-:S04]  /*0310*/  UIMAD.WIDE UR10, UR8, 0x4, UR14 ;  /* 0x00000004080a78a5 */ /* 0x000fc8000f8e020e */
        /* <DEDUP_REMOVED lines=8> */
[----:B---3--:R-:W-:Y:S02]  /*03a0*/  R2UR UR29, R94 ;  /* 0x000000005e1d72ca */ /* 0x008fe400000e0000 */
[----:B--2---:R-:W-:-:S11]  /*03b0*/  R2UR UR28, R96 ;  /* 0x00000000601c72ca */ /* 0x004fd600000e0000 */
[----:B------:R-:W-:-:S09]  /*03c0*/  UISETP.GE.AND UP2, UPT, UR29, 0x1, UPT ;  /* 0x000000011d00788c */ /* 0x000fd2000bf46270 */
[----:B0-----:R-:W-:Y:S05]  /*03d0*/  BRA.U !UP2, `(.L_x_6595) ;  /* 0x000000090a4c7547 */ /* 0x001fea000b800000 */
[----:B------:R-:W0:Y:S01]  /*03e0*/  LDC R2, c[0x0][0x388] ;  /* 0x0000e200ff027b82 */ /* 0x000e220000000800 */
[----:B------:R-:W1:Y:S01]  /*03f0*/  S2R R0, SR_TID.X ;  /* 0x0000000000007919 */ /* 0x000e620000002100 */
[----:B------:R-:W-:-:S06]  /*0400*/  UIADD3 UR9, UPT, UPT, UR29, -0x1, URZ ;  /* 0xffffffff1d097890 */ /* 0x000fcc000fffe0ff */
[----:B------:R-:W2:Y:S01]  /*0410*/  LDC.64 R96, c[0x0][0x3a8] ;  /* 0x0000ea00ff607b82 */ /* 0x000ea20000000a00 */
[----:B------:R-:W-:Y:S01]  /*0420*/  UIMAD.WIDE UR10, UR8, 0x4, UR12 ;  /* 0x00000004080a78a5 */ /* 0x000fe2000f8e020c */
[----:B------:R-:W-:-:S06]  /*0430*/  ISETP.NE.U32.AND P0, PT, RZ, UR4, PT ;  /* 0x00000004ff007c0c */ /* 0x000fcc000bf05070 */
[----:B------:R-:W3:Y:S01]  /*0440*/  LDC.64 R108, c[0x0][0x428] ;  /* 0x00010a00ff6c7b82 */ /* 0x000ee20000000a00 */
[C---:B0-----:R-:W-:Y:S01]  /*0450*/  IMAD R3, R2.reuse, UR8, RZ ;  /* 0x0000000802037c24 */ /* 0x041fe2000f8e02ff */
[----:B------:R-:W-:Y:S01]  /*0460*/  MOV R98, UR10 ;  /* 0x0000000a00627c02 */ /* 0x000fe20008000f00 */
[----:B------:R-:W-:Y:S01]  /*0470*/  IMAD R89, R2, UR9, RZ ;  /* 0x0000000902597c24 */ /* 0x000fe2000f8e02ff */
[----:B------:R-:W-:-:S04]  /*0480*/  MOV R99, UR11 ;  /* 0x0000000b00637c02 */ /* 0x000fc80008000f00 */
[----:B------:R-:W0:Y:S01]  /*0490*/  LDC.64 R118, c[0x0][0x3b0] ;  /* 0x0000ec00ff767b82 */ /* 0x000e220000000a00 */
[----:B------:R-:W-:Y:S02]  /*04a0*/  SHF.R.S32.HI R88, RZ, 0x1f, R3 ;  /* 0x0000001fff587819 */ /* 0x000fe40000011403 */
[----:B------:R-:W-:Y:S01]  /*04b0*/  ISETP.NE.AND.EX P0, PT, RZ, UR5, PT, P0 ;  /* 0x00000005ff007c0c */ /* 0x000fe2000bf05300 */
[----:B------:R4:W3:Y:S01]  /*04c0*/  LDG.E R120, desc[UR20][R98.64] ;  /* 0x0000001462787981 */ /* 0x0008e2000c1e1900 */
[----:B------:R-:W-:Y:S02]  /*04d0*/  LEA.HI R3, R88, R3, RZ, 0x2 ;  /* 0x0000000358037211 */ /* 0x000fe400078f10ff */
[----:B------:R-:W-:Y:S02]  /*04e0*/  SHF.R.S32.HI R88, RZ, 0x1f, R89 ;  /* 0x0000001fff587819 */ /* 0x000fe40000011459 */
[----:B-1----:R-:W-:Y:S02]  /*04f0*/  LEA.HI.SX32 R3, R3, R0, 0x1e ;  /* 0x0000000003037211 */ /* 0x002fe400078ff2ff */
[----:B------:R-:W-:-:S03]  /*0500*/  LEA.HI R111, R88, R89, RZ, 0x2 ;  /* 0x00000059586f7211 */ /* 0x000fc600078f10ff */
[C-C-:B--2---:R-:W-:Y:S01]  /*0510*/  IMAD.WIDE.U32 R88, R3.reuse, 0x10, R96.reuse ;  /* 0x0000001003587825 */ /* 0x144fe200078e0060 */
[----:B------:R-:W-:Y:S01]  /*0520*/  IADD3 R121, PT, PT, R3, 0x80, RZ ;  /* 0x0000008003797810 */ /* 0x000fe20007ffe0ff */
[----:B------:R-:W1:Y:S01]  /*0530*/  @P0 LDC.64 R114, c[0x0][0x438] ;  /* 0x00010e00ff720b82 */ /* 0x000e620000000a00 */
[----:B------:R-:W-:Y:S02]  /*0540*/  LEA.HI.SX32 R111, R111, R0, 0x1e ;  /* 0x000000006f6f7211 */ /* 0x000fe400078ff2ff */
[----:B-----5:R-:W-:Y:S01]  /*0550*/  ISETP.GE.AND P1, PT, R113, 0x1, PT ;  /* 0x000000017100780c */ /* 0x020fe20003f26270 */
[----:B------:R-:W2:Y:S01]  /*0560*/  LDG.E.128 R88, desc[UR20][R88.64] ;  /* 0x0000001458587981 */ /* 0x000ea2000c1e1d00 */
[----:B------:R-:W-:Y:S01]  /*0570*/  IADD3 R123, PT, PT, R3, 0x100, RZ ;  /* 0x00000100037b7810 */ /* 0x000fe20007ffe0ff */
[----:B----4-:R-:W-:Y:S02]  /*0580*/  IMAD.WIDE.U32 R98, R121, 0x10, R96 ;  /* 0x0000001079627825 */ /* 0x010fe400078e0060 */
[----:B------:R-:W4:Y:S02]  /*0590*/  @P0 LDC.64 R116, c[0x0][0x438] ;  /* 0x00010e00ff740b82 */ /* 0x000f240000000a00 */
[----:B---3--:R-:W-:-:S04]  /*05a0*/  IMAD.WIDE.U32 R92, R111, 0x10, R108 ;  /* 0x000000106f5c7825 */ /* 0x008fc800078e006c */
[----:B------:R-:W-:Y:S02]  /*05b0*/  IMAD.WIDE.U32 R100, R123, 0x10, R96 ;  /* 0x000000107b647825 */ /* 0x000fe400078e0060 */
[----:B------:R-:W3:Y:S01]  /*05c0*/  LDG.E.128 R96, desc[UR20][R98.64] ;  /* 0x0000001462607981 */ /* 0x000ee2000c1e1d00 */
[----:B------:R-:W-:-:S03]  /*05d0*/  @P1 IADD3 R107, PT, PT, R113, -0x1, RZ ;  /* 0xffffffff716b1810 */ /* 0x000fc60007ffe0ff */
[----:B------:R-:W3:Y:S01]  /*05e0*/  LDG.E.128 R92, desc[UR20][R92.64] ;  /* 0x000000145c5c7981 */ /* 0x000ee2000c1e1d00 */
[----:B------:R-:W-:-:S03]  /*05f0*/  IADD3 R105, PT, PT, R111, 0x80, RZ ;  /* 0x000000806f697810 */ /* 0x000fc60007ffe0ff */
[----:B------:R-:W3:Y:S01]  /*0600*/  LDG.E.128 R100, desc[UR20][R100.64] ;  /* 0x0000001464647981 */ /* 0x000ee2000c1e1d00 */
[----:B------:R-:W-:Y:S01]  /*0610*/  IADD3 R111, PT, PT, R111, 0x100, RZ ;  /* 0x000001006f6f7810 */ /* 0x000fe20007ffe0ff */
[----:B------:R-:W-:Y:S02]  /*0620*/  @P1 IMAD R2, R107, R2, RZ ;  /* 0x000000026b021224 */ /* 0x000fe400078e02ff */
[----:B------:R-:W-:-:S04]  /*0630*/  IMAD.WIDE.U32 R104, R105, 0x10, R108 ;  /* 0x0000001069687825 */ /* 0x000fc800078e006c */
[----:B------:R-:W-:Y:S01]  /*0640*/  IMAD.WIDE.U32 R108, R111, 0x10, R108 ;  /* 0x000000106f6c7825 */ /* 0x000fe200078e006c */
[----:B------:R-:W-:Y:S01]  /*0650*/  @P1 SHF.R.S32.HI R111, RZ, 0x1f, R2 ;  /* 0x0000001fff6f1819 */ /* 0x000fe20000011402 */
[----:B------:R-:W3:Y:S02]  /*0660*/  LDG.E.128 R104, desc[UR20][R104.64] ;  /* 0x0000001468687981 */ /* 0x000ee4000c1e1d00 */
[----:B-1----:R-:W-:Y:S01]  /*0670*/  @P0 IMAD.WIDE.U32 R114, R3, 0x10, R114 ;  /* 0x0000001003720825 */ /* 0x002fe200078e0072 */
[----:B------:R-:W-:Y:S02]  /*0680*/  @P1 LEA.HI R111, R111, R2, RZ, 0x2 ;  /* 0x000000026f6f1211 */ /* 0x000fe400078f10ff */
[----:B------:R-:W1:Y:S01]  /*0690*/  @P0 LDC.64 R2, c[0x0][0x438] ;  /* 0x00010e00ff020b82 */ /* 0x000e620000000a00 */
[----:B------:R-:W-:Y:S01]  /*06a0*/  MOV R125, RZ ;  /* 0x000000ff007d7202 */ /* 0x000fe20000000f00 */
[----:B----4-:R-:W-:Y:S01]  /*06b0*/  @P0 IMAD.WIDE.U32 R116, R123, 0x10, R116 ;  /* 0x000000107b740825 */ /* 0x010fe200078e0074 */
[----:B------:R-:W-:Y:S01]  /*06c0*/  @P1 LEA.HI.SX32 R125, R111, R0, 0x1e ;  /* 0x000000006f7d1211 */ /* 0x000fe200078ff2ff */
[----:B------:R-:W5:Y:S04]  /*06d0*/  @P0 LDG.E.128 R12, desc[UR20][R114.64] ;  /* 0x00000014720c0981 */ /* 0x000f68000c1e1d00 */
[----:B------:R-:W4:Y:S01]  /*06e0*/  LDG.E.128 R108, desc[UR20][R108.64] ;  /* 0x000000146c6c7981 */ /* 0x000f22000c1e1d00 */
[C---:B------:R-:W-:Y:S01]  /*06f0*/  IADD3 R0, PT, PT, R125.reuse, 0x100, RZ ;  /* 0x000001007d007810 */ /* 0x040fe20007ffe0ff */
[----:B0-----:R-:W-:-:S02]  /*0700*/  IMAD.WIDE.U32 R122, R125, 0x4, R118 ;  /* 0x000000047d7a7825 */ /* 0x001fc400078e0076 */
[----:B------:R-:W5:Y:S04]  /*0710*/  @P0 LDG.E.128 R4, desc[UR20][R116.64] ;  /* 0x0000001474040981 */ /* 0x000f68000c1e1d00 */
[----:B------:R-:W5:Y:S01]  /*0720*/  LDG.E R112, desc[UR20][R122.64] ;  /* 0x000000147a707981 */ /* 0x000f62000c1e1900 */
[----:B-1----:R-:W-:Y:S01]  /*0730*/  @P0 IMAD.WIDE.U32 R2, R121, 0x10, R2 ;  /* 0x0000001079020825 */ /* 0x002fe200078e0002 */
[----:B------:R-:W-:-:S04]  /*0740*/  IADD3 R121, PT, PT, R125, 0x80, RZ ;  /* 0x000000807d797810 */ /* 0x000fc80007ffe0ff */
[----:B------:R2:W5:Y:S01]  /*0750*/  @P0 LDG.E.128 R8, desc[UR20][R2.64] ;  /* 0x0000001402080981 */ /* 0x000562000c1e1d00 */
[----:B------:R-:W-:-:S05]  /*0760*/  IMAD.WIDE.U32 R124, R121, 0x4, R118 ;  /* 0x00000004797c7825 */ /* 0x000fca00078e0076 */
[----:B------:R-:W5:Y:S01]  /*0770*/  LDG.E R2, desc[UR20][R124.64] ;  /* 0x000000147c027981 */ /* 0x000f62000c1e1900 */
[----:B------:R-:W-:Y:S01]  /*0780*/  ISETP.NE.AND P0, PT, RZ, UR26, PT ;  /* 0x0000001aff007c0c */ /* 0x000fe2000bf05270 */
[----:B------:R-:W-:-:S05]  /*0790*/  IMAD.WIDE.U32 R118, R0, 0x4, R118 ;  /* 0x0000000400767825 */ /* 0x000fca00078e0076 */
[----:B------:R0:W5:Y:S01]  /*07a0*/  LDG.E R0, desc[UR20][R118.64] ;  /* 0x0000001476007981 */ /* 0x000162000c1e1900 */
[----:B------:R-:W-:-:S05]  /*07b0*/  FSEL R120, R120, RZ, !P0 ;  /* 0x000000ff78787208 */ /* 0x000fca0004000000 */
[C---:B--2---:R-:W-:Y:S01]  /*07c0*/  FADD.FTZ R3, -R120.reuse, R88 ;  /* 0x0000005878037221 */ /* 0x044fe20000010100 */
[C---:B------:R-:W-:Y:S01]  /*07d0*/  FADD.FTZ R88, -R120.reuse, R89 ;  /* 0x0000005978587221 */ /* 0x040fe20000010100 */
[C---:B------:R-:W-:Y:S02]  /*07e0*/  FADD.FTZ R89, -R120.reuse, R90 ;  /* 0x0000005a78597221 */ /* 0x040fe40000010100 */
[----:B------:R-:W-:Y:S01]  /*07f0*/  FMUL.FTZ R3, R3, UR28 ;  /* 0x0000001c03037c20 */ /* 0x000fe20008410000 */
[----:B------:R-:W-:Y:S01]  /*0800*/  FADD.FTZ R114, -R120, R91 ;  /* 0x0000005b78727221 */ /* 0x000fe20000010100 */
[----:B------:R-:W-:Y:S01]  /*0810*/  FMUL.FTZ R89, R89, UR28 ;  /* 0x0000001c59597c20 */ /* 0x000fe20008410000 */
[----:B------:R-:W-:Y:S01]  /*0820*/  FMUL.FTZ R88, R88, UR28 ;  /* 0x0000001c58587c20 */ /* 0x000fe20008410000 */
[C---:B---3--:R-:W-:Y:S01]  /*0830*/  FADD.FTZ R96, -R120.reuse, R96 ;  /* 0x0000006078607221 */ /* 0x048fe20000010100 */
[----:B------:R-:W-:Y:S01]  /*0840*/  FADD.FTZ R97, -R120, R97 ;  /* 0x0000006178617221 */ /* 0x000fe20000010100 */
[----:B------:R-:W-:Y:S01]  /*0850*/  FMUL.FTZ R90, R36, R92 ;  /* 0x0000005c245a7220 */ /* 0x000fe20000410000 */
[----:B------:R-:W-:Y:S01]  /*0860*/  FADD.FTZ R52, R52, R92 ;  /* 0x0000005c34347221 */ /* 0x000fe20000010000 */
[----:B------:R-:W-:Y:S01]  /*0870*/  FFMA.FTZ R40, R92, R3, R40 ;  /* 0x000000035c287223 */ /* 0x000fe20000010028 */
[----:B------:R-:W-:Y:S01]  /*0880*/  FADD.FTZ R54, R54, R94 ;  /* 0x0000005e36367221 */ /* 0x000fe20000010000 */
[----:B------:R-:W-:Y:S01]  /*0890*/  FFMA.FTZ R42, R94, R89, R42 ;  /* 0x000000595e2a7223 */ /* 0x000fe2000001002a */
[----:B------:R-:W-:Y:S01]  /*08a0*/  FMUL.FTZ R116, R38, R94 ;  /* 0x0000005e26747220 */ /* 0x000fe20000410000 */
[----:B------:R-:W-:Y:S01]  /*08b0*/  FADD.FTZ R92, -R120, R101 ;  /* 0x00000065785c7221 */ /* 0x000fe20000010100 */
[----:B------:R-:W-:Y:S01]  /*08c0*/  FMUL.FTZ R114, R114, UR28 ;  /* 0x0000001c72727c20 */ /* 0x000fe20008410000 */
[----:B------:R-:W-:Y:S01]  /*08d0*/  FADD.FTZ R94, -R120, R100 ;  /* 0x00000064785e7221 */ /* 0x000fe20000010100 */
[----:B------:R-:W-:Y:S01]  /*08e0*/  FMUL.FTZ R101, R96, UR28 ;  /* 0x0000001c60657c20 */ /* 0x000fe20008410000 */
[----:B------:R-:W-:Y:S01]  /*08f0*/  FMUL.FTZ R91, R37, R93 ;  /* 0x0000005d255b7220 */ /* 0x000fe20000410000 */
[C---:B------:R-:W-:Y:S01]  /*0900*/  FADD.FTZ R98, -R120.reuse, R98 ;  /* 0x0000006278627221 */ /* 0x040fe20000010100 */
[----:B------:R-:W-:Y:S01]  /*0910*/  FMUL.FTZ R100, R97, UR28 ;  /* 0x0000001c61647c20 */ /* 0x000fe20008410000 */
[----:B------:R-:W-:Y:S01]  /*0920*/  FADD.FTZ R96, RZ, R90 ;  /* 0x0000005aff607221 */ /* 0x000fe20000010000 */
[----:B------:R-:W-:Y:S01]  /*0930*/  FFMA.FTZ R97, R3, R90, RZ ;  /* 0x0000005a03617223 */ /* 0x000fe200000100ff */
        /* <DEDUP_REMOVED lines=9> */
[C---:B------:R-:W-:Y:S01]  /*09d0*/  FADD.FTZ R99, -R120.reuse, R99 ;  /* 0x0000006378637221 */ /* 0x040fe20000010100 */
[----:B0-----:R-:W-:Y:S01]  /*09e0*/  FADD.FTZ R119, -R120, R102 ;  /* 0x0000006678777221 */ /* 0x001fe20000010100 */
[----:B------:R-:W-:Y:S01]  /*09f0*/  FADD.FTZ R96, R116, R95 ;  /* 0x0000005f74607221 */ /* 0x000fe20000010000 */
[----:B------:R-:W-:Y:S01]  /*0a00*/  FFMA.FTZ R97, R89, R116, R98 ;  /* 0x0000007459617223 */ /* 0x000fe20000010062 */
[----:B------:R-:W-:Y:S01]  /*0a10*/  FMUL.FTZ R102, R99, UR28 ;  /* 0x0000001c63667c20 */ /* 0x000fe20008410000 */
        /* <DEDUP_REMOVED lines=19> */
[----:B----4-:R-:W-:Y:S01]  /*0b50*/  FADD.FTZ R60, R60, R108 ;  /* 0x0000006c3c3c7221 */ /* 0x010fe20000010000 */
        /* <DEDUP_REMOVED lines=26> */
[----:B------:R-:W-:Y:S06]  /*0d00*/  BRA `(.L_x_6596) ;  /* 0x0000000000b87947 */ /* 0x000fec0003800000 */
.L_x_6595:
        /* <DEDUP_REMOVED lines=12> */
.L_x_6597:
        /* <DEDUP_REMOVED lines=34> */
.L_x_6596:
        /* <DEDUP_REMOVED lines=32> */
.L_x_6599:
[----:B----4-:R-:W-:Y:S05]  /*11f0*/  BSYNC.RECONVERGENT B0 ;  /* 0x0000000000007941 */ /* 0x010fea0003800200 */
.L_x_6598:
[----:B------:R-:W1:Y:S08]  /*1200*/  S2UR UR10, SR_CgaCtaId ;  /* 0x00000000000a79c3 */ /* 0x000e700000008800 */
[----:B------:R-:W-:Y:S01]  /*1210*/  BAR.SYNC.DEFER_BLOCKING 0x0 ;  /* 0x0000000000007b1d */ /* 0x000fe20000010000 */
[----:B------:R-:W-:-:S05]  /*1220*/  @P1 IADD3 R113, PT, PT, R113, -0x1, RZ ;  /* 0xffffffff71711810 */ /* 0x000fca0007ffe0ff */
[----:B------:R-:W-:Y:S02]  /*1230*/  UMOV UR9, 0x400 ;  /* 0x0000040000097882 */ /* 0x000fe40000000000 */
        /* <DEDUP_REMOVED lines=11> */
[----:B------:R-:W0:Y:S01]  /*12f0*/  LDC R94, c[0x0][0x388] ;  /* 0x0000e200ff5e7b82 */ /* 0x000e220000000800 */
[----:B------:R-:W-:Y:S01]  /*1300*/  MOV R95, RZ ;  /* 0x000000ff005f7202 */ /* 0x000fe20000000f00 */
[----:B0-----:R-:W-:-:S05]  /*1310*/  @P1 IMAD R113, R113, R94, RZ ;  /* 0x0000005e71711224 */ /* 0x001fca00078e02ff */
[----:B------:R-:W-:-:S04]  /*1320*/  @P1 SHF.R.S32.HI R122, RZ, 0x1f, R113 ;  /* 0x0000001fff7a1819 */ /* 0x000fc80000011471 */
[----:B------:R-:W-:-:S04]  /*1330*/  @P1 LEA.HI R122, R122, R113, RZ, 0x2 ;  /* 0x000000717a7a1211 */ /* 0x000fc800078f10ff */
[----:B------:R-:W-:Y:S01]  /*1340*/  @P1 LEA.HI.SX32 R95, R122, R111, 0x1e ;  /* 0x0000006f7a5f1211 */ /* 0x000fe200078ff2ff */
[----:B-1----:R-:W-:Y:S02]  /*1350*/  FADD.FTZ R122, R92, R97 ;  /* 0x000000615c7a7221 */ /* 0x002fe40000010000 */
[----:B------:R-:W0:Y:S02]  /*1360*/  @P1 LDC.64 R92, c[0x0][0x390] ;  /* 0x0000e400ff5c1b82 */ /* 0x000e240000000a00 */
[----:B0-----:R-:W-:-:S05]  /*1370*/  @P1 IMAD.WIDE.U32 R92, R95, 0x10, R92 ;  /* 0x000000105f5c1825 */ /* 0x001fca00078e005c */
[----:B------:R0:W5:Y:S01]  /*1380*/  @P1 LDG.E.128 R76, desc[UR20][R92.64] ;  /* 0x000000145c4c1981 */ /* 0x000162000c1e1d00 */
[----:B------:R-:W-:Y:S01]  /*1390*/  UISETP.NE.U32.AND UP0, UPT, UR4, URZ, UPT ;  /* 0x000000ff0400728c */ /* 0x000fe2000bf05070 */
[----:B------:R-:W-:Y:S01]  /*13a0*/  FADD.FTZ R123, R123, R96 ;  /* 0x000000607b7b7221 */ /* 0x000fe20000010000 */
[----:B------:R-:W-:Y:S02]  /*13b0*/  IMAD R96, R94, UR8, RZ ;  /* 0x000000085e607c24 */ /* 0x000fe4000f8e02ff */
[----:B------:R-:W-:Y:S01]  /*13c0*/  FADD.FTZ R99, R99, R122 ;  /* 0x0000007a63637221 */ /* 0x000fe20000010000 */
[----:B------:R-:W-:Y:S01]  /*13d0*/  UISETP.NE.AND.EX UP0, UPT, UR5, URZ, UPT, UP0 ;  /* 0x000000ff0500728c */ /* 0x000fe2000bf05300 */
[----:B------:R-:W-:Y:S01]  /*13e0*/  FADD.FTZ R94, R98, R123 ;  /* 0x0000007b625e7221 */ /* 0x000fe20000010000 */
[----:B------:R-:W-:Y:S01]  /*13f0*/  ISETP.NE.AND P0, PT, RZ, UR26, PT ;  /* 0x0000001aff007c0c */ /* 0x000fe2000bf05270 */
[----:B------:R-:W-:Y:S01]  /*1400*/  FMUL.FTZ R99, R99, UR27 ;  /* 0x0000001b63637c20 */ /* 0x000fe20008410000 */
[----:B------:R-:W-:Y:S01]  /*1410*/  SHF.R.S32.HI R97, RZ, 0x1f, R96 ;  /* 0x0000001fff617819 */ /* 0x000fe20000011460 */
[----:B------:R-:W-:-:S03]  /*1420*/  FMUL.FTZ R94, R94, UR27 ;  /* 0x0000001b5e5e7c20 */ /* 0x000fc60008410000 */
[----:B------:R-:W-:Y:S02]  /*1430*/  LEA.HI R96, R97, R96, RZ, 0x2 ;  /* 0x0000006061607211 */ /* 0x000fe400078f10ff */
[----:B------:R-:W-:Y:S02]  /*1440*/  R2UR UR9, R99 ;  /* 0x00000000630972ca */ /* 0x000fe400000e0000 */
[----:B------:R-:W-:Y:S02]  /*1450*/  LEA.HI.SX32 R99, R96, R111, 0x1e ;  /* 0x0000006f60637211 */ /* 0x000fe400078ff2ff */
[----:B------:R-:W-:Y:S01]  /*1460*/  FSEL R94, R94, RZ, !P0 ;  /* 0x000000ff5e5e7208 */ /* 0x000fe20004000000 */
[----:B0-----:R-:W-:Y:S10]  /*1470*/  BRA.U UP0, `(.L_x_6600) ;  /* 0x0000000900047547 */ /* 0x001ff4000b800000 */
        /* <DEDUP_REMOVED lines=12> */
[----:B------:R-:W-:-:S05]  /*1540*/  FMUL.FTZ R80, R76, R93 ;  /* 0x0000005d4c507220 */ /* 0x000fca0000410000 */
[----:B------:R-:W-:Y:S01]  /*1550*/  FSEL R97, R80, RZ, P0 ;  /* 0x000000ff50617208 */ /* 0x000fe20000000000 */
[----:B------:R-:W-:-:S04]  /*1560*/  FMUL.FTZ R80, R16, R93 ;  /* 0x0000005d10507220 */ /* 0x000fc80000410000 */
[----:B------:R-:W-:Y:S01]  /*1570*/  FADD.FTZ R72, R72, R97 ;  /* 0x0000006148487221 */ /* 0x000fe20000010000 */
[----:B------:R-:W-:-:S07]  /*1580*/  SEL R80, R80, RZ, P0 ;  /* 0x000000ff50507207 */ /* 0x000fce0000000000 */
.L_x_6602:
        /* <DEDUP_REMOVED lines=14> */
.L_x_6603:
        /* <DEDUP_REMOVED lines=14> */
.L_x_6604:
        /* <DEDUP_REMOVED lines=11> */
[----:B------:R-:W-:-:S04]  /*1800*/  FMUL.FTZ R83, R19, R92 ;  /* 0x0000005c13537220 */ /* 0x000fc80000410000 */
[----:B------:R-:W-:Y:S01]  /*1810*/  FADD.FTZ R75, R75, R96 ;  /* 0x000000604b4b7221 */ /* 0x000fe20000010000 */
[----:B------:R-:W-:Y:S01]  /*1820*/  SEL R83, R83, RZ, P0 ;  /* 0x000000ff53537207 */ /* 0x000fe20000000000 */
[----:B------:R-:W-:Y:S06]  /*1830*/  BRA `(.L_x_6605) ;  /* 0x0000000800d87947 */ /* 0x000fec0003800000 */
.L_x_6601:
[--C-:B------:R-:W-:Y:S01]  /*1840*/  FFMA.FTZ R84, R114, UR9, R94.reuse ;  /* 0x0000000972547c23 */ /* 0x100fe2000801005e */
        /* <DEDUP_REMOVED lines=10> */
[----:B------:R-:W-:Y:S01]  /*18f0*/  FMUL.FTZ R92, R84, UR28 ;  /* 0x0000001c545c7c20 */ /* 0x000fe20008410000 */
[----:B------:R-:W-:Y:S01]  /*1900*/  FMUL.FTZ R84, R87, UR28 ;  /* 0x0000001c57547c20 */ /* 0x000fe20008410000 */
        /* <DEDUP_REMOVED lines=17> */
.L_x_6606:
        /* <DEDUP_REMOVED lines=14> */
.L_x_6607:
        /* <DEDUP_REMOVED lines=14> */
.L_x_6608:
[----:B------:R-:W-:Y:S01]  /*1be0*/  FSEL R84, R84, RZ, P0 ;  /* 0x000000ff54547208 */ /* 0x000fe20000000000 */
[----:B------:R-:W-:Y:S06]  /*1bf0*/  @!P1 BRA `(.L_x_6605) ;  /* 0x0000000400e89947 */ /* 0x000fec0003800000 */
[----:B------:R-:W-:Y:S01]  /*1c00*/  FMUL.FTZ R83, R87, UR23 ;  /* 0x0000001757537c20 */ /* 0x000fe20008410000 */
[----:B-----5:R-:W-:-:S03]  /*1c10*/  ISETP.GE.U32.AND P0, PT, R112, 0x1000000, PT ;  /* 0x010000007000780c */ /* 0x020fc60003f06070 */
[----:B------:R-:W-:-:S04]  /*1c20*/  FMUL.FTZ R92, R83, UR22 ;  /* 0x00000016535c7c20 */ /* 0x000fc80008410000 */
[----:B------:R-:W-:-:S05]  /*1c30*/  FMUL.FTZ R83, R79, R92 ;  /* 0x0000005c4f537220 */ /* 0x000fca0000410000 */
[----:B------:R-:W-:Y:S01]  /*1c40*/  FSEL R96, R83, RZ, P0 ;  /* 0x000000ff53607208 */ /* 0x000fe20000000000 */
[----:B------:R-:W-:-:S04]  /*1c50*/  FMUL.FTZ R83, R19, R92 ;  /* 0x0000005c13537220 */ /* 0x000fc80000410000 */
[----:B------:R-:W-:Y:S01]  /*1c60*/  FADD.FTZ R75, R75, R96 ;  /* 0x000000604b4b7221 */ /* 0x000fe20000010000 */
[----:B------:R-:W-:Y:S01]  /*1c70*/  SEL R83, R83, RZ, P0 ;  /* 0x000000ff53537207 */ /* 0x000fe20000000000 */
[----:B------:R-:W-:Y:S06]  /*1c80*/  BRA `(.L_x_6605) ;  /* 0x0000000400c47947 */ /* 0x000fec0003800000 */
.L_x_6600:
[----:B------:R-:W-:-:S04]  /*1c90*/  UISETP.NE.U32.AND UP0, UPT, UR6, URZ, UPT ;  /* 0x000000ff0600728c */ /* 0x000fc8000bf05070 */
        /* <DEDUP_REMOVED lines=10> */
[----:B------:R-:W-:-:S04]  /*1d40*/  FMUL.FTZ R93, R80, UR22 ;  /* 0x00000016505d7c20 */ /* 0x000fc80008410000 */
[----:B------:R-:W-:-:S05]  /*1d50*/  FMUL.FTZ R80, R76, R93 ;  /* 0x0000005d4c507220 */ /* 0x000fca0000410000 */
[----:B------:R-:W-:Y:S01]  /*1d60*/  FSEL R97, R80, RZ, P0 ;  /* 0x000000ff50617208 */ /* 0x000fe20000000000 */
[----:B------:R-:W-:-:S04]  /*1d70*/  FMUL.FTZ R80, R16, R93 ;  /* 0x0000005d10507220 */ /* 0x000fc80000410000 */
[----:B------:R-:W-:Y:S01]  /*1d80*/  FADD.FTZ R72, R72, R97 ;  /* 0x0000006148487221 */ /* 0x000fe20000010000 */
[----:B------:R-:W-:-:S07]  /*1d90*/  SEL R80, R80, RZ, P0 ;  /* 0x000000ff50507207 */ /* 0x000fce0000000000 */
.L_x_6610:
        /* <DEDUP_REMOVED lines=14> */
.L_x_6611:
        /* <DEDUP_REMOVED lines=14> */
.L_x_6612:
        /* <DEDUP_REMOVED lines=15> */
.L_x_6609:
        /* <DEDUP_REMOVED lines=17> */
[----:B------:R-:W-:Y:S06]  /*2160*/  @!P1 BRA `(.L_x_6613) ;  /* 0x0000000000209947 */ /* 0x000fec0003800000 */
[----:B------:R-:W-:Y:S01]  /*2170*/  FMUL.FTZ R80, R84, UR23 ;  /* 0x0000001754507c20 */ /* 0x000fe20008410000 */
[----:B------:R-:W-:-:S03]  /*2180*/  LOP3.LUT P0, RZ, R112, 0xff, RZ, 0xc0, !PT ;  /* 0x000000ff70ff7812 */ /* 0x000fc6000780c0ff */
[----:B------:R-:W-:-:S04]  /*2190*/  FMUL.FTZ R93, R80, UR22 ;  /* 0x00000016505d7c20 */ /* 0x000fc80008410000 */
[----:B------:R-:W-:-:S05]  /*21a0*/  FMUL.FTZ R80, R76, R93 ;  /* 0x0000005d4c507220 */ /* 0x000fca0000410000 */
[----:B------:R-:W-:Y:S01]  /*21b0*/  FSEL R97, R80, RZ, P0 ;  /* 0x000000ff50617208 */ /* 0x000fe20000000000 */
[----:B------:R-:W-:-:S04]  /*21c0*/  FMUL.FTZ R80, R16, R93 ;  /* 0x0000005d10507220 */ /* 0x000fc80000410000 */
[----:B------:R-:W-:Y:S01]  /*21d0*/  FADD.FTZ R72, R72, R97 ;  /* 0x0000006148487221 */ /* 0x000fe20000010000 */
[----:B------:R-:W-:-:S07]  /*21e0*/  SEL R80, R80, RZ, P0 ;  /* 0x000000ff50507207 */ /* 0x000fce0000000000 */
.L_x_6613:
[----:B------:R-:W-:Y:S05]  /*21f0*/  @!P1 BRA `(.L_x_6614) ;  /* 0x0000000000209947 */ /* 0x000fea0003800000 */
        /* <DEDUP_REMOVED lines=8> */
.L_x_6614:
        /* <DEDUP_REMOVED lines=9> */
.L_x_6615:
[----:B------:R-:W-:Y:S05]  /*2310*/  @!P1 BRA `(.L_x_6605) ;  /* 0x0000000000209947 */ /* 0x000fea0003800000 */
[----:B------:R-:W-:Y:S01]  /*2320*/  FMUL.FTZ R83, R87, UR23 ;  /* 0x0000001757537c20 */ /* 0x000fe20008410000 */
[----:B------:R-:W-:-:S03]  /*2330*/  ISETP.GE.U32.AND P0, PT, R112, 0x1000000, PT ;  /* 0x010000007000780c */ /* 0x000fc60003f06070 */
[----:B------:R-:W-:-:S04]  /*2340*/  FMUL.FTZ R92, R83, UR22 ;  /* 0x00000016535c7c20 */ /* 0x000fc80008410000 */
[----:B------:R-:W-:-:S05]  /*2350*/  FMUL.FTZ R83, R79, R92 ;  /* 0x0000005c4f537220 */ /* 0x000fca0000410000 */
[----:B------:R-:W-:Y:S01]  /*2360*/  FSEL R96, R83, RZ, P0 ;  /* 0x000000ff53607208 */ /* 0x000fe20000000000 */
[----:B------:R-:W-:-:S04]  /*2370*/  FMUL.FTZ R83, R19, R92 ;  /* 0x0000005c13537220 */ /* 0x000fc80000410000 */
[----:B------:R-:W-:Y:S01]  /*2380*/  FADD.FTZ R75, R75, R96 ;  /* 0x000000604b4b7221 */ /* 0x000fe20000010000 */
[----:B------:R-:W-:-:S07]  /*2390*/  SEL R83, R83, RZ, P0 ;  /* 0x000000ff53537207 */ /* 0x000fce0000000000 */
.L_x_6605:
        /* <DEDUP_REMOVED lines=15> */
.L_x_6616:
[----:B------:R-:W-:Y:S05]  /*2490*/  BRA.U !UP0, `(.L_x_6617) ;  /* 0x0000000508c07547 */ /* 0x000fea000b800000 */
[----:B------:R-:W-:Y:S05]  /*24a0*/  @!P0 BRA `(.L_x_6618) ;  /* 0x0000000000d88947 */ /* 0x000fea0003800000 */
[----:B------:R-:W-:Y:S02]  /*24b0*/  PLOP3.LUT P2, PT, PT, PT, UP2, 0x80, 0x8 ;  /* 0x000000000008781c */ /* 0x000fe40003f4f028 */
[----:B0----5:R-:W-:-:S11]  /*24c0*/  MOV R85, R9 ;  /* 0x0000000900557202 */ /* 0x021fd60000000f00 */
        /* <DEDUP_REMOVED lines=9> */
[----:B------:R-:W-:Y:S01]  /*2560*/  @P2 FFMA.FTZ R86, R93, UR28, R10 ;  /* 0x0000001c5d562c23 */ /* 0x000fe2000801000a */
[----:B------:R-:W-:Y:S01]  /*2570*/  @P2 FFMA.FTZ R93, R101, UR9, R94 ;  /* 0x00000009655d2c23 */ /* 0x000fe2000801005e */
[----:B------:R-:W-:Y:S01]  /*2580*/  @P2 FFMA.FTZ R87, R84, UR28, R11 ;  /* 0x0000001c54572c23 */ /* 0x000fe2000801000b */
[----:B------:R-:W-:-:S02]  /*2590*/  MOV R84, R8 ;  /* 0x0000000800547202 */ /* 0x000fc40000000f00 */
[----:B------:R-:W-:-:S04]  /*25a0*/  @P2 FADD.FTZ R93, R104, -R93 ;  /* 0x8000005d685d2221 */ /* 0x000fc80000010000 */
        /* <DEDUP_REMOVED lines=10> */
.L_x_6619:
        /* <DEDUP_REMOVED lines=9> */
.L_x_6620:
        /* <DEDUP_REMOVED lines=9> */
.L_x_6621:
        /* <DEDUP_REMOVED lines=10> */
.L_x_6618:
        /* <DEDUP_REMOVED lines=14> */
.L_x_6623:
        /* <DEDUP_REMOVED lines=14> */
.L_x_6624:
        /* <DEDUP_REMOVED lines=14> */
.L_x_6625:
[----:B------:R-:W-:Y:S05]  /*2ab0*/  @!P1 BRA `(.L_x_6622) ;  /* 0x0000000800309947 */ /* 0x000fea0003800000 */
[----:B------:R-:W-:Y:S02]  /*2ac0*/  PLOP3.LUT P2, PT, PT, PT, UP2, 0x80, 0x8 ;  /* 0x000000000008781c */ /* 0x000fe40003f4f028 */
[----:B0----5:R-:W-:-:S11]  /*2ad0*/  MOV R83, R11 ;  /* 0x0000000b00537202 */ /* 0x021fd60000000f00 */
        /* <DEDUP_REMOVED lines=12> */
.L_x_6617:
        /* <DEDUP_REMOVED lines=31> */
.L_x_6627:
        /* <DEDUP_REMOVED lines=14> */
.L_x_6628:
        /* <DEDUP_REMOVED lines=14> */
.L_x_6629:
        /* <DEDUP_REMOVED lines=11> */
.L_x_6626:
        /* <DEDUP_REMOVED lines=14> */
.L_x_6630:
        /* <DEDUP_REMOVED lines=14> */
.L_x_6631:
        /* <DEDUP_REMOVED lines=14> */
.L_x_6632:
        /* <DEDUP_REMOVED lines=14> */
.L_x_6622:
[----:B0-----:R-:W0:Y:S01]  /*3380*/  @P0 LDC.64 R96, c[0x0][0x478] ;  /* 0x00011e00ff600b82 */ /* 0x001e220000000a00 */
[----:B------:R-:W-:Y:S02]  /*3390*/  @P0 IADD3 R113, PT, PT, R99, 0x80, RZ ;  /* 0x0000008063710810 */ /* 0x000fe40007ffe0ff */
[----:B------:R-:W-:-:S05]  /*33a0*/  @P1 IADD3 R123, PT, PT, R95, 0x80, RZ ;  /* 0x000000805f7b1810 */ /* 0x000fca0007ffe0ff */
[----:B------:R-:W1:Y:S01]  /*33b0*/  @P1 LDC.64 R92, c[0x0][0x468] ;  /* 0x00011a00ff5c1b82 */ /* 0x000e620000000a00 */
[----:B0-----:R-:W-:Y:S01]  /*33c0*/  @P0 IMAD.WIDE.U32 R96, R113, 0x10, R96 ;  /* 0x0000001071600825 */ /* 0x001fe200078e0060 */
[----:B------:R-:W-:-:S04]  /*33d0*/  IADD3 R113, PT, PT, R95, 0x100, RZ ;  /* 0x000001005f717810 */ /* 0x000fc80007ffe0ff */
[----:B------:R0:W-:Y:S01]  /*33e0*/  @P0 STG.E.128 desc[UR20][R96.64], R84 ;  /* 0x0000005460000986 */ /* 0x0001e2000c101d14 */
[----:B-1----:R-:W-:-:S05]  /*33f0*/  @P1 IMAD.WIDE.U32 R92, R123, 0x10, R92 ;  /* 0x000000107b5c1825 */ /* 0x002fca00078e005c */
[----:B------:R0:W-:Y:S01]  /*3400*/  @P1 STG.E.128 desc[UR20][R92.64], R80 ;  /* 0x000000505c001986 */ /* 0x0001e2000c101d14 */
[----:B------:R-:W-:Y:S05]  /*3410*/  @!P1 BRA `(.L_x_6633) ;  /* 0x00000000000c9947 */ /* 0x000fea0003800000 */
[----:B-----5:R-:W1:Y:S02]  /*3420*/  LDC.64 R76, c[0x0][0x390] ;  /* 0x0000e400ff4c7b82 */ /* 0x020e640000000a00 */
[----:B-1----:R-:W-:-:S06]  /*3430*/  IMAD.WIDE.U32 R76, R113, 0x10, R76 ;  /* 0x00000010714c7825 */ /* 0x002fcc00078e004c */
[----:B------:R-:W5:Y:S02]  /*3440*/  LDG.E.128 R76, desc[UR20][R76.64] ;  /* 0x000000144c4c7981 */ /* 0x000f64000c1e1d00 */
.L_x_6633:
[----:B------:R-:W-:Y:S05]  /*3450*/  BRA.U !UP0, `(.L_x_6634) ;  /* 0x0000000508c07547 */ /* 0x000fea000b800000 */
[----:B------:R-:W-:Y:S05]  /*3460*/  @!P0 BRA `(.L_x_6635) ;  /* 0x0000000000d88947 */ /* 0x000fea0003800000 */
[----:B------:R-:W-:Y:S02]  /*3470*/  PLOP3.LUT P2, PT, PT, PT, UP2, 0x80, 0x8 ;  /* 0x000000000008781c */ /* 0x000fe40003f4f028 */
[----:B0----5:R-:W-:Y:S02]  /*3480*/  MOV R84, R4 ;  /* 0x0000000400547202 */ /* 0x021fe40000000f00 */
        /* <DEDUP_REMOVED lines=24> */
.L_x_6636:
        /* <DEDUP_REMOVED lines=9> */
.L_x_6637:
        /* <DEDUP_REMOVED lines=9> */
.L_x_6638:
        /* <DEDUP_REMOVED lines=10> */
.L_x_6635:
[----:B------:R-:W-:Y:S05]  /*37d0*/  @!P1 BRA `(.L_x_6640) ;  /* 0x0000000000349947 */ /* 0x000fea0003800000 */
[----:B------:R-:W-:Y:S02]  /*37e0*/  PLOP3.LUT P2, PT, PT, PT, UP2, 0x80, 0x8 ;  /* 0x000000000008781c */ /* 0x000fe40003f4f028 */
[----:B-----5:R-:W-:-:S11]  /*37f0*/  MOV R2, R4 ;  /* 0x0000000400027202 */ /* 0x020fd60000000f00 */
[----:B0-----:R-:W-:-:S04]  /*3800*/  @P2 FFMA.FTZ R93, R107, UR9, R94 ;  /* 0x000000096b5d2c23 */ /* 0x001fc8000801005e */
        /* <DEDUP_REMOVED lines=10> */
.L_x_6640:
        /* <DEDUP_REMOVED lines=14> */
.L_x_6641:
        /* <DEDUP_REMOVED lines=14> */
.L_x_6642:
        /* <DEDUP_REMOVED lines=9> */
[-C--:B0-----:R-:W-:Y:S01]  /*3b00*/  FMUL.FTZ R83, R79, R2.reuse ;  /* 0x000000024f537220 */ /* 0x081fe20000410000 */
[----:B------:R-:W-:-:S04]  /*3b10*/  FMUL.FTZ R2, R27, R2 ;  /* 0x000000021b027220 */ /* 0x000fc80000410000 */
[----:B------:R-:W-:Y:S02]  /*3b20*/  FSEL R0, R83, RZ, P2 ;  /* 0x000000ff53007208 */ /* 0x000fe40001000000 */
[----:B------:R-:W-:-:S03]  /*3b30*/  SEL R83, R2, RZ, P2 ;  /* 0x000000ff02537207 */ /* 0x000fc60001000000 */
[----:B------:R-:W-:Y:S01]  /*3b40*/  FADD.FTZ R67, R67, R0 ;  /* 0x0000000043437221 */ /* 0x000fe20000010000 */
[----:B------:R-:W-:Y:S06]  /*3b50*/  BRA `(.L_x_6639) ;  /* 0x0000000400f87947 */ /* 0x000fec0003800000 */
.L_x_6634:
        /* <DEDUP_REMOVED lines=16> */
[----:B------:R-:W-:-:S03]  /*3c60*/  ISETP.LT.AND P3, PT, RZ, UR29, PT ;  /* 0x0000001dff007c0c */ /* 0x000fc6000bf61270 */
[----:B------:R-:W-:-:S04]  /*3c70*/  FADD.FTZ R80, R118, -R87 ;  /* 0x8000005776507221 */ /* 0x000fc80000010000 */
[----:B------:R-:W-:-:S05]  /*3c80*/  FMUL.FTZ R80, R80, UR28 ;  /* 0x0000001c50507c20 */ /* 0x000fca0008410000 */
[----:B------:R-:W-:Y:S02]  /*3c90*/  FSEL R80, R80, RZ, P3 ;  /* 0x000000ff50507208 */ /* 0x000fe40001800000 */
        /* <DEDUP_REMOVED lines=8> */
.L_x_6644:
        /* <DEDUP_REMOVED lines=14> */
.L_x_6645:
        /* <DEDUP_REMOVED lines=14> */
.L_x_6646:
[----:B------:R-:W-:Y:S02]  /*3ee0*/  FSEL R87, R2, RZ, P2 ;  /* 0x000000ff02577208 */ /* 0x000fe40001000000 */
[----:B------:R-:W-:Y:S02]  /*3ef0*/  FSEL R86, R86, RZ, P2 ;  /* 0x000000ff56567208 */ /* 0x000fe40001000000 */
[----:B------:R-:W-:Y:S02]  /*3f00*/  FSEL R85, R85, RZ, P2 ;  /* 0x000000ff55557208 */ /* 0x000fe40001000000 */
[----:B------:R-:W-:Y:S01]  /*3f10*/  FSEL R84, R84, RZ, P2 ;  /* 0x000000ff54547208 */ /* 0x000fe20001000000 */
[----:B------:R-:W-:Y:S06]  /*3f20*/  @!P1 BRA `(.L_x_6639) ;  /* 0x0000000400049947 */ /* 0x000fec0003800000 */
        /* <DEDUP_REMOVED lines=9> */
.L_x_6643:
        /* <DEDUP_REMOVED lines=14> */
.L_x_6647:
[----:B------:R-:W-:Y:S05]  /*40a0*/  @!P1 BRA `(.L_x_6648) ;  /* 0x0000000000349947 */ /* 0x000fea0003800000 */
[----:B-----5:R-:W-:Y:S01]  /*40b0*/  FFMA.FTZ R2, R108, UR9, R94 ;  /* 0x000000096c027c23 */ /* 0x020fe2000801005e */
[----:B------:R-:W-:-:S03]  /*40c0*/  ISETP.LT.AND P2, PT, RZ, UR29, PT ;  /* 0x0000001dff007c0c */ /* 0x000fc6000bf41270 */
[----:B------:R-:W-:-:S04]  /*40d0*/  FADD.FTZ R2, R109, -R2 ;  /* 0x800000026d027221 */ /* 0x000fc80000010000 */
[----:B------:R-:W-:-:S05]  /*40e0*/  FMUL.FTZ R2, R2, UR28 ;  /* 0x0000001c02027c20 */ /* 0x000fca0008410000 */
[----:B------:R-:W-:Y:S02]  /*40f0*/  FSEL R2, R2, RZ, P2 ;  /* 0x000000ff02027208 */ /* 0x000fe40001000000 */
[----:B------:R-:W-:-:S03]  /*4100*/  LOP3.LUT P2, RZ, R0, 0xff00, RZ, 0xc0, !PT ;  /* 0x0000ff0000ff7812 */ /* 0x000fc6000784c0ff */
[----:B------:R-:W-:-:S04]  /*4110*/  FMUL.FTZ R2, R2, UR23 ;  /* 0x0000001702027c20 */ /* 0x000fc80008410000 */
[----:B------:R-:W-:-:S04]  /*4120*/  FMUL.FTZ R2, R2, UR22 ;  /* 0x0000001602027c20 */ /* 0x000fc80008410000 */
[-C--:B0-----:R-:W-:Y:S01]  /*4130*/  FMUL.FTZ R81, R77, R2.reuse ;  /* 0x000000024d517220 */ /* 0x081fe20000410000 */
[----:B------:R-:W-:-:S04]  /*4140*/  FMUL.FTZ R2, R25, R2 ;  /* 0x0000000219027220 */ /* 0x000fc80000410000 */
[----:B------:R-:W-:Y:S02]  /*4150*/  FSEL R92, R81, RZ, P2 ;  /* 0x000000ff515c7208 */ /* 0x000fe40001000000 */
[----:B------:R-:W-:-:S03]  /*4160*/  SEL R81, R2, RZ, P2 ;  /* 0x000000ff02517207 */ /* 0x000fc60001000000 */
[----:B------:R-:W-:-:S07]  /*4170*/  FADD.FTZ R65, R65, R92 ;  /* 0x0000005c41417221 */ /* 0x000fce0000010000 */
.L_x_6648:
        /* <DEDUP_REMOVED lines=14> */
.L_x_6649:
[----:B------:R-:W-:Y:S05]  /*4260*/  @!P1 BRA `(.L_x_6639) ;  /* 0x0000000000349947 */ /* 0x000fea0003800000 */
[----:B------:R-:W-:Y:S01]  /*4270*/  FFMA.FTZ R94, R110, UR9, R94 ;  /* 0x000000096e5e7c23 */ /* 0x000fe2000801005e */
[----:B------:R-:W-:-:S03]  /*4280*/  ISETP.LT.AND P2, PT, RZ, UR29, PT ;  /* 0x0000001dff007c0c */ /* 0x000fc6000bf41270 */
[----:B------:R-:W-:-:S04]  /*4290*/  FADD.FTZ R94, R121, -R94 ;  /* 0x8000005e795e7221 */ /* 0x000fc80000010000 */
[----:B------:R-:W-:-:S05]  /*42a0*/  FMUL.FTZ R94, R94, UR28 ;  /* 0x0000001c5e5e7c20 */ /* 0x000fca0008410000 */
[----:B-----5:R-:W-:Y:S02]  /*42b0*/  FSEL R2, R94, RZ, P2 ;  /* 0x000000ff5e027208 */ /* 0x020fe40001000000 */
[----:B------:R-:W-:-:S03]  /*42c0*/  ISETP.GE.U32.AND P2, PT, R0, 0x1000000, PT ;  /* 0x010000000000780c */ /* 0x000fc60003f46070 */
[----:B------:R-:W-:-:S04]  /*42d0*/  FMUL.FTZ R2, R2, UR23 ;  /* 0x0000001702027c20 */ /* 0x000fc80008410000 */
[----:B------:R-:W-:-:S04]  /*42e0*/  FMUL.FTZ R2, R2, UR22 ;  /* 0x0000001602027c20 */ /* 0x000fc80008410000 */
[-C--:B0-----:R-:W-:Y:S01]  /*42f0*/  FMUL.FTZ R83, R79, R2.reuse ;  /* 0x000000024f537220 */ /* 0x081fe20000410000 */
[----:B------:R-:W-:-:S04]  /*4300*/  FMUL.FTZ R2, R27, R2 ;  /* 0x000000021b027220 */ /* 0x000fc80000410000 */
[----:B------:R-:W-:Y:S02]  /*4310*/  FSEL R0, R83, RZ, P2 ;  /* 0x000000ff53007208 */ /* 0x000fe40001000000 */
[----:B------:R-:W-:-:S03]  /*4320*/  SEL R83, R2, RZ, P2 ;  /* 0x000000ff02537207 */ /* 0x000fc60001000000 */
[----:B------:R-:W-:-:S07]  /*4330*/  FADD.FTZ R67, R67, R0 ;  /* 0x0000000043437221 */ /* 0x000fce0000010000 */
.L_x_6639:
[----:B------:R-:W1:Y:S01]  /*4340*/  @P0 LDC.64 R94, c[0x0][0x478] ;  /* 0x00011e00ff5e0b82 */ /* 0x000e620000000a00 */
[----:B------:R-:W-:Y:S01]  /*4350*/  @P0 IADD3 R99, PT, PT, R99, 0x100, RZ ;  /* 0x0000010063630810 */ /* 0x000fe20007ffe0ff */
[----:B------:R-:W-:Y:S02]  /*4360*/  UIADD3 UR8, UPT, UPT, UR8, UR24, URZ ;  /* 0x0000001808087290 */ /* 0x000fe4000fffe0ff */
[----:B------:R-:W-:Y:S02]  /*4370*/  UPLOP3.LUT UP1, UPT, UPT, UPT, UP1, 0x40, 0x4 ;  /* 0x000000000004789c */ /* 0x000fe40003f2e810 */
[----:B------:R-:W-:Y:S02]  /*4380*/  UISETP.GE.AND UP0, UPT, UR8, UR25, UPT ;  /* 0x000000190800728c */ /* 0x000fe4000bf06270 */
[----:B0-----:R-:W0:Y:S01]  /*4390*/  @P1 LDC.64 R92, c[0x0][0x468] ;  /* 0x00011a00ff5c1b82 */ /* 0x001e220000000a00 */
[----:B-1----:R-:W-:-:S05]  /*43a0*/  @P0 IMAD.WIDE.U32 R94, R99, 0x10, R94 ;  /* 0x00000010635e0825 */ /* 0x002fca00078e005e */
[----:B------:R1:W-:Y:S01]  /*43b0*/  @P0 STG.E.128 desc[UR20][R94.64], R84 ;  /* 0x000000545e000986 */ /* 0x0003e2000c101d14 */
[----:B0-----:R-:W-:-:S05]  /*43c0*/  @P1 IMAD.WIDE.U32 R92, R113, 0x10, R92 ;  /* 0x00000010715c1825 */ /* 0x001fca00078e005c */
[----:B------:R1:W-:Y:S01]  /*43d0*/  @P1 STG.E.128 desc[UR20][R92.64], R80 ;  /* 0x000000505c001986 */ /* 0x0003e2000c101d14 */
[----:B------:R-:W-:Y:S05]  /*43e0*/  BRA.U !UP0, `(.L_x_6650) ;  /* 0xffffffbd08bc7547 */ /* 0x000fea000b83ffff */
.L_x_6594:
[----:B------:R-:W0:Y:S08]  /*43f0*/  S2UR UR9, SR_CTAID.X ;  /* 0x00000000000979c3 */ /* 0x000e300000002500 */
[----:B-----5:R-:W0:Y:S08]  /*4400*/  LDC R0, c[0x0][0x388] ;  /* 0x0000e200ff007b82 */ /* 0x020e300000000800 */
[----:B------:R-:W3:Y:S08]  /*4410*/  LDC.64 R2, c[0x0][0x440] ;  /* 0x00011000ff027b82 */ /* 0x000ef00000000a00 */
[----:B------:R-:W4:Y:S08]  /*4420*/  LDC.64 R4, c[0x0][0x448] ;  /* 0x00011200ff047b82 */ /* 0x000f300000000a00 */
[----:B------:R-:W1:Y:S01]  /*4430*/  LDC.64 R6, c[0x0][0x460] ;  /* 0x00011800ff067b82 */ /* 0x000e620000000a00 */
[----:B0-----:R-:W-:-:S05]  /*4440*/  IMAD R0, R0, UR9, RZ ;  /* 0x0000000900007c24 */ /* 0x001fca000f8e02ff */
[----:B------:R-:W-:-:S05]  /*4450*/  LEA.HI R111, R0, R111, RZ, 0x1e ;  /* 0x0000006f006f7211 */ /* 0x000fca00078ff0ff */
[----:B---3--:R-:W-:-:S04]  /*4460*/  IMAD.WIDE.U32 R2, R111, 0x10, R2 ;  /* 0x000000106f027825 */ /* 0x008fc800078e0002 */
[C---:B----4-:R-:W-:Y:S01]  /*4470*/  IMAD.WIDE.U32 R4, R111.reuse, 0x10, R4 ;  /* 0x000000106f047825 */ /* 0x050fe200078e0004 */
        /* <DEDUP_REMOVED lines=11> */
.L_x_6651:
        /* <DEDUP_REMOVED lines=13> */
.L_x_6851:


//--------------------- .nv.shared._ZN10layer_norm13ln_bwd_kernelINS_13Kernel_traitsI13__nv_bfloat16S2_S2_S2_fjLj1536ELj1ELj1ELj4ELj8ENS_18Kernel_traits_baseILj1536ES2_S2_S2_S2_fjLj128EEEEELb0ELb0ELb0ELb0EEEvNS_9BwdParamsE --------------------------
	.section	.nv.shared._ZN10layer_norm13ln_bwd_kernelINS_13Kernel_traitsI13__nv_bfloat16S2_S2_S2_fjLj1536ELj1ELj1ELj4ELj8ENS_18Kernel_traits_baseILj1536ES2_S2_S2_S2_fjLj128EEEEELb0ELb0ELb0ELb0EEEvNS_9BwdParamsE,"aw",@nobits
	.sectionflags	@""
	.align	16
	.zero		1024


//--------------------- .nv.shared.reserved.0     --------------------------
	.section	.nv.shared.reserved.0,"aw",@nobits
	.weak		__nv_reservedSMEM_offset_0_alias
	.size		__nv_reservedSMEM_offset_0_alias, 0, 64
	.other		__nv_reservedSMEM_offset_0_alias,@"STO_CUDA_RESERVED_SHARED STV_DEFAULT"
__nv_reservedSMEM_offset_0_alias:
	.zero		0
	.zero		64


//--------------------- .nv.shared._ZN10layer_norm13ln_bwd_kernelINS_13Kernel_traitsI13__nv_bfloat16S2_S2_S2_fjLj1536ELj1ELj1ELj4ELj8ENS_18Kernel_traits_baseILj1536ES2_S2_S2_S2_fjLj128EEEEELb0ELb0ELb0ELb1EEEvNS_9BwdParamsE --------------------------
	.section	.nv.shared._ZN10layer_norm13ln_bwd_kernelINS_13Kernel_traitsI13__nv_bfloat16S2_S2_S2_fjLj1536ELj1ELj1ELj4ELj8ENS_18Kernel_traits_baseILj1536ES2_S2_S2_S2_fjLj128EEEEELb0ELb0ELb0ELb1EEEvNS_9BwdParamsE,"aw",@nobits
	.sectionflags	@""
	.align	16
	.zero		1024


//--------------------- .nv.shared._ZN10layer_norm13ln_bwd_kernelINS_13Kernel_traitsI13__nv_bfloat16S2_S2_S2_fjLj1536ELj1ELj1ELj4ELj8ENS_18Kernel_traits_baseILj1536ES2_S2_S2_S2_fjLj128EEEEELb0ELb0ELb1ELb0EEEvNS_9BwdParamsE --------------------------
	.section	.nv.shared._ZN10layer_norm13ln_bwd_kernelINS_13Kernel_traitsI13__nv_bfloat16S2_S2_S2_fjLj1536ELj1ELj1ELj4ELj8ENS_18Kernel_traits_baseILj1536ES2_S2_S2_S2_fjLj128EEEEELb0ELb0ELb1ELb0EEEvNS_9BwdParamsE,"aw",@nobits
	.sectionflags	@""
	.align	16
	.zero		1024


//--------------------- .nv.shared._ZN10layer_norm13ln_bwd_kernelINS_13Kernel_traitsI13__nv_bfloat16S2_S2_S2_fjLj1536ELj1ELj1ELj4ELj8ENS_18Kernel_traits_baseILj1536ES2_S2_S2_S2_fjLj128EEEEELb0ELb0ELb1ELb1EEEvNS_9BwdParamsE --------------------------
	.section	.nv.shared._ZN10layer_norm13ln_bwd_kernelINS_13Kernel_traitsI13__nv_bfloat16S2_S2_S2_fjLj1536ELj1ELj1ELj4ELj8ENS_18Kernel_traits_baseILj1536ES2_S2_S2_S2_fjLj128EEEEELb0ELb0ELb1ELb1EEEvNS_9BwdParamsE,"aw",@nobits
	.sectionflags	@""
	.align	16
	.zero		1024


//--------------------- .nv.shared._ZN10layer_norm13ln_bwd_kernelINS_13Kernel_traitsI13__nv_bfloat16S2_S2_S2_fjLj1536ELj1ELj1ELj4ELj8ENS_18Kernel_traits_baseILj1536ES2_S2_S2_S2_fjLj128EEEEELb0ELb1ELb0ELb0EEEvNS_9BwdParamsE --------------------------
	.section	.nv.shared._ZN10layer_norm13ln_bwd_kernelINS_13Kernel_traitsI13__nv_bfloat16S2_S2_S2_fjLj1536ELj1ELj1ELj4ELj8ENS_18Kernel_traits_baseILj1536ES2_S2_S2_S2_fjLj128EEEEELb0ELb1ELb0ELb0EEEvNS_9BwdParamsE,"aw",@nobits
	.sectionflags	@""
	.align	16
	.zero		1024


//--------------------- .nv.shared._ZN10layer_norm13ln_bwd_kernelINS_13Kernel_traitsI13__nv_bfloat16S2_S2_S2_fjLj1536ELj1ELj1ELj4ELj8ENS_18Kernel_traits_baseILj1536ES2_S2_S2_S2_fjLj128EEEEELb0ELb1ELb0ELb1EEEvNS_9BwdParamsE --------------------------
	.section	.nv.shared._ZN10layer_norm13ln_bwd_kernelINS_13Kernel_traitsI13__nv_bfloat16S2_S2_S2_fjLj1536ELj1ELj1ELj4ELj8ENS_18Kernel_traits_baseILj1536ES2_S2_S2_S2_fjLj128EEEEELb0ELb1ELb0ELb1EEEvNS_9BwdParamsE,"aw",@nobits
	.sectionflags	@""
	.align	16
	.zero		1024


//--------------------- .nv.shared._ZN10layer_norm13ln_bwd_kernelINS_13Kernel_traitsI13__nv_bfloat16S2_S2_S2_fjLj1536ELj1ELj1ELj4ELj8ENS_18Kernel_traits_baseILj1536ES2_S2_S2_S2_fjLj128EEEEELb0ELb1ELb1ELb0EEEvNS_9BwdParamsE --------------------------
	.section	.nv.shared._ZN10layer_norm13ln_bwd_kernelINS_13Kernel_traitsI13__nv_bfloat16S2_S2_S2_fjLj1536ELj1ELj1ELj4ELj8ENS_18Kernel_traits_baseILj1536ES2_S2_S2_S2_fjLj128EEEEELb0ELb1ELb1ELb0EEEvNS_9BwdParamsE,"aw",@nobits
	.sectionflags	@""
	.align	16
	.zero		1024


//--------------------- .nv.shared._ZN10layer_norm13ln_bwd_kernelINS_13Kernel_traitsI13__nv_bfloat16S2_S2_S2_fjLj1536ELj1ELj1ELj4ELj8ENS_18Kernel_traits_baseILj1536ES2_S2_S2_S2_fjLj128EEEEELb0ELb1ELb1ELb1EEEvNS_9BwdParamsE --------------------------
	.section	.nv.shared._ZN10layer_norm13ln_bwd_kernelINS_13Kernel_traitsI13__nv_bfloat16S2_S2_S2_fjLj1536ELj1ELj1ELj4ELj8ENS_18Kernel_traits_baseILj1536ES2_S2_S2_S2_fjLj128EEEEELb0ELb1ELb1ELb1EEEvNS_9BwdParamsE,"aw",@nobits
	.sectionflags	@""
	.align	16
	.zero		1024


//--------------------- .nv.shared._ZN10layer_norm13ln_bwd_kernelINS_13Kernel_traitsI13__nv_bfloat16S2_S2_S2_fjLj1536ELj1ELj1ELj4ELj8ENS_18Kernel_traits_baseILj1536ES2_S2_S2_S2_fjLj128EEEEELb1ELb0ELb0ELb0EEEvNS_9BwdParamsE --------------------------
	.section	.nv.shared._ZN10layer_norm13ln_bwd_kernelINS_13Kernel_traitsI13__nv_bfloat16S2_S2_S2_fjLj1536ELj1ELj1ELj4ELj8ENS_18Kernel_traits_baseILj1536ES2_S2_S2_S2_fjLj128EEEEELb1ELb0ELb0ELb0EEEvNS_9BwdParamsE,"aw",@nobits
	.sectionflags	@""
	.align	16
	.zero		1024


//--------------------- .nv.shared._ZN10layer_norm13ln_bwd_kernelINS_13Kernel_traitsI13__nv_bfloat16S2_S2_S2_fjLj1536ELj1ELj1ELj4ELj8ENS_18Kernel_traits_baseILj1536ES2_S2_S2_S2_fjLj128EEEEELb1ELb0ELb0ELb1EEEvNS_9BwdParamsE --------------------------
	.section	.nv.shared._ZN10layer_norm13ln_bwd_kernelINS_13Kernel_traitsI13__nv_bfloat16S2_S2_S2_fjLj1536ELj1ELj1ELj4ELj8ENS_18Kernel_traits_baseILj1536ES2_S2_S2_S2_fjLj128EEEEELb1ELb0ELb0ELb1EEEvNS_9BwdParamsE,"aw",@nobits
	.sectionflags	@""
	.align	16
	.zero		1024


//--------------------- .nv.shared._ZN10layer_norm22ln_bwd_finalize_kernelINS_22Kernel_traits_finalizeILj1536E13__nv_bfloat16S2_S2_S2_fjLb0ELj1024ELj4ENS_18Kernel_traits_baseILj1536ES2_S2_S2_S2_fjLj1024EEEEELb0ELb0EEEvNS_9BwdParamsE --------------------------
	.section	.nv.shared._ZN10layer_norm22ln_bwd_finalize_kernelINS_22Kernel_traits_finalizeILj1536E13__nv_bfloat16S2_S2_S2_fjLb0ELj1024ELj4ENS_18Kernel_traits_baseILj1536ES2_S2_S2_S2_fjLj1024EEEEELb0ELb0EEEvNS_9BwdParamsE,"aw",@nobits
	.sectionflags	@""
	.align	16
.nv.shared._ZN10layer_norm22ln_bwd_finalize_kernelINS_22Kernel_traits_finalizeILj1536E13__nv_bfloat16S2_S2_S2_fjLb0ELj1024ELj4ENS_18Kernel_traits_baseILj1536ES2_S2_S2_S2_fjLj1024EEEEELb0ELb0EEEvNS_9BwdParamsE:
	.zero		9472


//--------------------- .nv.shared._ZN10layer_norm13ln_bwd_kernelINS_13Kernel_traitsI13__nv_bfloat16S2_S2_S2_fjLj1536ELj1ELj1ELj4ELj8ENS_18Kernel_traits_baseILj1536ES2_S2_S2_S2_fjLj128EEEEELb1ELb0ELb1ELb0EEEvNS_9BwdParamsE --------------------------
	.section	.nv.shared._ZN10layer_norm13ln_bwd_kernelINS_13Kernel_traitsI13__nv_bfloat16S2_S2_S2_fjLj1536ELj1ELj1ELj4ELj8ENS_18Kernel_traits_baseILj1536ES2_S2_S2_S2_fjLj128EEEEELb1ELb0ELb1ELb0EEEvNS_9BwdParamsE,"aw",@nobits
	.sectionflags	@""
	.align	16
	.zero		1024


//--------------------- .nv.shared._ZN10layer_norm22ln_bwd_finalize_kernelINS_22Kernel_traits_finalizeILj1536E13__nv_bfloat16S2_S2_S2_fjLb0ELj1024ELj4ENS_18Kernel_traits_baseILj1536ES2_S2_S2_S2_fjLj1024EEEEELb0ELb1EEEvNS_9BwdParamsE --------------------------
	.section	.nv.shared._ZN10layer_norm22ln_bwd_finalize_kernelINS_22Kernel_traits_finalizeILj1536E13__nv_bfloat16S2_S2_S2_fjLb0ELj1024ELj4ENS_18Kernel_traits_baseILj1536ES2_S2_S2_S2_fjLj1024EEEEELb0ELb1EEEvNS_9BwdParamsE,"aw",@nobits
	.sectionflags	@""
	.align	16
.nv.shared._ZN10layer_norm22ln_bwd_finalize_kernelINS_22Kernel_traits_finalizeILj1536E13__nv_bfloat16S2_S2_S2_fjLb0ELj1024ELj4ENS_18Kernel_traits_baseILj1536ES2_S2_S2_S2_fjLj1024EEEEELb0ELb1EEEvNS_9BwdParamsE:
	.zero		9472


//--------------------- .nv.shared._ZN10layer_norm13ln_bwd_kernelINS_13Kernel_traitsI13__nv_bfloat16S2_S2_S2_fjLj1536ELj1ELj1ELj4ELj8ENS_18Kernel_traits_baseILj1536ES2_S2_S2_S2_fjLj128EEEEELb1ELb0ELb1ELb1EEEvNS_9BwdParamsE --------------------------
	.section	.nv.shared._ZN10layer_norm13ln_bwd_kernelINS_13Kernel_traitsI13__nv_bfloat16S2_S2_S2_fjLj1536ELj1ELj1ELj4ELj8ENS_18Kernel_traits_baseILj1536ES2_S2_S2_S2_fjLj128EEEEELb1ELb0ELb1ELb1EEEvNS_9BwdParamsE,"aw",@nobits
	.sectionflags	@""
	.align	16
	.zero		1024


//--------------------- .nv.shared._ZN10layer_norm13ln_bwd_kernelINS_13Kernel_traitsI13__nv_bfloat16S2_S2_S2_fjLj1536ELj1ELj1ELj4ELj8ENS_18Kernel_traits_baseILj1536ES2_S2_S2_S2_fjLj128EEEEELb1ELb1ELb0ELb0EEEvNS_9BwdParamsE --------------------------
	.section	.nv.shared._ZN10layer_norm13ln_bwd_kernelINS_13Kernel_traitsI13__nv_bfloat16S2_S2_S2_fjLj1536ELj1ELj1ELj4ELj8ENS_18Kernel_traits_baseILj1536ES2_S2_S2_S2_fjLj128EEEEELb1ELb1ELb0ELb0EEEvNS_9BwdParamsE,"aw",@nobits
	.sectionflags	@""
	.align	16
	.zero		1024


//--------------------- .nv.shared._ZN10layer_norm13ln_bwd_kernelINS_13Kernel_traitsI13__nv_bfloat16S2_S2_S2_fjLj1536ELj1ELj1ELj4ELj8ENS_18Kernel_traits_baseILj1536ES2_S2_S2_S2_fjLj128EEEEELb1ELb1ELb0ELb1EEEvNS_9BwdParamsE --------------------------
	.section	.nv.shared._ZN10layer_norm13ln_bwd_kernelINS_13Kernel_traitsI13__nv_bfloat16S2_S2_S2_fjLj1536ELj1ELj1ELj4ELj8ENS_18Kernel_traits_baseILj1536ES2_S2_S2_S2_fjLj128EEEEELb1ELb1ELb0ELb1EEEvNS_9BwdParamsE,"aw",@nobits
	.sectionflags	@""
	.align	16
	.zero		1024


//--------------------- .nv.shared._ZN10layer_norm22ln_bwd_finalize_kernelINS_22Kernel_traits_finalizeILj1536E13__nv_bfloat16S2_S2_S2_fjLb1ELj1024ELj4ENS_18Kernel_traits_baseILj1536ES2_S2_S2_S2_fjLj1024EEEEELb1ELb0EEEvNS_9BwdParamsE --------------------------
	.section	.nv.shared._ZN10layer_norm22ln_bwd_finalize_kernelINS_22Kernel_traits_finalizeILj1536E13__nv_bfloat16S2_S2_S2_fjLb1ELj1024ELj4ENS_18Kernel_traits_baseILj1536ES2_S2_S2_S2_fjLj1024EEEEELb1ELb0EEEvNS_9BwdParamsE,"aw",@nobits
	.sectionflags	@""
	.align	16
.nv.shared._ZN10layer_norm22ln_bwd_finalize_kernelINS_22Kernel_traits_finalizeILj1536E13__nv_bfloat16S2_S2_S2_fjLb1ELj1024ELj4ENS_18Kernel_traits_baseILj1536ES2_S2_S2_S2_fjLj1024EEEEELb1ELb0EEEvNS_9BwdParamsE:
	.zero		13696


//--------------------- .nv.shared._ZN10layer_norm13ln_bwd_kernelINS_13Kernel_traitsI13__nv_bfloat16S2_S2_S2_fjLj1536ELj1ELj1ELj4ELj8ENS_18Kernel_traits_baseILj1536ES2_S2_S2_S2_fjLj128EEEEELb1ELb1ELb1ELb0EEEvNS_9BwdParamsE --------------------------
	.section	.nv.shared._ZN10layer_norm13ln_bwd_kernelINS_13Kernel_traitsI13__nv_bfloat16S2_S2_S2_fjLj1536ELj1ELj1ELj4ELj8ENS_18Kernel_traits_baseILj1536ES2_S2_S2_S2_fjLj128EEEEELb1ELb1ELb1ELb0EEEvNS_9BwdParamsE,"aw",@nobits
	.sectionflags	@""
	.align	16
	.zero		1024


//--------------------- .nv.shared._ZN10layer_norm22ln_bwd_finalize_kernelINS_22Kernel_traits_finalizeILj1536E13__nv_bfloat16S2_S2_S2_fjLb1ELj1024ELj4ENS_18Kernel_traits_baseILj1536ES2_S2_S2_S2_fjLj1024EEEEELb1ELb1EEEvNS_9BwdParamsE --------------------------
	.section	.nv.shared._ZN10layer_norm22ln_bwd_finalize_kernelINS_22Kernel_traits_finalizeILj1536E13__nv_bfloat16S2_S2_S2_fjLb1ELj1024ELj4ENS_18Kernel_traits_baseILj1536ES2_S2_S2_S2_fjLj1024EEEEELb1ELb1EEEvNS_9BwdParamsE,"aw",@nobits
	.sectionflags	@""
	.align	16
.nv.shared._ZN10layer_norm22ln_bwd_finalize_kernelINS_22Kernel_traits_finalizeILj1536E13__nv_bfloat16S2_S2_S2_fjLb1ELj1024ELj4ENS_18Kernel_traits_baseILj1536ES2_S2_S2_S2_fjLj1024EEEEELb1ELb1EEEvNS_9BwdParamsE:
	.zero		13696


//--------------------- .nv.shared._ZN10layer_norm13ln_bwd_kernelINS_13Kernel_traitsI13__nv_bfloat16S2_S2_S2_fjLj1536ELj1ELj1ELj4ELj8ENS_18Kernel_traits_baseILj1536ES2_S2_S2_S2_fjLj128EEEEELb1ELb1ELb1ELb1EEEvNS_9BwdParamsE --------------------------
	.section	.nv.shared._ZN10layer_norm13ln_bwd_kernelINS_13Kernel_traitsI13__nv_bfloat16S2_S2_S2_fjLj1536ELj1ELj1ELj4ELj8ENS_18Kernel_traits_baseILj1536ES2_S2_S2_S2_fjLj128EEEEELb1ELb1ELb1ELb1EEEvNS_9BwdParamsE,"aw",@nobits
	.sectionflags	@""
	.align	16
	.zero		1024


//--------------------- .nv.shared._ZN10layer_norm13ln_bwd_kernelINS_13Kernel_traitsI6__halfS2_S2_S2_fjLj1536ELj1ELj1ELj4ELj8ENS_18Kernel_traits_baseILj1536ES2_S2_S2_S2_fjLj128EEEEELb0ELb0ELb0ELb0EEEvNS_9BwdParamsE --------------------------
	.section	.nv.shared._ZN10layer_norm13ln_bwd_kernelINS_13Kernel_traitsI6__halfS2_S2_S2_fjLj1536ELj1ELj1ELj4ELj8ENS_18Kernel_traits_baseILj1536ES2_S2_S2_S2_fjLj128EEEEELb0ELb0ELb0ELb0EEEvNS_9BwdParamsE,"aw",@nobits
	.sectionflags	@""
	.align	16
	.zero		1024


//--------------------- .nv.shared._ZN10layer_norm13ln_bwd_kernelINS_13Kernel_traitsI6__halfS2_S2_S2_fjLj1536ELj1ELj1ELj4ELj8ENS_18Kernel_traits_baseILj1536ES2_S2_S2_S2_fjLj128EEEEELb0ELb0ELb0ELb1EEEvNS_9BwdParamsE --------------------------
	.section	.nv.shared._ZN10layer_norm13ln_bwd_kernelINS_13Kernel_traitsI6__halfS2_S2_S2_fjLj1536ELj1ELj1ELj4ELj8ENS_18Kernel_traits_baseILj1536ES2_S2_S2_S2_fjLj128EEEEELb0ELb0ELb0ELb1EEEvNS_9BwdParamsE,"aw",@nobits
	.sectionflags	@""
	.align	16
	.zero		1024


//--------------------- .nv.shared._ZN10layer_norm13ln_bwd_kernelINS_13Kernel_traitsI6__halfS2_S2_S2_fjLj1536ELj1ELj1ELj4ELj8ENS_18Kernel_traits_baseILj1536ES2_S2_S2_S2_fjLj128EEEEELb0ELb0ELb1ELb0EEEvNS_9BwdParamsE --------------------------
	.section	.nv.shared._ZN10layer_norm13ln_bwd_kernelINS_13Kernel_traitsI6__halfS2_S2_S2_fjLj1536ELj1ELj1ELj4ELj8ENS_18Kernel_traits_baseILj1536ES2_S2_S2_S2_fjLj128EEEEELb0ELb0ELb1ELb0EEEvNS_9BwdParamsE,"aw",@nobits
	.sectionflags	@""
	.align	16
	.zero		1024


//--------------------- .nv.shared._ZN10layer_norm13ln_bwd_kernelINS_13Kernel_traitsI6__halfS2_S2_S2_fjLj1536ELj1ELj1ELj4ELj8ENS_18Kernel_traits_baseILj1536ES2_S2_S2_S2_fjLj128EEEEELb0ELb0ELb1ELb1EEEvNS_9BwdParamsE --------------------------
	.section	.nv.shared._ZN10layer_norm13ln_bwd_kernelINS_13Kernel_traitsI6__halfS2_S2_S2_fjLj1536ELj1ELj1ELj4ELj8ENS_18Kernel_traits_baseILj1536ES2_S2_S2_S2_fjLj128EEEEELb0ELb0ELb1ELb1EEEvNS_9BwdParamsE,"aw",@nobits
	.sectionflags	@""
	.align	16
	.zero		1024


//--------------------- .nv.shared._ZN10layer_norm13ln_bwd_kernelINS_13Kernel_traitsI6__halfS2_S2_S2_fjLj1536ELj1ELj1ELj4ELj8ENS_18Kernel_traits_baseILj1536ES2_S2_S2_S2_fjLj128EEEEELb0ELb1ELb0ELb0EEEvNS_9BwdParamsE --------------------------
	.section	.nv.shared._ZN10layer_norm13ln_bwd_kernelINS_13Kernel_traitsI6__halfS2_S2_S2_fjLj1536ELj1ELj1ELj4ELj8ENS_18Kernel_traits_baseILj1536ES2_S2_S2_S2_fjLj128EEEEELb0ELb1ELb0ELb0EEEvNS_9BwdParamsE,"aw",@nobits
	.sectionflags	@""
	.align	16
	.zero		1024


//--------------------- .nv.shared._ZN10layer_norm13ln_bwd_kernelINS_13Kernel_traitsI6__halfS2_S2_S2_fjLj1536ELj1ELj1ELj4ELj8ENS_18Kernel_traits_baseILj1536ES2_S2_S2_S2_fjLj128EEEEELb0ELb1ELb0ELb1EEEvNS_9BwdParamsE --------------------------
	.section	.nv.shared._ZN10layer_norm13ln_bwd_kernelINS_13Kernel_traitsI6__halfS2_S2_S2_fjLj1536ELj1ELj1ELj4ELj8ENS_18Kernel_traits_baseILj1536ES2_S2_S2_S2_fjLj128EEEEELb0ELb1ELb0ELb1EEEvNS_9BwdParamsE,"aw",@nobits
	.sectionflags	@""
	.align	16
	.zero		1024


//--------------------- .nv.shared._ZN10layer_norm13ln_bwd_kernelINS_13Kernel_traitsI6__halfS2_S2_S2_fjLj1536ELj1ELj1ELj4ELj8ENS_18Kernel_traits_baseILj1536ES2_S2_S2_S2_fjLj128EEEEELb0ELb1ELb1ELb0EEEvNS_9BwdParamsE --------------------------
	.section	.nv.shared._ZN10layer_norm13ln_bwd_kernelINS_13Kernel_traitsI6__halfS2_S2_S2_fjLj1536ELj1ELj1ELj4ELj8ENS_18Kernel_traits_baseILj1536ES2_S2_S2_S2_fjLj128EEEEELb0ELb1ELb1ELb0EEEvNS_9BwdParamsE,"aw",@nobits
	.sectionflags	@""
	.align	16
	.zero		1024


//--------------------- .nv.shared._ZN10layer_norm13ln_bwd_kernelINS_13Kernel_traitsI6__halfS2_S2_S2_fjLj1536ELj1ELj1ELj4ELj8ENS_18Kernel_traits_baseILj1536ES2_S2_S2_S2_fjLj128EEEEELb0ELb1ELb1ELb1EEEvNS_9BwdParamsE --------------------------
	.section	.nv.shared._ZN10layer_norm13ln_bwd_kernelINS_13Kernel_traitsI6__halfS2_S2_S2_fjLj1536ELj1ELj1ELj4ELj8ENS_18Kernel_traits_baseILj1536ES2_S2_S2_S2_fjLj128EEEEELb0ELb1ELb1ELb1EEEvNS_9BwdParamsE,"aw",@nobits
	.sectionflags	@""
	.align	16
	.zero		1024


//--------------------- .nv.shared._ZN10layer_norm13ln_bwd_kernelINS_13Kernel_traitsI6__halfS2_S2_S2_fjLj1536ELj1ELj1ELj4ELj8ENS_18Kernel_traits_baseILj1536ES2_S2_S2_S2_fjLj128EEEEELb1ELb0ELb0ELb0EEEvNS_9BwdParamsE --------------------------
	.section	.nv.shared._ZN10layer_norm13ln_bwd_kernelINS_13Kernel_traitsI6__halfS2_S2_S2_fjLj1536ELj1ELj1ELj4ELj8ENS_18Kernel_traits_baseILj1536ES2_S2_S2_S2_fjLj128EEEEELb1ELb0ELb0ELb0EEEvNS_9BwdParamsE,"aw",@nobits
	.sectionflags	@""
	.align	16
	.zero		1024


//--------------------- .nv.shared._ZN10layer_norm13ln_bwd_kernelINS_13Kernel_traitsI6__halfS2_S2_S2_fjLj1536ELj1ELj1ELj4ELj8ENS_18Kernel_traits_baseILj1536ES2_S2_S2_S2_fjLj128EEEEELb1ELb0ELb0ELb1EEEvNS_9BwdParamsE --------------------------
	.section	.nv.shared._ZN10layer_norm13ln_bwd_kernelINS_13Kernel_traitsI6__halfS2_S2_S2_fjLj1536ELj1ELj1ELj4ELj8ENS_18Kernel_traits_baseILj1536ES2_S2_S2_S2_fjLj128EEEEELb1ELb0ELb0ELb1EEEvNS_9BwdParamsE,"aw",@nobits
	.sectionflags	@""
	.align	16
	.zero		1024


//--------------------- .nv.shared._ZN10layer_norm22ln_bwd_finalize_kernelINS_22Kernel_traits_finalizeILj1536E6__halfS2_S2_S2_fjLb0ELj1024ELj4ENS_18Kernel_traits_baseILj1536ES2_S2_S2_S2_fjLj1024EEEEELb0ELb0EEEvNS_9BwdParamsE --------------------------
	.section	.nv.shared._ZN10layer_norm22ln_bwd_finalize_kernelINS_22Kernel_traits_finalizeILj1536E6__halfS2_S2_S2_fjLb0ELj1024ELj4ENS_18Kernel_traits_baseILj1536ES2_S2_S2_S2_fjLj1024EEEEELb0ELb0EEEvNS_9BwdParamsE,"aw",@nobits
	.sectionflags	@""
	.align	16
.nv.shared._ZN10layer_norm22ln_bwd_finalize_kernelINS_22Kernel_traits_finalizeILj1536E6__halfS2_S2_S2_fjLb0ELj1024ELj4ENS_18Kernel_traits_baseILj1536ES2_S2_S2_S2_fjLj1024EEEEELb0ELb0EEEvNS_9BwdParamsE:
	.zero		9472


//--------------------- .nv.shared._ZN10layer_norm13ln_bwd_kernelINS_13Kernel_traitsI6__halfS2_S2_S2_fjLj1536ELj1ELj1ELj4ELj8ENS_18Kernel_traits_baseILj1536ES2_S2_S2_S2_fjLj128EEEEELb1ELb0ELb1ELb0EEEvNS_9BwdParamsE --------------------------
	.section	.nv.shared._ZN10layer_norm13ln_bwd_kernelINS_13Kernel_traitsI6__halfS2_S2_S2_fjLj1536ELj1ELj1ELj4ELj8ENS_18Kernel_traits_baseILj1536ES2_S2_S2_S2_fjLj128EEEEELb1ELb0ELb1ELb0EEEvNS_9BwdParamsE,"aw",@nobits
	.sectionflags	@""
	.align	16
	.zero		1024


//--------------------- .nv.shared._ZN10layer_norm22ln_bwd_finalize_kernelINS_22Kernel_traits_finalizeILj1536E6__halfS2_S2_S2_fjLb0ELj1024ELj4ENS_18Kernel_traits_baseILj1536ES2_S2_S2_S2_fjLj1024EEEEELb0ELb1EEEvNS_9BwdParamsE --------------------------
	.section	.nv.shared._ZN10layer_norm22ln_bwd_finalize_kernelINS_22Kernel_traits_finalizeILj1536E6__halfS2_S2_S2_fjLb0ELj1024ELj4ENS_18Kernel_traits_baseILj1536ES2_S2_S2_S2_fjLj1024EEEEELb0ELb1EEEvNS_9BwdParamsE,"aw",@nobits
	.sectionflags	@""
	.align	16
.nv.shared._ZN10layer_norm22ln_bwd_finalize_kernelINS_22Kernel_traits_finalizeILj1536E6__halfS2_S2_S2_fjLb0ELj1024ELj4ENS_18Kernel_traits_baseILj1536ES2_S2_S2_S2_fjLj1024EEEEELb0ELb1EEEvNS_9BwdParamsE:
	.zero		9472


//--------------------- .nv.shared._ZN10layer_norm13ln_bwd_kernelINS_13Kernel_traitsI6__halfS2_S2_S2_fjLj1536ELj1ELj1ELj4ELj8ENS_18Kernel_traits_baseILj1536ES2_S2_S2_S2_fjLj128EEEEELb1ELb0ELb1ELb1EEEvNS_9BwdParamsE --------------------------
	.section	.nv.shared._ZN10layer_norm13ln_bwd_kernelINS_13Kernel_traitsI6__halfS2_S2_S2_fjLj1536ELj1ELj1ELj4ELj8ENS_18Kernel_traits_baseILj1536ES2_S2_S2_S2_fjLj128EEEEELb1ELb0ELb1ELb1EEEvNS_9BwdParamsE,"aw",@nobits
	.sectionflags	@""
	.align	16
	.zero		1024


//--------------------- .nv.shared._ZN10layer_norm13ln_bwd_kernelINS_13Kernel_traitsI6__halfS2_S2_S2_fjLj1536ELj1ELj1ELj4ELj8ENS_18Kernel_traits_baseILj1536ES2_S2_S2_S2_fjLj128EEEEELb1ELb1ELb0ELb0EEEvNS_9BwdParamsE --------------------------
	.section	.nv.shared._ZN10layer_norm13ln_bwd_kernelINS_13Kernel_traitsI6__halfS2_S2_S2_fjLj1536ELj1ELj1ELj4ELj8ENS_18Kernel_traits_baseILj1536ES2_S2_S2_S2_fjLj128EEEEELb1ELb1ELb0ELb0EEEvNS_9BwdParamsE,"aw",@nobits
	.sectionflags	@""
	.align	16
	.zero		1024


//--------------------- .nv.shared._ZN10layer_norm13ln_bwd_kernelINS_13Kernel_traitsI6__halfS2_S2_S2_fjLj1536ELj1ELj1ELj4ELj8ENS_18Kernel_traits_baseILj1536ES2_S2_S2_S2_fjLj128EEEEELb1ELb1ELb0ELb1EEEvNS_9BwdParamsE --------------------------
	.section	.nv.shared._ZN10layer_norm13ln_bwd_kernelINS_13Kernel_traitsI6__halfS2_S2_S2_fjLj1536ELj1ELj1ELj4ELj8ENS_18Kernel_traits_baseILj1536ES2_S2_S2_S2_fjLj128EEEEELb1ELb1ELb0ELb1EEEvNS_9BwdParamsE,"aw",@nobits
	.sectionflags	@""
	.align	16
	.zero		1024


//--------------------- .nv.shared._ZN10layer_norm22ln_bwd_finalize_kernelINS_22Kernel_traits_finalizeILj1536E6__halfS2_S2_S2_fjLb1ELj1024ELj4ENS_18Kernel_traits_baseILj1536ES2_S2_S2_S2_fjLj1024EEEEELb1ELb0EEEvNS_9BwdParamsE --------------------------
	.section	.nv.shared._ZN10layer_norm22ln_bwd_finalize_kernelINS_22Kernel_traits_finalizeILj1536E6__halfS2_S2_S2_fjLb1ELj1024ELj4ENS_18Kernel_traits_baseILj1536ES2_S2_S2_S2_fjLj1024EEEEELb1ELb0EEEvNS_9BwdParamsE,"aw",@nobits
	.sectionflags	@""
	.align	16
.nv.shared._ZN10layer_norm22ln_bwd_finalize_kernelINS_22Kernel_traits_finalizeILj1536E6__halfS2_S2_S2_fjLb1ELj1024ELj4ENS_18Kernel_traits_baseILj1536ES2_S2_S2_S2_fjLj1024EEEEELb1ELb0EEEvNS_9BwdParamsE:
	.zero		13696


//--------------------- .nv.shared._ZN10layer_norm13ln_bwd_kernelINS_13Kernel_traitsI6__halfS2_S2_S2_fjLj1536ELj1ELj1ELj4ELj8ENS_18Kernel_traits_baseILj1536ES2_S2_S2_S2_fjLj128EEEEELb1ELb1ELb1ELb0EEEvNS_9BwdParamsE --------------------------
	.section	.nv.shared._ZN10layer_norm13ln_bwd_kernelINS_13Kernel_traitsI6__halfS2_S2_S2_fjLj1536ELj1ELj1ELj4ELj8ENS_18Kernel_traits_baseILj1536ES2_S2_S2_S2_fjLj128EEEEELb1ELb1ELb1ELb0EEEvNS_9BwdParamsE,"aw",@nobits
	.sectionflags	@""
	.align	16
	.zero		1024


//--------------------- .nv.shared._ZN10layer_norm22ln_bwd_finalize_kernelINS_22Kernel_traits_finalizeILj1536E6__halfS2_S2_S2_fjLb1ELj1024ELj4ENS_18Kernel_traits_baseILj1536ES2_S2_S2_S2_fjLj1024EEEEELb1ELb1EEEvNS_9BwdParamsE --------------------------
	.section	.nv.shared._ZN10layer_norm22ln_bwd_finalize_kernelINS_22Kernel_traits_finalizeILj1536E6__halfS2_S2_S2_fjLb1ELj1024ELj4ENS_18Kernel_traits_baseILj1536ES2_S2_S2_S2_fjLj1024EEEEELb1ELb1EEEvNS_9BwdParamsE,"aw",@nobits
	.sectionflags	@""
	.align	16
.nv.shared._ZN10layer_norm22ln_bwd_finalize_kernelINS_22Kernel_traits_finalizeILj1536E6__halfS2_S2_S2_fjLb1ELj1024ELj4ENS_18Kernel_traits_baseILj1536ES2_S2_S2_S2_fjLj1024EEEEELb1ELb1EEEvNS_9BwdParamsE:
	.zero		13696


//--------------------- .nv.shared._ZN10layer_norm13ln_bwd_kernelINS_13Kernel_traitsI6__halfS2_S2_S2_fjLj1536ELj1ELj1ELj4ELj8ENS_18Kernel_traits_baseILj1536ES2_S2_S2_S2_fjLj128EEEEELb1ELb1ELb1ELb1EEEvNS_9BwdParamsE --------------------------
	.section	.nv.shared._ZN10layer_norm13ln_bwd_kernelINS_13Kernel_traitsI6__halfS2_S2_S2_fjLj1536ELj1ELj1ELj4ELj8ENS_18Kernel_traits_baseILj1536ES2_S2_S2_S2_fjLj128EEEEELb1ELb1ELb1ELb1EEEvNS_9BwdParamsE,"aw",@nobits
	.sectionflags	@""
	.align	16
	.zero		1024


//--------------------- .nv.shared._ZN10layer_norm13ln_bwd_kernelINS_13Kernel_traitsIf13__nv_bfloat16S2_S2_fjLj1536ELj1ELj1ELj4ELj8ENS_18Kernel_traits_baseILj1536EfS2_S2_S2_fjLj128EEEEELb0ELb0ELb0ELb0EEEvNS_9BwdParamsE --------------------------
	.section	.nv.shared._ZN10layer_norm13ln_bwd_kernelINS_13Kernel_traitsIf13__nv_bfloat16S2_S2_fjLj1536ELj1ELj1ELj4ELj8ENS_18Kernel_traits_baseILj1536EfS2_S2_S2_fjLj128EEEEELb0ELb0ELb0ELb0EEEvNS_9BwdParamsE,"aw",@nobits
	.sectionflags	@""
	.align	16
	.zero		1024


//--------------------- .nv.shared._ZN10layer_norm13ln_bwd_kernelINS_13Kernel_traitsIf13__nv_bfloat16S2_S2_fjLj1536ELj1ELj1ELj4ELj8ENS_18Kernel_traits_baseILj1536EfS2_S2_S2_fjLj128EEEEELb0ELb0ELb0ELb1EEEvNS_9BwdParamsE --------------------------
	.section	.nv.shared._ZN10layer_norm13ln_bwd_kernelINS_13Kernel_traitsIf13__nv_bfloat16S2_S2_fjLj1536ELj1ELj1ELj4ELj8ENS_18Kernel_traits_baseILj1536EfS2_S2_S2_fjLj128EEEEELb0ELb0ELb0ELb1EEEvNS_9BwdParamsE,"aw",@nobits
	.sectionflags	@""
	.align	16
	.zero		1024


//--------------------- .nv.shared._ZN10layer_norm13ln_bwd_kernelINS_13Kernel_traitsIf13__nv_bfloat16S2_S2_fjLj1536ELj1ELj1ELj4ELj8ENS_18Kernel_traits_baseILj1536EfS2_S2_S2_fjLj128EEEEELb0ELb0ELb1ELb0EEEvNS_9BwdParamsE --------------------------
	.section	.nv.shared._ZN10layer_norm13ln_bwd_kernelINS_13Kernel_traitsIf13__nv_bfloat16S2_S2_fjLj1536ELj1ELj1ELj4ELj8ENS_18Kernel_traits_baseILj1536EfS2_S2_S2_fjLj128EEEEELb0ELb0ELb1ELb0EEEvNS_9BwdParamsE,"aw",@nobits
	.sectionflags	@""
	.align	16
	.zero		1024


//--------------------- .nv.shared._ZN10layer_norm13ln_bwd_kernelINS_13Kernel_traitsIf13__nv_bfloat16S2_S2_fjLj1536ELj1ELj1ELj4ELj8ENS_18Kernel_traits_baseILj1536EfS2_S2_S2_fjLj128EEEEELb0ELb0ELb1ELb1EEEvNS_9BwdParamsE --------------------------
	.section	.nv.shared._ZN10layer_norm13ln_bwd_kernelINS_13Kernel_traitsIf13__nv_bfloat16S2_S2_fjLj1536ELj1ELj1ELj4ELj8ENS_18Kernel_traits_baseILj1536EfS2_S2_S2_fjLj128EEEEELb0ELb0ELb1ELb1EEEvNS_9BwdParamsE,"aw",@nobits
	.sectionflags	@""
	.align	16
	.zero		1024


//--------------------- .nv.shared._ZN10layer_norm13ln_bwd_kernelINS_13Kernel_traitsIf13__nv_bfloat16S2_S2_fjLj1536ELj1ELj1ELj4ELj8ENS_18Kernel_traits_baseILj1536EfS2_S2_S2_fjLj128EEEEELb0ELb1ELb0ELb0EEEvNS_9BwdParamsE --------------------------
	.section	.nv.shared._ZN10layer_norm13ln_bwd_kernelINS_13Kernel_traitsIf13__nv_bfloat16S2_S2_fjLj1536ELj1ELj1ELj4ELj8ENS_18Kernel_traits_baseILj1536EfS2_S2_S2_fjLj128EEEEELb0ELb1ELb0ELb0EEEvNS_9BwdParamsE,"aw",@nobits
	.sectionflags	@""
	.align	16
	.zero		1024


//--------------------- .nv.shared._ZN10layer_norm13ln_bwd_kernelINS_13Kernel_traitsIf13__nv_bfloat16S2_S2_fjLj1536ELj1ELj1ELj4ELj8ENS_18Kernel_traits_baseILj1536EfS2_S2_S2_fjLj128EEEEELb0ELb1ELb0ELb1EEEvNS_9BwdParamsE --------------------------
	.section	.nv.shared._ZN10layer_norm13ln_bwd_kernelINS_13Kernel_traitsIf13__nv_bfloat16S2_S2_fjLj1536ELj1ELj1ELj4ELj8ENS_18Kernel_traits_baseILj1536EfS2_S2_S2_fjLj128EEEEELb0ELb1ELb0ELb1EEEvNS_9BwdParamsE,"aw",@nobits
	.sectionflags	@""
	.align	16
	.zero		1024


//--------------------- .nv.shared._ZN10layer_norm13ln_bwd_kernelINS_13Kernel_traitsIf13__nv_bfloat16S2_S2_fjLj1536ELj1ELj1ELj4ELj8ENS_18Kernel_traits_baseILj1536EfS2_S2_S2_fjLj128EEEEELb0ELb1ELb1ELb0EEEvNS_9BwdParamsE --------------------------
	.section	.nv.shared._ZN10layer_norm13ln_bwd_kernelINS_13Kernel_traitsIf13__nv_bfloat16S2_S2_fjLj1536ELj1ELj1ELj4ELj8ENS_18Kernel_traits_baseILj1536EfS2_S2_S2_fjLj128EEEEELb0ELb1ELb1ELb0EEEvNS_9BwdParamsE,"aw",@nobits
	.sectionflags	@""
	.align	16
	.zero		1024


//--------------------- .nv.shared._ZN10layer_norm13ln_bwd_kernelINS_13Kernel_traitsIf13__nv_bfloat16S2_S2_fjLj1536ELj1ELj1ELj4ELj8ENS_18Kernel_traits_baseILj1536EfS2_S2_S2_fjLj128EEEEELb0ELb1ELb1ELb1EEEvNS_9BwdParamsE --------------------------
	.section	.nv.shared._ZN10layer_norm13ln_bwd_kernelINS_13Kernel_traitsIf13__nv_bfloat16S2_S2_fjLj1536ELj1ELj1ELj4ELj8ENS_18Kernel_traits_baseILj1536EfS2_S2_S2_fjLj128EEEEELb0ELb1ELb1ELb1EEEvNS_9BwdParamsE,"aw",@nobits
	.sectionflags	@""
	.align	16
	.zero		1024


//--------------------- .nv.shared._ZN10layer_norm13ln_bwd_kernelINS_13Kernel_traitsIf13__nv_bfloat16S2_S2_fjLj1536ELj1ELj1ELj4ELj8ENS_18Kernel_traits_baseILj1536EfS2_S2_S2_fjLj128EEEEELb1ELb0ELb0ELb0EEEvNS_9BwdParamsE --------------------------
	.section	.nv.shared._ZN10layer_norm13ln_bwd_kernelINS_13Kernel_traitsIf13__nv_bfloat16S2_S2_fjLj1536ELj1ELj1ELj4ELj8ENS_18Kernel_traits_baseILj1536EfS2_S2_S2_fjLj128EEEEELb1ELb0ELb0ELb0EEEvNS_9BwdParamsE,"aw",@nobits
	.sectionflags	@""
	.align	16
	.zero		1024


//--------------------- .nv.shared._ZN10layer_norm13ln_bwd_kernelINS_13Kernel_traitsIf13__nv_bfloat16S2_S2_fjLj1536ELj1ELj1ELj4ELj8ENS_18Kernel_traits_baseILj1536EfS2_S2_S2_fjLj128EEEEELb1ELb0ELb0ELb1EEEvNS_9BwdParamsE --------------------------
	.section	.nv.shared._ZN10layer_norm13ln_bwd_kernelINS_13Kernel_traitsIf13__nv_bfloat16S2_S2_fjLj1536ELj1ELj1ELj4ELj8ENS_18Kernel_traits_baseILj1536EfS2_S2_S2_fjLj128EEEEELb1ELb0ELb0ELb1EEEvNS_9BwdParamsE,"aw",@nobits
	.sectionflags	@""
	.align	16
	.zero		1024


//--------------------- .nv.shared._ZN10layer_norm22ln_bwd_finalize_kernelINS_22Kernel_traits_finalizeILj1536Ef13__nv_bfloat16S2_S2_fjLb0ELj1024ELj4ENS_18Kernel_traits_baseILj1536EfS2_S2_S2_fjLj1024EEEEELb0ELb0EEEvNS_9BwdParamsE --------------------------
	.section	.nv.shared._ZN10layer_norm22ln_bwd_finalize_kernelINS_22Kernel_traits_finalizeILj1536Ef13__nv_bfloat16S2_S2_fjLb0ELj1024ELj4ENS_18Kernel_traits_baseILj1536EfS2_S2_S2_fjLj1024EEEEELb0ELb0EEEvNS_9BwdParamsE,"aw",@nobits
	.sectionflags	@""
	.align	16
.nv.shared._ZN10layer_norm22ln_bwd_finalize_kernelINS_22Kernel_traits_finalizeILj1536Ef13__nv_bfloat16S2_S2_fjLb0ELj1024ELj4ENS_18Kernel_traits_baseILj1536EfS2_S2_S2_fjLj1024EEEEELb0ELb0EEEvNS_9BwdParamsE:
	.zero		9472


//--------------------- .nv.shared._ZN10layer_norm13ln_bwd_kernelINS_13Kernel_traitsIf13__nv_bfloat16S2_S2_fjLj1536ELj1ELj1ELj4ELj8ENS_18Kernel_traits_baseILj1536EfS2_S2_S2_fjLj128EEEEELb1ELb0ELb1ELb0EEEvNS_9BwdParamsE --------------------------
	.section	.nv.shared._ZN10layer_norm13ln_bwd_kernelINS_13Kernel_traitsIf13__nv_bfloat16S2_S2_fjLj1536ELj1ELj1ELj4ELj8ENS_18Kernel_traits_baseILj1536EfS2_S2_S2_fjLj128EEEEELb1ELb0ELb1ELb0EEEvNS_9BwdParamsE,"aw",@nobits
	.sectionflags	@""
	.align	16
	.zero		1024


//--------------------- .nv.shared._ZN10layer_norm22ln_bwd_finalize_kernelINS_22Kernel_traits_finalizeILj1536Ef13__nv_bfloat16S2_S2_fjLb0ELj1024ELj4ENS_18Kernel_traits_baseILj1536EfS2_S2_S2_fjLj1024EEEEELb0ELb1EEEvNS_9BwdParamsE --------------------------
	.section	.nv.shared._ZN10layer_norm22ln_bwd_finalize_kernelINS_22Kernel_traits_finalizeILj1536Ef13__nv_bfloat16S2_S2_fjLb0ELj1024ELj4ENS_18Kernel_traits_baseILj1536EfS2_S2_S2_fjLj1024EEEEELb0ELb1EEEvNS_9BwdParamsE,"aw",@nobits
	.sectionflags	@""
	.align	16
.nv.shared._ZN10layer_norm22ln_bwd_finalize_kernelINS_22Kernel_traits_finalizeILj1536Ef13__nv_bfloat16S2_S2_fjLb0ELj1024ELj4ENS_18Kernel_traits_baseILj1536EfS2_S2_S2_fjLj1024EEEEELb0ELb1EEEvNS_9BwdParamsE:
	.zero		9472


//--------------------- .nv.shared._ZN10layer_norm13ln_bwd_kernelINS_13Kernel_traitsIf13__nv_bfloat16S2_S2_fjLj1536ELj1ELj1ELj4ELj8ENS_18Kernel_traits_baseILj1536EfS2_S2_S2_fjLj128EEEEELb1ELb0ELb1ELb1EEEvNS_9BwdParamsE --------------------------
	.section	.nv.shared._ZN10layer_norm13ln_bwd_kernelINS_13Kernel_traitsIf13__nv_bfloat16S2_S2_fjLj1536ELj1ELj1ELj4ELj8ENS_18Kernel_traits_baseILj1536EfS2_S2_S2_fjLj128EEEEELb1ELb0ELb1ELb1EEEvNS_9BwdParamsE,"aw",@nobits
	.sectionflags	@""
	.align	16
	.zero		1024


//--------------------- .nv.shared._ZN10layer_norm13ln_bwd_kernelINS_13Kernel_traitsIf13__nv_bfloat16S2_S2_fjLj1536ELj1ELj1ELj4ELj8ENS_18Kernel_traits_baseILj1536EfS2_S2_S2_fjLj128EEEEELb1ELb1ELb0ELb0EEEvNS_9BwdParamsE --------------------------
	.section	.nv.shared._ZN10layer_norm13ln_bwd_kernelINS_13Kernel_traitsIf13__nv_bfloat16S2_S2_fjLj1536ELj1ELj1ELj4ELj8ENS_18Kernel_traits_baseILj1536EfS2_S2_S2_fjLj128EEEEELb1ELb1ELb0ELb0EEEvNS_9BwdParamsE,"aw",@nobits
	.sectionflags	@""
	.align	16
	.zero		1024


//--------------------- .nv.shared._ZN10layer_norm13ln_bwd_kernelINS_13Kernel_traitsIf13__nv_bfloat16S2_S2_fjLj1536ELj1ELj1ELj4ELj8ENS_18Kernel_traits_baseILj1536EfS2_S2_S2_fjLj128EEEEELb1ELb1ELb0ELb1EEEvNS_9BwdParamsE --------------------------
	.section	.nv.shared._ZN10layer_norm13ln_bwd_kernelINS_13Kernel_traitsIf13__nv_bfloat16S2_S2_fjLj1536ELj1ELj1ELj4ELj8ENS_18Kernel_traits_baseILj1536EfS2_S2_S2_fjLj128EEEEELb1ELb1ELb0ELb1EEEvNS_9BwdParamsE,"aw",@nobits
	.sectionflags	@""
	.align	16
	.zero		1024


//--------------------- .nv.shared._ZN10layer_norm22ln_bwd_finalize_kernelINS_22Kernel_traits_finalizeILj1536Ef13__nv_bfloat16S2_S2_fjLb1ELj1024ELj4ENS_18Kernel_traits_baseILj1536EfS2_S2_S2_fjLj1024EEEEELb1ELb0EEEvNS_9BwdParamsE --------------------------
	.section	.nv.shared._ZN10layer_norm22ln_bwd_finalize_kernelINS_22Kernel_traits_finalizeILj1536Ef13__nv_bfloat16S2_S2_fjLb1ELj1024ELj4ENS_18Kernel_traits_baseILj1536EfS2_S2_S2_fjLj1024EEEEELb1ELb0EEEvNS_9BwdParamsE,"aw",@nobits
	.sectionflags	@""
	.align	16
.nv.shared._ZN10layer_norm22ln_bwd_finalize_kernelINS_22Kernel_traits_finalizeILj1536Ef13__nv_bfloat16S2_S2_fjLb1ELj1024ELj4ENS_18Kernel_traits_baseILj1536EfS2_S2_S2_fjLj1024EEEEELb1ELb0EEEvNS_9BwdParamsE:
	.zero		13696


//--------------------- .nv.shared._ZN10layer_norm13ln_bwd_kernelINS_13Kernel_traitsIf13__nv_bfloat16S2_S2_fjLj1536ELj1ELj1ELj4ELj8ENS_18Kernel_traits_baseILj1536EfS2_S2_S2_fjLj128EEEEELb1ELb1ELb1ELb0EEEvNS_9BwdParamsE --------------------------
	.section	.nv.shared._ZN10layer_norm13ln_bwd_kernelINS_13Kernel_traitsIf13__nv_bfloat16S2_S2_fjLj1536ELj1ELj1ELj4ELj8ENS_18Kernel_traits_baseILj1536EfS2_S2_S2_fjLj128EEEEELb1ELb1ELb1ELb0EEEvNS_9BwdParamsE,"aw",@nobits
	.sectionflags	@""
	.align	16
	.zero		1024


//--------------------- .nv.shared._ZN10layer_norm22ln_bwd_finalize_kernelINS_22Kernel_traits_finalizeILj1536Ef13__nv_bfloat16S2_S2_fjLb1ELj1024ELj4ENS_18Kernel_traits_baseILj1536EfS2_S2_S2_fjLj1024EEEEELb1ELb1EEEvNS_9BwdParamsE --------------------------
	.section	.nv.shared._ZN10layer_norm22ln_bwd_finalize_kernelINS_22Kernel_traits_finalizeILj1536Ef13__nv_bfloat16S2_S2_fjLb1ELj1024ELj4ENS_18Kernel_traits_baseILj1536EfS2_S2_S2_fjLj1024EEEEELb1ELb1EEEvNS_9BwdParamsE,"aw",@nobits
	.sectionflags	@""
	.align	16
.nv.shared._ZN10layer_norm22ln_bwd_finalize_kernelINS_22Kernel_traits_finalizeILj1536Ef13__nv_bfloat16S2_S2_fjLb1ELj1024ELj4ENS_18Kernel_traits_baseILj1536EfS2_S2_S2_fjLj1024EEEEELb1ELb1EEEvNS_9BwdParamsE:
	.zero		13696


//--------------------- .nv.shared._ZN10layer_norm13ln_bwd_kernelINS_13Kernel_traitsIf13__nv_bfloat16S2_S2_fjLj1536ELj1ELj1ELj4ELj8ENS_18Kernel_traits_baseILj1536EfS2_S2_S2_fjLj128EEEEELb1ELb1ELb1ELb1EEEvNS_9BwdParamsE --------------------------
	.section	.nv.shared._ZN10layer_norm13ln_bwd_kernelINS_13Kernel_traitsIf13__nv_bfloat16S2_S2_fjLj1536ELj1ELj1ELj4ELj8ENS_18Kernel_traits_baseILj1536EfS2_S2_S2_fjLj128EEEEELb1ELb1ELb1ELb1EEEvNS_9BwdParamsE,"aw",@nobits
	.sectionflags	@""
	.align	16
	.zero		1024


//--------------------- .nv.shared._ZN10layer_norm13ln_bwd_kernelINS_13Kernel_traitsI13__nv_bfloat16S2_fS2_fjLj1536ELj1ELj1ELj4ELj8ENS_18Kernel_traits_baseILj1536ES2_S2_fS2_fjLj128EEEEELb0ELb0ELb0ELb0EEEvNS_9BwdParamsE --------------------------
	.section	.nv.shared._ZN10layer_norm13ln_bwd_kernelINS_13Kernel_traitsI13__nv_bfloat16S2_fS2_fjLj1536ELj1ELj1ELj4ELj8ENS_18Kernel_traits_baseILj1536ES2_S2_fS2_fjLj128EEEEELb0ELb0ELb0ELb0EEEvNS_9BwdParamsE,"aw",@nobits
	.sectionflags	@""
	.align	16
	.zero		1024


//--------------------- .nv.shared._ZN10layer_norm13ln_bwd_kernelINS_13Kernel_traitsI13__nv_bfloat16S2_fS2_fjLj1536ELj1ELj1ELj4ELj8ENS_18Kernel_traits_baseILj1536ES2_S2_fS2_fjLj128EEEEELb0ELb0ELb0ELb1EEEvNS_9BwdParamsE --------------------------
	.section	.nv.shared._ZN10layer_norm13ln_bwd_kernelINS_13Kernel_traitsI13__nv_bfloat16S2_fS2_fjLj1536ELj1ELj1ELj4ELj8ENS_18Kernel_traits_baseILj1536ES2_S2_fS2_fjLj128EEEEELb0ELb0ELb0ELb1EEEvNS_9BwdParamsE,"aw",@nobits
	.sectionflags	@""
	.align	16
	.zero		1024


//--------------------- .nv.shared._ZN10layer_norm13ln_bwd_kernelINS_13Kernel_traitsI13__nv_bfloat16S2_fS2_fjLj1536ELj1ELj1ELj4ELj8ENS_18Kernel_traits_baseILj1536ES2_S2_fS2_fjLj128EEEEELb0ELb0ELb1ELb0EEEvNS_9BwdParamsE --------------------------
	.section	.nv.shared._ZN10layer_norm13ln_bwd_kernelINS_13Kernel_traitsI13__nv_bfloat16S2_fS2_fjLj1536ELj1ELj1ELj4ELj8ENS_18Kernel_traits_baseILj1536ES2_S2_fS2_fjLj128EEEEELb0ELb0ELb1ELb0EEEvNS_9BwdParamsE,"aw",@nobits
	.sectionflags	@""
	.align	16
	.zero		1024


//--------------------- .nv.shared._ZN10layer_norm13ln_bwd_kernelINS_13Kernel_traitsI13__nv_bfloat16S2_fS2_fjLj1536ELj1ELj1ELj4ELj8ENS_18Kernel_traits_baseILj1536ES2_S2_fS2_fjLj128EEEEELb0ELb0ELb1ELb1EEEvNS_9BwdParamsE --------------------------
	.section	.nv.shared._ZN10layer_norm13ln_bwd_kernelINS_13Kernel_traitsI13__nv_bfloat16S2_fS2_fjLj1536ELj1ELj1ELj4ELj8ENS_18Kernel_traits_baseILj1536ES2_S2_fS2_fjLj128EEEEELb0ELb0ELb1ELb1EEEvNS_9BwdParamsE,"aw",@nobits
	.sectionflags	@""
	.align	16
	.zero		1024


//--------------------- .nv.shared._ZN10layer_norm13ln_bwd_kernelINS_13Kernel_traitsI13__nv_bfloat16S2_fS2_fjLj1536ELj1ELj1ELj4ELj8ENS_18Kernel_traits_baseILj1536ES2_S2_fS2_fjLj128EEEEELb0ELb1ELb0ELb0EEEvNS_9BwdParamsE --------------------------
	.section	.nv.shared._ZN10layer_norm13ln_bwd_kernelINS_13Kernel_traitsI13__nv_bfloat16S2_fS2_fjLj1536ELj1ELj1ELj4ELj8ENS_18Kernel_traits_baseILj1536ES2_S2_fS2_fjLj128EEEEELb0ELb1ELb0ELb0EEEvNS_9BwdParamsE,"aw",@nobits
	.sectionflags	@""
	.align	16
	.zero		1024


//--------------------- .nv.shared._ZN10layer_norm13ln_bwd_kernelINS_13Kernel_traitsI13__nv_bfloat16S2_fS2_fjLj1536ELj1ELj1ELj4ELj8ENS_18Kernel_traits_baseILj1536ES2_S2_fS2_fjLj128EEEEELb0ELb1ELb0ELb1EEEvNS_9BwdParamsE --------------------------
	.section	.nv.shared._ZN10layer_norm13ln_bwd_kernelINS_13Kernel_traitsI13__nv_bfloat16S2_fS2_fjLj1536ELj1ELj1ELj4ELj8ENS_18Kernel_traits_baseILj1536ES2_S2_fS2_fjLj128EEEEELb0ELb1ELb0ELb1EEEvNS_9BwdParamsE,"aw",@nobits
	.sectionflags	@""
	.align	16
	.zero		1024


//--------------------- .nv.shared._ZN10layer_norm13ln_bwd_kernelINS_13Kernel_traitsI13__nv_bfloat16S2_fS2_fjLj1536ELj1ELj1ELj4ELj8ENS_18Kernel_traits_baseILj1536ES2_S2_fS2_fjLj128EEEEELb0ELb1ELb1ELb0EEEvNS_9BwdParamsE --------------------------
	.section	.nv.shared._ZN10layer_norm13ln_bwd_kernelINS_13Kernel_traitsI13__nv_bfloat16S2_fS2_fjLj1536ELj1ELj1ELj4ELj8ENS_18Kernel_traits_baseILj1536ES2_S2_fS2_fjLj128EEEEELb0ELb1ELb1ELb0EEEvNS_9BwdParamsE,"aw",@nobits
	.sectionflags	@""
	.align	16
	.zero		1024


//--------------------- .nv.shared._ZN10layer_norm13ln_bwd_kernelINS_13Kernel_traitsI13__nv_bfloat16S2_fS2_fjLj1536ELj1ELj1ELj4ELj8ENS_18Kernel_traits_baseILj1536ES2_S2_fS2_fjLj128EEEEELb0ELb1ELb1ELb1EEEvNS_9BwdParamsE --------------------------
	.section	.nv.shared._ZN10layer_norm13ln_bwd_kernelINS_13Kernel_traitsI13__nv_bfloat16S2_fS2_fjLj1536ELj1ELj1ELj4ELj8ENS_18Kernel_traits_baseILj1536ES2_S2_fS2_fjLj128EEEEELb0ELb1ELb1ELb1EEEvNS_9BwdParamsE,"aw",@nobits
	.sectionflags	@""
	.align	16
	.zero		1024


//--------------------- .nv.shared._ZN10layer_norm13ln_bwd_kernelINS_13Kernel_traitsI13__nv_bfloat16S2_fS2_fjLj1536ELj1ELj1ELj4ELj8ENS_18Kernel_traits_baseILj1536ES2_S2_fS2_fjLj128EEEEELb1ELb0ELb0ELb0EEEvNS_9BwdParamsE --------------------------
	.section	.nv.shared._ZN10layer_norm13ln_bwd_kernelINS_13Kernel_traitsI13__nv_bfloat16S2_fS2_fjLj1536ELj1ELj1ELj4ELj8ENS_18Kernel_traits_baseILj1536ES2_S2_fS2_fjLj128EEEEELb1ELb0ELb0ELb0EEEvNS_9BwdParamsE,"aw",@nobits
	.sectionflags	@""
	.align	16
	.zero		1024


//--------------------- .nv.shared._ZN10layer_norm13ln_bwd_kernelINS_13Kernel_traitsI13__nv_bfloat16S2_fS2_fjLj1536ELj1ELj1ELj4ELj8ENS_18Kernel_traits_baseILj1536ES2_S2_fS2_fjLj128EEEEELb1ELb0ELb0ELb1EEEvNS_9BwdParamsE --------------------------
	.section	.nv.shared._ZN10layer_norm13ln_bwd_kernelINS_13Kernel_traitsI13__nv_bfloat16S2_fS2_fjLj1536ELj1ELj1ELj4ELj8ENS_18Kernel_traits_baseILj1536ES2_S2_fS2_fjLj128EEEEELb1ELb0ELb0ELb1EEEvNS_9BwdParamsE,"aw",@nobits
	.sectionflags	@""
	.align	16
	.zero		1024


//--------------------- .nv.shared._ZN10layer_norm22ln_bwd_finalize_kernelINS_22Kernel_traits_finalizeILj1536E13__nv_bfloat16S2_fS2_fjLb0ELj1024ELj4ENS_18Kernel_traits_baseILj1536ES2_S2_fS2_fjLj1024EEEEELb0ELb0EEEvNS_9BwdParamsE --------------------------
	.section	.nv.shared._ZN10layer_norm22ln_bwd_finalize_kernelINS_22Kernel_traits_finalizeILj1536E13__nv_bfloat16S2_fS2_fjLb0ELj1024ELj4ENS_18Kernel_traits_baseILj1536ES2_S2_fS2_fjLj1024EEEEELb0ELb0EEEvNS_9BwdParamsE,"aw",@nobits
	.sectionflags	@""
	.align	16
.nv.shared._ZN10layer_norm22ln_bwd_finalize_kernelINS_22Kernel_traits_finalizeILj1536E13__nv_bfloat16S2_fS2_fjLb0ELj1024ELj4ENS_18Kernel_traits_baseILj1536ES2_S2_fS2_fjLj1024EEEEELb0ELb0EEEvNS_9BwdParamsE:
	.zero		9472


//--------------------- .nv.shared._ZN10layer_norm13ln_bwd_kernelINS_13Kernel_traitsI13__nv_bfloat16S2_fS2_fjLj1536ELj1ELj1ELj4ELj8ENS_18Kernel_traits_baseILj1536ES2_S2_fS2_fjLj128EEEEELb1ELb0ELb1ELb0EEEvNS_9BwdParamsE --------------------------
	.section	.nv.shared._ZN10layer_norm13ln_bwd_kernelINS_13Kernel_traitsI13__nv_bfloat16S2_fS2_fjLj1536ELj1ELj1ELj4ELj8ENS_18Kernel_traits_baseILj1536ES2_S2_fS2_fjLj128EEEEELb1ELb0ELb1ELb0EEEvNS_9BwdParamsE,"aw",@nobits
	.sectionflags	@""
	.align	16
	.zero		1024


//--------------------- .nv.shared._ZN10layer_norm22ln_bwd_finalize_kernelINS_22Kernel_traits_finalizeILj1536E13__nv_bfloat16S2_fS2_fjLb0ELj1024ELj4ENS_18Kernel_traits_baseILj1536ES2_S2_fS2_fjLj1024EEEEELb0ELb1EEEvNS_9BwdParamsE --------------------------
	.section	.nv.shared._ZN10layer_norm22ln_bwd_finalize_kernelINS_22Kernel_traits_finalizeILj1536E13__nv_bfloat16S2_fS2_fjLb0ELj1024ELj4ENS_18Kernel_traits_baseILj1536ES2_S2_fS2_fjLj1024EEEEELb0ELb1EEEvNS_9BwdParamsE,"aw",@nobits
	.sectionflags	@""
	.align	16
.nv.shared._ZN10layer_norm22ln_bwd_finalize_kernelINS_22Kernel_traits_finalizeILj1536E13__nv_bfloat16S2_fS2_fjLb0ELj1024ELj4ENS_18Kernel_traits_baseILj1536ES2_S2_fS2_fjLj1024EEEEELb0ELb1EEEvNS_9BwdParamsE:
	.zero		9472


//--------------------- .nv.shared._ZN10layer_norm13ln_bwd_kernelINS_13Kernel_traitsI13__nv_bfloat16S2_fS2_fjLj1536ELj1ELj1ELj4ELj8ENS_18Kernel_traits_baseILj1536ES2_S2_fS2_fjLj128EEEEELb1ELb0ELb1ELb1EEEvNS_9BwdParamsE --------------------------
	.section	.nv.shared._ZN10layer_norm13ln_bwd_kernelINS_13Kernel_traitsI13__nv_bfloat16S2_fS2_fjLj1536ELj1ELj1ELj4ELj8ENS_18Kernel_traits_baseILj1536ES2_S2_fS2_fjLj128EEEEELb1ELb0ELb1ELb1EEEvNS_9BwdParamsE,"aw",@nobits
	.sectionflags	@""
	.align	16
	.zero		1024


//--------------------- .nv.shared._ZN10layer_norm13ln_bwd_kernelINS_13Kernel_traitsI13__nv_bfloat16S2_fS2_fjLj1536ELj1ELj1ELj4ELj8ENS_18Kernel_traits_baseILj1536ES2_S2_fS2_fjLj128EEEEELb1ELb1ELb0ELb0EEEvNS_9BwdParamsE --------------------------
	.section	.nv.shared._ZN10layer_norm13ln_bwd_kernelINS_13Kernel_traitsI13__nv_bfloat16S2_fS2_fjLj1536ELj1ELj1ELj4ELj8ENS_18Kernel_traits_baseILj1536ES2_S2_fS2_fjLj128EEEEELb1ELb1ELb0ELb0EEEvNS_9BwdParamsE,"aw",@nobits
	.sectionflags	@""
	.align	16
	.zero		1024


//--------------------- .nv.shared._ZN10layer_norm13ln_bwd_kernelINS_13Kernel_traitsI13__nv_bfloat16S2_fS2_fjLj1536ELj1ELj1ELj4ELj8ENS_18Kernel_traits_baseILj1536ES2_S2_fS2_fjLj128EEEEELb1ELb1ELb0ELb1EEEvNS_9BwdParamsE --------------------------
	.section	.nv.shared._ZN10layer_norm13ln_bwd_kernelINS_13Kernel_traitsI13__nv_bfloat16S2_fS2_fjLj1536ELj1ELj1ELj4ELj8ENS_18Kernel_traits_baseILj1536ES2_S2_fS2_fjLj128EEEEELb1ELb1ELb0ELb1EEEvNS_9BwdParamsE,"aw",@nobits
	.sectionflags	@""
	.align	16
	.zero		1024


//--------------------- .nv.shared._ZN10layer_norm22ln_bwd_finalize_kernelINS_22Kernel_traits_finalizeILj1536E13__nv_bfloat16S2_fS2_fjLb1ELj1024ELj4ENS_18Kernel_traits_baseILj1536ES2_S2_fS2_fjLj1024EEEEELb1ELb0EEEvNS_9BwdParamsE --------------------------
	.section	.nv.shared._ZN10layer_norm22ln_bwd_finalize_kernelINS_22Kernel_traits_finalizeILj1536E13__nv_bfloat16S2_fS2_fjLb1ELj1024ELj4ENS_18Kernel_traits_baseILj1536ES2_S2_fS2_fjLj1024EEEEELb1ELb0EEEvNS_9BwdParamsE,"aw",@nobits
	.sectionflags	@""
	.align	16
.nv.shared._ZN10layer_norm22ln_bwd_finalize_kernelINS_22Kernel_traits_finalizeILj1536E13__nv_bfloat16S2_fS2_fjLb1ELj1024ELj4ENS_18Kernel_traits_baseILj1536ES2_S2_fS2_fjLj1024EEEEELb1ELb0EEEvNS_9BwdParamsE:
	.zero		13696


//--------------------- .nv.shared._ZN10layer_norm13ln_bwd_kernelINS_13Kernel_traitsI13__nv_bfloat16S2_fS2_fjLj1536ELj1ELj1ELj4ELj8ENS_18Kernel_traits_baseILj1536ES2_S2_fS2_fjLj128EEEEELb1ELb1ELb1ELb0EEEvNS_9BwdParamsE --------------------------
	.section	.nv.shared._ZN10layer_norm13ln_bwd_kernelINS_13Kernel_traitsI13__nv_bfloat16S2_fS2_fjLj1536ELj1ELj1ELj4ELj8ENS_18Kernel_traits_baseILj1536ES2_S2_fS2_fjLj128EEEEELb1ELb1ELb1ELb0EEEvNS_9BwdParamsE,"aw",@nobits
	.sectionflags	@""
	.align	16
	.zero		1024


//--------------------- .nv.shared._ZN10layer_norm22ln_bwd_finalize_kernelINS_22Kernel_traits_finalizeILj1536E13__nv_bfloat16S2_fS2_fjLb1ELj1024ELj4ENS_18Kernel_traits_baseILj1536ES2_S2_fS2_fjLj1024EEEEELb1ELb1EEEvNS_9BwdParamsE --------------------------
	.section	.nv.shared._ZN10layer_norm22ln_bwd_finalize_kernelINS_22Kernel_traits_finalizeILj1536E13__nv_bfloat16S2_fS2_fjLb1ELj1024ELj4ENS_18Kernel_traits_baseILj1536ES2_S2_fS2_fjLj1024EEEEELb1ELb1EEEvNS_9BwdParamsE,"aw",@nobits
	.sectionflags	@""
	.align	16
.nv.shared._ZN10layer_norm22ln_bwd_finalize_kernelINS_22Kernel_traits_finalizeILj1536E13__nv_bfloat16S2_fS2_fjLb1ELj1024ELj4ENS_18Kernel_traits_baseILj1536ES2_S2_fS2_fjLj1024EEEEELb1ELb1EEEvNS_9BwdParamsE:
	.zero		13696


//--------------------- .nv.shared._ZN10layer_norm13ln_bwd_kernelINS_13Kernel_traitsI13__nv_bfloat16S2_fS2_fjLj1536ELj1ELj1ELj4ELj8ENS_18Kernel_traits_baseILj1536ES2_S2_fS2_fjLj128EEEEELb1ELb1ELb1ELb1EEEvNS_9BwdParamsE --------------------------
	.section	.nv.shared._ZN10layer_norm13ln_bwd_kernelINS_13Kernel_traitsI13__nv_bfloat16S2_fS2_fjLj1536ELj1ELj1ELj4ELj8ENS_18Kernel_traits_baseILj1536ES2_S2_fS2_fjLj128EEEEELb1ELb1ELb1ELb1EEEvNS_9BwdParamsE,"aw",@nobits
	.sectionflags	@""
	.align	16
	.zero		1024


//--------------------- .nv.shared._ZN10layer_norm13ln_bwd_kernelINS_13Kernel_traitsIf13__nv_bfloat16fS2_fjLj1536ELj1ELj1ELj4ELj8ENS_18Kernel_traits_baseILj1536EfS2_fS2_fjLj128EEEEELb0ELb0ELb0ELb0EEEvNS_9BwdParamsE --------------------------
	.section	.nv.shared._ZN10layer_norm13ln_bwd_kernelINS_13Kernel_traitsIf13__nv_bfloat16fS2_fjLj1536ELj1ELj1ELj4ELj8ENS_18Kernel_traits_baseILj1536EfS2_fS2_fjLj128EEEEELb0ELb0ELb0ELb0EEEvNS_9BwdParamsE,"aw",@nobits
	.sectionflags	@""
	.align	16
	.zero		1024


//--------------------- .nv.shared._ZN10layer_norm13ln_bwd_kernelINS_13Kernel_traitsIf13__nv_bfloat16fS2_fjLj1536ELj1ELj1ELj4ELj8ENS_18Kernel_traits_baseILj1536EfS2_fS2_fjLj128EEEEELb0ELb0ELb0ELb1EEEvNS_9BwdParamsE --------------------------
	.section	.nv.shared._ZN10layer_norm13ln_bwd_kernelINS_13Kernel_traitsIf13__nv_bfloat16fS2_fjLj1536ELj1ELj1ELj4ELj8ENS_18Kernel_traits_baseILj1536EfS2_fS2_fjLj128EEEEELb0ELb0ELb0ELb1EEEvNS_9BwdParamsE,"aw",@nobits
	.sectionflags	@""
	.align	16
	.zero		1024


//--------------------- .nv.shared._ZN10layer_norm13ln_bwd_kernelINS_13Kernel_traitsIf13__nv_bfloat16fS2_fjLj1536ELj1ELj1ELj4ELj8ENS_18Kernel_traits_baseILj1536EfS2_fS2_fjLj128EEEEELb0ELb0ELb1ELb0EEEvNS_9BwdParamsE --------------------------
	.section	.nv.shared._ZN10layer_norm13ln_bwd_kernelINS_13Kernel_traitsIf13__nv_bfloat16fS2_fjLj1536ELj1ELj1ELj4ELj8ENS_18Kernel_traits_baseILj1536EfS2_fS2_fjLj128EEEEELb0ELb0ELb1ELb0EEEvNS_9BwdParamsE,"aw",@nobits
	.sectionflags	@""
	.align	16
	.zero		1024


//--------------------- .nv.shared._ZN10layer_norm13ln_bwd_kernelINS_13Kernel_traitsIf13__nv_bfloat16fS2_fjLj1536ELj1ELj1ELj4ELj8ENS_18Kernel_traits_baseILj1536EfS2_fS2_fjLj128EEEEELb0ELb0ELb1ELb1EEEvNS_9BwdParamsE --------------------------
	.section	.nv.shared._ZN10layer_norm13ln_bwd_kernelINS_13Kernel_traitsIf13__nv_bfloat16fS2_fjLj1536ELj1ELj1ELj4ELj8ENS_18Kernel_traits_baseILj1536EfS2_fS2_fjLj128EEEEELb0ELb0ELb1ELb1EEEvNS_9BwdParamsE,"aw",@nobits
	.sectionflags	@""
	.align	16
	.zero		1024


//--------------------- .nv.shared._ZN10layer_norm13ln_bwd_kernelINS_13Kernel_traitsIf13__nv_bfloat16fS2_fjLj1536ELj1ELj1ELj4ELj8ENS_18Kernel_traits_baseILj1536EfS2_fS2_fjLj128EEEEELb0ELb1ELb0ELb0EEEvNS_9BwdParamsE --------------------------
	.section	.nv.shared._ZN10layer_norm13ln_bwd_kernelINS_13Kernel_traitsIf13__nv_bfloat16fS2_fjLj1536ELj1ELj1ELj4ELj8ENS_18Kernel_traits_baseILj1536EfS2_fS2_fjLj128EEEEELb0ELb1ELb0ELb0EEEvNS_9BwdParamsE,"aw",@nobits
	.sectionflags	@""
	.align	16
	.zero		1024


//--------------------- .nv.shared._ZN10layer_norm13ln_bwd_kernelINS_13Kernel_traitsIf13__nv_bfloat16fS2_fjLj1536ELj1ELj1ELj4ELj8ENS_18Kernel_traits_baseILj1536EfS2_fS2_fjLj128EEEEELb0ELb1ELb0ELb1EEEvNS_9BwdParamsE --------------------------
	.section	.nv.shared._ZN10layer_norm13ln_bwd_kernelINS_13Kernel_traitsIf13__nv_bfloat16fS2_fjLj1536ELj1ELj1ELj4ELj8ENS_18Kernel_traits_baseILj1536EfS2_fS2_fjLj128EEEEELb0ELb1ELb0ELb1EEEvNS_9BwdParamsE,"aw",@nobits
	.sectionflags	@""
	.align	16
	.zero		1024


//--------------------- .nv.shared._ZN10layer_norm13ln_bwd_kernelINS_13Kernel_traitsIf13__nv_bfloat16fS2_fjLj1536ELj1ELj1ELj4ELj8ENS_18Kernel_traits_baseILj1536EfS2_fS2_fjLj128EEEEELb0ELb1ELb1ELb0EEEvNS_9BwdParamsE --------------------------
	.section	.nv.shared._ZN10layer_norm13ln_bwd_kernelINS_13Kernel_traitsIf13__nv_bfloat16fS2_fjLj1536ELj1ELj1ELj4ELj8ENS_18Kernel_traits_baseILj1536EfS2_fS2_fjLj128EEEEELb0ELb1ELb1ELb0EEEvNS_9BwdParamsE,"aw",@nobits
	.sectionflags	@""
	.align	16
	.zero		1024


//--------------------- .nv.shared._ZN10layer_norm13ln_bwd_kernelINS_13Kernel_traitsIf13__nv_bfloat16fS2_fjLj1536ELj1ELj1ELj4ELj8ENS_18Kernel_traits_baseILj1536EfS2_fS2_fjLj128EEEEELb0ELb1ELb1ELb1EEEvNS_9BwdParamsE --------------------------
	.section	.nv.shared._ZN10layer_norm13ln_bwd_kernelINS_13Kernel_traitsIf13__nv_bfloat16fS2_fjLj1536ELj1ELj1ELj4ELj8ENS_18Kernel_traits_baseILj1536EfS2_fS2_fjLj128EEEEELb0ELb1ELb1ELb1EEEvNS_9BwdParamsE,"aw",@nobits
	.sectionflags	@""
	.align	16
	.zero		1024


//--------------------- .nv.shared._ZN10layer_norm13ln_bwd_kernelINS_13Kernel_traitsIf13__nv_bfloat16fS2_fjLj1536ELj1ELj1ELj4ELj8ENS_18Kernel_traits_baseILj1536EfS2_fS2_fjLj128EEEEELb1ELb0ELb0ELb0EEEvNS_9BwdParamsE --------------------------
	.section	.nv.shared._ZN10layer_norm13ln_bwd_kernelINS_13Kernel_traitsIf13__nv_bfloat16fS2_fjLj1536ELj1ELj1ELj4ELj8ENS_18Kernel_traits_baseILj1536EfS2_fS2_fjLj128EEEEELb1ELb0ELb0ELb0EEEvNS_9BwdParamsE,"aw",@nobits
	.sectionflags	@""
	.align	16
	.zero		1024


//--------------------- .nv.shared._ZN10layer_norm13ln_bwd_kernelINS_13Kernel_traitsIf13__nv_bfloat16fS2_fjLj1536ELj1ELj1ELj4ELj8ENS_18Kernel_traits_baseILj1536EfS2_fS2_fjLj128EEEEELb1ELb0ELb0ELb1EEEvNS_9BwdParamsE --------------------------
	.section	.nv.shared._ZN10layer_norm13ln_bwd_kernelINS_13Kernel_traitsIf13__nv_bfloat16fS2_fjLj1536ELj1ELj1ELj4ELj8ENS_18Kernel_traits_baseILj1536EfS2_fS2_fjLj128EEEEELb1ELb0ELb0ELb1EEEvNS_9BwdParamsE,"aw",@nobits
	.sectionflags	@""
	.align	16
	.zero		1024


//--------------------- .nv.shared._ZN10layer_norm22ln_bwd_finalize_kernelINS_22Kernel_traits_finalizeILj1536Ef13__nv_bfloat16fS2_fjLb0ELj1024ELj4ENS_18Kernel_traits_baseILj1536EfS2_fS2_fjLj1024EEEEELb0ELb0EEEvNS_9BwdParamsE --------------------------
	.section	.nv.shared._ZN10layer_norm22ln_bwd_finalize_kernelINS_22Kernel_traits_finalizeILj1536Ef13__nv_bfloat16fS2_fjLb0ELj1024ELj4ENS_18Kernel_traits_baseILj1536EfS2_fS2_fjLj1024EEEEELb0ELb0EEEvNS_9BwdParamsE,"aw",@nobits
	.sectionflags	@""
	.align	16
.nv.shared._ZN10layer_norm22ln_bwd_finalize_kernelINS_22Kernel_traits_finalizeILj1536Ef13__nv_bfloat16fS2_fjLb0ELj1024ELj4ENS_18Kernel_traits_baseILj1536EfS2_fS2_fjLj1024EEEEELb0ELb0EEEvNS_9BwdParamsE:
	.zero		9472


//--------------------- .nv.shared._ZN10layer_norm13ln_bwd_kernelINS_13Kernel_traitsIf13__nv_bfloat16fS2_fjLj1536ELj1ELj1ELj4ELj8ENS_18Kernel_traits_baseILj1536EfS2_fS2_fjLj128EEEEELb1ELb0ELb1ELb0EEEvNS_9BwdParamsE --------------------------
	.section	.nv.shared._ZN10layer_norm13ln_bwd_kernelINS_13Kernel_traitsIf13__nv_bfloat16fS2_fjLj1536ELj1ELj1ELj4ELj8ENS_18Kernel_traits_baseILj1536EfS2_fS2_fjLj128EEEEELb1ELb0ELb1ELb0EEEvNS_9BwdParamsE,"aw",@nobits
	.sectionflags	@""
	.align	16
	.zero		1024


//--------------------- .nv.shared._ZN10layer_norm22ln_bwd_finalize_kernelINS_22Kernel_traits_finalizeILj1536Ef13__nv_bfloat16fS2_fjLb0ELj1024ELj4ENS_18Kernel_traits_baseILj1536EfS2_fS2_fjLj1024EEEEELb0ELb1EEEvNS_9BwdParamsE --------------------------
	.section	.nv.shared._ZN10layer_norm22ln_bwd_finalize_kernelINS_22Kernel_traits_finalizeILj1536Ef13__nv_bfloat16fS2_fjLb0ELj1024ELj4ENS_18Kernel_traits_baseILj1536EfS2_fS2_fjLj1024EEEEELb0ELb1EEEvNS_9BwdParamsE,"aw",@nobits
	.sectionflags	@""
	.align	16
.nv.shared._ZN10layer_norm22ln_bwd_finalize_kernelINS_22Kernel_traits_finalizeILj1536Ef13__nv_bfloat16fS2_fjLb0ELj1024ELj4ENS_18Kernel_traits_baseILj1536EfS2_fS2_fjLj1024EEEEELb0ELb1EEEvNS_9BwdParamsE:
	.zero		9472


//--------------------- .nv.shared._ZN10layer_norm13ln_bwd_kernelINS_13Kernel_traitsIf13__nv_bfloat16fS2_fjLj1536ELj1ELj1ELj4ELj8ENS_18Kernel_traits_baseILj1536EfS2_fS2_fjLj128EEEEELb1ELb0ELb1ELb1EEEvNS_9BwdParamsE --------------------------
	.section	.nv.shared._ZN10layer_norm13ln_bwd_kernelINS_13Kernel_traitsIf13__nv_bfloat16fS2_fjLj1536ELj1ELj1ELj4ELj8ENS_18Kernel_traits_baseILj1536EfS2_fS2_fjLj128EEEEELb1ELb0ELb1ELb1EEEvNS_9BwdParamsE,"aw",@nobits
	.sectionflags	@""
	.align	16
	.zero		1024


//--------------------- .nv.shared._ZN10layer_norm13ln_bwd_kernelINS_13Kernel_traitsIf13__nv_bfloat16fS2_fjLj1536ELj1ELj1ELj4ELj8ENS_18Kernel_traits_baseILj1536EfS2_fS2_fjLj128EEEEELb1ELb1ELb0ELb0EEEvNS_9BwdParamsE --------------------------
	.section	.nv.shared._ZN10layer_norm13ln_bwd_kernelINS_13Kernel_traitsIf13__nv_bfloat16fS2_fjLj1536ELj1ELj1ELj4ELj8ENS_18Kernel_traits_baseILj1536EfS2_fS2_fjLj128EEEEELb1ELb1ELb0ELb0EEEvNS_9BwdParamsE,"aw",@nobits
	.sectionflags	@""
	.align	16
	.zero		1024


//--------------------- .nv.shared._ZN10layer_norm13ln_bwd_kernelINS_13Kernel_traitsIf13__nv_bfloat16fS2_fjLj1536ELj1ELj1ELj4ELj8ENS_18Kernel_traits_baseILj1536EfS2_fS2_fjLj128EEEEELb1ELb1ELb0ELb1EEEvNS_9BwdParamsE --------------------------
	.section	.nv.shared._ZN10layer_norm13ln_bwd_kernelINS_13Kernel_traitsIf13__nv_bfloat16fS2_fjLj1536ELj1ELj1ELj4ELj8ENS_18Kernel_traits_baseILj1536EfS2_fS2_fjLj128EEEEELb1ELb1ELb0ELb1EEEvNS_9BwdParamsE,"aw",@nobits
	.sectionflags	@""
	.align	16
	.zero		1024


//--------------------- .nv.shared._ZN10layer_norm22ln_bwd_finalize_kernelINS_22Kernel_traits_finalizeILj1536Ef13__nv_bfloat16fS2_fjLb1ELj1024ELj4ENS_18Kernel_traits_baseILj1536EfS2_fS2_fjLj1024EEEEELb1ELb0EEEvNS_9BwdParamsE --------------------------
	.section	.nv.shared._ZN10layer_norm22ln_bwd_finalize_kernelINS_22Kernel_traits_finalizeILj1536Ef13__nv_bfloat16fS2_fjLb1ELj1024ELj4ENS_18Kernel_traits_baseILj1536EfS2_fS2_fjLj1024EEEEELb1ELb0EEEvNS_9BwdParamsE,"aw",@nobits
	.sectionflags	@""
	.align	16
.nv.shared._ZN10layer_norm22ln_bwd_finalize_kernelINS_22Kernel_traits_finalizeILj1536Ef13__nv_bfloat16fS2_fjLb1ELj1024ELj4ENS_18Kernel_traits_baseILj1536EfS2_fS2_fjLj1024EEEEELb1ELb0EEEvNS_9BwdParamsE:
	.zero		13696


//--------------------- .nv.shared._ZN10layer_norm13ln_bwd_kernelINS_13Kernel_traitsIf13__nv_bfloat16fS2_fjLj1536ELj1ELj1ELj4ELj8ENS_18Kernel_traits_baseILj1536EfS2_fS2_fjLj128EEEEELb1ELb1ELb1ELb0EEEvNS_9BwdParamsE --------------------------
	.section	.nv.shared._ZN10layer_norm13ln_bwd_kernelINS_13Kernel_traitsIf13__nv_bfloat16fS2_fjLj1536ELj1ELj1ELj4ELj8ENS_18Kernel_traits_baseILj1536EfS2_fS2_fjLj128EEEEELb1ELb1ELb1ELb0EEEvNS_9BwdParamsE,"aw",@nobits
	.sectionflags	@""
	.align	16
	.zero		1024


//--------------------- .nv.shared._ZN10layer_norm22ln_bwd_finalize_kernelINS_22Kernel_traits_finalizeILj1536Ef13__nv_bfloat16fS2_fjLb1ELj1024ELj4ENS_18Kernel_traits_baseILj1536EfS2_fS2_fjLj1024EEEEELb1ELb1EEEvNS_9BwdParamsE --------------------------
	.section	.nv.shared._ZN10layer_norm22ln_bwd_finalize_kernelINS_22Kernel_traits_finalizeILj1536Ef13__nv_bfloat16fS2_fjLb1ELj1024ELj4ENS_18Kernel_traits_baseILj1536EfS2_fS2_fjLj1024EEEEELb1ELb1EEEvNS_9BwdParamsE,"aw",@nobits
	.sectionflags	@""
	.align	16
.nv.shared._ZN10layer_norm22ln_bwd_finalize_kernelINS_22Kernel_traits_finalizeILj1536Ef13__nv_bfloat16fS2_fjLb1ELj1024ELj4ENS_18Kernel_traits_baseILj1536EfS2_fS2_fjLj1024EEEEELb1ELb1EEEvNS_9BwdParamsE:
	.zero		13696


//--------------------- .nv.shared._ZN10layer_norm13ln_bwd_kernelINS_13Kernel_traitsIf13__nv_bfloat16fS2_fjLj1536ELj1ELj1ELj4ELj8ENS_18Kernel_traits_baseILj1536EfS2_fS2_fjLj128EEEEELb1ELb1ELb1ELb1EEEvNS_9BwdParamsE --------------------------
	.section	.nv.shared._ZN10layer_norm13ln_bwd_kernelINS_13Kernel_traitsIf13__nv_bfloat16fS2_fjLj1536ELj1ELj1ELj4ELj8ENS_18Kernel_traits_baseILj1536EfS2_fS2_fjLj128EEEEELb1ELb1ELb1ELb1EEEvNS_9BwdParamsE,"aw",@nobits
	.sectionflags	@""
	.align	16
	.zero		1024


//--------------------- .nv.shared._ZN10layer_norm13ln_bwd_kernelINS_13Kernel_traitsIf6__halfS2_S2_fjLj1536ELj1ELj1ELj4ELj8ENS_18Kernel_traits_baseILj1536EfS2_S2_S2_fjLj128EEEEELb0ELb0ELb0ELb0EEEvNS_9BwdParamsE --------------------------
	.section	.nv.shared._ZN10layer_norm13ln_bwd_kernelINS_13Kernel_traitsIf6__halfS2_S2_fjLj1536ELj1ELj1ELj4ELj8ENS_18Kernel_traits_baseILj1536EfS2_S2_S2_fjLj128EEEEELb0ELb0ELb0ELb0EEEvNS_9BwdParamsE,"aw",@nobits
	.sectionflags	@""
	.align	16
	.zero		1024


//--------------------- .nv.shared._ZN10layer_norm13ln_bwd_kernelINS_13Kernel_traitsIf6__halfS2_S2_fjLj1536ELj1ELj1ELj4ELj8ENS_18Kernel_traits_baseILj1536EfS2_S2_S2_fjLj128EEEEELb0ELb0ELb0ELb1EEEvNS_9BwdParamsE --------------------------
	.section	.nv.shared._ZN10layer_norm13ln_bwd_kernelINS_13Kernel_traitsIf6__halfS2_S2_fjLj1536ELj1ELj1ELj4ELj8ENS_18Kernel_traits_baseILj1536EfS2_S2_S2_fjLj128EEEEELb0ELb0ELb0ELb1EEEvNS_9BwdParamsE,"aw",@nobits
	.sectionflags	@""
	.align	16
	.zero		1024


//--------------------- .nv.shared._ZN10layer_norm13ln_bwd_kernelINS_13Kernel_traitsIf6__halfS2_S2_fjLj1536ELj1ELj1ELj4ELj8ENS_18Kernel_traits_baseILj1536EfS2_S2_S2_fjLj128EEEEELb0ELb0ELb1ELb0EEEvNS_9BwdParamsE --------------------------
	.section	.nv.shared._ZN10layer_norm13ln_bwd_kernelINS_13Kernel_traitsIf6__halfS2_S2_fjLj1536ELj1ELj1ELj4ELj8ENS_18Kernel_traits_baseILj1536EfS2_S2_S2_fjLj128EEEEELb0ELb0ELb1ELb0EEEvNS_9BwdParamsE,"aw",@nobits
	.sectionflags	@""
	.align	16
	.zero		1024


//--------------------- .nv.shared._ZN10layer_norm13ln_bwd_kernelINS_13Kernel_traitsIf6__halfS2_S2_fjLj1536ELj1ELj1ELj4ELj8ENS_18Kernel_traits_baseILj1536EfS2_S2_S2_fjLj128EEEEELb0ELb0ELb1ELb1EEEvNS_9BwdParamsE --------------------------
	.section	.nv.shared._ZN10layer_norm13ln_bwd_kernelINS_13Kernel_traitsIf6__halfS2_S2_fjLj1536ELj1ELj1ELj4ELj8ENS_18Kernel_traits_baseILj1536EfS2_S2_S2_fjLj128EEEEELb0ELb0ELb1ELb1EEEvNS_9BwdParamsE,"aw",@nobits
	.sectionflags	@""
	.align	16
	.zero		1024


//--------------------- .nv.shared._ZN10layer_norm13ln_bwd_kernelINS_13Kernel_traitsIf6__halfS2_S2_fjLj1536ELj1ELj1ELj4ELj8ENS_18Kernel_traits_baseILj1536EfS2_S2_S2_fjLj128EEEEELb0ELb1ELb0ELb0EEEvNS_9BwdParamsE --------------------------
	.section	.nv.shared._ZN10layer_norm13ln_bwd_kernelINS_13Kernel_traitsIf6__halfS2_S2_fjLj1536ELj1ELj1ELj4ELj8ENS_18Kernel_traits_baseILj1536EfS2_S2_S2_fjLj128EEEEELb0ELb1ELb0ELb0EEEvNS_9BwdParamsE,"aw",@nobits
	.sectionflags	@""
	.align	16
	.zero		1024


//--------------------- .nv.shared._ZN10layer_norm13ln_bwd_kernelINS_13Kernel_traitsIf6__halfS2_S2_fjLj1536ELj1ELj1ELj4ELj8ENS_18Kernel_traits_baseILj1536EfS2_S2_S2_fjLj128EEEEELb0ELb1ELb0ELb1EEEvNS_9BwdParamsE --------------------------
	.section	.nv.shared._ZN10layer_norm13ln_bwd_kernelINS_13Kernel_traitsIf6__halfS2_S2_fjLj1536ELj1ELj1ELj4ELj8ENS_18Kernel_traits_baseILj1536EfS2_S2_S2_fjLj128EEEEELb0ELb1ELb0ELb1EEEvNS_9BwdParamsE,"aw",@nobits
	.sectionflags	@""
	.align	16
	.zero		1024


//--------------------- .nv.shared._ZN10layer_norm13ln_bwd_kernelINS_13Kernel_traitsIf6__halfS2_S2_fjLj1536ELj1ELj1ELj4ELj8ENS_18Kernel_traits_baseILj1536EfS2_S2_S2_fjLj128EEEEELb0ELb1ELb1ELb0EEEvNS_9BwdParamsE --------------------------
	.section	.nv.shared._ZN10layer_norm13ln_bwd_kernelINS_13Kernel_traitsIf6__halfS2_S2_fjLj1536ELj1ELj1ELj4ELj8ENS_18Kernel_traits_baseILj1536EfS2_S2_S2_fjLj128EEEEELb0ELb1ELb1ELb0EEEvNS_9BwdParamsE,"aw",@nobits
	.sectionflags	@""
	.align	16
	.zero		1024


//--------------------- .nv.shared._ZN10layer_norm13ln_bwd_kernelINS_13Kernel_traitsIf6__halfS2_S2_fjLj1536ELj1ELj1ELj4ELj8ENS_18Kernel_traits_baseILj1536EfS2_S2_S2_fjLj128EEEEELb0ELb1ELb1ELb1EEEvNS_9BwdParamsE --------------------------
	.section	.nv.shared._ZN10layer_norm13ln_bwd_kernelINS_13Kernel_traitsIf6__halfS2_S2_fjLj1536ELj1ELj1ELj4ELj8ENS_18Kernel_traits_baseILj1536EfS2_S2_S2_fjLj128EEEEELb0ELb1ELb1ELb1EEEvNS_9BwdParamsE,"aw",@nobits
	.sectionflags	@""
	.align	16
	.zero		1024


//--------------------- .nv.shared._ZN10layer_norm13ln_bwd_kernelINS_13Kernel_traitsIf6__halfS2_S2_fjLj1536ELj1ELj1ELj4ELj8ENS_18Kernel_traits_baseILj1536EfS2_S2_S2_fjLj128EEEEELb1ELb0ELb0ELb0EEEvNS_9BwdParamsE --------------------------
	.section	.nv.shared._ZN10layer_norm13ln_bwd_kernelINS_13Kernel_traitsIf6__halfS2_S2_fjLj1536ELj1ELj1ELj4ELj8ENS_18Kernel_traits_baseILj1536EfS2_S2_S2_fjLj128EEEEELb1ELb0ELb0ELb0EEEvNS_9BwdParamsE,"aw",@nobits
	.sectionflags	@""
	.align	16
	.zero		1024


//--------------------- .nv.shared._ZN10layer_norm13ln_bwd_kernelINS_13Kernel_traitsIf6__halfS2_S2_fjLj1536ELj1ELj1ELj4ELj8ENS_18Kernel_traits_baseILj1536EfS2_S2_S2_fjLj128EEEEELb1ELb0ELb0ELb1EEEvNS_9BwdParamsE --------------------------
	.section	.nv.shared._ZN10layer_norm13ln_bwd_kernelINS_13Kernel_traitsIf6__halfS2_S2_fjLj1536ELj1ELj1ELj4ELj8ENS_18Kernel_traits_baseILj1536EfS2_S2_S2_fjLj128EEEEELb1ELb0ELb0ELb1EEEvNS_9BwdParamsE,"aw",@nobits
	.sectionflags	@""
	.align	16
	.zero		1024


//--------------------- .nv.shared._ZN10layer_norm22ln_bwd_finalize_kernelINS_22Kernel_traits_finalizeILj1536Ef6__halfS2_S2_fjLb0ELj1024ELj4ENS_18Kernel_traits_baseILj1536EfS2_S2_S2_fjLj1024EEEEELb0ELb0EEEvNS_9BwdParamsE --------------------------
	.section	.nv.shared._ZN10layer_norm22ln_bwd_finalize_kernelINS_22Kernel_traits_finalizeILj1536Ef6__halfS2_S2_fjLb0ELj1024ELj4ENS_18Kernel_traits_baseILj1536EfS2_S2_S2_fjLj1024EEEEELb0ELb0EEEvNS_9BwdParamsE,"aw",@nobits
	.sectionflags	@""
	.align	16
.nv.shared._ZN10layer_norm22ln_bwd_finalize_kernelINS_22Kernel_traits_finalizeILj1536Ef6__halfS2_S2_fjLb0ELj1024ELj4ENS_18Kernel_traits_baseILj1536EfS2_S2_S2_fjLj1024EEEEELb0ELb0EEEvNS_9BwdParamsE:
	.zero		9472


//--------------------- .nv.shared._ZN10layer_norm13ln_bwd_kernelINS_13Kernel_traitsIf6__halfS2_S2_fjLj1536ELj1ELj1ELj4ELj8ENS_18Kernel_traits_baseILj1536EfS2_S2_S2_fjLj128EEEEELb1ELb0ELb1ELb0EEEvNS_9BwdParamsE --------------------------
	.section	.nv.shared._ZN10layer_norm13ln_bwd_kernelINS_13Kernel_traitsIf6__halfS2_S2_fjLj1536ELj1ELj1ELj4ELj8ENS_18Kernel_traits_baseILj1536EfS2_S2_S2_fjLj128EEEEELb1ELb0ELb1ELb0EEEvNS_9BwdParamsE,"aw",@nobits
	.sectionflags	@""
	.align	16
	.zero		1024


//--------------------- .nv.shared._ZN10layer_norm22ln_bwd_finalize_kernelINS_22Kernel_traits_finalizeILj1536Ef6__halfS2_S2_fjLb0ELj1024ELj4ENS_18Kernel_traits_baseILj1536EfS2_S2_S2_fjLj1024EEEEELb0ELb1EEEvNS_9BwdParamsE --------------------------
	.section	.nv.shared._ZN10layer_norm22ln_bwd_finalize_kernelINS_22Kernel_traits_finalizeILj1536Ef6__halfS2_S2_fjLb0ELj1024ELj4ENS_18Kernel_traits_baseILj1536EfS2_S2_S2_fjLj1024EEEEELb0ELb1EEEvNS_9BwdParamsE,"aw",@nobits
	.sectionflags	@""
	.align	16
.nv.shared._ZN10layer_norm22ln_bwd_finalize_kernelINS_22Kernel_traits_finalizeILj1536Ef6__halfS2_S2_fjLb0ELj1024ELj4ENS_18Kernel_traits_baseILj1536EfS2_S2_S2_fjLj1024EEEEELb0ELb1EEEvNS_9BwdParamsE:
	.zero		9472


//--------------------- .nv.shared._ZN10layer_norm13ln_bwd_kernelINS_13Kernel_traitsIf6__halfS2_S2_fjLj1536ELj1ELj1ELj4ELj8ENS_18Kernel_traits_baseILj1536EfS2_S2_S2_fjLj128EEEEELb1ELb0ELb1ELb1EEEvNS_9BwdParamsE --------------------------
	.section	.nv.shared._ZN10layer_norm13ln_bwd_kernelINS_13Kernel_traitsIf6__halfS2_S2_fjLj1536ELj1ELj1ELj4ELj8ENS_18Kernel_traits_baseILj1536EfS2_S2_S2_fjLj128EEEEELb1ELb0ELb1ELb1EEEvNS_9BwdParamsE,"aw",@nobits
	.sectionflags	@""
	.align	16
	.zero		1024


//--------------------- .nv.shared._ZN10layer_norm13ln_bwd_kernelINS_13Kernel_traitsIf6__halfS2_S2_fjLj1536ELj1ELj1ELj4ELj8ENS_18Kernel_traits_baseILj1536EfS2_S2_S2_fjLj128EEEEELb1ELb1ELb0ELb0EEEvNS_9BwdParamsE --------------------------
	.section	.nv.shared._ZN10layer_norm13ln_bwd_kernelINS_13Kernel_traitsIf6__halfS2_S2_fjLj1536ELj1ELj1ELj4ELj8ENS_18Kernel_traits_baseILj1536EfS2_S2_S2_fjLj128EEEEELb1ELb1ELb0ELb0EEEvNS_9BwdParamsE,"aw",@nobits
	.sectionflags	@""
	.align	16
	.zero		1024


//--------------------- .nv.shared._ZN10layer_norm13ln_bwd_kernelINS_13Kernel_traitsIf6__halfS2_S2_fjLj1536ELj1ELj1ELj4ELj8ENS_18Kernel_traits_baseILj1536EfS2_S2_S2_fjLj128EEEEELb1ELb1ELb0ELb1EEEvNS_9BwdParamsE --------------------------
	.section	.nv.shared._ZN10layer_norm13ln_bwd_kernelINS_13Kernel_traitsIf6__halfS2_S2_fjLj1536ELj1ELj1ELj4ELj8ENS_18Kernel_traits_baseILj1536EfS2_S2_S2_fjLj128EEEEELb1ELb1ELb0ELb1EEEvNS_9BwdParamsE,"aw",@nobits
	.sectionflags	@""
	.align	16
	.zero		1024


//--------------------- .nv.shared._ZN10layer_norm22ln_bwd_finalize_kernelINS_22Kernel_traits_finalizeILj1536Ef6__halfS2_S2_fjLb1ELj1024ELj4ENS_18Kernel_traits_baseILj1536EfS2_S2_S2_fjLj1024EEEEELb1ELb0EEEvNS_9BwdParamsE --------------------------
	.section	.nv.shared._ZN10layer_norm22ln_bwd_finalize_kernelINS_22Kernel_traits_finalizeILj1536Ef6__halfS2_S2_fjLb1ELj1024ELj4ENS_18Kernel_traits_baseILj1536EfS2_S2_S2_fjLj1024EEEEELb1ELb0EEEvNS_9BwdParamsE,"aw",@nobits
	.sectionflags	@""
	.align	16
.nv.shared._ZN10layer_norm22ln_bwd_finalize_kernelINS_22Kernel_traits_finalizeILj1536Ef6__halfS2_S2_fjLb1ELj1024ELj4ENS_18Kernel_traits_baseILj1536EfS2_S2_S2_fjLj1024EEEEELb1ELb0EEEvNS_9BwdParamsE:
	.zero		13696


//--------------------- .nv.shared._ZN10layer_norm13ln_bwd_kernelINS_13Kernel_traitsIf6__halfS2_S2_fjLj1536ELj1ELj1ELj4ELj8ENS_18Kernel_traits_baseILj1536EfS2_S2_S2_fjLj128EEEEELb1ELb1ELb1ELb0EEEvNS_9BwdParamsE --------------------------
	.section	.nv.shared._ZN10layer_norm13ln_bwd_kernelINS_13Kernel_traitsIf6__halfS2_S2_fjLj1536ELj1ELj1ELj4ELj8ENS_18Kernel_traits_baseILj1536EfS2_S2_S2_fjLj128EEEEELb1ELb1ELb1ELb0EEEvNS_9BwdParamsE,"aw",@nobits
	.sectionflags	@""
	.align	16
	.zero		1024


//--------------------- .nv.shared._ZN10layer_norm22ln_bwd_finalize_kernelINS_22Kernel_traits_finalizeILj1536Ef6__halfS2_S2_fjLb1ELj1024ELj4ENS_18Kernel_traits_baseILj1536EfS2_S2_S2_fjLj1024EEEEELb1ELb1EEEvNS_9BwdParamsE --------------------------
	.section	.nv.shared._ZN10layer_norm22ln_bwd_finalize_kernelINS_22Kernel_traits_finalizeILj1536Ef6__halfS2_S2_fjLb1ELj1024ELj4ENS_18Kernel_traits_baseILj1536EfS2_S2_S2_fjLj1024EEEEELb1ELb1EEEvNS_9BwdParamsE,"aw",@nobits
	.sectionflags	@""
	.align	16
.nv.shared._ZN10layer_norm22ln_bwd_finalize_kernelINS_22Kernel_traits_finalizeILj1536Ef6__halfS2_S2_fjLb1ELj1024ELj4ENS_18Kernel_traits_baseILj1536EfS2_S2_S2_fjLj1024EEEEELb1ELb1EEEvNS_9BwdParamsE:
	.zero		13696


//--------------------- .nv.shared._ZN10layer_norm13ln_bwd_kernelINS_13Kernel_traitsIf6__halfS2_S2_fjLj1536ELj1ELj1ELj4ELj8ENS_18Kernel_traits_baseILj1536EfS2_S2_S2_fjLj128EEEEELb1ELb1ELb1ELb1EEEvNS_9BwdParamsE --------------------------
	.section	.nv.shared._ZN10layer_norm13ln_bwd_kernelINS_13Kernel_traitsIf6__halfS2_S2_fjLj1536ELj1ELj1ELj4ELj8ENS_18Kernel_traits_baseILj1536EfS2_S2_S2_fjLj128EEEEELb1ELb1ELb1ELb1EEEvNS_9BwdParamsE,"aw",@nobits
	.sectionflags	@""
	.align	16
	.zero		1024


//--------------------- .nv.shared._ZN10layer_norm13ln_bwd_kernelINS_13Kernel_traitsI6__halfS2_fS2_fjLj1536ELj1ELj1ELj4ELj8ENS_18Kernel_traits_baseILj1536ES2_S2_fS2_fjLj128EEEEELb0ELb0ELb0ELb0EEEvNS_9BwdParamsE --------------------------
	.section	.nv.shared._ZN10layer_norm13ln_bwd_kernelINS_13Kernel_traitsI6__halfS2_fS2_fjLj1536ELj1ELj1ELj4ELj8ENS_18Kernel_traits_baseILj1536ES2_S2_fS2_fjLj128EEEEELb0ELb0ELb0ELb0EEEvNS_9BwdParamsE,"aw",@nobits
	.sectionflags	@""
	.align	16
	.zero		1024


//--------------------- .nv.shared._ZN10layer_norm13ln_bwd_kernelINS_13Kernel_traitsI6__halfS2_fS2_fjLj1536ELj1ELj1ELj4ELj8ENS_18Kernel_traits_baseILj1536ES2_S2_fS2_fjLj128EEEEELb0ELb0ELb0ELb1EEEvNS_9BwdParamsE --------------------------
	.section	.nv.shared._ZN10layer_norm13ln_bwd_kernelINS_13Kernel_traitsI6__halfS2_fS2_fjLj1536ELj1ELj1ELj4ELj8ENS_18Kernel_traits_baseILj1536ES2_S2_fS2_fjLj128EEEEELb0ELb0ELb0ELb1EEEvNS_9BwdParamsE,"aw",@nobits
	.sectionflags	@""
	.align	16
	.zero		1024


//--------------------- .nv.shared._ZN10layer_norm13ln_bwd_kernelINS_13Kernel_traitsI6__halfS2_fS2_fjLj1536ELj1ELj1ELj4ELj8ENS_18Kernel_traits_baseILj1536ES2_S2_fS2_fjLj128EEEEELb0ELb0ELb1ELb0EEEvNS_9BwdParamsE --------------------------
	.section	.nv.shared._ZN10layer_norm13ln_bwd_kernelINS_13Kernel_traitsI6__halfS2_fS2_fjLj1536ELj1ELj1ELj4ELj8ENS_18Kernel_traits_baseILj1536ES2_S2_fS2_fjLj128EEEEELb0ELb0ELb1ELb0EEEvNS_9BwdParamsE,"aw",@nobits
	.sectionflags	@""
	.align	16
	.zero		1024


//--------------------- .nv.shared._ZN10layer_norm13ln_bwd_kernelINS_13Kernel_traitsI6__halfS2_fS2_fjLj1536ELj1ELj1ELj4ELj8ENS_18Kernel_traits_baseILj1536ES2_S2_fS2_fjLj128EEEEELb0ELb0ELb1ELb1EEEvNS_9BwdParamsE --------------------------
	.section	.nv.shared._ZN10layer_norm13ln_bwd_kernelINS_13Kernel_traitsI6__halfS2_fS2_fjLj1536ELj1ELj1ELj4ELj8ENS_18Kernel_traits_baseILj1536ES2_S2_fS2_fjLj128EEEEELb0ELb0ELb1ELb1EEEvNS_9BwdParamsE,"aw",@nobits
	.sectionflags	@""
	.align	16
	.zero		1024


//--------------------- .nv.shared._ZN10layer_norm13ln_bwd_kernelINS_13Kernel_traitsI6__halfS2_fS2_fjLj1536ELj1ELj1ELj4ELj8ENS_18Kernel_traits_baseILj1536ES2_S2_fS2_fjLj128EEEEELb0ELb1ELb0ELb0EEEvNS_9BwdParamsE --------------------------
	.section	.nv.shared._ZN10layer_norm13ln_bwd_kernelINS_13Kernel_traitsI6__halfS2_fS2_fjLj1536ELj1ELj1ELj4ELj8ENS_18Kernel_traits_baseILj1536ES2_S2_fS2_fjLj128EEEEELb0ELb1ELb0ELb0EEEvNS_9BwdParamsE,"aw",@nobits
	.sectionflags	@""
	.align	16
	.zero		1024


//--------------------- .nv.shared._ZN10layer_norm13ln_bwd_kernelINS_13Kernel_traitsI6__halfS2_fS2_fjLj1536ELj1ELj1ELj4ELj8ENS_18Kernel_traits_baseILj1536ES2_S2_fS2_fjLj128EEEEELb0ELb1ELb0ELb1EEEvNS_9BwdParamsE --------------------------
	.section	.nv.shared._ZN10layer_norm13ln_bwd_kernelINS_13Kernel_traitsI6__halfS2_fS2_fjLj1536ELj1ELj1ELj4ELj8ENS_18Kernel_traits_baseILj1536ES2_S2_fS2_fjLj128EEEEELb0ELb1ELb0ELb1EEEvNS_9BwdParamsE,"aw",@nobits
	.sectionflags	@""
	.align	16
	.zero		1024


//--------------------- .nv.shared._ZN10layer_norm13ln_bwd_kernelINS_13Kernel_traitsI6__halfS2_fS2_fjLj1536ELj1ELj1ELj4ELj8ENS_18Kernel_traits_baseILj1536ES2_S2_fS2_fjLj128EEEEELb0ELb1ELb1ELb0EEEvNS_9BwdParamsE --------------------------
	.section	.nv.shared._ZN10layer_norm13ln_bwd_kernelINS_13Kernel_traitsI6__halfS2_fS2_fjLj1536ELj1ELj1ELj4ELj8ENS_18Kernel_traits_baseILj1536ES2_S2_fS2_fjLj128EEEEELb0ELb1ELb1ELb0EEEvNS_9BwdParamsE,"aw",@nobits
	.sectionflags	@""
	.align	16
	.zero		1024


//--------------------- .nv.shared._ZN10layer_norm13ln_bwd_kernelINS_13Kernel_traitsI6__halfS2_fS2_fjLj1536ELj1ELj1ELj4ELj8ENS_18Kernel_traits_baseILj1536ES2_S2_fS2_fjLj128EEEEELb0ELb1ELb1ELb1EEEvNS_9BwdParamsE --------------------------
	.section	.nv.shared._ZN10layer_norm13ln_bwd_kernelINS_13Kernel_traitsI6__halfS2_fS2_fjLj1536ELj1ELj1ELj4ELj8ENS_18Kernel_traits_baseILj1536ES2_S2_fS2_fjLj128EEEEELb0ELb1ELb1ELb1EEEvNS_9BwdParamsE,"aw",@nobits
	.sectionflags	@""
	.align	16
	.zero		1024


//--------------------- .nv.shared._ZN10layer_norm13ln_bwd_kernelINS_13Kernel_traitsI6__halfS2_fS2_fjLj1536ELj1ELj1ELj4ELj8ENS_18Kernel_traits_baseILj1536ES2_S2_fS2_fjLj128EEEEELb1ELb0ELb0ELb0EEEvNS_9BwdParamsE --------------------------
	.section	.nv.shared._ZN10layer_norm13ln_bwd_kernelINS_13Kernel_traitsI6__halfS2_fS2_fjLj1536ELj1ELj1ELj4ELj8ENS_18Kernel_traits_baseILj1536ES2_S2_fS2_fjLj128EEEEELb1ELb0ELb0ELb0EEEvNS_9BwdParamsE,"aw",@nobits
	.sectionflags	@""
	.align	16
	.zero		1024


//--------------------- .nv.shared._ZN10layer_norm13ln_bwd_kernelINS_13Kernel_traitsI6__halfS2_fS2_fjLj1536ELj1ELj1ELj4ELj8ENS_18Kernel_traits_baseILj1536ES2_S2_fS2_fjLj128EEEEELb1ELb0ELb0ELb1EEEvNS_9BwdParamsE --------------------------
	.section	.nv.shared._ZN10layer_norm13ln_bwd_kernelINS_13Kernel_traitsI6__halfS2_fS2_fjLj1536ELj1ELj1ELj4ELj8ENS_18Kernel_traits_baseILj1536ES2_S2_fS2_fjLj128EEEEELb1ELb0ELb0ELb1EEEvNS_9BwdParamsE,"aw",@nobits
	.sectionflags	@""
	.align	16
	.zero		1024


//--------------------- .nv.shared._ZN10layer_norm22ln_bwd_finalize_kernelINS_22Kernel_traits_finalizeILj1536E6__halfS2_fS2_fjLb0ELj1024ELj4ENS_18Kernel_traits_baseILj1536ES2_S2_fS2_fjLj1024EEEEELb0ELb0EEEvNS_9BwdParamsE --------------------------
	.section	.nv.shared._ZN10layer_norm22ln_bwd_finalize_kernelINS_22Kernel_traits_finalizeILj1536E6__halfS2_fS2_fjLb0ELj1024ELj4ENS_18Kernel_traits_baseILj1536ES2_S2_fS2_fjLj1024EEEEELb0ELb0EEEvNS_9BwdParamsE,"aw",@nobits
	.sectionflags	@""
	.align	16
.nv.shared._ZN10layer_norm22ln_bwd_finalize_kernelINS_22Kernel_traits_finalizeILj1536E6__halfS2_fS2_fjLb0ELj1024ELj4ENS_18Kernel_traits_baseILj1536ES2_S2_fS2_fjLj1024EEEEELb0ELb0EEEvNS_9BwdParamsE:
	.zero		9472


//--------------------- .nv.shared._ZN10layer_norm13ln_bwd_kernelINS_13Kernel_traitsI6__halfS2_fS2_fjLj1536ELj1ELj1ELj4ELj8ENS_18Kernel_traits_baseILj1536ES2_S2_fS2_fjLj128EEEEELb1ELb0ELb1ELb0EEEvNS_9BwdParamsE --------------------------
	.section	.nv.shared._ZN10layer_norm13ln_bwd_kernelINS_13Kernel_traitsI6__halfS2_fS2_fjLj1536ELj1ELj1ELj4ELj8ENS_18Kernel_traits_baseILj1536ES2_S2_fS2_fjLj128EEEEELb1ELb0ELb1ELb0EEEvNS_9BwdParamsE,"aw",@nobits
	.sectionflags	@""
	.align	16
	.zero		1024


//--------------------- .nv.shared._ZN10layer_norm22ln_bwd_finalize_kernelINS_22Kernel_traits_finalizeILj1536E6__halfS2_fS2_fjLb0ELj1024ELj4ENS_18Kernel_traits_baseILj1536ES2_S2_fS2_fjLj1024EEEEELb0ELb1EEEvNS_9BwdParamsE --------------------------
	.section	.nv.shared._ZN10layer_norm22ln_bwd_finalize_kernelINS_22Kernel_traits_finalizeILj1536E6__halfS2_fS2_fjLb0ELj1024ELj4ENS_18Kernel_traits_baseILj1536ES2_S2_fS2_fjLj1024EEEEELb0ELb1EEEvNS_9BwdParamsE,"aw",@nobits
	.sectionflags	@""
	.align	16
.nv.shared._ZN10layer_norm22ln_bwd_finalize_kernelINS_22Kernel_traits_finalizeILj1536E6__halfS2_fS2_fjLb0ELj1024ELj4ENS_18Kernel_traits_baseILj1536ES2_S2_fS2_fjLj1024EEEEELb0ELb1EEEvNS_9BwdParamsE:
	.zero		9472


//--------------------- .nv.shared._ZN10layer_norm13ln_bwd_kernelINS_13Kernel_traitsI6__halfS2_fS2_fjLj1536ELj1ELj1ELj4ELj8ENS_18Kernel_traits_baseILj1536ES2_S2_fS2_fjLj128EEEEELb1ELb0ELb1ELb1EEEvNS_9BwdParamsE --------------------------
	.section	.nv.shared._ZN10layer_norm13ln_bwd_kernelINS_13Kernel_traitsI6__halfS2_fS2_fjLj1536ELj1ELj1ELj4ELj8ENS_18Kernel_traits_baseILj1536ES2_S2_fS2_fjLj128EEEEELb1ELb0ELb1ELb1EEEvNS_9BwdParamsE,"aw",@nobits
	.sectionflags	@""
	.align	16
	.zero		1024


//--------------------- .nv.shared._ZN10layer_norm13ln_bwd_kernelINS_13Kernel_traitsI6__halfS2_fS2_fjLj1536ELj1ELj1ELj4ELj8ENS_18Kernel_traits_baseILj1536ES2_S2_fS2_fjLj128EEEEELb1ELb1ELb0ELb0EEEvNS_9BwdParamsE --------------------------
	.section	.nv.shared._ZN10layer_norm13ln_bwd_kernelINS_13Kernel_traitsI6__halfS2_fS2_fjLj1536ELj1ELj1ELj4ELj8ENS_18Kernel_traits_baseILj1536ES2_S2_fS2_fjLj128EEEEELb1ELb1ELb0ELb0EEEvNS_9BwdParamsE,"aw",@nobits
	.sectionflags	@""
	.align	16
	.zero		1024


//--------------------- .nv.shared._ZN10layer_norm13ln_bwd_kernelINS_13Kernel_traitsI6__halfS2_fS2_fjLj1536ELj1ELj1ELj4ELj8ENS_18Kernel_traits_baseILj1536ES2_S2_fS2_fjLj128EEEEELb1ELb1ELb0ELb1EEEvNS_9BwdParamsE --------------------------
	.section	.nv.shared._ZN10layer_norm13ln_bwd_kernelINS_13Kernel_traitsI6__halfS2_fS2_fjLj1536ELj1ELj1ELj4ELj8ENS_18Kernel_traits_baseILj1536ES2_S2_fS2_fjLj128EEEEELb1ELb1ELb0ELb1EEEvNS_9BwdParamsE,"aw",@nobits
	.sectionflags	@""
	.align	16
	.zero		1024


//--------------------- .nv.shared._ZN10layer_norm22ln_bwd_finalize_kernelINS_22Kernel_traits_finalizeILj1536E6__halfS2_fS2_fjLb1ELj1024ELj4ENS_18Kernel_traits_baseILj1536ES2_S2_fS2_fjLj1024EEEEELb1ELb0EEEvNS_9BwdParamsE --------------------------
	.section	.nv.shared._ZN10layer_norm22ln_bwd_finalize_kernelINS_22Kernel_traits_finalizeILj1536E6__halfS2_fS2_fjLb1ELj1024ELj4ENS_18Kernel_traits_baseILj1536ES2_S2_fS2_fjLj1024EEEEELb1ELb0EEEvNS_9BwdParamsE,"aw",@nobits
	.sectionflags	@""
	.align	16
.nv.shared._ZN10layer_norm22ln_bwd_finalize_kernelINS_22Kernel_traits_finalizeILj1536E6__halfS2_fS2_fjLb1ELj1024ELj4ENS_18Kernel_traits_baseILj1536ES2_S2_fS2_fjLj1024EEEEELb1ELb0EEEvNS_9BwdParamsE:
	.zero		13696


//--------------------- .nv.shared._ZN10layer_norm13ln_bwd_kernelINS_13Kernel_traitsI6__halfS2_fS2_fjLj1536ELj1ELj1ELj4ELj8ENS_18Kernel_traits_baseILj1536ES2_S2_fS2_fjLj128EEEEELb1ELb1ELb1ELb0EEEvNS_9BwdParamsE --------------------------
	.section	.nv.shared._ZN10layer_norm13ln_bwd_kernelINS_13Kernel_traitsI6__halfS2_fS2_fjLj1536ELj1ELj1ELj4ELj8ENS_18Kernel_traits_baseILj1536ES2_S2_fS2_fjLj128EEEEELb1ELb1ELb1ELb0EEEvNS_9BwdParamsE,"aw",@nobits
	.sectionflags	@""
	.align	16
	.zero		1024


//--------------------- .nv.shared._ZN10layer_norm22ln_bwd_finalize_kernelINS_22Kernel_traits_finalizeILj1536E6__halfS2_fS2_fjLb1ELj1024ELj4ENS_18Kernel_traits_baseILj1536ES2_S2_fS2_fjLj1024EEEEELb1ELb1EEEvNS_9BwdParamsE --------------------------
	.section	.nv.shared._ZN10layer_norm22ln_bwd_finalize_kernelINS_22Kernel_traits_finalizeILj1536E6__halfS2_fS2_fjLb1ELj1024ELj4ENS_18Kernel_traits_baseILj1536ES2_S2_fS2_fjLj1024EEEEELb1ELb1EEEvNS_9BwdParamsE,"aw",@nobits
	.sectionflags	@""
	.align	16
.nv.shared._ZN10layer_norm22ln_bwd_finalize_kernelINS_22Kernel_traits_finalizeILj1536E6__halfS2_fS2_fjLb1ELj1024ELj4ENS_18Kernel_traits_baseILj1536ES2_S2_fS2_fjLj1024EEEEELb1ELb1EEEvNS_9BwdParamsE:
	.zero		13696


//--------------------- .nv.shared._ZN10layer_norm13ln_bwd_kernelINS_13Kernel_traitsI6__halfS2_fS2_fjLj1536ELj1ELj1ELj4ELj8ENS_18Kernel_traits_baseILj1536ES2_S2_fS2_fjLj128EEEEELb1ELb1ELb1ELb1EEEvNS_9BwdParamsE --------------------------
	.section	.nv.shared._ZN10layer_norm13ln_bwd_kernelINS_13Kernel_traitsI6__halfS2_fS2_fjLj1536ELj1ELj1ELj4ELj8ENS_18Kernel_traits_baseILj1536ES2_S2_fS2_fjLj128EEEEELb1ELb1ELb1ELb1EEEvNS_9BwdParamsE,"aw",@nobits
	.sectionflags	@""
	.align	16
	.zero		1024


//--------------------- .nv.shared._ZN10layer_norm13ln_bwd_kernelINS_13Kernel_traitsIf6__halffS2_fjLj1536ELj1ELj1ELj4ELj8ENS_18Kernel_traits_baseILj1536EfS2_fS2_fjLj128EEEEELb0ELb0ELb0ELb0EEEvNS_9BwdParamsE --------------------------
	.section	.nv.shared._ZN10layer_norm13ln_bwd_kernelINS_13Kernel_traitsIf6__halffS2_fjLj1536ELj1ELj1ELj4ELj8ENS_18Kernel_traits_baseILj1536EfS2_fS2_fjLj128EEEEELb0ELb0ELb0ELb0EEEvNS_9BwdParamsE,"aw",@nobits
	.sectionflags	@""
	.align	16
	.zero		1024


//--------------------- .nv.shared._ZN10layer_norm13ln_bwd_kernelINS_13Kernel_traitsIf6__halffS2_fjLj1536ELj1ELj1ELj4ELj8ENS_18Kernel_traits_baseILj1536EfS2_fS2_fjLj128EEEEELb0ELb0ELb0ELb1EEEvNS_9BwdParamsE --------------------------
	.section	.nv.shared._ZN10layer_norm13ln_bwd_kernelINS_13Kernel_traitsIf6__halffS2_fjLj1536ELj1ELj1ELj4ELj8ENS_18Kernel_traits_baseILj1536EfS2_fS2_fjLj128EEEEELb0ELb0ELb0ELb1EEEvNS_9BwdParamsE,"aw",@nobits
	.sectionflags	@""
	.align	16
	.zero		1024


//--------------------- .nv.shared._ZN10layer_norm13ln_bwd_kernelINS_13Kernel_traitsIf6__halffS2_fjLj1536ELj1ELj1ELj4ELj8ENS_18Kernel_traits_baseILj1536EfS2_fS2_fjLj128EEEEELb0ELb0ELb1ELb0EEEvNS_9BwdParamsE --------------------------
	.section	.nv.shared._ZN10layer_norm13ln_bwd_kernelINS_13Kernel_traitsIf6__halffS2_fjLj1536ELj1ELj1ELj4ELj8ENS_18Kernel_traits_baseILj1536EfS2_fS2_fjLj128EEEEELb0ELb0ELb1ELb0EEEvNS_9BwdParamsE,"aw",@nobits
	.sectionflags	@""
	.align	16
	.zero		1024


//--------------------- .nv.shared._ZN10layer_norm13ln_bwd_kernelINS_13Kernel_traitsIf6__halffS2_fjLj1536ELj1ELj1ELj4ELj8ENS_18Kernel_traits_baseILj1536EfS2_fS2_fjLj128EEEEELb0ELb0ELb1ELb1EEEvNS_9BwdParamsE --------------------------
	.section	.nv.shared._ZN10layer_norm13ln_bwd_kernelINS_13Kernel_traitsIf6__halffS2_fjLj1536ELj1ELj1ELj4ELj8ENS_18Kernel_traits_baseILj1536EfS2_fS2_fjLj128EEEEELb0ELb0ELb1ELb1EEEvNS_9BwdParamsE,"aw",@nobits
	.sectionflags	@""
	.align	16
	.zero		1024


//--------------------- .nv.shared._ZN10layer_norm13ln_bwd_kernelINS_13Kernel_traitsIf6__halffS2_fjLj1536ELj1ELj1ELj4ELj8ENS_18Kernel_traits_baseILj1536EfS2_fS2_fjLj128EEEEELb0ELb1ELb0ELb0EEEvNS_9BwdParamsE --------------------------
	.section	.nv.shared._ZN10layer_norm13ln_bwd_kernelINS_13Kernel_traitsIf6__halffS2_fjLj1536ELj1ELj1ELj4ELj8ENS_18Kernel_traits_baseILj1536EfS2_fS2_fjLj128EEEEELb0ELb1ELb0ELb0EEEvNS_9BwdParamsE,"aw",@nobits
	.sectionflags	@""
	.align	16
	.zero		1024


//--------------------- .nv.shared._ZN10layer_norm13ln_bwd_kernelINS_13Kernel_traitsIf6__halffS2_fjLj1536ELj1ELj1ELj4ELj8ENS_18Kernel_traits_baseILj1536EfS2_fS2_fjLj128EEEEELb0ELb1ELb0ELb1EEEvNS_9BwdParamsE --------------------------
	.section	.nv.shared._ZN10layer_norm13ln_bwd_kernelINS_13Kernel_traitsIf6__halffS2_fjLj1536ELj1ELj1ELj4ELj8ENS_18Kernel_traits_baseILj1536EfS2_fS2_fjLj128EEEEELb0ELb1ELb0ELb1EEEvNS_9BwdParamsE,"aw",@nobits
	.sectionflags	@""
	.align	16
	.zero		1024


//--------------------- .nv.shared._ZN10layer_norm13ln_bwd_kernelINS_13Kernel_traitsIf6__halffS2_fjLj1536ELj1ELj1ELj4ELj8ENS_18Kernel_traits_baseILj1536EfS2_fS2_fjLj128EEEEELb0ELb1ELb1ELb0EEEvNS_9BwdParamsE --------------------------
	.section	.nv.shared._ZN10layer_norm13ln_bwd_kernelINS_13Kernel_traitsIf6__halffS2_fjLj1536ELj1ELj1ELj4ELj8ENS_18Kernel_traits_baseILj1536EfS2_fS2_fjLj128EEEEELb0ELb1ELb1ELb0EEEvNS_9BwdParamsE,"aw",@nobits
	.sectionflags	@""
	.align	16
	.zero		1024


//--------------------- .nv.shared._ZN10layer_norm13ln_bwd_kernelINS_13Kernel_traitsIf6__halffS2_fjLj1536ELj1ELj1ELj4ELj8ENS_18Kernel_traits_baseILj1536EfS2_fS2_fjLj128EEEEELb0ELb1ELb1ELb1EEEvNS_9BwdParamsE --------------------------
	.section	.nv.shared._ZN10layer_norm13ln_bwd_kernelINS_13Kernel_traitsIf6__halffS2_fjLj1536ELj1ELj1ELj4ELj8ENS_18Kernel_traits_baseILj1536EfS2_fS2_fjLj128EEEEELb0ELb1ELb1ELb1EEEvNS_9BwdParamsE,"aw",@nobits
	.sectionflags	@""
	.align	16
	.zero		1024


//--------------------- .nv.shared._ZN10layer_norm13ln_bwd_kernelINS_13Kernel_traitsIf6__halffS2_fjLj1536ELj1ELj1ELj4ELj8ENS_18Kernel_traits_baseILj1536EfS2_fS2_fjLj128EEEEELb1ELb0ELb0ELb0EEEvNS_9BwdParamsE --------------------------
	.section	.nv.shared._ZN10layer_norm13ln_bwd_kernelINS_13Kernel_traitsIf6__halffS2_fjLj1536ELj1ELj1ELj4ELj8ENS_18Kernel_traits_baseILj1536EfS2_fS2_fjLj128EEEEELb1ELb0ELb0ELb0EEEvNS_9BwdParamsE,"aw",@nobits
	.sectionflags	@""
	.align	16
	.zero		1024


//--------------------- .nv.shared._ZN10layer_norm13ln_bwd_kernelINS_13Kernel_traitsIf6__halffS2_fjLj1536ELj1ELj1ELj4ELj8ENS_18Kernel_traits_baseILj1536EfS2_fS2_fjLj128EEEEELb1ELb0ELb0ELb1EEEvNS_9BwdParamsE --------------------------
	.section	.nv.shared._ZN10layer_norm13ln_bwd_kernelINS_13Kernel_traitsIf6__halffS2_fjLj1536ELj1ELj1ELj4ELj8ENS_18Kernel_traits_baseILj1536EfS2_fS2_fjLj128EEEEELb1ELb0ELb0ELb1EEEvNS_9BwdParamsE,"aw",@nobits
	.sectionflags	@""
	.align	16
	.zero		1024


//--------------------- .nv.shared._ZN10layer_norm22ln_bwd_finalize_kernelINS_22Kernel_traits_finalizeILj1536Ef6__halffS2_fjLb0ELj1024ELj4ENS_18Kernel_traits_baseILj1536EfS2_fS2_fjLj1024EEEEELb0ELb0EEEvNS_9BwdParamsE --------------------------
	.section	.nv.shared._ZN10layer_norm22ln_bwd_finalize_kernelINS_22Kernel_traits_finalizeILj1536Ef6__halffS2_fjLb0ELj1024ELj4ENS_18Kernel_traits_baseILj1536EfS2_fS2_fjLj1024EEEEELb0ELb0EEEvNS_9BwdParamsE,"aw",@nobits
	.sectionflags	@""
	.align	16
.nv.shared._ZN10layer_norm22ln_bwd_finalize_kernelINS_22Kernel_traits_finalizeILj1536Ef6__halffS2_fjLb0ELj1024ELj4ENS_18Kernel_traits_baseILj1536EfS2_fS2_fjLj1024EEEEELb0ELb0EEEvNS_9BwdParamsE:
	.zero		9472


//--------------------- .nv.shared._ZN10layer_norm13ln_bwd_kernelINS_13Kernel_traitsIf6__halffS2_fjLj1536ELj1ELj1ELj4ELj8ENS_18Kernel_traits_baseILj1536EfS2_fS2_fjLj128EEEEELb1ELb0ELb1ELb0EEEvNS_9BwdParamsE --------------------------
	.section	.nv.shared._ZN10layer_norm13ln_bwd_kernelINS_13Kernel_traitsIf6__halffS2_fjLj1536ELj1ELj1ELj4ELj8ENS_18Kernel_traits_baseILj1536EfS2_fS2_fjLj128EEEEELb1ELb0ELb1ELb0EEEvNS_9BwdParamsE,"aw",@nobits
	.sectionflags	@""
	.align	16
	.zero		1024


//--------------------- .nv.shared._ZN10layer_norm22ln_bwd_finalize_kernelINS_22Kernel_traits_finalizeILj1536Ef6__halffS2_fjLb0ELj1024ELj4ENS_18Kernel_traits_baseILj1536EfS2_fS2_fjLj1024EEEEELb0ELb1EEEvNS_9BwdParamsE --------------------------
	.section	.nv.shared._ZN10layer_norm22ln_bwd_finalize_kernelINS_22Kernel_traits_finalizeILj1536Ef6__halffS2_fjLb0ELj1024ELj4ENS_18Kernel_traits_baseILj1536EfS2_fS2_fjLj1024EEEEELb0ELb1EEEvNS_9BwdParamsE,"aw",@nobits
	.sectionflags	@""
	.align	16
.nv.shared._ZN10layer_norm22ln_bwd_finalize_kernelINS_22Kernel_traits_finalizeILj1536Ef6__halffS2_fjLb0ELj1024ELj4ENS_18Kernel_traits_baseILj1536EfS2_fS2_fjLj1024EEEEELb0ELb1EEEvNS_9BwdParamsE:
	.zero		9472


//--------------------- .nv.shared._ZN10layer_norm13ln_bwd_kernelINS_13Kernel_traitsIf6__halffS2_fjLj1536ELj1ELj1ELj4ELj8ENS_18Kernel_traits_baseILj1536EfS2_fS2_fjLj128EEEEELb1ELb0ELb1ELb1EEEvNS_9BwdParamsE --------------------------
	.section	.nv.shared._ZN10layer_norm13ln_bwd_kernelINS_13Kernel_traitsIf6__halffS2_fjLj1536ELj1ELj1ELj4ELj8ENS_18Kernel_traits_baseILj1536EfS2_fS2_fjLj128EEEEELb1ELb0ELb1ELb1EEEvNS_9BwdParamsE,"aw",@nobits
	.sectionflags	@""
	.align	16
	.zero		1024


//--------------------- .nv.shared._ZN10layer_norm13ln_bwd_kernelINS_13Kernel_traitsIf6__halffS2_fjLj1536ELj1ELj1ELj4ELj8ENS_18Kernel_traits_baseILj1536EfS2_fS2_fjLj128EEEEELb1ELb1ELb0ELb0EEEvNS_9BwdParamsE --------------------------
	.section	.nv.shared._ZN10layer_norm13ln_bwd_kernelINS_13Kernel_traitsIf6__halffS2_fjLj1536ELj1ELj1ELj4ELj8ENS_18Kernel_traits_baseILj1536EfS2_fS2_fjLj128EEEEELb1ELb1ELb0ELb0EEEvNS_9BwdParamsE,"aw",@nobits
	.sectionflags	@""
	.align	16
	.zero		1024


//--------------------- .nv.shared._ZN10layer_norm13ln_bwd_kernelINS_13Kernel_traitsIf6__halffS2_fjLj1536ELj1ELj1ELj4ELj8ENS_18Kernel_traits_baseILj1536EfS2_fS2_fjLj128EEEEELb1ELb1ELb0ELb1EEEvNS_9BwdParamsE --------------------------
	.section	.nv.shared._ZN10layer_norm13ln_bwd_kernelINS_13Kernel_traitsIf6__halffS2_fjLj1536ELj1ELj1ELj4ELj8ENS_18Kernel_traits_baseILj1536EfS2_fS2_fjLj128EEEEELb1ELb1ELb0ELb1EEEvNS_9BwdParamsE,"aw",@nobits
	.sectionflags	@""
	.align	16
	.zero		1024


//--------------------- .nv.shared._ZN10layer_norm22ln_bwd_finalize_kernelINS_22Kernel_traits_finalizeILj1536Ef6__halffS2_fjLb1ELj1024ELj4ENS_18Kernel_traits_baseILj1536EfS2_fS2_fjLj1024EEEEELb1ELb0EEEvNS_9BwdParamsE --------------------------
	.section	.nv.shared._ZN10layer_norm22ln_bwd_finalize_kernelINS_22Kernel_traits_finalizeILj1536Ef6__halffS2_fjLb1ELj1024ELj4ENS_18Kernel_traits_baseILj1536EfS2_fS2_fjLj1024EEEEELb1ELb0EEEvNS_9BwdParamsE,"aw",@nobits
	.sectionflags	@""
	.align	16
.nv.shared._ZN10layer_norm22ln_bwd_finalize_kernelINS_22Kernel_traits_finalizeILj1536Ef6__halffS2_fjLb1ELj1024ELj4ENS_18Kernel_traits_baseILj1536EfS2_fS2_fjLj1024EEEEELb1ELb0EEEvNS_9BwdParamsE:
	.zero		13696


//--------------------- .nv.shared._ZN10layer_norm13ln_bwd_kernelINS_13Kernel_traitsIf6__halffS2_fjLj1536ELj1ELj1ELj4ELj8ENS_18Kernel_traits_baseILj1536EfS2_fS2_fjLj128EEEEELb1ELb1ELb1ELb0EEEvNS_9BwdParamsE --------------------------
	.section	.nv.shared._ZN10layer_norm13ln_bwd_kernelINS_13Kernel_traitsIf6__halffS2_fjLj1536ELj1ELj1ELj4ELj8ENS_18Kernel_traits_baseILj1536EfS2_fS2_fjLj128EEEEELb1ELb1ELb1ELb0EEEvNS_9BwdParamsE,"aw",@nobits
	.sectionflags	@""
	.align	16
	.zero		1024


//--------------------- .nv.shared._ZN10layer_norm22ln_bwd_finalize_kernelINS_22Kernel_traits_finalizeILj1536Ef6__halffS2_fjLb1ELj1024ELj4ENS_18Kernel_traits_baseILj1536EfS2_fS2_fjLj1024EEEEELb1ELb1EEEvNS_9BwdParamsE --------------------------
	.section	.nv.shared._ZN10layer_norm22ln_bwd_finalize_kernelINS_22Kernel_traits_finalizeILj1536Ef6__halffS2_fjLb1ELj1024ELj4ENS_18Kernel_traits_baseILj1536EfS2_fS2_fjLj1024EEEEELb1ELb1EEEvNS_9BwdParamsE,"aw",@nobits
	.sectionflags	@""
	.align	16
.nv.shared._ZN10layer_norm22ln_bwd_finalize_kernelINS_22Kernel_traits_finalizeILj1536Ef6__halffS2_fjLb1ELj1024ELj4ENS_18Kernel_traits_baseILj1536EfS2_fS2_fjLj1024EEEEELb1ELb1EEEvNS_9BwdParamsE:
	.zero		13696


//--------------------- .nv.shared._ZN10layer_norm13ln_bwd_kernelINS_13Kernel_traitsIf6__halffS2_fjLj1536ELj1ELj1ELj4ELj8ENS_18Kernel_traits_baseILj1536EfS2_fS2_fjLj128EEEEELb1ELb1ELb1ELb1EEEvNS_9BwdParamsE --------------------------
	.section	.nv.shared._ZN10layer_norm13ln_bwd_kernelINS_13Kernel_traitsIf6__halffS2_fjLj1536ELj1ELj1ELj4ELj8ENS_18Kernel_traits_baseILj1536EfS2_fS2_fjLj128EEEEELb1ELb1ELb1ELb1EEEvNS_9BwdParamsE,"aw",@nobits
	.sectionflags	@""
	.align	16
	.zero		1024


//--------------------- .nv.shared._ZN10layer_norm13ln_bwd_kernelINS_13Kernel_traitsI6__halfffffjLj1536ELj1ELj1ELj4ELj16ENS_18Kernel_traits_baseILj1536ES2_ffffjLj128EEEEELb0ELb0ELb0ELb0EEEvNS_9BwdParamsE --------------------------
	.section	.nv.shared._ZN10layer_norm13ln_bwd_kernelINS_13Kernel_traitsI6__halfffffjLj1536ELj1ELj1ELj4ELj16ENS_18Kernel_traits_baseILj1536ES2_ffffjLj128EEEEELb0ELb0ELb0ELb0EEEvNS_9BwdParamsE,"aw",@nobits
	.sectionflags	@""
	.align	16
	.zero		1024


//--------------------- .nv.shared._ZN10layer_norm13ln_bwd_kernelINS_13Kernel_traitsI6__halfffffjLj1536ELj1ELj1ELj4ELj16ENS_18Kernel_traits_baseILj1536ES2_ffffjLj128EEEEELb0ELb0ELb0ELb1EEEvNS_9BwdParamsE --------------------------
	.section	.nv.shared._ZN10layer_norm13ln_bwd_kernelINS_13Kernel_traitsI6__halfffffjLj1536ELj1ELj1ELj4ELj16ENS_18Kernel_traits_baseILj1536ES2_ffffjLj128EEEEELb0ELb0ELb0ELb1EEEvNS_9BwdParamsE,"aw",@nobits
	.sectionflags	@""
	.align	16
	.zero		1024


//--------------------- .nv.shared._ZN10layer_norm13ln_bwd_kernelINS_13Kernel_traitsI6__halfffffjLj1536ELj1ELj1ELj4ELj16ENS_18Kernel_traits_baseILj1536ES2_ffffjLj128EEEEELb0ELb0ELb1ELb0EEEvNS_9BwdParamsE --------------------------
	.section	.nv.shared._ZN10layer_norm13ln_bwd_kernelINS_13Kernel_traitsI6__halfffffjLj1536ELj1ELj1ELj4ELj16ENS_18Kernel_traits_baseILj1536ES2_ffffjLj128EEEEELb0ELb0ELb1ELb0EEEvNS_9BwdParamsE,"aw",@nobits
	.sectionflags	@""
	.align	16
	.zero		1024


//--------------------- .nv.shared._ZN10layer_norm13ln_bwd_kernelINS_13Kernel_traitsI6__halfffffjLj1536ELj1ELj1ELj4ELj16ENS_18Kernel_traits_baseILj1536ES2_ffffjLj128EEEEELb0ELb0ELb1ELb1EEEvNS_9BwdParamsE --------------------------
	.section	.nv.shared._ZN10layer_norm13ln_bwd_kernelINS_13Kernel_traitsI6__halfffffjLj1536ELj1ELj1ELj4ELj16ENS_18Kernel_traits_baseILj1536ES2_ffffjLj128EEEEELb0ELb0ELb1ELb1EEEvNS_9BwdParamsE,"aw",@nobits
	.sectionflags	@""
	.align	16
	.zero		1024


//--------------------- .nv.shared._ZN10layer_norm13ln_bwd_kernelINS_13Kernel_traitsI6__halfffffjLj1536ELj1ELj1ELj4ELj16ENS_18Kernel_traits_baseILj1536ES2_ffffjLj128EEEEELb0ELb1ELb0ELb0EEEvNS_9BwdParamsE --------------------------
	.section	.nv.shared._ZN10layer_norm13ln_bwd_kernelINS_13Kernel_traitsI6__halfffffjLj1536ELj1ELj1ELj4ELj16ENS_18Kernel_traits_baseILj1536ES2_ffffjLj128EEEEELb0ELb1ELb0ELb0EEEvNS_9BwdParamsE,"aw",@nobits
	.sectionflags	@""
	.align	16
	.zero		1024


//--------------------- .nv.shared._ZN10layer_norm13ln_bwd_kernelINS_13Kernel_traitsI6__halfffffjLj1536ELj1ELj1ELj4ELj16ENS_18Kernel_traits_baseILj1536ES2_ffffjLj128EEEEELb0ELb1ELb0ELb1EEEvNS_9BwdParamsE --------------------------
	.section	.nv.shared._ZN10layer_norm13ln_bwd_kernelINS_13Kernel_traitsI6__halfffffjLj1536ELj1ELj1ELj4ELj16ENS_18Kernel_traits_baseILj1536ES2_ffffjLj128EEEEELb0ELb1ELb0ELb1EEEvNS_9BwdParamsE,"aw",@nobits
	.sectionflags	@""
	.align	16
	.zero		1024


//--------------------- .nv.shared._ZN10layer_norm13ln_bwd_kernelINS_13Kernel_traitsI6__halfffffjLj1536ELj1ELj1ELj4ELj16ENS_18Kernel_traits_baseILj1536ES2_ffffjLj128EEEEELb0ELb1ELb1ELb0EEEvNS_9BwdParamsE --------------------------
	.section	.nv.shared._ZN10layer_norm13ln_bwd_kernelINS_13Kernel_traitsI6__halfffffjLj1536ELj1ELj1ELj4ELj16ENS_18Kernel_traits_baseILj1536ES2_ffffjLj128EEEEELb0ELb1ELb1ELb0EEEvNS_9BwdParamsE,"aw",@nobits
	.sectionflags	@""
	.align	16
	.zero		1024


//--------------------- .nv.shared._ZN10layer_norm13ln_bwd_kernelINS_13Kernel_traitsI6__halfffffjLj1536ELj1ELj1ELj4ELj16ENS_18Kernel_traits_baseILj1536ES2_ffffjLj128EEEEELb0ELb1ELb1ELb1EEEvNS_9BwdParamsE --------------------------
	.section	.nv.shared._ZN10layer_norm13ln_bwd_kernelINS_13Kernel_traitsI6__halfffffjLj1536ELj1ELj1ELj4ELj16ENS_18Kernel_traits_baseILj1536ES2_ffffjLj128EEEEELb0ELb1ELb1ELb1EEEvNS_9BwdParamsE,"aw",@nobits
	.sectionflags	@""
	.align	16
	.zero		1024


//--------------------- .nv.shared._ZN10layer_norm13ln_bwd_kernelINS_13Kernel_traitsI6__halfffffjLj1536ELj1ELj1ELj4ELj16ENS_18Kernel_traits_baseILj1536ES2_ffffjLj128EEEEELb1ELb0ELb0ELb0EEEvNS_9BwdParamsE --------------------------
	.section	.nv.shared._ZN10layer_norm13ln_bwd_kernelINS_13Kernel_traitsI6__halfffffjLj1536ELj1ELj1ELj4ELj16ENS_18Kernel_traits_baseILj1536ES2_ffffjLj128EEEEELb1ELb0ELb0ELb0EEEvNS_9BwdParamsE,"aw",@nobits
	.sectionflags	@""
	.align	16
	.zero		1024


//--------------------- .nv.shared._ZN10layer_norm13ln_bwd_kernelINS_13Kernel_traitsI6__halfffffjLj1536ELj1ELj1ELj4ELj16ENS_18Kernel_traits_baseILj1536ES2_ffffjLj128EEEEELb1ELb0ELb0ELb1EEEvNS_9BwdParamsE --------------------------
	.section	.nv.shared._ZN10layer_norm13ln_bwd_kernelINS_13Kernel_traitsI6__halfffffjLj1536ELj1ELj1ELj4ELj16ENS_18Kernel_traits_baseILj1536ES2_ffffjLj128EEEEELb1ELb0ELb0ELb1EEEvNS_9BwdParamsE,"aw",@nobits
	.sectionflags	@""
	.align	16
	.zero		1024


//--------------------- .nv.shared._ZN10layer_norm22ln_bwd_finalize_kernelINS_22Kernel_traits_finalizeILj1536E6__halfffffjLb0ELj1024ELj4ENS_18Kernel_traits_baseILj1536ES2_ffffjLj1024EEEEELb0ELb0EEEvNS_9BwdParamsE --------------------------
	.section	.nv.shared._ZN10layer_norm22ln_bwd_finalize_kernelINS_22Kernel_traits_finalizeILj1536E6__halfffffjLb0ELj1024ELj4ENS_18Kernel_traits_baseILj1536ES2_ffffjLj1024EEEEELb0ELb0EEEvNS_9BwdParamsE,"aw",@nobits
	.sectionflags	@""
	.align	16
.nv.shared._ZN10layer_norm22ln_bwd_finalize_kernelINS_22Kernel_traits_finalizeILj1536E6__halfffffjLb0ELj1024ELj4ENS_18Kernel_traits_baseILj1536ES2_ffffjLj1024EEEEELb0ELb0EEEvNS_9BwdParamsE:
	.zero		9472


//--------------------- .nv.shared._ZN10layer_norm13ln_bwd_kernelINS_13Kernel_traitsI6__halfffffjLj1536ELj1ELj1ELj4ELj16ENS_18Kernel_traits_baseILj1536ES2_ffffjLj128EEEEELb1ELb0ELb1ELb0EEEvNS_9BwdParamsE --------------------------
	.section	.nv.shared._ZN10layer_norm13ln_bwd_kernelINS_13Kernel_traitsI6__halfffffjLj1536ELj1ELj1ELj4ELj16ENS_18Kernel_traits_baseILj1536ES2_ffffjLj128EEEEELb1ELb0ELb1ELb0EEEvNS_9BwdParamsE,"aw",@nobits
	.sectionflags	@""
	.align	16
	.zero		1024


//--------------------- .nv.shared._ZN10layer_norm22ln_bwd_finalize_kernelINS_22Kernel_traits_finalizeILj1536E6__halfffffjLb0ELj1024ELj4ENS_18Kernel_traits_baseILj1536ES2_ffffjLj1024EEEEELb0ELb1EEEvNS_9BwdParamsE --------------------------
	.section	.nv.shared._ZN10layer_norm22ln_bwd_finalize_kernelINS_22Kernel_traits_finalizeILj1536E6__halfffffjLb0ELj1024ELj4ENS_18Kernel_traits_baseILj1536ES2_ffffjLj1024EEEEELb0ELb1EEEvNS_9BwdParamsE,"aw",@nobits
	.sectionflags	@""
	.align	16
.nv.shared._ZN10layer_norm22ln_bwd_finalize_kernelINS_22Kernel_traits_finalizeILj1536E6__halfffffjLb0ELj1024ELj4ENS_18Kernel_traits_baseILj1536ES2_ffffjLj1024EEEEELb0ELb1EEEvNS_9BwdParamsE:
	.zero		9472


//--------------------- .nv.shared._ZN10layer_norm13ln_bwd_kernelINS_13Kernel_traitsI6__halfffffjLj1536ELj1ELj1ELj4ELj16ENS_18Kernel_traits_baseILj1536ES2_ffffjLj128EEEEELb1ELb0ELb1ELb1EEEvNS_9BwdParamsE --------------------------
	.section	.nv.shared._ZN10layer_norm13ln_bwd_kernelINS_13Kernel_traitsI6__halfffffjLj1536ELj1ELj1ELj4ELj16ENS_18Kernel_traits_baseILj1536ES2_ffffjLj128EEEEELb1ELb0ELb1ELb1EEEvNS_9BwdParamsE,"aw",@nobits
	.sectionflags	@""
	.align	16
	.zero		1024


//--------------------- .nv.shared._ZN10layer_norm13ln_bwd_kernelINS_13Kernel_traitsI6__halfffffjLj1536ELj1ELj1ELj4ELj16ENS_18Kernel_traits_baseILj1536ES2_ffffjLj128EEEEELb1ELb1ELb0ELb0EEEvNS_9BwdParamsE --------------------------
	.section	.nv.shared._ZN10layer_norm13ln_bwd_kernelINS_13Kernel_traitsI6__halfffffjLj1536ELj1ELj1ELj4ELj16ENS_18Kernel_traits_baseILj1536ES2_ffffjLj128EEEEELb1ELb1ELb0ELb0EEEvNS_9BwdParamsE,"aw",@nobits
	.sectionflags	@""
	.align	16
	.zero		1024


//--------------------- .nv.shared._ZN10layer_norm13ln_bwd_kernelINS_13Kernel_traitsI6__halfffffjLj1536ELj1ELj1ELj4ELj16ENS_18Kernel_traits_baseILj1536ES2_ffffjLj128EEEEELb1ELb1ELb0ELb1EEEvNS_9BwdParamsE --------------------------
	.section	.nv.shared._ZN10layer_norm13ln_bwd_kernelINS_13Kernel_traitsI6__halfffffjLj1536ELj1ELj1ELj4ELj16ENS_18Kernel_traits_baseILj1536ES2_ffffjLj128EEEEELb1ELb1ELb0ELb1EEEvNS_9BwdParamsE,"aw",@nobits
	.sectionflags	@""
	.align	16
	.zero		1024


//--------------------- .nv.shared._ZN10layer_norm22ln_bwd_finalize_kernelINS_22Kernel_traits_finalizeILj1536E6__halfffffjLb1ELj1024ELj4ENS_18Kernel_traits_baseILj1536ES2_ffffjLj1024EEEEELb1ELb0EEEvNS_9BwdParamsE --------------------------
	.section	.nv.shared._ZN10layer_norm22ln_bwd_finalize_kernelINS_22Kernel_traits_finalizeILj1536E6__halfffffjLb1ELj1024ELj4ENS_18Kernel_traits_baseILj1536ES2_ffffjLj1024EEEEELb1ELb0EEEvNS_9BwdParamsE,"aw",@nobits
	.sectionflags	@""
	.align	16
.nv.shared._ZN10layer_norm22ln_bwd_finalize_kernelINS_22Kernel_traits_finalizeILj1536E6__halfffffjLb1ELj1024ELj4ENS_18Kernel_traits_baseILj1536ES2_ffffjLj1024EEEEELb1ELb0EEEvNS_9BwdParamsE:
	.zero		13696


//--------------------- .nv.shared._ZN10layer_norm13ln_bwd_kernelINS_13Kernel_traitsI6__halfffffjLj1536ELj1ELj1ELj4ELj16ENS_18Kernel_traits_baseILj1536ES2_ffffjLj128EEEEELb1ELb1ELb1ELb0EEEvNS_9BwdParamsE --------------------------
	.section	.nv.shared._ZN10layer_norm13ln_bwd_kernelINS_13Kernel_traitsI6__halfffffjLj1536ELj1ELj1ELj4ELj16ENS_18Kernel_traits_baseILj1536ES2_ffffjLj128EEEEELb1ELb1ELb1ELb0EEEvNS_9BwdParamsE,"aw",@nobits
	.sectionflags	@""
	.align	16
	.zero		1024


//--------------------- .nv.shared._ZN10layer_norm22ln_bwd_finalize_kernelINS_22Kernel_traits_finalizeILj1536E6__halfffffjLb1ELj1024ELj4ENS_18Kernel_traits_baseILj1536ES2_ffffjLj1024EEEEELb1ELb1EEEvNS_9BwdParamsE --------------------------
	.section	.nv.shared._ZN10layer_norm22ln_bwd_finalize_kernelINS_22Kernel_traits_finalizeILj1536E6__halfffffjLb1ELj1024ELj4ENS_18Kernel_traits_baseILj1536ES2_ffffjLj1024EEEEELb1ELb1EEEvNS_9BwdParamsE,"aw",@nobits
	.sectionflags	@""
	.align	16
.nv.shared._ZN10layer_norm22ln_bwd_finalize_kernelINS_22Kernel_traits_finalizeILj1536E6__halfffffjLb1ELj1024ELj4ENS_18Kernel_traits_baseILj1536ES2_ffffjLj1024EEEEELb1ELb1EEEvNS_9BwdParamsE:
	.zero		13696


//--------------------- .nv.shared._ZN10layer_norm13ln_bwd_kernelINS_13Kernel_traitsI6__halfffffjLj1536ELj1ELj1ELj4ELj16ENS_18Kernel_traits_baseILj1536ES2_ffffjLj128EEEEELb1ELb1ELb1ELb1EEEvNS_9BwdParamsE --------------------------
	.section	.nv.shared._ZN10layer_norm13ln_bwd_kernelINS_13Kernel_traitsI6__halfffffjLj1536ELj1ELj1ELj4ELj16ENS_18Kernel_traits_baseILj1536ES2_ffffjLj128EEEEELb1ELb1ELb1ELb1EEEvNS_9BwdParamsE,"aw",@nobits
	.sectionflags	@""
	.align	16
	.zero		1024


//--------------------- .nv.shared._ZN10layer_norm13ln_bwd_kernelINS_13Kernel_traitsIfffffjLj1536ELj1ELj1ELj4ELj16ENS_18Kernel_traits_baseILj1536EfffffjLj128EEEEELb0ELb0ELb0ELb0EEEvNS_9BwdParamsE --------------------------
	.section	.nv.shared._ZN10layer_norm13ln_bwd_kernelINS_13Kernel_traitsIfffffjLj1536ELj1ELj1ELj4ELj16ENS_18Kernel_traits_baseILj1536EfffffjLj128EEEEELb0ELb0ELb0ELb0EEEvNS_9BwdParamsE,"aw",@nobits
	.sectionflags	@""
	.align	16
	.zero		1024


//--------------------- .nv.shared._ZN10layer_norm13ln_bwd_kernelINS_13Kernel_traitsIfffffjLj1536ELj1ELj1ELj4ELj16ENS_18Kernel_traits_baseILj1536EfffffjLj128EEEEELb0ELb0ELb0ELb1EEEvNS_9BwdParamsE --------------------------
	.section	.nv.shared._ZN10layer_norm13ln_bwd_kernelINS_13Kernel_traitsIfffffjLj1536ELj1ELj1ELj4ELj16ENS_18Kernel_traits_baseILj1536EfffffjLj128EEEEELb0ELb0ELb0ELb1EEEvNS_9BwdParamsE,"aw",@nobits
	.sectionflags	@""
	.align	16
	.zero		1024


//--------------------- .nv.shared._ZN10layer_norm13ln_bwd_kernelINS_13Kernel_traitsIfffffjLj1536ELj1ELj1ELj4ELj16ENS_18Kernel_traits_baseILj1536EfffffjLj128EEEEELb0ELb0ELb1ELb0EEEvNS_9BwdParamsE --------------------------
	.section	.nv.shared._ZN10layer_norm13ln_bwd_kernelINS_13Kernel_traitsIfffffjLj1536ELj1ELj1ELj4ELj16ENS_18Kernel_traits_baseILj1536EfffffjLj128EEEEELb0ELb0ELb1ELb0EEEvNS_9BwdParamsE,"aw",@nobits
	.sectionflags	@""
	.align	16
	.zero		1024


//--------------------- .nv.shared._ZN10layer_norm13ln_bwd_kernelINS_13Kernel_traitsIfffffjLj1536ELj1ELj1ELj4ELj16ENS_18Kernel_traits_baseILj1536EfffffjLj128EEEEELb0ELb0ELb1ELb1EEEvNS_9BwdParamsE --------------------------
	.section	.nv.shared._ZN10layer_norm13ln_bwd_kernelINS_13Kernel_traitsIfffffjLj1536ELj1ELj1ELj4ELj16ENS_18Kernel_traits_baseILj1536EfffffjLj128EEEEELb0ELb0ELb1ELb1EEEvNS_9BwdParamsE,"aw",@nobits
	.sectionflags	@""
	.align	16
	.zero		1024


//--------------------- .nv.shared._ZN10layer_norm13ln_bwd_kernelINS_13Kernel_traitsIfffffjLj1536ELj1ELj1ELj4ELj16ENS_18Kernel_traits_baseILj1536EfffffjLj128EEEEELb0ELb1ELb0ELb0EEEvNS_9BwdParamsE --------------------------
	.section	.nv.shared._ZN10layer_norm13ln_bwd_kernelINS_13Kernel_traitsIfffffjLj1536ELj1ELj1ELj4ELj16ENS_18Kernel_traits_baseILj1536EfffffjLj128EEEEELb0ELb1ELb0ELb0EEEvNS_9BwdParamsE,"aw",@nobits
	.sectionflags	@""
	.align	16
	.zero		1024


//--------------------- .nv.shared._ZN10layer_norm13ln_bwd_kernelINS_13Kernel_traitsIfffffjLj1536ELj1ELj1ELj4ELj16ENS_18Kernel_traits_baseILj1536EfffffjLj128EEEEELb0ELb1ELb0ELb1EEEvNS_9BwdParamsE --------------------------
	.section	.nv.shared._ZN10layer_norm13ln_bwd_kernelINS_13Kernel_traitsIfffffjLj1536ELj1ELj1ELj4ELj16ENS_18Kernel_traits_baseILj1536EfffffjLj128EEEEELb0ELb1ELb0ELb1EEEvNS_9BwdParamsE,"aw",@nobits
	.sectionflags	@""
	.align	16
	.zero		1024


//--------------------- .nv.shared._ZN10layer_norm13ln_bwd_kernelINS_13Kernel_traitsIfffffjLj1536ELj1ELj1ELj4ELj16ENS_18Kernel_traits_baseILj1536EfffffjLj128EEEEELb0ELb1ELb1ELb0EEEvNS_9BwdParamsE --------------------------
	.section	.nv.shared._ZN10layer_norm13ln_bwd_kernelINS_13Kernel_traitsIfffffjLj1536ELj1ELj1ELj4ELj16ENS_18Kernel_traits_baseILj1536EfffffjLj128EEEEELb0ELb1ELb1ELb0EEEvNS_9BwdParamsE,"aw",@nobits
	.sectionflags	@""
	.align	16
	.zero		1024


//--------------------- .nv.shared._ZN10layer_norm13ln_bwd_kernelINS_13Kernel_traitsIfffffjLj1536ELj1ELj1ELj4ELj16ENS_18Kernel_traits_baseILj1536EfffffjLj128EEEEELb0ELb1ELb1ELb1EEEvNS_9BwdParamsE --------------------------
	.section	.nv.shared._ZN10layer_norm13ln_bwd_kernelINS_13Kernel_traitsIfffffjLj1536ELj1ELj1ELj4ELj16ENS_18Kernel_traits_baseILj1536EfffffjLj128EEEEELb0ELb1ELb1ELb1EEEvNS_9BwdParamsE,"aw",@nobits
	.sectionflags	@""
	.align	16
	.zero		1024


//--------------------- .nv.shared._ZN10layer_norm13ln_bwd_kernelINS_13Kernel_traitsIfffffjLj1536ELj1ELj1ELj4ELj16ENS_18Kernel_traits_baseILj1536EfffffjLj128EEEEELb1ELb0ELb0ELb0EEEvNS_9BwdParamsE --------------------------
	.section	.nv.shared._ZN10layer_norm13ln_bwd_kernelINS_13Kernel_traitsIfffffjLj1536ELj1ELj1ELj4ELj16ENS_18Kernel_traits_baseILj1536EfffffjLj128EEEEELb1ELb0ELb0ELb0EEEvNS_9BwdParamsE,"aw",@nobits
	.sectionflags	@""
	.align	16
	.zero		1024


//--------------------- .nv.shared._ZN10layer_norm13ln_bwd_kernelINS_13Kernel_traitsIfffffjLj1536ELj1ELj1ELj4ELj16ENS_18Kernel_traits_baseILj1536EfffffjLj128EEEEELb1ELb0ELb0ELb1EEEvNS_9BwdParamsE --------------------------
	.section	.nv.shared._ZN10layer_norm13ln_bwd_kernelINS_13Kernel_traitsIfffffjLj1536ELj1ELj1ELj4ELj16ENS_18Kernel_traits_baseILj1536EfffffjLj128EEEEELb1ELb0ELb0ELb1EEEvNS_9BwdParamsE,"aw",@nobits
	.sectionflags	@""
	.align	16
	.zero		1024


//--------------------- .nv.shared._ZN10layer_norm22ln_bwd_finalize_kernelINS_22Kernel_traits_finalizeILj1536EfffffjLb0ELj1024ELj4ENS_18Kernel_traits_baseILj1536EfffffjLj1024EEEEELb0ELb0EEEvNS_9BwdParamsE --------------------------
	.section	.nv.shared._ZN10layer_norm22ln_bwd_finalize_kernelINS_22Kernel_traits_finalizeILj1536EfffffjLb0ELj1024ELj4ENS_18Kernel_traits_baseILj1536EfffffjLj1024EEEEELb0ELb0EEEvNS_9BwdParamsE,"aw",@nobits
	.sectionflags	@""
	.align	16
.nv.shared._ZN10layer_norm22ln_bwd_finalize_kernelINS_22Kernel_traits_finalizeILj1536EfffffjLb0ELj1024ELj4ENS_18Kernel_traits_baseILj1536EfffffjLj1024EEEEELb0ELb0EEEvNS_9BwdParamsE:
	.zero		9472


//--------------------- .nv.shared._ZN10layer_norm13ln_bwd_kernelINS_13Kernel_traitsIfffffjLj1536ELj1ELj1ELj4ELj16ENS_18Kernel_traits_baseILj1536EfffffjLj128EEEEELb1ELb0ELb1ELb0EEEvNS_9BwdParamsE --------------------------
	.section	.nv.shared._ZN10layer_norm13ln_bwd_kernelINS_13Kernel_traitsIfffffjLj1536ELj1ELj1ELj4ELj16ENS_18Kernel_traits_baseILj1536EfffffjLj128EEEEELb1ELb0ELb1ELb0EEEvNS_9BwdParamsE,"aw",@nobits
	.sectionflags	@""
	.align	16
	.zero		1024


//--------------------- .nv.shared._ZN10layer_norm22ln_bwd_finalize_kernelINS_22Kernel_traits_finalizeILj1536EfffffjLb0ELj1024ELj4ENS_18Kernel_traits_baseILj1536EfffffjLj1024EEEEELb0ELb1EEEvNS_9BwdParamsE --------------------------
	.section	.nv.shared._ZN10layer_norm22ln_bwd_finalize_kernelINS_22Kernel_traits_finalizeILj1536EfffffjLb0ELj1024ELj4ENS_18Kernel_traits_baseILj1536EfffffjLj1024EEEEELb0ELb1EEEvNS_9BwdParamsE,"aw",@nobits
	.sectionflags	@""
	.align	16
.nv.shared._ZN10layer_norm22ln_bwd_finalize_kernelINS_22Kernel_traits_finalizeILj1536EfffffjLb0ELj1024ELj4ENS_18Kernel_traits_baseILj1536EfffffjLj1024EEEEELb0ELb1EEEvNS_9BwdParamsE:
	.zero		9472


//--------------------- .nv.shared._ZN10layer_norm13ln_bwd_kernelINS_13Kernel_traitsIfffffjLj1536ELj1ELj1ELj4ELj16ENS_18Kernel_traits_baseILj1536EfffffjLj128EEEEELb1ELb0ELb1ELb1EEEvNS_9BwdParamsE --------------------------
	.section	.nv.shared._ZN10layer_norm13ln_bwd_kernelINS_13Kernel_traitsIfffffjLj1536ELj1ELj1ELj4ELj16ENS_18Kernel_traits_baseILj1536EfffffjLj128EEEEELb1ELb0ELb1ELb1EEEvNS_9BwdParamsE,"aw",@nobits
	.sectionflags	@""
	.align	16
	.zero		1024


//--------------------- .nv.shared._ZN10layer_norm13ln_bwd_kernelINS_13Kernel_traitsIfffffjLj1536ELj1ELj1ELj4ELj16ENS_18Kernel_traits_baseILj1536EfffffjLj128EEEEELb1ELb1ELb0ELb0EEEvNS_9BwdParamsE --------------------------
	.section	.nv.shared._ZN10layer_norm13ln_bwd_kernelINS_13Kernel_traitsIfffffjLj1536ELj1ELj1ELj4ELj16ENS_18Kernel_traits_baseILj1536EfffffjLj128EEEEELb1ELb1ELb0ELb0EEEvNS_9BwdParamsE,"aw",@nobits
	.sectionflags	@""
	.align	16
	.zero		1024


//--------------------- .nv.shared._ZN10layer_norm13ln_bwd_kernelINS_13Kernel_traitsIfffffjLj1536ELj1ELj1ELj4ELj16ENS_18Kernel_traits_baseILj1536EfffffjLj128EEEEELb1ELb1ELb0ELb1EEEvNS_9BwdParamsE --------------------------
	.section	.nv.shared._ZN10layer_norm13ln_bwd_kernelINS_13Kernel_traitsIfffffjLj1536ELj1ELj1ELj4ELj16ENS_18Kernel_traits_baseILj1536EfffffjLj128EEEEELb1ELb1ELb0ELb1EEEvNS_9BwdParamsE,"aw",@nobits
	.sectionflags	@""
	.align	16
	.zero		1024


//--------------------- .nv.shared._ZN10layer_norm22ln_bwd_finalize_kernelINS_22Kernel_traits_finalizeILj1536EfffffjLb1ELj1024ELj4ENS_18Kernel_traits_baseILj1536EfffffjLj1024EEEEELb1ELb0EEEvNS_9BwdParamsE --------------------------
	.section	.nv.shared._ZN10layer_norm22ln_bwd_finalize_kernelINS_22Kernel_traits_finalizeILj1536EfffffjLb1ELj1024ELj4ENS_18Kernel_traits_baseILj1536EfffffjLj1024EEEEELb1ELb0EEEvNS_9BwdParamsE,"aw",@nobits
	.sectionflags	@""
	.align	16
.nv.shared._ZN10layer_norm22ln_bwd_finalize_kernelINS_22Kernel_traits_finalizeILj1536EfffffjLb1ELj1024ELj4ENS_18Kernel_traits_baseILj1536EfffffjLj1024EEEEELb1ELb0EEEvNS_9BwdParamsE:
	.zero		13696


//--------------------- .nv.shared._ZN10layer_norm13ln_bwd_kernelINS_13Kernel_traitsIfffffjLj1536ELj1ELj1ELj4ELj16ENS_18Kernel_traits_baseILj1536EfffffjLj128EEEEELb1ELb1ELb1ELb0EEEvNS_9BwdParamsE --------------------------
	.section	.nv.shared._ZN10layer_norm13ln_bwd_kernelINS_13Kernel_traitsIfffffjLj1536ELj1ELj1ELj4ELj16ENS_18Kernel_traits_baseILj1536EfffffjLj128EEEEELb1ELb1ELb1ELb0EEEvNS_9BwdParamsE,"aw",@nobits
	.sectionflags	@""
	.align	16
	.zero		1024


//--------------------- .nv.shared._ZN10layer_norm22ln_bwd_finalize_kernelINS_22Kernel_traits_finalizeILj1536EfffffjLb1ELj1024ELj4ENS_18Kernel_traits_baseILj1536EfffffjLj1024EEEEELb1ELb1EEEvNS_9BwdParamsE --------------------------
	.section	.nv.shared._ZN10layer_norm22ln_bwd_finalize_kernelINS_22Kernel_traits_finalizeILj1536EfffffjLb1ELj1024ELj4ENS_18Kernel_traits_baseILj1536EfffffjLj1024EEEEELb1ELb1EEEvNS_9BwdParamsE,"aw",@nobits
	.sectionflags	@""
	.align	16
.nv.shared._ZN10layer_norm22ln_bwd_finalize_kernelINS_22Kernel_traits_finalizeILj1536EfffffjLb1ELj1024ELj4ENS_18Kernel_traits_baseILj1536EfffffjLj1024EEEEELb1ELb1EEEvNS_9BwdParamsE:
	.zero		13696


//--------------------- .nv.shared._ZN10layer_norm13ln_bwd_kernelINS_13Kernel_traitsIfffffjLj1536ELj1ELj1ELj4ELj16ENS_18Kernel_traits_baseILj1536EfffffjLj128EEEEELb1ELb1ELb1ELb1EEEvNS_9BwdParamsE --------------------------
	.section	.nv.shared._ZN10layer_norm13ln_bwd_kernelINS_13Kernel_traitsIfffffjLj1536ELj1ELj1ELj4ELj16ENS_18Kernel_traits_baseILj1536EfffffjLj128EEEEELb1ELb1ELb1ELb1EEEvNS_9BwdParamsE,"aw",@nobits
	.sectionflags	@""
	.align	16
	.zero		1024


//--------------------- .nv.constant0._ZN10layer_norm13ln_bwd_kernelINS_13Kernel_traitsI13__nv_bfloat16S2_S2_S2_fjLj1536ELj1ELj1ELj4ELj8ENS_18Kernel_traits_baseILj1536ES2_S2_S2_S2_fjLj128EEEEELb0ELb0ELb0ELb0EEEvNS_9BwdParamsE --------------------------
	.section	.nv.constant0._ZN10layer_norm13ln_bwd_kernelINS_13Kernel_traitsI13__nv_bfloat16S2_S2_S2_fjLj1536ELj1ELj1ELj4ELj8ENS_18Kernel_traits_baseILj1536ES2_S2_S2_S2_fjLj128EEEEELb0ELb0ELb0ELb0EEEvNS_9BwdParamsE,"a",@progbits
	.sectionflags	@""
	.align	4
.nv.constant0._ZN10layer_norm13ln_bwd_kernelINS_13Kernel_traitsI13__nv_bfloat16S2_S2_S2_fjLj1536ELj1ELj1ELj4ELj8ENS_18Kernel_traits_baseILj1536ES2_S2_S2_S2_fjLj128EEEEELb0ELb0ELb0ELb0EEEvNS_9BwdParamsE:
	.zero		1192


//--------------------- .nv.constant0._ZN10layer_norm13ln_bwd_kernelINS_13Kernel_traitsI13__nv_bfloat16S2_S2_S2_fjLj1536ELj1ELj1ELj4ELj8ENS_18Kernel_traits_baseILj1536ES2_S2_S2_S2_fjLj128EEEEELb0ELb0ELb0ELb1EEEvNS_9BwdParamsE --------------------------
	.section	.nv.constant0._ZN10layer_norm13ln_bwd_kernelINS_13Kernel_traitsI13__nv_bfloat16S2_S2_S2_fjLj1536ELj1ELj1ELj4ELj8ENS_18Kernel_traits_baseILj1536ES2_S2_S2_S2_fjLj128EEEEELb0ELb0ELb0ELb1EEEvNS_9BwdParamsE,"a",@progbits
	.sectionflags	@""
	.align	4
.nv.constant0._ZN10layer_norm13ln_bwd_kernelINS_13Kernel_traitsI13__nv_bfloat16S2_S2_S2_fjLj1536ELj1ELj1ELj4ELj8ENS_18Kernel_traits_baseILj1536ES2_S2_S2_S2_fjLj128EEEEELb0ELb0ELb0ELb1EEEvNS_9BwdParamsE:
	.zero		1192


//--------------------- .nv.constant0._ZN10layer_norm13ln_bwd_kernelINS_13Kernel_traitsI13__nv_bfloat16S2_S2_S2_fjLj1536ELj1ELj1ELj4ELj8ENS_18Kernel_traits_baseILj1536ES2_S2_S2_S2_fjLj128EEEEELb0ELb0ELb1ELb0EEEvNS_9BwdParamsE --------------------------
	.section	.nv.constant0._ZN10layer_norm13ln_bwd_kernelINS_13Kernel_traitsI13__nv_bfloat16S2_S2_S2_fjLj1536ELj1ELj1ELj4ELj8ENS_18Kernel_traits_baseILj1536ES2_S2_S2_S2_fjLj128EEEEELb0ELb0ELb1ELb0EEEvNS_9BwdParamsE,"a",@progbits
	.sectionflags	@""
	.align	4
.nv.constant0._ZN10layer_norm13ln_bwd_kernelINS_13Kernel_traitsI13__nv_bfloat16S2_S2_S2_fjLj1536ELj1ELj1ELj4ELj8ENS_18Kernel_traits_baseILj1536ES2_S2_S2_S2_fjLj128EEEEELb0ELb0ELb1ELb0EEEvNS_9BwdParamsE:
	.zero		1192


//--------------------- .nv.constant0._ZN10layer_norm13ln_bwd_kernelINS_13Kernel_traitsI13__nv_bfloat16S2_S2_S2_fjLj1536ELj1ELj1ELj4ELj8ENS_18Kernel_traits_baseILj1536ES2_S2_S2_S2_fjLj128EEEEELb0ELb0ELb1ELb1EEEvNS_9BwdParamsE --------------------------
	.section	.nv.constant0._ZN10layer_norm13ln_bwd_kernelINS_13Kernel_traitsI13__nv_bfloat16S2_S2_S2_fjLj1536ELj1ELj1ELj4ELj8ENS_18Kernel_traits_baseILj1536ES2_S2_S2_S2_fjLj128EEEEELb0ELb0ELb1ELb1EEEvNS_9BwdParamsE,"a",@progbits
	.sectionflags	@""
	.align	4
.nv.constant0._ZN10layer_norm13ln_bwd_kernelINS_13Kernel_traitsI13__nv_bfloat16S2_S2_S2_fjLj1536ELj1ELj1ELj4ELj8ENS_18Kernel_traits_baseILj1536ES2_S2_S2_S2_fjLj128EEEEELb0ELb0ELb1ELb1EEEvNS_9BwdParamsE:
	.zero		1192


//--------------------- .nv.constant0._ZN10layer_norm13ln_bwd_kernelINS_13Kernel_traitsI13__nv_bfloat16S2_S2_S2_fjLj1536ELj1ELj1ELj4ELj8ENS_18Kernel_traits_baseILj1536ES2_S2_S2_S2_fjLj128EEEEELb0ELb1ELb0ELb0EEEvNS_9BwdParamsE --------------------------
	.section	.nv.constant0._ZN10layer_norm13ln_bwd_kernelINS_13Kernel_traitsI13__nv_bfloat16S2_S2_S2_fjLj1536ELj1ELj1ELj4ELj8ENS_18Kernel_traits_baseILj1536ES2_S2_S2_S2_fjLj128EEEEELb0ELb1ELb0ELb0EEEvNS_9BwdParamsE,"a",@progbits
	.sectionflags	@""
	.align	4
.nv.constant0._ZN10layer_norm13ln_bwd_kernelINS_13Kernel_traitsI13__nv_bfloat16S2_S2_S2_fjLj1536ELj1ELj1ELj4ELj8ENS_18Kernel_traits_baseILj1536ES2_S2_S2_S2_fjLj128EEEEELb0ELb1ELb0ELb0EEEvNS_9BwdParamsE:
	.zero		1192


//--------------------- .nv.constant0._ZN10layer_norm13ln_bwd_kernelINS_13Kernel_traitsI13__nv_bfloat16S2_S2_S2_fjLj1536ELj1ELj1ELj4ELj8ENS_18Kernel_traits_baseILj1536ES2_S2_S2_S2_fjLj128EEEEELb0ELb1ELb0ELb1EEEvNS_9BwdParamsE --------------------------
	.section	.nv.constant0._ZN10layer_norm13ln_bwd_kernelINS_13Kernel_traitsI13__nv_bfloat16S2_S2_S2_fjLj1536ELj1ELj1ELj4ELj8ENS_18Kernel_traits_baseILj1536ES2_S2_S2_S2_fjLj128EEEEELb0ELb1ELb0ELb1EEEvNS_9BwdParamsE,"a",@progbits
	.sectionflags	@""
	.align	4
.nv.constant0._ZN10layer_norm13ln_bwd_kernelINS_13Kernel_traitsI13__nv_bfloat16S2_S2_S2_fjLj1536ELj1ELj1ELj4ELj8ENS_18Kernel_traits_baseILj1536ES2_S2_S2_S2_fjLj128EEEEELb0ELb1ELb0ELb1EEEvNS_9BwdParamsE:
	.zero		1192


//--------------------- .nv.constant0._ZN10layer_norm13ln_bwd_kernelINS_13Kernel_traitsI13__nv_bfloat16S2_S2_S2_fjLj1536ELj1ELj1ELj4ELj8ENS_18Kernel_traits_baseILj1536ES2_S2_S2_S2_fjLj128EEEEELb0ELb1ELb1ELb0EEEvNS_9BwdParamsE --------------------------
	.section	.nv.constant0._ZN10layer_norm13ln_bwd_kernelINS_13Kernel_traitsI13__nv_bfloat16S2_S2_S2_fjLj1536ELj1ELj1ELj4ELj8ENS_18Kernel_traits_baseILj1536ES2_S2_S2_S2_fjLj128EEEEELb0ELb1ELb1ELb0EEEvNS_9BwdParamsE,"a",@progbits
	.sectionflags	@""
	.align	4
.nv.constant0._ZN10layer_norm13ln_bwd_kernelINS_13Kernel_traitsI13__nv_bfloat16S2_S2_S2_fjLj1536ELj1ELj1ELj4ELj8ENS_18Kernel_traits_baseILj1536ES2_S2_S2_S2_fjLj128EEEEELb0ELb1ELb1ELb0EEEvNS_9BwdParamsE:
	.zero		1192


//--------------------- .nv.constant0._ZN10layer_norm13ln_bwd_kernelINS_13Kernel_traitsI13__nv_bfloat16S2_S2_S2_fjLj1536ELj1ELj1ELj4ELj8ENS_18Kernel_traits_baseILj1536ES2_S2_S2_S2_fjLj128EEEEELb0ELb1ELb1ELb1EEEvNS_9BwdParamsE --------------------------
	.section	.nv.constant0._ZN10layer_norm13ln_bwd_kernelINS_13Kernel_traitsI13__nv_bfloat16S2_S2_S2_fjLj1536ELj1ELj1ELj4ELj8ENS_18Kernel_traits_baseILj1536ES2_S2_S2_S2_fjLj128EEEEELb0ELb1ELb1ELb1EEEvNS_9BwdParamsE,"a",@progbits
	.sectionflags	@""
	.align	4
.nv.constant0._ZN10layer_norm13ln_bwd_kernelINS_13Kernel_traitsI13__nv_bfloat16S2_S2_S2_fjLj1536ELj1ELj1ELj4ELj8ENS_18Kernel_traits_baseILj1536ES2_S2_S2_S2_fjLj128EEEEELb0ELb1ELb1ELb1EEEvNS_9BwdParamsE:
	.zero		1192


//--------------------- .nv.constant0._ZN10layer_norm13ln_bwd_kernelINS_13Kernel_traitsI13__nv_bfloat16S2_S2_S2_fjLj1536ELj1ELj1ELj4ELj8ENS_18Kernel_traits_baseILj1536ES2_S2_S2_S2_fjLj128EEEEELb1ELb0ELb0ELb0EEEvNS_9BwdParamsE --------------------------
	.section	.nv.constant0._ZN10layer_norm13ln_bwd_kernelINS_13Kernel_traitsI13__nv_bfloat16S2_S2_S2_fjLj1536ELj1ELj1ELj4ELj8ENS_18Kernel_traits_baseILj1536ES2_S2_S2_S2_fjLj128EEEEELb1ELb0ELb0ELb0EEEvNS_9BwdParamsE,"a",@progbits
	.sectionflags	@""
	.align	4
.nv.constant0._ZN10layer_norm13ln_bwd_kernelINS_13Kernel_traitsI13__nv_bfloat16S2_S2_S2_fjLj1536ELj1ELj1ELj4ELj8ENS_18Kernel_traits_baseILj1536ES2_S2_S2_S2_fjLj128EEEEELb1ELb0ELb0ELb0EEEvNS_9BwdParamsE:
	.zero		1192


//--------------------- .nv.constant0._ZN10layer_norm13ln_bwd_kernelINS_13Kernel_traitsI13__nv_bfloat16S2_S2_S2_fjLj1536ELj1ELj1ELj4ELj8ENS_18Kernel_traits_baseILj1536ES2_S2_S2_S2_fjLj128EEEEELb1ELb0ELb0ELb1EEEvNS_9BwdParamsE --------------------------
	.section	.nv.constant0._ZN10layer_norm13ln_bwd_kernelINS_13Kernel_traitsI13__nv_bfloat16S2_S2_S2_fjLj1536ELj1ELj1ELj4ELj8ENS_18Kernel_traits_baseILj1536ES2_S2_S2_S2_fjLj128EEEEELb1ELb0ELb0ELb1EEEvNS_9BwdParamsE,"a",@progbits
	.sectionflags	@""
	.align	4
.nv.constant0._ZN10layer_norm13ln_bwd_kernelINS_13Kernel_traitsI13__nv_bfloat16S2_S2_S2_fjLj1536ELj1ELj1ELj4ELj8ENS_18Kernel_traits_baseILj1536ES2_S2_S2_S2_fjLj128EEEEELb1ELb0ELb0ELb1EEEvNS_9BwdParamsE:
	.zero		1192


//--------------------- .nv.constant0._ZN10layer_norm22ln_bwd_finalize_kernelINS_22Kernel_traits_finalizeILj1536E13__nv_bfloat16S2_S2_S2_fjLb0ELj1024ELj4ENS_18Kernel_traits_baseILj1536ES2_S2_S2_S2_fjLj1024EEEEELb0ELb0EEEvNS_9BwdParamsE --------------------------
	.section	.nv.constant0._ZN10layer_norm22ln_bwd_finalize_kernelINS_22Kernel_traits_finalizeILj1536E13__nv_bfloat16S2_S2_S2_fjLb0ELj1024ELj4ENS_18Kernel_traits_baseILj1536ES2_S2_S2_S2_fjLj1024EEEEELb0ELb0EEEvNS_9BwdParamsE,"a",@progbits
	.sectionflags	@""
	.align	4
.nv.constant0._ZN10layer_norm22ln_bwd_finalize_kernelINS_22Kernel_traits_finalizeILj1536E13__nv_bfloat16S2_S2_S2_fjLb0ELj1024ELj4ENS_18Kernel_traits_baseILj1536ES2_S2_S2_S2_fjLj1024EEEEELb0ELb0EEEvNS_9BwdParamsE:
	.zero		1192


//--------------------- .nv.constant0._ZN10layer_norm13ln_bwd_kernelINS_13Kernel_traitsI13__nv_bfloat16S2_S2_S2_fjLj1536ELj1ELj1ELj4ELj8ENS_18Kernel_traits_baseILj1536ES2_S2_S2_S2_fjLj128EEEEELb1ELb0ELb1ELb0EEEvNS_9BwdParamsE --------------------------
	.section	.nv.constant0._ZN10layer_norm13ln_bwd_kernelINS_13Kernel_traitsI13__nv_bfloat16S2_S2_S2_fjLj1536ELj1ELj1ELj4ELj8ENS_18Kernel_traits_baseILj1536ES2_S2_S2_S2_fjLj128EEEEELb1ELb0ELb1ELb0EEEvNS_9BwdParamsE,"a",@progbits
	.sectionflags	@""
	.align	4
.nv.constant0._ZN10layer_norm13ln_bwd_kernelINS_13Kernel_traitsI13__nv_bfloat16S2_S2_S2_fjLj1536ELj1ELj1ELj4ELj8ENS_18Kernel_traits_baseILj1536ES2_S2_S2_S2_fjLj128EEEEELb1ELb0ELb1ELb0EEEvNS_9BwdParamsE:
	.zero		1192


//--------------------- .nv.constant0._ZN10layer_norm22ln_bwd_finalize_kernelINS_22Kernel_traits_finalizeILj1536E13__nv_bfloat16S2_S2_S2_fjLb0ELj1024ELj4ENS_18Kernel_traits_baseILj1536ES2_S2_S2_S2_fjLj1024EEEEELb0ELb1EEEvNS_9BwdParamsE --------------------------
	.section	.nv.constant0._ZN10layer_norm22ln_bwd_finalize_kernelINS_22Kernel_traits_finalizeILj1536E13__nv_bfloat16S2_S2_S2_fjLb0ELj1024ELj4ENS_18Kernel_traits_baseILj1536ES2_S2_S2_S2_fjLj1024EEEEELb0ELb1EEEvNS_9BwdParamsE,"a",@progbits
	.sectionflags	@""
	.align	4
.nv.constant0._ZN10layer_norm22ln_bwd_finalize_kernelINS_22Kernel_traits_finalizeILj1536E13__nv_bfloat16S2_S2_S2_fjLb0ELj1024ELj4ENS_18Kernel_traits_baseILj1536ES2_S2_S2_S2_fjLj1024EEEEELb0ELb1EEEvNS_9BwdParamsE:
	.zero		1192


//--------------------- .nv.constant0._ZN10layer_norm13ln_bwd_kernelINS_13Kernel_traitsI13__nv_bfloat16S2_S2_S2_fjLj1536ELj1ELj1ELj4ELj8ENS_18Kernel_traits_baseILj1536ES2_S2_S2_S2_fjLj128EEEEELb1ELb0ELb1ELb1EEEvNS_9BwdParamsE --------------------------
	.section	.nv.constant0._ZN10layer_norm13ln_bwd_kernelINS_13Kernel_traitsI13__nv_bfloat16S2_S2_S2_fjLj1536ELj1ELj1ELj4ELj8ENS_18Kernel_traits_baseILj1536ES2_S2_S2_S2_fjLj128EEEEELb1ELb0ELb1ELb1EEEvNS_9BwdParamsE,"a",@progbits
	.sectionflags	@""
	.align	4
.nv.constant0._ZN10layer_norm13ln_bwd_kernelINS_13Kernel_traitsI13__nv_bfloat16S2_S2_S2_fjLj1536ELj1ELj1ELj4ELj8ENS_18Kernel_traits_baseILj1536ES2_S2_S2_S2_fjLj128EEEEELb1ELb0ELb1ELb1EEEvNS_9BwdParamsE:
	.zero		1192


//--------------------- .nv.constant0._ZN10layer_norm13ln_bwd_kernelINS_13Kernel_traitsI13__nv_bfloat16S2_S2_S2_fjLj1536ELj1ELj1ELj4ELj8ENS_18Kernel_traits_baseILj1536ES2_S2_S2_S2_fjLj128EEEEELb1ELb1ELb0ELb0EEEvNS_9BwdParamsE --------------------------
	.section	.nv.constant0._ZN10layer_norm13ln_bwd_kernelINS_13Kernel_traitsI13__nv_bfloat16S2_S2_S2_fjLj1536ELj1ELj1ELj4ELj8ENS_18Kernel_traits_baseILj1536ES2_S2_S2_S2_fjLj128EEEEELb1ELb1ELb0ELb0EEEvNS_9BwdParamsE,"a",@progbits
	.sectionflags	@""
	.align	4
.nv.constant0._ZN10layer_norm13ln_bwd_kernelINS_13Kernel_traitsI13__nv_bfloat16S2_S2_S2_fjLj1536ELj1ELj1ELj4ELj8ENS_18Kernel_traits_baseILj1536ES2_S2_S2_S2_fjLj128EEEEELb1ELb1ELb0ELb0EEEvNS_9BwdParamsE:
	.zero		1192


//--------------------- .nv.constant0._ZN10layer_norm13ln_bwd_kernelINS_13Kernel_traitsI13__nv_bfloat16S2_S2_S2_fjLj1536ELj1ELj1ELj4ELj8ENS_18Kernel_traits_baseILj1536ES2_S2_S2_S2_fjLj128EEEEELb1ELb1ELb0ELb1EEEvNS_9BwdParamsE --------------------------
	.section	.nv.constant0._ZN10layer_norm13ln_bwd_kernelINS_13Kernel_traitsI13__nv_bfloat16S2_S2_S2_fjLj1536ELj1ELj1ELj4ELj8ENS_18Kernel_traits_baseILj1536ES2_S2_S2_S2_fjLj128EEEEELb1ELb1ELb0ELb1EEEvNS_9BwdParamsE,"a",@progbits
	.sectionflags	@""
	.align	4
.nv.constant0._ZN10layer_norm13ln_bwd_kernelINS_13Kernel_traitsI13__nv_bfloat16S2_S2_S2_fjLj1536ELj1ELj1ELj4ELj8ENS_18Kernel_traits_baseILj1536ES2_S2_S2_S2_fjLj128EEEEELb1ELb1ELb0ELb1EEEvNS_9BwdParamsE:
	.zero		1192


//--------------------- .nv.constant0._ZN10layer_norm22ln_bwd_finalize_kernelINS_22Kernel_traits_finalizeILj1536E13__nv_bfloat16S2_S2_S2_fjLb1ELj1024ELj4ENS_18Kernel_traits_baseILj1536ES2_S2_S2_S2_fjLj1024EEEEELb1ELb0EEEvNS_9BwdParamsE --------------------------
	.section	.nv.constant0._ZN10layer_norm22ln_bwd_finalize_kernelINS_22Kernel_traits_finalizeILj1536E13__nv_bfloat16S2_S2_S2_fjLb1ELj1024ELj4ENS_18Kernel_traits_baseILj1536ES2_S2_S2_S2_fjLj1024EEEEELb1ELb0EEEvNS_9BwdParamsE,"a",@progbits
	.sectionflags	@""
	.align	4
.nv.constant0._ZN10layer_norm22ln_bwd_finalize_kernelINS_22Kernel_traits_finalizeILj1536E13__nv_bfloat16S2_S2_S2_fjLb1ELj1024ELj4ENS_18Kernel_traits_baseILj1536ES2_S2_S2_S2_fjLj1024EEEEELb1ELb0EEEvNS_9BwdParamsE:
	.zero		1192


//--------------------- .nv.constant0._ZN10layer_norm13ln_bwd_kernelINS_13Kernel_traitsI13__nv_bfloat16S2_S2_S2_fjLj1536ELj1ELj1ELj4ELj8ENS_18Kernel_traits_baseILj1536ES2_S2_S2_S2_fjLj128EEEEELb1ELb1ELb1ELb0EEEvNS_9BwdParamsE --------------------------
	.section	.nv.constant0._ZN10layer_norm13ln_bwd_kernelINS_13Kernel_traitsI13__nv_bfloat16S2_S2_S2_fjLj1536ELj1ELj1ELj4ELj8ENS_18Kernel_traits_baseILj1536ES2_S2_S2_S2_fjLj128EEEEELb1ELb1ELb1ELb0EEEvNS_9BwdParamsE,"a",@progbits
	.sectionflags	@""
	.align	4
.nv.constant0._ZN10layer_norm13ln_bwd_kernelINS_13Kernel_traitsI13__nv_bfloat16S2_S2_S2_fjLj1536ELj1ELj1ELj4ELj8ENS_18Kernel_traits_baseILj1536ES2_S2_S2_S2_fjLj128EEEEELb1ELb1ELb1ELb0EEEvNS_9BwdParamsE:
	.zero		1192


//--------------------- .nv.constant0._ZN10layer_norm22ln_bwd_finalize_kernelINS_22Kernel_traits_finalizeILj1536E13__nv_bfloat16S2_S2_S2_fjLb1ELj1024ELj4ENS_18Kernel_traits_baseILj1536ES2_S2_S2_S2_fjLj1024EEEEELb1ELb1EEEvNS_9BwdParamsE --------------------------
	.section	.nv.constant0._ZN10layer_norm22ln_bwd_finalize_kernelINS_22Kernel_traits_finalizeILj1536E13__nv_bfloat16S2_S2_S2_fjLb1ELj1024ELj4ENS_18Kernel_traits_baseILj1536ES2_S2_S2_S2_fjLj1024EEEEELb1ELb1EEEvNS_9BwdParamsE,"a",@progbits
	.sectionflags	@""
	.align	4
.nv.constant0._ZN10layer_norm22ln_bwd_finalize_kernelINS_22Kernel_traits_finalizeILj1536E13__nv_bfloat16S2_S2_S2_fjLb1ELj1024ELj4ENS_18Kernel_traits_baseILj1536ES2_S2_S2_S2_fjLj1024EEEEELb1ELb1EEEvNS_9BwdParamsE:
	.zero		1192


//--------------------- .nv.constant0._ZN10layer_norm13ln_bwd_kernelINS_13Kernel_traitsI13__nv_bfloat16S2_S2_S2_fjLj1536ELj1ELj1ELj4ELj8ENS_18Kernel_traits_baseILj1536ES2_S2_S2_S2_fjLj128EEEEELb1ELb1ELb1ELb1EEEvNS_9BwdParamsE --------------------------
	.section	.nv.constant0._ZN10layer_norm13ln_bwd_kernelINS_13Kernel_traitsI13__nv_bfloat16S2_S2_S2_fjLj1536ELj1ELj1ELj4ELj8ENS_18Kernel_traits_baseILj1536ES2_S2_S2_S2_fjLj128EEEEELb1ELb1ELb1ELb1EEEvNS_9BwdParamsE,"a",@progbits
	.sectionflags	@""
	.align	4
.nv.constant0._ZN10layer_norm13ln_bwd_kernelINS_13Kernel_traitsI13__nv_bfloat16S2_S2_S2_fjLj1536ELj1ELj1ELj4ELj8ENS_18Kernel_traits_baseILj1536ES2_S2_S2_S2_fjLj128EEEEELb1ELb1ELb1ELb1EEEvNS_9BwdParamsE:
	.zero		1192


//--------------------- .nv.constant0._ZN10layer_norm13ln_bwd_kernelINS_13Kernel_traitsI6__halfS2_S2_S2_fjLj1536ELj1ELj1ELj4ELj8ENS_18Kernel_traits_baseILj1536ES2_S2_S2_S2_fjLj128EEEEELb0ELb0ELb0ELb0EEEvNS_9BwdParamsE --------------------------
	.section	.nv.constant0._ZN10layer_norm13ln_bwd_kernelINS_13Kernel_traitsI6__halfS2_S2_S2_fjLj1536ELj1ELj1ELj4ELj8ENS_18Kernel_traits_baseILj1536ES2_S2_S2_S2_fjLj128EEEEELb0ELb0ELb0ELb0EEEvNS_9BwdParamsE,"a",@progbits
	.sectionflags	@""
	.align	4
.nv.constant0._ZN10layer_norm13ln_bwd_kernelINS_13Kernel_traitsI6__halfS2_S2_S2_fjLj1536ELj1ELj1ELj4ELj8ENS_18Kernel_traits_baseILj1536ES2_S2_S2_S2_fjLj128EEEEELb0ELb0ELb0ELb0EEEvNS_9BwdParamsE:
	.zero		1192


//--------------------- .nv.constant0._ZN10layer_norm13ln_bwd_kernelINS_13Kernel_traitsI6__halfS2_S2_S2_fjLj1536ELj1ELj1ELj4ELj8ENS_18Kernel_traits_baseILj1536ES2_S2_S2_S2_fjLj128EEEEELb0ELb0ELb0ELb1EEEvNS_9BwdParamsE --------------------------
	.section	.nv.constant0._ZN10layer_norm13ln_bwd_kernelINS_13Kernel_traitsI6__halfS2_S2_S2_fjLj1536ELj1ELj1ELj4ELj8ENS_18Kernel_traits_baseILj1536ES2_S2_S2_S2_fjLj128EEEEELb0ELb0ELb0ELb1EEEvNS_9BwdParamsE,"a",@progbits
	.sectionflags	@""
	.align	4
.nv.constant0._ZN10layer_norm13ln_bwd_kernelINS_13Kernel_traitsI6__halfS2_S2_S2_fjLj1536ELj1ELj1ELj4ELj8ENS_18Kernel_traits_baseILj1536ES2_S2_S2_S2_fjLj128EEEEELb0ELb0ELb0ELb1EEEvNS_9BwdParamsE:
	.zero		1192


//--------------------- .nv.constant0._ZN10layer_norm13ln_bwd_kernelINS_13Kernel_traitsI6__halfS2_S2_S2_fjLj1536ELj1ELj1ELj4ELj8ENS_18Kernel_traits_baseILj1536ES2_S2_S2_S2_fjLj128EEEEELb0ELb0ELb1ELb0EEEvNS_9BwdParamsE --------------------------
	.section	.nv.constant0._ZN10layer_norm13ln_bwd_kernelINS_13Kernel_traitsI6__halfS2_S2_S2_fjLj1536ELj1ELj1ELj4ELj8ENS_18Kernel_traits_baseILj1536ES2_S2_S2_S2_fjLj128EEEEELb0ELb0ELb1ELb0EEEvNS_9BwdParamsE,"a",@progbits
	.sectionflags	@""
	.align	4
.nv.constant0._ZN10layer_norm13ln_bwd_kernelINS_13Kernel_traitsI6__halfS2_S2_S2_fjLj1536ELj1ELj1ELj4ELj8ENS_18Kernel_traits_baseILj1536ES2_S2_S2_S2_fjLj128EEEEELb0ELb0ELb1ELb0EEEvNS_9BwdParamsE:
	.zero		1192


//--------------------- .nv.constant0._ZN10layer_norm13ln_bwd_kernelINS_13Kernel_traitsI6__halfS2_S2_S2_fjLj1536ELj1ELj1ELj4ELj8ENS_18Kernel_traits_baseILj1536ES2_S2_S2_S2_fjLj128EEEEELb0ELb0ELb1ELb1EEEvNS_9BwdParamsE --------------------------
	.section	.nv.constant0._ZN10layer_norm13ln_bwd_kernelINS_13Kernel_traitsI6__halfS2_S2_S2_fjLj1536ELj1ELj1ELj4ELj8ENS_18Kernel_traits_baseILj1536ES2_S2_S2_S2_fjLj128EEEEELb0ELb0ELb1ELb1EEEvNS_9BwdParamsE,"a",@progbits
	.sectionflags	@""
	.align	4
.nv.constant0._ZN10layer_norm13ln_bwd_kernelINS_13Kernel_traitsI6__halfS2_S2_S2_fjLj1536ELj1ELj1ELj4ELj8ENS_18Kernel_traits_baseILj1536ES2_S2_S2_S2_fjLj128EEEEELb0ELb0ELb1ELb1EEEvNS_9BwdParamsE:
	.zero		1192


//--------------------- .nv.constant0._ZN10layer_norm13ln_bwd_kernelINS_13Kernel_traitsI6__halfS2_S2_S2_fjLj1536ELj1ELj1ELj4ELj8ENS_18Kernel_traits_baseILj1536ES2_S2_S2_S2_fjLj128EEEEELb0ELb1ELb0ELb0EEEvNS_9BwdParamsE --------------------------
	.section	.nv.constant0._ZN10layer_norm13ln_bwd_kernelINS_13Kernel_traitsI6__halfS2_S2_S2_fjLj1536ELj1ELj1ELj4ELj8ENS_18Kernel_traits_baseILj1536ES2_S2_S2_S2_fjLj128EEEEELb0ELb1ELb0ELb0EEEvNS_9BwdParamsE,"a",@progbits
	.sectionflags	@""
	.align	4
.nv.constant0._ZN10layer_norm13ln_bwd_kernelINS_13Kernel_traitsI6__halfS2_S2_S2_fjLj1536ELj1ELj1ELj4ELj8ENS_18Kernel_traits_baseILj1536ES2_S2_S2_S2_fjLj128EEEEELb0ELb1ELb0ELb0EEEvNS_9BwdParamsE:
	.zero		1192


//--------------------- .nv.constant0._ZN10layer_norm13ln_bwd_kernelINS_13Kernel_traitsI6__halfS2_S2_S2_fjLj1536ELj1ELj1ELj4ELj8ENS_18Kernel_traits_baseILj1536ES2_S2_S2_S2_fjLj128EEEEELb0ELb1ELb0ELb1EEEvNS_9BwdParamsE --------------------------
	.section	.nv.constant0._ZN10layer_norm13ln_bwd_kernelINS_13Kernel_traitsI6__halfS2_S2_S2_fjLj1536ELj1ELj1ELj4ELj8ENS_18Kernel_traits_baseILj1536ES2_S2_S2_S2_fjLj128EEEEELb0ELb1ELb0ELb1EEEvNS_9BwdParamsE,"a",@progbits
	.sectionflags	@""
	.align	4
.nv.constant0._ZN10layer_norm13ln_bwd_kernelINS_13Kernel_traitsI6__halfS2_S2_S2_fjLj1536ELj1ELj1ELj4ELj8ENS_18Kernel_traits_baseILj1536ES2_S2_S2_S2_fjLj128EEEEELb0ELb1ELb0ELb1EEEvNS_9BwdParamsE:
	.zero		1192


//--------------------- .nv.constant0._ZN10layer_norm13ln_bwd_kernelINS_13Kernel_traitsI6__halfS2_S2_S2_fjLj1536ELj1ELj1ELj4ELj8ENS_18Kernel_traits_baseILj1536ES2_S2_S2_S2_fjLj128EEEEELb0ELb1ELb1ELb0EEEvNS_9BwdParamsE --------------------------
	.section	.nv.constant0._ZN10layer_norm13ln_bwd_kernelINS_13Kernel_traitsI6__halfS2_S2_S2_fjLj1536ELj1ELj1ELj4ELj8ENS_18Kernel_traits_baseILj1536ES2_S2_S2_S2_fjLj128EEEEELb0ELb1ELb1ELb0EEEvNS_9BwdParamsE,"a",@progbits
	.sectionflags	@""
	.align	4
.nv.constant0._ZN10layer_norm13ln_bwd_kernelINS_13Kernel_traitsI6__halfS2_S2_S2_fjLj1536ELj1ELj1ELj4ELj8ENS_18Kernel_traits_baseILj1536ES2_S2_S2_S2_fjLj128EEEEELb0ELb1ELb1ELb0EEEvNS_9BwdParamsE:
	.zero		1192


//--------------------- .nv.constant0._ZN10layer_norm13ln_bwd_kernelINS_13Kernel_traitsI6__halfS2_S2_S2_fjLj1536ELj1ELj1ELj4ELj8ENS_18Kernel_traits_baseILj1536ES2_S2_S2_S2_fjLj128EEEEELb0ELb1ELb1ELb1EEEvNS_9BwdParamsE --------------------------
	.section	.nv.constant0._ZN10layer_norm13ln_bwd_kernelINS_13Kernel_traitsI6__halfS2_S2_S2_fjLj1536ELj1ELj1ELj4ELj8ENS_18Kernel_traits_baseILj1536ES2_S2_S2_S2_fjLj128EEEEELb0ELb1ELb1ELb1EEEvNS_9BwdParamsE,"a",@progbits
	.sectionflags	@""
	.align	4
.nv.constant0._ZN10layer_norm13ln_bwd_kernelINS_13Kernel_traitsI6__halfS2_S2_S2_fjLj1536ELj1ELj1ELj4ELj8ENS_18Kernel_traits_baseILj1536ES2_S2_S2_S2_fjLj128EEEEELb0ELb1ELb1ELb1EEEvNS_9BwdParamsE:
	.zero		1192


//--------------------- .nv.constant0._ZN10layer_norm13ln_bwd_kernelINS_13Kernel_traitsI6__halfS2_S2_S2_fjLj1536ELj1ELj1ELj4ELj8ENS_18Kernel_traits_baseILj1536ES2_S2_S2_S2_fjLj128EEEEELb1ELb0ELb0ELb0EEEvNS_9BwdParamsE --------------------------
	.section	.nv.constant0._ZN10layer_norm13ln_bwd_kernelINS_13Kernel_traitsI6__halfS2_S2_S2_fjLj1536ELj1ELj1ELj4ELj8ENS_18Kernel_traits_baseILj1536ES2_S2_S2_S2_fjLj128EEEEELb1ELb0ELb0ELb0EEEvNS_9BwdParamsE,"a",@progbits
	.sectionflags	@""
	.align	4
.nv.constant0._ZN10layer_norm13ln_bwd_kernelINS_13Kernel_traitsI6__halfS2_S2_S2_fjLj1536ELj1ELj1ELj4ELj8ENS_18Kernel_traits_baseILj1536ES2_S2_S2_S2_fjLj128EEEEELb1ELb0ELb0ELb0EEEvNS_9BwdParamsE:
	.zero		1192


//--------------------- .nv.constant0._ZN10layer_norm13ln_bwd_kernelINS_13Kernel_traitsI6__halfS2_S2_S2_fjLj1536ELj1ELj1ELj4ELj8ENS_18Kernel_traits_baseILj1536ES2_S2_S2_S2_fjLj128EEEEELb1ELb0ELb0ELb1EEEvNS_9BwdParamsE --------------------------
	.section	.nv.constant0._ZN10layer_norm13ln_bwd_kernelINS_13Kernel_traitsI6__halfS2_S2_S2_fjLj1536ELj1ELj1ELj4ELj8ENS_18Kernel_traits_baseILj1536ES2_S2_S2_S2_fjLj128EEEEELb1ELb0ELb0ELb1EEEvNS_9BwdParamsE,"a",@progbits
	.sectionflags	@""
	.align	4
.nv.constant0._ZN10layer_norm13ln_bwd_kernelINS_13Kernel_traitsI6__halfS2_S2_S2_fjLj1536ELj1ELj1ELj4ELj8ENS_18Kernel_traits_baseILj1536ES2_S2_S2_S2_fjLj128EEEEELb1ELb0ELb0ELb1EEEvNS_9BwdParamsE:
	.zero		1192


//--------------------- .nv.constant0._ZN10layer_norm22ln_bwd_finalize_kernelINS_22Kernel_traits_finalizeILj1536E6__halfS2_S2_S2_fjLb0ELj1024ELj4ENS_18Kernel_traits_baseILj1536ES2_S2_S2_S2_fjLj1024EEEEELb0ELb0EEEvNS_9BwdParamsE --------------------------
	.section	.nv.constant0._ZN10layer_norm22ln_bwd_finalize_kernelINS_22Kernel_traits_finalizeILj1536E6__halfS2_S2_S2_fjLb0ELj1024ELj4ENS_18Kernel_traits_baseILj1536ES2_S2_S2_S2_fjLj1024EEEEELb0ELb0EEEvNS_9BwdParamsE,"a",@progbits
	.sectionflags	@""
	.align	4
.nv.constant0._ZN10layer_norm22ln_bwd_finalize_kernelINS_22Kernel_traits_finalizeILj1536E6__halfS2_S2_S2_fjLb0ELj1024ELj4ENS_18Kernel_traits_baseILj1536ES2_S2_S2_S2_fjLj1024EEEEELb0ELb0EEEvNS_9BwdParamsE:
	.zero		1192


//--------------------- .nv.constant0._ZN10layer_norm13ln_bwd_kernelINS_13Kernel_traitsI6__halfS2_S2_S2_fjLj1536ELj1ELj1ELj4ELj8ENS_18Kernel_traits_baseILj1536ES2_S2_S2_S2_fjLj128EEEEELb1ELb0ELb1ELb0EEEvNS_9BwdParamsE --------------------------
	.section	.nv.constant0._ZN10layer_norm13ln_bwd_kernelINS_13Kernel_traitsI6__halfS2_S2_S2_fjLj1536ELj1ELj1ELj4ELj8ENS_18Kernel_traits_baseILj1536ES2_S2_S2_S2_fjLj128EEEEELb1ELb0ELb1ELb0EEEvNS_9BwdParamsE,"a",@progbits
	.sectionflags	@""
	.align	4
.nv.constant0._ZN10layer_norm13ln_bwd_kernelINS_13Kernel_traitsI6__halfS2_S2_S2_fjLj1536ELj1ELj1ELj4ELj8ENS_18Kernel_traits_baseILj1536ES2_S2_S2_S2_fjLj128EEEEELb1ELb0ELb1ELb0EEEvNS_9BwdParamsE:
	.zero		1192


//--------------------- .nv.constant0._ZN10layer_norm22ln_bwd_finalize_kernelINS_22Kernel_traits_finalizeILj1536E6__halfS2_S2_S2_fjLb0ELj1024ELj4ENS_18Kernel_traits_baseILj1536ES2_S2_S2_S2_fjLj1024EEEEELb0ELb1EEEvNS_9BwdParamsE --------------------------
	.section	.nv.constant0._ZN10layer_norm22ln_bwd_finalize_kernelINS_22Kernel_traits_finalizeILj1536E6__halfS2_S2_S2_fjLb0ELj1024ELj4ENS_18Kernel_traits_baseILj1536ES2_S2_S2_S2_fjLj1024EEEEELb0ELb1EEEvNS_9BwdParamsE,"a",@progbits
	.sectionflags	@""
	.align	4
.nv.constant0._ZN10layer_norm22ln_bwd_finalize_kernelINS_22Kernel_traits_finalizeILj1536E6__halfS2_S2_S2_fjLb0ELj1024ELj4ENS_18Kernel_traits_baseILj1536ES2_S2_S2_S2_fjLj1024EEEEELb0ELb1EEEvNS_9BwdParamsE:
	.zero		1192


//--------------------- .nv.constant0._ZN10layer_norm13ln_bwd_kernelINS_13Kernel_traitsI6__halfS2_S2_S2_fjLj1536ELj1ELj1ELj4ELj8ENS_18Kernel_traits_baseILj1536ES2_S2_S2_S2_fjLj128EEEEELb1ELb0ELb1ELb1EEEvNS_9BwdParamsE --------------------------
	.section	.nv.constant0._ZN10layer_norm13ln_bwd_kernelINS_13Kernel_traitsI6__halfS2_S2_S2_fjLj1536ELj1ELj1ELj4ELj8ENS_18Kernel_traits_baseILj1536ES2_S2_S2_S2_fjLj128EEEEELb1ELb0ELb1ELb1EEEvNS_9BwdParamsE,"a",@progbits
	.sectionflags	@""
	.align	4
.nv.constant0._ZN10layer_norm13ln_bwd_kernelINS_13Kernel_traitsI6__halfS2_S2_S2_fjLj1536ELj1ELj1ELj4ELj8ENS_18Kernel_traits_baseILj1536ES2_S2_S2_S2_fjLj128EEEEELb1ELb0ELb1ELb1EEEvNS_9BwdParamsE:
	.zero		1192


//--------------------- .nv.constant0._ZN10layer_norm13ln_bwd_kernelINS_13Kernel_traitsI6__halfS2_S2_S2_fjLj1536ELj1ELj1ELj4ELj8ENS_18Kernel_traits_baseILj1536ES2_S2_S2_S2_fjLj128EEEEELb1ELb1ELb0ELb0EEEvNS_9BwdParamsE --------------------------
	.section	.nv.constant0._ZN10layer_norm13ln_bwd_kernelINS_13Kernel_traitsI6__halfS2_S2_S2_fjLj1536ELj1ELj1ELj4ELj8ENS_18Kernel_traits_baseILj1536ES2_S2_S2_S2_fjLj128EEEEELb1ELb1ELb0ELb0EEEvNS_9BwdParamsE,"a",@progbits
	.sectionflags	@""
	.align	4
.nv.constant0._ZN10layer_norm13ln_bwd_kernelINS_13Kernel_traitsI6__halfS2_S2_S2_fjLj1536ELj1ELj1ELj4ELj8ENS_18Kernel_traits_baseILj1536ES2_S2_S2_S2_fjLj128EEEEELb1ELb1ELb0ELb0EEEvNS_9BwdParamsE:
	.zero		1192


//--------------------- .nv.constant0._ZN10layer_norm13ln_bwd_kernelINS_13Kernel_traitsI6__halfS2_S2_S2_fjLj1536ELj1ELj1ELj4ELj8ENS_18Kernel_traits_baseILj1536ES2_S2_S2_S2_fjLj128EEEEELb1ELb1ELb0ELb1EEEvNS_9BwdParamsE --------------------------
	.section	.nv.constant0._ZN10layer_norm13ln_bwd_kernelINS_13Kernel_traitsI6__halfS2_S2_S2_fjLj1536ELj1ELj1ELj4ELj8ENS_18Kernel_traits_baseILj1536ES2_S2_S2_S2_fjLj128EEEEELb1ELb1ELb0ELb1EEEvNS_9BwdParamsE,"a",@progbits
	.sectionflags	@""
	.align	4
.nv.constant0._ZN10layer_norm13ln_bwd_kernelINS_13Kernel_traitsI6__halfS2_S2_S2_fjLj1536ELj1ELj1ELj4ELj8ENS_18Kernel_traits_baseILj1536ES2_S2_S2_S2_fjLj128EEEEELb1ELb1ELb0ELb1EEEvNS_9BwdParamsE:
	.zero		1192


//--------------------- .nv.constant0._ZN10layer_norm22ln_bwd_finalize_kernelINS_22Kernel_traits_finalizeILj1536E6__halfS2_S2_S2_fjLb1ELj1024ELj4ENS_18Kernel_traits_baseILj1536ES2_S2_S2_S2_fjLj1024EEEEELb1ELb0EEEvNS_9BwdParamsE --------------------------
	.section	.nv.constant0._ZN10layer_norm22ln_bwd_finalize_kernelINS_22Kernel_traits_finalizeILj1536E6__halfS2_S2_S2_fjLb1ELj1024ELj4ENS_18Kernel_traits_baseILj1536ES2_S2_S2_S2_fjLj1024EEEEELb1ELb0EEEvNS_9BwdParamsE,"a",@progbits
	.sectionflags	@""
	.align	4
.nv.constant0._ZN10layer_norm22ln_bwd_finalize_kernelINS_22Kernel_traits_finalizeILj1536E6__halfS2_S2_S2_fjLb1ELj1024ELj4ENS_18Kernel_traits_baseILj1536ES2_S2_S2_S2_fjLj1024EEEEELb1ELb0EEEvNS_9BwdParamsE:
	.zero		1192


//--------------------- .nv.constant0._ZN10layer_norm13ln_bwd_kernelINS_13Kernel_traitsI6__halfS2_S2_S2_fjLj1536ELj1ELj1ELj4ELj8ENS_18Kernel_traits_baseILj1536ES2_S2_S2_S2_fjLj128EEEEELb1ELb1ELb1ELb0EEEvNS_9BwdParamsE --------------------------
	.section	.nv.constant0._ZN10layer_norm13ln_bwd_kernelINS_13Kernel_traitsI6__halfS2_S2_S2_fjLj1536ELj1ELj1ELj4ELj8ENS_18Kernel_traits_baseILj1536ES2_S2_S2_S2_fjLj128EEEEELb1ELb1ELb1ELb0EEEvNS_9BwdParamsE,"a",@progbits
	.sectionflags	@""
	.align	4
.nv.constant0._ZN10layer_norm13ln_bwd_kernelINS_13Kernel_traitsI6__halfS2_S2_S2_fjLj1536ELj1ELj1ELj4ELj8ENS_18Kernel_traits_baseILj1536ES2_S2_S2_S2_fjLj128EEEEELb1ELb1ELb1ELb0EEEvNS_9BwdParamsE:
	.zero		1192


//--------------------- .nv.constant0._ZN10layer_norm22ln_bwd_finalize_kernelINS_22Kernel_traits_finalizeILj1536E6__halfS2_S2_S2_fjLb1ELj1024ELj4ENS_18Kernel_traits_baseILj1536ES2_S2_S2_S2_fjLj1024EEEEELb1ELb1EEEvNS_9BwdParamsE --------------------------
	.section	.nv.constant0._ZN10layer_norm22ln_bwd_finalize_kernelINS_22Kernel_traits_finalizeILj1536E6__halfS2_S2_S2_fjLb1ELj1024ELj4ENS_18Kernel_traits_baseILj1536ES2_S2_S2_S2_fjLj1024EEEEELb1ELb1EEEvNS_9BwdParamsE,"a",@progbits
	.sectionflags	@""
	.align	4
.nv.constant0._ZN10layer_norm22ln_bwd_finalize_kernelINS_22Kernel_traits_finalizeILj1536E6__halfS2_S2_S2_fjLb1ELj1024ELj4ENS_18Kernel_traits_baseILj1536ES2_S2_S2_S2_fjLj1024EEEEELb1ELb1EEEvNS_9BwdParamsE:
	.zero		1192


//--------------------- .nv.constant0._ZN10layer_norm13ln_bwd_kernelINS_13Kernel_traitsI6__halfS2_S2_S2_fjLj1536ELj1ELj1ELj4ELj8ENS_18Kernel_traits_baseILj1536ES2_S2_S2_S2_fjLj128EEEEELb1ELb1ELb1ELb1EEEvNS_9BwdParamsE --------------------------
	.section	.nv.constant0._ZN10layer_norm13ln_bwd_kernelINS_13Kernel_traitsI6__halfS2_S2_S2_fjLj1536ELj1ELj1ELj4ELj8ENS_18Kernel_traits_baseILj1536ES2_S2_S2_S2_fjLj128EEEEELb1ELb1ELb1ELb1EEEvNS_9BwdParamsE,"a",@progbits
	.sectionflags	@""
	.align	4
.nv.constant0._ZN10layer_norm13ln_bwd_kernelINS_13Kernel_traitsI6__halfS2_S2_S2_fjLj1536ELj1ELj1ELj4ELj8ENS_18Kernel_traits_baseILj1536ES2_S2_S2_S2_fjLj128EEEEELb1ELb1ELb1ELb1EEEvNS_9BwdParamsE:
	.zero		1192


//--------------------- .nv.constant0._ZN10layer_norm13ln_bwd_kernelINS_13Kernel_traitsIf13__nv_bfloat16S2_S2_fjLj1536ELj1ELj1ELj4ELj8ENS_18Kernel_traits_baseILj1536EfS2_S2_S2_fjLj128EEEEELb0ELb0ELb0ELb0EEEvNS_9BwdParamsE --------------------------
	.section	.nv.constant0._ZN10layer_norm13ln_bwd_kernelINS_13Kernel_traitsIf13__nv_bfloat16S2_S2_fjLj1536ELj1ELj1ELj4ELj8ENS_18Kernel_traits_baseILj1536EfS2_S2_S2_fjLj128EEEEELb0ELb0ELb0ELb0EEEvNS_9BwdParamsE,"a",@progbits
	.sectionflags	@""
	.align	4
.nv.constant0._ZN10layer_norm13ln_bwd_kernelINS_13Kernel_traitsIf13__nv_bfloat16S2_S2_fjLj1536ELj1ELj1ELj4ELj8ENS_18Kernel_traits_baseILj1536EfS2_S2_S2_fjLj128EEEEELb0ELb0ELb0ELb0EEEvNS_9BwdParamsE:
	.zero		1192


//--------------------- .nv.constant0._ZN10layer_norm13ln_bwd_kernelINS_13Kernel_traitsIf13__nv_bfloat16S2_S2_fjLj1536ELj1ELj1ELj4ELj8ENS_18Kernel_traits_baseILj1536EfS2_S2_S2_fjLj128EEEEELb0ELb0ELb0ELb1EEEvNS_9BwdParamsE --------------------------
	.section	.nv.constant0._ZN10layer_norm13ln_bwd_kernelINS_13Kernel_traitsIf13__nv_bfloat16S2_S2_fjLj1536ELj1ELj1ELj4ELj8ENS_18Kernel_traits_baseILj1536EfS2_S2_S2_fjLj128EEEEELb0ELb0ELb0ELb1EEEvNS_9BwdParamsE,"a",@progbits
	.sectionflags	@""
	.align	4
.nv.constant0._ZN10layer_norm13ln_bwd_kernelINS_13Kernel_traitsIf13__nv_bfloat16S2_S2_fjLj1536ELj1ELj1ELj4ELj8ENS_18Kernel_traits_baseILj1536EfS2_S2_S2_fjLj128EEEEELb0ELb0ELb0ELb1EEEvNS_9BwdParamsE:
	.zero		1192


//--------------------- .nv.constant0._ZN10layer_norm13ln_bwd_kernelINS_13Kernel_traitsIf13__nv_bfloat16S2_S2_fjLj1536ELj1ELj1ELj4ELj8ENS_18Kernel_traits_baseILj1536EfS2_S2_S2_fjLj128EEEEELb0ELb0ELb1ELb0EEEvNS_9BwdParamsE --------------------------
	.section	.nv.constant0._ZN10layer_norm13ln_bwd_kernelINS_13Kernel_traitsIf13__nv_bfloat16S2_S2_fjLj1536ELj1ELj1ELj4ELj8ENS_18Kernel_traits_baseILj1536EfS2_S2_S2_fjLj128EEEEELb0ELb0ELb1ELb0EEEvNS_9BwdParamsE,"a",@progbits
	.sectionflags	@""
	.align	4
.nv.constant0._ZN10layer_norm13ln_bwd_kernelINS_13Kernel_traitsIf13__nv_bfloat16S2_S2_fjLj1536ELj1ELj1ELj4ELj8ENS_18Kernel_traits_baseILj1536EfS2_S2_S2_fjLj128EEEEELb0ELb0ELb1ELb0EEEvNS_9BwdParamsE:
	.zero		1192


//--------------------- .nv.constant0._ZN10layer_norm13ln_bwd_kernelINS_13Kernel_traitsIf13__nv_bfloat16S2_S2_fjLj1536ELj1ELj1ELj4ELj8ENS_18Kernel_traits_baseILj1536EfS2_S2_S2_fjLj128EEEEELb0ELb0ELb1ELb1EEEvNS_9BwdParamsE --------------------------
	.section	.nv.constant0._ZN10layer_norm13ln_bwd_kernelINS_13Kernel_traitsIf13__nv_bfloat16S2_S2_fjLj1536ELj1ELj1ELj4ELj8ENS_18Kernel_traits_baseILj1536EfS2_S2_S2_fjLj128EEEEELb0ELb0ELb1ELb1EEEvNS_9BwdParamsE,"a",@progbits
	.sectionflags	@""
	.align	4
.nv.constant0._ZN10layer_norm13ln_bwd_kernelINS_13Kernel_traitsIf13__nv_bfloat16S2_S2_fjLj1536ELj1ELj1ELj4ELj8ENS_18Kernel_traits_baseILj1536EfS2_S2_S2_fjLj128EEEEELb0ELb0ELb1ELb1EEEvNS_9BwdParamsE:
	.zero		1192


//--------------------- .nv.constant0._ZN10layer_norm13ln_bwd_kernelINS_13Kernel_traitsIf13__nv_bfloat16S2_S2_fjLj1536ELj1ELj1ELj4ELj8ENS_18Kernel_traits_baseILj1536EfS2_S2_S2_fjLj128EEEEELb0ELb1ELb0ELb0EEEvNS_9BwdParamsE --------------------------
	.section	.nv.constant0._ZN10layer_norm13ln_bwd_kernelINS_13Kernel_traitsIf13__nv_bfloat16S2_S2_fjLj1536ELj1ELj1ELj4ELj8ENS_18Kernel_traits_baseILj1536EfS2_S2_S2_fjLj128EEEEELb0ELb1ELb0ELb0EEEvNS_9BwdParamsE,"a",@progbits
	.sectionflags	@""
	.align	4
.nv.constant0._ZN10layer_norm13ln_bwd_kernelINS_13Kernel_traitsIf13__nv_bfloat16S2_S2_fjLj1536ELj1ELj1ELj4ELj8ENS_18Kernel_traits_baseILj1536EfS2_S2_S2_fjLj128EEEEELb0ELb1ELb0ELb0EEEvNS_9BwdParamsE:
	.zero		1192


//--------------------- .nv.constant0._ZN10layer_norm13ln_bwd_kernelINS_13Kernel_traitsIf13__nv_bfloat16S2_S2_fjLj1536ELj1ELj1ELj4ELj8ENS_18Kernel_traits_baseILj1536EfS2_S2_S2_fjLj128EEEEELb0ELb1ELb0ELb1EEEvNS_9BwdParamsE --------------------------
	.section	.nv.constant0._ZN10layer_norm13ln_bwd_kernelINS_13Kernel_traitsIf13__nv_bfloat16S2_S2_fjLj1536ELj1ELj1ELj4ELj8ENS_18Kernel_traits_baseILj1536EfS2_S2_S2_fjLj128EEEEELb0ELb1ELb0ELb1EEEvNS_9BwdParamsE,"a",@progbits
	.sectionflags	@""
	.align	4
.nv.constant0._ZN10layer_norm13ln_bwd_kernelINS_13Kernel_traitsIf13__nv_bfloat16S2_S2_fjLj1536ELj1ELj1ELj4ELj8ENS_18Kernel_traits_baseILj1536EfS2_S2_S2_fjLj128EEEEELb0ELb1ELb0ELb1EEEvNS_9BwdParamsE:
	.zero		1192


//--------------------- .nv.constant0._ZN10layer_norm13ln_bwd_kernelINS_13Kernel_traitsIf13__nv_bfloat16S2_S2_fjLj1536ELj1ELj1ELj4ELj8ENS_18Kernel_traits_baseILj1536EfS2_S2_S2_fjLj128EEEEELb0ELb1ELb1ELb0EEEvNS_9BwdParamsE --------------------------
	.section	.nv.constant0._ZN10layer_norm13ln_bwd_kernelINS_13Kernel_traitsIf13__nv_bfloat16S2_S2_fjLj1536ELj1ELj1ELj4ELj8ENS_18Kernel_traits_baseILj1536EfS2_S2_S2_fjLj128EEEEELb0ELb1ELb1ELb0EEEvNS_9BwdParamsE,"a",@progbits
	.sectionflags	@""
	.align	4
.nv.constant0._ZN10layer_norm13ln_bwd_kernelINS_13Kernel_traitsIf13__nv_bfloat16S2_S2_fjLj1536ELj1ELj1ELj4ELj8ENS_18Kernel_traits_baseILj1536EfS2_S2_S2_fjLj128EEEEELb0ELb1ELb1ELb0EEEvNS_9BwdParamsE:
	.zero		1192


//--------------------- .nv.constant0._ZN10layer_norm13ln_bwd_kernelINS_13Kernel_traitsIf13__nv_bfloat16S2_S2_fjLj1536ELj1ELj1ELj4ELj8ENS_18Kernel_traits_baseILj1536EfS2_S2_S2_fjLj128EEEEELb0ELb1ELb1ELb1EEEvNS_9BwdParamsE --------------------------
	.section	.nv.constant0._ZN10layer_norm13ln_bwd_kernelINS_13Kernel_traitsIf13__nv_bfloat16S2_S2_fjLj1536ELj1ELj1ELj4ELj8ENS_18Kernel_traits_baseILj1536EfS2_S2_S2_fjLj128EEEEELb0ELb1ELb1ELb1EEEvNS_9BwdParamsE,"a",@progbits
	.sectionflags	@""
	.align	4
.nv.constant0._ZN10layer_norm13ln_bwd_kernelINS_13Kernel_traitsIf13__nv_bfloat16S2_S2_fjLj1536ELj1ELj1ELj4ELj8ENS_18Kernel_traits_baseILj1536EfS2_S2_S2_fjLj128EEEEELb0ELb1ELb1ELb1EEEvNS_9BwdParamsE:
	.zero		1192


//--------------------- .nv.constant0._ZN10layer_norm13ln_bwd_kernelINS_13Kernel_traitsIf13__nv_bfloat16S2_S2_fjLj1536ELj1ELj1ELj4ELj8ENS_18Kernel_traits_baseILj1536EfS2_S2_S2_fjLj128EEEEELb1ELb0ELb0ELb0EEEvNS_9BwdParamsE --------------------------
	.section	.nv.constant0._ZN10layer_norm13ln_bwd_kernelINS_13Kernel_traitsIf13__nv_bfloat16S2_S2_fjLj1536ELj1ELj1ELj4ELj8ENS_18Kernel_traits_baseILj1536EfS2_S2_S2_fjLj128EEEEELb1ELb0ELb0ELb0EEEvNS_9BwdParamsE,"a",@progbits
	.sectionflags	@""
	.align	4
.nv.constant0._ZN10layer_norm13ln_bwd_kernelINS_13Kernel_traitsIf13__nv_bfloat16S2_S2_fjLj1536ELj1ELj1ELj4ELj8ENS_18Kernel_traits_baseILj1536EfS2_S2_S2_fjLj128EEEEELb1ELb0ELb0ELb0EEEvNS_9BwdParamsE:
	.zero		1192


//--------------------- .nv.constant0._ZN10layer_norm13ln_bwd_kernelINS_13Kernel_traitsIf13__nv_bfloat16S2_S2_fjLj1536ELj1ELj1ELj4ELj8ENS_18Kernel_traits_baseILj1536EfS2_S2_S2_fjLj128EEEEELb1ELb0ELb0ELb1EEEvNS_9BwdParamsE --------------------------
	.section	.nv.constant0._ZN10layer_norm13ln_bwd_kernelINS_13Kernel_traitsIf13__nv_bfloat16S2_S2_fjLj1536ELj1ELj1ELj4ELj8ENS_18Kernel_traits_baseILj1536EfS2_S2_S2_fjLj128EEEEELb1ELb0ELb0ELb1EEEvNS_9BwdParamsE,"a",@progbits
	.sectionflags	@""
	.align	4
.nv.constant0._ZN10layer_norm13ln_bwd_kernelINS_13Kernel_traitsIf13__nv_bfloat16S2_S2_fjLj1536ELj1ELj1ELj4ELj8ENS_18Kernel_traits_baseILj1536EfS2_S2_S2_fjLj128EEEEELb1ELb0ELb0ELb1EEEvNS_9BwdParamsE:
	.zero		1192


//--------------------- .nv.constant0._ZN10layer_norm22ln_bwd_finalize_kernelINS_22Kernel_traits_finalizeILj1536Ef13__nv_bfloat16S2_S2_fjLb0ELj1024ELj4ENS_18Kernel_traits_baseILj1536EfS2_S2_S2_fjLj1024EEEEELb0ELb0EEEvNS_9BwdParamsE --------------------------
	.section	.nv.constant0._ZN10layer_norm22ln_bwd_finalize_kernelINS_22Kernel_traits_finalizeILj1536Ef13__nv_bfloat16S2_S2_fjLb0ELj1024ELj4ENS_18Kernel_traits_baseILj1536EfS2_S2_S2_fjLj1024EEEEELb0ELb0EEEvNS_9BwdParamsE,"a",@progbits
	.sectionflags	@""
	.align	4
.nv.constant0._ZN10layer_norm22ln_bwd_finalize_kernelINS_22Kernel_traits_finalizeILj1536Ef13__nv_bfloat16S2_S2_fjLb0ELj1024ELj4ENS_18Kernel_traits_baseILj1536EfS2_S2_S2_fjLj1024EEEEELb0ELb0EEEvNS_9BwdParamsE:
	.zero		1192


//--------------------- .nv.constant0._ZN10layer_norm13ln_bwd_kernelINS_13Kernel_traitsIf13__nv_bfloat16S2_S2_fjLj1536ELj1ELj1ELj4ELj8ENS_18Kernel_traits_baseILj1536EfS2_S2_S2_fjLj128EEEEELb1ELb0ELb1ELb0EEEvNS_9BwdParamsE --------------------------
	.section	.nv.constant0._ZN10layer_norm13ln_bwd_kernelINS_13Kernel_traitsIf13__nv_bfloat16S2_S2_fjLj1536ELj1ELj1ELj4ELj8ENS_18Kernel_traits_baseILj1536EfS2_S2_S2_fjLj128EEEEELb1ELb0ELb1ELb0EEEvNS_9BwdParamsE,"a",@progbits
	.sectionflags	@""
	.align	4
.nv.constant0._ZN10layer_norm13ln_bwd_kernelINS_13Kernel_traitsIf13__nv_bfloat16S2_S2_fjLj1536ELj1ELj1ELj4ELj8ENS_18Kernel_traits_baseILj1536EfS2_S2_S2_fjLj128EEEEELb1ELb0ELb1ELb0EEEvNS_9BwdParamsE:
	.zero		1192


//--------------------- .nv.constant0._ZN10layer_norm22ln_bwd_finalize_kernelINS_22Kernel_traits_finalizeILj1536Ef13__nv_bfloat16S2_S2_fjLb0ELj1024ELj4ENS_18Kernel_traits_baseILj1536EfS2_S2_S2_fjLj1024EEEEELb0ELb1EEEvNS_9BwdParamsE --------------------------
	.section	.nv.constant0._ZN10layer_norm22ln_bwd_finalize_kernelINS_22Kernel_traits_finalizeILj1536Ef13__nv_bfloat16S2_S2_fjLb0ELj1024ELj4ENS_18Kernel_traits_baseILj1536EfS2_S2_S2_fjLj1024EEEEELb0ELb1EEEvNS_9BwdParamsE,"a",@progbits
	.sectionflags	@""
	.align	4
.nv.constant0._ZN10layer_norm22ln_bwd_finalize_kernelINS_22Kernel_traits_finalizeILj1536Ef13__nv_bfloat16S2_S2_fjLb0ELj1024ELj4ENS_18Kernel_traits_baseILj1536EfS2_S2_S2_fjLj1024EEEEELb0ELb1EEEvNS_9BwdParamsE:
	.zero		1192


//--------------------- .nv.constant0._ZN10layer_norm13ln_bwd_kernelINS_13Kernel_traitsIf13__nv_bfloat16S2_S2_fjLj1536ELj1ELj1ELj4ELj8ENS_18Kernel_traits_baseILj1536EfS2_S2_S2_fjLj128EEEEELb1ELb0ELb1ELb1EEEvNS_9BwdParamsE --------------------------
	.section	.nv.constant0._ZN10layer_norm13ln_bwd_kernelINS_13Kernel_traitsIf13__nv_bfloat16S2_S2_fjLj1536ELj1ELj1ELj4ELj8ENS_18Kernel_traits_baseILj1536EfS2_S2_S2_fjLj128EEEEELb1ELb0ELb1ELb1EEEvNS_9BwdParamsE,"a",@progbits
	.sectionflags	@""
	.align	4
.nv.constant0._ZN10layer_norm13ln_bwd_kernelINS_13Kernel_traitsIf13__nv_bfloat16S2_S2_fjLj1536ELj1ELj1ELj4ELj8ENS_18Kernel_traits_baseILj1536EfS2_S2_S2_fjLj128EEEEELb1ELb0ELb1ELb1EEEvNS_9BwdParamsE:
	.zero		1192


//--------------------- .nv.constant0._ZN10layer_norm13ln_bwd_kernelINS_13Kernel_traitsIf13__nv_bfloat16S2_S2_fjLj1536ELj1ELj1ELj4ELj8ENS_18Kernel_traits_baseILj1536EfS2_S2_S2_fjLj128EEEEELb1ELb1ELb0ELb0EEEvNS_9BwdParamsE --------------------------
	.section	.nv.constant0._ZN10layer_norm13ln_bwd_kernelINS_13Kernel_traitsIf13__nv_bfloat16S2_S2_fjLj1536ELj1ELj1ELj4ELj8ENS_18Kernel_traits_baseILj1536EfS2_S2_S2_fjLj128EEEEELb1ELb1ELb0ELb0EEEvNS_9BwdParamsE,"a",@progbits
	.sectionflags	@""
	.align	4
.nv.constant0._ZN10layer_norm13ln_bwd_kernelINS_13Kernel_traitsIf13__nv_bfloat16S2_S2_fjLj1536ELj1ELj1ELj4ELj8ENS_18Kernel_traits_baseILj1536EfS2_S2_S2_fjLj128EEEEELb1ELb1ELb0ELb0EEEvNS_9BwdParamsE:
	.zero		1192


//--------------------- .nv.constant0._ZN10layer_norm13ln_bwd_kernelINS_13Kernel_traitsIf13__nv_bfloat16S2_S2_fjLj1536ELj1ELj1ELj4ELj8ENS_18Kernel_traits_baseILj1536EfS2_S2_S2_fjLj128EEEEELb1ELb1ELb0ELb1EEEvNS_9BwdParamsE --------------------------
	.section	.nv.constant0._ZN10layer_norm13ln_bwd_kernelINS_13Kernel_traitsIf13__nv_bfloat16S2_S2_fjLj1536ELj1ELj1ELj4ELj8ENS_18Kernel_traits_baseILj1536EfS2_S2_S2_fjLj128EEEEELb1ELb1ELb0ELb1EEEvNS_9BwdParamsE,"a",@progbits
	.sectionflags	@""
	.align	4
.nv.constant0._ZN10layer_norm13ln_bwd_kernelINS_13Kernel_traitsIf13__nv_bfloat16S2_S2_fjLj1536ELj1ELj1ELj4ELj8ENS_18Kernel_traits_baseILj1536EfS2_S2_S2_fjLj128EEEEELb1ELb1ELb0ELb1EEEvNS_9BwdParamsE:
	.zero		1192


//--------------------- .nv.constant0._ZN10layer_norm22ln_bwd_finalize_kernelINS_22Kernel_traits_finalizeILj1536Ef13__nv_bfloat16S2_S2_fjLb1ELj1024ELj4ENS_18Kernel_traits_baseILj1536EfS2_S2_S2_fjLj1024EEEEELb1ELb0EEEvNS_9BwdParamsE --------------------------
	.section	.nv.constant0._ZN10layer_norm22ln_bwd_finalize_kernelINS_22Kernel_traits_finalizeILj1536Ef13__nv_bfloat16S2_S2_fjLb1ELj1024ELj4ENS_18Kernel_traits_baseILj1536EfS2_S2_S2_fjLj1024EEEEELb1ELb0EEEvNS_9BwdParamsE,"a",@progbits
	.sectionflags	@""
	.align	4
.nv.constant0._ZN10layer_norm22ln_bwd_finalize_kernelINS_22Kernel_traits_finalizeILj1536Ef13__nv_bfloat16S2_S2_fjLb1ELj1024ELj4ENS_18Kernel_traits_baseILj1536EfS2_S2_S2_fjLj1024EEEEELb1ELb0EEEvNS_9BwdParamsE:
	.zero		1192


//--------------------- .nv.constant0._ZN10layer_norm13ln_bwd_kernelINS_13Kernel_traitsIf13__nv_bfloat16S2_S2_fjLj1536ELj1ELj1ELj4ELj8ENS_18Kernel_traits_baseILj1536EfS2_S2_S2_fjLj128EEEEELb1ELb1ELb1ELb0EEEvNS_9BwdParamsE --------------------------
	.section	.nv.constant0._ZN10layer_norm13ln_bwd_kernelINS_13Kernel_traitsIf13__nv_bfloat16S2_S2_fjLj1536ELj1ELj1ELj4ELj8ENS_18Kernel_traits_baseILj1536EfS2_S2_S2_fjLj128EEEEELb1ELb1ELb1ELb0EEEvNS_9BwdParamsE,"a",@progbits
	.sectionflags	@""
	.align	4
.nv.constant0._ZN10layer_norm13ln_bwd_kernelINS_13Kernel_traitsIf13__nv_bfloat16S2_S2_fjLj1536ELj1ELj1ELj4ELj8ENS_18Kernel_traits_baseILj1536EfS2_S2_S2_fjLj128EEEEELb1ELb1ELb1ELb0EEEvNS_9BwdParamsE:
	.zero		1192


//--------------------- .nv.constant0._ZN10layer_norm22ln_bwd_finalize_kernelINS_22Kernel_traits_finalizeILj1536Ef13__nv_bfloat16S2_S2_fjLb1ELj1024ELj4ENS_18Kernel_traits_baseILj1536EfS2_S2_S2_fjLj1024EEEEELb1ELb1EEEvNS_9BwdParamsE --------------------------
	.section	.nv.constant0._ZN10layer_norm22ln_bwd_finalize_kernelINS_22Kernel_traits_finalizeILj1536Ef13__nv_bfloat16S2_S2_fjLb1ELj1024ELj4ENS_18Kernel_traits_baseILj1536EfS2_S2_S2_fjLj1024EEEEELb1ELb1EEEvNS_9BwdParamsE,"a",@progbits
	.sectionflags	@""
	.align	4
.nv.constant0._ZN10layer_norm22ln_bwd_finalize_kernelINS_22Kernel_traits_finalizeILj1536Ef13__nv_bfloat16S2_S2_fjLb1ELj1024ELj4ENS_18Kernel_traits_baseILj1536EfS2_S2_S2_fjLj1024EEEEELb1ELb1EEEvNS_9BwdParamsE:
	.zero		1192


//--------------------- .nv.constant0._ZN10layer_norm13ln_bwd_kernelINS_13Kernel_traitsIf13__nv_bfloat16S2_S2_fjLj1536ELj1ELj1ELj4ELj8ENS_18Kernel_traits_baseILj1536EfS2_S2_S2_fjLj128EEEEELb1ELb1ELb1ELb1EEEvNS_9BwdParamsE --------------------------
	.section	.nv.constant0._ZN10layer_norm13ln_bwd_kernelINS_13Kernel_traitsIf13__nv_bfloat16S2_S2_fjLj1536ELj1ELj1ELj4ELj8ENS_18Kernel_traits_baseILj1536EfS2_S2_S2_fjLj128EEEEELb1ELb1ELb1ELb1EEEvNS_9BwdParamsE,"a",@progbits
	.sectionflags	@""
	.align	4
.nv.constant0._ZN10layer_norm13ln_bwd_kernelINS_13Kernel_traitsIf13__nv_bfloat16S2_S2_fjLj1536ELj1ELj1ELj4ELj8ENS_18Kernel_traits_baseILj1536EfS2_S2_S2_fjLj128EEEEELb1ELb1ELb1ELb1EEEvNS_9BwdParamsE:
	.zero		1192


//--------------------- .nv.constant0._ZN10layer_norm13ln_bwd_kernelINS_13Kernel_traitsI13__nv_bfloat16S2_fS2_fjLj1536ELj1ELj1ELj4ELj8ENS_18Kernel_traits_baseILj1536ES2_S2_fS2_fjLj128EEEEELb0ELb0ELb0ELb0EEEvNS_9BwdParamsE --------------------------
	.section	.nv.constant0._ZN10layer_norm13ln_bwd_kernelINS_13Kernel_traitsI13__nv_bfloat16S2_fS2_fjLj1536ELj1ELj1ELj4ELj8ENS_18Kernel_traits_baseILj1536ES2_S2_fS2_fjLj128EEEEELb0ELb0ELb0ELb0EEEvNS_9BwdParamsE,"a",@progbits
	.sectionflags	@""
	.align	4
.nv.constant0._ZN10layer_norm13ln_bwd_kernelINS_13Kernel_traitsI13__nv_bfloat16S2_fS2_fjLj1536ELj1ELj1ELj4ELj8ENS_18Kernel_traits_baseILj1536ES2_S2_fS2_fjLj128EEEEELb0ELb0ELb0ELb0EEEvNS_9BwdParamsE:
	.zero		1192


//--------------------- .nv.constant0._ZN10layer_norm13ln_bwd_kernelINS_13Kernel_traitsI13__nv_bfloat16S2_fS2_fjLj1536ELj1ELj1ELj4ELj8ENS_18Kernel_traits_baseILj1536ES2_S2_fS2_fjLj128EEEEELb0ELb0ELb0ELb1EEEvNS_9BwdParamsE --------------------------
	.section	.nv.constant0._ZN10layer_norm13ln_bwd_kernelINS_13Kernel_traitsI13__nv_bfloat16S2_fS2_fjLj1536ELj1ELj1ELj4ELj8ENS_18Kernel_traits_baseILj1536ES2_S2_fS2_fjLj128EEEEELb0ELb0ELb0ELb1EEEvNS_9BwdParamsE,"a",@progbits
	.sectionflags	@""
	.align	4
.nv.constant0._ZN10layer_norm13ln_bwd_kernelINS_13Kernel_traitsI13__nv_bfloat16S2_fS2_fjLj1536ELj1ELj1ELj4ELj8ENS_18Kernel_traits_baseILj1536ES2_S2_fS2_fjLj128EEEEELb0ELb0ELb0ELb1EEEvNS_9BwdParamsE:
	.zero		1192


//--------------------- .nv.constant0._ZN10layer_norm13ln_bwd_kernelINS_13Kernel_traitsI13__nv_bfloat16S2_fS2_fjLj1536ELj1ELj1ELj4ELj8ENS_18Kernel_traits_baseILj1536ES2_S2_fS2_fjLj128EEEEELb0ELb0ELb1ELb0EEEvNS_9BwdParamsE --------------------------
	.section	.nv.constant0._ZN10layer_norm13ln_bwd_kernelINS_13Kernel_traitsI13__nv_bfloat16S2_fS2_fjLj1536ELj1ELj1ELj4ELj8ENS_18Kernel_traits_baseILj1536ES2_S2_fS2_fjLj128EEEEELb0ELb0ELb1ELb0EEEvNS_9BwdParamsE,"a",@progbits
	.sectionflags	@""
	.align	4
.nv.constant0._ZN10layer_norm13ln_bwd_kernelINS_13Kernel_traitsI13__nv_bfloat16S2_fS2_fjLj1536ELj1ELj1ELj4ELj8ENS_18Kernel_traits_baseILj1536ES2_S2_fS2_fjLj128EEEEELb0ELb0ELb1ELb0EEEvNS_9BwdParamsE:
	.zero		1192


//--------------------- .nv.constant0._ZN10layer_norm13ln_bwd_kernelINS_13Kernel_traitsI13__nv_bfloat16S2_fS2_fjLj1536ELj1ELj1ELj4ELj8ENS_18Kernel_traits_baseILj1536ES2_S2_fS2_fjLj128EEEEELb0ELb0ELb1ELb1EEEvNS_9BwdParamsE --------------------------
	.section	.nv.constant0._ZN10layer_norm13ln_bwd_kernelINS_13Kernel_traitsI13__nv_bfloat16S2_fS2_fjLj1536ELj1ELj1ELj4ELj8ENS_18Kernel_traits_baseILj1536ES2_S2_fS2_fjLj128EEEEELb0ELb0ELb1ELb1EEEvNS_9BwdParamsE,"a",@progbits
	.sectionflags	@""
	.align	4
.nv.constant0._ZN10layer_norm13ln_bwd_kernelINS_13Kernel_traitsI13__nv_bfloat16S2_fS2_fjLj1536ELj1ELj1ELj4ELj8ENS_18Kernel_traits_baseILj1536ES2_S2_fS2_fjLj128EEEEELb0ELb0ELb1ELb1EEEvNS_9BwdParamsE:
	.zero		1192


//--------------------- .nv.constant0._ZN10layer_norm13ln_bwd_kernelINS_13Kernel_traitsI13__nv_bfloat16S2_fS2_fjLj1536ELj1ELj1ELj4ELj8ENS_18Kernel_traits_baseILj1536ES2_S2_fS2_fjLj128EEEEELb0ELb1ELb0ELb0EEEvNS_9BwdParamsE --------------------------
	.section	.nv.constant0._ZN10layer_norm13ln_bwd_kernelINS_13Kernel_traitsI13__nv_bfloat16S2_fS2_fjLj1536ELj1ELj1ELj4ELj8ENS_18Kernel_traits_baseILj1536ES2_S2_fS2_fjLj128EEEEELb0ELb1ELb0ELb0EEEvNS_9BwdParamsE,"a",@progbits
	.sectionflags	@""
	.align	4
.nv.constant0._ZN10layer_norm13ln_bwd_kernelINS_13Kernel_traitsI13__nv_bfloat16S2_fS2_fjLj1536ELj1ELj1ELj4ELj8ENS_18Kernel_traits_baseILj1536ES2_S2_fS2_fjLj128EEEEELb0ELb1ELb0ELb0EEEvNS_9BwdParamsE:
	.zero		1192


//--------------------- .nv.constant0._ZN10layer_norm13ln_bwd_kernelINS_13Kernel_traitsI13__nv_bfloat16S2_fS2_fjLj1536ELj1ELj1ELj4ELj8ENS_18Kernel_traits_baseILj1536ES2_S2_fS2_fjLj128EEEEELb0ELb1ELb0ELb1EEEvNS_9BwdParamsE --------------------------
	.section	.nv.constant0._ZN10layer_norm13ln_bwd_kernelINS_13Kernel_traitsI13__nv_bfloat16S2_fS2_fjLj1536ELj1ELj1ELj4ELj8ENS_18Kernel_traits_baseILj1536ES2_S2_fS2_fjLj128EEEEELb0ELb1ELb0ELb1EEEvNS_9BwdParamsE,"a",@progbits
	.sectionflags	@""
	.align	4
.nv.constant0._ZN10layer_norm13ln_bwd_kernelINS_13Kernel_traitsI13__nv_bfloat16S2_fS2_fjLj1536ELj1ELj1ELj4ELj8ENS_18Kernel_traits_baseILj1536ES2_S2_fS2_fjLj128EEEEELb0ELb1ELb0ELb1EEEvNS_9BwdParamsE:
	.zero		1192


//--------------------- .nv.constant0._ZN10layer_norm13ln_bwd_kernelINS_13Kernel_traitsI13__nv_bfloat16S2_fS2_fjLj1536ELj1ELj1ELj4ELj8ENS_18Kernel_traits_baseILj1536ES2_S2_fS2_fjLj128EEEEELb0ELb1ELb1ELb0EEEvNS_9BwdParamsE --------------------------
	.section	.nv.constant0._ZN10layer_norm13ln_bwd_kernelINS_13Kernel_traitsI13__nv_bfloat16S2_fS2_fjLj1536ELj1ELj1ELj4ELj8ENS_18Kernel_traits_baseILj1536ES2_S2_fS2_fjLj128EEEEELb0ELb1ELb1ELb0EEEvNS_9BwdParamsE,"a",@progbits
	.sectionflags	@""
	.align	4
.nv.constant0._ZN10layer_norm13ln_bwd_kernelINS_13Kernel_traitsI13__nv_bfloat16S2_fS2_fjLj1536ELj1ELj1ELj4ELj8ENS_18Kernel_traits_baseILj1536ES2_S2_fS2_fjLj128EEEEELb0ELb1ELb1ELb0EEEvNS_9BwdParamsE:
	.zero		1192


//--------------------- .nv.constant0._ZN10layer_norm13ln_bwd_kernelINS_13Kernel_traitsI13__nv_bfloat16S2_fS2_fjLj1536ELj1ELj1ELj4ELj8ENS_18Kernel_traits_baseILj1536ES2_S2_fS2_fjLj128EEEEELb0ELb1ELb1ELb1EEEvNS_9BwdParamsE --------------------------
	.section	.nv.constant0._ZN10layer_norm13ln_bwd_kernelINS_13Kernel_traitsI13__nv_bfloat16S2_fS2_fjLj1536ELj1ELj1ELj4ELj8ENS_18Kernel_traits_baseILj1536ES2_S2_fS2_fjLj128EEEEELb0ELb1ELb1ELb1EEEvNS_9BwdParamsE,"a",@progbits
	.sectionflags	@""
	.align	4
.nv.constant0._ZN10layer_norm13ln_bwd_kernelINS_13Kernel_traitsI13__nv_bfloat16S2_fS2_fjLj1536ELj1ELj1ELj4ELj8ENS_18Kernel_traits_baseILj1536ES2_S2_fS2_fjLj128EEEEELb0ELb1ELb1ELb1EEEvNS_9BwdParamsE:
	.zero		1192


//--------------------- .nv.constant0._ZN10layer_norm13ln_bwd_kernelINS_13Kernel_traitsI13__nv_bfloat16S2_fS2_fjLj1536ELj1ELj1ELj4ELj8ENS_18Kernel_traits_baseILj1536ES2_S2_fS2_fjLj128EEEEELb1ELb0ELb0ELb0EEEvNS_9BwdParamsE --------------------------
	.section	.nv.constant0._ZN10layer_norm13ln_bwd_kernelINS_13Kernel_traitsI13__nv_bfloat16S2_fS2_fjLj1536ELj1ELj1ELj4ELj8ENS_18Kernel_traits_baseILj1536ES2_S2_fS2_fjLj128EEEEELb1ELb0ELb0ELb0EEEvNS_9BwdParamsE,"a",@progbits
	.sectionflags	@""
	.align	4
.nv.constant0._ZN10layer_norm13ln_bwd_kernelINS_13Kernel_traitsI13__nv_bfloat16S2_fS2_fjLj1536ELj1ELj1ELj4ELj8ENS_18Kernel_traits_baseILj1536ES2_S2_fS2_fjLj128EEEEELb1ELb0ELb0ELb0EEEvNS_9BwdParamsE:
	.zero		1192


//--------------------- .nv.constant0._ZN10layer_norm13ln_bwd_kernelINS_13Kernel_traitsI13__nv_bfloat16S2_fS2_fjLj1536ELj1ELj1ELj4ELj8ENS_18Kernel_traits_baseILj1536ES2_S2_fS2_fjLj128EEEEELb1ELb0ELb0ELb1EEEvNS_9BwdParamsE --------------------------
	.section	.nv.constant0._ZN10layer_norm13ln_bwd_kernelINS_13Kernel_traitsI13__nv_bfloat16S2_fS2_fjLj1536ELj1ELj1ELj4ELj8ENS_18Kernel_traits_baseILj1536ES2_S2_fS2_fjLj128EEEEELb1ELb0ELb0ELb1EEEvNS_9BwdParamsE,"a",@progbits
	.sectionflags	@""
	.align	4
.nv.constant0._ZN10layer_norm13ln_bwd_kernelINS_13Kernel_traitsI13__nv_bfloat16S2_fS2_fjLj1536ELj1ELj1ELj4ELj8ENS_18Kernel_traits_baseILj1536ES2_S2_fS2_fjLj128EEEEELb1ELb0ELb0ELb1EEEvNS_9BwdParamsE:
	.zero		1192


//--------------------- .nv.constant0._ZN10layer_norm22ln_bwd_finalize_kernelINS_22Kernel_traits_finalizeILj1536E13__nv_bfloat16S2_fS2_fjLb0ELj1024ELj4ENS_18Kernel_traits_baseILj1536ES2_S2_fS2_fjLj1024EEEEELb0ELb0EEEvNS_9BwdParamsE --------------------------
	.section	.nv.constant0._ZN10layer_norm22ln_bwd_finalize_kernelINS_22Kernel_traits_finalizeILj1536E13__nv_bfloat16S2_fS2_fjLb0ELj1024ELj4ENS_18Kernel_traits_baseILj1536ES2_S2_fS2_fjLj1024EEEEELb0ELb0EEEvNS_9BwdParamsE,"a",@progbits
	.sectionflags	@""
	.align	4
.nv.constant0._ZN10layer_norm22ln_bwd_finalize_kernelINS_22Kernel_traits_finalizeILj1536E13__nv_bfloat16S2_fS2_fjLb0ELj1024ELj4ENS_18Kernel_traits_baseILj1536ES2_S2_fS2_fjLj1024EEEEELb0ELb0EEEvNS_9BwdParamsE:
	.zero		1192


//--------------------- .nv.constant0._ZN10layer_norm13ln_bwd_kernelINS_13Kernel_traitsI13__nv_bfloat16S2_fS2_fjLj1536ELj1ELj1ELj4ELj8ENS_18Kernel_traits_baseILj1536ES2_S2_fS2_fjLj128EEEEELb1ELb0ELb1ELb0EEEvNS_9BwdParamsE --------------------------
	.section	.nv.constant0._ZN10layer_norm13ln_bwd_kernelINS_13Kernel_traitsI13__nv_bfloat16S2_fS2_fjLj1536ELj1ELj1ELj4ELj8ENS_18Kernel_traits_baseILj1536ES2_S2_fS2_fjLj128EEEEELb1ELb0ELb1ELb0EEEvNS_9BwdParamsE,"a",@progbits
	.sectionflags	@""
	.align	4
.nv.constant0._ZN10layer_norm13ln_bwd_kernelINS_13Kernel_traitsI13__nv_bfloat16S2_fS2_fjLj1536ELj1ELj1ELj4ELj8ENS_18Kernel_traits_baseILj1536ES2_S2_fS2_fjLj128EEEEELb1ELb0ELb1ELb0EEEvNS_9BwdParamsE:
	.zero		1192


//--------------------- .nv.constant0._ZN10layer_norm22ln_bwd_finalize_kernelINS_22Kernel_traits_finalizeILj1536E13__nv_bfloat16S2_fS2_fjLb0ELj1024ELj4ENS_18Kernel_traits_baseILj1536ES2_S2_fS2_fjLj1024EEEEELb0ELb1EEEvNS_9BwdParamsE --------------------------
	.section	.nv.constant0._ZN10layer_norm22ln_bwd_finalize_kernelINS_22Kernel_traits_finalizeILj1536E13__nv_bfloat16S2_fS2_fjLb0ELj1024ELj4ENS_18Kernel_traits_baseILj1536ES2_S2_fS2_fjLj1024EEEEELb0ELb1EEEvNS_9BwdParamsE,"a",@progbits
	.sectionflags	@""
	.align	4
.nv.constant0._ZN10layer_norm22ln_bwd_finalize_kernelINS_22Kernel_traits_finalizeILj1536E13__nv_bfloat16S2_fS2_fjLb0ELj1024ELj4ENS_18Kernel_traits_baseILj1536ES2_S2_fS2_fjLj1024EEEEELb0ELb1EEEvNS_9BwdParamsE:
	.zero		1192


//--------------------- .nv.constant0._ZN10layer_norm13ln_bwd_kernelINS_13Kernel_traitsI13__nv_bfloat16S2_fS2_fjLj1536ELj1ELj1ELj4ELj8ENS_18Kernel_traits_baseILj1536ES2_S2_fS2_fjLj128EEEEELb1ELb0ELb1ELb1EEEvNS_9BwdParamsE --------------------------
	.section	.nv.constant0._ZN10layer_norm13ln_bwd_kernelINS_13Kernel_traitsI13__nv_bfloat16S2_fS2_fjLj1536ELj1ELj1ELj4ELj8ENS_18Kernel_traits_baseILj1536ES2_S2_fS2_fjLj128EEEEELb1ELb0ELb1ELb1EEEvNS_9BwdParamsE,"a",@progbits
	.sectionflags	@""
	.align	4
.nv.constant0._ZN10layer_norm13ln_bwd_kernelINS_13Kernel_traitsI13__nv_bfloat16S2_fS2_fjLj1536ELj1ELj1ELj4ELj8ENS_18Kernel_traits_baseILj1536ES2_S2_fS2_fjLj128EEEEELb1ELb0ELb1ELb1EEEvNS_9BwdParamsE:
	.zero		1192


//--------------------- .nv.constant0._ZN10layer_norm13ln_bwd_kernelINS_13Kernel_traitsI13__nv_bfloat16S2_fS2_fjLj1536ELj1ELj1ELj4ELj8ENS_18Kernel_traits_baseILj1536ES2_S2_fS2_fjLj128EEEEELb1ELb1ELb0ELb0EEEvNS_9BwdParamsE --------------------------
	.section	.nv.constant0._ZN10layer_norm13ln_bwd_kernelINS_13Kernel_traitsI13__nv_bfloat16S2_fS2_fjLj1536ELj1ELj1ELj4ELj8ENS_18Kernel_traits_baseILj1536ES2_S2_fS2_fjLj128EEEEELb1ELb1ELb0ELb0EEEvNS_9BwdParamsE,"a",@progbits
	.sectionflags	@""
	.align	4
.nv.constant0._ZN10layer_norm13ln_bwd_kernelINS_13Kernel_traitsI13__nv_bfloat16S2_fS2_fjLj1536ELj1ELj1ELj4ELj8ENS_18Kernel_traits_baseILj1536ES2_S2_fS2_fjLj128EEEEELb1ELb1ELb0ELb0EEEvNS_9BwdParamsE:
	.zero		1192


//--------------------- .nv.constant0._ZN10layer_norm13ln_bwd_kernelINS_13Kernel_traitsI13__nv_bfloat16S2_fS2_fjLj1536ELj1ELj1ELj4ELj8ENS_18Kernel_traits_baseILj1536ES2_S2_fS2_fjLj128EEEEELb1ELb1ELb0ELb1EEEvNS_9BwdParamsE --------------------------
	.section	.nv.constant0._ZN10layer_norm13ln_bwd_kernelINS_13Kernel_traitsI13__nv_bfloat16S2_fS2_fjLj1536ELj1ELj1ELj4ELj8ENS_18Kernel_traits_baseILj1536ES2_S2_fS2_fjLj128EEEEELb1ELb1ELb0ELb1EEEvNS_9BwdParamsE,"a",@progbits
	.sectionflags	@""
	.align	4
.nv.constant0._ZN10layer_norm13ln_bwd_kernelINS_13Kernel_traitsI13__nv_bfloat16S2_fS2_fjLj1536ELj1ELj1ELj4ELj8ENS_18Kernel_traits_baseILj1536ES2_S2_fS2_fjLj128EEEEELb1ELb1ELb0ELb1EEEvNS_9BwdParamsE:
	.zero		1192


//--------------------- .nv.constant0._ZN10layer_norm22ln_bwd_finalize_kernelINS_22Kernel_traits_finalizeILj1536E13__nv_bfloat16S2_fS2_fjLb1ELj1024ELj4ENS_18Kernel_traits_baseILj1536ES2_S2_fS2_fjLj1024EEEEELb1ELb0EEEvNS_9BwdParamsE --------------------------
	.section	.nv.constant0._ZN10layer_norm22ln_bwd_finalize_kernelINS_22Kernel_traits_finalizeILj1536E13__nv_bfloat16S2_fS2_fjLb1ELj1024ELj4ENS_18Kernel_traits_baseILj1536ES2_S2_fS2_fjLj1024EEEEELb1ELb0EEEvNS_9BwdParamsE,"a",@progbits
	.sectionflags	@""
	.align	4
.nv.constant0._ZN10layer_norm22ln_bwd_finalize_kernelINS_22Kernel_traits_finalizeILj1536E13__nv_bfloat16S2_fS2_fjLb1ELj1024ELj4ENS_18Kernel_traits_baseILj1536ES2_S2_fS2_fjLj1024EEEEELb1ELb0EEEvNS_9BwdParamsE:
	.zero		1192


//--------------------- .nv.constant0._ZN10layer_norm13ln_bwd_kernelINS_13Kernel_traitsI13__nv_bfloat16S2_fS2_fjLj1536ELj1ELj1ELj4ELj8ENS_18Kernel_traits_baseILj1536ES2_S2_fS2_fjLj128EEEEELb1ELb1ELb1ELb0EEEvNS_9BwdParamsE --------------------------
	.section	.nv.constant0._ZN10layer_norm13ln_bwd_kernelINS_13Kernel_traitsI13__nv_bfloat16S2_fS2_fjLj1536ELj1ELj1ELj4ELj8ENS_18Kernel_traits_baseILj1536ES2_S2_fS2_fjLj128EEEEELb1ELb1ELb1ELb0EEEvNS_9BwdParamsE,"a",@progbits
	.sectionflags	@""
	.align	4
.nv.constant0._ZN10layer_norm13ln_bwd_kernelINS_13Kernel_traitsI13__nv_bfloat16S2_fS2_fjLj1536ELj1ELj1ELj4ELj8ENS_18Kernel_traits_baseILj1536ES2_S2_fS2_fjLj128EEEEELb1ELb1ELb1ELb0EEEvNS_9BwdParamsE:
	.zero		1192


//--------------------- .nv.constant0._ZN10layer_norm22ln_bwd_finalize_kernelINS_22Kernel_traits_finalizeILj1536E13__nv_bfloat16S2_fS2_fjLb1ELj1024ELj4ENS_18Kernel_traits_baseILj1536ES2_S2_fS2_fjLj1024EEEEELb1ELb1EEEvNS_9BwdParamsE --------------------------
	.section	.nv.constant0._ZN10layer_norm22ln_bwd_finalize_kernelINS_22Kernel_traits_finalizeILj1536E13__nv_bfloat16S2_fS2_fjLb1ELj1024ELj4ENS_18Kernel_traits_baseILj1536ES2_S2_fS2_fjLj1024EEEEELb1ELb1EEEvNS_9BwdParamsE,"a",@progbits
	.sectionflags	@""
	.align	4
.nv.constant0._ZN10layer_norm22ln_bwd_finalize_kernelINS_22Kernel_traits_finalizeILj1536E13__nv_bfloat16S2_fS2_fjLb1ELj1024ELj4ENS_18Kernel_traits_baseILj1536ES2_S2_fS2_fjLj1024EEEEELb1ELb1EEEvNS_9BwdParamsE:
	.zero		1192


//--------------------- .nv.constant0._ZN10layer_norm13ln_bwd_kernelINS_13Kernel_traitsI13__nv_bfloat16S2_fS2_fjLj1536ELj1ELj1ELj4ELj8ENS_18Kernel_traits_baseILj1536ES2_S2_fS2_fjLj128EEEEELb1ELb1ELb1ELb1EEEvNS_9BwdParamsE --------------------------
	.section	.nv.constant0._ZN10layer_norm13ln_bwd_kernelINS_13Kernel_traitsI13__nv_bfloat16S2_fS2_fjLj1536ELj1ELj1ELj4ELj8ENS_18Kernel_traits_baseILj1536ES2_S2_fS2_fjLj128EEEEELb1ELb1ELb1ELb1EEEvNS_9BwdParamsE,"a",@progbits
	.sectionflags	@""
	.align	4
.nv.constant0._ZN10layer_norm13ln_bwd_kernelINS_13Kernel_traitsI13__nv_bfloat16S2_fS2_fjLj1536ELj1ELj1ELj4ELj8ENS_18Kernel_traits_baseILj1536ES2_S2_fS2_fjLj128EEEEELb1ELb1ELb1ELb1EEEvNS_9BwdParamsE:
	.zero		1192


//--------------------- .nv.constant0._ZN10layer_norm13ln_bwd_kernelINS_13Kernel_traitsIf13__nv_bfloat16fS2_fjLj1536ELj1ELj1ELj4ELj8ENS_18Kernel_traits_baseILj1536EfS2_fS2_fjLj128EEEEELb0ELb0ELb0ELb0EEEvNS_9BwdParamsE --------------------------
	.section	.nv.constant0._ZN10layer_norm13ln_bwd_kernelINS_13Kernel_traitsIf13__nv_bfloat16fS2_fjLj1536ELj1ELj1ELj4ELj8ENS_18Kernel_traits_baseILj1536EfS2_fS2_fjLj128EEEEELb0ELb0ELb0ELb0EEEvNS_9BwdParamsE,"a",@progbits
	.sectionflags	@""
	.align	4
.nv.constant0._ZN10layer_norm13ln_bwd_kernelINS_13Kernel_traitsIf13__nv_bfloat16fS2_fjLj1536ELj1ELj1ELj4ELj8ENS_18Kernel_traits_baseILj1536EfS2_fS2_fjLj128EEEEELb0ELb0ELb0ELb0EEEvNS_9BwdParamsE:
	.zero		1192


//--------------------- .nv.constant0._ZN10layer_norm13ln_bwd_kernelINS_13Kernel_traitsIf13__nv_bfloat16fS2_fjLj1536ELj1ELj1ELj4ELj8ENS_18Kernel_traits_baseILj1536EfS2_fS2_fjLj128EEEEELb0ELb0ELb0ELb1EEEvNS_9BwdParamsE --------------------------
	.section	.nv.constant0._ZN10layer_norm13ln_bwd_kernelINS_13Kernel_traitsIf13__nv_bfloat16fS2_fjLj1536ELj1ELj1ELj4ELj8ENS_18Kernel_traits_baseILj1536EfS2_fS2_fjLj128EEEEELb0ELb0ELb0ELb1EEEvNS_9BwdParamsE,"a",@progbits
	.sectionflags	@""
	.align	4
.nv.constant0._ZN10layer_norm13ln_bwd_kernelINS_13Kernel_traitsIf13__nv_bfloat16fS2_fjLj1536ELj1ELj1ELj4ELj8ENS_18Kernel_traits_baseILj1536EfS2_fS2_fjLj128EEEEELb0ELb0ELb0ELb1EEEvNS_9BwdParamsE:
	.zero		1192


//--------------------- .nv.constant0._ZN10layer_norm13ln_bwd_kernelINS_13Kernel_traitsIf13__nv_bfloat16fS2_fjLj1536ELj1ELj1ELj4ELj8ENS_18Kernel_traits_baseILj1536EfS2_fS2_fjLj128EEEEELb0ELb0ELb1ELb0EEEvNS_9BwdParamsE --------------------------
	.section	.nv.constant0._ZN10layer_norm13ln_bwd_kernelINS_13Kernel_traitsIf13__nv_bfloat16fS2_fjLj1536ELj1ELj1ELj4ELj8ENS_18Kernel_traits_baseILj1536EfS2_fS2_fjLj128EEEEELb0ELb0ELb1ELb0EEEvNS_9BwdParamsE,"a",@progbits
	.sectionflags	@""
	.align	4
.nv.constant0._ZN10layer_norm13ln_bwd_kernelINS_13Kernel_traitsIf13__nv_bfloat16fS2_fjLj1536ELj1ELj1ELj4ELj8ENS_18Kernel_traits_baseILj1536EfS2_fS2_fjLj128EEEEELb0ELb0ELb1ELb0EEEvNS_9BwdParamsE:
	.zero		1192


//--------------------- .nv.constant0._ZN10layer_norm13ln_bwd_kernelINS_13Kernel_traitsIf13__nv_bfloat16fS2_fjLj1536ELj1ELj1ELj4ELj8ENS_18Kernel_traits_baseILj1536EfS2_fS2_fjLj128EEEEELb0ELb0ELb1ELb1EEEvNS_9BwdParamsE --------------------------
	.section	.nv.constant0._ZN10layer_norm13ln_bwd_kernelINS_13Kernel_traitsIf13__nv_bfloat16fS2_fjLj1536ELj1ELj1ELj4ELj8ENS_18Kernel_traits_baseILj1536EfS2_fS2_fjLj128EEEEELb0ELb0ELb1ELb1EEEvNS_9BwdParamsE,"a",@progbits
	.sectionflags	@""
	.align	4
.nv.constant0._ZN10layer_norm13ln_bwd_kernelINS_13Kernel_traitsIf13__nv_bfloat16fS2_fjLj1536ELj1ELj1ELj4ELj8ENS_18Kernel_traits_baseILj1536EfS2_fS2_fjLj128EEEEELb0ELb0ELb1ELb1EEEvNS_9BwdParamsE:
	.zero		1192


//--------------------- .nv.constant0._ZN10layer_norm13ln_bwd_kernelINS_13Kernel_traitsIf13__nv_bfloat16fS2_fjLj1536ELj1ELj1ELj4ELj8ENS_18Kernel_traits_baseILj1536EfS2_fS2_fjLj128EEEEELb0ELb1ELb0ELb0EEEvNS_9BwdParamsE --------------------------
	.section	.nv.constant0._ZN10layer_norm13ln_bwd_kernelINS_13Kernel_traitsIf13__nv_bfloat16fS2_fjLj1536ELj1ELj1ELj4ELj8ENS_18Kernel_traits_baseILj1536EfS2_fS2_fjLj128EEEEELb0ELb1ELb0ELb0EEEvNS_9BwdParamsE,"a",@progbits
	.sectionflags	@""
	.align	4
.nv.constant0._ZN10layer_norm13ln_bwd_kernelINS_13Kernel_traitsIf13__nv_bfloat16fS2_fjLj1536ELj1ELj1ELj4ELj8ENS_18Kernel_traits_baseILj1536EfS2_fS2_fjLj128EEEEELb0ELb1ELb0ELb0EEEvNS_9BwdParamsE:
	.zero		1192


//--------------------- .nv.constant0._ZN10layer_norm13ln_bwd_kernelINS_13Kernel_traitsIf13__nv_bfloat16fS2_fjLj1536ELj1ELj1ELj4ELj8ENS_18Kernel_traits_baseILj1536EfS2_fS2_fjLj128EEEEELb0ELb1ELb0ELb1EEEvNS_9BwdParamsE --------------------------
	.section	.nv.constant0._ZN10layer_norm13ln_bwd_kernelINS_13Kernel_traitsIf13__nv_bfloat16fS2_fjLj1536ELj1ELj1ELj4ELj8ENS_18Kernel_traits_baseILj1536EfS2_fS2_fjLj128EEEEELb0ELb1ELb0ELb1EEEvNS_9BwdParamsE,"a",@progbits
	.sectionflags	@""
	.align	4
.nv.constant0._ZN10layer_norm13ln_bwd_kernelINS_13Kernel_traitsIf13__nv_bfloat16fS2_fjLj1536ELj1ELj1ELj4ELj8ENS_18Kernel_traits_baseILj1536EfS2_fS2_fjLj128EEEEELb0ELb1ELb0ELb1EEEvNS_9BwdParamsE:
	.zero		1192


//--------------------- .nv.constant0._ZN10layer_norm13ln_bwd_kernelINS_13Kernel_traitsIf13__nv_bfloat16fS2_fjLj1536ELj1ELj1ELj4ELj8ENS_18Kernel_traits_baseILj1536EfS2_fS2_fjLj128EEEEELb0ELb1ELb1ELb0EEEvNS_9BwdParamsE --------------------------
	.section	.nv.constant0._ZN10layer_norm13ln_bwd_kernelINS_13Kernel_traitsIf13__nv_bfloat16fS2_fjLj1536ELj1ELj1ELj4ELj8ENS_18Kernel_traits_baseILj1536EfS2_fS2_fjLj128EEEEELb0ELb1ELb1ELb0EEEvNS_9BwdParamsE,"a",@progbits
	.sectionflags	@""
	.align	4
.nv.constant0._ZN10layer_norm13ln_bwd_kernelINS_13Kernel_traitsIf13__nv_bfloat16fS2_fjLj1536ELj1ELj1ELj4ELj8ENS_18Kernel_traits_baseILj1536EfS2_fS2_fjLj128EEEEELb0ELb1ELb1ELb0EEEvNS_9BwdParamsE:
	.zero		1192


//--------------------- .nv.constant0._ZN10layer_norm13ln_bwd_kernelINS_13Kernel_traitsIf13__nv_bfloat16fS2_fjLj1536ELj1ELj1ELj4ELj8ENS_18Kernel_traits_baseILj1536EfS2_fS2_fjLj128EEEEELb0ELb1ELb1ELb1EEEvNS_9BwdParamsE --------------------------
	.section	.nv.constant0._ZN10layer_norm13ln_bwd_kernelINS_13Kernel_traitsIf13__nv_bfloat16fS2_fjLj1536ELj1ELj1ELj4ELj8ENS_18Kernel_traits_baseILj1536EfS2_fS2_fjLj128EEEEELb0ELb1ELb1ELb1EEEvNS_9BwdParamsE,"a",@progbits
	.sectionflags	@""
	.align	4
.nv.constant0._ZN10layer_norm13ln_bwd_kernelINS_13Kernel_traitsIf13__nv_bfloat16fS2_fjLj1536ELj1ELj1ELj4ELj8ENS_18Kernel_traits_baseILj1536EfS2_fS2_fjLj128EEEEELb0ELb1ELb1ELb1EEEvNS_9BwdParamsE:
	.zero		1192


//--------------------- .nv.constant0._ZN10layer_norm13ln_bwd_kernelINS_13Kernel_traitsIf13__nv_bfloat16fS2_fjLj1536ELj1ELj1ELj4ELj8ENS_18Kernel_traits_baseILj1536EfS2_fS2_fjLj128EEEEELb1ELb0ELb0ELb0EEEvNS_9BwdParamsE --------------------------
	.section	.nv.constant0._ZN10layer_norm13ln_bwd_kernelINS_13Kernel_traitsIf13__nv_bfloat16fS2_fjLj1536ELj1ELj1ELj4ELj8ENS_18Kernel_traits_baseILj1536EfS2_fS2_fjLj128EEEEELb1ELb0ELb0ELb0EEEvNS_9BwdParamsE,"a",@progbits
	.sectionflags	@""
	.align	4
.nv.constant0._ZN10layer_norm13ln_bwd_kernelINS_13Kernel_traitsIf13__nv_bfloat16fS2_fjLj1536ELj1ELj1ELj4ELj8ENS_18Kernel_traits_baseILj1536EfS2_fS2_fjLj128EEEEELb1ELb0ELb0ELb0EEEvNS_9BwdParamsE:
	.zero		1192


//--------------------- .nv.constant0._ZN10layer_norm13ln_bwd_kernelINS_13Kernel_traitsIf13__nv_bfloat16fS2_fjLj1536ELj1ELj1ELj4ELj8ENS_18Kernel_traits_baseILj1536EfS2_fS2_fjLj128EEEEELb1ELb0ELb0ELb1EEEvNS_9BwdParamsE --------------------------
	.section	.nv.constant0._ZN10layer_norm13ln_bwd_kernelINS_13Kernel_traitsIf13__nv_bfloat16fS2_fjLj1536ELj1ELj1ELj4ELj8ENS_18Kernel_traits_baseILj1536EfS2_fS2_fjLj128EEEEELb1ELb0ELb0ELb1EEEvNS_9BwdParamsE,"a",@progbits
	.sectionflags	@""
	.align	4
.nv.constant0._ZN10layer_norm13ln_bwd_kernelINS_13Kernel_traitsIf13__nv_bfloat16fS2_fjLj1536ELj1ELj1ELj4ELj8ENS_18Kernel_traits_baseILj1536EfS2_fS2_fjLj128EEEEELb1ELb0ELb0ELb1EEEvNS_9BwdParamsE:
	.zero		1192


//--------------------- .nv.constant0._ZN10layer_norm22ln_bwd_finalize_kernelINS_22Kernel_traits_finalizeILj1536Ef13__nv_bfloat16fS2_fjLb0ELj1024ELj4ENS_18Kernel_traits_baseILj1536EfS2_fS2_fjLj1024EEEEELb0ELb0EEEvNS_9BwdParamsE --------------------------
	.section	.nv.constant0._ZN10layer_norm22ln_bwd_finalize_kernelINS_22Kernel_traits_finalizeILj1536Ef13__nv_bfloat16fS2_fjLb0ELj1024ELj4ENS_18Kernel_traits_baseILj1536EfS2_fS2_fjLj1024EEEEELb0ELb0EEEvNS_9BwdParamsE,"a",@progbits
	.sectionflags	@""
	.align	4
.nv.constant0._ZN10layer_norm22ln_bwd_finalize_kernelINS_22Kernel_traits_finalizeILj1536Ef13__nv_bfloat16fS2_fjLb0ELj1024ELj4ENS_18Kernel_traits_baseILj1536EfS2_fS2_fjLj1024EEEEELb0ELb0EEEvNS_9BwdParamsE:
	.zero		1192


//--------------------- .nv.constant0._ZN10layer_norm13ln_bwd_kernelINS_13Kernel_traitsIf13__nv_bfloat16fS2_fjLj1536ELj1ELj1ELj4ELj8ENS_18Kernel_traits_baseILj1536EfS2_fS2_fjLj128EEEEELb1ELb0ELb1ELb0EEEvNS_9BwdParamsE --------------------------
	.section	.nv.constant0._ZN10layer_norm13ln_bwd_kernelINS_13Kernel_traitsIf13__nv_bfloat16fS2_fjLj1536ELj1ELj1ELj4ELj8ENS_18Kernel_traits_baseILj1536EfS2_fS2_fjLj128EEEEELb1ELb0ELb1ELb0EEEvNS_9BwdParamsE,"a",@progbits
	.sectionflags	@""
	.align	4
.nv.constant0._ZN10layer_norm13ln_bwd_kernelINS_13Kernel_traitsIf13__nv_bfloat16fS2_fjLj1536ELj1ELj1ELj4ELj8ENS_18Kernel_traits_baseILj1536EfS2_fS2_fjLj128EEEEELb1ELb0ELb1ELb0EEEvNS_9BwdParamsE:
	.zero		1192


//--------------------- .nv.constant0._ZN10layer_norm22ln_bwd_finalize_kernelINS_22Kernel_traits_finalizeILj1536Ef13__nv_bfloat16fS2_fjLb0ELj1024ELj4ENS_18Kernel_traits_baseILj1536EfS2_fS2_fjLj1024EEEEELb0ELb1EEEvNS_9BwdParamsE --------------------------
	.section	.nv.constant0._ZN10layer_norm22ln_bwd_finalize_kernelINS_22Kernel_traits_finalizeILj1536Ef13__nv_bfloat16fS2_fjLb0ELj1024ELj4ENS_18Kernel_traits_baseILj1536EfS2_fS2_fjLj1024EEEEELb0ELb1EEEvNS_9BwdParamsE,"a",@progbits
	.sectionflags	@""
	.align	4
.nv.constant0._ZN10layer_norm22ln_bwd_finalize_kernelINS_22Kernel_traits_finalizeILj1536Ef13__nv_bfloat16fS2_fjLb0ELj1024ELj4ENS_18Kernel_traits_baseILj1536EfS2_fS2_fjLj1024EEEEELb0ELb1EEEvNS_9BwdParamsE:
	.zero		1192


//--------------------- .nv.constant0._ZN10layer_norm13ln_bwd_kernelINS_13Kernel_traitsIf13__nv_bfloat16fS2_fjLj1536ELj1ELj1ELj4ELj8ENS_18Kernel_traits_baseILj1536EfS2_fS2_fjLj128EEEEELb1ELb0ELb1ELb1EEEvNS_9BwdParamsE --------------------------
	.section	.nv.constant0._ZN10layer_norm13ln_bwd_kernelINS_13Kernel_traitsIf13__nv_bfloat16fS2_fjLj1536ELj1ELj1ELj4ELj8ENS_18Kernel_traits_baseILj1536EfS2_fS2_fjLj128EEEEELb1ELb0ELb1ELb1EEEvNS_9BwdParamsE,"a",@progbits
	.sectionflags	@""
	.align	4
.nv.constant0._ZN10layer_norm13ln_bwd_kernelINS_13Kernel_traitsIf13__nv_bfloat16fS2_fjLj1536ELj1ELj1ELj4ELj8ENS_18Kernel_traits_baseILj1536EfS2_fS2_fjLj128EEEEELb1ELb0ELb1ELb1EEEvNS_9BwdParamsE:
	.zero		1192


//--------------------- .nv.constant0._ZN10layer_norm13ln_bwd_kernelINS_13Kernel_traitsIf13__nv_bfloat16fS2_fjLj1536ELj1ELj1ELj4ELj8ENS_18Kernel_traits_baseILj1536EfS2_fS2_fjLj128EEEEELb1ELb1ELb0ELb0EEEvNS_9BwdParamsE --------------------------
	.section	.nv.constant0._ZN10layer_norm13ln_bwd_kernelINS_13Kernel_traitsIf13__nv_bfloat16fS2_fjLj1536ELj1ELj1ELj4ELj8ENS_18Kernel_traits_baseILj1536EfS2_fS2_fjLj128EEEEELb1ELb1ELb0ELb0EEEvNS_9BwdParamsE,"a",@progbits
	.sectionflags	@""
	.align	4
.nv.constant0._ZN10layer_norm13ln_bwd_kernelINS_13Kernel_traitsIf13__nv_bfloat16fS2_fjLj1536ELj1ELj1ELj4ELj8ENS_18Kernel_traits_baseILj1536EfS2_fS2_fjLj128EEEEELb1ELb1ELb0ELb0EEEvNS_9BwdParamsE:
	.zero		1192


//--------------------- .nv.constant0._ZN10layer_norm13ln_bwd_kernelINS_13Kernel_traitsIf13__nv_bfloat16fS2_fjLj1536ELj1ELj1ELj4ELj8ENS_18Kernel_traits_baseILj1536EfS2_fS2_fjLj128EEEEELb1ELb1ELb0ELb1EEEvNS_9BwdParamsE --------------------------
	.section	.nv.constant0._ZN10layer_norm13ln_bwd_kernelINS_13Kernel_traitsIf13__nv_bfloat16fS2_fjLj1536ELj1ELj1ELj4ELj8ENS_18Kernel_traits_baseILj1536EfS2_fS2_fjLj128EEEEELb1ELb1ELb0ELb1EEEvNS_9BwdParamsE,"a",@progbits
	.sectionflags	@""
	.align	4
.nv.constant0._ZN10layer_norm13ln_bwd_kernelINS_13Kernel_traitsIf13__nv_bfloat16fS2_fjLj1536ELj1ELj1ELj4ELj8ENS_18Kernel_traits_baseILj1536EfS2_fS2_fjLj128EEEEELb1ELb1ELb0ELb1EEEvNS_9BwdParamsE:
	.zero		1192


//--------------------- .nv.constant0._ZN10layer_norm22ln_bwd_finalize_kernelINS_22Kernel_traits_finalizeILj1536Ef13__nv_bfloat16fS2_fjLb1ELj1024ELj4ENS_18Kernel_traits_baseILj1536EfS2_fS2_fjLj1024EEEEELb1ELb0EEEvNS_9BwdParamsE --------------------------
	.section	.nv.constant0._ZN10layer_norm22ln_bwd_finalize_kernelINS_22Kernel_traits_finalizeILj1536Ef13__nv_bfloat16fS2_fjLb1ELj1024ELj4ENS_18Kernel_traits_baseILj1536EfS2_fS2_fjLj1024EEEEELb1ELb0EEEvNS_9BwdParamsE,"a",@progbits
	.sectionflags	@""
	.align	4
.nv.constant0._ZN10layer_norm22ln_bwd_finalize_kernelINS_22Kernel_traits_finalizeILj1536Ef13__nv_bfloat16fS2_fjLb1ELj1024ELj4ENS_18Kernel_traits_baseILj1536EfS2_fS2_fjLj1024EEEEELb1ELb0EEEvNS_9BwdParamsE:
	.zero		1192


//--------------------- .nv.constant0._ZN10layer_norm13ln_bwd_kernelINS_13Kernel_traitsIf13__nv_bfloat16fS2_fjLj1536ELj1ELj1ELj4ELj8ENS_18Kernel_traits_baseILj1536EfS2_fS2_fjLj128EEEEELb1ELb1ELb1ELb0EEEvNS_9BwdParamsE --------------------------
	.section	.nv.constant0._ZN10layer_norm13ln_bwd_kernelINS_13Kernel_traitsIf13__nv_bfloat16fS2_fjLj1536ELj1ELj1ELj4ELj8ENS_18Kernel_traits_baseILj1536EfS2_fS2_fjLj128EEEEELb1ELb1ELb1ELb0EEEvNS_9BwdParamsE,"a",@progbits
	.sectionflags	@""
	.align	4
.nv.constant0._ZN10layer_norm13ln_bwd_kernelINS_13Kernel_traitsIf13__nv_bfloat16fS2_fjLj1536ELj1ELj1ELj4ELj8ENS_18Kernel_traits_baseILj1536EfS2_fS2_fjLj128EEEEELb1ELb1ELb1ELb0EEEvNS_9BwdParamsE:
	.zero		1192


//--------------------- .nv.constant0._ZN10layer_norm22ln_bwd_finalize_kernelINS_22Kernel_traits_finalizeILj1536Ef13__nv_bfloat16fS2_fjLb1ELj1024ELj4ENS_18Kernel_traits_baseILj1536EfS2_fS2_fjLj1024EEEEELb1ELb1EEEvNS_9BwdParamsE --------------------------
	.section	.nv.constant0._ZN10layer_norm22ln_bwd_finalize_kernelINS_22Kernel_traits_finalizeILj1536Ef13__nv_bfloat16fS2_fjLb1ELj1024ELj4ENS_18Kernel_traits_baseILj1536EfS2_fS2_fjLj1024EEEEELb1ELb1EEEvNS_9BwdParamsE,"a",@progbits
	.sectionflags	@""
	.align	4
.nv.constant0._ZN10layer_norm22ln_bwd_finalize_kernelINS_22Kernel_traits_finalizeILj1536Ef13__nv_bfloat16fS2_fjLb1ELj1024ELj4ENS_18Kernel_traits_baseILj1536EfS2_fS2_fjLj1024EEEEELb1ELb1EEEvNS_9BwdParamsE:
	.zero		1192


//--------------------- .nv.constant0._ZN10layer_norm13ln_bwd_kernelINS_13Kernel_traitsIf13__nv_bfloat16fS2_fjLj1536ELj1ELj1ELj4ELj8ENS_18Kernel_traits_baseILj1536EfS2_fS2_fjLj128EEEEELb1ELb1ELb1ELb1EEEvNS_9BwdParamsE --------------------------
	.section	.nv.constant0._ZN10layer_norm13ln_bwd_kernelINS_13Kernel_traitsIf13__nv_bfloat16fS2_fjLj1536ELj1ELj1ELj4ELj8ENS_18Kernel_traits_baseILj1536EfS2_fS2_fjLj128EEEEELb1ELb1ELb1ELb1EEEvNS_9BwdParamsE,"a",@progbits
	.sectionflags	@""
	.align	4
.nv.constant0._ZN10layer_norm13ln_bwd_kernelINS_13Kernel_traitsIf13__nv_bfloat16fS2_fjLj1536ELj1ELj1ELj4ELj8ENS_18Kernel_traits_baseILj1536EfS2_fS2_fjLj128EEEEELb1ELb1ELb1ELb1EEEvNS_9BwdParamsE:
	.zero		1192


//--------------------- .nv.constant0._ZN10layer_norm13ln_bwd_kernelINS_13Kernel_traitsIf6__halfS2_S2_fjLj1536ELj1ELj1ELj4ELj8ENS_18Kernel_traits_baseILj1536EfS2_S2_S2_fjLj128EEEEELb0ELb0ELb0ELb0EEEvNS_9BwdParamsE --------------------------
	.section	.nv.constant0._ZN10layer_norm13ln_bwd_kernelINS_13Kernel_traitsIf6__halfS2_S2_fjLj1536ELj1ELj1ELj4ELj8ENS_18Kernel_traits_baseILj1536EfS2_S2_S2_fjLj128EEEEELb0ELb0ELb0ELb0EEEvNS_9BwdParamsE,"a",@progbits
	.sectionflags	@""
	.align	4
.nv.constant0._ZN10layer_norm13ln_bwd_kernelINS_13Kernel_traitsIf6__halfS2_S2_fjLj1536ELj1ELj1ELj4ELj8ENS_18Kernel_traits_baseILj1536EfS2_S2_S2_fjLj128EEEEELb0ELb0ELb0ELb0EEEvNS_9BwdParamsE:
	.zero		1192


//--------------------- .nv.constant0._ZN10layer_norm13ln_bwd_kernelINS_13Kernel_traitsIf6__halfS2_S2_fjLj1536ELj1ELj1ELj4ELj8ENS_18Kernel_traits_baseILj1536EfS2_S2_S2_fjLj128EEEEELb0ELb0ELb0ELb1EEEvNS_9BwdParamsE --------------------------
	.section	.nv.constant0._ZN10layer_norm13ln_bwd_kernelINS_13Kernel_traitsIf6__halfS2_S2_fjLj1536ELj1ELj1ELj4ELj8ENS_18Kernel_traits_baseILj1536EfS2_S2_S2_fjLj128EEEEELb0ELb0ELb0ELb1EEEvNS_9BwdParamsE,"a",@progbits
	.sectionflags	@""
	.align	4
.nv.constant0._ZN10layer_norm13ln_bwd_kernelINS_13Kernel_traitsIf6__halfS2_S2_fjLj1536ELj1ELj1ELj4ELj8ENS_18Kernel_traits_baseILj1536EfS2_S2_S2_fjLj128EEEEELb0ELb0ELb0ELb1EEEvNS_9BwdParamsE:
	.zero		1192


//--------------------- .nv.constant0._ZN10layer_norm13ln_bwd_kernelINS_13Kernel_traitsIf6__halfS2_S2_fjLj1536ELj1ELj1ELj4ELj8ENS_18Kernel_traits_baseILj1536EfS2_S2_S2_fjLj128EEEEELb0ELb0ELb1ELb0EEEvNS_9BwdParamsE --------------------------
	.section	.nv.constant0._ZN10layer_norm13ln_bwd_kernelINS_13Kernel_traitsIf6__halfS2_S2_fjLj1536ELj1ELj1ELj4ELj8ENS_18Kernel_traits_baseILj1536EfS2_S2_S2_fjLj128EEEEELb0ELb0ELb1ELb0EEEvNS_9BwdParamsE,"a",@progbits
	.sectionflags	@""
	.align	4
.nv.constant0._ZN10layer_norm13ln_bwd_kernelINS_13Kernel_traitsIf6__halfS2_S2_fjLj1536ELj1ELj1ELj4ELj8ENS_18Kernel_traits_baseILj1536EfS2_S2_S2_fjLj128EEEEELb0ELb0ELb1ELb0EEEvNS_9BwdParamsE:
	.zero		1192


//--------------------- .nv.constant0._ZN10layer_norm13ln_bwd_kernelINS_13Kernel_traitsIf6__halfS2_S2_fjLj1536ELj1ELj1ELj4ELj8ENS_18Kernel_traits_baseILj1536EfS2_S2_S2_fjLj128EEEEELb0ELb0ELb1ELb1EEEvNS_9BwdParamsE --------------------------
	.section	.nv.constant0._ZN10layer_norm13ln_bwd_kernelINS_13Kernel_traitsIf6__halfS2_S2_fjLj1536ELj1ELj1ELj4ELj8ENS_18Kernel_traits_baseILj1536EfS2_S2_S2_fjLj128EEEEELb0ELb0ELb1ELb1EEEvNS_9BwdParamsE,"a",@progbits
	.sectionflags	@""
	.align	4
.nv.constant0._ZN10layer_norm13ln_bwd_kernelINS_13Kernel_traitsIf6__halfS2_S2_fjLj1536ELj1ELj1ELj4ELj8ENS_18Kernel_traits_baseILj1536EfS2_S2_S2_fjLj128EEEEELb0ELb0ELb1ELb1EEEvNS_9BwdParamsE:
	.zero		1192


//--------------------- .nv.constant0._ZN10layer_norm13ln_bwd_kernelINS_13Kernel_traitsIf6__halfS2_S2_fjLj1536ELj1ELj1ELj4ELj8ENS_18Kernel_traits_baseILj1536EfS2_S2_S2_fjLj128EEEEELb0ELb1ELb0ELb0EEEvNS_9BwdParamsE --------------------------
	.section	.nv.constant0._ZN10layer_norm13ln_bwd_kernelINS_13Kernel_traitsIf6__halfS2_S2_fjLj1536ELj1ELj1ELj4ELj8ENS_18Kernel_traits_baseILj1536EfS2_S2_S2_fjLj128EEEEELb0ELb1ELb0ELb0EEEvNS_9BwdParamsE,"a",@progbits
	.sectionflags	@""
	.align	4
.nv.constant0._ZN10layer_norm13ln_bwd_kernelINS_13Kernel_traitsIf6__halfS2_S2_fjLj1536ELj1ELj1ELj4ELj8ENS_18Kernel_traits_baseILj1536EfS2_S2_S2_fjLj128EEEEELb0ELb1ELb0ELb0EEEvNS_9BwdParamsE:
	.zero		1192


//--------------------- .nv.constant0._ZN10layer_norm13ln_bwd_kernelINS_13Kernel_traitsIf6__halfS2_S2_fjLj1536ELj1ELj1ELj4ELj8ENS_18Kernel_traits_baseILj1536EfS2_S2_S2_fjLj128EEEEELb0ELb1ELb0ELb1EEEvNS_9BwdParamsE --------------------------
	.section	.nv.constant0._ZN10layer_norm13ln_bwd_kernelINS_13Kernel_traitsIf6__halfS2_S2_fjLj1536ELj1ELj1ELj4ELj8ENS_18Kernel_traits_baseILj1536EfS2_S2_S2_fjLj128EEEEELb0ELb1ELb0ELb1EEEvNS_9BwdParamsE,"a",@progbits
	.sectionflags	@""
	.align	4
.nv.constant0._ZN10layer_norm13ln_bwd_kernelINS_13Kernel_traitsIf6__halfS2_S2_fjLj1536ELj1ELj1ELj4ELj8ENS_18Kernel_traits_baseILj1536EfS2_S2_S2_fjLj128EEEEELb0ELb1ELb0ELb1EEEvNS_9BwdParamsE:
	.zero		1192


//--------------------- .nv.constant0._ZN10layer_norm13ln_bwd_kernelINS_13Kernel_traitsIf6__halfS2_S2_fjLj1536ELj1ELj1ELj4ELj8ENS_18Kernel_traits_baseILj1536EfS2_S2_S2_fjLj128EEEEELb0ELb1ELb1ELb0EEEvNS_9BwdParamsE --------------------------
	.section	.nv.constant0._ZN10layer_norm13ln_bwd_kernelINS_13Kernel_traitsIf6__halfS2_S2_fjLj1536ELj1ELj1ELj4ELj8ENS_18Kernel_traits_baseILj1536EfS2_S2_S2_fjLj128EEEEELb0ELb1ELb1ELb0EEEvNS_9BwdParamsE,"a",@progbits
	.sectionflags	@""
	.align	4
.nv.constant0._ZN10layer_norm13ln_bwd_kernelINS_13Kernel_traitsIf6__halfS2_S2_fjLj1536ELj1ELj1ELj4ELj8ENS_18Kernel_traits_baseILj1536EfS2_S2_S2_fjLj128EEEEELb0ELb1ELb1ELb0EEEvNS_9BwdParamsE:
	.zero		1192


//--------------------- .nv.constant0._ZN10layer_norm13ln_bwd_kernelINS_13Kernel_traitsIf6__halfS2_S2_fjLj1536ELj1ELj1ELj4ELj8ENS_18Kernel_traits_baseILj1536EfS2_S2_S2_fjLj128EEEEELb0ELb1ELb1ELb1EEEvNS_9BwdParamsE --------------------------
	.section	.nv.constant0._ZN10layer_norm13ln_bwd_kernelINS_13Kernel_traitsIf6__halfS2_S2_fjLj1536ELj1ELj1ELj4ELj8ENS_18Kernel_traits_baseILj1536EfS2_S2_S2_fjLj128EEEEELb0ELb1ELb1ELb1EEEvNS_9BwdParamsE,"a",@progbits
	.sectionflags	@""
	.align	4
.nv.constant0._ZN10layer_norm13ln_bwd_kernelINS_13Kernel_traitsIf6__halfS2_S2_fjLj1536ELj1ELj1ELj4ELj8ENS_18Kernel_traits_baseILj1536EfS2_S2_S2_fjLj128EEEEELb0ELb1ELb1ELb1EEEvNS_9BwdParamsE:
	.zero		1192


//--------------------- .nv.constant0._ZN10layer_norm13ln_bwd_kernelINS_13Kernel_traitsIf6__halfS2_S2_fjLj1536ELj1ELj1ELj4ELj8ENS_18Kernel_traits_baseILj1536EfS2_S2_S2_fjLj128EEEEELb1ELb0ELb0ELb0EEEvNS_9BwdParamsE --------------------------
	.section	.nv.constant0._ZN10layer_norm13ln_bwd_kernelINS_13Kernel_traitsIf6__halfS2_S2_fjLj1536ELj1ELj1ELj4ELj8ENS_18Kernel_traits_baseILj1536EfS2_S2_S2_fjLj128EEEEELb1ELb0ELb0ELb0EEEvNS_9BwdParamsE,"a",@progbits
	.sectionflags	@""
	.align	4
.nv.constant0._ZN10layer_norm13ln_bwd_kernelINS_13Kernel_traitsIf6__halfS2_S2_fjLj1536ELj1ELj1ELj4ELj8ENS_18Kernel_traits_baseILj1536EfS2_S2_S2_fjLj128EEEEELb1ELb0ELb0ELb0EEEvNS_9BwdParamsE:
	.zero		1192


//--------------------- .nv.constant0._ZN10layer_norm13ln_bwd_kernelINS_13Kernel_traitsIf6__halfS2_S2_fjLj1536ELj1ELj1ELj4ELj8ENS_18Kernel_traits_baseILj1536EfS2_S2_S2_fjLj128EEEEELb1ELb0ELb0ELb1EEEvNS_9BwdParamsE --------------------------
	.section	.nv.constant0._ZN10layer_norm13ln_bwd_kernelINS_13Kernel_traitsIf6__halfS2_S2_fjLj1536ELj1ELj1ELj4ELj8ENS_18Kernel_traits_baseILj1536EfS2_S2_S2_fjLj128EEEEELb1ELb0ELb0ELb1EEEvNS_9BwdParamsE,"a",@progbits
	.sectionflags	@""
	.align	4
.nv.constant0._ZN10layer_norm13ln_bwd_kernelINS_13Kernel_traitsIf6__halfS2_S2_fjLj1536ELj1ELj1ELj4ELj8ENS_18Kernel_traits_baseILj1536EfS2_S2_S2_fjLj128EEEEELb1ELb0ELb0ELb1EEEvNS_9BwdParamsE:
	.zero		1192


//--------------------- .nv.constant0._ZN10layer_norm22ln_bwd_finalize_kernelINS_22Kernel_traits_finalizeILj1536Ef6__halfS2_S2_fjLb0ELj1024ELj4ENS_18Kernel_traits_baseILj1536EfS2_S2_S2_fjLj1024EEEEELb0ELb0EEEvNS_9BwdParamsE --------------------------
	.section	.nv.constant0._ZN10layer_norm22ln_bwd_finalize_kernelINS_22Kernel_traits_finalizeILj1536Ef6__halfS2_S2_fjLb0ELj1024ELj4ENS_18Kernel_traits_baseILj1536EfS2_S2_S2_fjLj1024EEEEELb0ELb0EEEvNS_9BwdParamsE,"a",@progbits
	.sectionflags	@""
	.align	4
.nv.constant0._ZN10layer_norm22ln_bwd_finalize_kernelINS_22Kernel_traits_finalizeILj1536Ef6__halfS2_S2_fjLb0ELj1024ELj4ENS_18Kernel_traits_baseILj1536EfS2_S2_S2_fjLj1024EEEEELb0ELb0EEEvNS_9BwdParamsE:
	.zero		1192


//--------------------- .nv.constant0._ZN10layer_norm13ln_bwd_kernelINS_13Kernel_traitsIf6__halfS2_S2_fjLj1536ELj1ELj1ELj4ELj8ENS_18Kernel_traits_baseILj1536EfS2_S2_S2_fjLj128EEEEELb1ELb0ELb1ELb0EEEvNS_9BwdParamsE --------------------------
	.section	.nv.constant0._ZN10layer_norm13ln_bwd_kernelINS_13Kernel_traitsIf6__halfS2_S2_fjLj1536ELj1ELj1ELj4ELj8ENS_18Kernel_traits_baseILj1536EfS2_S2_S2_fjLj128EEEEELb1ELb0ELb1ELb0EEEvNS_9BwdParamsE,"a",@progbits
	.sectionflags	@""
	.align	4
.nv.constant0._ZN10layer_norm13ln_bwd_kernelINS_13Kernel_traitsIf6__halfS2_S2_fjLj1536ELj1ELj1ELj4ELj8ENS_18Kernel_traits_baseILj1536EfS2_S2_S2_fjLj128EEEEELb1ELb0ELb1ELb0EEEvNS_9BwdParamsE:
	.zero		1192


//--------------------- .nv.constant0._ZN10layer_norm22ln_bwd_finalize_kernelINS_22Kernel_traits_finalizeILj1536Ef6__halfS2_S2_fjLb0ELj1024ELj4ENS_18Kernel_traits_baseILj1536EfS2_S2_S2_fjLj1024EEEEELb0ELb1EEEvNS_9BwdParamsE --------------------------
	.section	.nv.constant0._ZN10layer_norm22ln_bwd_finalize_kernelINS_22Kernel_traits_finalizeILj1536Ef6__halfS2_S2_fjLb0ELj1024ELj4ENS_18Kernel_traits_baseILj1536EfS2_S2_S2_fjLj1024EEEEELb0ELb1EEEvNS_9BwdParamsE,"a",@progbits
	.sectionflags	@""
	.align	4
.nv.constant0._ZN10layer_norm22ln_bwd_finalize_kernelINS_22Kernel_traits_finalizeILj1536Ef6__halfS2_S2_fjLb0ELj1024ELj4ENS_18Kernel_traits_baseILj1536EfS2_S2_S2_fjLj1024EEEEELb0ELb1EEEvNS_9BwdParamsE:
	.zero		1192


//--------------------- .nv.constant0._ZN10layer_norm13ln_bwd_kernelINS_13Kernel_traitsIf6__halfS2_S2_fjLj1536ELj1ELj1ELj4ELj8ENS_18Kernel_traits_baseILj1536EfS2_S2_S2_fjLj128EEEEELb1ELb0ELb1ELb1EEEvNS_9BwdParamsE --------------------------
	.section	.nv.constant0._ZN10layer_norm13ln_bwd_kernelINS_13Kernel_traitsIf6__halfS2_S2_fjLj1536ELj1ELj1ELj4ELj8ENS_18Kernel_traits_baseILj1536EfS2_S2_S2_fjLj128EEEEELb1ELb0ELb1ELb1EEEvNS_9BwdParamsE,"a",@progbits
	.sectionflags	@""
	.align	4
.nv.constant0._ZN10layer_norm13ln_bwd_kernelINS_13Kernel_traitsIf6__halfS2_S2_fjLj1536ELj1ELj1ELj4ELj8ENS_18Kernel_traits_baseILj1536EfS2_S2_S2_fjLj128EEEEELb1ELb0ELb1ELb1EEEvNS_9BwdParamsE:
	.zero		1192


//--------------------- .nv.constant0._ZN10layer_norm13ln_bwd_kernelINS_13Kernel_traitsIf6__halfS2_S2_fjLj1536ELj1ELj1ELj4ELj8ENS_18Kernel_traits_baseILj1536EfS2_S2_S2_fjLj128EEEEELb1ELb1ELb0ELb0EEEvNS_9BwdParamsE --------------------------
	.section	.nv.constant0._ZN10layer_norm13ln_bwd_kernelINS_13Kernel_traitsIf6__halfS2_S2_fjLj1536ELj1ELj1ELj4ELj8ENS_18Kernel_traits_baseILj1536EfS2_S2_S2_fjLj128EEEEELb1ELb1ELb0ELb0EEEvNS_9BwdParamsE,"a",@progbits
	.sectionflags	@""
	.align	4
.nv.constant0._ZN10layer_norm13ln_bwd_kernelINS_13Kernel_traitsIf6__halfS2_S2_fjLj1536ELj1ELj1ELj4ELj8ENS_18Kernel_traits_baseILj1536EfS2_S2_S2_fjLj128EEEEELb1ELb1ELb0ELb0EEEvNS_9BwdParamsE:
	.zero		1192


//--------------------- .nv.constant0._ZN10layer_norm13ln_bwd_kernelINS_13Kernel_traitsIf6__halfS2_S2_fjLj1536ELj1ELj1ELj4ELj8ENS_18Kernel_traits_baseILj1536EfS2_S2_S2_fjLj128EEEEELb1ELb1ELb0ELb1EEEvNS_9BwdParamsE --------------------------
	.section	.nv.constant0._ZN10layer_norm13ln_bwd_kernelINS_13Kernel_traitsIf6__halfS2_S2_fjLj1536ELj1ELj1ELj4ELj8ENS_18Kernel_traits_baseILj1536EfS2_S2_S2_fjLj128EEEEELb1ELb1ELb0ELb1EEEvNS_9BwdParamsE,"a",@progbits
	.sectionflags	@""
	.align	4
.nv.constant0._ZN10layer_norm13ln_bwd_kernelINS_13Kernel_traitsIf6__halfS2_S2_fjLj1536ELj1ELj1ELj4ELj8ENS_18Kernel_traits_baseILj1536EfS2_S2_S2_fjLj128EEEEELb1ELb1ELb0ELb1EEEvNS_9BwdParamsE:
	.zero		1192


//--------------------- .nv.constant0._ZN10layer_norm22ln_bwd_finalize_kernelINS_22Kernel_traits_finalizeILj1536Ef6__halfS2_S2_fjLb1ELj1024ELj4ENS_18Kernel_traits_baseILj1536EfS2_S2_S2_fjLj1024EEEEELb1ELb0EEEvNS_9BwdParamsE --------------------------
	.section	.nv.constant0._ZN10layer_norm22ln_bwd_finalize_kernelINS_22Kernel_traits_finalizeILj1536Ef6__halfS2_S2_fjLb1ELj1024ELj4ENS_18Kernel_traits_baseILj1536EfS2_S2_S2_fjLj1024EEEEELb1ELb0EEEvNS_9BwdParamsE,"a",@progbits
	.sectionflags	@""
	.align	4
.nv.constant0._ZN10layer_norm22ln_bwd_finalize_kernelINS_22Kernel_traits_finalizeILj1536Ef6__halfS2_S2_fjLb1ELj1024ELj4ENS_18Kernel_traits_baseILj1536EfS2_S2_S2_fjLj1024EEEEELb1ELb0EEEvNS_9BwdParamsE:
	.zero		1192


//--------------------- .nv.constant0._ZN10layer_norm13ln_bwd_kernelINS_13Kernel_traitsIf6__halfS2_S2_fjLj1536ELj1ELj1ELj4ELj8ENS_18Kernel_traits_baseILj1536EfS2_S2_S2_fjLj128EEEEELb1ELb1ELb1ELb0EEEvNS_9BwdParamsE --------------------------
	.section	.nv.constant0._ZN10layer_norm13ln_bwd_kernelINS_13Kernel_traitsIf6__halfS2_S2_fjLj1536ELj1ELj1ELj4ELj8ENS_18Kernel_traits_baseILj1536EfS2_S2_S2_fjLj128EEEEELb1ELb1ELb1ELb0EEEvNS_9BwdParamsE,"a",@progbits
	.sectionflags	@""
	.align	4
.nv.constant0._ZN10layer_norm13ln_bwd_kernelINS_13Kernel_traitsIf6__halfS2_S2_fjLj1536ELj1ELj1ELj4ELj8ENS_18Kernel_traits_baseILj1536EfS2_S2_S2_fjLj128EEEEELb1ELb1ELb1ELb0EEEvNS_9BwdParamsE:
	.zero		1192


//--------------------- .nv.constant0._ZN10layer_norm22ln_bwd_finalize_kernelINS_22Kernel_traits_finalizeILj1536Ef6__halfS2_S2_fjLb1ELj1024ELj4ENS_18Kernel_traits_baseILj1536EfS2_S2_S2_fjLj1024EEEEELb1ELb1EEEvNS_9BwdParamsE --------------------------
	.section	.nv.constant0._ZN10layer_norm22ln_bwd_finalize_kernelINS_22Kernel_traits_finalizeILj1536Ef6__halfS2_S2_fjLb1ELj1024ELj4ENS_18Kernel_traits_baseILj1536EfS2_S2_S2_fjLj1024EEEEELb1ELb1EEEvNS_9BwdParamsE,"a",@progbits
	.sectionflags	@""
	.align	4
.nv.constant0._ZN10layer_norm22ln_bwd_finalize_kernelINS_22Kernel_traits_finalizeILj1536Ef6__halfS2_S2_fjLb1ELj1024ELj4ENS_18Kernel_traits_baseILj1536EfS2_S2_S2_fjLj1024EEEEELb1ELb1EEEvNS_9BwdParamsE:
	.zero		1192


//--------------------- .nv.constant0._ZN10layer_norm13ln_bwd_kernelINS_13Kernel_traitsIf6__halfS2_S2_fjLj1536ELj1ELj1ELj4ELj8ENS_18Kernel_traits_baseILj1536EfS2_S2_S2_fjLj128EEEEELb1ELb1ELb1ELb1EEEvNS_9BwdParamsE --------------------------
	.section	.nv.constant0._ZN10layer_norm13ln_bwd_kernelINS_13Kernel_traitsIf6__halfS2_S2_fjLj1536ELj1ELj1ELj4ELj8ENS_18Kernel_traits_baseILj1536EfS2_S2_S2_fjLj128EEEEELb1ELb1ELb1ELb1EEEvNS_9BwdParamsE,"a",@progbits
	.sectionflags	@""
	.align	4
.nv.constant0._ZN10layer_norm13ln_bwd_kernelINS_13Kernel_traitsIf6__halfS2_S2_fjLj1536ELj1ELj1ELj4ELj8ENS_18Kernel_traits_baseILj1536EfS2_S2_S2_fjLj128EEEEELb1ELb1ELb1ELb1EEEvNS_9BwdParamsE:
	.zero		1192


//--------------------- .nv.constant0._ZN10layer_norm13ln_bwd_kernelINS_13Kernel_traitsI6__halfS2_fS2_fjLj1536ELj1ELj1ELj4ELj8ENS_18Kernel_traits_baseILj1536ES2_S2_fS2_fjLj128EEEEELb0ELb0ELb0ELb0EEEvNS_9BwdParamsE --------------------------
	.section	.nv.constant0._ZN10layer_norm13ln_bwd_kernelINS_13Kernel_traitsI6__halfS2_fS2_fjLj1536ELj1ELj1ELj4ELj8ENS_18Kernel_traits_baseILj1536ES2_S2_fS2_fjLj128EEEEELb0ELb0ELb0ELb0EEEvNS_9BwdParamsE,"a",@progbits
	.sectionflags	@""
	.align	4
.nv.constant0._ZN10layer_norm13ln_bwd_kernelINS_13Kernel_traitsI6__halfS2_fS2_fjLj1536ELj1ELj1ELj4ELj8ENS_18Kernel_traits_baseILj1536ES2_S2_fS2_fjLj128EEEEELb0ELb0ELb0ELb0EEEvNS_9BwdParamsE:
	.zero		1192


//--------------------- .nv.constant0._ZN10layer_norm13ln_bwd_kernelINS_13Kernel_traitsI6__halfS2_fS2_fjLj1536ELj1ELj1ELj4ELj8ENS_18Kernel_traits_baseILj1536ES2_S2_fS2_fjLj128EEEEELb0ELb0ELb0ELb1EEEvNS_9BwdParamsE --------------------------
	.section	.nv.constant0._ZN10layer_norm13ln_bwd_kernelINS_13Kernel_traitsI6__halfS2_fS2_fjLj1536ELj1ELj1ELj4ELj8ENS_18Kernel_traits_baseILj1536ES2_S2_fS2_fjLj128EEEEELb0ELb0ELb0ELb1EEEvNS_9BwdParamsE,"a",@progbits
	.sectionflags	@""
	.align	4
.nv.constant0._ZN10layer_norm13ln_bwd_kernelINS_13Kernel_traitsI6__halfS2_fS2_fjLj1536ELj1ELj1ELj4ELj8ENS_18Kernel_traits_baseILj1536ES2_S2_fS2_fjLj128EEEEELb0ELb0ELb0ELb1EEEvNS_9BwdParamsE:
	.zero		1192


//--------------------- .nv.constant0._ZN10layer_norm13ln_bwd_kernelINS_13Kernel_traitsI6__halfS2_fS2_fjLj1536ELj1ELj1ELj4ELj8ENS_18Kernel_traits_baseILj1536ES2_S2_fS2_fjLj128EEEEELb0ELb0ELb1ELb0EEEvNS_9BwdParamsE --------------------------
	.section	.nv.constant0._ZN10layer_norm13ln_bwd_kernelINS_13Kernel_traitsI6__halfS2_fS2_fjLj1536ELj1ELj1ELj4ELj8ENS_18Kernel_traits_baseILj1536ES2_S2_fS2_fjLj128EEEEELb0ELb0ELb1ELb0EEEvNS_9BwdParamsE,"a",@progbits
	.sectionflags	@""
	.align	4
.nv.constant0._ZN10layer_norm13ln_bwd_kernelINS_13Kernel_traitsI6__halfS2_fS2_fjLj1536ELj1ELj1ELj4ELj8ENS_18Kernel_traits_baseILj1536ES2_S2_fS2_fjLj128EEEEELb0ELb0ELb1ELb0EEEvNS_9BwdParamsE:
	.zero		1192


//--------------------- .nv.constant0._ZN10layer_norm13ln_bwd_kernelINS_13Kernel_traitsI6__halfS2_fS2_fjLj1536ELj1ELj1ELj4ELj8ENS_18Kernel_traits_baseILj1536ES2_S2_fS2_fjLj128EEEEELb0ELb0ELb1ELb1EEEvNS_9BwdParamsE --------------------------
	.section	.nv.constant0._ZN10layer_norm13ln_bwd_kernelINS_13Kernel_traitsI6__halfS2_fS2_fjLj1536ELj1ELj1ELj4ELj8ENS_18Kernel_traits_baseILj1536ES2_S2_fS2_fjLj128EEEEELb0ELb0ELb1ELb1EEEvNS_9BwdParamsE,"a",@progbits
	.sectionflags	@""
	.align	4
.nv.constant0._ZN10layer_norm13ln_bwd_kernelINS_13Kernel_traitsI6__halfS2_fS2_fjLj1536ELj1ELj1ELj4ELj8ENS_18Kernel_traits_baseILj1536ES2_S2_fS2_fjLj128EEEEELb0ELb0ELb1ELb1EEEvNS_9BwdParamsE:
	.zero		1192


//--------------------- .nv.constant0._ZN10layer_norm13ln_bwd_kernelINS_13Kernel_traitsI6__halfS2_fS2_fjLj1536ELj1ELj1ELj4ELj8ENS_18Kernel_traits_baseILj1536ES2_S2_fS2_fjLj128EEEEELb0ELb1ELb0ELb0EEEvNS_9BwdParamsE --------------------------
	.section	.nv.constant0._ZN10layer_norm13ln_bwd_kernelINS_13Kernel_traitsI6__halfS2_fS2_fjLj1536ELj1ELj1ELj4ELj8ENS_18Kernel_traits_baseILj1536ES2_S2_fS2_fjLj128EEEEELb0ELb1ELb0ELb0EEEvNS_9BwdParamsE,"a",@progbits
	.sectionflags	@""
	.align	4
.nv.constant0._ZN10layer_norm13ln_bwd_kernelINS_13Kernel_traitsI6__halfS2_fS2_fjLj1536ELj1ELj1ELj4ELj8ENS_18Kernel_traits_baseILj1536ES2_S2_fS2_fjLj128EEEEELb0ELb1ELb0ELb0EEEvNS_9BwdParamsE:
	.zero		1192


//--------------------- .nv.constant0._ZN10layer_norm13ln_bwd_kernelINS_13Kernel_traitsI6__halfS2_fS2_fjLj1536ELj1ELj1ELj4ELj8ENS_18Kernel_traits_baseILj1536ES2_S2_fS2_fjLj128EEEEELb0ELb1ELb0ELb1EEEvNS_9BwdParamsE --------------------------
	.section	.nv.constant0._ZN10layer_norm13ln_bwd_kernelINS_13Kernel_traitsI6__halfS2_fS2_fjLj1536ELj1ELj1ELj4ELj8ENS_18Kernel_traits_baseILj1536ES2_S2_fS2_fjLj128EEEEELb0ELb1ELb0ELb1EEEvNS_9BwdParamsE,"a",@progbits
	.sectionflags	@""
	.align	4
.nv.constant0._ZN10layer_norm13ln_bwd_kernelINS_13Kernel_traitsI6__halfS2_fS2_fjLj1536ELj1ELj1ELj4ELj8ENS_18Kernel_traits_baseILj1536ES2_S2_fS2_fjLj128EEEEELb0ELb1ELb0ELb1EEEvNS_9BwdParamsE:
	.zero		1192


//--------------------- .nv.constant0._ZN10layer_norm13ln_bwd_kernelINS_13Kernel_traitsI6__halfS2_fS2_fjLj1536ELj1ELj1ELj4ELj8ENS_18Kernel_traits_baseILj1536ES2_S2_fS2_fjLj128EEEEELb0ELb1ELb1ELb0EEEvNS_9BwdParamsE --------------------------
	.section	.nv.constant0._ZN10layer_norm13ln_bwd_kernelINS_13Kernel_traitsI6__halfS2_fS2_fjLj1536ELj1ELj1ELj4ELj8ENS_18Kernel_traits_baseILj1536ES2_S2_fS2_fjLj128EEEEELb0ELb1ELb1ELb0EEEvNS_9BwdParamsE,"a",@progbits
	.sectionflags	@""
	.align	4
.nv.constant0._ZN10layer_norm13ln_bwd_kernelINS_13Kernel_traitsI6__halfS2_fS2_fjLj1536ELj1ELj1ELj4ELj8ENS_18Kernel_traits_baseILj1536ES2_S2_fS2_fjLj128EEEEELb0ELb1ELb1ELb0EEEvNS_9BwdParamsE:
	.zero		1192


//--------------------- .nv.constant0._ZN10layer_norm13ln_bwd_kernelINS_13Kernel_traitsI6__halfS2_fS2_fjLj1536ELj1ELj1ELj4ELj8ENS_18Kernel_traits_baseILj1536ES2_S2_fS2_fjLj128EEEEELb0ELb1ELb1ELb1EEEvNS_9BwdParamsE --------------------------
	.section	.nv.constant0._ZN10layer_norm13ln_bwd_kernelINS_13Kernel_traitsI6__halfS2_fS2_fjLj1536ELj1ELj1ELj4ELj8ENS_18Kernel_traits_baseILj1536ES2_S2_fS2_fjLj128EEEEELb0ELb1ELb1ELb1EEEvNS_9BwdParamsE,"a",@progbits
	.sectionflags	@""
	.align	4
.nv.constant0._ZN10layer_norm13ln_bwd_kernelINS_13Kernel_traitsI6__halfS2_fS2_fjLj1536ELj1ELj1ELj4ELj8ENS_18Kernel_traits_baseILj1536ES2_S2_fS2_fjLj128EEEEELb0ELb1ELb1ELb1EEEvNS_9BwdParamsE:
	.zero		1192


//--------------------- .nv.constant0._ZN10layer_norm13ln_bwd_kernelINS_13Kernel_traitsI6__halfS2_fS2_fjLj1536ELj1ELj1ELj4ELj8ENS_18Kernel_traits_baseILj1536ES2_S2_fS2_fjLj128EEEEELb1ELb0ELb0ELb0EEEvNS_9BwdParamsE --------------------------
	.section	.nv.constant0._ZN10layer_norm13ln_bwd_kernelINS_13Kernel_traitsI6__halfS2_fS2_fjLj1536ELj1ELj1ELj4ELj8ENS_18Kernel_traits_baseILj1536ES2_S2_fS2_fjLj128EEEEELb1ELb0ELb0ELb0EEEvNS_9BwdParamsE,"a",@progbits
	.sectionflags	@""
	.align	4
.nv.constant0._ZN10layer_norm13ln_bwd_kernelINS_13Kernel_traitsI6__halfS2_fS2_fjLj1536ELj1ELj1ELj4ELj8ENS_18Kernel_traits_baseILj1536ES2_S2_fS2_fjLj128EEEEELb1ELb0ELb0ELb0EEEvNS_9BwdParamsE:
	.zero		1192


//--------------------- .nv.constant0._ZN10layer_norm13ln_bwd_kernelINS_13Kernel_traitsI6__halfS2_fS2_fjLj1536ELj1ELj1ELj4ELj8ENS_18Kernel_traits_baseILj1536ES2_S2_fS2_fjLj128EEEEELb1ELb0ELb0ELb1EEEvNS_9BwdParamsE --------------------------
	.section	.nv.constant0._ZN10layer_norm13ln_bwd_kernelINS_13Kernel_traitsI6__halfS2_fS2_fjLj1536ELj1ELj1ELj4ELj8ENS_18Kernel_traits_baseILj1536ES2_S2_fS2_fjLj128EEEEELb1ELb0ELb0ELb1EEEvNS_9BwdParamsE,"a",@progbits
	.sectionflags	@""
	.align	4
.nv.constant0._ZN10layer_norm13ln_bwd_kernelINS_13Kernel_traitsI6__halfS2_fS2_fjLj1536ELj1ELj1ELj4ELj8ENS_18Kernel_traits_baseILj1536ES2_S2_fS2_fjLj128EEEEELb1ELb0ELb0ELb1EEEvNS_9BwdParamsE:
	.zero		1192


//--------------------- .nv.constant0._ZN10layer_norm22ln_bwd_finalize_kernelINS_22Kernel_traits_finalizeILj1536E6__halfS2_fS2_fjLb0ELj1024ELj4ENS_18Kernel_traits_baseILj1536ES2_S2_fS2_fjLj1024EEEEELb0ELb0EEEvNS_9BwdParamsE --------------------------
	.section	.nv.constant0._ZN10layer_norm22ln_bwd_finalize_kernelINS_22Kernel_traits_finalizeILj1536E6__halfS2_fS2_fjLb0ELj1024ELj4ENS_18Kernel_traits_baseILj1536ES2_S2_fS2_fjLj1024EEEEELb0ELb0EEEvNS_9BwdParamsE,"a",@progbits
	.sectionflags	@""
	.align	4
.nv.constant0._ZN10layer_norm22ln_bwd_finalize_kernelINS_22Kernel_traits_finalizeILj1536E6__halfS2_fS2_fjLb0ELj1024ELj4ENS_18Kernel_traits_baseILj1536ES2_S2_fS2_fjLj1024EEEEELb0ELb0EEEvNS_9BwdParamsE:
	.zero		1192


//--------------------- .nv.constant0._ZN10layer_norm13ln_bwd_kernelINS_13Kernel_traitsI6__halfS2_fS2_fjLj1536ELj1ELj1ELj4ELj8ENS_18Kernel_traits_baseILj1536ES2_S2_fS2_fjLj128EEEEELb1ELb0ELb1ELb0EEEvNS_9BwdParamsE --------------------------
	.section	.nv.constant0._ZN10layer_norm13ln_bwd_kernelINS_13Kernel_traitsI6__halfS2_fS2_fjLj1536ELj1ELj1ELj4ELj8ENS_18Kernel_traits_baseILj1536ES2_S2_fS2_fjLj128EEEEELb1ELb0ELb1ELb0EEEvNS_9BwdParamsE,"a",@progbits
	.sectionflags	@""
	.align	4
.nv.constant0._ZN10layer_norm13ln_bwd_kernelINS_13Kernel_traitsI6__halfS2_fS2_fjLj1536ELj1ELj1ELj4ELj8ENS_18Kernel_traits_baseILj1536ES2_S2_fS2_fjLj128EEEEELb1ELb0ELb1ELb0EEEvNS_9BwdParamsE:
	.zero		1192


//--------------------- .nv.constant0._ZN10layer_norm22ln_bwd_finalize_kernelINS_22Kernel_traits_finalizeILj1536E6__halfS2_fS2_fjLb0ELj1024ELj4ENS_18Kernel_traits_baseILj1536ES2_S2_fS2_fjLj1024EEEEELb0ELb1EEEvNS_9BwdParamsE --------------------------
	.section	.nv.constant0._ZN10layer_norm22ln_bwd_finalize_kernelINS_22Kernel_traits_finalizeILj1536E6__halfS2_fS2_fjLb0ELj1024ELj4ENS_18Kernel_traits_baseILj1536ES2_S2_fS2_fjLj1024EEEEELb0ELb1EEEvNS_9BwdParamsE,"a",@progbits
	.sectionflags	@""
	.align	4
.nv.constant0._ZN10layer_norm22ln_bwd_finalize_kernelINS_22Kernel_traits_finalizeILj1536E6__halfS2_fS2_fjLb0ELj1024ELj4ENS_18Kernel_traits_baseILj1536ES2_S2_fS2_fjLj1024EEEEELb0ELb1EEEvNS_9BwdParamsE:
	.zero		1192


//--------------------- .nv.constant0._ZN10layer_norm13ln_bwd_kernelINS_13Kernel_traitsI6__halfS2_fS2_fjLj1536ELj1ELj1ELj4ELj8ENS_18Kernel_traits_baseILj1536ES2_S2_fS2_fjLj128EEEEELb1ELb0ELb1ELb1EEEvNS_9BwdParamsE --------------------------
	.section	.nv.constant0._ZN10layer_norm13ln_bwd_kernelINS_13Kernel_traitsI6__halfS2_fS2_fjLj1536ELj1ELj1ELj4ELj8ENS_18Kernel_traits_baseILj1536ES2_S2_fS2_fjLj128EEEEELb1ELb0ELb1ELb1EEEvNS_9BwdParamsE,"a",@progbits
	.sectionflags	@""
	.align	4
.nv.constant0._ZN10layer_norm13ln_bwd_kernelINS_13Kernel_traitsI6__halfS2_fS2_fjLj1536ELj1ELj1ELj4ELj8ENS_18Kernel_traits_baseILj1536ES2_S2_fS2_fjLj128EEEEELb1ELb0ELb1ELb1EEEvNS_9BwdParamsE:
	.zero		1192


//--------------------- .nv.constant0._ZN10layer_norm13ln_bwd_kernelINS_13Kernel_traitsI6__halfS2_fS2_fjLj1536ELj1ELj1ELj4ELj8ENS_18Kernel_traits_baseILj1536ES2_S2_fS2_fjLj128EEEEELb1ELb1ELb0ELb0EEEvNS_9BwdParamsE --------------------------
	.section	.nv.constant0._ZN10layer_norm13ln_bwd_kernelINS_13Kernel_traitsI6__halfS2_fS2_fjLj1536ELj1ELj1ELj4ELj8ENS_18Kernel_traits_baseILj1536ES2_S2_fS2_fjLj128EEEEELb1ELb1ELb0ELb0EEEvNS_9BwdParamsE,"a",@progbits
	.sectionflags	@""
	.align	4
.nv.constant0._ZN10layer_norm13ln_bwd_kernelINS_13Kernel_traitsI6__halfS2_fS2_fjLj1536ELj1ELj1ELj4ELj8ENS_18Kernel_traits_baseILj1536ES2_S2_fS2_fjLj128EEEEELb1ELb1ELb0ELb0EEEvNS_9BwdParamsE:
	.zero		1192


//--------------------- .nv.constant0._ZN10layer_norm13ln_bwd_kernelINS_13Kernel_traitsI6__halfS2_fS2_fjLj1536ELj1ELj1ELj4ELj8ENS_18Kernel_traits_baseILj1536ES2_S2_fS2_fjLj128EEEEELb1ELb1ELb0ELb1EEEvNS_9BwdParamsE --------------------------
	.section	.nv.constant0._ZN10layer_norm13ln_bwd_kernelINS_13Kernel_traitsI6__halfS2_fS2_fjLj1536ELj1ELj1ELj4ELj8ENS_18Kernel_traits_baseILj1536ES2_S2_fS2_fjLj128EEEEELb1ELb1ELb0ELb1EEEvNS_9BwdParamsE,"a",@progbits
	.sectionflags	@""
	.align	4
.nv.constant0._ZN10layer_norm13ln_bwd_kernelINS_13Kernel_traitsI6__halfS2_fS2_fjLj1536ELj1ELj1ELj4ELj8ENS_18Kernel_traits_baseILj1536ES2_S2_fS2_fjLj128EEEEELb1ELb1ELb0ELb1EEEvNS_9BwdParamsE:
	.zero		1192


//--------------------- .nv.constant0._ZN10layer_norm22ln_bwd_finalize_kernelINS_22Kernel_traits_finalizeILj1536E6__halfS2_fS2_fjLb1ELj1024ELj4ENS_18Kernel_traits_baseILj1536ES2_S2_fS2_fjLj1024EEEEELb1ELb0EEEvNS_9BwdParamsE --------------------------
	.section	.nv.constant0._ZN10layer_norm22ln_bwd_finalize_kernelINS_22Kernel_traits_finalizeILj1536E6__halfS2_fS2_fjLb1ELj1024ELj4ENS_18Kernel_traits_baseILj1536ES2_S2_fS2_fjLj1024EEEEELb1ELb0EEEvNS_9BwdParamsE,"a",@progbits
	.sectionflags	@""
	.align	4
.nv.constant0._ZN10layer_norm22ln_bwd_finalize_kernelINS_22Kernel_traits_finalizeILj1536E6__halfS2_fS2_fjLb1ELj1024ELj4ENS_18Kernel_traits_baseILj1536ES2_S2_fS2_fjLj1024EEEEELb1ELb0EEEvNS_9BwdParamsE:
	.zero		1192


//--------------------- .nv.constant0._ZN10layer_norm13ln_bwd_kernelINS_13Kernel_traitsI6__halfS2_fS2_fjLj1536ELj1ELj1ELj4ELj8ENS_18Kernel_traits_baseILj1536ES2_S2_fS2_fjLj128EEEEELb1ELb1ELb1ELb0EEEvNS_9BwdParamsE --------------------------
	.section	.nv.constant0._ZN10layer_norm13ln_bwd_kernelINS_13Kernel_traitsI6__halfS2_fS2_fjLj1536ELj1ELj1ELj4ELj8ENS_18Kernel_traits_baseILj1536ES2_S2_fS2_fjLj128EEEEELb1ELb1ELb1ELb0EEEvNS_9BwdParamsE,"a",@progbits
	.sectionflags	@""
	.align	4
.nv.constant0._ZN10layer_norm13ln_bwd_kernelINS_13Kernel_traitsI6__halfS2_fS2_fjLj1536ELj1ELj1ELj4ELj8ENS_18Kernel_traits_baseILj1536ES2_S2_fS2_fjLj128EEEEELb1ELb1ELb1ELb0EEEvNS_9BwdParamsE:
	.zero		1192


//--------------------- .nv.constant0._ZN10layer_norm22ln_bwd_finalize_kernelINS_22Kernel_traits_finalizeILj1536E6__halfS2_fS2_fjLb1ELj1024ELj4ENS_18Kernel_traits_baseILj1536ES2_S2_fS2_fjLj1024EEEEELb1ELb1EEEvNS_9BwdParamsE --------------------------
	.section	.nv.constant0._ZN10layer_norm22ln_bwd_finalize_kernelINS_22Kernel_traits_finalizeILj1536E6__halfS2_fS2_fjLb1ELj1024ELj4ENS_18Kernel_traits_baseILj1536ES2_S2_fS2_fjLj1024EEEEELb1ELb1EEEvNS_9BwdParamsE,"a",@progbits
	.sectionflags	@""
	.align	4
.nv.constant0._ZN10layer_norm22ln_bwd_finalize_kernelINS_22Kernel_traits_finalizeILj1536E6__halfS2_fS2_fjLb1ELj1024ELj4ENS_18Kernel_traits_baseILj1536ES2_S2_fS2_fjLj1024EEEEELb1ELb1EEEvNS_9BwdParamsE:
	.zero		1192


//--------------------- .nv.constant0._ZN10layer_norm13ln_bwd_kernelINS_13Kernel_traitsI6__halfS2_fS2_fjLj1536ELj1ELj1ELj4ELj8ENS_18Kernel_traits_baseILj1536ES2_S2_fS2_fjLj128EEEEELb1ELb1ELb1ELb1EEEvNS_9BwdParamsE --------------------------
	.section	.nv.constant0._ZN10layer_norm13ln_bwd_kernelINS_13Kernel_traitsI6__halfS2_fS2_fjLj1536ELj1ELj1ELj4ELj8ENS_18Kernel_traits_baseILj1536ES2_S2_fS2_fjLj128EEEEELb1ELb1ELb1ELb1EEEvNS_9BwdParamsE,"a",@progbits
	.sectionflags	@""
	.align	4
.nv.constant0._ZN10layer_norm13ln_bwd_kernelINS_13Kernel_traitsI6__halfS2_fS2_fjLj1536ELj1ELj1ELj4ELj8ENS_18Kernel_traits_baseILj1536ES2_S2_fS2_fjLj128EEEEELb1ELb1ELb1ELb1EEEvNS_9BwdParamsE:
	.zero		1192


//--------------------- .nv.constant0._ZN10layer_norm13ln_bwd_kernelINS_13Kernel_traitsIf6__halffS2_fjLj1536ELj1ELj1ELj4ELj8ENS_18Kernel_traits_baseILj1536EfS2_fS2_fjLj128EEEEELb0ELb0ELb0ELb0EEEvNS_9BwdParamsE --------------------------
	.section	.nv.constant0._ZN10layer_norm13ln_bwd_kernelINS_13Kernel_traitsIf6__halffS2_fjLj1536ELj1ELj1ELj4ELj8ENS_18Kernel_traits_baseILj1536EfS2_fS2_fjLj128EEEEELb0ELb0ELb0ELb0EEEvNS_9BwdParamsE,"a",@progbits
	.sectionflags	@""
	.align	4
.nv.constant0._ZN10layer_norm13ln_bwd_kernelINS_13Kernel_traitsIf6__halffS2_fjLj1536ELj1ELj1ELj4ELj8ENS_18Kernel_traits_baseILj1536EfS2_fS2_fjLj128EEEEELb0ELb0ELb0ELb0EEEvNS_9BwdParamsE:
	.zero		1192


//--------------------- .nv.constant0._ZN10layer_norm13ln_bwd_kernelINS_13Kernel_traitsIf6__halffS2_fjLj1536ELj1ELj1ELj4ELj8ENS_18Kernel_traits_baseILj1536EfS2_fS2_fjLj128EEEEELb0ELb0ELb0ELb1EEEvNS_9BwdParamsE --------------------------
	.section	.nv.constant0._ZN10layer_norm13ln_bwd_kernelINS_13Kernel_traitsIf6__halffS2_fjLj1536ELj1ELj1ELj4ELj8ENS_18Kernel_traits_baseILj1536EfS2_fS2_fjLj128EEEEELb0ELb0ELb0ELb1EEEvNS_9BwdParamsE,"a",@progbits
	.sectionflags	@""
	.align	4
.nv.constant0._ZN10layer_norm13ln_bwd_kernelINS_13Kernel_traitsIf6__halffS2_fjLj1536ELj1ELj1ELj4ELj8ENS_18Kernel_traits_baseILj1536EfS2_fS2_fjLj128EEEEELb0ELb0ELb0ELb1EEEvNS_9BwdParamsE:
	.zero		1192


//--------------------- .nv.constant0._ZN10layer_norm13ln_bwd_kernelINS_13Kernel_traitsIf6__halffS2_fjLj1536ELj1ELj1ELj4ELj8ENS_18Kernel_traits_baseILj1536EfS2_fS2_fjLj128EEEEELb0ELb0ELb1ELb0EEEvNS_9BwdParamsE --------------------------
	.section	.nv.constant0._ZN10layer_norm13ln_bwd_kernelINS_13Kernel_traitsIf6__halffS2_fjLj1536ELj1ELj1ELj4ELj8ENS_18Kernel_traits_baseILj1536EfS2_fS2_fjLj128EEEEELb0ELb0ELb1ELb0EEEvNS_9BwdParamsE,"a",@progbits
	.sectionflags	@""
	.align	4
.nv.constant0._ZN10layer_norm13ln_bwd_kernelINS_13Kernel_traitsIf6__halffS2_fjLj1536ELj1ELj1ELj4ELj8ENS_18Kernel_traits_baseILj1536EfS2_fS2_fjLj128EEEEELb0ELb0ELb1ELb0EEEvNS_9BwdParamsE:
	.zero		1192


//--------------------- .nv.constant0._ZN10layer_norm13ln_bwd_kernelINS_13Kernel_traitsIf6__halffS2_fjLj1536ELj1ELj1ELj4ELj8ENS_18Kernel_traits_baseILj1536EfS2_fS2_fjLj128EEEEELb0ELb0ELb1ELb1EEEvNS_9BwdParamsE --------------------------
	.section	.nv.constant0._ZN10layer_norm13ln_bwd_kernelINS_13Kernel_traitsIf6__halffS2_fjLj1536ELj1ELj1ELj4ELj8ENS_18Kernel_traits_baseILj1536EfS2_fS2_fjLj128EEEEELb0ELb0ELb1ELb1EEEvNS_9BwdParamsE,"a",@progbits
	.sectionflags	@""
	.align	4
.nv.constant0._ZN10layer_norm13ln_bwd_kernelINS_13Kernel_traitsIf6__halffS2_fjLj1536ELj1ELj1ELj4ELj8ENS_18Kernel_traits_baseILj1536EfS2_fS2_fjLj128EEEEELb0ELb0ELb1ELb1EEEvNS_9BwdParamsE:
	.zero		1192


//--------------------- .nv.constant0._ZN10layer_norm13ln_bwd_kernelINS_13Kernel_traitsIf6__halffS2_fjLj1536ELj1ELj1ELj4ELj8ENS_18Kernel_traits_baseILj1536EfS2_fS2_fjLj128EEEEELb0ELb1ELb0ELb0EEEvNS_9BwdParamsE --------------------------
	.section	.nv.constant0._ZN10layer_norm13ln_bwd_kernelINS_13Kernel_traitsIf6__halffS2_fjLj1536ELj1ELj1ELj4ELj8ENS_18Kernel_traits_baseILj1536EfS2_fS2_fjLj128EEEEELb0ELb1ELb0ELb0EEEvNS_9BwdParamsE,"a",@progbits
	.sectionflags	@""
	.align	4
.nv.constant0._ZN10layer_norm13ln_bwd_kernelINS_13Kernel_traitsIf6__halffS2_fjLj1536ELj1ELj1ELj4ELj8ENS_18Kernel_traits_baseILj1536EfS2_fS2_fjLj128EEEEELb0ELb1ELb0ELb0EEEvNS_9BwdParamsE:
	.zero		1192


//--------------------- .nv.constant0._ZN10layer_norm13ln_bwd_kernelINS_13Kernel_traitsIf6__halffS2_fjLj1536ELj1ELj1ELj4ELj8ENS_18Kernel_traits_baseILj1536EfS2_fS2_fjLj128EEEEELb0ELb1ELb0ELb1EEEvNS_9BwdParamsE --------------------------
	.section	.nv.constant0._ZN10layer_norm13ln_bwd_kernelINS_13Kernel_traitsIf6__halffS2_fjLj1536ELj1ELj1ELj4ELj8ENS_18Kernel_traits_baseILj1536EfS2_fS2_fjLj128EEEEELb0ELb1ELb0ELb1EEEvNS_9BwdParamsE,"a",@progbits
	.sectionflags	@""
	.align	4
.nv.constant0._ZN10layer_norm13ln_bwd_kernelINS_13Kernel_traitsIf6__halffS2_fjLj1536ELj1ELj1ELj4ELj8ENS_18Kernel_traits_baseILj1536EfS2_fS2_fjLj128EEEEELb0ELb1ELb0ELb1EEEvNS_9BwdParamsE:
	.zero		1192


//--------------------- .nv.constant0._ZN10layer_norm13ln_bwd_kernelINS_13Kernel_traitsIf6__halffS2_fjLj1536ELj1ELj1ELj4ELj8ENS_18Kernel_traits_baseILj1536EfS2_fS2_fjLj128EEEEELb0ELb1ELb1ELb0EEEvNS_9BwdParamsE --------------------------
	.section	.nv.constant0._ZN10layer_norm13ln_bwd_kernelINS_13Kernel_traitsIf6__halffS2_fjLj1536ELj1ELj1ELj4ELj8ENS_18Kernel_traits_baseILj1536EfS2_fS2_fjLj128EEEEELb0ELb1ELb1ELb0EEEvNS_9BwdParamsE,"a",@progbits
	.sectionflags	@""
	.align	4
.nv.constant0._ZN10layer_norm13ln_bwd_kernelINS_13Kernel_traitsIf6__halffS2_fjLj1536ELj1ELj1ELj4ELj8ENS_18Kernel_traits_baseILj1536EfS2_fS2_fjLj128EEEEELb0ELb1ELb1ELb0EEEvNS_9BwdParamsE:
	.zero		1192


//--------------------- .nv.constant0._ZN10layer_norm13ln_bwd_kernelINS_13Kernel_traitsIf6__halffS2_fjLj1536ELj1ELj1ELj4ELj8ENS_18Kernel_traits_baseILj1536EfS2_fS2_fjLj128EEEEELb0ELb1ELb1ELb1EEEvNS_9BwdParamsE --------------------------
	.section	.nv.constant0._ZN10layer_norm13ln_bwd_kernelINS_13Kernel_traitsIf6__halffS2_fjLj1536ELj1ELj1ELj4ELj8ENS_18Kernel_traits_baseILj1536EfS2_fS2_fjLj128EEEEELb0ELb1ELb1ELb1EEEvNS_9BwdParamsE,"a",@progbits
	.sectionflags	@""
	.align	4
.nv.constant0._ZN10layer_norm13ln_bwd_kernelINS_13Kernel_traitsIf6__halffS2_fjLj1536ELj1ELj1ELj4ELj8ENS_18Kernel_traits_baseILj1536EfS2_fS2_fjLj128EEEEELb0ELb1ELb1ELb1EEEvNS_9BwdParamsE:
	.zero		1192


//--------------------- .nv.constant0._ZN10layer_norm13ln_bwd_kernelINS_13Kernel_traitsIf6__halffS2_fjLj1536ELj1ELj1ELj4ELj8ENS_18Kernel_traits_baseILj1536EfS2_fS2_fjLj128EEEEELb1ELb0ELb0ELb0EEEvNS_9BwdParamsE --------------------------
	.section	.nv.constant0._ZN10layer_norm13ln_bwd_kernelINS_13Kernel_traitsIf6__halffS2_fjLj1536ELj1ELj1ELj4ELj8ENS_18Kernel_traits_baseILj1536EfS2_fS2_fjLj128EEEEELb1ELb0ELb0ELb0EEEvNS_9BwdParamsE,"a",@progbits
	.sectionflags	@""
	.align	4
.nv.constant0._ZN10layer_norm13ln_bwd_kernelINS_13Kernel_traitsIf6__halffS2_fjLj1536ELj1ELj1ELj4ELj8ENS_18Kernel_traits_baseILj1536EfS2_fS2_fjLj128EEEEELb1ELb0ELb0ELb0EEEvNS_9BwdParamsE:
	.zero		1192


//--------------------- .nv.constant0._ZN10layer_norm13ln_bwd_kernelINS_13Kernel_traitsIf6__halffS2_fjLj1536ELj1ELj1ELj4ELj8ENS_18Kernel_traits_baseILj1536EfS2_fS2_fjLj128EEEEELb1ELb0ELb0ELb1EEEvNS_9BwdParamsE --------------------------
	.section	.nv.constant0._ZN10layer_norm13ln_bwd_kernelINS_13Kernel_traitsIf6__halffS2_fjLj1536ELj1ELj1ELj4ELj8ENS_18Kernel_traits_baseILj1536EfS2_fS2_fjLj128EEEEELb1ELb0ELb0ELb1EEEvNS_9BwdParamsE,"a",@progbits
	.sectionflags	@""
	.align	4
.nv.constant0._ZN10layer_norm13ln_bwd_kernelINS_13Kernel_traitsIf6__halffS2_fjLj1536ELj1ELj1ELj4ELj8ENS_18Kernel_traits_baseILj1536EfS2_fS2_fjLj128EEEEELb1ELb0ELb0ELb1EEEvNS_9BwdParamsE:
	.zero		1192


//--------------------- .nv.constant0._ZN10layer_norm22ln_bwd_finalize_kernelINS_22Kernel_traits_finalizeILj1536Ef6__halffS2_fjLb0ELj1024ELj4ENS_18Kernel_traits_baseILj1536EfS2_fS2_fjLj1024EEEEELb0ELb0EEEvNS_9BwdParamsE --------------------------
	.section	.nv.constant0._ZN10layer_norm22ln_bwd_finalize_kernelINS_22Kernel_traits_finalizeILj1536Ef6__halffS2_fjLb0ELj1024ELj4ENS_18Kernel_traits_baseILj1536EfS2_fS2_fjLj1024EEEEELb0ELb0EEEvNS_9BwdParamsE,"a",@progbits
	.sectionflags	@""
	.align	4
.nv.constant0._ZN10layer_norm22ln_bwd_finalize_kernelINS_22Kernel_traits_finalizeILj1536Ef6__halffS2_fjLb0ELj1024ELj4ENS_18Kernel_traits_baseILj1536EfS2_fS2_fjLj1024EEEEELb0ELb0EEEvNS_9BwdParamsE:
	.zero		1192


//--------------------- .nv.constant0._ZN10layer_norm13ln_bwd_kernelINS_13Kernel_traitsIf6__halffS2_fjLj1536ELj1ELj1ELj4ELj8ENS_18Kernel_traits_baseILj1536EfS2_fS2_fjLj128EEEEELb1ELb0ELb1ELb0EEEvNS_9BwdParamsE --------------------------
	.section	.nv.constant0._ZN10layer_norm13ln_bwd_kernelINS_13Kernel_traitsIf6__halffS2_fjLj1536ELj1ELj1ELj4ELj8ENS_18Kernel_traits_baseILj1536EfS2_fS2_fjLj128EEEEELb1ELb0ELb1ELb0EEEvNS_9BwdParamsE,"a",@progbits
	.sectionflags	@""
	.align	4
.nv.constant0._ZN10layer_norm13ln_bwd_kernelINS_13Kernel_traitsIf6__halffS2_fjLj1536ELj1ELj1ELj4ELj8ENS_18Kernel_traits_baseILj1536EfS2_fS2_fjLj128EEEEELb1ELb0ELb1ELb0EEEvNS_9BwdParamsE:
	.zero		1192


//--------------------- .nv.constant0._ZN10layer_norm22ln_bwd_finalize_kernelINS_22Kernel_traits_finalizeILj1536Ef6__halffS2_fjLb0ELj1024ELj4ENS_18Kernel_traits_baseILj1536EfS2_fS2_fjLj1024EEEEELb0ELb1EEEvNS_9BwdParamsE --------------------------
	.section	.nv.constant0._ZN10layer_norm22ln_bwd_finalize_kernelINS_22Kernel_traits_finalizeILj1536Ef6__halffS2_fjLb0ELj1024ELj4ENS_18Kernel_traits_baseILj1536EfS2_fS2_fjLj1024EEEEELb0ELb1EEEvNS_9BwdParamsE,"a",@progbits
	.sectionflags	@""
	.align	4
.nv.constant0._ZN10layer_norm22ln_bwd_finalize_kernelINS_22Kernel_traits_finalizeILj1536Ef6__halffS2_fjLb0ELj1024ELj4ENS_18Kernel_traits_baseILj1536EfS2_fS2_fjLj1024EEEEELb0ELb1EEEvNS_9BwdParamsE:
	.zero		1192


//--------------------- .nv.constant0._ZN10layer_norm13ln_bwd_kernelINS_13Kernel_traitsIf6__halffS2_fjLj1536ELj1ELj1ELj4ELj8ENS_18Kernel_traits_baseILj1536EfS2_fS2_fjLj128EEEEELb1ELb0ELb1ELb1EEEvNS_9BwdParamsE --------------------------
	.section	.nv.constant0._ZN10layer_norm13ln_bwd_kernelINS_13Kernel_traitsIf6__halffS2_fjLj1536ELj1ELj1ELj4ELj8ENS_18Kernel_traits_baseILj1536EfS2_fS2_fjLj128EEEEELb1ELb0ELb1ELb1EEEvNS_9BwdParamsE,"a",@progbits
	.sectionflags	@""
	.align	4
.nv.constant0._ZN10layer_norm13ln_bwd_kernelINS_13Kernel_traitsIf6__halffS2_fjLj1536ELj1ELj1ELj4ELj8ENS_18Kernel_traits_baseILj1536EfS2_fS2_fjLj128EEEEELb1ELb0ELb1ELb1EEEvNS_9BwdParamsE:
	.zero		1192


//--------------------- .nv.constant0._ZN10layer_norm13ln_bwd_kernelINS_13Kernel_traitsIf6__halffS2_fjLj1536ELj1ELj1ELj4ELj8ENS_18Kernel_traits_baseILj1536EfS2_fS2_fjLj128EEEEELb1ELb1ELb0ELb0EEEvNS_9BwdParamsE --------------------------
	.section	.nv.constant0._ZN10layer_norm13ln_bwd_kernelINS_13Kernel_traitsIf6__halffS2_fjLj1536ELj1ELj1ELj4ELj8ENS_18Kernel_traits_baseILj1536EfS2_fS2_fjLj128EEEEELb1ELb1ELb0ELb0EEEvNS_9BwdParamsE,"a",@progbits
	.sectionflags	@""
	.align	4
.nv.constant0._ZN10layer_norm13ln_bwd_kernelINS_13Kernel_traitsIf6__halffS2_fjLj1536ELj1ELj1ELj4ELj8ENS_18Kernel_traits_baseILj1536EfS2_fS2_fjLj128EEEEELb1ELb1ELb0ELb0EEEvNS_9BwdParamsE:
	.zero		1192


//--------------------- .nv.constant0._ZN10layer_norm13ln_bwd_kernelINS_13Kernel_traitsIf6__halffS2_fjLj1536ELj1ELj1ELj4ELj8ENS_18Kernel_traits_baseILj1536EfS2_fS2_fjLj128EEEEELb1ELb1ELb0ELb1EEEvNS_9BwdParamsE --------------------------
	.section	.nv.constant0._ZN10layer_norm13ln_bwd_kernelINS_13Kernel_traitsIf6__halffS2_fjLj1536ELj1ELj1ELj4ELj8ENS_18Kernel_traits_baseILj1536EfS2_fS2_fjLj128EEEEELb1ELb1ELb0ELb1EEEvNS_9BwdParamsE,"a",@progbits
	.sectionflags	@""
	.align	4
.nv.constant0._ZN10layer_norm13ln_bwd_kernelINS_13Kernel_traitsIf6__halffS2_fjLj1536ELj1ELj1ELj4ELj8ENS_18Kernel_traits_baseILj1536EfS2_fS2_fjLj128EEEEELb1ELb1ELb0ELb1EEEvNS_9BwdParamsE:
	.zero		1192


//--------------------- .nv.constant0._ZN10layer_norm22ln_bwd_finalize_kernelINS_22Kernel_traits_finalizeILj1536Ef6__halffS2_fjLb1ELj1024ELj4ENS_18Kernel_traits_baseILj1536EfS2_fS2_fjLj1024EEEEELb1ELb0EEEvNS_9BwdParamsE --------------------------
	.section	.nv.constant0._ZN10layer_norm22ln_bwd_finalize_kernelINS_22Kernel_traits_finalizeILj1536Ef6__halffS2_fjLb1ELj1024ELj4ENS_18Kernel_traits_baseILj1536EfS2_fS2_fjLj1024EEEEELb1ELb0EEEvNS_9BwdParamsE,"a",@progbits
	.sectionflags	@""
	.align	4
.nv.constant0._ZN10layer_norm22ln_bwd_finalize_kernelINS_22Kernel_traits_finalizeILj1536Ef6__halffS2_fjLb1ELj1024ELj4ENS_18Kernel_traits_baseILj1536EfS2_fS2_fjLj1024EEEEELb1ELb0EEEvNS_9BwdParamsE:
	.zero		1192


//--------------------- .nv.constant0._ZN10layer_norm13ln_bwd_kernelINS_13Kernel_traitsIf6__halffS2_fjLj1536ELj1ELj1ELj4ELj8ENS_18Kernel_traits_baseILj1536EfS2_fS2_fjLj128EEEEELb1ELb1ELb1ELb0EEEvNS_9BwdParamsE --------------------------
	.section	.nv.constant0._ZN10layer_norm13ln_bwd_kernelINS_13Kernel_traitsIf6__halffS2_fjLj1536ELj1ELj1ELj4ELj8ENS_18Kernel_traits_baseILj1536EfS2_fS2_fjLj128EEEEELb1ELb1ELb1ELb0EEEvNS_9BwdParamsE,"a",@progbits
	.sectionflags	@""
	.align	4
.nv.constant0._ZN10layer_norm13ln_bwd_kernelINS_13Kernel_traitsIf6__halffS2_fjLj1536ELj1ELj1ELj4ELj8ENS_18Kernel_traits_baseILj1536EfS2_fS2_fjLj128EEEEELb1ELb1ELb1ELb0EEEvNS_9BwdParamsE:
	.zero		1192


//--------------------- .nv.constant0._ZN10layer_norm22ln_bwd_finalize_kernelINS_22Kernel_traits_finalizeILj1536Ef6__halffS2_fjLb1ELj1024ELj4ENS_18Kernel_traits_baseILj1536EfS2_fS2_fjLj1024EEEEELb1ELb1EEEvNS_9BwdParamsE --------------------------
	.section	.nv.constant0._ZN10layer_norm22ln_bwd_finalize_kernelINS_22Kernel_traits_finalizeILj1536Ef6__halffS2_fjLb1ELj1024ELj4ENS_18Kernel_traits_baseILj1536EfS2_fS2_fjLj1024EEEEELb1ELb1EEEvNS_9BwdParamsE,"a",@progbits
	.sectionflags	@""
	.align	4
.nv.constant0._ZN10layer_norm22ln_bwd_finalize_kernelINS_22Kernel_traits_finalizeILj1536Ef6__halffS2_fjLb1ELj1024ELj4ENS_18Kernel_traits_baseILj1536EfS2_fS2_fjLj1024EEEEELb1ELb1EEEvNS_9BwdParamsE:
	.zero		1192


//--------------------- .nv.constant0._ZN10layer_norm13ln_bwd_kernelINS_13Kernel_traitsIf6__halffS2_fjLj1536ELj1ELj1ELj4ELj8ENS_18Kernel_traits_baseILj1536EfS2_fS2_fjLj128EEEEELb1ELb1ELb1ELb1EEEvNS_9BwdParamsE --------------------------
	.section	.nv.constant0._ZN10layer_norm13ln_bwd_kernelINS_13Kernel_traitsIf6__halffS2_fjLj1536ELj1ELj1ELj4ELj8ENS_18Kernel_traits_baseILj1536EfS2_fS2_fjLj128EEEEELb1ELb1ELb1ELb1EEEvNS_9BwdParamsE,"a",@progbits
	.sectionflags	@""
	.align	4
.nv.constant0._ZN10layer_norm13ln_bwd_kernelINS_13Kernel_traitsIf6__halffS2_fjLj1536ELj1ELj1ELj4ELj8ENS_18Kernel_traits_baseILj1536EfS2_fS2_fjLj128EEEEELb1ELb1ELb1ELb1EEEvNS_9BwdParamsE:
	.zero		1192


//--------------------- .nv.constant0._ZN10layer_norm13ln_bwd_kernelINS_13Kernel_traitsI6__halfffffjLj1536ELj1ELj1ELj4ELj16ENS_18Kernel_traits_baseILj1536ES2_ffffjLj128EEEEELb0ELb0ELb0ELb0EEEvNS_9BwdParamsE --------------------------
	.section	.nv.constant0._ZN10layer_norm13ln_bwd_kernelINS_13Kernel_traitsI6__halfffffjLj1536ELj1ELj1ELj4ELj16ENS_18Kernel_traits_baseILj1536ES2_ffffjLj128EEEEELb0ELb0ELb0ELb0EEEvNS_9BwdParamsE,"a",@progbits
	.sectionflags	@""
	.align	4
.nv.constant0._ZN10layer_norm13ln_bwd_kernelINS_13Kernel_traitsI6__halfffffjLj1536ELj1ELj1ELj4ELj16ENS_18Kernel_traits_baseILj1536ES2_ffffjLj128EEEEELb0ELb0ELb0ELb0EEEvNS_9BwdParamsE:
	.zero		1192


//--------------------- .nv.constant0._ZN10layer_norm13ln_bwd_kernelINS_13Kernel_traitsI6__halfffffjLj1536ELj1ELj1ELj4ELj16ENS_18Kernel_traits_baseILj1536ES2_ffffjLj128EEEEELb0ELb0ELb0ELb1EEEvNS_9BwdParamsE --------------------------
	.section	.nv.constant0._ZN10layer_norm13ln_bwd_kernelINS_13Kernel_traitsI6__halfffffjLj1536ELj1ELj1ELj4ELj16ENS_18Kernel_traits_baseILj1536ES2_ffffjLj128EEEEELb0ELb0ELb0ELb1EEEvNS_9BwdParamsE,"a",@progbits
	.sectionflags	@""
	.align	4
.nv.constant0._ZN10layer_norm13ln_bwd_kernelINS_13Kernel_traitsI6__halfffffjLj1536ELj1ELj1ELj4ELj16ENS_18Kernel_traits_baseILj1536ES2_ffffjLj128EEEEELb0ELb0ELb0ELb1EEEvNS_9BwdParamsE:
	.zero		1192


//--------------------- .nv.constant0._ZN10layer_norm13ln_bwd_kernelINS_13Kernel_traitsI6__halfffffjLj1536ELj1ELj1ELj4ELj16ENS_18Kernel_traits_baseILj1536ES2_ffffjLj128EEEEELb0ELb0ELb1ELb0EEEvNS_9BwdParamsE --------------------------
	.section	.nv.constant0._ZN10layer_norm13ln_bwd_kernelINS_13Kernel_traitsI6__halfffffjLj1536ELj1ELj1ELj4ELj16ENS_18Kernel_traits_baseILj1536ES2_ffffjLj128EEEEELb0ELb0ELb1ELb0EEEvNS_9BwdParamsE,"a",@progbits
	.sectionflags	@""
	.align	4
.nv.constant0._ZN10layer_norm13ln_bwd_kernelINS_13Kernel_traitsI6__halfffffjLj1536ELj1ELj1ELj4ELj16ENS_18Kernel_traits_baseILj1536ES2_ffffjLj128EEEEELb0ELb0ELb1ELb0EEEvNS_9BwdParamsE:
	.zero		1192


//--------------------- .nv.constant0._ZN10layer_norm13ln_bwd_kernelINS_13Kernel_traitsI6__halfffffjLj1536ELj1ELj1ELj4ELj16ENS_18Kernel_traits_baseILj1536ES2_ffffjLj128EEEEELb0ELb0ELb1ELb1EEEvNS_9BwdParamsE --------------------------
	.section	.nv.constant0._ZN10layer_norm13ln_bwd_kernelINS_13Kernel_traitsI6__halfffffjLj1536ELj1ELj1ELj4ELj16ENS_18Kernel_traits_baseILj1536ES2_ffffjLj128EEEEELb0ELb0ELb1ELb1EEEvNS_9BwdParamsE,"a",@progbits
	.sectionflags	@""
	.align	4
.nv.constant0._ZN10layer_norm13ln_bwd_kernelINS_13Kernel_traitsI6__halfffffjLj1536ELj1ELj1ELj4ELj16ENS_18Kernel_traits_baseILj1536ES2_ffffjLj128EEEEELb0ELb0ELb1ELb1EEEvNS_9BwdParamsE:
	.zero		1192


//--------------------- .nv.constant0._ZN10layer_norm13ln_bwd_kernelINS_13Kernel_traitsI6__halfffffjLj1536ELj1ELj1ELj4ELj16ENS_18Kernel_traits_baseILj1536ES2_ffffjLj128EEEEELb0ELb1ELb0ELb0EEEvNS_9BwdParamsE --------------------------
	.section	.nv.constant0._ZN10layer_norm13ln_bwd_kernelINS_13Kernel_traitsI6__halfffffjLj1536ELj1ELj1ELj4ELj16ENS_18Kernel_traits_baseILj1536ES2_ffffjLj128EEEEELb0ELb1ELb0ELb0EEEvNS_9BwdParamsE,"a",@progbits
	.sectionflags	@""
	.align	4
.nv.constant0._ZN10layer_norm13ln_bwd_kernelINS_13Kernel_traitsI6__halfffffjLj1536ELj1ELj1ELj4ELj16ENS_18Kernel_traits_baseILj1536ES2_ffffjLj128EEEEELb0ELb1ELb0ELb0EEEvNS_9BwdParamsE:
	.zero		1192


//--------------------- .nv.constant0._ZN10layer_norm13ln_bwd_kernelINS_13Kernel_traitsI6__halfffffjLj1536ELj1ELj1ELj4ELj16ENS_18Kernel_traits_baseILj1536ES2_ffffjLj128EEEEELb0ELb1ELb0ELb1EEEvNS_9BwdParamsE --------------------------
	.section	.nv.constant0._ZN10layer_norm13ln_bwd_kernelINS_13Kernel_traitsI6__halfffffjLj1536ELj1ELj1ELj4ELj16ENS_18Kernel_traits_baseILj1536ES2_ffffjLj128EEEEELb0ELb1ELb0ELb1EEEvNS_9BwdParamsE,"a",@progbits
	.sectionflags	@""
	.align	4
.nv.constant0._ZN10layer_norm13ln_bwd_kernelINS_13Kernel_traitsI6__halfffffjLj1536ELj1ELj1ELj4ELj16ENS_18Kernel_traits_baseILj1536ES2_ffffjLj128EEEEELb0ELb1ELb0ELb1EEEvNS_9BwdParamsE:
	.zero		1192


//--------------------- .nv.constant0._ZN10layer_norm13ln_bwd_kernelINS_13Kernel_traitsI6__halfffffjLj1536ELj1ELj1ELj4ELj16ENS_18Kernel_traits_baseILj1536ES2_ffffjLj128EEEEELb0ELb1ELb1ELb0EEEvNS_9BwdParamsE --------------------------
	.section	.nv.constant0._ZN10layer_norm13ln_bwd_kernelINS_13Kernel_traitsI6__halfffffjLj1536ELj1ELj1ELj4ELj16ENS_18Kernel_traits_baseILj1536ES2_ffffjLj128EEEEELb0ELb1ELb1ELb0EEEvNS_9BwdParamsE,"a",@progbits
	.sectionflags	@""
	.align	4
.nv.constant0._ZN10layer_norm13ln_bwd_kernelINS_13Kernel_traitsI6__halfffffjLj1536ELj1ELj1ELj4ELj16ENS_18Kernel_traits_baseILj1536ES2_ffffjLj128EEEEELb0ELb1ELb1ELb0EEEvNS_9BwdParamsE:
	.zero		1192


//--------------------- .nv.constant0._ZN10layer_norm13ln_bwd_kernelINS_13Kernel_traitsI6__halfffffjLj1536ELj1ELj1ELj4ELj16ENS_18Kernel_traits_baseILj1536ES2_ffffjLj128EEEEELb0ELb1ELb1ELb1EEEvNS_9BwdParamsE --------------------------
	.section	.nv.constant0._ZN10layer_norm13ln_bwd_kernelINS_13Kernel_traitsI6__halfffffjLj1536ELj1ELj1ELj4ELj16ENS_18Kernel_traits_baseILj1536ES2_ffffjLj128EEEEELb0ELb1ELb1ELb1EEEvNS_9BwdParamsE,"a",@progbits
	.sectionflags	@""
	.align	4
.nv.constant0._ZN10layer_norm13ln_bwd_kernelINS_13Kernel_traitsI6__halfffffjLj1536ELj1ELj1ELj4ELj16ENS_18Kernel_traits_baseILj1536ES2_ffffjLj128EEEEELb0ELb1ELb1ELb1EEEvNS_9BwdParamsE:
	.zero		1192


//--------------------- .nv.constant0._ZN10layer_norm13ln_bwd_kernelINS_13Kernel_traitsI6__halfffffjLj1536ELj1ELj1ELj4ELj16ENS_18Kernel_traits_baseILj1536ES2_ffffjLj128EEEEELb1ELb0ELb0ELb0EEEvNS_9BwdParamsE --------------------------
	.section	.nv.constant0._ZN10layer_norm13ln_bwd_kernelINS_13Kernel_traitsI6__halfffffjLj1536ELj1ELj1ELj4ELj16ENS_18Kernel_traits_baseILj1536ES2_ffffjLj128EEEEELb1ELb0ELb0ELb0EEEvNS_9BwdParamsE,"a",@progbits
	.sectionflags	@""
	.align	4
.nv.constant0._ZN10layer_norm13ln_bwd_kernelINS_13Kernel_traitsI6__halfffffjLj1536ELj1ELj1ELj4ELj16ENS_18Kernel_traits_baseILj1536ES2_ffffjLj128EEEEELb1ELb0ELb0ELb0EEEvNS_9BwdParamsE:
	.zero		1192


//--------------------- .nv.constant0._ZN10layer_norm13ln_bwd_kernelINS_13Kernel_traitsI6__halfffffjLj1536ELj1ELj1ELj4ELj16ENS_18Kernel_traits_baseILj1536ES2_ffffjLj128EEEEELb1ELb0ELb0ELb1EEEvNS_9BwdParamsE --------------------------
	.section	.nv.constant0._ZN10layer_norm13ln_bwd_kernelINS_13Kernel_traitsI6__halfffffjLj1536ELj1ELj1ELj4ELj16ENS_18Kernel_traits_baseILj1536ES2_ffffjLj128EEEEELb1ELb0ELb0ELb1EEEvNS_9BwdParamsE,"a",@progbits
	.sectionflags	@""
	.align	4
.nv.constant0._ZN10layer_norm13ln_bwd_kernelINS_13Kernel_traitsI6__halfffffjLj1536ELj1ELj1ELj4ELj16ENS_18Kernel_traits_baseILj1536ES2_ffffjLj128EEEEELb1ELb0ELb0ELb1EEEvNS_9BwdParamsE:
	.zero		1192


//--------------------- .nv.constant0._ZN10layer_norm22ln_bwd_finalize_kernelINS_22Kernel_traits_finalizeILj1536E6__halfffffjLb0ELj1024ELj4ENS_18Kernel_traits_baseILj1536ES2_ffffjLj1024EEEEELb0ELb0EEEvNS_9BwdParamsE --------------------------
	.section	.nv.constant0._ZN10layer_norm22ln_bwd_finalize_kernelINS_22Kernel_traits_finalizeILj1536E6__halfffffjLb0ELj1024ELj4ENS_18Kernel_traits_baseILj1536ES2_ffffjLj1024EEEEELb0ELb0EEEvNS_9BwdParamsE,"a",@progbits
	.sectionflags	@""
	.align	4
.nv.constant0._ZN10layer_norm22ln_bwd_finalize_kernelINS_22Kernel_traits_finalizeILj1536E6__halfffffjLb0ELj1024ELj4ENS_18Kernel_traits_baseILj1536ES2_ffffjLj1024EEEEELb0ELb0EEEvNS_9BwdParamsE:
	.zero		1192


//--------------------- .nv.constant0._ZN10layer_norm13ln_bwd_kernelINS_13Kernel_traitsI6__halfffffjLj1536ELj1ELj1ELj4ELj16ENS_18Kernel_traits_baseILj1536ES2_ffffjLj128EEEEELb1ELb0ELb1ELb0EEEvNS_9BwdParamsE --------------------------
	.section	.nv.constant0._ZN10layer_norm13ln_bwd_kernelINS_13Kernel_traitsI6__halfffffjLj1536ELj1ELj1ELj4ELj16ENS_18Kernel_traits_baseILj1536ES2_ffffjLj128EEEEELb1ELb0ELb1ELb0EEEvNS_9BwdParamsE,"a",@progbits
	.sectionflags	@""
	.align	4
.nv.constant0._ZN10layer_norm13ln_bwd_kernelINS_13Kernel_traitsI6__halfffffjLj1536ELj1ELj1ELj4ELj16ENS_18Kernel_traits_baseILj1536ES2_ffffjLj128EEEEELb1ELb0ELb1ELb0EEEvNS_9BwdParamsE:
	.zero		1192


//--------------------- .nv.constant0._ZN10layer_norm22ln_bwd_finalize_kernelINS_22Kernel_traits_finalizeILj1536E6__halfffffjLb0ELj1024ELj4ENS_18Kernel_traits_baseILj1536ES2_ffffjLj1024EEEEELb0ELb1EEEvNS_9BwdParamsE --------------------------
	.section	.nv.constant0._ZN10layer_norm22ln_bwd_finalize_kernelINS_22Kernel_traits_finalizeILj1536E6__halfffffjLb0ELj1024ELj4ENS_18Kernel_traits_baseILj1536ES2_ffffjLj1024EEEEELb0ELb1EEEvNS_9BwdParamsE,"a",@progbits
	.sectionflags	@""
	.align	4
.nv.constant0._ZN10layer_norm22ln_bwd_finalize_kernelINS_22Kernel_traits_finalizeILj1536E6__halfffffjLb0ELj1024ELj4ENS_18Kernel_traits_baseILj1536ES2_ffffjLj1024EEEEELb0ELb1EEEvNS_9BwdParamsE:
	.zero		1192


//--------------------- .nv.constant0._ZN10layer_norm13ln_bwd_kernelINS_13Kernel_traitsI6__halfffffjLj1536ELj1ELj1ELj4ELj16ENS_18Kernel_traits_baseILj1536ES2_ffffjLj128EEEEELb1ELb0ELb1ELb1EEEvNS_9BwdParamsE --------------------------
	.section	.nv.constant0._ZN10layer_norm13ln_bwd_kernelINS_13Kernel_traitsI6__halfffffjLj1536ELj1ELj1ELj4ELj16ENS_18Kernel_traits_baseILj1536ES2_ffffjLj128EEEEELb1ELb0ELb1ELb1EEEvNS_9BwdParamsE,"a",@progbits
	.sectionflags	@""
	.align	4
.nv.constant0._ZN10layer_norm13ln_bwd_kernelINS_13Kernel_traitsI6__halfffffjLj1536ELj1ELj1ELj4ELj16ENS_18Kernel_traits_baseILj1536ES2_ffffjLj128EEEEELb1ELb0ELb1ELb1EEEvNS_9BwdParamsE:
	.zero		1192


//--------------------- .nv.constant0._ZN10layer_norm13ln_bwd_kernelINS_13Kernel_traitsI6__halfffffjLj1536ELj1ELj1ELj4ELj16ENS_18Kernel_traits_baseILj1536ES2_ffffjLj128EEEEELb1ELb1ELb0ELb0EEEvNS_9BwdParamsE --------------------------
	.section	.nv.constant0._ZN10layer_norm13ln_bwd_kernelINS_13Kernel_traitsI6__halfffffjLj1536ELj1ELj1ELj4ELj16ENS_18Kernel_traits_baseILj1536ES2_ffffjLj128EEEEELb1ELb1ELb0ELb0EEEvNS_9BwdParamsE,"a",@progbits
	.sectionflags	@""
	.align	4
.nv.constant0._ZN10layer_norm13ln_bwd_kernelINS_13Kernel_traitsI6__halfffffjLj1536ELj1ELj1ELj4ELj16ENS_18Kernel_traits_baseILj1536ES2_ffffjLj128EEEEELb1ELb1ELb0ELb0EEEvNS_9BwdParamsE:
	.zero		1192


//--------------------- .nv.constant0._ZN10layer_norm13ln_bwd_kernelINS_13Kernel_traitsI6__halfffffjLj1536ELj1ELj1ELj4ELj16ENS_18Kernel_traits_baseILj1536ES2_ffffjLj128EEEEELb1ELb1ELb0ELb1EEEvNS_9BwdParamsE --------------------------
	.section	.nv.constant0._ZN10layer_norm13ln_bwd_kernelINS_13Kernel_traitsI6__halfffffjLj1536ELj1ELj1ELj4ELj16ENS_18Kernel_traits_baseILj1536ES2_ffffjLj128EEEEELb1ELb1ELb0ELb1EEEvNS_9BwdParamsE,"a",@progbits
	.sectionflags	@""
	.align	4
.nv.constant0._ZN10layer_norm13ln_bwd_kernelINS_13Kernel_traitsI6__halfffffjLj1536ELj1ELj1ELj4ELj16ENS_18Kernel_traits_baseILj1536ES2_ffffjLj128EEEEELb1ELb1ELb0ELb1EEEvNS_9BwdParamsE:
	.zero		1192


//--------------------- .nv.constant0._ZN10layer_norm22ln_bwd_finalize_kernelINS_22Kernel_traits_finalizeILj1536E6__halfffffjLb1ELj1024ELj4ENS_18Kernel_traits_baseILj1536ES2_ffffjLj1024EEEEELb1ELb0EEEvNS_9BwdParamsE --------------------------
	.section	.nv.constant0._ZN10layer_norm22ln_bwd_finalize_kernelINS_22Kernel_traits_finalizeILj1536E6__halfffffjLb1ELj1024ELj4ENS_18Kernel_traits_baseILj1536ES2_ffffjLj1024EEEEELb1ELb0EEEvNS_9BwdParamsE,"a",@progbits
	.sectionflags	@""
	.align	4
.nv.constant0._ZN10layer_norm22ln_bwd_finalize_kernelINS_22Kernel_traits_finalizeILj1536E6__halfffffjLb1ELj1024ELj4ENS_18Kernel_traits_baseILj1536ES2_ffffjLj1024EEEEELb1ELb0EEEvNS_9BwdParamsE:
	.zero		1192


//--------------------- .nv.constant0._ZN10layer_norm13ln_bwd_kernelINS_13Kernel_traitsI6__halfffffjLj1536ELj1ELj1ELj4ELj16ENS_18Kernel_traits_baseILj1536ES2_ffffjLj128EEEEELb1ELb1ELb1ELb0EEEvNS_9BwdParamsE --------------------------
	.section	.nv.constant0._ZN10layer_norm13ln_bwd_kernelINS_13Kernel_traitsI6__halfffffjLj1536ELj1ELj1ELj4ELj16ENS_18Kernel_traits_baseILj1536ES2_ffffjLj128EEEEELb1ELb1ELb1ELb0EEEvNS_9BwdParamsE,"a",@progbits
	.sectionflags	@""
	.align	4
.nv.constant0._ZN10layer_norm13ln_bwd_kernelINS_13Kernel_traitsI6__halfffffjLj1536ELj1ELj1ELj4ELj16ENS_18Kernel_traits_baseILj1536ES2_ffffjLj128EEEEELb1ELb1ELb1ELb0EEEvNS_9BwdParamsE:
	.zero		1192


//--------------------- .nv.constant0._ZN10layer_norm22ln_bwd_finalize_kernelINS_22Kernel_traits_finalizeILj1536E6__halfffffjLb1ELj1024ELj4ENS_18Kernel_traits_baseILj1536ES2_ffffjLj1024EEEEELb1ELb1EEEvNS_9BwdParamsE --------------------------
	.section	.nv.constant0._ZN10layer_norm22ln_bwd_finalize_kernelINS_22Kernel_traits_finalizeILj1536E6__halfffffjLb1ELj1024ELj4ENS_18Kernel_traits_baseILj1536ES2_ffffjLj1024EEEEELb1ELb1EEEvNS_9BwdParamsE,"a",@progbits
	.sectionflags	@""
	.align	4
.nv.constant0._ZN10layer_norm22ln_bwd_finalize_kernelINS_22Kernel_traits_finalizeILj1536E6__halfffffjLb1ELj1024ELj4ENS_18Kernel_traits_baseILj1536ES2_ffffjLj1024EEEEELb1ELb1EEEvNS_9BwdParamsE:
	.zero		1192


//--------------------- .nv.constant0._ZN10layer_norm13ln_bwd_kernelINS_13Kernel_traitsI6__halfffffjLj1536ELj1ELj1ELj4ELj16ENS_18Kernel_traits_baseILj1536ES2_ffffjLj128EEEEELb1ELb1ELb1ELb1EEEvNS_9BwdParamsE --------------------------
	.section	.nv.constant0._ZN10layer_norm13ln_bwd_kernelINS_13Kernel_traitsI6__halfffffjLj1536ELj1ELj1ELj4ELj16ENS_18Kernel_traits_baseILj1536ES2_ffffjLj128EEEEELb1ELb1ELb1ELb1EEEvNS_9BwdParamsE,"a",@progbits
	.sectionflags	@""
	.align	4
.nv.constant0._ZN10layer_norm13ln_bwd_kernelINS_13Kernel_traitsI6__halfffffjLj1536ELj1ELj1ELj4ELj16ENS_18Kernel_traits_baseILj1536ES2_ffffjLj128EEEEELb1ELb1ELb1ELb1EEEvNS_9BwdParamsE:
	.zero		1192


//--------------------- .nv.constant0._ZN10layer_norm13ln_bwd_kernelINS_13Kernel_traitsIfffffjLj1536ELj1ELj1ELj4ELj16ENS_18Kernel_traits_baseILj1536EfffffjLj128EEEEELb0ELb0ELb0ELb0EEEvNS_9BwdParamsE --------------------------
	.section	.nv.constant0._ZN10layer_norm13ln_bwd_kernelINS_13Kernel_traitsIfffffjLj1536ELj1ELj1ELj4ELj16ENS_18Kernel_traits_baseILj1536EfffffjLj128EEEEELb0ELb0ELb0ELb0EEEvNS_9BwdParamsE,"a",@progbits
	.sectionflags	@""
	.align	4
.nv.constant0._ZN10layer_norm13ln_bwd_kernelINS_13Kernel_traitsIfffffjLj1536ELj1ELj1ELj4ELj16ENS_18Kernel_traits_baseILj1536EfffffjLj128EEEEELb0ELb0ELb0ELb0EEEvNS_9BwdParamsE:
	.zero		1192


//--------------------- .nv.constant0._ZN10layer_norm13ln_bwd_kernelINS_13Kernel_traitsIfffffjLj1536ELj1ELj1ELj4ELj16ENS_18Kernel_traits_baseILj1536EfffffjLj128EEEEELb0ELb0ELb0ELb1EEEvNS_9BwdParamsE --------------------------
	.section	.nv.constant0._ZN10layer_norm13ln_bwd_kernelINS_13Kernel_traitsIfffffjLj1536ELj1ELj1ELj4ELj16ENS_18Kernel_traits_baseILj1536EfffffjLj128EEEEELb0ELb0ELb0ELb1EEEvNS_9BwdParamsE,"a",@progbits
	.sectionflags	@""
	.align	4
.nv.constant0._ZN10layer_norm13ln_bwd_kernelINS_13Kernel_traitsIfffffjLj1536ELj1ELj1ELj4ELj16ENS_18Kernel_traits_baseILj1536EfffffjLj128EEEEELb0ELb0ELb0ELb1EEEvNS_9BwdParamsE:
	.zero		1192


//--------------------- .nv.constant0._ZN10layer_norm13ln_bwd_kernelINS_13Kernel_traitsIfffffjLj1536ELj1ELj1ELj4ELj16ENS_18Kernel_traits_baseILj1536EfffffjLj128EEEEELb0ELb0ELb1ELb0EEEvNS_9BwdParamsE --------------------------
	.section	.nv.constant0._ZN10layer_norm13ln_bwd_kernelINS_13Kernel_traitsIfffffjLj1536ELj1ELj1ELj4ELj16ENS_18Kernel_traits_baseILj1536EfffffjLj128EEEEELb0ELb0ELb1ELb0EEEvNS_9BwdParamsE,"a",@progbits
	.sectionflags	@""
	.align	4
.nv.constant0._ZN10layer_norm13ln_bwd_kernelINS_13Kernel_traitsIfffffjLj1536ELj1ELj1ELj4ELj16ENS_18Kernel_traits_baseILj1536EfffffjLj128EEEEELb0ELb0ELb1ELb0EEEvNS_9BwdParamsE:
	.zero		1192


//--------------------- .nv.constant0._ZN10layer_norm13ln_bwd_kernelINS_13Kernel_traitsIfffffjLj1536ELj1ELj1ELj4ELj16ENS_18Kernel_traits_baseILj1536EfffffjLj128EEEEELb0ELb0ELb1ELb1EEEvNS_9BwdParamsE --------------------------
	.section	.nv.constant0._ZN10layer_norm13ln_bwd_kernelINS_13Kernel_traitsIfffffjLj1536ELj1ELj1ELj4ELj16ENS_18Kernel_traits_baseILj1536EfffffjLj128EEEEELb0ELb0ELb1ELb1EEEvNS_9BwdParamsE,"a",@progbits
	.sectionflags	@""
	.align	4
.nv.constant0._ZN10layer_norm13ln_bwd_kernelINS_13Kernel_traitsIfffffjLj1536ELj1ELj1ELj4ELj16ENS_18Kernel_traits_baseILj1536EfffffjLj128EEEEELb0ELb0ELb1ELb1EEEvNS_9BwdParamsE:
	.zero		1192


//--------------------- .nv.constant0._ZN10layer_norm13ln_bwd_kernelINS_13Kernel_traitsIfffffjLj1536ELj1ELj1ELj4ELj16ENS_18Kernel_traits_baseILj1536EfffffjLj128EEEEELb0ELb1ELb0ELb0EEEvNS_9BwdParamsE --------------------------
	.section	.nv.constant0._ZN10layer_norm13ln_bwd_kernelINS_13Kernel_traitsIfffffjLj1536ELj1ELj1ELj4ELj16ENS_18Kernel_traits_baseILj1536EfffffjLj128EEEEELb0ELb1ELb0ELb0EEEvNS_9BwdParamsE,"a",@progbits
	.sectionflags	@""
	.align	4
.nv.constant0._ZN10layer_norm13ln_bwd_kernelINS_13Kernel_traitsIfffffjLj1536ELj1ELj1ELj4ELj16ENS_18Kernel_traits_baseILj1536EfffffjLj128EEEEELb0ELb1ELb0ELb0EEEvNS_9BwdParamsE:
	.zero		1192


//--------------------- .nv.constant0._ZN10layer_norm13ln_bwd_kernelINS_13Kernel_traitsIfffffjLj1536ELj1ELj1ELj4ELj16ENS_18Kernel_traits_baseILj1536EfffffjLj128EEEEELb0ELb1ELb0ELb1EEEvNS_9BwdParamsE --------------------------
	.section	.nv.constant0._ZN10layer_norm13ln_bwd_kernelINS_13Kernel_traitsIfffffjLj1536ELj1ELj1ELj4ELj16ENS_18Kernel_traits_baseILj1536EfffffjLj128EEEEELb0ELb1ELb0ELb1EEEvNS_9BwdParamsE,"a",@progbits
	.sectionflags	@""
	.align	4
.nv.constant0._ZN10layer_norm13ln_bwd_kernelINS_13Kernel_traitsIfffffjLj1536ELj1ELj1ELj4ELj16ENS_18Kernel_traits_baseILj1536EfffffjLj128EEEEELb0ELb1ELb0ELb1EEEvNS_9BwdParamsE:
	.zero		1192


//--------------------- .nv.constant0._ZN10layer_norm13ln_bwd_kernelINS_13Kernel_traitsIfffffjLj1536ELj1ELj1ELj4ELj16ENS_18Kernel_traits_baseILj1536EfffffjLj128EEEEELb0ELb1ELb1ELb0EEEvNS_9BwdParamsE --------------------------
	.section	.nv.constant0._ZN10layer_norm13ln_bwd_kernelINS_13Kernel_traitsIfffffjLj1536ELj1ELj1ELj4ELj16ENS_18Kernel_traits_baseILj1536EfffffjLj128EEEEELb0ELb1ELb1ELb0EEEvNS_9BwdParamsE,"a",@progbits
	.sectionflags	@""
	.align	4
.nv.constant0._ZN10layer_norm13ln_bwd_kernelINS_13Kernel_traitsIfffffjLj1536ELj1ELj1ELj4ELj16ENS_18Kernel_traits_baseILj1536EfffffjLj128EEEEELb0ELb1ELb1ELb0EEEvNS_9BwdParamsE:
	.zero		1192


//--------------------- .nv.constant0._ZN10layer_norm13ln_bwd_kernelINS_13Kernel_traitsIfffffjLj1536ELj1ELj1ELj4ELj16ENS_18Kernel_traits_baseILj1536EfffffjLj128EEEEELb0ELb1ELb1ELb1EEEvNS_9BwdParamsE --------------------------
	.section	.nv.constant0._ZN10layer_norm13ln_bwd_kernelINS_13Kernel_traitsIfffffjLj1536ELj1ELj1ELj4ELj16ENS_18Kernel_traits_baseILj1536EfffffjLj128EEEEELb0ELb1ELb1ELb1EEEvNS_9BwdParamsE,"a",@progbits
	.sectionflags	@""
	.align	4
.nv.constant0._ZN10layer_norm13ln_bwd_kernelINS_13Kernel_traitsIfffffjLj1536ELj1ELj1ELj4ELj16ENS_18Kernel_traits_baseILj1536EfffffjLj128EEEEELb0ELb1ELb1ELb1EEEvNS_9BwdParamsE:
	.zero		1192


//--------------------- .nv.constant0._ZN10layer_norm13ln_bwd_kernelINS_13Kernel_traitsIfffffjLj1536ELj1ELj1ELj4ELj16ENS_18Kernel_traits_baseILj1536EfffffjLj128EEEEELb1ELb0ELb0ELb0EEEvNS_9BwdParamsE --------------------------
	.section	.nv.constant0._ZN10layer_norm13ln_bwd_kernelINS_13Kernel_traitsIfffffjLj1536ELj1ELj1ELj4ELj16ENS_18Kernel_traits_baseILj1536EfffffjLj128EEEEELb1ELb0ELb0ELb0EEEvNS_9BwdParamsE,"a",@progbits
	.sectionflags	@""
	.align	4
.nv.constant0._ZN10layer_norm13ln_bwd_kernelINS_13Kernel_traitsIfffffjLj1536ELj1ELj1ELj4ELj16ENS_18Kernel_traits_baseILj1536EfffffjLj128EEEEELb1ELb0ELb0ELb0EEEvNS_9BwdParamsE:
	.zero		1192


//--------------------- .nv.constant0._ZN10layer_norm13ln_bwd_kernelINS_13Kernel_traitsIfffffjLj1536ELj1ELj1ELj4ELj16ENS_18Kernel_traits_baseILj1536EfffffjLj128EEEEELb1ELb0ELb0ELb1EEEvNS_9BwdParamsE --------------------------
	.section	.nv.constant0._ZN10layer_norm13ln_bwd_kernelINS_13Kernel_traitsIfffffjLj1536ELj1ELj1ELj4ELj16ENS_18Kernel_traits_baseILj1536EfffffjLj128EEEEELb1ELb0ELb0ELb1EEEvNS_9BwdParamsE,"a",@progbits
	.sectionflags	@""
	.align	4
.nv.constant0._ZN10layer_norm13ln_bwd_kernelINS_13Kernel_traitsIfffffjLj1536ELj1ELj1ELj4ELj16ENS_18Kernel_traits_baseILj1536EfffffjLj128EEEEELb1ELb0ELb0ELb1EEEvNS_9BwdParamsE:
	.zero		1192


//--------------------- .nv.constant0._ZN10layer_norm22ln_bwd_finalize_kernelINS_22Kernel_traits_finalizeILj1536EfffffjLb0ELj1024ELj4ENS_18Kernel_traits_baseILj1536EfffffjLj1024EEEEELb0ELb0EEEvNS_9BwdParamsE --------------------------
	.section	.nv.constant0._ZN10layer_norm22ln_bwd_finalize_kernelINS_22Kernel_traits_finalizeILj1536EfffffjLb0ELj1024ELj4ENS_18Kernel_traits_baseILj1536EfffffjLj1024EEEEELb0ELb0EEEvNS_9BwdParamsE,"a",@progbits
	.sectionflags	@""
	.align	4
.nv.constant0._ZN10layer_norm22ln_bwd_finalize_kernelINS_22Kernel_traits_finalizeILj1536EfffffjLb0ELj1024ELj4ENS_18Kernel_traits_baseILj1536EfffffjLj1024EEEEELb0ELb0EEEvNS_9BwdParamsE:
	.zero		1192


//--------------------- .nv.constant0._ZN10layer_norm13ln_bwd_kernelINS_13Kernel_traitsIfffffjLj1536ELj1ELj1ELj4ELj16ENS_18Kernel_traits_baseILj1536EfffffjLj128EEEEELb1ELb0ELb1ELb0EEEvNS_9BwdParamsE --------------------------
	.section	.nv.constant0._ZN10layer_norm13ln_bwd_kernelINS_13Kernel_traitsIfffffjLj1536ELj1ELj1ELj4ELj16ENS_18Kernel_traits_baseILj1536EfffffjLj128EEEEELb1ELb0ELb1ELb0EEEvNS_9BwdParamsE,"a",@progbits
	.sectionflags	@""
	.align	4
.nv.constant0._ZN10layer_norm13ln_bwd_kernelINS_13Kernel_traitsIfffffjLj1536ELj1ELj1ELj4ELj16ENS_18Kernel_traits_baseILj1536EfffffjLj128EEEEELb1ELb0ELb1ELb0EEEvNS_9BwdParamsE:
	.zero		1192


//--------------------- .nv.constant0._ZN10layer_norm22ln_bwd_finalize_kernelINS_22Kernel_traits_finalizeILj1536EfffffjLb0ELj1024ELj4ENS_18Kernel_traits_baseILj1536EfffffjLj1024EEEEELb0ELb1EEEvNS_9BwdParamsE --------------------------
	.section	.nv.constant0._ZN10layer_norm22ln_bwd_finalize_kernelINS_22Kernel_traits_finalizeILj1536EfffffjLb0ELj1024ELj4ENS_18Kernel_traits_baseILj1536EfffffjLj1024EEEEELb0ELb1EEEvNS_9BwdParamsE,"a",@progbits
	.sectionflags	@""
	.align	4
.nv.constant0._ZN10layer_norm22ln_bwd_finalize_kernelINS_22Kernel_traits_finalizeILj1536EfffffjLb0ELj1024ELj4ENS_18Kernel_traits_baseILj1536EfffffjLj1024EEEEELb0ELb1EEEvNS_9BwdParamsE:
	.zero		1192


//--------------------- .nv.constant0._ZN10layer_norm13ln_bwd_kernelINS_13Kernel_traitsIfffffjLj1536ELj1ELj1ELj4ELj16ENS_18Kernel_traits_baseILj1536EfffffjLj128EEEEELb1ELb0ELb1ELb1EEEvNS_9BwdParamsE --------------------------
	.section	.nv.constant0._ZN10layer_norm13ln_bwd_kernelINS_13Kernel_traitsIfffffjLj1536ELj1ELj1ELj4ELj16ENS_18Kernel_traits_baseILj1536EfffffjLj128EEEEELb1ELb0ELb1ELb1EEEvNS_9BwdParamsE,"a",@progbits
	.sectionflags	@""
	.align	4
.nv.constant0._ZN10layer_norm13ln_bwd_kernelINS_13Kernel_traitsIfffffjLj1536ELj1ELj1ELj4ELj16ENS_18Kernel_traits_baseILj1536EfffffjLj128EEEEELb1ELb0ELb1ELb1EEEvNS_9BwdParamsE:
	.zero		1192


//--------------------- .nv.constant0._ZN10layer_norm13ln_bwd_kernelINS_13Kernel_traitsIfffffjLj1536ELj1ELj1ELj4ELj16ENS_18Kernel_traits_baseILj1536EfffffjLj128EEEEELb1ELb1ELb0ELb0EEEvNS_9BwdParamsE --------------------------
	.section	.nv.constant0._ZN10layer_norm13ln_bwd_kernelINS_13Kernel_traitsIfffffjLj1536ELj1ELj1ELj4ELj16ENS_18Kernel_traits_baseILj1536EfffffjLj128EEEEELb1ELb1ELb0ELb0EEEvNS_9BwdParamsE,"a",@progbits
	.sectionflags	@""
	.align	4
.nv.constant0._ZN10layer_norm13ln_bwd_kernelINS_13Kernel_traitsIfffffjLj1536ELj1ELj1ELj4ELj16ENS_18Kernel_traits_baseILj1536EfffffjLj128EEEEELb1ELb1ELb0ELb0EEEvNS_9BwdParamsE:
	.zero		1192


//--------------------- .nv.constant0._ZN10layer_norm13ln_bwd_kernelINS_13Kernel_traitsIfffffjLj1536ELj1ELj1ELj4ELj16ENS_18Kernel_traits_baseILj1536EfffffjLj128EEEEELb1ELb1ELb0ELb1EEEvNS_9BwdParamsE --------------------------
	.section	.nv.constant0._ZN10layer_norm13ln_bwd_kernelINS_13Kernel_traitsIfffffjLj1536ELj1ELj1ELj4ELj16ENS_18Kernel_traits_baseILj1536EfffffjLj128EEEEELb1ELb1ELb0ELb1EEEvNS_9BwdParamsE,"a",@progbits
	.sectionflags	@""
	.align	4
.nv.constant0._ZN10layer_norm13ln_bwd_kernelINS_13Kernel_traitsIfffffjLj1536ELj1ELj1ELj4ELj16ENS_18Kernel_traits_baseILj1536EfffffjLj128EEEEELb1ELb1ELb0ELb1EEEvNS_9BwdParamsE:
	.zero		1192


//--------------------- .nv.constant0._ZN10layer_norm22ln_bwd_finalize_kernelINS_22Kernel_traits_finalizeILj1536EfffffjLb1ELj1024ELj4ENS_18Kernel_traits_baseILj1536EfffffjLj1024EEEEELb1ELb0EEEvNS_9BwdParamsE --------------------------
	.section	.nv.constant0._ZN10layer_norm22ln_bwd_finalize_kernelINS_22Kernel_traits_finalizeILj1536EfffffjLb1ELj1024ELj4ENS_18Kernel_traits_baseILj1536EfffffjLj1024EEEEELb1ELb0EEEvNS_9BwdParamsE,"a",@progbits
	.sectionflags	@""
	.align	4
.nv.constant0._ZN10layer_norm22ln_bwd_finalize_kernelINS_22Kernel_traits_finalizeILj1536EfffffjLb1ELj1024ELj4ENS_18Kernel_traits_baseILj1536EfffffjLj1024EEEEELb1ELb0EEEvNS_9BwdParamsE:
	.zero		1192


//--------------------- .nv.constant0._ZN10layer_norm13ln_bwd_kernelINS_13Kernel_traitsIfffffjLj1536ELj1ELj1ELj4ELj16ENS_18Kernel_traits_baseILj1536EfffffjLj128EEEEELb1ELb1ELb1ELb0EEEvNS_9BwdParamsE --------------------------
	.section	.nv.constant0._ZN10layer_norm13ln_bwd_kernelINS_13Kernel_traitsIfffffjLj1536ELj1ELj1ELj4ELj16ENS_18Kernel_traits_baseILj1536EfffffjLj128EEEEELb1ELb1ELb1ELb0EEEvNS_9BwdParamsE,"a",@progbits
	.sectionflags	@""
	.align	4
.nv.constant0._ZN10layer_norm13ln_bwd_kernelINS_13Kernel_traitsIfffffjLj1536ELj1ELj1ELj4ELj16ENS_18Kernel_traits_baseILj1536EfffffjLj128EEEEELb1ELb1ELb1ELb0EEEvNS_9BwdParamsE:
	.zero		1192


//--------------------- .nv.constant0._ZN10layer_norm22ln_bwd_finalize_kernelINS_22Kernel_traits_finalizeILj1536EfffffjLb1ELj1024ELj4ENS_18Kernel_traits_baseILj1536EfffffjLj1024EEEEELb1ELb1EEEvNS_9BwdParamsE --------------------------
	.section	.nv.constant0._ZN10layer_norm22ln_bwd_finalize_kernelINS_22Kernel_traits_finalizeILj1536EfffffjLb1ELj1024ELj4ENS_18Kernel_traits_baseILj1536EfffffjLj1024EEEEELb1ELb1EEEvNS_9BwdParamsE,"a",@progbits
	.sectionflags	@""
	.align	4
.nv.constant0._ZN10layer_norm22ln_bwd_finalize_kernelINS_22Kernel_traits_finalizeILj1536EfffffjLb1ELj1024ELj4ENS_18Kernel_traits_baseILj1536EfffffjLj1024EEEEELb1ELb1EEEvNS_9BwdParamsE:
	.zero		1192


//--------------------- .nv.constant0._ZN10layer_norm13ln_bwd_kernelINS_13Kernel_traitsIfffffjLj1536ELj1ELj1ELj4ELj16ENS_18Kernel_traits_baseILj1536EfffffjLj128EEEEELb1ELb1ELb1ELb1EEEvNS_9BwdParamsE --------------------------
	.section	.nv.constant0._ZN10layer_norm13ln_bwd_kernelINS_13Kernel_traitsIfffffjLj1536ELj1ELj1ELj4ELj16ENS_18Kernel_traits_baseILj1536EfffffjLj128EEEEELb1ELb1ELb1ELb1EEEvNS_9BwdParamsE,"a",@progbits
	.sectionflags	@""
	.align	4
.nv.constant0._ZN10layer_norm13ln_bwd_kernelINS_13Kernel_traitsIfffffjLj1536ELj1ELj1ELj4ELj16ENS_18Kernel_traits_baseILj1536EfffffjLj128EEEEELb1ELb1ELb1ELb1EEEvNS_9BwdParamsE:
	.zero		1192


//--------------------- SYMBOLS --------------------------

	.type		.nv.reservedSmem.offset0,@object
	.size		.nv.reservedSmem.offset0,0x4
	.type		.nv.reservedSmem.cap,@object
	.size		.nv.reservedSmem.cap,0x4
